	.target	sm_80

	.elftype	@"ET_EXEC"


//--------------------- .note.nv.tkinfo           --------------------------
	.section	.note.nv.tkinfo,"",@"SHT_NOTE"
	.sectionflags	@"SHF_NOTE_NV_TKINFO"
	.tkinfo
        /*0018*/ 	.word	0x00000002
        /*0030*/ 	.string	""
        /*0030*/ 	.string	"ptxas"
        /*0030*/ 	.string	"Cuda compilation tools, release 13.0, V13.0.88"
        /*0030*/ 	.string	"Build cuda_13.0.r13.0/compiler.36424714_0"
        /*0030*/ 	.string	"-arch sm_80 -m 64 "



//--------------------- .note.nv.cuinfo           --------------------------
	.section	.note.nv.cuinfo,"",@"SHT_NOTE"
	.sectionflags	@"SHF_NOTE_NV_CUINFO"
        /*0018*/ 	.short	0x0002
        /*001a*/ 	.short	0x0050
        /*001c*/ 	.short	0x0082
	.zero		2


//--------------------- .nv.info                  --------------------------
	.section	.nv.info,"",@"SHT_CUDA_INFO"
	.align	4


	//----- nvinfo : EIATTR_REGCOUNT
	.align		4
        /*0000*/ 	.byte	0x04, 0x2f
        /*0002*/ 	.short	(.L_12 - .L_11)
	.align		4
.L_11:
        /*0004*/ 	.word	index@(_ZN5flash24flash_fwd_splitkv_kernelI23Flash_fwd_kernel_traitsILi256ELi64ELi64ELi4ELb0ELb0EN7cutlass10bfloat16_tE19Flash_kernel_traitsILi256ELi64ELi64ELi4ES3_EELb0ELb1ELb1ELb0ELb0ELb1ELb1ELb1EEEvNS_16Flash_fwd_paramsE)
        /*0008*/ 	.word	0x000000ff


	//----- nvinfo : EIATTR_FRAME_SIZE
	.align		4
.L_12:
        /*000c*/ 	.byte	0x04, 0x11
        /*000e*/ 	.short	(.L_14 - .L_13)
	.align		4
.L_13:
        /*0010*/ 	.word	index@($__internal_37_$__cuda_sm70_shflsync_bfly_p)
        /*0014*/ 	.word	0x00000000


	//----- nvinfo : EIATTR_FRAME_SIZE
	.align		4
.L_14:
        /*0018*/ 	.byte	0x04, 0x11
        /*001a*/ 	.short	(.L_16 - .L_15)
	.align		4
.L_15:
        /*001c*/ 	.word	index@($_ZN5flash24flash_fwd_splitkv_kernelI23Flash_fwd_kernel_traitsILi256ELi64ELi64ELi4ELb0ELb0EN7cutlass10bfloat16_tE19Flash_kernel_traitsILi256ELi64ELi64ELi4ES3_EELb0ELb1ELb1ELb0ELb0ELb1ELb1ELb1EEEvNS_16Flash_fwd_paramsE$_ZN5flash30compute_attn_1rowblock_splitkvI23Flash_fwd_kernel_traitsILi256ELi64ELi64ELi4ELb0ELb0EN7cutlass10bfloat16_tE19Flash_kernel_traitsILi256ELi64ELi64ELi4ES3_EELb0ELb1ELb1ELb0ELb0ELb1ELb1ELb1ENS_16Flash_fwd_paramsEEEvRKT8_iiiii)
        /*0020*/ 	.word	0x00000000


	//----- nvinfo : EIATTR_FRAME_SIZE
	.align		4
.L_16:
        /*0024*/ 	.byte	0x04, 0x11
        /*0026*/ 	.short	(.L_18 - .L_17)
	.align		4
.L_17:
        /*0028*/ 	.word	index@(_ZN5flash24flash_fwd_splitkv_kernelI23Flash_fwd_kernel_traitsILi256ELi64ELi64ELi4ELb0ELb0EN7cutlass10bfloat16_tE19Flash_kernel_traitsILi256ELi64ELi64ELi4ES3_EELb0ELb1ELb1ELb0ELb0ELb1ELb1ELb1EEEvNS_16Flash_fwd_paramsE)
        /*002c*/ 	.word	0x00000028


	//----- nvinfo : EIATTR_REGCOUNT
	.align		4
.L_18:
        /*0030*/ 	.byte	0x04, 0x2f
        /*0032*/ 	.short	(.L_20 - .L_19)
	.align		4
.L_19:
        /*0034*/ 	.word	index@(_ZN5flash24flash_fwd_splitkv_kernelI23Flash_fwd_kernel_traitsILi256ELi64ELi64ELi4ELb0ELb0EN7cutlass10bfloat16_tE19Flash_kernel_traitsILi256ELi64ELi64ELi4ES3_EELb0ELb1ELb1ELb0ELb0ELb0ELb1ELb1EEEvNS_16Flash_fwd_paramsE)
        /*0038*/ 	.word	0x000000ff


	//----- nvinfo : EIATTR_FRAME_SIZE
	.align		4
.L_20:
        /*003c*/ 	.byte	0x04, 0x11
        /*003e*/ 	.short	(.L_22 - .L_21)
	.align		4
.L_21:
        /*0040*/ 	.word	index@($__internal_36_$__cuda_sm70_shflsync_bfly_p)
        /*0044*/ 	.word	0x00000000


	//----- nvinfo : EIATTR_FRAME_SIZE
	.align		4
.L_22:
        /*0048*/ 	.byte	0x04, 0x11
        /*004a*/ 	.short	(.L_24 - .L_23)
	.align		4
.L_23:
        /*004c*/ 	.word	index@($_ZN5flash24flash_fwd_splitkv_kernelI23Flash_fwd_kernel_traitsILi256ELi64ELi64ELi4ELb0ELb0EN7cutlass10bfloat16_tE19Flash_kernel_traitsILi256ELi64ELi64ELi4ES3_EELb0ELb1ELb1ELb0ELb0ELb0ELb1ELb1EEEvNS_16Flash_fwd_paramsE$_ZN5flash30compute_attn_1rowblock_splitkvI23Flash_fwd_kernel_traitsILi256ELi64ELi64ELi4ELb0ELb0EN7cutlass10bfloat16_tE19Flash_kernel_traitsILi256ELi64ELi64ELi4ES3_EELb0ELb1ELb1ELb0ELb0ELb0ELb1ELb1ENS_16Flash_fwd_paramsEEEvRKT8_iiiii)
        /*0050*/ 	.word	0x00000000


	//----- nvinfo : EIATTR_FRAME_SIZE
	.align		4
.L_24:
        /*0054*/ 	.byte	0x04, 0x11
        /*0056*/ 	.short	(.L_26 - .L_25)
	.align		4
.L_25:
        /*0058*/ 	.word	index@(_ZN5flash24flash_fwd_splitkv_kernelI23Flash_fwd_kernel_traitsILi256ELi64ELi64ELi4ELb0ELb0EN7cutlass10bfloat16_tE19Flash_kernel_traitsILi256ELi64ELi64ELi4ES3_EELb0ELb1ELb1ELb0ELb0ELb0ELb1ELb1EEEvNS_16Flash_fwd_paramsE)
        /*005c*/ 	.word	0x00000018


	//----- nvinfo : EIATTR_REGCOUNT
	.align		4
.L_26:
        /*0060*/ 	.byte	0x04, 0x2f
        /*0062*/ 	.short	(.L_28 - .L_27)
	.align		4
.L_27:
        /*0064*/ 	.word	index@(_ZN5flash24flash_fwd_splitkv_kernelI23Flash_fwd_kernel_traitsILi256ELi64ELi64ELi4ELb0ELb0EN7cutlass10bfloat16_tE19Flash_kernel_traitsILi256ELi64ELi64ELi4ES3_EELb0ELb1ELb0ELb0ELb1ELb1ELb1ELb1EEEvNS_16Flash_fwd_paramsE)
        /*0068*/ 	.word	0x000000ff


	//----- nvinfo : EIATTR_FRAME_SIZE
	.align		4
.L_28:
        /*006c*/ 	.byte	0x04, 0x11
        /*006e*/ 	.short	(.L_30 - .L_29)
	.align		4
.L_29:
        /*0070*/ 	.word	index@($__internal_35_$__cuda_sm70_shflsync_bfly_p)
        /*0074*/ 	.word	0x00000000


	//----- nvinfo : EIATTR_FRAME_SIZE
	.align		4
.L_30:
        /*0078*/ 	.byte	0x04, 0x11
        /*007a*/ 	.short	(.L_32 - .L_31)
	.align		4
.L_31:
        /*007c*/ 	.word	index@($_ZN5flash24flash_fwd_splitkv_kernelI23Flash_fwd_kernel_traitsILi256ELi64ELi64ELi4ELb0ELb0EN7cutlass10bfloat16_tE19Flash_kernel_traitsILi256ELi64ELi64ELi4ES3_EELb0ELb1ELb0ELb0ELb1ELb1ELb1ELb1EEEvNS_16Flash_fwd_paramsE$_ZN5flash30compute_attn_1rowblock_splitkvI23Flash_fwd_kernel_traitsILi256ELi64ELi64ELi4ELb0ELb0EN7cutlass10bfloat16_tE19Flash_kernel_traitsILi256ELi64ELi64ELi4ES3_EELb0ELb1ELb0ELb0ELb1ELb1ELb1ELb1ENS_16Flash_fwd_paramsEEEvRKT8_iiiii)
        /*0080*/ 	.word	0x00000000


	//----- nvinfo : EIATTR_FRAME_SIZE
	.align		4
.L_32:
        /*0084*/ 	.byte	0x04, 0x11
        /*0086*/ 	.short	(.L_34 - .L_33)
	.align		4
.L_33:
        /*0088*/ 	.word	index@(_ZN5flash24flash_fwd_splitkv_kernelI23Flash_fwd_kernel_traitsILi256ELi64ELi64ELi4ELb0ELb0EN7cutlass10bfloat16_tE19Flash_kernel_traitsILi256ELi64ELi64ELi4ES3_EELb0ELb1ELb0ELb0ELb1ELb1ELb1ELb1EEEvNS_16Flash_fwd_paramsE)
        /*008c*/ 	.word	0x00000018


	//----- nvinfo : EIATTR_REGCOUNT
	.align		4
.L_34:
        /*0090*/ 	.byte	0x04, 0x2f
        /*0092*/ 	.short	(.L_36 - .L_35)
	.align		4
.L_35:
        /*0094*/ 	.word	index@(_ZN5flash24flash_fwd_splitkv_kernelI23Flash_fwd_kernel_traitsILi256ELi64ELi64ELi4ELb0ELb0EN7cutlass10bfloat16_tE19Flash_kernel_traitsILi256ELi64ELi64ELi4ES3_EELb0ELb1ELb0ELb0ELb1ELb0ELb1ELb1EEEvNS_16Flash_fwd_paramsE)
        /*0098*/ 	.word	0x000000ff


	//----- nvinfo : EIATTR_FRAME_SIZE
	.align		4
.L_36:
        /*009c*/ 	.byte	0x04, 0x11
        /*009e*/ 	.short	(.L_38 - .L_37)
	.align		4
.L_37:
        /*00a0*/ 	.word	index@($__internal_34_$__cuda_sm70_shflsync_bfly_p)
        /*00a4*/ 	.word	0x00000000


	//----- nvinfo : EIATTR_FRAME_SIZE
	.align		4
.L_38:
        /*00a8*/ 	.byte	0x04, 0x11
        /*00aa*/ 	.short	(.L_40 - .L_39)
	.align		4
.L_39:
        /*00ac*/ 	.word	index@($_ZN5flash24flash_fwd_splitkv_kernelI23Flash_fwd_kernel_traitsILi256ELi64ELi64ELi4ELb0ELb0EN7cutlass10bfloat16_tE19Flash_kernel_traitsILi256ELi64ELi64ELi4ES3_EELb0ELb1ELb0ELb0ELb1ELb0ELb1ELb1EEEvNS_16Flash_fwd_paramsE$_ZN5flash30compute_attn_1rowblock_splitkvI23Flash_fwd_kernel_traitsILi256ELi64ELi64ELi4ELb0ELb0EN7cutlass10bfloat16_tE19Flash_kernel_traitsILi256ELi64ELi64ELi4ES3_EELb0ELb1ELb0ELb0ELb1ELb0ELb1ELb1ENS_16Flash_fwd_paramsEEEvRKT8_iiiii)
        /*00b0*/ 	.word	0x00000000


	//----- nvinfo : EIATTR_FRAME_SIZE
	.align		4
.L_40:
        /*00b4*/ 	.byte	0x04, 0x11
        /*00b6*/ 	.short	(.L_42 - .L_41)
	.align		4
.L_41:
        /*00b8*/ 	.word	index@(_ZN5flash24flash_fwd_splitkv_kernelI23Flash_fwd_kernel_traitsILi256ELi64ELi64ELi4ELb0ELb0EN7cutlass10bfloat16_tE19Flash_kernel_traitsILi256ELi64ELi64ELi4ES3_EELb0ELb1ELb0ELb0ELb1ELb0ELb1ELb1EEEvNS_16Flash_fwd_paramsE)
        /*00bc*/ 	.word	0x00000008


	//----- nvinfo : EIATTR_REGCOUNT
	.align		4
.L_42:
        /*00c0*/ 	.byte	0x04, 0x2f
        /*00c2*/ 	.short	(.L_44 - .L_43)
	.align		4
.L_43:
        /*00c4*/ 	.word	index@(_ZN5flash24flash_fwd_splitkv_kernelI23Flash_fwd_kernel_traitsILi256ELi64ELi64ELi4ELb0ELb0EN7cutlass10bfloat16_tE19Flash_kernel_traitsILi256ELi64ELi64ELi4ES3_EELb0ELb1ELb1ELb0ELb0ELb1ELb1ELb0EEEvNS_16Flash_fwd_paramsE)
        /*00c8*/ 	.word	0x000000ff


	//----- nvinfo : EIATTR_FRAME_SIZE
	.align		4
.L_44:
        /*00cc*/ 	.byte	0x04, 0x11
        /*00ce*/ 	.short	(.L_46 - .L_45)
	.align		4
.L_45:
        /*00d0*/ 	.word	index@(_ZN5flash24flash_fwd_splitkv_kernelI23Flash_fwd_kernel_traitsILi256ELi64ELi64ELi4ELb0ELb0EN7cutlass10bfloat16_tE19Flash_kernel_traitsILi256ELi64ELi64ELi4ES3_EELb0ELb1ELb1ELb0ELb0ELb1ELb1ELb0EEEvNS_16Flash_fwd_paramsE)
        /*00d4*/ 	.word	0x00000000


	//----- nvinfo : EIATTR_REGCOUNT
	.align		4
.L_46:
        /*00d8*/ 	.byte	0x04, 0x2f
        /*00da*/ 	.short	(.L_48 - .L_47)
	.align		4
.L_47:
        /*00dc*/ 	.word	index@(_ZN5flash24flash_fwd_splitkv_kernelI23Flash_fwd_kernel_traitsILi256ELi64ELi64ELi4ELb0ELb0EN7cutlass10bfloat16_tE19Flash_kernel_traitsILi256ELi64ELi64ELi4ES3_EELb0ELb1ELb1ELb0ELb0ELb0ELb1ELb0EEEvNS_16Flash_fwd_paramsE)
        /*00e0*/ 	.word	0x000000ff


	//----- nvinfo : EIATTR_FRAME_SIZE
	.align		4
.L_48:
        /*00e4*/ 	.byte	0x04, 0x11
        /*00e6*/ 	.short	(.L_50 - .L_49)
	.align		4
.L_49:
        /*00e8*/ 	.word	index@(_ZN5flash24flash_fwd_splitkv_kernelI23Flash_fwd_kernel_traitsILi256ELi64ELi64ELi4ELb0ELb0EN7cutlass10bfloat16_tE19Flash_kernel_traitsILi256ELi64ELi64ELi4ES3_EELb0ELb1ELb1ELb0ELb0ELb0ELb1ELb0EEEvNS_16Flash_fwd_paramsE)
        /*00ec*/ 	.word	0x00000000


	//----- nvinfo : EIATTR_REGCOUNT
	.align		4
.L_50:
        /*00f0*/ 	.byte	0x04, 0x2f
        /*00f2*/ 	.short	(.L_52 - .L_51)
	.align		4
.L_51:
        /*00f4*/ 	.word	index@(_ZN5flash24flash_fwd_splitkv_kernelI23Flash_fwd_kernel_traitsILi256ELi64ELi64ELi4ELb0ELb0EN7cutlass10bfloat16_tE19Flash_kernel_traitsILi256ELi64ELi64ELi4ES3_EELb0ELb1ELb0ELb0ELb1ELb1ELb1ELb0EEEvNS_16Flash_fwd_paramsE)
        /*00f8*/ 	.word	0x000000ff


	//----- nvinfo : EIATTR_FRAME_SIZE
	.align		4
.L_52:
        /*00fc*/ 	.byte	0x04, 0x11
        /*00fe*/ 	.short	(.L_54 - .L_53)
	.align		4
.L_53:
        /*0100*/ 	.word	index@(_ZN5flash24flash_fwd_splitkv_kernelI23Flash_fwd_kernel_traitsILi256ELi64ELi64ELi4ELb0ELb0EN7cutlass10bfloat16_tE19Flash_kernel_traitsILi256ELi64ELi64ELi4ES3_EELb0ELb1ELb0ELb0ELb1ELb1ELb1ELb0EEEvNS_16Flash_fwd_paramsE)
        /*0104*/ 	.word	0x00000000


	//----- nvinfo : EIATTR_REGCOUNT
	.align		4
.L_54:
        /*0108*/ 	.byte	0x04, 0x2f
        /*010a*/ 	.short	(.L_56 - .L_55)
	.align		4
.L_55:
        /*010c*/ 	.word	index@(_ZN5flash24flash_fwd_splitkv_kernelI23Flash_fwd_kernel_traitsILi256ELi64ELi64ELi4ELb0ELb0EN7cutlass10bfloat16_tE19Flash_kernel_traitsILi256ELi64ELi64ELi4ES3_EELb0ELb1ELb0ELb0ELb1ELb0ELb1ELb0EEEvNS_16Flash_fwd_paramsE)
        /*0110*/ 	.word	0x000000ff


	//----- nvinfo : EIATTR_FRAME_SIZE
	.align		4
.L_56:
        /*0114*/ 	.byte	0x04, 0x11
        /*0116*/ 	.short	(.L_58 - .L_57)
	.align		4
.L_57:
        /*0118*/ 	.word	index@(_ZN5flash24flash_fwd_splitkv_kernelI23Flash_fwd_kernel_traitsILi256ELi64ELi64ELi4ELb0ELb0EN7cutlass10bfloat16_tE19Flash_kernel_traitsILi256ELi64ELi64ELi4ES3_EELb0ELb1ELb0ELb0ELb1ELb0ELb1ELb0EEEvNS_16Flash_fwd_paramsE)
        /*011c*/ 	.word	0x00000000


	//----- nvinfo : EIATTR_REGCOUNT
	.align		4
.L_58:
        /*0120*/ 	.byte	0x04, 0x2f
        /*0122*/ 	.short	(.L_60 - .L_59)
	.align		4
.L_59:
        /*0124*/ 	.word	index@(_ZN5flash24flash_fwd_splitkv_kernelI23Flash_fwd_kernel_traitsILi256ELi64ELi64ELi4ELb0ELb0EN7cutlass10bfloat16_tE19Flash_kernel_traitsILi256ELi64ELi64ELi4ES3_EELb0ELb1ELb1ELb0ELb0ELb1ELb0ELb1EEEvNS_16Flash_fwd_paramsE)
        /*0128*/ 	.word	0x000000ff


	//----- nvinfo : EIATTR_FRAME_SIZE
	.align		4
.L_60:
        /*012c*/ 	.byte	0x04, 0x11
        /*012e*/ 	.short	(.L_62 - .L_61)
	.align		4
.L_61:
        /*0130*/ 	.word	index@($__internal_33_$__cuda_sm70_shflsync_bfly_p)
        /*0134*/ 	.word	0x00000000


	//----- nvinfo : EIATTR_FRAME_SIZE
	.align		4
.L_62:
        /*0138*/ 	.byte	0x04, 0x11
        /*013a*/ 	.short	(.L_64 - .L_63)
	.align		4
.L_63:
        /*013c*/ 	.word	index@($_ZN5flash24flash_fwd_splitkv_kernelI23Flash_fwd_kernel_traitsILi256ELi64ELi64ELi4ELb0ELb0EN7cutlass10bfloat16_tE19Flash_kernel_traitsILi256ELi64ELi64ELi4ES3_EELb0ELb1ELb1ELb0ELb0ELb1ELb0ELb1EEEvNS_16Flash_fwd_paramsE$_ZN5flash30compute_attn_1rowblock_splitkvI23Flash_fwd_kernel_traitsILi256ELi64ELi64ELi4ELb0ELb0EN7cutlass10bfloat16_tE19Flash_kernel_traitsILi256ELi64ELi64ELi4ES3_EELb0ELb1ELb1ELb0ELb0ELb1ELb0ELb1ENS_16Flash_fwd_paramsEEEvRKT8_iiiii)
        /*0140*/ 	.word	0x00000000


	//----- nvinfo : EIATTR_FRAME_SIZE
	.align		4
.L_64:
        /*0144*/ 	.byte	0x04, 0x11
        /*0146*/ 	.short	(.L_66 - .L_65)
	.align		4
.L_65:
        /*0148*/ 	.word	index@(_ZN5flash24flash_fwd_splitkv_kernelI23Flash_fwd_kernel_traitsILi256ELi64ELi64ELi4ELb0ELb0EN7cutlass10bfloat16_tE19Flash_kernel_traitsILi256ELi64ELi64ELi4ES3_EELb0ELb1ELb1ELb0ELb0ELb1ELb0ELb1EEEvNS_16Flash_fwd_paramsE)
        /*014c*/ 	.word	0x00000000


	//----- nvinfo : EIATTR_REGCOUNT
	.align		4
.L_66:
        /*0150*/ 	.byte	0x04, 0x2f
        /*0152*/ 	.short	(.L_68 - .L_67)
	.align		4
.L_67:
        /*0154*/ 	.word	index@(_ZN5flash24flash_fwd_splitkv_kernelI23Flash_fwd_kernel_traitsILi256ELi64ELi64ELi4ELb0ELb0EN7cutlass10bfloat16_tE19Flash_kernel_traitsILi256ELi64ELi64ELi4ES3_EELb0ELb1ELb1ELb0ELb0ELb0ELb0ELb1EEEvNS_16Flash_fwd_paramsE)
        /*0158*/ 	.word	0x000000ff


	//----- nvinfo : EIATTR_FRAME_SIZE
	.align		4
.L_68:
        /*015c*/ 	.byte	0x04, 0x11
        /*015e*/ 	.short	(.L_70 - .L_69)
	.align		4
.L_69:
        /*0160*/ 	.word	index@($__internal_32_$__cuda_sm70_shflsync_bfly_p)
        /*0164*/ 	.word	0x00000000


	//----- nvinfo : EIATTR_FRAME_SIZE
	.align		4
.L_70:
        /*0168*/ 	.byte	0x04, 0x11
        /*016a*/ 	.short	(.L_72 - .L_71)
	.align		4
.L_71:
        /*016c*/ 	.word	index@($_ZN5flash24flash_fwd_splitkv_kernelI23Flash_fwd_kernel_traitsILi256ELi64ELi64ELi4ELb0ELb0EN7cutlass10bfloat16_tE19Flash_kernel_traitsILi256ELi64ELi64ELi4ES3_EELb0ELb1ELb1ELb0ELb0ELb0ELb0ELb1EEEvNS_16Flash_fwd_paramsE$_ZN5flash30compute_attn_1rowblock_splitkvI23Flash_fwd_kernel_traitsILi256ELi64ELi64ELi4ELb0ELb0EN7cutlass10bfloat16_tE19Flash_kernel_traitsILi256ELi64ELi64ELi4ES3_EELb0ELb1ELb1ELb0ELb0ELb0ELb0ELb1ENS_16Flash_fwd_paramsEEEvRKT8_iiiii)
        /*0170*/ 	.word	0x00000000


	//----- nvinfo : EIATTR_FRAME_SIZE
	.align		4
.L_72:
        /*0174*/ 	.byte	0x04, 0x11
        /*0176*/ 	.short	(.L_74 - .L_73)
	.align		4
.L_73:
        /*0178*/ 	.word	index@(_ZN5flash24flash_fwd_splitkv_kernelI23Flash_fwd_kernel_traitsILi256ELi64ELi64ELi4ELb0ELb0EN7cutlass10bfloat16_tE19Flash_kernel_traitsILi256ELi64ELi64ELi4ES3_EELb0ELb1ELb1ELb0ELb0ELb0ELb0ELb1EEEvNS_16Flash_fwd_paramsE)
        /*017c*/ 	.word	0x00000008


	//----- nvinfo : EIATTR_REGCOUNT
	.align		4
.L_74:
        /*0180*/ 	.byte	0x04, 0x2f
        /*0182*/ 	.short	(.L_76 - .L_75)
	.align		4
.L_75:
        /*0184*/ 	.word	index@(_ZN5flash24flash_fwd_splitkv_kernelI23Flash_fwd_kernel_traitsILi256ELi64ELi64ELi4ELb0ELb0EN7cutlass10bfloat16_tE19Flash_kernel_traitsILi256ELi64ELi64ELi4ES3_EELb0ELb1ELb0ELb0ELb1ELb1ELb0ELb1EEEvNS_16Flash_fwd_paramsE)
        /*0188*/ 	.word	0x000000ff


	//----- nvinfo : EIATTR_FRAME_SIZE
	.align		4
.L_76:
        /*018c*/ 	.byte	0x04, 0x11
        /*018e*/ 	.short	(.L_78 - .L_77)
	.align		4
.L_77:
        /*0190*/ 	.word	index@($__internal_31_$__cuda_sm70_shflsync_bfly_p)
        /*0194*/ 	.word	0x00000000


	//----- nvinfo : EIATTR_FRAME_SIZE
	.align		4
.L_78:
        /*0198*/ 	.byte	0x04, 0x11
        /*019a*/ 	.short	(.L_80 - .L_79)
	.align		4
.L_79:
        /*019c*/ 	.word	index@($_ZN5flash24flash_fwd_splitkv_kernelI23Flash_fwd_kernel_traitsILi256ELi64ELi64ELi4ELb0ELb0EN7cutlass10bfloat16_tE19Flash_kernel_traitsILi256ELi64ELi64ELi4ES3_EELb0ELb1ELb0ELb0ELb1ELb1ELb0ELb1EEEvNS_16Flash_fwd_paramsE$_ZN5flash30compute_attn_1rowblock_splitkvI23Flash_fwd_kernel_traitsILi256ELi64ELi64ELi4ELb0ELb0EN7cutlass10bfloat16_tE19Flash_kernel_traitsILi256ELi64ELi64ELi4ES3_EELb0ELb1ELb0ELb0ELb1ELb1ELb0ELb1ENS_16Flash_fwd_paramsEEEvRKT8_iiiii)
        /*01a0*/ 	.word	0x00000000


	//----- nvinfo : EIATTR_FRAME_SIZE
	.align		4
.L_80:
        /*01a4*/ 	.byte	0x04, 0x11
        /*01a6*/ 	.short	(.L_82 - .L_81)
	.align		4
.L_81:
        /*01a8*/ 	.word	index@(_ZN5flash24flash_fwd_splitkv_kernelI23Flash_fwd_kernel_traitsILi256ELi64ELi64ELi4ELb0ELb0EN7cutlass10bfloat16_tE19Flash_kernel_traitsILi256ELi64ELi64ELi4ES3_EELb0ELb1ELb0ELb0ELb1ELb1ELb0ELb1EEEvNS_16Flash_fwd_paramsE)
        /*01ac*/ 	.word	0x00000030


	//----- nvinfo : EIATTR_REGCOUNT
	.align		4
.L_82:
        /*01b0*/ 	.byte	0x04, 0x2f
        /*01b2*/ 	.short	(.L_84 - .L_83)
	.align		4
.L_83:
        /*01b4*/ 	.word	index@(_ZN5flash24flash_fwd_splitkv_kernelI23Flash_fwd_kernel_traitsILi256ELi64ELi64ELi4ELb0ELb0EN7cutlass10bfloat16_tE19Flash_kernel_traitsILi256ELi64ELi64ELi4ES3_EELb0ELb1ELb0ELb0ELb1ELb0ELb0ELb1EEEvNS_16Flash_fwd_paramsE)
        /*01b8*/ 	.word	0x000000ff


	//----- nvinfo : EIATTR_FRAME_SIZE
	.align		4
.L_84:
        /*01bc*/ 	.byte	0x04, 0x11
        /*01be*/ 	.short	(.L_86 - .L_85)
	.align		4
.L_85:
        /*01c0*/ 	.word	index@($__internal_30_$__cuda_sm70_shflsync_bfly_p)
        /*01c4*/ 	.word	0x00000000


	//----- nvinfo : EIATTR_FRAME_SIZE
	.align		4
.L_86:
        /*01c8*/ 	.byte	0x04, 0x11
        /*01ca*/ 	.short	(.L_88 - .L_87)
	.align		4
.L_87:
        /*01cc*/ 	.word	index@($_ZN5flash24flash_fwd_splitkv_kernelI23Flash_fwd_kernel_traitsILi256ELi64ELi64ELi4ELb0ELb0EN7cutlass10bfloat16_tE19Flash_kernel_traitsILi256ELi64ELi64ELi4ES3_EELb0ELb1ELb0ELb0ELb1ELb0ELb0ELb1EEEvNS_16Flash_fwd_paramsE$_ZN5flash30compute_attn_1rowblock_splitkvI23Flash_fwd_kernel_traitsILi256ELi64ELi64ELi4ELb0ELb0EN7cutlass10bfloat16_tE19Flash_kernel_traitsILi256ELi64ELi64ELi4ES3_EELb0ELb1ELb0ELb0ELb1ELb0ELb0ELb1ENS_16Flash_fwd_paramsEEEvRKT8_iiiii)
        /*01d0*/ 	.word	0x00000000


	//----- nvinfo : EIATTR_FRAME_SIZE
	.align		4
.L_88:
        /*01d4*/ 	.byte	0x04, 0x11
        /*01d6*/ 	.short	(.L_90 - .L_89)
	.align		4
.L_89:
        /*01d8*/ 	.word	index@(_ZN5flash24flash_fwd_splitkv_kernelI23Flash_fwd_kernel_traitsILi256ELi64ELi64ELi4ELb0ELb0EN7cutlass10bfloat16_tE19Flash_kernel_traitsILi256ELi64ELi64ELi4ES3_EELb0ELb1ELb0ELb0ELb1ELb0ELb0ELb1EEEvNS_16Flash_fwd_paramsE)
        /*01dc*/ 	.word	0x00000010


	//----- nvinfo : EIATTR_REGCOUNT
	.align		4
.L_90:
        /*01e0*/ 	.byte	0x04, 0x2f
        /*01e2*/ 	.short	(.L_92 - .L_91)
	.align		4
.L_91:
        /*01e4*/ 	.word	index@(_ZN5flash24flash_fwd_splitkv_kernelI23Flash_fwd_kernel_traitsILi256ELi64ELi64ELi4ELb0ELb0EN7cutlass10bfloat16_tE19Flash_kernel_traitsILi256ELi64ELi64ELi4ES3_EELb0ELb1ELb1ELb0ELb0ELb1ELb0ELb0EEEvNS_16Flash_fwd_paramsE)
        /*01e8*/ 	.word	0x000000ff


	//----- nvinfo : EIATTR_FRAME_SIZE
	.align		4
.L_92:
        /*01ec*/ 	.byte	0x04, 0x11
        /*01ee*/ 	.short	(.L_94 - .L_93)
	.align		4
.L_93:
        /*01f0*/ 	.word	index@(_ZN5flash24flash_fwd_splitkv_kernelI23Flash_fwd_kernel_traitsILi256ELi64ELi64ELi4ELb0ELb0EN7cutlass10bfloat16_tE19Flash_kernel_traitsILi256ELi64ELi64ELi4ES3_EELb0ELb1ELb1ELb0ELb0ELb1ELb0ELb0EEEvNS_16Flash_fwd_paramsE)
        /*01f4*/ 	.word	0x00000000


	//----- nvinfo : EIATTR_REGCOUNT
	.align		4
.L_94:
        /*01f8*/ 	.byte	0x04, 0x2f
        /*01fa*/ 	.short	(.L_96 - .L_95)
	.align		4
.L_95:
        /*01fc*/ 	.word	index@(_ZN5flash24flash_fwd_splitkv_kernelI23Flash_fwd_kernel_traitsILi256ELi64ELi64ELi4ELb0ELb0EN7cutlass10bfloat16_tE19Flash_kernel_traitsILi256ELi64ELi64ELi4ES3_EELb0ELb1ELb1ELb0ELb0ELb0ELb0ELb0EEEvNS_16Flash_fwd_paramsE)
        /*0200*/ 	.word	0x000000ff


	//----- nvinfo : EIATTR_FRAME_SIZE
	.align		4
.L_96:
        /*0204*/ 	.byte	0x04, 0x11
        /*0206*/ 	.short	(.L_98 - .L_97)
	.align		4
.L_97:
        /*0208*/ 	.word	index@(_ZN5flash24flash_fwd_splitkv_kernelI23Flash_fwd_kernel_traitsILi256ELi64ELi64ELi4ELb0ELb0EN7cutlass10bfloat16_tE19Flash_kernel_traitsILi256ELi64ELi64ELi4ES3_EELb0ELb1ELb1ELb0ELb0ELb0ELb0ELb0EEEvNS_16Flash_fwd_paramsE)
        /*020c*/ 	.word	0x00000000


	//----- nvinfo : EIATTR_REGCOUNT
	.align		4
.L_98:
        /*0210*/ 	.byte	0x04, 0x2f
        /*0212*/ 	.short	(.L_100 - .L_99)
	.align		4
.L_99:
        /*0214*/ 	.word	index@(_ZN5flash24flash_fwd_splitkv_kernelI23Flash_fwd_kernel_traitsILi256ELi64ELi64ELi4ELb0ELb0EN7cutlass10bfloat16_tE19Flash_kernel_traitsILi256ELi64ELi64ELi4ES3_EELb0ELb1ELb0ELb0ELb1ELb1ELb0ELb0EEEvNS_16Flash_fwd_paramsE)
        /*0218*/ 	.word	0x000000ff


	//----- nvinfo : EIATTR_FRAME_SIZE
	.align		4
.L_100:
        /*021c*/ 	.byte	0x04, 0x11
        /*021e*/ 	.short	(.L_102 - .L_101)
	.align		4
.L_101:
        /*0220*/ 	.word	index@(_ZN5flash24flash_fwd_splitkv_kernelI23Flash_fwd_kernel_traitsILi256ELi64ELi64ELi4ELb0ELb0EN7cutlass10bfloat16_tE19Flash_kernel_traitsILi256ELi64ELi64ELi4ES3_EELb0ELb1ELb0ELb0ELb1ELb1ELb0ELb0EEEvNS_16Flash_fwd_paramsE)
        /*0224*/ 	.word	0x00000000


	//----- nvinfo : EIATTR_REGCOUNT
	.align		4
.L_102:
        /*0228*/ 	.byte	0x04, 0x2f
        /*022a*/ 	.short	(.L_104 - .L_103)
	.align		4
.L_103:
        /*022c*/ 	.word	index@(_ZN5flash24flash_fwd_splitkv_kernelI23Flash_fwd_kernel_traitsILi256ELi64ELi64ELi4ELb0ELb0EN7cutlass10bfloat16_tE19Flash_kernel_traitsILi256ELi64ELi64ELi4ES3_EELb0ELb1ELb0ELb0ELb1ELb0ELb0ELb0EEEvNS_16Flash_fwd_paramsE)
        /*0230*/ 	.word	0x000000ff


	//----- nvinfo : EIATTR_FRAME_SIZE
	.align		4
.L_104:
        /*0234*/ 	.byte	0x04, 0x11
        /*0236*/ 	.short	(.L_106 - .L_105)
	.align		4
.L_105:
        /*0238*/ 	.word	index@(_ZN5flash24flash_fwd_splitkv_kernelI23Flash_fwd_kernel_traitsILi256ELi64ELi64ELi4ELb0ELb0EN7cutlass10bfloat16_tE19Flash_kernel_traitsILi256ELi64ELi64ELi4ES3_EELb0ELb1ELb0ELb0ELb1ELb0ELb0ELb0EEEvNS_16Flash_fwd_paramsE)
        /*023c*/ 	.word	0x00000000


	//----- nvinfo : EIATTR_REGCOUNT
	.align		4
.L_106:
        /*0240*/ 	.byte	0x04, 0x2f
        /*0242*/ 	.short	(.L_108 - .L_107)
	.align		4
.L_107:
        /*0244*/ 	.word	index@(_ZN5flash24flash_fwd_splitkv_kernelI23Flash_fwd_kernel_traitsILi256ELi64ELi64ELi4ELb0ELb0EN7cutlass10bfloat16_tE19Flash_kernel_traitsILi256ELi64ELi64ELi4ES3_EELb0ELb0ELb1ELb0ELb0ELb1ELb1ELb1EEEvNS_16Flash_fwd_paramsE)
        /*0248*/ 	.word	0x000000ff


	//----- nvinfo : EIATTR_FRAME_SIZE
	.align		4
.L_108:
        /*024c*/ 	.byte	0x04, 0x11
        /*024e*/ 	.short	(.L_110 - .L_109)
	.align		4
.L_109:
        /*0250*/ 	.word	index@($__internal_29_$__cuda_sm70_shflsync_bfly_p)
        /*0254*/ 	.word	0x00000000


	//----- nvinfo : EIATTR_FRAME_SIZE
	.align		4
.L_110:
        /*0258*/ 	.byte	0x04, 0x11
        /*025a*/ 	.short	(.L_112 - .L_111)
	.align		4
.L_111:
        /*025c*/ 	.word	index@($_ZN5flash24flash_fwd_splitkv_kernelI23Flash_fwd_kernel_traitsILi256ELi64ELi64ELi4ELb0ELb0EN7cutlass10bfloat16_tE19Flash_kernel_traitsILi256ELi64ELi64ELi4ES3_EELb0ELb0ELb1ELb0ELb0ELb1ELb1ELb1EEEvNS_16Flash_fwd_paramsE$_ZN5flash30compute_attn_1rowblock_splitkvI23Flash_fwd_kernel_traitsILi256ELi64ELi64ELi4ELb0ELb0EN7cutlass10bfloat16_tE19Flash_kernel_traitsILi256ELi64ELi64ELi4ES3_EELb0ELb0ELb1ELb0ELb0ELb1ELb1ELb1ENS_16Flash_fwd_paramsEEEvRKT8_iiiii)
        /*0260*/ 	.word	0x00000000


	//----- nvinfo : EIATTR_FRAME_SIZE
	.align		4
.L_112:
        /*0264*/ 	.byte	0x04, 0x11
        /*0266*/ 	.short	(.L_114 - .L_113)
	.align		4
.L_113:
        /*0268*/ 	.word	index@(_ZN5flash24flash_fwd_splitkv_kernelI23Flash_fwd_kernel_traitsILi256ELi64ELi64ELi4ELb0ELb0EN7cutlass10bfloat16_tE19Flash_kernel_traitsILi256ELi64ELi64ELi4ES3_EELb0ELb0ELb1ELb0ELb0ELb1ELb1ELb1EEEvNS_16Flash_fwd_paramsE)
        /*026c*/ 	.word	0x00000058


	//----- nvinfo : EIATTR_REGCOUNT
	.align		4
.L_114:
        /*0270*/ 	.byte	0x04, 0x2f
        /*0272*/ 	.short	(.L_116 - .L_115)
	.align		4
.L_115:
        /*0274*/ 	.word	index@(_ZN5flash24flash_fwd_splitkv_kernelI23Flash_fwd_kernel_traitsILi256ELi64ELi64ELi4ELb0ELb0EN7cutlass10bfloat16_tE19Flash_kernel_traitsILi256ELi64ELi64ELi4ES3_EELb0ELb0ELb1ELb0ELb0ELb0ELb1ELb1EEEvNS_16Flash_fwd_paramsE)
        /*0278*/ 	.word	0x000000fe


	//----- nvinfo : EIATTR_FRAME_SIZE
	.align		4
.L_116:
        /*027c*/ 	.byte	0x04, 0x11
        /*027e*/ 	.short	(.L_118 - .L_117)
	.align		4
.L_117:
        /*0280*/ 	.word	index@($__internal_28_$__cuda_sm70_shflsync_bfly_p)
        /*0284*/ 	.word	0x00000000


	//----- nvinfo : EIATTR_FRAME_SIZE
	.align		4
.L_118:
        /*0288*/ 	.byte	0x04, 0x11
        /*028a*/ 	.short	(.L_120 - .L_119)
	.align		4
.L_119:
        /*028c*/ 	.word	index@($_ZN5flash24flash_fwd_splitkv_kernelI23Flash_fwd_kernel_traitsILi256ELi64ELi64ELi4ELb0ELb0EN7cutlass10bfloat16_tE19Flash_kernel_traitsILi256ELi64ELi64ELi4ES3_EELb0ELb0ELb1ELb0ELb0ELb0ELb1ELb1EEEvNS_16Flash_fwd_paramsE$_ZN5flash30compute_attn_1rowblock_splitkvI23Flash_fwd_kernel_traitsILi256ELi64ELi64ELi4ELb0ELb0EN7cutlass10bfloat16_tE19Flash_kernel_traitsILi256ELi64ELi64ELi4ES3_EELb0ELb0ELb1ELb0ELb0ELb0ELb1ELb1ENS_16Flash_fwd_paramsEEEvRKT8_iiiii)
        /*0290*/ 	.word	0x00000000


	//----- nvinfo : EIATTR_FRAME_SIZE
	.align		4
.L_120:
        /*0294*/ 	.byte	0x04, 0x11
        /*0296*/ 	.short	(.L_122 - .L_121)
	.align		4
.L_121:
        /*0298*/ 	.word	index@(_ZN5flash24flash_fwd_splitkv_kernelI23Flash_fwd_kernel_traitsILi256ELi64ELi64ELi4ELb0ELb0EN7cutlass10bfloat16_tE19Flash_kernel_traitsILi256ELi64ELi64ELi4ES3_EELb0ELb0ELb1ELb0ELb0ELb0ELb1ELb1EEEvNS_16Flash_fwd_paramsE)
        /*029c*/ 	.word	0x00000000


	//----- nvinfo : EIATTR_REGCOUNT
	.align		4
.L_122:
        /*02a0*/ 	.byte	0x04, 0x2f
        /*02a2*/ 	.short	(.L_124 - .L_123)
	.align		4
.L_123:
        /*02a4*/ 	.word	index@(_ZN5flash24flash_fwd_splitkv_kernelI23Flash_fwd_kernel_traitsILi256ELi64ELi64ELi4ELb0ELb0EN7cutlass10bfloat16_tE19Flash_kernel_traitsILi256ELi64ELi64ELi4ES3_EELb0ELb0ELb0ELb0ELb1ELb1ELb1ELb1EEEvNS_16Flash_fwd_paramsE)
        /*02a8*/ 	.word	0x000000ff


	//----- nvinfo : EIATTR_FRAME_SIZE
	.align		4
.L_124:
        /*02ac*/ 	.byte	0x04, 0x11
        /*02ae*/ 	.short	(.L_126 - .L_125)
	.align		4
.L_125:
        /*02b0*/ 	.word	index@($__internal_27_$__cuda_sm70_shflsync_bfly_p)
        /*02b4*/ 	.word	0x00000000


	//----- nvinfo : EIATTR_FRAME_SIZE
	.align		4
.L_126:
        /*02b8*/ 	.byte	0x04, 0x11
        /*02ba*/ 	.short	(.L_128 - .L_127)
	.align		4
.L_127:
        /*02bc*/ 	.word	index@($_ZN5flash24flash_fwd_splitkv_kernelI23Flash_fwd_kernel_traitsILi256ELi64ELi64ELi4ELb0ELb0EN7cutlass10bfloat16_tE19Flash_kernel_traitsILi256ELi64ELi64ELi4ES3_EELb0ELb0ELb0ELb0ELb1ELb1ELb1ELb1EEEvNS_16Flash_fwd_paramsE$_ZN5flash30compute_attn_1rowblock_splitkvI23Flash_fwd_kernel_traitsILi256ELi64ELi64ELi4ELb0ELb0EN7cutlass10bfloat16_tE19Flash_kernel_traitsILi256ELi64ELi64ELi4ES3_EELb0ELb0ELb0ELb0ELb1ELb1ELb1ELb1ENS_16Flash_fwd_paramsEEEvRKT8_iiiii)
        /*02c0*/ 	.word	0x00000000


	//----- nvinfo : EIATTR_FRAME_SIZE
	.align		4
.L_128:
        /*02c4*/ 	.byte	0x04, 0x11
        /*02c6*/ 	.short	(.L_130 - .L_129)
	.align		4
.L_129:
        /*02c8*/ 	.word	index@(_ZN5flash24flash_fwd_splitkv_kernelI23Flash_fwd_kernel_traitsILi256ELi64ELi64ELi4ELb0ELb0EN7cutlass10bfloat16_tE19Flash_kernel_traitsILi256ELi64ELi64ELi4ES3_EELb0ELb0ELb0ELb0ELb1ELb1ELb1ELb1EEEvNS_16Flash_fwd_paramsE)
        /*02cc*/ 	.word	0x00000008


	//----- nvinfo : EIATTR_REGCOUNT
	.align		4
.L_130:
        /*02d0*/ 	.byte	0x04, 0x2f
        /*02d2*/ 	.short	(.L_132 - .L_131)
	.align		4
.L_131:
        /*02d4*/ 	.word	index@(_ZN5flash24flash_fwd_splitkv_kernelI23Flash_fwd_kernel_traitsILi256ELi64ELi64ELi4ELb0ELb0EN7cutlass10bfloat16_tE19Flash_kernel_traitsILi256ELi64ELi64ELi4ES3_EELb0ELb0ELb0ELb0ELb1ELb0ELb1ELb1EEEvNS_16Flash_fwd_paramsE)
        /*02d8*/ 	.word	0x000000ff


	//----- nvinfo : EIATTR_FRAME_SIZE
	.align		4
.L_132:
        /*02dc*/ 	.byte	0x04, 0x11
        /*02de*/ 	.short	(.L_134 - .L_133)
	.align		4
.L_133:
        /*02e0*/ 	.word	index@($__internal_26_$__cuda_sm70_shflsync_bfly_p)
        /*02e4*/ 	.word	0x00000000


	//----- nvinfo : EIATTR_FRAME_SIZE
	.align		4
.L_134:
        /*02e8*/ 	.byte	0x04, 0x11
        /*02ea*/ 	.short	(.L_136 - .L_135)
	.align		4
.L_135:
        /*02ec*/ 	.word	index@($_ZN5flash24flash_fwd_splitkv_kernelI23Flash_fwd_kernel_traitsILi256ELi64ELi64ELi4ELb0ELb0EN7cutlass10bfloat16_tE19Flash_kernel_traitsILi256ELi64ELi64ELi4ES3_EELb0ELb0ELb0ELb0ELb1ELb0ELb1ELb1EEEvNS_16Flash_fwd_paramsE$_ZN5flash30compute_attn_1rowblock_splitkvI23Flash_fwd_kernel_traitsILi256ELi64ELi64ELi4ELb0ELb0EN7cutlass10bfloat16_tE19Flash_kernel_traitsILi256ELi64ELi64ELi4ES3_EELb0ELb0ELb0ELb0ELb1ELb0ELb1ELb1ENS_16Flash_fwd_paramsEEEvRKT8_iiiii)
        /*02f0*/ 	.word	0x00000000


	//----- nvinfo : EIATTR_FRAME_SIZE
	.align		4
.L_136:
        /*02f4*/ 	.byte	0x04, 0x11
        /*02f6*/ 	.short	(.L_138 - .L_137)
	.align		4
.L_137:
        /*02f8*/ 	.word	index@(_ZN5flash24flash_fwd_splitkv_kernelI23Flash_fwd_kernel_traitsILi256ELi64ELi64ELi4ELb0ELb0EN7cutlass10bfloat16_tE19Flash_kernel_traitsILi256ELi64ELi64ELi4ES3_EELb0ELb0ELb0ELb0ELb1ELb0ELb1ELb1EEEvNS_16Flash_fwd_paramsE)
        /*02fc*/ 	.word	0x00000008


	//----- nvinfo : EIATTR_REGCOUNT
	.align		4
.L_138:
        /*0300*/ 	.byte	0x04, 0x2f
        /*0302*/ 	.short	(.L_140 - .L_139)
	.align		4
.L_139:
        /*0304*/ 	.word	index@(_ZN5flash24flash_fwd_splitkv_kernelI23Flash_fwd_kernel_traitsILi256ELi64ELi64ELi4ELb0ELb0EN7cutlass10bfloat16_tE19Flash_kernel_traitsILi256ELi64ELi64ELi4ES3_EELb0ELb0ELb1ELb0ELb0ELb1ELb1ELb0EEEvNS_16Flash_fwd_paramsE)
        /*0308*/ 	.word	0x000000ff


	//----- nvinfo : EIATTR_FRAME_SIZE
	.align		4
.L_140:
        /*030c*/ 	.byte	0x04, 0x11
        /*030e*/ 	.short	(.L_142 - .L_141)
	.align		4
.L_141:
        /*0310*/ 	.word	index@(_ZN5flash24flash_fwd_splitkv_kernelI23Flash_fwd_kernel_traitsILi256ELi64ELi64ELi4ELb0ELb0EN7cutlass10bfloat16_tE19Flash_kernel_traitsILi256ELi64ELi64ELi4ES3_EELb0ELb0ELb1ELb0ELb0ELb1ELb1ELb0EEEvNS_16Flash_fwd_paramsE)
        /*0314*/ 	.word	0x00000000


	//----- nvinfo : EIATTR_REGCOUNT
	.align		4
.L_142:
        /*0318*/ 	.byte	0x04, 0x2f
        /*031a*/ 	.short	(.L_144 - .L_143)
	.align		4
.L_143:
        /*031c*/ 	.word	index@(_ZN5flash24flash_fwd_splitkv_kernelI23Flash_fwd_kernel_traitsILi256ELi64ELi64ELi4ELb0ELb0EN7cutlass10bfloat16_tE19Flash_kernel_traitsILi256ELi64ELi64ELi4ES3_EELb0ELb0ELb1ELb0ELb0ELb0ELb1ELb0EEEvNS_16Flash_fwd_paramsE)
        /*0320*/ 	.word	0x000000fe


	//----- nvinfo : EIATTR_FRAME_SIZE
	.align		4
.L_144:
        /*0324*/ 	.byte	0x04, 0x11
        /*0326*/ 	.short	(.L_146 - .L_145)
	.align		4
.L_145:
        /*0328*/ 	.word	index@(_ZN5flash24flash_fwd_splitkv_kernelI23Flash_fwd_kernel_traitsILi256ELi64ELi64ELi4ELb0ELb0EN7cutlass10bfloat16_tE19Flash_kernel_traitsILi256ELi64ELi64ELi4ES3_EELb0ELb0ELb1ELb0ELb0ELb0ELb1ELb0EEEvNS_16Flash_fwd_paramsE)
        /*032c*/ 	.word	0x00000000


	//----- nvinfo : EIATTR_REGCOUNT
	.align		4
.L_146:
        /*0330*/ 	.byte	0x04, 0x2f
        /*0332*/ 	.short	(.L_148 - .L_147)
	.align		4
.L_147:
        /*0334*/ 	.word	index@(_ZN5flash24flash_fwd_splitkv_kernelI23Flash_fwd_kernel_traitsILi256ELi64ELi64ELi4ELb0ELb0EN7cutlass10bfloat16_tE19Flash_kernel_traitsILi256ELi64ELi64ELi4ES3_EELb0ELb0ELb0ELb0ELb1ELb1ELb1ELb0EEEvNS_16Flash_fwd_paramsE)
        /*0338*/ 	.word	0x000000fd


	//----- nvinfo : EIATTR_FRAME_SIZE
	.align		4
.L_148:
        /*033c*/ 	.byte	0x04, 0x11
        /*033e*/ 	.short	(.L_150 - .L_149)
	.align		4
.L_149:
        /*0340*/ 	.word	index@(_ZN5flash24flash_fwd_splitkv_kernelI23Flash_fwd_kernel_traitsILi256ELi64ELi64ELi4ELb0ELb0EN7cutlass10bfloat16_tE19Flash_kernel_traitsILi256ELi64ELi64ELi4ES3_EELb0ELb0ELb0ELb0ELb1ELb1ELb1ELb0EEEvNS_16Flash_fwd_paramsE)
        /*0344*/ 	.word	0x00000000


	//----- nvinfo : EIATTR_REGCOUNT
	.align		4
.L_150:
        /*0348*/ 	.byte	0x04, 0x2f
        /*034a*/ 	.short	(.L_152 - .L_151)
	.align		4
.L_151:
        /*034c*/ 	.word	index@(_ZN5flash24flash_fwd_splitkv_kernelI23Flash_fwd_kernel_traitsILi256ELi64ELi64ELi4ELb0ELb0EN7cutlass10bfloat16_tE19Flash_kernel_traitsILi256ELi64ELi64ELi4ES3_EELb0ELb0ELb0ELb0ELb1ELb0ELb1ELb0EEEvNS_16Flash_fwd_paramsE)
        /*0350*/ 	.word	0x000000fe


	//----- nvinfo : EIATTR_FRAME_SIZE
	.align		4
.L_152:
        /*0354*/ 	.byte	0x04, 0x11
        /*0356*/ 	.short	(.L_154 - .L_153)
	.align		4
.L_153:
        /*0358*/ 	.word	index@(_ZN5flash24flash_fwd_splitkv_kernelI23Flash_fwd_kernel_traitsILi256ELi64ELi64ELi4ELb0ELb0EN7cutlass10bfloat16_tE19Flash_kernel_traitsILi256ELi64ELi64ELi4ES3_EELb0ELb0ELb0ELb0ELb1ELb0ELb1ELb0EEEvNS_16Flash_fwd_paramsE)
        /*035c*/ 	.word	0x00000000


	//----- nvinfo : EIATTR_REGCOUNT
	.align		4
.L_154:
        /*0360*/ 	.byte	0x04, 0x2f
        /*0362*/ 	.short	(.L_156 - .L_155)
	.align		4
.L_155:
        /*0364*/ 	.word	index@(_ZN5flash24flash_fwd_splitkv_kernelI23Flash_fwd_kernel_traitsILi256ELi64ELi64ELi4ELb0ELb0EN7cutlass10bfloat16_tE19Flash_kernel_traitsILi256ELi64ELi64ELi4ES3_EELb0ELb0ELb1ELb0ELb0ELb1ELb0ELb1EEEvNS_16Flash_fwd_paramsE)
        /*0368*/ 	.word	0x000000ff


	//----- nvinfo : EIATTR_FRAME_SIZE
	.align		4
.L_156:
        /*036c*/ 	.byte	0x04, 0x11
        /*036e*/ 	.short	(.L_158 - .L_157)
	.align		4
.L_157:
        /*0370*/ 	.word	index@($__internal_25_$__cuda_sm70_shflsync_bfly_p)
        /*0374*/ 	.word	0x00000000


	//----- nvinfo : EIATTR_FRAME_SIZE
	.align		4
.L_158:
        /*0378*/ 	.byte	0x04, 0x11
        /*037a*/ 	.short	(.L_160 - .L_159)
	.align		4
.L_159:
        /*037c*/ 	.word	index@($_ZN5flash24flash_fwd_splitkv_kernelI23Flash_fwd_kernel_traitsILi256ELi64ELi64ELi4ELb0ELb0EN7cutlass10bfloat16_tE19Flash_kernel_traitsILi256ELi64ELi64ELi4ES3_EELb0ELb0ELb1ELb0ELb0ELb1ELb0ELb1EEEvNS_16Flash_fwd_paramsE$_ZN5flash30compute_attn_1rowblock_splitkvI23Flash_fwd_kernel_traitsILi256ELi64ELi64ELi4ELb0ELb0EN7cutlass10bfloat16_tE19Flash_kernel_traitsILi256ELi64ELi64ELi4ES3_EELb0ELb0ELb1ELb0ELb0ELb1ELb0ELb1ENS_16Flash_fwd_paramsEEEvRKT8_iiiii)
        /*0380*/ 	.word	0x00000000


	//----- nvinfo : EIATTR_FRAME_SIZE
	.align		4
.L_160:
        /*0384*/ 	.byte	0x04, 0x11
        /*0386*/ 	.short	(.L_162 - .L_161)
	.align		4
.L_161:
        /*0388*/ 	.word	index@(_ZN5flash24flash_fwd_splitkv_kernelI23Flash_fwd_kernel_traitsILi256ELi64ELi64ELi4ELb0ELb0EN7cutlass10bfloat16_tE19Flash_kernel_traitsILi256ELi64ELi64ELi4ES3_EELb0ELb0ELb1ELb0ELb0ELb1ELb0ELb1EEEvNS_16Flash_fwd_paramsE)
        /*038c*/ 	.word	0x00000050


	//----- nvinfo : EIATTR_REGCOUNT
	.align		4
.L_162:
        /*0390*/ 	.byte	0x04, 0x2f
        /*0392*/ 	.short	(.L_164 - .L_163)
	.align		4
.L_163:
        /*0394*/ 	.word	index@(_ZN5flash24flash_fwd_splitkv_kernelI23Flash_fwd_kernel_traitsILi256ELi64ELi64ELi4ELb0ELb0EN7cutlass10bfloat16_tE19Flash_kernel_traitsILi256ELi64ELi64ELi4ES3_EELb0ELb0ELb1ELb0ELb0ELb0ELb0ELb1EEEvNS_16Flash_fwd_paramsE)
        /*0398*/ 	.word	0x000000fe


	//----- nvinfo : EIATTR_FRAME_SIZE
	.align		4
.L_164:
        /*039c*/ 	.byte	0x04, 0x11
        /*039e*/ 	.short	(.L_166 - .L_165)
	.align		4
.L_165:
        /*03a0*/ 	.word	index@($__internal_24_$__cuda_sm70_shflsync_bfly_p)
        /*03a4*/ 	.word	0x00000000


	//----- nvinfo : EIATTR_FRAME_SIZE
	.align		4
.L_166:
        /*03a8*/ 	.byte	0x04, 0x11
        /*03aa*/ 	.short	(.L_168 - .L_167)
	.align		4
.L_167:
        /*03ac*/ 	.word	index@($_ZN5flash24flash_fwd_splitkv_kernelI23Flash_fwd_kernel_traitsILi256ELi64ELi64ELi4ELb0ELb0EN7cutlass10bfloat16_tE19Flash_kernel_traitsILi256ELi64ELi64ELi4ES3_EELb0ELb0ELb1ELb0ELb0ELb0ELb0ELb1EEEvNS_16Flash_fwd_paramsE$_ZN5flash30compute_attn_1rowblock_splitkvI23Flash_fwd_kernel_traitsILi256ELi64ELi64ELi4ELb0ELb0EN7cutlass10bfloat16_tE19Flash_kernel_traitsILi256ELi64ELi64ELi4ES3_EELb0ELb0ELb1ELb0ELb0ELb0ELb0ELb1ENS_16Flash_fwd_paramsEEEvRKT8_iiiii)
        /*03b0*/ 	.word	0x00000000


	//----- nvinfo : EIATTR_FRAME_SIZE
	.align		4
.L_168:
        /*03b4*/ 	.byte	0x04, 0x11
        /*03b6*/ 	.short	(.L_170 - .L_169)
	.align		4
.L_169:
        /*03b8*/ 	.word	index@(_ZN5flash24flash_fwd_splitkv_kernelI23Flash_fwd_kernel_traitsILi256ELi64ELi64ELi4ELb0ELb0EN7cutlass10bfloat16_tE19Flash_kernel_traitsILi256ELi64ELi64ELi4ES3_EELb0ELb0ELb1ELb0ELb0ELb0ELb0ELb1EEEvNS_16Flash_fwd_paramsE)
        /*03bc*/ 	.word	0x00000000


	//----- nvinfo : EIATTR_REGCOUNT
	.align		4
.L_170:
        /*03c0*/ 	.byte	0x04, 0x2f
        /*03c2*/ 	.short	(.L_172 - .L_171)
	.align		4
.L_171:
        /*03c4*/ 	.word	index@(_ZN5flash24flash_fwd_splitkv_kernelI23Flash_fwd_kernel_traitsILi256ELi64ELi64ELi4ELb0ELb0EN7cutlass10bfloat16_tE19Flash_kernel_traitsILi256ELi64ELi64ELi4ES3_EELb0ELb0ELb0ELb0ELb1ELb1ELb0ELb1EEEvNS_16Flash_fwd_paramsE)
        /*03c8*/ 	.word	0x000000ff


	//----- nvinfo : EIATTR_FRAME_SIZE
	.align		4
.L_172:
        /*03cc*/ 	.byte	0x04, 0x11
        /*03ce*/ 	.short	(.L_174 - .L_173)
	.align		4
.L_173:
        /*03d0*/ 	.word	index@($__internal_23_$__cuda_sm70_shflsync_bfly_p)
        /*03d4*/ 	.word	0x00000000


	//----- nvinfo : EIATTR_FRAME_SIZE
	.align		4
.L_174:
        /*03d8*/ 	.byte	0x04, 0x11
        /*03da*/ 	.short	(.L_176 - .L_175)
	.align		4
.L_175:
        /*03dc*/ 	.word	index@($_ZN5flash24flash_fwd_splitkv_kernelI23Flash_fwd_kernel_traitsILi256ELi64ELi64ELi4ELb0ELb0EN7cutlass10bfloat16_tE19Flash_kernel_traitsILi256ELi64ELi64ELi4ES3_EELb0ELb0ELb0ELb0ELb1ELb1ELb0ELb1EEEvNS_16Flash_fwd_paramsE$_ZN5flash30compute_attn_1rowblock_splitkvI23Flash_fwd_kernel_traitsILi256ELi64ELi64ELi4ELb0ELb0EN7cutlass10bfloat16_tE19Flash_kernel_traitsILi256ELi64ELi64ELi4ES3_EELb0ELb0ELb0ELb0ELb1ELb1ELb0ELb1ENS_16Flash_fwd_paramsEEEvRKT8_iiiii)
        /*03e0*/ 	.word	0x00000000


	//----- nvinfo : EIATTR_FRAME_SIZE
	.align		4
.L_176:
        /*03e4*/ 	.byte	0x04, 0x11
        /*03e6*/ 	.short	(.L_178 - .L_177)
	.align		4
.L_177:
        /*03e8*/ 	.word	index@(_ZN5flash24flash_fwd_splitkv_kernelI23Flash_fwd_kernel_traitsILi256ELi64ELi64ELi4ELb0ELb0EN7cutlass10bfloat16_tE19Flash_kernel_traitsILi256ELi64ELi64ELi4ES3_EELb0ELb0ELb0ELb0ELb1ELb1ELb0ELb1EEEvNS_16Flash_fwd_paramsE)
        /*03ec*/ 	.word	0x00000010


	//----- nvinfo : EIATTR_REGCOUNT
	.align		4
.L_178:
        /*03f0*/ 	.byte	0x04, 0x2f
        /*03f2*/ 	.short	(.L_180 - .L_179)
	.align		4
.L_179:
        /*03f4*/ 	.word	index@(_ZN5flash24flash_fwd_splitkv_kernelI23Flash_fwd_kernel_traitsILi256ELi64ELi64ELi4ELb0ELb0EN7cutlass10bfloat16_tE19Flash_kernel_traitsILi256ELi64ELi64ELi4ES3_EELb0ELb0ELb0ELb0ELb1ELb0ELb0ELb1EEEvNS_16Flash_fwd_paramsE)
        /*03f8*/ 	.word	0x000000ff


	//----- nvinfo : EIATTR_FRAME_SIZE
	.align		4
.L_180:
        /*03fc*/ 	.byte	0x04, 0x11
        /*03fe*/ 	.short	(.L_182 - .L_181)
	.align		4
.L_181:
        /*0400*/ 	.word	index@($__internal_22_$__cuda_sm70_shflsync_bfly_p)
        /*0404*/ 	.word	0x00000000


	//----- nvinfo : EIATTR_FRAME_SIZE
	.align		4
.L_182:
        /*0408*/ 	.byte	0x04, 0x11
        /*040a*/ 	.short	(.L_184 - .L_183)
	.align		4
.L_183:
        /*040c*/ 	.word	index@($_ZN5flash24flash_fwd_splitkv_kernelI23Flash_fwd_kernel_traitsILi256ELi64ELi64ELi4ELb0ELb0EN7cutlass10bfloat16_tE19Flash_kernel_traitsILi256ELi64ELi64ELi4ES3_EELb0ELb0ELb0ELb0ELb1ELb0ELb0ELb1EEEvNS_16Flash_fwd_paramsE$_ZN5flash30compute_attn_1rowblock_splitkvI23Flash_fwd_kernel_traitsILi256ELi64ELi64ELi4ELb0ELb0EN7cutlass10bfloat16_tE19Flash_kernel_traitsILi256ELi64ELi64ELi4ES3_EELb0ELb0ELb0ELb0ELb1ELb0ELb0ELb1ENS_16Flash_fwd_paramsEEEvRKT8_iiiii)
        /*0410*/ 	.word	0x00000000


	//----- nvinfo : EIATTR_FRAME_SIZE
	.align		4
.L_184:
        /*0414*/ 	.byte	0x04, 0x11
        /*0416*/ 	.short	(.L_186 - .L_185)
	.align		4
.L_185:
        /*0418*/ 	.word	index@(_ZN5flash24flash_fwd_splitkv_kernelI23Flash_fwd_kernel_traitsILi256ELi64ELi64ELi4ELb0ELb0EN7cutlass10bfloat16_tE19Flash_kernel_traitsILi256ELi64ELi64ELi4ES3_EELb0ELb0ELb0ELb0ELb1ELb0ELb0ELb1EEEvNS_16Flash_fwd_paramsE)
        /*041c*/ 	.word	0x00000008


	//----- nvinfo : EIATTR_REGCOUNT
	.align		4
.L_186:
        /*0420*/ 	.byte	0x04, 0x2f
        /*0422*/ 	.short	(.L_188 - .L_187)
	.align		4
.L_187:
        /*0424*/ 	.word	index@(_ZN5flash24flash_fwd_splitkv_kernelI23Flash_fwd_kernel_traitsILi256ELi64ELi64ELi4ELb0ELb0EN7cutlass10bfloat16_tE19Flash_kernel_traitsILi256ELi64ELi64ELi4ES3_EELb0ELb0ELb1ELb0ELb0ELb1ELb0ELb0EEEvNS_16Flash_fwd_paramsE)
        /*0428*/ 	.word	0x000000fe


	//----- nvinfo : EIATTR_FRAME_SIZE
	.align		4
.L_188:
        /*042c*/ 	.byte	0x04, 0x11
        /*042e*/ 	.short	(.L_190 - .L_189)
	.align		4
.L_189:
        /*0430*/ 	.word	index@(_ZN5flash24flash_fwd_splitkv_kernelI23Flash_fwd_kernel_traitsILi256ELi64ELi64ELi4ELb0ELb0EN7cutlass10bfloat16_tE19Flash_kernel_traitsILi256ELi64ELi64ELi4ES3_EELb0ELb0ELb1ELb0ELb0ELb1ELb0ELb0EEEvNS_16Flash_fwd_paramsE)
        /*0434*/ 	.word	0x00000000


	//----- nvinfo : EIATTR_REGCOUNT
	.align		4
.L_190:
        /*0438*/ 	.byte	0x04, 0x2f
        /*043a*/ 	.short	(.L_192 - .L_191)
	.align		4
.L_191:
        /*043c*/ 	.word	index@(_ZN5flash24flash_fwd_splitkv_kernelI23Flash_fwd_kernel_traitsILi256ELi64ELi64ELi4ELb0ELb0EN7cutlass10bfloat16_tE19Flash_kernel_traitsILi256ELi64ELi64ELi4ES3_EELb0ELb0ELb1ELb0ELb0ELb0ELb0ELb0EEEvNS_16Flash_fwd_paramsE)
        /*0440*/ 	.word	0x000000fe


	//----- nvinfo : EIATTR_FRAME_SIZE
	.align		4
.L_192:
        /*0444*/ 	.byte	0x04, 0x11
        /*0446*/ 	.short	(.L_194 - .L_193)
	.align		4
.L_193:
        /*0448*/ 	.word	index@(_ZN5flash24flash_fwd_splitkv_kernelI23Flash_fwd_kernel_traitsILi256ELi64ELi64ELi4ELb0ELb0EN7cutlass10bfloat16_tE19Flash_kernel_traitsILi256ELi64ELi64ELi4ES3_EELb0ELb0ELb1ELb0ELb0ELb0ELb0ELb0EEEvNS_16Flash_fwd_paramsE)
        /*044c*/ 	.word	0x00000000


	//----- nvinfo : EIATTR_REGCOUNT
	.align		4
.L_194:
        /*0450*/ 	.byte	0x04, 0x2f
        /*0452*/ 	.short	(.L_196 - .L_195)
	.align		4
.L_195:
        /*0454*/ 	.word	index@(_ZN5flash24flash_fwd_splitkv_kernelI23Flash_fwd_kernel_traitsILi256ELi64ELi64ELi4ELb0ELb0EN7cutlass10bfloat16_tE19Flash_kernel_traitsILi256ELi64ELi64ELi4ES3_EELb0ELb0ELb0ELb0ELb1ELb1ELb0ELb0EEEvNS_16Flash_fwd_paramsE)
        /*0458*/ 	.word	0x000000ff


	//----- nvinfo : EIATTR_FRAME_SIZE
	.align		4
.L_196:
        /*045c*/ 	.byte	0x04, 0x11
        /*045e*/ 	.short	(.L_198 - .L_197)
	.align		4
.L_197:
        /*0460*/ 	.word	index@(_ZN5flash24flash_fwd_splitkv_kernelI23Flash_fwd_kernel_traitsILi256ELi64ELi64ELi4ELb0ELb0EN7cutlass10bfloat16_tE19Flash_kernel_traitsILi256ELi64ELi64ELi4ES3_EELb0ELb0ELb0ELb0ELb1ELb1ELb0ELb0EEEvNS_16Flash_fwd_paramsE)
        /*0464*/ 	.word	0x00000000


	//----- nvinfo : EIATTR_REGCOUNT
	.align		4
.L_198:
        /*0468*/ 	.byte	0x04, 0x2f
        /*046a*/ 	.short	(.L_200 - .L_199)
	.align		4
.L_199:
        /*046c*/ 	.word	index@(_ZN5flash24flash_fwd_splitkv_kernelI23Flash_fwd_kernel_traitsILi256ELi64ELi64ELi4ELb0ELb0EN7cutlass10bfloat16_tE19Flash_kernel_traitsILi256ELi64ELi64ELi4ES3_EELb0ELb0ELb0ELb0ELb1ELb0ELb0ELb0EEEvNS_16Flash_fwd_paramsE)
        /*0470*/ 	.word	0x000000fe


	//----- nvinfo : EIATTR_FRAME_SIZE
	.align		4
.L_200:
        /*0474*/ 	.byte	0x04, 0x11
        /*0476*/ 	.short	(.L_202 - .L_201)
	.align		4
.L_201:
        /*0478*/ 	.word	index@(_ZN5flash24flash_fwd_splitkv_kernelI23Flash_fwd_kernel_traitsILi256ELi64ELi64ELi4ELb0ELb0EN7cutlass10bfloat16_tE19Flash_kernel_traitsILi256ELi64ELi64ELi4ES3_EELb0ELb0ELb0ELb0ELb1ELb0ELb0ELb0EEEvNS_16Flash_fwd_paramsE)
        /*047c*/ 	.word	0x00000000


	//----- nvinfo : EIATTR_REGCOUNT
	.align		4
.L_202:
        /*0480*/ 	.byte	0x04, 0x2f
        /*0482*/ 	.short	(.L_204 - .L_203)
	.align		4
.L_203:
        /*0484*/ 	.word	index@(_ZN5flash24flash_fwd_splitkv_kernelI23Flash_fwd_kernel_traitsILi256ELi64ELi64ELi4ELb0ELb0EN7cutlass10bfloat16_tE19Flash_kernel_traitsILi256ELi64ELi64ELi4ES3_EELb0ELb1ELb0ELb0ELb0ELb1ELb1ELb1EEEvNS_16Flash_fwd_paramsE)
        /*0488*/ 	.word	0x000000ff


	//----- nvinfo : EIATTR_FRAME_SIZE
	.align		4
.L_204:
        /*048c*/ 	.byte	0x04, 0x11
        /*048e*/ 	.short	(.L_206 - .L_205)
	.align		4
.L_205:
        /*0490*/ 	.word	index@($__internal_21_$__cuda_sm70_shflsync_bfly_p)
        /*0494*/ 	.word	0x00000000


	//----- nvinfo : EIATTR_FRAME_SIZE
	.align		4
.L_206:
        /*0498*/ 	.byte	0x04, 0x11
        /*049a*/ 	.short	(.L_208 - .L_207)
	.align		4
.L_207:
        /*049c*/ 	.word	index@($_ZN5flash24flash_fwd_splitkv_kernelI23Flash_fwd_kernel_traitsILi256ELi64ELi64ELi4ELb0ELb0EN7cutlass10bfloat16_tE19Flash_kernel_traitsILi256ELi64ELi64ELi4ES3_EELb0ELb1ELb0ELb0ELb0ELb1ELb1ELb1EEEvNS_16Flash_fwd_paramsE$_ZN5flash30compute_attn_1rowblock_splitkvI23Flash_fwd_kernel_traitsILi256ELi64ELi64ELi4ELb0ELb0EN7cutlass10bfloat16_tE19Flash_kernel_traitsILi256ELi64ELi64ELi4ES3_EELb0ELb1ELb0ELb0ELb0ELb1ELb1ELb1ENS_16Flash_fwd_paramsEEEvRKT8_iiiii)
        /*04a0*/ 	.word	0x00000000


	//----- nvinfo : EIATTR_FRAME_SIZE
	.align		4
.L_208:
        /*04a4*/ 	.byte	0x04, 0x11
        /*04a6*/ 	.short	(.L_210 - .L_209)
	.align		4
.L_209:
        /*04a8*/ 	.word	index@(_ZN5flash24flash_fwd_splitkv_kernelI23Flash_fwd_kernel_traitsILi256ELi64ELi64ELi4ELb0ELb0EN7cutlass10bfloat16_tE19Flash_kernel_traitsILi256ELi64ELi64ELi4ES3_EELb0ELb1ELb0ELb0ELb0ELb1ELb1ELb1EEEvNS_16Flash_fwd_paramsE)
        /*04ac*/ 	.word	0x00000010


	//----- nvinfo : EIATTR_REGCOUNT
	.align		4
.L_210:
        /*04b0*/ 	.byte	0x04, 0x2f
        /*04b2*/ 	.short	(.L_212 - .L_211)
	.align		4
.L_211:
        /*04b4*/ 	.word	index@(_ZN5flash24flash_fwd_splitkv_kernelI23Flash_fwd_kernel_traitsILi256ELi64ELi64ELi4ELb0ELb0EN7cutlass10bfloat16_tE19Flash_kernel_traitsILi256ELi64ELi64ELi4ES3_EELb0ELb1ELb0ELb0ELb0ELb0ELb1ELb1EEEvNS_16Flash_fwd_paramsE)
        /*04b8*/ 	.word	0x000000ff


	//----- nvinfo : EIATTR_FRAME_SIZE
	.align		4
.L_212:
        /*04bc*/ 	.byte	0x04, 0x11
        /*04be*/ 	.short	(.L_214 - .L_213)
	.align		4
.L_213:
        /*04c0*/ 	.word	index@($__internal_20_$__cuda_sm70_shflsync_bfly_p)
        /*04c4*/ 	.word	0x00000000


	//----- nvinfo : EIATTR_FRAME_SIZE
	.align		4
.L_214:
        /*04c8*/ 	.byte	0x04, 0x11
        /*04ca*/ 	.short	(.L_216 - .L_215)
	.align		4
.L_215:
        /*04cc*/ 	.word	index@($_ZN5flash24flash_fwd_splitkv_kernelI23Flash_fwd_kernel_traitsILi256ELi64ELi64ELi4ELb0ELb0EN7cutlass10bfloat16_tE19Flash_kernel_traitsILi256ELi64ELi64ELi4ES3_EELb0ELb1ELb0ELb0ELb0ELb0ELb1ELb1EEEvNS_16Flash_fwd_paramsE$_ZN5flash30compute_attn_1rowblock_splitkvI23Flash_fwd_kernel_traitsILi256ELi64ELi64ELi4ELb0ELb0EN7cutlass10bfloat16_tE19Flash_kernel_traitsILi256ELi64ELi64ELi4ES3_EELb0ELb1ELb0ELb0ELb0ELb0ELb1ELb1ENS_16Flash_fwd_paramsEEEvRKT8_iiiii)
        /*04d0*/ 	.word	0x00000000


	//----- nvinfo : EIATTR_FRAME_SIZE
	.align		4
.L_216:
        /*04d4*/ 	.byte	0x04, 0x11
        /*04d6*/ 	.short	(.L_218 - .L_217)
	.align		4
.L_217:
        /*04d8*/ 	.word	index@(_ZN5flash24flash_fwd_splitkv_kernelI23Flash_fwd_kernel_traitsILi256ELi64ELi64ELi4ELb0ELb0EN7cutlass10bfloat16_tE19Flash_kernel_traitsILi256ELi64ELi64ELi4ES3_EELb0ELb1ELb0ELb0ELb0ELb0ELb1ELb1EEEvNS_16Flash_fwd_paramsE)
        /*04dc*/ 	.word	0x00000000


	//----- nvinfo : EIATTR_REGCOUNT
	.align		4
.L_218:
        /*04e0*/ 	.byte	0x04, 0x2f
        /*04e2*/ 	.short	(.L_220 - .L_219)
	.align		4
.L_219:
        /*04e4*/ 	.word	index@(_ZN5flash24flash_fwd_splitkv_kernelI23Flash_fwd_kernel_traitsILi256ELi64ELi64ELi4ELb0ELb0EN7cutlass10bfloat16_tE19Flash_kernel_traitsILi256ELi64ELi64ELi4ES3_EELb0ELb1ELb0ELb0ELb0ELb1ELb1ELb0EEEvNS_16Flash_fwd_paramsE)
        /*04e8*/ 	.word	0x000000fd


	//----- nvinfo : EIATTR_FRAME_SIZE
	.align		4
.L_220:
        /*04ec*/ 	.byte	0x04, 0x11
        /*04ee*/ 	.short	(.L_222 - .L_221)
	.align		4
.L_221:
        /*04f0*/ 	.word	index@(_ZN5flash24flash_fwd_splitkv_kernelI23Flash_fwd_kernel_traitsILi256ELi64ELi64ELi4ELb0ELb0EN7cutlass10bfloat16_tE19Flash_kernel_traitsILi256ELi64ELi64ELi4ES3_EELb0ELb1ELb0ELb0ELb0ELb1ELb1ELb0EEEvNS_16Flash_fwd_paramsE)
        /*04f4*/ 	.word	0x00000000


	//----- nvinfo : EIATTR_REGCOUNT
	.align		4
.L_222:
        /*04f8*/ 	.byte	0x04, 0x2f
        /*04fa*/ 	.short	(.L_224 - .L_223)
	.align		4
.L_223:
        /*04fc*/ 	.word	index@(_ZN5flash24flash_fwd_splitkv_kernelI23Flash_fwd_kernel_traitsILi256ELi64ELi64ELi4ELb0ELb0EN7cutlass10bfloat16_tE19Flash_kernel_traitsILi256ELi64ELi64ELi4ES3_EELb0ELb1ELb0ELb0ELb0ELb0ELb1ELb0EEEvNS_16Flash_fwd_paramsE)
        /*0500*/ 	.word	0x000000fe


	//----- nvinfo : EIATTR_FRAME_SIZE
	.align		4
.L_224:
        /*0504*/ 	.byte	0x04, 0x11
        /*0506*/ 	.short	(.L_226 - .L_225)
	.align		4
.L_225:
        /*0508*/ 	.word	index@(_ZN5flash24flash_fwd_splitkv_kernelI23Flash_fwd_kernel_traitsILi256ELi64ELi64ELi4ELb0ELb0EN7cutlass10bfloat16_tE19Flash_kernel_traitsILi256ELi64ELi64ELi4ES3_EELb0ELb1ELb0ELb0ELb0ELb0ELb1ELb0EEEvNS_16Flash_fwd_paramsE)
        /*050c*/ 	.word	0x00000000


	//----- nvinfo : EIATTR_REGCOUNT
	.align		4
.L_226:
        /*0510*/ 	.byte	0x04, 0x2f
        /*0512*/ 	.short	(.L_228 - .L_227)
	.align		4
.L_227:
        /*0514*/ 	.word	index@(_ZN5flash24flash_fwd_splitkv_kernelI23Flash_fwd_kernel_traitsILi256ELi64ELi64ELi4ELb0ELb0EN7cutlass10bfloat16_tE19Flash_kernel_traitsILi256ELi64ELi64ELi4ES3_EELb0ELb1ELb0ELb0ELb0ELb1ELb0ELb1EEEvNS_16Flash_fwd_paramsE)
        /*0518*/ 	.word	0x000000ff


	//----- nvinfo : EIATTR_FRAME_SIZE
	.align		4
.L_228:
        /*051c*/ 	.byte	0x04, 0x11
        /*051e*/ 	.short	(.L_230 - .L_229)
	.align		4
.L_229:
        /*0520*/ 	.word	index@($__internal_19_$__cuda_sm70_shflsync_bfly_p)
        /*0524*/ 	.word	0x00000000


	//----- nvinfo : EIATTR_FRAME_SIZE
	.align		4
.L_230:
        /*0528*/ 	.byte	0x04, 0x11
        /*052a*/ 	.short	(.L_232 - .L_231)
	.align		4
.L_231:
        /*052c*/ 	.word	index@($_ZN5flash24flash_fwd_splitkv_kernelI23Flash_fwd_kernel_traitsILi256ELi64ELi64ELi4ELb0ELb0EN7cutlass10bfloat16_tE19Flash_kernel_traitsILi256ELi64ELi64ELi4ES3_EELb0ELb1ELb0ELb0ELb0ELb1ELb0ELb1EEEvNS_16Flash_fwd_paramsE$_ZN5flash30compute_attn_1rowblock_splitkvI23Flash_fwd_kernel_traitsILi256ELi64ELi64ELi4ELb0ELb0EN7cutlass10bfloat16_tE19Flash_kernel_traitsILi256ELi64ELi64ELi4ES3_EELb0ELb1ELb0ELb0ELb0ELb1ELb0ELb1ENS_16Flash_fwd_paramsEEEvRKT8_iiiii)
        /*0530*/ 	.word	0x00000000


	//----- nvinfo : EIATTR_FRAME_SIZE
	.align		4
.L_232:
        /*0534*/ 	.byte	0x04, 0x11
        /*0536*/ 	.short	(.L_234 - .L_233)
	.align		4
.L_233:
        /*0538*/ 	.word	index@(_ZN5flash24flash_fwd_splitkv_kernelI23Flash_fwd_kernel_traitsILi256ELi64ELi64ELi4ELb0ELb0EN7cutlass10bfloat16_tE19Flash_kernel_traitsILi256ELi64ELi64ELi4ES3_EELb0ELb1ELb0ELb0ELb0ELb1ELb0ELb1EEEvNS_16Flash_fwd_paramsE)
        /*053c*/ 	.word	0x00000000


	//----- nvinfo : EIATTR_REGCOUNT
	.align		4
.L_234:
        /*0540*/ 	.byte	0x04, 0x2f
        /*0542*/ 	.short	(.L_236 - .L_235)
	.align		4
.L_235:
        /*0544*/ 	.word	index@(_ZN5flash24flash_fwd_splitkv_kernelI23Flash_fwd_kernel_traitsILi256ELi64ELi64ELi4ELb0ELb0EN7cutlass10bfloat16_tE19Flash_kernel_traitsILi256ELi64ELi64ELi4ES3_EELb0ELb1ELb0ELb0ELb0ELb0ELb0ELb1EEEvNS_16Flash_fwd_paramsE)
        /*0548*/ 	.word	0x000000ff


	//----- nvinfo : EIATTR_FRAME_SIZE
	.align		4
.L_236:
        /*054c*/ 	.byte	0x04, 0x11
        /*054e*/ 	.short	(.L_238 - .L_237)
	.align		4
.L_237:
        /*0550*/ 	.word	index@($__internal_18_$__cuda_sm70_shflsync_bfly_p)
        /*0554*/ 	.word	0x00000000


	//----- nvinfo : EIATTR_FRAME_SIZE
	.align		4
.L_238:
        /*0558*/ 	.byte	0x04, 0x11
        /*055a*/ 	.short	(.L_240 - .L_239)
	.align		4
.L_239:
        /*055c*/ 	.word	index@($_ZN5flash24flash_fwd_splitkv_kernelI23Flash_fwd_kernel_traitsILi256ELi64ELi64ELi4ELb0ELb0EN7cutlass10bfloat16_tE19Flash_kernel_traitsILi256ELi64ELi64ELi4ES3_EELb0ELb1ELb0ELb0ELb0ELb0ELb0ELb1EEEvNS_16Flash_fwd_paramsE$_ZN5flash30compute_attn_1rowblock_splitkvI23Flash_fwd_kernel_traitsILi256ELi64ELi64ELi4ELb0ELb0EN7cutlass10bfloat16_tE19Flash_kernel_traitsILi256ELi64ELi64ELi4ES3_EELb0ELb1ELb0ELb0ELb0ELb0ELb0ELb1ENS_16Flash_fwd_paramsEEEvRKT8_iiiii)
        /*0560*/ 	.word	0x00000000


	//----- nvinfo : EIATTR_FRAME_SIZE
	.align		4
.L_240:
        /*0564*/ 	.byte	0x04, 0x11
        /*0566*/ 	.short	(.L_242 - .L_241)
	.align		4
.L_241:
        /*0568*/ 	.word	index@(_ZN5flash24flash_fwd_splitkv_kernelI23Flash_fwd_kernel_traitsILi256ELi64ELi64ELi4ELb0ELb0EN7cutlass10bfloat16_tE19Flash_kernel_traitsILi256ELi64ELi64ELi4ES3_EELb0ELb1ELb0ELb0ELb0ELb0ELb0ELb1EEEvNS_16Flash_fwd_paramsE)
        /*056c*/ 	.word	0x00000000


	//----- nvinfo : EIATTR_REGCOUNT
	.align		4
.L_242:
        /*0570*/ 	.byte	0x04, 0x2f
        /*0572*/ 	.short	(.L_244 - .L_243)
	.align		4
.L_243:
        /*0574*/ 	.word	index@(_ZN5flash24flash_fwd_splitkv_kernelI23Flash_fwd_kernel_traitsILi256ELi64ELi64ELi4ELb0ELb0EN7cutlass10bfloat16_tE19Flash_kernel_traitsILi256ELi64ELi64ELi4ES3_EELb0ELb1ELb0ELb0ELb0ELb1ELb0ELb0EEEvNS_16Flash_fwd_paramsE)
        /*0578*/ 	.word	0x000000ff


	//----- nvinfo : EIATTR_FRAME_SIZE
	.align		4
.L_244:
        /*057c*/ 	.byte	0x04, 0x11
        /*057e*/ 	.short	(.L_246 - .L_245)
	.align		4
.L_245:
        /*0580*/ 	.word	index@(_ZN5flash24flash_fwd_splitkv_kernelI23Flash_fwd_kernel_traitsILi256ELi64ELi64ELi4ELb0ELb0EN7cutlass10bfloat16_tE19Flash_kernel_traitsILi256ELi64ELi64ELi4ES3_EELb0ELb1ELb0ELb0ELb0ELb1ELb0ELb0EEEvNS_16Flash_fwd_paramsE)
        /*0584*/ 	.word	0x00000000


	//----- nvinfo : EIATTR_REGCOUNT
	.align		4
.L_246:
        /*0588*/ 	.byte	0x04, 0x2f
        /*058a*/ 	.short	(.L_248 - .L_247)
	.align		4
.L_247:
        /*058c*/ 	.word	index@(_ZN5flash24flash_fwd_splitkv_kernelI23Flash_fwd_kernel_traitsILi256ELi64ELi64ELi4ELb0ELb0EN7cutlass10bfloat16_tE19Flash_kernel_traitsILi256ELi64ELi64ELi4ES3_EELb0ELb1ELb0ELb0ELb0ELb0ELb0ELb0EEEvNS_16Flash_fwd_paramsE)
        /*0590*/ 	.word	0x000000ff


	//----- nvinfo : EIATTR_FRAME_SIZE
	.align		4
.L_248:
        /*0594*/ 	.byte	0x04, 0x11
        /*0596*/ 	.short	(.L_250 - .L_249)
	.align		4
.L_249:
        /*0598*/ 	.word	index@(_ZN5flash24flash_fwd_splitkv_kernelI23Flash_fwd_kernel_traitsILi256ELi64ELi64ELi4ELb0ELb0EN7cutlass10bfloat16_tE19Flash_kernel_traitsILi256ELi64ELi64ELi4ES3_EELb0ELb1ELb0ELb0ELb0ELb0ELb0ELb0EEEvNS_16Flash_fwd_paramsE)
        /*059c*/ 	.word	0x00000000


	//----- nvinfo : EIATTR_REGCOUNT
	.align		4
.L_250:
        /*05a0*/ 	.byte	0x04, 0x2f
        /*05a2*/ 	.short	(.L_252 - .L_251)
	.align		4
.L_251:
        /*05a4*/ 	.word	index@(_ZN5flash24flash_fwd_splitkv_kernelI23Flash_fwd_kernel_traitsILi256ELi64ELi64ELi4ELb0ELb0EN7cutlass10bfloat16_tE19Flash_kernel_traitsILi256ELi64ELi64ELi4ES3_EELb0ELb0ELb0ELb0ELb0ELb1ELb1ELb1EEEvNS_16Flash_fwd_paramsE)
        /*05a8*/ 	.word	0x000000ff


	//----- nvinfo : EIATTR_FRAME_SIZE
	.align		4
.L_252:
        /*05ac*/ 	.byte	0x04, 0x11
        /*05ae*/ 	.short	(.L_254 - .L_253)
	.align		4
.L_253:
        /*05b0*/ 	.word	index@($__internal_17_$__cuda_sm70_shflsync_bfly_p)
        /*05b4*/ 	.word	0x00000000


	//----- nvinfo : EIATTR_FRAME_SIZE
	.align		4
.L_254:
        /*05b8*/ 	.byte	0x04, 0x11
        /*05ba*/ 	.short	(.L_256 - .L_255)
	.align		4
.L_255:
        /*05bc*/ 	.word	index@($_ZN5flash24flash_fwd_splitkv_kernelI23Flash_fwd_kernel_traitsILi256ELi64ELi64ELi4ELb0ELb0EN7cutlass10bfloat16_tE19Flash_kernel_traitsILi256ELi64ELi64ELi4ES3_EELb0ELb0ELb0ELb0ELb0ELb1ELb1ELb1EEEvNS_16Flash_fwd_paramsE$_ZN5flash30compute_attn_1rowblock_splitkvI23Flash_fwd_kernel_traitsILi256ELi64ELi64ELi4ELb0ELb0EN7cutlass10bfloat16_tE19Flash_kernel_traitsILi256ELi64ELi64ELi4ES3_EELb0ELb0ELb0ELb0ELb0ELb1ELb1ELb1ENS_16Flash_fwd_paramsEEEvRKT8_iiiii)
        /*05c0*/ 	.word	0x00000000


	//----- nvinfo : EIATTR_FRAME_SIZE
	.align		4
.L_256:
        /*05c4*/ 	.byte	0x04, 0x11
        /*05c6*/ 	.short	(.L_258 - .L_257)
	.align		4
.L_257:
        /*05c8*/ 	.word	index@(_ZN5flash24flash_fwd_splitkv_kernelI23Flash_fwd_kernel_traitsILi256ELi64ELi64ELi4ELb0ELb0EN7cutlass10bfloat16_tE19Flash_kernel_traitsILi256ELi64ELi64ELi4ES3_EELb0ELb0ELb0ELb0ELb0ELb1ELb1ELb1EEEvNS_16Flash_fwd_paramsE)
        /*05cc*/ 	.word	0x00000008


	//----- nvinfo : EIATTR_REGCOUNT
	.align		4
.L_258:
        /*05d0*/ 	.byte	0x04, 0x2f
        /*05d2*/ 	.short	(.L_260 - .L_259)
	.align		4
.L_259:
        /*05d4*/ 	.word	index@(_ZN5flash24flash_fwd_splitkv_kernelI23Flash_fwd_kernel_traitsILi256ELi64ELi64ELi4ELb0ELb0EN7cutlass10bfloat16_tE19Flash_kernel_traitsILi256ELi64ELi64ELi4ES3_EELb0ELb0ELb0ELb0ELb0ELb0ELb1ELb1EEEvNS_16Flash_fwd_paramsE)
        /*05d8*/ 	.word	0x000000ff


	//----- nvinfo : EIATTR_FRAME_SIZE
	.align		4
.L_260:
        /*05dc*/ 	.byte	0x04, 0x11
        /*05de*/ 	.short	(.L_262 - .L_261)
	.align		4
.L_261:
        /*05e0*/ 	.word	index@($__internal_16_$__cuda_sm70_shflsync_bfly_p)
        /*05e4*/ 	.word	0x00000000


	//----- nvinfo : EIATTR_FRAME_SIZE
	.align		4
.L_262:
        /*05e8*/ 	.byte	0x04, 0x11
        /*05ea*/ 	.short	(.L_264 - .L_263)
	.align		4
.L_263:
        /*05ec*/ 	.word	index@($_ZN5flash24flash_fwd_splitkv_kernelI23Flash_fwd_kernel_traitsILi256ELi64ELi64ELi4ELb0ELb0EN7cutlass10bfloat16_tE19Flash_kernel_traitsILi256ELi64ELi64ELi4ES3_EELb0ELb0ELb0ELb0ELb0ELb0ELb1ELb1EEEvNS_16Flash_fwd_paramsE$_ZN5flash30compute_attn_1rowblock_splitkvI23Flash_fwd_kernel_traitsILi256ELi64ELi64ELi4ELb0ELb0EN7cutlass10bfloat16_tE19Flash_kernel_traitsILi256ELi64ELi64ELi4ES3_EELb0ELb0ELb0ELb0ELb0ELb0ELb1ELb1ENS_16Flash_fwd_paramsEEEvRKT8_iiiii)
        /*05f0*/ 	.word	0x00000000


	//----- nvinfo : EIATTR_FRAME_SIZE
	.align		4
.L_264:
        /*05f4*/ 	.byte	0x04, 0x11
        /*05f6*/ 	.short	(.L_266 - .L_265)
	.align		4
.L_265:
        /*05f8*/ 	.word	index@(_ZN5flash24flash_fwd_splitkv_kernelI23Flash_fwd_kernel_traitsILi256ELi64ELi64ELi4ELb0ELb0EN7cutlass10bfloat16_tE19Flash_kernel_traitsILi256ELi64ELi64ELi4ES3_EELb0ELb0ELb0ELb0ELb0ELb0ELb1ELb1EEEvNS_16Flash_fwd_paramsE)
        /*05fc*/ 	.word	0x00000008


	//----- nvinfo : EIATTR_REGCOUNT
	.align		4
.L_266:
        /*0600*/ 	.byte	0x04, 0x2f
        /*0602*/ 	.short	(.L_268 - .L_267)
	.align		4
.L_267:
        /*0604*/ 	.word	index@(_ZN5flash24flash_fwd_splitkv_kernelI23Flash_fwd_kernel_traitsILi256ELi64ELi64ELi4ELb0ELb0EN7cutlass10bfloat16_tE19Flash_kernel_traitsILi256ELi64ELi64ELi4ES3_EELb0ELb0ELb0ELb0ELb0ELb1ELb1ELb0EEEvNS_16Flash_fwd_paramsE)
        /*0608*/ 	.word	0x000000ff


	//----- nvinfo : EIATTR_FRAME_SIZE
	.align		4
.L_268:
        /*060c*/ 	.byte	0x04, 0x11
        /*060e*/ 	.short	(.L_270 - .L_269)
	.align		4
.L_269:
        /*0610*/ 	.word	index@(_ZN5flash24flash_fwd_splitkv_kernelI23Flash_fwd_kernel_traitsILi256ELi64ELi64ELi4ELb0ELb0EN7cutlass10bfloat16_tE19Flash_kernel_traitsILi256ELi64ELi64ELi4ES3_EELb0ELb0ELb0ELb0ELb0ELb1ELb1ELb0EEEvNS_16Flash_fwd_paramsE)
        /*0614*/ 	.word	0x00000000


	//----- nvinfo : EIATTR_REGCOUNT
	.align		4
.L_270:
        /*0618*/ 	.byte	0x04, 0x2f
        /*061a*/ 	.short	(.L_272 - .L_271)
	.align		4
.L_271:
        /*061c*/ 	.word	index@(_ZN5flash24flash_fwd_splitkv_kernelI23Flash_fwd_kernel_traitsILi256ELi64ELi64ELi4ELb0ELb0EN7cutlass10bfloat16_tE19Flash_kernel_traitsILi256ELi64ELi64ELi4ES3_EELb0ELb0ELb0ELb0ELb0ELb0ELb1ELb0EEEvNS_16Flash_fwd_paramsE)
        /*0620*/ 	.word	0x000000fe


	//----- nvinfo : EIATTR_FRAME_SIZE
	.align		4
.L_272:
        /*0624*/ 	.byte	0x04, 0x11
        /*0626*/ 	.short	(.L_274 - .L_273)
	.align		4
.L_273:
        /*0628*/ 	.word	index@(_ZN5flash24flash_fwd_splitkv_kernelI23Flash_fwd_kernel_traitsILi256ELi64ELi64ELi4ELb0ELb0EN7cutlass10bfloat16_tE19Flash_kernel_traitsILi256ELi64ELi64ELi4ES3_EELb0ELb0ELb0ELb0ELb0ELb0ELb1ELb0EEEvNS_16Flash_fwd_paramsE)
        /*062c*/ 	.word	0x00000000


	//----- nvinfo : EIATTR_REGCOUNT
	.align		4
.L_274:
        /*0630*/ 	.byte	0x04, 0x2f
        /*0632*/ 	.short	(.L_276 - .L_275)
	.align		4
.L_275:
        /*0634*/ 	.word	index@(_ZN5flash24flash_fwd_splitkv_kernelI23Flash_fwd_kernel_traitsILi256ELi64ELi64ELi4ELb0ELb0EN7cutlass10bfloat16_tE19Flash_kernel_traitsILi256ELi64ELi64ELi4ES3_EELb0ELb0ELb0ELb0ELb0ELb1ELb0ELb1EEEvNS_16Flash_fwd_paramsE)
        /*0638*/ 	.word	0x000000ff


	//----- nvinfo : EIATTR_FRAME_SIZE
	.align		4
.L_276:
        /*063c*/ 	.byte	0x04, 0x11
        /*063e*/ 	.short	(.L_278 - .L_277)
	.align		4
.L_277:
        /*0640*/ 	.word	index@($__internal_15_$__cuda_sm70_shflsync_bfly_p)
        /*0644*/ 	.word	0x00000000


	//----- nvinfo : EIATTR_FRAME_SIZE
	.align		4
.L_278:
        /*0648*/ 	.byte	0x04, 0x11
        /*064a*/ 	.short	(.L_280 - .L_279)
	.align		4
.L_279:
        /*064c*/ 	.word	index@($_ZN5flash24flash_fwd_splitkv_kernelI23Flash_fwd_kernel_traitsILi256ELi64ELi64ELi4ELb0ELb0EN7cutlass10bfloat16_tE19Flash_kernel_traitsILi256ELi64ELi64ELi4ES3_EELb0ELb0ELb0ELb0ELb0ELb1ELb0ELb1EEEvNS_16Flash_fwd_paramsE$_ZN5flash30compute_attn_1rowblock_splitkvI23Flash_fwd_kernel_traitsILi256ELi64ELi64ELi4ELb0ELb0EN7cutlass10bfloat16_tE19Flash_kernel_traitsILi256ELi64ELi64ELi4ES3_EELb0ELb0ELb0ELb0ELb0ELb1ELb0ELb1ENS_16Flash_fwd_paramsEEEvRKT8_iiiii)
        /*0650*/ 	.word	0x00000000


	//----- nvinfo : EIATTR_FRAME_SIZE
	.align		4
.L_280:
        /*0654*/ 	.byte	0x04, 0x11
        /*0656*/ 	.short	(.L_282 - .L_281)
	.align		4
.L_281:
        /*0658*/ 	.word	index@(_ZN5flash24flash_fwd_splitkv_kernelI23Flash_fwd_kernel_traitsILi256ELi64ELi64ELi4ELb0ELb0EN7cutlass10bfloat16_tE19Flash_kernel_traitsILi256ELi64ELi64ELi4ES3_EELb0ELb0ELb0ELb0ELb0ELb1ELb0ELb1EEEvNS_16Flash_fwd_paramsE)
        /*065c*/ 	.word	0x00000008


	//----- nvinfo : EIATTR_REGCOUNT
	.align		4
.L_282:
        /*0660*/ 	.byte	0x04, 0x2f
        /*0662*/ 	.short	(.L_284 - .L_283)
	.align		4
.L_283:
        /*0664*/ 	.word	index@(_ZN5flash24flash_fwd_splitkv_kernelI23Flash_fwd_kernel_traitsILi256ELi64ELi64ELi4ELb0ELb0EN7cutlass10bfloat16_tE19Flash_kernel_traitsILi256ELi64ELi64ELi4ES3_EELb0ELb0ELb0ELb0ELb0ELb0ELb0ELb1EEEvNS_16Flash_fwd_paramsE)
        /*0668*/ 	.word	0x000000ff


	//----- nvinfo : EIATTR_FRAME_SIZE
	.align		4
.L_284:
        /*066c*/ 	.byte	0x04, 0x11
        /*066e*/ 	.short	(.L_286 - .L_285)
	.align		4
.L_285:
        /*0670*/ 	.word	index@($__internal_14_$__cuda_sm70_shflsync_bfly_p)
        /*0674*/ 	.word	0x00000000


	//----- nvinfo : EIATTR_FRAME_SIZE
	.align		4
.L_286:
        /*0678*/ 	.byte	0x04, 0x11
        /*067a*/ 	.short	(.L_288 - .L_287)
	.align		4
.L_287:
        /*067c*/ 	.word	index@($_ZN5flash24flash_fwd_splitkv_kernelI23Flash_fwd_kernel_traitsILi256ELi64ELi64ELi4ELb0ELb0EN7cutlass10bfloat16_tE19Flash_kernel_traitsILi256ELi64ELi64ELi4ES3_EELb0ELb0ELb0ELb0ELb0ELb0ELb0ELb1EEEvNS_16Flash_fwd_paramsE$_ZN5flash30compute_attn_1rowblock_splitkvI23Flash_fwd_kernel_traitsILi256ELi64ELi64ELi4ELb0ELb0EN7cutlass10bfloat16_tE19Flash_kernel_traitsILi256ELi64ELi64ELi4ES3_EELb0ELb0ELb0ELb0ELb0ELb0ELb0ELb1ENS_16Flash_fwd_paramsEEEvRKT8_iiiii)
        /*0680*/ 	.word	0x00000000


	//----- nvinfo : EIATTR_FRAME_SIZE
	.align		4
.L_288:
        /*0684*/ 	.byte	0x04, 0x11
        /*0686*/ 	.short	(.L_290 - .L_289)
	.align		4
.L_289:
        /*0688*/ 	.word	index@(_ZN5flash24flash_fwd_splitkv_kernelI23Flash_fwd_kernel_traitsILi256ELi64ELi64ELi4ELb0ELb0EN7cutlass10bfloat16_tE19Flash_kernel_traitsILi256ELi64ELi64ELi4ES3_EELb0ELb0ELb0ELb0ELb0ELb0ELb0ELb1EEEvNS_16Flash_fwd_paramsE)
        /*068c*/ 	.word	0x00000008


	//----- nvinfo : EIATTR_REGCOUNT
	.align		4
.L_290:
        /*0690*/ 	.byte	0x04, 0x2f
        /*0692*/ 	.short	(.L_292 - .L_291)
	.align		4
.L_291:
        /*0694*/ 	.word	index@(_ZN5flash24flash_fwd_splitkv_kernelI23Flash_fwd_kernel_traitsILi256ELi64ELi64ELi4ELb0ELb0EN7cutlass10bfloat16_tE19Flash_kernel_traitsILi256ELi64ELi64ELi4ES3_EELb0ELb0ELb0ELb0ELb0ELb1ELb0ELb0EEEvNS_16Flash_fwd_paramsE)
        /*0698*/ 	.word	0x000000ff


	//----- nvinfo : EIATTR_FRAME_SIZE
	.align		4
.L_292:
        /*069c*/ 	.byte	0x04, 0x11
        /*069e*/ 	.short	(.L_294 - .L_293)
	.align		4
.L_293:
        /*06a0*/ 	.word	index@(_ZN5flash24flash_fwd_splitkv_kernelI23Flash_fwd_kernel_traitsILi256ELi64ELi64ELi4ELb0ELb0EN7cutlass10bfloat16_tE19Flash_kernel_traitsILi256ELi64ELi64ELi4ES3_EELb0ELb0ELb0ELb0ELb0ELb1ELb0ELb0EEEvNS_16Flash_fwd_paramsE)
        /*06a4*/ 	.word	0x00000008


	//----- nvinfo : EIATTR_REGCOUNT
	.align		4
.L_294:
        /*06a8*/ 	.byte	0x04, 0x2f
        /*06aa*/ 	.short	(.L_296 - .L_295)
	.align		4
.L_295:
        /*06ac*/ 	.word	index@(_ZN5flash24flash_fwd_splitkv_kernelI23Flash_fwd_kernel_traitsILi256ELi64ELi64ELi4ELb0ELb0EN7cutlass10bfloat16_tE19Flash_kernel_traitsILi256ELi64ELi64ELi4ES3_EELb0ELb0ELb0ELb0ELb0ELb0ELb0ELb0EEEvNS_16Flash_fwd_paramsE)
        /*06b0*/ 	.word	0x000000fe


	//----- nvinfo : EIATTR_FRAME_SIZE
	.align		4
.L_296:
        /*06b4*/ 	.byte	0x04, 0x11
        /*06b6*/ 	.short	(.L_298 - .L_297)
	.align		4
.L_297:
        /*06b8*/ 	.word	index@(_ZN5flash24flash_fwd_splitkv_kernelI23Flash_fwd_kernel_traitsILi256ELi64ELi64ELi4ELb0ELb0EN7cutlass10bfloat16_tE19Flash_kernel_traitsILi256ELi64ELi64ELi4ES3_EELb0ELb0ELb0ELb0ELb0ELb0ELb0ELb0EEEvNS_16Flash_fwd_paramsE)
        /*06bc*/ 	.word	0x00000000


	//----- nvinfo : EIATTR_REGCOUNT
	.align		4
.L_298:
        /*06c0*/ 	.byte	0x04, 0x2f
        /*06c2*/ 	.short	(.L_300 - .L_299)
	.align		4
.L_299:
        /*06c4*/ 	.word	index@(_ZN5flash32flash_fwd_splitkv_combine_kernelI23Flash_fwd_kernel_traitsILi256ELi64ELi64ELi4ELb0ELb0EN7cutlass10bfloat16_tE19Flash_kernel_traitsILi256ELi64ELi64ELi4ES3_EELi4ELi1ELb1EEEvNS_16Flash_fwd_paramsE)
        /*06c8*/ 	.word	0x00000038


	//----- nvinfo : EIATTR_FRAME_SIZE
	.align		4
.L_300:
        /*06cc*/ 	.byte	0x04, 0x11
        /*06ce*/ 	.short	(.L_302 - .L_301)
	.align		4
.L_301:
        /*06d0*/ 	.word	index@($__internal_13_$__cuda_sm20_div_s64)
        /*06d4*/ 	.word	0x00000000


	//----- nvinfo : EIATTR_FRAME_SIZE
	.align		4
.L_302:
        /*06d8*/ 	.byte	0x04, 0x11
        /*06da*/ 	.short	(.L_304 - .L_303)
	.align		4
.L_303:
        /*06dc*/ 	.word	index@(_ZN5flash32flash_fwd_splitkv_combine_kernelI23Flash_fwd_kernel_traitsILi256ELi64ELi64ELi4ELb0ELb0EN7cutlass10bfloat16_tE19Flash_kernel_traitsILi256ELi64ELi64ELi4ES3_EELi4ELi1ELb1EEEvNS_16Flash_fwd_paramsE)
        /*06e0*/ 	.word	0x00000000


	//----- nvinfo : EIATTR_REGCOUNT
	.align		4
.L_304:
        /*06e4*/ 	.byte	0x04, 0x2f
        /*06e6*/ 	.short	(.L_306 - .L_305)
	.align		4
.L_305:
        /*06e8*/ 	.word	index@(_ZN5flash32flash_fwd_splitkv_combine_kernelI23Flash_fwd_kernel_traitsILi256ELi64ELi64ELi4ELb0ELb0EN7cutlass10bfloat16_tE19Flash_kernel_traitsILi256ELi64ELi64ELi4ES3_EELi4ELi2ELb1EEEvNS_16Flash_fwd_paramsE)
        /*06ec*/ 	.word	0x00000036


	//----- nvinfo : EIATTR_FRAME_SIZE
	.align		4
.L_306:
        /*06f0*/ 	.byte	0x04, 0x11
        /*06f2*/ 	.short	(.L_308 - .L_307)
	.align		4
.L_307:
        /*06f4*/ 	.word	index@($__internal_12_$__cuda_sm20_div_s64)
        /*06f8*/ 	.word	0x00000000


	//----- nvinfo : EIATTR_FRAME_SIZE
	.align		4
.L_308:
        /*06fc*/ 	.byte	0x04, 0x11
        /*06fe*/ 	.short	(.L_310 - .L_309)
	.align		4
.L_309:
        /*0700*/ 	.word	index@(_ZN5flash32flash_fwd_splitkv_combine_kernelI23Flash_fwd_kernel_traitsILi256ELi64ELi64ELi4ELb0ELb0EN7cutlass10bfloat16_tE19Flash_kernel_traitsILi256ELi64ELi64ELi4ES3_EELi4ELi2ELb1EEEvNS_16Flash_fwd_paramsE)
        /*0704*/ 	.word	0x00000000


	//----- nvinfo : EIATTR_REGCOUNT
	.align		4
.L_310:
        /*0708*/ 	.byte	0x04, 0x2f
        /*070a*/ 	.short	(.L_312 - .L_311)
	.align		4
.L_311:
        /*070c*/ 	.word	index@(_ZN5flash32flash_fwd_splitkv_combine_kernelI23Flash_fwd_kernel_traitsILi256ELi64ELi64ELi4ELb0ELb0EN7cutlass10bfloat16_tE19Flash_kernel_traitsILi256ELi64ELi64ELi4ES3_EELi4ELi3ELb1EEEvNS_16Flash_fwd_paramsE)
        /*0710*/ 	.word	0x00000034


	//----- nvinfo : EIATTR_FRAME_SIZE
	.align		4
.L_312:
        /*0714*/ 	.byte	0x04, 0x11
        /*0716*/ 	.short	(.L_314 - .L_313)
	.align		4
.L_313:
        /*0718*/ 	.word	index@($__internal_11_$__cuda_sm20_div_s64)
        /*071c*/ 	.word	0x00000000


	//----- nvinfo : EIATTR_FRAME_SIZE
	.align		4
.L_314:
        /*0720*/ 	.byte	0x04, 0x11
        /*0722*/ 	.short	(.L_316 - .L_315)
	.align		4
.L_315:
        /*0724*/ 	.word	index@(_ZN5flash32flash_fwd_splitkv_combine_kernelI23Flash_fwd_kernel_traitsILi256ELi64ELi64ELi4ELb0ELb0EN7cutlass10bfloat16_tE19Flash_kernel_traitsILi256ELi64ELi64ELi4ES3_EELi4ELi3ELb1EEEvNS_16Flash_fwd_paramsE)
        /*0728*/ 	.word	0x00000000


	//----- nvinfo : EIATTR_REGCOUNT
	.align		4
.L_316:
        /*072c*/ 	.byte	0x04, 0x2f
        /*072e*/ 	.short	(.L_318 - .L_317)
	.align		4
.L_317:
        /*0730*/ 	.word	index@(_ZN5flash32flash_fwd_splitkv_combine_kernelI23Flash_fwd_kernel_traitsILi256ELi64ELi64ELi4ELb0ELb0EN7cutlass10bfloat16_tE19Flash_kernel_traitsILi256ELi64ELi64ELi4ES3_EELi4ELi4ELb1EEEvNS_16Flash_fwd_paramsE)
        /*0734*/ 	.word	0x00000034


	//----- nvinfo : EIATTR_FRAME_SIZE
	.align		4
.L_318:
        /*0738*/ 	.byte	0x04, 0x11
        /*073a*/ 	.short	(.L_320 - .L_319)
	.align		4
.L_319:
        /*073c*/ 	.word	index@($__internal_10_$__cuda_sm20_div_s64)
        /*0740*/ 	.word	0x00000000


	//----- nvinfo : EIATTR_FRAME_SIZE
	.align		4
.L_320:
        /*0744*/ 	.byte	0x04, 0x11
        /*0746*/ 	.short	(.L_322 - .L_321)
	.align		4
.L_321:
        /*0748*/ 	.word	index@(_ZN5flash32flash_fwd_splitkv_combine_kernelI23Flash_fwd_kernel_traitsILi256ELi64ELi64ELi4ELb0ELb0EN7cutlass10bfloat16_tE19Flash_kernel_traitsILi256ELi64ELi64ELi4ES3_EELi4ELi4ELb1EEEvNS_16Flash_fwd_paramsE)
        /*074c*/ 	.word	0x00000000


	//----- nvinfo : EIATTR_REGCOUNT
	.align		4
.L_322:
        /*0750*/ 	.byte	0x04, 0x2f
        /*0752*/ 	.short	(.L_324 - .L_323)
	.align		4
.L_323:
        /*0754*/ 	.word	index@(_ZN5flash32flash_fwd_splitkv_combine_kernelI23Flash_fwd_kernel_traitsILi256ELi64ELi64ELi4ELb0ELb0EN7cutlass10bfloat16_tE19Flash_kernel_traitsILi256ELi64ELi64ELi4ES3_EELi4ELi5ELb1EEEvNS_16Flash_fwd_paramsE)
        /*0758*/ 	.word	0x00000034


	//----- nvinfo : EIATTR_FRAME_SIZE
	.align		4
.L_324:
        /*075c*/ 	.byte	0x04, 0x11
        /*075e*/ 	.short	(.L_326 - .L_325)
	.align		4
.L_325:
        /*0760*/ 	.word	index@($__internal_9_$__cuda_sm20_div_s64)
        /*0764*/ 	.word	0x00000000


	//----- nvinfo : EIATTR_FRAME_SIZE
	.align		4
.L_326:
        /*0768*/ 	.byte	0x04, 0x11
        /*076a*/ 	.short	(.L_328 - .L_327)
	.align		4
.L_327:
        /*076c*/ 	.word	index@(_ZN5flash32flash_fwd_splitkv_combine_kernelI23Flash_fwd_kernel_traitsILi256ELi64ELi64ELi4ELb0ELb0EN7cutlass10bfloat16_tE19Flash_kernel_traitsILi256ELi64ELi64ELi4ES3_EELi4ELi5ELb1EEEvNS_16Flash_fwd_paramsE)
        /*0770*/ 	.word	0x00000000


	//----- nvinfo : EIATTR_REGCOUNT
	.align		4
.L_328:
        /*0774*/ 	.byte	0x04, 0x2f
        /*0776*/ 	.short	(.L_330 - .L_329)
	.align		4
.L_329:
        /*0778*/ 	.word	index@(_ZN5flash32flash_fwd_splitkv_combine_kernelI23Flash_fwd_kernel_traitsILi256ELi64ELi64ELi4ELb0ELb0EN7cutlass10bfloat16_tE19Flash_kernel_traitsILi256ELi64ELi64ELi4ES3_EELi4ELi6ELb1EEEvNS_16Flash_fwd_paramsE)
        /*077c*/ 	.word	0x0000003c


	//----- nvinfo : EIATTR_FRAME_SIZE
	.align		4
.L_330:
        /*0780*/ 	.byte	0x04, 0x11
        /*0782*/ 	.short	(.L_332 - .L_331)
	.align		4
.L_331:
        /*0784*/ 	.word	index@($__internal_8_$__cuda_sm20_div_s64)
        /*0788*/ 	.word	0x00000000


	//----- nvinfo : EIATTR_FRAME_SIZE
	.align		4
.L_332:
        /*078c*/ 	.byte	0x04, 0x11
        /*078e*/ 	.short	(.L_334 - .L_333)
	.align		4
.L_333:
        /*0790*/ 	.word	index@(_ZN5flash32flash_fwd_splitkv_combine_kernelI23Flash_fwd_kernel_traitsILi256ELi64ELi64ELi4ELb0ELb0EN7cutlass10bfloat16_tE19Flash_kernel_traitsILi256ELi64ELi64ELi4ES3_EELi4ELi6ELb1EEEvNS_16Flash_fwd_paramsE)
        /*0794*/ 	.word	0x00000000


	//----- nvinfo : EIATTR_REGCOUNT
	.align		4
.L_334:
        /*0798*/ 	.byte	0x04, 0x2f
        /*079a*/ 	.short	(.L_336 - .L_335)
	.align		4
.L_335:
        /*079c*/ 	.word	index@(_ZN5flash32flash_fwd_splitkv_combine_kernelI23Flash_fwd_kernel_traitsILi256ELi64ELi64ELi4ELb0ELb0EN7cutlass10bfloat16_tE19Flash_kernel_traitsILi256ELi64ELi64ELi4ES3_EELi4ELi7ELb1EEEvNS_16Flash_fwd_paramsE)
        /*07a0*/ 	.word	0x0000003e


	//----- nvinfo : EIATTR_FRAME_SIZE
	.align		4
.L_336:
        /*07a4*/ 	.byte	0x04, 0x11
        /*07a6*/ 	.short	(.L_338 - .L_337)
	.align		4
.L_337:
        /*07a8*/ 	.word	index@($__internal_7_$__cuda_sm20_div_s64)
        /*07ac*/ 	.word	0x00000000


	//----- nvinfo : EIATTR_FRAME_SIZE
	.align		4
.L_338:
        /*07b0*/ 	.byte	0x04, 0x11
        /*07b2*/ 	.short	(.L_340 - .L_339)
	.align		4
.L_339:
        /*07b4*/ 	.word	index@(_ZN5flash32flash_fwd_splitkv_combine_kernelI23Flash_fwd_kernel_traitsILi256ELi64ELi64ELi4ELb0ELb0EN7cutlass10bfloat16_tE19Flash_kernel_traitsILi256ELi64ELi64ELi4ES3_EELi4ELi7ELb1EEEvNS_16Flash_fwd_paramsE)
        /*07b8*/ 	.word	0x00000000


	//----- nvinfo : EIATTR_REGCOUNT
	.align		4
.L_340:
        /*07bc*/ 	.byte	0x04, 0x2f
        /*07be*/ 	.short	(.L_342 - .L_341)
	.align		4
.L_341:
        /*07c0*/ 	.word	index@(_ZN5flash32flash_fwd_splitkv_combine_kernelI23Flash_fwd_kernel_traitsILi256ELi64ELi64ELi4ELb0ELb0EN7cutlass10bfloat16_tE19Flash_kernel_traitsILi256ELi64ELi64ELi4ES3_EELi4ELi1ELb0EEEvNS_16Flash_fwd_paramsE)
        /*07c4*/ 	.word	0x00000036


	//----- nvinfo : EIATTR_FRAME_SIZE
	.align		4
.L_342:
        /*07c8*/ 	.byte	0x04, 0x11
        /*07ca*/ 	.short	(.L_344 - .L_343)
	.align		4
.L_343:
        /*07cc*/ 	.word	index@($__internal_6_$__cuda_sm20_div_s64)
        /*07d0*/ 	.word	0x00000000


	//----- nvinfo : EIATTR_FRAME_SIZE
	.align		4
.L_344:
        /*07d4*/ 	.byte	0x04, 0x11
        /*07d6*/ 	.short	(.L_346 - .L_345)
	.align		4
.L_345:
        /*07d8*/ 	.word	index@(_ZN5flash32flash_fwd_splitkv_combine_kernelI23Flash_fwd_kernel_traitsILi256ELi64ELi64ELi4ELb0ELb0EN7cutlass10bfloat16_tE19Flash_kernel_traitsILi256ELi64ELi64ELi4ES3_EELi4ELi1ELb0EEEvNS_16Flash_fwd_paramsE)
        /*07dc*/ 	.word	0x00000000


	//----- nvinfo : EIATTR_REGCOUNT
	.align		4
.L_346:
        /*07e0*/ 	.byte	0x04, 0x2f
        /*07e2*/ 	.short	(.L_348 - .L_347)
	.align		4
.L_347:
        /*07e4*/ 	.word	index@(_ZN5flash32flash_fwd_splitkv_combine_kernelI23Flash_fwd_kernel_traitsILi256ELi64ELi64ELi4ELb0ELb0EN7cutlass10bfloat16_tE19Flash_kernel_traitsILi256ELi64ELi64ELi4ES3_EELi4ELi2ELb0EEEvNS_16Flash_fwd_paramsE)
        /*07e8*/ 	.word	0x00000036


	//----- nvinfo : EIATTR_FRAME_SIZE
	.align		4
.L_348:
        /*07ec*/ 	.byte	0x04, 0x11
        /*07ee*/ 	.short	(.L_350 - .L_349)
	.align		4
.L_349:
        /*07f0*/ 	.word	index@($__internal_5_$__cuda_sm20_div_s64)
        /*07f4*/ 	.word	0x00000000


	//----- nvinfo : EIATTR_FRAME_SIZE
	.align		4
.L_350:
        /*07f8*/ 	.byte	0x04, 0x11
        /*07fa*/ 	.short	(.L_352 - .L_351)
	.align		4
.L_351:
        /*07fc*/ 	.word	index@(_ZN5flash32flash_fwd_splitkv_combine_kernelI23Flash_fwd_kernel_traitsILi256ELi64ELi64ELi4ELb0ELb0EN7cutlass10bfloat16_tE19Flash_kernel_traitsILi256ELi64ELi64ELi4ES3_EELi4ELi2ELb0EEEvNS_16Flash_fwd_paramsE)
        /*0800*/ 	.word	0x00000000


	//----- nvinfo : EIATTR_REGCOUNT
	.align		4
.L_352:
        /*0804*/ 	.byte	0x04, 0x2f
        /*0806*/ 	.short	(.L_354 - .L_353)
	.align		4
.L_353:
        /*0808*/ 	.word	index@(_ZN5flash32flash_fwd_splitkv_combine_kernelI23Flash_fwd_kernel_traitsILi256ELi64ELi64ELi4ELb0ELb0EN7cutlass10bfloat16_tE19Flash_kernel_traitsILi256ELi64ELi64ELi4ES3_EELi4ELi3ELb0EEEvNS_16Flash_fwd_paramsE)
        /*080c*/ 	.word	0x00000034


	//----- nvinfo : EIATTR_FRAME_SIZE
	.align		4
.L_354:
        /*0810*/ 	.byte	0x04, 0x11
        /*0812*/ 	.short	(.L_356 - .L_355)
	.align		4
.L_355:
        /*0814*/ 	.word	index@($__internal_4_$__cuda_sm20_div_s64)
        /*0818*/ 	.word	0x00000000


	//----- nvinfo : EIATTR_FRAME_SIZE
	.align		4
.L_356:
        /*081c*/ 	.byte	0x04, 0x11
        /*081e*/ 	.short	(.L_358 - .L_357)
	.align		4
.L_357:
        /*0820*/ 	.word	index@(_ZN5flash32flash_fwd_splitkv_combine_kernelI23Flash_fwd_kernel_traitsILi256ELi64ELi64ELi4ELb0ELb0EN7cutlass10bfloat16_tE19Flash_kernel_traitsILi256ELi64ELi64ELi4ES3_EELi4ELi3ELb0EEEvNS_16Flash_fwd_paramsE)
        /*0824*/ 	.word	0x00000000


	//----- nvinfo : EIATTR_REGCOUNT
	.align		4
.L_358:
        /*0828*/ 	.byte	0x04, 0x2f
        /*082a*/ 	.short	(.L_360 - .L_359)
	.align		4
.L_359:
        /*082c*/ 	.word	index@(_ZN5flash32flash_fwd_splitkv_combine_kernelI23Flash_fwd_kernel_traitsILi256ELi64ELi64ELi4ELb0ELb0EN7cutlass10bfloat16_tE19Flash_kernel_traitsILi256ELi64ELi64ELi4ES3_EELi4ELi4ELb0EEEvNS_16Flash_fwd_paramsE)
        /*0830*/ 	.word	0x00000034


	//----- nvinfo : EIATTR_FRAME_SIZE
	.align		4
.L_360:
        /*0834*/ 	.byte	0x04, 0x11
        /*0836*/ 	.short	(.L_362 - .L_361)
	.align		4
.L_361:
        /*0838*/ 	.word	index@($__internal_3_$__cuda_sm20_div_s64)
        /*083c*/ 	.word	0x00000000


	//----- nvinfo : EIATTR_FRAME_SIZE
	.align		4
.L_362:
        /*0840*/ 	.byte	0x04, 0x11
        /*0842*/ 	.short	(.L_364 - .L_363)
	.align		4
.L_363:
        /*0844*/ 	.word	index@(_ZN5flash32flash_fwd_splitkv_combine_kernelI23Flash_fwd_kernel_traitsILi256ELi64ELi64ELi4ELb0ELb0EN7cutlass10bfloat16_tE19Flash_kernel_traitsILi256ELi64ELi64ELi4ES3_EELi4ELi4ELb0EEEvNS_16Flash_fwd_paramsE)
        /*0848*/ 	.word	0x00000000


	//----- nvinfo : EIATTR_REGCOUNT
	.align		4
.L_364:
        /*084c*/ 	.byte	0x04, 0x2f
        /*084e*/ 	.short	(.L_366 - .L_365)
	.align		4
.L_365:
        /*0850*/ 	.word	index@(_ZN5flash32flash_fwd_splitkv_combine_kernelI23Flash_fwd_kernel_traitsILi256ELi64ELi64ELi4ELb0ELb0EN7cutlass10bfloat16_tE19Flash_kernel_traitsILi256ELi64ELi64ELi4ES3_EELi4ELi5ELb0EEEvNS_16Flash_fwd_paramsE)
        /*0854*/ 	.word	0x00000034


	//----- nvinfo : EIATTR_FRAME_SIZE
	.align		4
.L_366:
        /*0858*/ 	.byte	0x04, 0x11
        /*085a*/ 	.short	(.L_368 - .L_367)
	.align		4
.L_367:
        /*085c*/ 	.word	index@($__internal_2_$__cuda_sm20_div_s64)
        /*0860*/ 	.word	0x00000000


	//----- nvinfo : EIATTR_FRAME_SIZE
	.align		4
.L_368:
        /*0864*/ 	.byte	0x04, 0x11
        /*0866*/ 	.short	(.L_370 - .L_369)
	.align		4
.L_369:
        /*0868*/ 	.word	index@(_ZN5flash32flash_fwd_splitkv_combine_kernelI23Flash_fwd_kernel_traitsILi256ELi64ELi64ELi4ELb0ELb0EN7cutlass10bfloat16_tE19Flash_kernel_traitsILi256ELi64ELi64ELi4ES3_EELi4ELi5ELb0EEEvNS_16Flash_fwd_paramsE)
        /*086c*/ 	.word	0x00000000


	//----- nvinfo : EIATTR_REGCOUNT
	.align		4
.L_370:
        /*0870*/ 	.byte	0x04, 0x2f
        /*0872*/ 	.short	(.L_372 - .L_371)
	.align		4
.L_371:
        /*0874*/ 	.word	index@(_ZN5flash32flash_fwd_splitkv_combine_kernelI23Flash_fwd_kernel_traitsILi256ELi64ELi64ELi4ELb0ELb0EN7cutlass10bfloat16_tE19Flash_kernel_traitsILi256ELi64ELi64ELi4ES3_EELi4ELi6ELb0EEEvNS_16Flash_fwd_paramsE)
        /*0878*/ 	.word	0x0000003c


	//----- nvinfo : EIATTR_FRAME_SIZE
	.align		4
.L_372:
        /*087c*/ 	.byte	0x04, 0x11
        /*087e*/ 	.short	(.L_374 - .L_373)
	.align		4
.L_373:
        /*0880*/ 	.word	index@($__internal_1_$__cuda_sm20_div_s64)
        /*0884*/ 	.word	0x00000000


	//----- nvinfo : EIATTR_FRAME_SIZE
	.align		4
.L_374:
        /*0888*/ 	.byte	0x04, 0x11
        /*088a*/ 	.short	(.L_376 - .L_375)
	.align		4
.L_375:
        /*088c*/ 	.word	index@(_ZN5flash32flash_fwd_splitkv_combine_kernelI23Flash_fwd_kernel_traitsILi256ELi64ELi64ELi4ELb0ELb0EN7cutlass10bfloat16_tE19Flash_kernel_traitsILi256ELi64ELi64ELi4ES3_EELi4ELi6ELb0EEEvNS_16Flash_fwd_paramsE)
        /*0890*/ 	.word	0x00000000


	//----- nvinfo : EIATTR_REGCOUNT
	.align		4
.L_376:
        /*0894*/ 	.byte	0x04, 0x2f
        /*0896*/ 	.short	(.L_378 - .L_377)
	.align		4
.L_377:
        /*0898*/ 	.word	index@(_ZN5flash32flash_fwd_splitkv_combine_kernelI23Flash_fwd_kernel_traitsILi256ELi64ELi64ELi4ELb0ELb0EN7cutlass10bfloat16_tE19Flash_kernel_traitsILi256ELi64ELi64ELi4ES3_EELi4ELi7ELb0EEEvNS_16Flash_fwd_paramsE)
        /*089c*/ 	.word	0x0000003e


	//----- nvinfo : EIATTR_FRAME_SIZE
	.align		4
.L_378:
        /*08a0*/ 	.byte	0x04, 0x11
        /*08a2*/ 	.short	(.L_380 - .L_379)
	.align		4
.L_379:
        /*08a4*/ 	.word	index@($__internal_0_$__cuda_sm20_div_s64)
        /*08a8*/ 	.word	0x00000000


	//----- nvinfo : EIATTR_FRAME_SIZE
	.align		4
.L_380:
        /*08ac*/ 	.byte	0x04, 0x11
        /*08ae*/ 	.short	(.L_382 - .L_381)
	.align		4
.L_381:
        /*08b0*/ 	.word	index@(_ZN5flash32flash_fwd_splitkv_combine_kernelI23Flash_fwd_kernel_traitsILi256ELi64ELi64ELi4ELb0ELb0EN7cutlass10bfloat16_tE19Flash_kernel_traitsILi256ELi64ELi64ELi4ES3_EELi4ELi7ELb0EEEvNS_16Flash_fwd_paramsE)
        /*08b4*/ 	.word	0x00000000


	//----- nvinfo : EIATTR_MIN_STACK_SIZE
	.align		4
.L_382:
        /*08b8*/ 	.byte	0x04, 0x12
        /*08ba*/ 	.short	(.L_384 - .L_383)
	.align		4
.L_383:
        /*08bc*/ 	.word	index@(_ZN5flash32flash_fwd_splitkv_combine_kernelI23Flash_fwd_kernel_traitsILi256ELi64ELi64ELi4ELb0ELb0EN7cutlass10bfloat16_tE19Flash_kernel_traitsILi256ELi64ELi64ELi4ES3_EELi4ELi7ELb0EEEvNS_16Flash_fwd_paramsE)
        /*08c0*/ 	.word	0x00000000


	//----- nvinfo : EIATTR_MIN_STACK_SIZE
	.align		4
.L_384:
        /*08c4*/ 	.byte	0x04, 0x12
        /*08c6*/ 	.short	(.L_386 - .L_385)
	.align		4
.L_385:
        /*08c8*/ 	.word	index@(_ZN5flash32flash_fwd_splitkv_combine_kernelI23Flash_fwd_kernel_traitsILi256ELi64ELi64ELi4ELb0ELb0EN7cutlass10bfloat16_tE19Flash_kernel_traitsILi256ELi64ELi64ELi4ES3_EELi4ELi6ELb0EEEvNS_16Flash_fwd_paramsE)
        /*08cc*/ 	.word	0x00000000


	//----- nvinfo : EIATTR_MIN_STACK_SIZE
	.align		4
.L_386:
        /*08d0*/ 	.byte	0x04, 0x12
        /*08d2*/ 	.short	(.L_388 - .L_387)
	.align		4
.L_387:
        /*08d4*/ 	.word	index@(_ZN5flash32flash_fwd_splitkv_combine_kernelI23Flash_fwd_kernel_traitsILi256ELi64ELi64ELi4ELb0ELb0EN7cutlass10bfloat16_tE19Flash_kernel_traitsILi256ELi64ELi64ELi4ES3_EELi4ELi5ELb0EEEvNS_16Flash_fwd_paramsE)
        /*08d8*/ 	.word	0x00000000


	//----- nvinfo : EIATTR_MIN_STACK_SIZE
	.align		4
.L_388:
        /*08dc*/ 	.byte	0x04, 0x12
        /*08de*/ 	.short	(.L_390 - .L_389)
	.align		4
.L_389:
        /*08e0*/ 	.word	index@(_ZN5flash32flash_fwd_splitkv_combine_kernelI23Flash_fwd_kernel_traitsILi256ELi64ELi64ELi4ELb0ELb0EN7cutlass10bfloat16_tE19Flash_kernel_traitsILi256ELi64ELi64ELi4ES3_EELi4ELi4ELb0EEEvNS_16Flash_fwd_paramsE)
        /*08e4*/ 	.word	0x00000000


	//----- nvinfo : EIATTR_MIN_STACK_SIZE
	.align		4
.L_390:
        /*08e8*/ 	.byte	0x04, 0x12
        /*08ea*/ 	.short	(.L_392 - .L_391)
	.align		4
.L_391:
        /*08ec*/ 	.word	index@(_ZN5flash32flash_fwd_splitkv_combine_kernelI23Flash_fwd_kernel_traitsILi256ELi64ELi64ELi4ELb0ELb0EN7cutlass10bfloat16_tE19Flash_kernel_traitsILi256ELi64ELi64ELi4ES3_EELi4ELi3ELb0EEEvNS_16Flash_fwd_paramsE)
        /*08f0*/ 	.word	0x00000000


	//----- nvinfo : EIATTR_MIN_STACK_SIZE
	.align		4
.L_392:
        /*08f4*/ 	.byte	0x04, 0x12
        /*08f6*/ 	.short	(.L_394 - .L_393)
	.align		4
.L_393:
        /*08f8*/ 	.word	index@(_ZN5flash32flash_fwd_splitkv_combine_kernelI23Flash_fwd_kernel_traitsILi256ELi64ELi64ELi4ELb0ELb0EN7cutlass10bfloat16_tE19Flash_kernel_traitsILi256ELi64ELi64ELi4ES3_EELi4ELi2ELb0EEEvNS_16Flash_fwd_paramsE)
        /*08fc*/ 	.word	0x00000000


	//----- nvinfo : EIATTR_MIN_STACK_SIZE
	.align		4
.L_394:
        /*0900*/ 	.byte	0x04, 0x12
        /*0902*/ 	.short	(.L_396 - .L_395)
	.align		4
.L_395:
        /*0904*/ 	.word	index@(_ZN5flash32flash_fwd_splitkv_combine_kernelI23Flash_fwd_kernel_traitsILi256ELi64ELi64ELi4ELb0ELb0EN7cutlass10bfloat16_tE19Flash_kernel_traitsILi256ELi64ELi64ELi4ES3_EELi4ELi1ELb0EEEvNS_16Flash_fwd_paramsE)
        /*0908*/ 	.word	0x00000000


	//----- nvinfo : EIATTR_MIN_STACK_SIZE
	.align		4
.L_396:
        /*090c*/ 	.byte	0x04, 0x12
        /*090e*/ 	.short	(.L_398 - .L_397)
	.align		4
.L_397:
        /*0910*/ 	.word	index@(_ZN5flash32flash_fwd_splitkv_combine_kernelI23Flash_fwd_kernel_traitsILi256ELi64ELi64ELi4ELb0ELb0EN7cutlass10bfloat16_tE19Flash_kernel_traitsILi256ELi64ELi64ELi4ES3_EELi4ELi7ELb1EEEvNS_16Flash_fwd_paramsE)
        /*0914*/ 	.word	0x00000000


	//----- nvinfo : EIATTR_MIN_STACK_SIZE
	.align		4
.L_398:
        /*0918*/ 	.byte	0x04, 0x12
        /*091a*/ 	.short	(.L_400 - .L_399)
	.align		4
.L_399:
        /*091c*/ 	.word	index@(_ZN5flash32flash_fwd_splitkv_combine_kernelI23Flash_fwd_kernel_traitsILi256ELi64ELi64ELi4ELb0ELb0EN7cutlass10bfloat16_tE19Flash_kernel_traitsILi256ELi64ELi64ELi4ES3_EELi4ELi6ELb1EEEvNS_16Flash_fwd_paramsE)
        /*0920*/ 	.word	0x00000000


	//----- nvinfo : EIATTR_MIN_STACK_SIZE
	.align		4
.L_400:
        /*0924*/ 	.byte	0x04, 0x12
        /*0926*/ 	.short	(.L_402 - .L_401)
	.align		4
.L_401:
        /*0928*/ 	.word	index@(_ZN5flash32flash_fwd_splitkv_combine_kernelI23Flash_fwd_kernel_traitsILi256ELi64ELi64ELi4ELb0ELb0EN7cutlass10bfloat16_tE19Flash_kernel_traitsILi256ELi64ELi64ELi4ES3_EELi4ELi5ELb1EEEvNS_16Flash_fwd_paramsE)
        /*092c*/ 	.word	0x00000000


	//----- nvinfo : EIATTR_MIN_STACK_SIZE
	.align		4
.L_402:
        /*0930*/ 	.byte	0x04, 0x12
        /*0932*/ 	.short	(.L_404 - .L_403)
	.align		4
.L_403:
        /*0934*/ 	.word	index@(_ZN5flash32flash_fwd_splitkv_combine_kernelI23Flash_fwd_kernel_traitsILi256ELi64ELi64ELi4ELb0ELb0EN7cutlass10bfloat16_tE19Flash_kernel_traitsILi256ELi64ELi64ELi4ES3_EELi4ELi4ELb1EEEvNS_16Flash_fwd_paramsE)
        /*0938*/ 	.word	0x00000000


	//----- nvinfo : EIATTR_MIN_STACK_SIZE
	.align		4
.L_404:
        /*093c*/ 	.byte	0x04, 0x12
        /*093e*/ 	.short	(.L_406 - .L_405)
	.align		4
.L_405:
        /*0940*/ 	.word	index@(_ZN5flash32flash_fwd_splitkv_combine_kernelI23Flash_fwd_kernel_traitsILi256ELi64ELi64ELi4ELb0ELb0EN7cutlass10bfloat16_tE19Flash_kernel_traitsILi256ELi64ELi64ELi4ES3_EELi4ELi3ELb1EEEvNS_16Flash_fwd_paramsE)
        /*0944*/ 	.word	0x00000000


	//----- nvinfo : EIATTR_MIN_STACK_SIZE
	.align		4
.L_406:
        /*0948*/ 	.byte	0x04, 0x12
        /*094a*/ 	.short	(.L_408 - .L_407)
	.align		4
.L_407:
        /*094c*/ 	.word	index@(_ZN5flash32flash_fwd_splitkv_combine_kernelI23Flash_fwd_kernel_traitsILi256ELi64ELi64ELi4ELb0ELb0EN7cutlass10bfloat16_tE19Flash_kernel_traitsILi256ELi64ELi64ELi4ES3_EELi4ELi2ELb1EEEvNS_16Flash_fwd_paramsE)
        /*0950*/ 	.word	0x00000000


	//----- nvinfo : EIATTR_MIN_STACK_SIZE
	.align		4
.L_408:
        /*0954*/ 	.byte	0x04, 0x12
        /*0956*/ 	.short	(.L_410 - .L_409)
	.align		4
.L_409:
        /*0958*/ 	.word	index@(_ZN5flash32flash_fwd_splitkv_combine_kernelI23Flash_fwd_kernel_traitsILi256ELi64ELi64ELi4ELb0ELb0EN7cutlass10bfloat16_tE19Flash_kernel_traitsILi256ELi64ELi64ELi4ES3_EELi4ELi1ELb1EEEvNS_16Flash_fwd_paramsE)
        /*095c*/ 	.word	0x00000000


	//----- nvinfo : EIATTR_MIN_STACK_SIZE
	.align		4
.L_410:
        /*0960*/ 	.byte	0x04, 0x12
        /*0962*/ 	.short	(.L_412 - .L_411)
	.align		4
.L_411:
        /*0964*/ 	.word	index@(_ZN5flash24flash_fwd_splitkv_kernelI23Flash_fwd_kernel_traitsILi256ELi64ELi64ELi4ELb0ELb0EN7cutlass10bfloat16_tE19Flash_kernel_traitsILi256ELi64ELi64ELi4ES3_EELb0ELb0ELb0ELb0ELb0ELb0ELb0ELb0EEEvNS_16Flash_fwd_paramsE)
        /*0968*/ 	.word	0x00000000


	//----- nvinfo : EIATTR_MIN_STACK_SIZE
	.align		4
.L_412:
        /*096c*/ 	.byte	0x04, 0x12
        /*096e*/ 	.short	(.L_414 - .L_413)
	.align		4
.L_413:
        /*0970*/ 	.word	index@(_ZN5flash24flash_fwd_splitkv_kernelI23Flash_fwd_kernel_traitsILi256ELi64ELi64ELi4ELb0ELb0EN7cutlass10bfloat16_tE19Flash_kernel_traitsILi256ELi64ELi64ELi4ES3_EELb0ELb0ELb0ELb0ELb0ELb1ELb0ELb0EEEvNS_16Flash_fwd_paramsE)
        /*0974*/ 	.word	0x00000008


	//----- nvinfo : EIATTR_MIN_STACK_SIZE
	.align		4
.L_414:
        /*0978*/ 	.byte	0x04, 0x12
        /*097a*/ 	.short	(.L_416 - .L_415)
	.align		4
.L_415:
        /*097c*/ 	.word	index@(_ZN5flash24flash_fwd_splitkv_kernelI23Flash_fwd_kernel_traitsILi256ELi64ELi64ELi4ELb0ELb0EN7cutlass10bfloat16_tE19Flash_kernel_traitsILi256ELi64ELi64ELi4ES3_EELb0ELb0ELb0ELb0ELb0ELb0ELb0ELb1EEEvNS_16Flash_fwd_paramsE)
        /*0980*/ 	.word	0x00000008


	//----- nvinfo : EIATTR_MIN_STACK_SIZE
	.align		4
.L_416:
        /*0984*/ 	.byte	0x04, 0x12
        /*0986*/ 	.short	(.L_418 - .L_417)
	.align		4
.L_417:
        /*0988*/ 	.word	index@(_ZN5flash24flash_fwd_splitkv_kernelI23Flash_fwd_kernel_traitsILi256ELi64ELi64ELi4ELb0ELb0EN7cutlass10bfloat16_tE19Flash_kernel_traitsILi256ELi64ELi64ELi4ES3_EELb0ELb0ELb0ELb0ELb0ELb1ELb0ELb1EEEvNS_16Flash_fwd_paramsE)
        /*098c*/ 	.word	0x00000008


	//----- nvinfo : EIATTR_MIN_STACK_SIZE
	.align		4
.L_418:
        /*0990*/ 	.byte	0x04, 0x12
        /*0992*/ 	.short	(.L_420 - .L_419)
	.align		4
.L_419:
        /*0994*/ 	.word	index@(_ZN5flash24flash_fwd_splitkv_kernelI23Flash_fwd_kernel_traitsILi256ELi64ELi64ELi4ELb0ELb0EN7cutlass10bfloat16_tE19Flash_kernel_traitsILi256ELi64ELi64ELi4ES3_EELb0ELb0ELb0ELb0ELb0ELb0ELb1ELb0EEEvNS_16Flash_fwd_paramsE)
        /*0998*/ 	.word	0x00000000


	//----- nvinfo : EIATTR_MIN_STACK_SIZE
	.align		4
.L_420:
        /*099c*/ 	.byte	0x04, 0x12
        /*099e*/ 	.short	(.L_422 - .L_421)
	.align		4
.L_421:
        /*09a0*/ 	.word	index@(_ZN5flash24flash_fwd_splitkv_kernelI23Flash_fwd_kernel_traitsILi256ELi64ELi64ELi4ELb0ELb0EN7cutlass10bfloat16_tE19Flash_kernel_traitsILi256ELi64ELi64ELi4ES3_EELb0ELb0ELb0ELb0ELb0ELb1ELb1ELb0EEEvNS_16Flash_fwd_paramsE)
        /*09a4*/ 	.word	0x00000000


	//----- nvinfo : EIATTR_MIN_STACK_SIZE
	.align		4
.L_422:
        /*09a8*/ 	.byte	0x04, 0x12
        /*09aa*/ 	.short	(.L_424 - .L_423)
	.align		4
.L_423:
        /*09ac*/ 	.word	index@(_ZN5flash24flash_fwd_splitkv_kernelI23Flash_fwd_kernel_traitsILi256ELi64ELi64ELi4ELb0ELb0EN7cutlass10bfloat16_tE19Flash_kernel_traitsILi256ELi64ELi64ELi4ES3_EELb0ELb0ELb0ELb0ELb0ELb0ELb1ELb1EEEvNS_16Flash_fwd_paramsE)
        /*09b0*/ 	.word	0x00000008


	//----- nvinfo : EIATTR_MIN_STACK_SIZE
	.align		4
.L_424:
        /*09b4*/ 	.byte	0x04, 0x12
        /*09b6*/ 	.short	(.L_426 - .L_425)
	.align		4
.L_425:
        /*09b8*/ 	.word	index@(_ZN5flash24flash_fwd_splitkv_kernelI23Flash_fwd_kernel_traitsILi256ELi64ELi64ELi4ELb0ELb0EN7cutlass10bfloat16_tE19Flash_kernel_traitsILi256ELi64ELi64ELi4ES3_EELb0ELb0ELb0ELb0ELb0ELb1ELb1ELb1EEEvNS_16Flash_fwd_paramsE)
        /*09bc*/ 	.word	0x00000008


	//----- nvinfo : EIATTR_MIN_STACK_SIZE
	.align		4
.L_426:
        /*09c0*/ 	.byte	0x04, 0x12
        /*09c2*/ 	.short	(.L_428 - .L_427)
	.align		4
.L_427:
        /*09c4*/ 	.word	index@(_ZN5flash24flash_fwd_splitkv_kernelI23Flash_fwd_kernel_traitsILi256ELi64ELi64ELi4ELb0ELb0EN7cutlass10bfloat16_tE19Flash_kernel_traitsILi256ELi64ELi64ELi4ES3_EELb0ELb1ELb0ELb0ELb0ELb0ELb0ELb0EEEvNS_16Flash_fwd_paramsE)
        /*09c8*/ 	.word	0x00000000


	//----- nvinfo : EIATTR_MIN_STACK_SIZE
	.align		4
.L_428:
        /*09cc*/ 	.byte	0x04, 0x12
        /*09ce*/ 	.short	(.L_430 - .L_429)
	.align		4
.L_429:
        /*09d0*/ 	.word	index@(_ZN5flash24flash_fwd_splitkv_kernelI23Flash_fwd_kernel_traitsILi256ELi64ELi64ELi4ELb0ELb0EN7cutlass10bfloat16_tE19Flash_kernel_traitsILi256ELi64ELi64ELi4ES3_EELb0ELb1ELb0ELb0ELb0ELb1ELb0ELb0EEEvNS_16Flash_fwd_paramsE)
        /*09d4*/ 	.word	0x00000000


	//----- nvinfo : EIATTR_MIN_STACK_SIZE
	.align		4
.L_430:
        /*09d8*/ 	.byte	0x04, 0x12
        /*09da*/ 	.short	(.L_432 - .L_431)
	.align		4
.L_431:
        /*09dc*/ 	.word	index@(_ZN5flash24flash_fwd_splitkv_kernelI23Flash_fwd_kernel_traitsILi256ELi64ELi64ELi4ELb0ELb0EN7cutlass10bfloat16_tE19Flash_kernel_traitsILi256ELi64ELi64ELi4ES3_EELb0ELb1ELb0ELb0ELb0ELb0ELb0ELb1EEEvNS_16Flash_fwd_paramsE)
        /*09e0*/ 	.word	0x00000000


	//----- nvinfo : EIATTR_MIN_STACK_SIZE
	.align		4
.L_432:
        /*09e4*/ 	.byte	0x04, 0x12
        /*09e6*/ 	.short	(.L_434 - .L_433)
	.align		4
.L_433:
        /*09e8*/ 	.word	index@(_ZN5flash24flash_fwd_splitkv_kernelI23Flash_fwd_kernel_traitsILi256ELi64ELi64ELi4ELb0ELb0EN7cutlass10bfloat16_tE19Flash_kernel_traitsILi256ELi64ELi64ELi4ES3_EELb0ELb1ELb0ELb0ELb0ELb1ELb0ELb1EEEvNS_16Flash_fwd_paramsE)
        /*09ec*/ 	.word	0x00000000


	//----- nvinfo : EIATTR_MIN_STACK_SIZE
	.align		4
.L_434:
        /*09f0*/ 	.byte	0x04, 0x12
        /*09f2*/ 	.short	(.L_436 - .L_435)
	.align		4
.L_435:
        /*09f4*/ 	.word	index@(_ZN5flash24flash_fwd_splitkv_kernelI23Flash_fwd_kernel_traitsILi256ELi64ELi64ELi4ELb0ELb0EN7cutlass10bfloat16_tE19Flash_kernel_traitsILi256ELi64ELi64ELi4ES3_EELb0ELb1ELb0ELb0ELb0ELb0ELb1ELb0EEEvNS_16Flash_fwd_paramsE)
        /*09f8*/ 	.word	0x00000000


	//----- nvinfo : EIATTR_MIN_STACK_SIZE
	.align		4
.L_436:
        /*09fc*/ 	.byte	0x04, 0x12
        /*09fe*/ 	.short	(.L_438 - .L_437)
	.align		4
.L_437:
        /*0a00*/ 	.word	index@(_ZN5flash24flash_fwd_splitkv_kernelI23Flash_fwd_kernel_traitsILi256ELi64ELi64ELi4ELb0ELb0EN7cutlass10bfloat16_tE19Flash_kernel_traitsILi256ELi64ELi64ELi4ES3_EELb0ELb1ELb0ELb0ELb0ELb1ELb1ELb0EEEvNS_16Flash_fwd_paramsE)
        /*0a04*/ 	.word	0x00000000


	//----- nvinfo : EIATTR_MIN_STACK_SIZE
	.align		4
.L_438:
        /*0a08*/ 	.byte	0x04, 0x12
        /*0a0a*/ 	.short	(.L_440 - .L_439)
	.align		4
.L_439:
        /*0a0c*/ 	.word	index@(_ZN5flash24flash_fwd_splitkv_kernelI23Flash_fwd_kernel_traitsILi256ELi64ELi64ELi4ELb0ELb0EN7cutlass10bfloat16_tE19Flash_kernel_traitsILi256ELi64ELi64ELi4ES3_EELb0ELb1ELb0ELb0ELb0ELb0ELb1ELb1EEEvNS_16Flash_fwd_paramsE)
        /*0a10*/ 	.word	0x00000000


	//----- nvinfo : EIATTR_MIN_STACK_SIZE
	.align		4
.L_440:
        /*0a14*/ 	.byte	0x04, 0x12
        /*0a16*/ 	.short	(.L_442 - .L_441)
	.align		4
.L_441:
        /*0a18*/ 	.word	index@(_ZN5flash24flash_fwd_splitkv_kernelI23Flash_fwd_kernel_traitsILi256ELi64ELi64ELi4ELb0ELb0EN7cutlass10bfloat16_tE19Flash_kernel_traitsILi256ELi64ELi64ELi4ES3_EELb0ELb1ELb0ELb0ELb0ELb1ELb1ELb1EEEvNS_16Flash_fwd_paramsE)
        /*0a1c*/ 	.word	0x00000010


	//----- nvinfo : EIATTR_MIN_STACK_SIZE
	.align		4
.L_442:
        /*0a20*/ 	.byte	0x04, 0x12
        /*0a22*/ 	.short	(.L_444 - .L_443)
	.align		4
.L_443:
        /*0a24*/ 	.word	index@(_ZN5flash24flash_fwd_splitkv_kernelI23Flash_fwd_kernel_traitsILi256ELi64ELi64ELi4ELb0ELb0EN7cutlass10bfloat16_tE19Flash_kernel_traitsILi256ELi64ELi64ELi4ES3_EELb0ELb0ELb0ELb0ELb1ELb0ELb0ELb0EEEvNS_16Flash_fwd_paramsE)
        /*0a28*/ 	.word	0x00000000


	//----- nvinfo : EIATTR_MIN_STACK_SIZE
	.align		4
.L_444:
        /*0a2c*/ 	.byte	0x04, 0x12
        /*0a2e*/ 	.short	(.L_446 - .L_445)
	.align		4
.L_445:
        /*0a30*/ 	.word	index@(_ZN5flash24flash_fwd_splitkv_kernelI23Flash_fwd_kernel_traitsILi256ELi64ELi64ELi4ELb0ELb0EN7cutlass10bfloat16_tE19Flash_kernel_traitsILi256ELi64ELi64ELi4ES3_EELb0ELb0ELb0ELb0ELb1ELb1ELb0ELb0EEEvNS_16Flash_fwd_paramsE)
        /*0a34*/ 	.word	0x00000000


	//----- nvinfo : EIATTR_MIN_STACK_SIZE
	.align		4
.L_446:
        /*0a38*/ 	.byte	0x04, 0x12
        /*0a3a*/ 	.short	(.L_448 - .L_447)
	.align		4
.L_447:
        /*0a3c*/ 	.word	index@(_ZN5flash24flash_fwd_splitkv_kernelI23Flash_fwd_kernel_traitsILi256ELi64ELi64ELi4ELb0ELb0EN7cutlass10bfloat16_tE19Flash_kernel_traitsILi256ELi64ELi64ELi4ES3_EELb0ELb0ELb1ELb0ELb0ELb0ELb0ELb0EEEvNS_16Flash_fwd_paramsE)
        /*0a40*/ 	.word	0x00000000


	//----- nvinfo : EIATTR_MIN_STACK_SIZE
	.align		4
.L_448:
        /*0a44*/ 	.byte	0x04, 0x12
        /*0a46*/ 	.short	(.L_450 - .L_449)
	.align		4
.L_449:
        /*0a48*/ 	.word	index@(_ZN5flash24flash_fwd_splitkv_kernelI23Flash_fwd_kernel_traitsILi256ELi64ELi64ELi4ELb0ELb0EN7cutlass10bfloat16_tE19Flash_kernel_traitsILi256ELi64ELi64ELi4ES3_EELb0ELb0ELb1ELb0ELb0ELb1ELb0ELb0EEEvNS_16Flash_fwd_paramsE)
        /*0a4c*/ 	.word	0x00000000


	//----- nvinfo : EIATTR_MIN_STACK_SIZE
	.align		4
.L_450:
        /*0a50*/ 	.byte	0x04, 0x12
        /*0a52*/ 	.short	(.L_452 - .L_451)
	.align		4
.L_451:
        /*0a54*/ 	.word	index@(_ZN5flash24flash_fwd_splitkv_kernelI23Flash_fwd_kernel_traitsILi256ELi64ELi64ELi4ELb0ELb0EN7cutlass10bfloat16_tE19Flash_kernel_traitsILi256ELi64ELi64ELi4ES3_EELb0ELb0ELb0ELb0ELb1ELb0ELb0ELb1EEEvNS_16Flash_fwd_paramsE)
        /*0a58*/ 	.word	0x00000008


	//----- nvinfo : EIATTR_MIN_STACK_SIZE
	.align		4
.L_452:
        /*0a5c*/ 	.byte	0x04, 0x12
        /*0a5e*/ 	.short	(.L_454 - .L_453)
	.align		4
.L_453:
        /*0a60*/ 	.word	index@(_ZN5flash24flash_fwd_splitkv_kernelI23Flash_fwd_kernel_traitsILi256ELi64ELi64ELi4ELb0ELb0EN7cutlass10bfloat16_tE19Flash_kernel_traitsILi256ELi64ELi64ELi4ES3_EELb0ELb0ELb0ELb0ELb1ELb1ELb0ELb1EEEvNS_16Flash_fwd_paramsE)
        /*0a64*/ 	.word	0x00000010


	//----- nvinfo : EIATTR_MIN_STACK_SIZE
	.align		4
.L_454:
        /*0a68*/ 	.byte	0x04, 0x12
        /*0a6a*/ 	.short	(.L_456 - .L_455)
	.align		4
.L_455:
        /*0a6c*/ 	.word	index@(_ZN5flash24flash_fwd_splitkv_kernelI23Flash_fwd_kernel_traitsILi256ELi64ELi64ELi4ELb0ELb0EN7cutlass10bfloat16_tE19Flash_kernel_traitsILi256ELi64ELi64ELi4ES3_EELb0ELb0ELb1ELb0ELb0ELb0ELb0ELb1EEEvNS_16Flash_fwd_paramsE)
        /*0a70*/ 	.word	0x00000000


	//----- nvinfo : EIATTR_MIN_STACK_SIZE
	.align		4
.L_456:
        /*0a74*/ 	.byte	0x04, 0x12
        /*0a76*/ 	.short	(.L_458 - .L_457)
	.align		4
.L_457:
        /*0a78*/ 	.word	index@(_ZN5flash24flash_fwd_splitkv_kernelI23Flash_fwd_kernel_traitsILi256ELi64ELi64ELi4ELb0ELb0EN7cutlass10bfloat16_tE19Flash_kernel_traitsILi256ELi64ELi64ELi4ES3_EELb0ELb0ELb1ELb0ELb0ELb1ELb0ELb1EEEvNS_16Flash_fwd_paramsE)
        /*0a7c*/ 	.word	0x00000050


	//----- nvinfo : EIATTR_MIN_STACK_SIZE
	.align		4
.L_458:
        /*0a80*/ 	.byte	0x04, 0x12
        /*0a82*/ 	.short	(.L_460 - .L_459)
	.align		4
.L_459:
        /*0a84*/ 	.word	index@(_ZN5flash24flash_fwd_splitkv_kernelI23Flash_fwd_kernel_traitsILi256ELi64ELi64ELi4ELb0ELb0EN7cutlass10bfloat16_tE19Flash_kernel_traitsILi256ELi64ELi64ELi4ES3_EELb0ELb0ELb0ELb0ELb1ELb0ELb1ELb0EEEvNS_16Flash_fwd_paramsE)
        /*0a88*/ 	.word	0x00000000


	//----- nvinfo : EIATTR_MIN_STACK_SIZE
	.align		4
.L_460:
        /*0a8c*/ 	.byte	0x04, 0x12
        /*0a8e*/ 	.short	(.L_462 - .L_461)
	.align		4
.L_461:
        /*0a90*/ 	.word	index@(_ZN5flash24flash_fwd_splitkv_kernelI23Flash_fwd_kernel_traitsILi256ELi64ELi64ELi4ELb0ELb0EN7cutlass10bfloat16_tE19Flash_kernel_traitsILi256ELi64ELi64ELi4ES3_EELb0ELb0ELb0ELb0ELb1ELb1ELb1ELb0EEEvNS_16Flash_fwd_paramsE)
        /*0a94*/ 	.word	0x00000000


	//----- nvinfo : EIATTR_MIN_STACK_SIZE
	.align		4
.L_462:
        /*0a98*/ 	.byte	0x04, 0x12
        /*0a9a*/ 	.short	(.L_464 - .L_463)
	.align		4
.L_463:
        /*0a9c*/ 	.word	index@(_ZN5flash24flash_fwd_splitkv_kernelI23Flash_fwd_kernel_traitsILi256ELi64ELi64ELi4ELb0ELb0EN7cutlass10bfloat16_tE19Flash_kernel_traitsILi256ELi64ELi64ELi4ES3_EELb0ELb0ELb1ELb0ELb0ELb0ELb1ELb0EEEvNS_16Flash_fwd_paramsE)
        /*0aa0*/ 	.word	0x00000000


	//----- nvinfo : EIATTR_MIN_STACK_SIZE
	.align		4
.L_464:
        /*0aa4*/ 	.byte	0x04, 0x12
        /*0aa6*/ 	.short	(.L_466 - .L_465)
	.align		4
.L_465:
        /*0aa8*/ 	.word	index@(_ZN5flash24flash_fwd_splitkv_kernelI23Flash_fwd_kernel_traitsILi256ELi64ELi64ELi4ELb0ELb0EN7cutlass10bfloat16_tE19Flash_kernel_traitsILi256ELi64ELi64ELi4ES3_EELb0ELb0ELb1ELb0ELb0ELb1ELb1ELb0EEEvNS_16Flash_fwd_paramsE)
        /*0aac*/ 	.word	0x00000000


	//----- nvinfo : EIATTR_MIN_STACK_SIZE
	.align		4
.L_466:
        /*0ab0*/ 	.byte	0x04, 0x12
        /*0ab2*/ 	.short	(.L_468 - .L_467)
	.align		4
.L_467:
        /*0ab4*/ 	.word	index@(_ZN5flash24flash_fwd_splitkv_kernelI23Flash_fwd_kernel_traitsILi256ELi64ELi64ELi4ELb0ELb0EN7cutlass10bfloat16_tE19Flash_kernel_traitsILi256ELi64ELi64ELi4ES3_EELb0ELb0ELb0ELb0ELb1ELb0ELb1ELb1EEEvNS_16Flash_fwd_paramsE)
        /*0ab8*/ 	.word	0x00000008


	//----- nvinfo : EIATTR_MIN_STACK_SIZE
	.align		4
.L_468:
        /*0abc*/ 	.byte	0x04, 0x12
        /*0abe*/ 	.short	(.L_470 - .L_469)
	.align		4
.L_469:
        /*0ac0*/ 	.word	index@(_ZN5flash24flash_fwd_splitkv_kernelI23Flash_fwd_kernel_traitsILi256ELi64ELi64ELi4ELb0ELb0EN7cutlass10bfloat16_tE19Flash_kernel_traitsILi256ELi64ELi64ELi4ES3_EELb0ELb0ELb0ELb0ELb1ELb1ELb1ELb1EEEvNS_16Flash_fwd_paramsE)
        /*0ac4*/ 	.word	0x00000008


	//----- nvinfo : EIATTR_MIN_STACK_SIZE
	.align		4
.L_470:
        /*0ac8*/ 	.byte	0x04, 0x12
        /*0aca*/ 	.short	(.L_472 - .L_471)
	.align		4
.L_471:
        /*0acc*/ 	.word	index@(_ZN5flash24flash_fwd_splitkv_kernelI23Flash_fwd_kernel_traitsILi256ELi64ELi64ELi4ELb0ELb0EN7cutlass10bfloat16_tE19Flash_kernel_traitsILi256ELi64ELi64ELi4ES3_EELb0ELb0ELb1ELb0ELb0ELb0ELb1ELb1EEEvNS_16Flash_fwd_paramsE)
        /*0ad0*/ 	.word	0x00000000


	//----- nvinfo : EIATTR_MIN_STACK_SIZE
	.align		4
.L_472:
        /*0ad4*/ 	.byte	0x04, 0x12
        /*0ad6*/ 	.short	(.L_474 - .L_473)
	.align		4
.L_473:
        /*0ad8*/ 	.word	index@(_ZN5flash24flash_fwd_splitkv_kernelI23Flash_fwd_kernel_traitsILi256ELi64ELi64ELi4ELb0ELb0EN7cutlass10bfloat16_tE19Flash_kernel_traitsILi256ELi64ELi64ELi4ES3_EELb0ELb0ELb1ELb0ELb0ELb1ELb1ELb1EEEvNS_16Flash_fwd_paramsE)
        /*0adc*/ 	.word	0x00000058


	//----- nvinfo : EIATTR_MIN_STACK_SIZE
	.align		4
.L_474:
        /*0ae0*/ 	.byte	0x04, 0x12
        /*0ae2*/ 	.short	(.L_476 - .L_475)
	.align		4
.L_475:
        /*0ae4*/ 	.word	index@(_ZN5flash24flash_fwd_splitkv_kernelI23Flash_fwd_kernel_traitsILi256ELi64ELi64ELi4ELb0ELb0EN7cutlass10bfloat16_tE19Flash_kernel_traitsILi256ELi64ELi64ELi4ES3_EELb0ELb1ELb0ELb0ELb1ELb0ELb0ELb0EEEvNS_16Flash_fwd_paramsE)
        /*0ae8*/ 	.word	0x00000000


	//----- nvinfo : EIATTR_MIN_STACK_SIZE
	.align		4
.L_476:
        /*0aec*/ 	.byte	0x04, 0x12
        /*0aee*/ 	.short	(.L_478 - .L_477)
	.align		4
.L_477:
        /*0af0*/ 	.word	index@(_ZN5flash24flash_fwd_splitkv_kernelI23Flash_fwd_kernel_traitsILi256ELi64ELi64ELi4ELb0ELb0EN7cutlass10bfloat16_tE19Flash_kernel_traitsILi256ELi64ELi64ELi4ES3_EELb0ELb1ELb0ELb0ELb1ELb1ELb0ELb0EEEvNS_16Flash_fwd_paramsE)
        /*0af4*/ 	.word	0x00000000


	//----- nvinfo : EIATTR_MIN_STACK_SIZE
	.align		4
.L_478:
        /*0af8*/ 	.byte	0x04, 0x12
        /*0afa*/ 	.short	(.L_480 - .L_479)
	.align		4
.L_479:
        /*0afc*/ 	.word	index@(_ZN5flash24flash_fwd_splitkv_kernelI23Flash_fwd_kernel_traitsILi256ELi64ELi64ELi4ELb0ELb0EN7cutlass10bfloat16_tE19Flash_kernel_traitsILi256ELi64ELi64ELi4ES3_EELb0ELb1ELb1ELb0ELb0ELb0ELb0ELb0EEEvNS_16Flash_fwd_paramsE)
        /*0b00*/ 	.word	0x00000000


	//----- nvinfo : EIATTR_MIN_STACK_SIZE
	.align		4
.L_480:
        /*0b04*/ 	.byte	0x04, 0x12
        /*0b06*/ 	.short	(.L_482 - .L_481)
	.align		4
.L_481:
        /*0b08*/ 	.word	index@(_ZN5flash24flash_fwd_splitkv_kernelI23Flash_fwd_kernel_traitsILi256ELi64ELi64ELi4ELb0ELb0EN7cutlass10bfloat16_tE19Flash_kernel_traitsILi256ELi64ELi64ELi4ES3_EELb0ELb1ELb1ELb0ELb0ELb1ELb0ELb0EEEvNS_16Flash_fwd_paramsE)
        /*0b0c*/ 	.word	0x00000000


	//----- nvinfo : EIATTR_MIN_STACK_SIZE
	.align		4
.L_482:
        /*0b10*/ 	.byte	0x04, 0x12
        /*0b12*/ 	.short	(.L_484 - .L_483)
	.align		4
.L_483:
        /*0b14*/ 	.word	index@(_ZN5flash24flash_fwd_splitkv_kernelI23Flash_fwd_kernel_traitsILi256ELi64ELi64ELi4ELb0ELb0EN7cutlass10bfloat16_tE19Flash_kernel_traitsILi256ELi64ELi64ELi4ES3_EELb0ELb1ELb0ELb0ELb1ELb0ELb0ELb1EEEvNS_16Flash_fwd_paramsE)
        /*0b18*/ 	.word	0x00000010


	//----- nvinfo : EIATTR_MIN_STACK_SIZE
	.align		4
.L_484:
        /*0b1c*/ 	.byte	0x04, 0x12
        /*0b1e*/ 	.short	(.L_486 - .L_485)
	.align		4
.L_485:
        /*0b20*/ 	.word	index@(_ZN5flash24flash_fwd_splitkv_kernelI23Flash_fwd_kernel_traitsILi256ELi64ELi64ELi4ELb0ELb0EN7cutlass10bfloat16_tE19Flash_kernel_traitsILi256ELi64ELi64ELi4ES3_EELb0ELb1ELb0ELb0ELb1ELb1ELb0ELb1EEEvNS_16Flash_fwd_paramsE)
        /*0b24*/ 	.word	0x00000030


	//----- nvinfo : EIATTR_MIN_STACK_SIZE
	.align		4
.L_486:
        /*0b28*/ 	.byte	0x04, 0x12
        /*0b2a*/ 	.short	(.L_488 - .L_487)
	.align		4
.L_487:
        /*0b2c*/ 	.word	index@(_ZN5flash24flash_fwd_splitkv_kernelI23Flash_fwd_kernel_traitsILi256ELi64ELi64ELi4ELb0ELb0EN7cutlass10bfloat16_tE19Flash_kernel_traitsILi256ELi64ELi64ELi4ES3_EELb0ELb1ELb1ELb0ELb0ELb0ELb0ELb1EEEvNS_16Flash_fwd_paramsE)
        /*0b30*/ 	.word	0x00000008


	//----- nvinfo : EIATTR_MIN_STACK_SIZE
	.align		4
.L_488:
        /*0b34*/ 	.byte	0x04, 0x12
        /*0b36*/ 	.short	(.L_490 - .L_489)
	.align		4
.L_489:
        /*0b38*/ 	.word	index@(_ZN5flash24flash_fwd_splitkv_kernelI23Flash_fwd_kernel_traitsILi256ELi64ELi64ELi4ELb0ELb0EN7cutlass10bfloat16_tE19Flash_kernel_traitsILi256ELi64ELi64ELi4ES3_EELb0ELb1ELb1ELb0ELb0ELb1ELb0ELb1EEEvNS_16Flash_fwd_paramsE)
        /*0b3c*/ 	.word	0x00000000


	//----- nvinfo : EIATTR_MIN_STACK_SIZE
	.align		4
.L_490:
        /*0b40*/ 	.byte	0x04, 0x12
        /*0b42*/ 	.short	(.L_492 - .L_491)
	.align		4
.L_491:
        /*0b44*/ 	.word	index@(_ZN5flash24flash_fwd_splitkv_kernelI23Flash_fwd_kernel_traitsILi256ELi64ELi64ELi4ELb0ELb0EN7cutlass10bfloat16_tE19Flash_kernel_traitsILi256ELi64ELi64ELi4ES3_EELb0ELb1ELb0ELb0ELb1ELb0ELb1ELb0EEEvNS_16Flash_fwd_paramsE)
        /*0b48*/ 	.word	0x00000000


	//----- nvinfo : EIATTR_MIN_STACK_SIZE
	.align		4
.L_492:
        /*0b4c*/ 	.byte	0x04, 0x12
        /*0b4e*/ 	.short	(.L_494 - .L_493)
	.align		4
.L_493:
        /*0b50*/ 	.word	index@(_ZN5flash24flash_fwd_splitkv_kernelI23Flash_fwd_kernel_traitsILi256ELi64ELi64ELi4ELb0ELb0EN7cutlass10bfloat16_tE19Flash_kernel_traitsILi256ELi64ELi64ELi4ES3_EELb0ELb1ELb0ELb0ELb1ELb1ELb1ELb0EEEvNS_16Flash_fwd_paramsE)
        /*0b54*/ 	.word	0x00000000


	//----- nvinfo : EIATTR_MIN_STACK_SIZE
	.align		4
.L_494:
        /*0b58*/ 	.byte	0x04, 0x12
        /*0b5a*/ 	.short	(.L_496 - .L_495)
	.align		4
.L_495:
        /*0b5c*/ 	.word	index@(_ZN5flash24flash_fwd_splitkv_kernelI23Flash_fwd_kernel_traitsILi256ELi64ELi64ELi4ELb0ELb0EN7cutlass10bfloat16_tE19Flash_kernel_traitsILi256ELi64ELi64ELi4ES3_EELb0ELb1ELb1ELb0ELb0ELb0ELb1ELb0EEEvNS_16Flash_fwd_paramsE)
        /*0b60*/ 	.word	0x00000000


	//----- nvinfo : EIATTR_MIN_STACK_SIZE
	.align		4
.L_496:
        /*0b64*/ 	.byte	0x04, 0x12
        /*0b66*/ 	.short	(.L_498 - .L_497)
	.align		4
.L_497:
        /*0b68*/ 	.word	index@(_ZN5flash24flash_fwd_splitkv_kernelI23Flash_fwd_kernel_traitsILi256ELi64ELi64ELi4ELb0ELb0EN7cutlass10bfloat16_tE19Flash_kernel_traitsILi256ELi64ELi64ELi4ES3_EELb0ELb1ELb1ELb0ELb0ELb1ELb1ELb0EEEvNS_16Flash_fwd_paramsE)
        /*0b6c*/ 	.word	0x00000000


	//----- nvinfo : EIATTR_MIN_STACK_SIZE
	.align		4
.L_498:
        /*0b70*/ 	.byte	0x04, 0x12
        /*0b72*/ 	.short	(.L_500 - .L_499)
	.align		4
.L_499:
        /*0b74*/ 	.word	index@(_ZN5flash24flash_fwd_splitkv_kernelI23Flash_fwd_kernel_traitsILi256ELi64ELi64ELi4ELb0ELb0EN7cutlass10bfloat16_tE19Flash_kernel_traitsILi256ELi64ELi64ELi4ES3_EELb0ELb1ELb0ELb0ELb1ELb0ELb1ELb1EEEvNS_16Flash_fwd_paramsE)
        /*0b78*/ 	.word	0x00000008


	//----- nvinfo : EIATTR_MIN_STACK_SIZE
	.align		4
.L_500:
        /*0b7c*/ 	.byte	0x04, 0x12
        /*0b7e*/ 	.short	(.L_502 - .L_501)
	.align		4
.L_501:
        /*0b80*/ 	.word	index@(_ZN5flash24flash_fwd_splitkv_kernelI23Flash_fwd_kernel_traitsILi256ELi64ELi64ELi4ELb0ELb0EN7cutlass10bfloat16_tE19Flash_kernel_traitsILi256ELi64ELi64ELi4ES3_EELb0ELb1ELb0ELb0ELb1ELb1ELb1ELb1EEEvNS_16Flash_fwd_paramsE)
        /*0b84*/ 	.word	0x00000018


	//----- nvinfo : EIATTR_MIN_STACK_SIZE
	.align		4
.L_502:
        /*0b88*/ 	.byte	0x04, 0x12
        /*0b8a*/ 	.short	(.L_504 - .L_503)
	.align		4
.L_503:
        /*0b8c*/ 	.word	index@(_ZN5flash24flash_fwd_splitkv_kernelI23Flash_fwd_kernel_traitsILi256ELi64ELi64ELi4ELb0ELb0EN7cutlass10bfloat16_tE19Flash_kernel_traitsILi256ELi64ELi64ELi4ES3_EELb0ELb1ELb1ELb0ELb0ELb0ELb1ELb1EEEvNS_16Flash_fwd_paramsE)
        /*0b90*/ 	.word	0x00000018


	//----- nvinfo : EIATTR_MIN_STACK_SIZE
	.align		4
.L_504:
        /*0b94*/ 	.byte	0x04, 0x12
        /*0b96*/ 	.short	(.L_506 - .L_505)
	.align		4
.L_505:
        /*0b98*/ 	.word	index@(_ZN5flash24flash_fwd_splitkv_kernelI23Flash_fwd_kernel_traitsILi256ELi64ELi64ELi4ELb0ELb0EN7cutlass10bfloat16_tE19Flash_kernel_traitsILi256ELi64ELi64ELi4ES3_EELb0ELb1ELb1ELb0ELb0ELb1ELb1ELb1EEEvNS_16Flash_fwd_paramsE)
        /*0b9c*/ 	.word	0x00000028
.L_506:


//--------------------- .nv.info._ZN5flash32flash_fwd_splitkv_combine_kernelI23Flash_fwd_kernel_traitsILi256ELi64ELi64ELi4ELb0ELb0EN7cutlass10bfloat16_tE19Flash_kernel_traitsILi256ELi64ELi64ELi4ES3_EELi4ELi7ELb0EEEvNS_16Flash_fwd_paramsE --------------------------
	.section	.nv.info._ZN5flash32flash_fwd_splitkv_combine_kernelI23Flash_fwd_kernel_traitsILi256ELi64ELi64ELi4ELb0ELb0EN7cutlass10bfloat16_tE19Flash_kernel_traitsILi256ELi64ELi64ELi4ES3_EELi4ELi7ELb0EEEvNS_16Flash_fwd_paramsE,"",@"SHT_CUDA_INFO"
	.sectionflags	@""
	.align	4


	//----- nvinfo : EIATTR_CUDA_API_VERSION
	.align		4
        /*0000*/ 	.byte	0x04, 0x37
        /*0002*/ 	.short	(.L_508 - .L_507)
.L_507:
        /*0004*/ 	.word	0x00000082


	//----- nvinfo : EIATTR_SW2861232_WAR
	.align		4
.L_508:
        /*0008*/ 	.byte	0x01, 0x35
	.zero		2


	//----- nvinfo : EIATTR_PARAM_CBANK
	.align		4
        /*000c*/ 	.byte	0x04, 0x0a
        /*000e*/ 	.short	(.L_510 - .L_509)
	.align		4
.L_509:
        /*0010*/ 	.word	index@(.nv.constant0._ZN5flash32flash_fwd_splitkv_combine_kernelI23Flash_fwd_kernel_traitsILi256ELi64ELi64ELi4ELb0ELb0EN7cutlass10bfloat16_tE19Flash_kernel_traitsILi256ELi64ELi64ELi4ES3_EELi4ELi7ELb0EEEvNS_16Flash_fwd_paramsE)
        /*0014*/ 	.short	0x0160
        /*0016*/ 	.short	0x01d0


	//----- nvinfo : EIATTR_CBANK_PARAM_SIZE
	.align		4
.L_510:
        /*0018*/ 	.byte	0x03, 0x19
        /*001a*/ 	.short	0x01d0


	//----- nvinfo : EIATTR_KPARAM_INFO
	.align		4
        /*001c*/ 	.byte	0x04, 0x17
        /*001e*/ 	.short	(.L_512 - .L_511)
.L_511:
        /*0020*/ 	.word	0x00000000
        /*0024*/ 	.short	0x0000
        /*0026*/ 	.short	0x0000
        /*0028*/ 	.byte	0x00, 0xf0, 0x41, 0x07


	//----- nvinfo : EIATTR_MAXREG_COUNT
	.align		4
.L_512:
        /*002c*/ 	.byte	0x03, 0x1b
        /*002e*/ 	.short	0x00ff


	//----- nvinfo : EIATTR_NUM_BARRIERS
	.align		4
        /*0030*/ 	.byte	0x02, 0x4c
        /*0032*/ 	.byte	0x01
	.zero		1


	//----- nvinfo : EIATTR_MERCURY_ISA_VERSION
	.align		4
        /*0034*/ 	.byte	0x03, 0x5f
        /*0036*/ 	.short	0x0000


	//----- nvinfo : EIATTR_COOP_GROUP_MASK_REGIDS
	.align		4
        /*0038*/ 	.byte	0x04, 0x29
        /*003a*/ 	.short	(.L_514 - .L_513)


	//   ....[0]....
.L_513:
        /*003c*/ 	.word	0xffffffff


	//   ....[1]....
        /*0040*/ 	.word	0xffffffff


	//   ....[2]....
        /*0044*/ 	.word	0xffffffff


	//   ....[3]....
        /*0048*/ 	.word	0xffffffff


	//   ....[4]....
        /*004c*/ 	.word	0xffffffff


	//   ....[5]....
        /*0050*/ 	.word	0xffffffff


	//   ....[6]....
        /*0054*/ 	.word	0xffffffff


	//   ....[7]....
        /*0058*/ 	.word	0xffffffff


	//   ....[8]....
        /*005c*/ 	.word	0xffffffff


	//   ....[9]....
        /*0060*/ 	.word	0xffffffff


	//----- nvinfo : EIATTR_COOP_GROUP_INSTR_OFFSETS
	.align		4
.L_514:
        /*0064*/ 	.byte	0x04, 0x28
        /*0066*/ 	.short	(.L_516 - .L_515)


	//   ....[0]....
.L_515:
        /*0068*/ 	.word	0x00001ab0


	//   ....[1]....
        /*006c*/ 	.word	0x00001ad0


	//   ....[2]....
        /*0070*/ 	.word	0x00001af0


	//   ....[3]....
        /*0074*/ 	.word	0x00001b10


	//   ....[4]....
        /*0078*/ 	.word	0x00001b30


	//   ....[5]....
        /*007c*/ 	.word	0x00001c90


	//   ....[6]....
        /*0080*/ 	.word	0x00001ce0


	//   ....[7]....
        /*0084*/ 	.word	0x00001da0


	//   ....[8]....
        /*0088*/ 	.word	0x00001e20


	//   ....[9]....
        /*008c*/ 	.word	0x00001ef0


	//----- nvinfo : EIATTR_EXIT_INSTR_OFFSETS
	.align		4
.L_516:
        /*0090*/ 	.byte	0x04, 0x1c
        /*0092*/ 	.short	(.L_518 - .L_517)


	//   ....[0]....
.L_517:
        /*0094*/ 	.word	0x000043a0


	//   ....[1]....
        /*0098*/ 	.word	0x00004860


	//   ....[2]....
        /*009c*/ 	.word	0x000048c0


	//----- nvinfo : EIATTR_CRS_STACK_SIZE
	.align		4
.L_518:
        /*00a0*/ 	.byte	0x04, 0x1e
        /*00a2*/ 	.short	(.L_520 - .L_519)
.L_519:
        /*00a4*/ 	.word	0x00000000
.L_520:


//--------------------- .nv.info._ZN5flash32flash_fwd_splitkv_combine_kernelI23Flash_fwd_kernel_traitsILi256ELi64ELi64ELi4ELb0ELb0EN7cutlass10bfloat16_tE19Flash_kernel_traitsILi256ELi64ELi64ELi4ES3_EELi4ELi6ELb0EEEvNS_16Flash_fwd_paramsE --------------------------
	.section	.nv.info._ZN5flash32flash_fwd_splitkv_combine_kernelI23Flash_fwd_kernel_traitsILi256ELi64ELi64ELi4ELb0ELb0EN7cutlass10bfloat16_tE19Flash_kernel_traitsILi256ELi64ELi64ELi4ES3_EELi4ELi6ELb0EEEvNS_16Flash_fwd_paramsE,"",@"SHT_CUDA_INFO"
	.sectionflags	@""
	.align	4


	//----- nvinfo : EIATTR_CUDA_API_VERSION
	.align		4
        /*0000*/ 	.byte	0x04, 0x37
        /*0002*/ 	.short	(.L_522 - .L_521)
.L_521:
        /*0004*/ 	.word	0x00000082


	//----- nvinfo : EIATTR_SW2861232_WAR
	.align		4
.L_522:
        /*0008*/ 	.byte	0x01, 0x35
	.zero		2


	//----- nvinfo : EIATTR_PARAM_CBANK
	.align		4
        /*000c*/ 	.byte	0x04, 0x0a
        /*000e*/ 	.short	(.L_524 - .L_523)
	.align		4
.L_523:
        /*0010*/ 	.word	index@(.nv.constant0._ZN5flash32flash_fwd_splitkv_combine_kernelI23Flash_fwd_kernel_traitsILi256ELi64ELi64ELi4ELb0ELb0EN7cutlass10bfloat16_tE19Flash_kernel_traitsILi256ELi64ELi64ELi4ES3_EELi4ELi6ELb0EEEvNS_16Flash_fwd_paramsE)
        /*0014*/ 	.short	0x0160
        /*0016*/ 	.short	0x01d0


	//----- nvinfo : EIATTR_CBANK_PARAM_SIZE
	.align		4
.L_524:
        /*0018*/ 	.byte	0x03, 0x19
        /*001a*/ 	.short	0x01d0


	//----- nvinfo : EIATTR_KPARAM_INFO
	.align		4
        /*001c*/ 	.byte	0x04, 0x17
        /*001e*/ 	.short	(.L_526 - .L_525)
.L_525:
        /*0020*/ 	.word	0x00000000
        /*0024*/ 	.short	0x0000
        /*0026*/ 	.short	0x0000
        /*0028*/ 	.byte	0x00, 0xf0, 0x41, 0x07


	//----- nvinfo : EIATTR_MAXREG_COUNT
	.align		4
.L_526:
        /*002c*/ 	.byte	0x03, 0x1b
        /*002e*/ 	.short	0x00ff


	//----- nvinfo : EIATTR_NUM_BARRIERS
	.align		4
        /*0030*/ 	.byte	0x02, 0x4c
        /*0032*/ 	.byte	0x01
	.zero		1


	//----- nvinfo : EIATTR_MERCURY_ISA_VERSION
	.align		4
        /*0034*/ 	.byte	0x03, 0x5f
        /*0036*/ 	.short	0x0000


	//----- nvinfo : EIATTR_COOP_GROUP_MASK_REGIDS
	.align		4
        /*0038*/ 	.byte	0x04, 0x29
        /*003a*/ 	.short	(.L_528 - .L_527)


	//   ....[0]....
.L_527:
        /*003c*/ 	.word	0xffffffff


	//   ....[1]....
        /*0040*/ 	.word	0xffffffff


	//   ....[2]....
        /*0044*/ 	.word	0xffffffff


	//   ....[3]....
        /*0048*/ 	.word	0xffffffff


	//   ....[4]....
        /*004c*/ 	.word	0xffffffff


	//   ....[5]....
        /*0050*/ 	.word	0xffffffff


	//   ....[6]....
        /*0054*/ 	.word	0xffffffff


	//   ....[7]....
        /*0058*/ 	.word	0xffffffff


	//   ....[8]....
        /*005c*/ 	.word	0xffffffff


	//   ....[9]....
        /*0060*/ 	.word	0xffffffff


	//----- nvinfo : EIATTR_COOP_GROUP_INSTR_OFFSETS
	.align		4
.L_528:
        /*0064*/ 	.byte	0x04, 0x28
        /*0066*/ 	.short	(.L_530 - .L_529)


	//   ....[0]....
.L_529:
        /*0068*/ 	.word	0x000016f0


	//   ....[1]....
        /*006c*/ 	.word	0x00001710


	//   ....[2]....
        /*0070*/ 	.word	0x00001730


	//   ....[3]....
        /*0074*/ 	.word	0x00001760


	//   ....[4]....
        /*0078*/ 	.word	0x000017e0


	//   ....[5]....
        /*007c*/ 	.word	0x00001990


	//   ....[6]....
        /*0080*/ 	.word	0x00001a10


	//   ....[7]....
        /*0084*/ 	.word	0x00001ab0


	//   ....[8]....
        /*0088*/ 	.word	0x00001b50


	//   ....[9]....
        /*008c*/ 	.word	0x00001c40


	//----- nvinfo : EIATTR_EXIT_INSTR_OFFSETS
	.align		4
.L_530:
        /*0090*/ 	.byte	0x04, 0x1c
        /*0092*/ 	.short	(.L_532 - .L_531)


	//   ....[0]....
.L_531:
        /*0094*/ 	.word	0x00004030


	//   ....[1]....
        /*0098*/ 	.word	0x000044f0


	//   ....[2]....
        /*009c*/ 	.word	0x00004550


	//----- nvinfo : EIATTR_CRS_STACK_SIZE
	.align		4
.L_532:
        /*00a0*/ 	.byte	0x04, 0x1e
        /*00a2*/ 	.short	(.L_534 - .L_533)
.L_533:
        /*00a4*/ 	.word	0x00000000
.L_534:


//--------------------- .nv.info._ZN5flash32flash_fwd_splitkv_combine_kernelI23Flash_fwd_kernel_traitsILi256ELi64ELi64ELi4ELb0ELb0EN7cutlass10bfloat16_tE19Flash_kernel_traitsILi256ELi64ELi64ELi4ES3_EELi4ELi5ELb0EEEvNS_16Flash_fwd_paramsE --------------------------
	.section	.nv.info._ZN5flash32flash_fwd_splitkv_combine_kernelI23Flash_fwd_kernel_traitsILi256ELi64ELi64ELi4ELb0ELb0EN7cutlass10bfloat16_tE19Flash_kernel_traitsILi256ELi64ELi64ELi4ES3_EELi4ELi5ELb0EEEvNS_16Flash_fwd_paramsE,"",@"SHT_CUDA_INFO"
	.sectionflags	@""
	.align	4


	//----- nvinfo : EIATTR_CUDA_API_VERSION
	.align		4
        /*0000*/ 	.byte	0x04, 0x37
        /*0002*/ 	.short	(.L_536 - .L_535)
.L_535:
        /*0004*/ 	.word	0x00000082


	//----- nvinfo : EIATTR_SW2861232_WAR
	.align		4
.L_536:
        /*0008*/ 	.byte	0x01, 0x35
	.zero		2


	//----- nvinfo : EIATTR_PARAM_CBANK
	.align		4
        /*000c*/ 	.byte	0x04, 0x0a
        /*000e*/ 	.short	(.L_538 - .L_537)
	.align		4
.L_537:
        /*0010*/ 	.word	index@(.nv.constant0._ZN5flash32flash_fwd_splitkv_combine_kernelI23Flash_fwd_kernel_traitsILi256ELi64ELi64ELi4ELb0ELb0EN7cutlass10bfloat16_tE19Flash_kernel_traitsILi256ELi64ELi64ELi4ES3_EELi4ELi5ELb0EEEvNS_16Flash_fwd_paramsE)
        /*0014*/ 	.short	0x0160
        /*0016*/ 	.short	0x01d0


	//----- nvinfo : EIATTR_CBANK_PARAM_SIZE
	.align		4
.L_538:
        /*0018*/ 	.byte	0x03, 0x19
        /*001a*/ 	.short	0x01d0


	//----- nvinfo : EIATTR_KPARAM_INFO
	.align		4
        /*001c*/ 	.byte	0x04, 0x17
        /*001e*/ 	.short	(.L_540 - .L_539)
.L_539:
        /*0020*/ 	.word	0x00000000
        /*0024*/ 	.short	0x0000
        /*0026*/ 	.short	0x0000
        /*0028*/ 	.byte	0x00, 0xf0, 0x41, 0x07


	//----- nvinfo : EIATTR_MAXREG_COUNT
	.align		4
.L_540:
        /*002c*/ 	.byte	0x03, 0x1b
        /*002e*/ 	.short	0x00ff


	//----- nvinfo : EIATTR_NUM_BARRIERS
	.align		4
        /*0030*/ 	.byte	0x02, 0x4c
        /*0032*/ 	.byte	0x01
	.zero		1


	//----- nvinfo : EIATTR_MERCURY_ISA_VERSION
	.align		4
        /*0034*/ 	.byte	0x03, 0x5f
        /*0036*/ 	.short	0x0000


	//----- nvinfo : EIATTR_COOP_GROUP_MASK_REGIDS
	.align		4
        /*0038*/ 	.byte	0x04, 0x29
        /*003a*/ 	.short	(.L_542 - .L_541)


	//   ....[0]....
.L_541:
        /*003c*/ 	.word	0xffffffff


	//   ....[1]....
        /*0040*/ 	.word	0xffffffff


	//   ....[2]....
        /*0044*/ 	.word	0xffffffff


	//   ....[3]....
        /*0048*/ 	.word	0xffffffff


	//   ....[4]....
        /*004c*/ 	.word	0xffffffff


	//   ....[5]....
        /*0050*/ 	.word	0xffffffff


	//   ....[6]....
        /*0054*/ 	.word	0xffffffff


	//   ....[7]....
        /*0058*/ 	.word	0xffffffff


	//   ....[8]....
        /*005c*/ 	.word	0xffffffff


	//   ....[9]....
        /*0060*/ 	.word	0xffffffff


	//----- nvinfo : EIATTR_COOP_GROUP_INSTR_OFFSETS
	.align		4
.L_542:
        /*0064*/ 	.byte	0x04, 0x28
        /*0066*/ 	.short	(.L_544 - .L_543)


	//   ....[0]....
.L_543:
        /*0068*/ 	.word	0x00001c20


	//   ....[1]....
        /*006c*/ 	.word	0x00001c40


	//   ....[2]....
        /*0070*/ 	.word	0x00001c60


	//   ....[3]....
        /*0074*/ 	.word	0x00001c80


	//   ....[4]....
        /*0078*/ 	.word	0x00001ca0


	//   ....[5]....
        /*007c*/ 	.word	0x00001d10


	//   ....[6]....
        /*0080*/ 	.word	0x00001d30


	//   ....[7]....
        /*0084*/ 	.word	0x00001d60


	//   ....[8]....
        /*0088*/ 	.word	0x00001d80


	//   ....[9]....
        /*008c*/ 	.word	0x00001da0


	//----- nvinfo : EIATTR_EXIT_INSTR_OFFSETS
	.align		4
.L_544:
        /*0090*/ 	.byte	0x04, 0x1c
        /*0092*/ 	.short	(.L_546 - .L_545)


	//   ....[0]....
.L_545:
        /*0094*/ 	.word	0x00003f90


	//   ....[1]....
        /*0098*/ 	.word	0x00004450


	//   ....[2]....
        /*009c*/ 	.word	0x000044b0


	//----- nvinfo : EIATTR_CRS_STACK_SIZE
	.align		4
.L_546:
        /*00a0*/ 	.byte	0x04, 0x1e
        /*00a2*/ 	.short	(.L_548 - .L_547)
.L_547:
        /*00a4*/ 	.word	0x00000000
.L_548:


//--------------------- .nv.info._ZN5flash32flash_fwd_splitkv_combine_kernelI23Flash_fwd_kernel_traitsILi256ELi64ELi64ELi4ELb0ELb0EN7cutlass10bfloat16_tE19Flash_kernel_traitsILi256ELi64ELi64ELi4ES3_EELi4ELi4ELb0EEEvNS_16Flash_fwd_paramsE --------------------------
	.section	.nv.info._ZN5flash32flash_fwd_splitkv_combine_kernelI23Flash_fwd_kernel_traitsILi256ELi64ELi64ELi4ELb0ELb0EN7cutlass10bfloat16_tE19Flash_kernel_traitsILi256ELi64ELi64ELi4ES3_EELi4ELi4ELb0EEEvNS_16Flash_fwd_paramsE,"",@"SHT_CUDA_INFO"
	.sectionflags	@""
	.align	4


	//----- nvinfo : EIATTR_CUDA_API_VERSION
	.align		4
        /*0000*/ 	.byte	0x04, 0x37
        /*0002*/ 	.short	(.L_550 - .L_549)
.L_549:
        /*0004*/ 	.word	0x00000082


	//----- nvinfo : EIATTR_SW2861232_WAR
	.align		4
.L_550:
        /*0008*/ 	.byte	0x01, 0x35
	.zero		2


	//----- nvinfo : EIATTR_PARAM_CBANK
	.align		4
        /*000c*/ 	.byte	0x04, 0x0a
        /*000e*/ 	.short	(.L_552 - .L_551)
	.align		4
.L_551:
        /*0010*/ 	.word	index@(.nv.constant0._ZN5flash32flash_fwd_splitkv_combine_kernelI23Flash_fwd_kernel_traitsILi256ELi64ELi64ELi4ELb0ELb0EN7cutlass10bfloat16_tE19Flash_kernel_traitsILi256ELi64ELi64ELi4ES3_EELi4ELi4ELb0EEEvNS_16Flash_fwd_paramsE)
        /*0014*/ 	.short	0x0160
        /*0016*/ 	.short	0x01d0


	//----- nvinfo : EIATTR_CBANK_PARAM_SIZE
	.align		4
.L_552:
        /*0018*/ 	.byte	0x03, 0x19
        /*001a*/ 	.short	0x01d0


	//----- nvinfo : EIATTR_KPARAM_INFO
	.align		4
        /*001c*/ 	.byte	0x04, 0x17
        /*001e*/ 	.short	(.L_554 - .L_553)
.L_553:
        /*0020*/ 	.word	0x00000000
        /*0024*/ 	.short	0x0000
        /*0026*/ 	.short	0x0000
        /*0028*/ 	.byte	0x00, 0xf0, 0x41, 0x07


	//----- nvinfo : EIATTR_MAXREG_COUNT
	.align		4
.L_554:
        /*002c*/ 	.byte	0x03, 0x1b
        /*002e*/ 	.short	0x00ff


	//----- nvinfo : EIATTR_NUM_BARRIERS
	.align		4
        /*0030*/ 	.byte	0x02, 0x4c
        /*0032*/ 	.byte	0x01
	.zero		1


	//----- nvinfo : EIATTR_MERCURY_ISA_VERSION
	.align		4
        /*0034*/ 	.byte	0x03, 0x5f
        /*0036*/ 	.short	0x0000


	//----- nvinfo : EIATTR_COOP_GROUP_MASK_REGIDS
	.align		4
        /*0038*/ 	.byte	0x04, 0x29
        /*003a*/ 	.short	(.L_556 - .L_555)


	//   ....[0]....
.L_555:
        /*003c*/ 	.word	0xffffffff


	//   ....[1]....
        /*0040*/ 	.word	0xffffffff


	//   ....[2]....
        /*0044*/ 	.word	0xffffffff


	//   ....[3]....
        /*0048*/ 	.word	0xffffffff


	//   ....[4]....
        /*004c*/ 	.word	0xffffffff


	//   ....[5]....
        /*0050*/ 	.word	0xffffffff


	//   ....[6]....
        /*0054*/ 	.word	0xffffffff


	//   ....[7]....
        /*0058*/ 	.word	0xffffffff


	//----- nvinfo : EIATTR_COOP_GROUP_INSTR_OFFSETS
	.align		4
.L_556:
        /*005c*/ 	.byte	0x04, 0x28
        /*005e*/ 	.short	(.L_558 - .L_557)


	//   ....[0]....
.L_557:
        /*0060*/ 	.word	0x00001c20


	//   ....[1]....
        /*0064*/ 	.word	0x00001c40


	//   ....[2]....
        /*0068*/ 	.word	0x00001c60


	//   ....[3]....
        /*006c*/ 	.word	0x00001c80


	//   ....[4]....
        /*0070*/ 	.word	0x00001cf0


	//   ....[5]....
        /*0074*/ 	.word	0x00001d20


	//   ....[6]....
        /*0078*/ 	.word	0x00001d40


	//   ....[7]....
        /*007c*/ 	.word	0x00001d60


	//----- nvinfo : EIATTR_EXIT_INSTR_OFFSETS
	.align		4
.L_558:
        /*0080*/ 	.byte	0x04, 0x1c
        /*0082*/ 	.short	(.L_560 - .L_559)


	//   ....[0]....
.L_559:
        /*0084*/ 	.word	0x00003f80


	//   ....[1]....
        /*0088*/ 	.word	0x00004440


	//   ....[2]....
        /*008c*/ 	.word	0x000044a0


	//----- nvinfo : EIATTR_CRS_STACK_SIZE
	.align		4
.L_560:
        /*0090*/ 	.byte	0x04, 0x1e
        /*0092*/ 	.short	(.L_562 - .L_561)
.L_561:
        /*0094*/ 	.word	0x00000000
.L_562:


//--------------------- .nv.info._ZN5flash32flash_fwd_splitkv_combine_kernelI23Flash_fwd_kernel_traitsILi256ELi64ELi64ELi4ELb0ELb0EN7cutlass10bfloat16_tE19Flash_kernel_traitsILi256ELi64ELi64ELi4ES3_EELi4ELi3ELb0EEEvNS_16Flash_fwd_paramsE --------------------------
	.section	.nv.info._ZN5flash32flash_fwd_splitkv_combine_kernelI23Flash_fwd_kernel_traitsILi256ELi64ELi64ELi4ELb0ELb0EN7cutlass10bfloat16_tE19Flash_kernel_traitsILi256ELi64ELi64ELi4ES3_EELi4ELi3ELb0EEEvNS_16Flash_fwd_paramsE,"",@"SHT_CUDA_INFO"
	.sectionflags	@""
	.align	4


	//----- nvinfo : EIATTR_CUDA_API_VERSION
	.align		4
        /*0000*/ 	.byte	0x04, 0x37
        /*0002*/ 	.short	(.L_564 - .L_563)
.L_563:
        /*0004*/ 	.word	0x00000082


	//----- nvinfo : EIATTR_SW2861232_WAR
	.align		4
.L_564:
        /*0008*/ 	.byte	0x01, 0x35
	.zero		2


	//----- nvinfo : EIATTR_PARAM_CBANK
	.align		4
        /*000c*/ 	.byte	0x04, 0x0a
        /*000e*/ 	.short	(.L_566 - .L_565)
	.align		4
.L_565:
        /*0010*/ 	.word	index@(.nv.constant0._ZN5flash32flash_fwd_splitkv_combine_kernelI23Flash_fwd_kernel_traitsILi256ELi64ELi64ELi4ELb0ELb0EN7cutlass10bfloat16_tE19Flash_kernel_traitsILi256ELi64ELi64ELi4ES3_EELi4ELi3ELb0EEEvNS_16Flash_fwd_paramsE)
        /*0014*/ 	.short	0x0160
        /*0016*/ 	.short	0x01d0


	//----- nvinfo : EIATTR_CBANK_PARAM_SIZE
	.align		4
.L_566:
        /*0018*/ 	.byte	0x03, 0x19
        /*001a*/ 	.short	0x01d0


	//----- nvinfo : EIATTR_KPARAM_INFO
	.align		4
        /*001c*/ 	.byte	0x04, 0x17
        /*001e*/ 	.short	(.L_568 - .L_567)
.L_567:
        /*0020*/ 	.word	0x00000000
        /*0024*/ 	.short	0x0000
        /*0026*/ 	.short	0x0000
        /*0028*/ 	.byte	0x00, 0xf0, 0x41, 0x07


	//----- nvinfo : EIATTR_MAXREG_COUNT
	.align		4
.L_568:
        /*002c*/ 	.byte	0x03, 0x1b
        /*002e*/ 	.short	0x00ff


	//----- nvinfo : EIATTR_NUM_BARRIERS
	.align		4
        /*0030*/ 	.byte	0x02, 0x4c
        /*0032*/ 	.byte	0x01
	.zero		1


	//----- nvinfo : EIATTR_MERCURY_ISA_VERSION
	.align		4
        /*0034*/ 	.byte	0x03, 0x5f
        /*0036*/ 	.short	0x0000


	//----- nvinfo : EIATTR_COOP_GROUP_MASK_REGIDS
	.align		4
        /*0038*/ 	.byte	0x04, 0x29
        /*003a*/ 	.short	(.L_570 - .L_569)


	//   ....[0]....
.L_569:
        /*003c*/ 	.word	0xffffffff


	//   ....[1]....
        /*0040*/ 	.word	0xffffffff


	//   ....[2]....
        /*0044*/ 	.word	0xffffffff


	//   ....[3]....
        /*0048*/ 	.word	0xffffffff


	//   ....[4]....
        /*004c*/ 	.word	0xffffffff


	//   ....[5]....
        /*0050*/ 	.word	0xffffffff


	//----- nvinfo : EIATTR_COOP_GROUP_INSTR_OFFSETS
	.align		4
.L_570:
        /*0054*/ 	.byte	0x04, 0x28
        /*0056*/ 	.short	(.L_572 - .L_571)


	//   ....[0]....
.L_571:
        /*0058*/ 	.word	0x00001c20


	//   ....[1]....
        /*005c*/ 	.word	0x00001c40


	//   ....[2]....
        /*0060*/ 	.word	0x00001c70


	//   ....[3]....
        /*0064*/ 	.word	0x00001ce0


	//   ....[4]....
        /*0068*/ 	.word	0x00001d00


	//   ....[5]....
        /*006c*/ 	.word	0x00001d20


	//----- nvinfo : EIATTR_EXIT_INSTR_OFFSETS
	.align		4
.L_572:
        /*0070*/ 	.byte	0x04, 0x1c
        /*0072*/ 	.short	(.L_574 - .L_573)


	//   ....[0]....
.L_573:
        /*0074*/ 	.word	0x00003f40


	//   ....[1]....
        /*0078*/ 	.word	0x00004400


	//   ....[2]....
        /*007c*/ 	.word	0x00004460


	//----- nvinfo : EIATTR_CRS_STACK_SIZE
	.align		4
.L_574:
        /*0080*/ 	.byte	0x04, 0x1e
        /*0082*/ 	.short	(.L_576 - .L_575)
.L_575:
        /*0084*/ 	.word	0x00000000
.L_576:


//--------------------- .nv.info._ZN5flash32flash_fwd_splitkv_combine_kernelI23Flash_fwd_kernel_traitsILi256ELi64ELi64ELi4ELb0ELb0EN7cutlass10bfloat16_tE19Flash_kernel_traitsILi256ELi64ELi64ELi4ES3_EELi4ELi2ELb0EEEvNS_16Flash_fwd_paramsE --------------------------
	.section	.nv.info._ZN5flash32flash_fwd_splitkv_combine_kernelI23Flash_fwd_kernel_traitsILi256ELi64ELi64ELi4ELb0ELb0EN7cutlass10bfloat16_tE19Flash_kernel_traitsILi256ELi64ELi64ELi4ES3_EELi4ELi2ELb0EEEvNS_16Flash_fwd_paramsE,"",@"SHT_CUDA_INFO"
	.sectionflags	@""
	.align	4


	//----- nvinfo : EIATTR_CUDA_API_VERSION
	.align		4
        /*0000*/ 	.byte	0x04, 0x37
        /*0002*/ 	.short	(.L_578 - .L_577)
.L_577:
        /*0004*/ 	.word	0x00000082


	//----- nvinfo : EIATTR_SW2861232_WAR
	.align		4
.L_578:
        /*0008*/ 	.byte	0x01, 0x35
	.zero		2


	//----- nvinfo : EIATTR_PARAM_CBANK
	.align		4
        /*000c*/ 	.byte	0x04, 0x0a
        /*000e*/ 	.short	(.L_580 - .L_579)
	.align		4
.L_579:
        /*0010*/ 	.word	index@(.nv.constant0._ZN5flash32flash_fwd_splitkv_combine_kernelI23Flash_fwd_kernel_traitsILi256ELi64ELi64ELi4ELb0ELb0EN7cutlass10bfloat16_tE19Flash_kernel_traitsILi256ELi64ELi64ELi4ES3_EELi4ELi2ELb0EEEvNS_16Flash_fwd_paramsE)
        /*0014*/ 	.short	0x0160
        /*0016*/ 	.short	0x01d0


	//----- nvinfo : EIATTR_CBANK_PARAM_SIZE
	.align		4
.L_580:
        /*0018*/ 	.byte	0x03, 0x19
        /*001a*/ 	.short	0x01d0


	//----- nvinfo : EIATTR_KPARAM_INFO
	.align		4
        /*001c*/ 	.byte	0x04, 0x17
        /*001e*/ 	.short	(.L_582 - .L_581)
.L_581:
        /*0020*/ 	.word	0x00000000
        /*0024*/ 	.short	0x0000
        /*0026*/ 	.short	0x0000
        /*0028*/ 	.byte	0x00, 0xf0, 0x41, 0x07


	//----- nvinfo : EIATTR_MAXREG_COUNT
	.align		4
.L_582:
        /*002c*/ 	.byte	0x03, 0x1b
        /*002e*/ 	.short	0x00ff


	//----- nvinfo : EIATTR_NUM_BARRIERS
	.align		4
        /*0030*/ 	.byte	0x02, 0x4c
        /*0032*/ 	.byte	0x01
	.zero		1


	//----- nvinfo : EIATTR_MERCURY_ISA_VERSION
	.align		4
        /*0034*/ 	.byte	0x03, 0x5f
        /*0036*/ 	.short	0x0000


	//----- nvinfo : EIATTR_COOP_GROUP_MASK_REGIDS
	.align		4
        /*0038*/ 	.byte	0x04, 0x29
        /*003a*/ 	.short	(.L_584 - .L_583)


	//   ....[0]....
.L_583:
        /*003c*/ 	.word	0xffffffff


	//   ....[1]....
        /*0040*/ 	.word	0xffffffff


	//   ....[2]....
        /*0044*/ 	.word	0xffffffff


	//   ....[3]....
        /*0048*/ 	.word	0xffffffff


	//----- nvinfo : EIATTR_COOP_GROUP_INSTR_OFFSETS
	.align		4
.L_584:
        /*004c*/ 	.byte	0x04, 0x28
        /*004e*/ 	.short	(.L_586 - .L_585)


	//   ....[0]....
.L_585:
        /*0050*/ 	.word	0x00001bf0


	//   ....[1]....
        /*0054*/ 	.word	0x00001c10


	//   ....[2]....
        /*0058*/ 	.word	0x00001c80


	//   ....[3]....
        /*005c*/ 	.word	0x00001ca0


	//----- nvinfo : EIATTR_EXIT_INSTR_OFFSETS
	.align		4
.L_586:
        /*0060*/ 	.byte	0x04, 0x1c
        /*0062*/ 	.short	(.L_588 - .L_587)


	//   ....[0]....
.L_587:
        /*0064*/ 	.word	0x00003e80


	//   ....[1]....
        /*0068*/ 	.word	0x00004340


	//   ....[2]....
        /*006c*/ 	.word	0x000043a0


	//----- nvinfo : EIATTR_CRS_STACK_SIZE
	.align		4
.L_588:
        /*0070*/ 	.byte	0x04, 0x1e
        /*0072*/ 	.short	(.L_590 - .L_589)
.L_589:
        /*0074*/ 	.word	0x00000000
.L_590:


//--------------------- .nv.info._ZN5flash32flash_fwd_splitkv_combine_kernelI23Flash_fwd_kernel_traitsILi256ELi64ELi64ELi4ELb0ELb0EN7cutlass10bfloat16_tE19Flash_kernel_traitsILi256ELi64ELi64ELi4ES3_EELi4ELi1ELb0EEEvNS_16Flash_fwd_paramsE --------------------------
	.section	.nv.info._ZN5flash32flash_fwd_splitkv_combine_kernelI23Flash_fwd_kernel_traitsILi256ELi64ELi64ELi4ELb0ELb0EN7cutlass10bfloat16_tE19Flash_kernel_traitsILi256ELi64ELi64ELi4ES3_EELi4ELi1ELb0EEEvNS_16Flash_fwd_paramsE,"",@"SHT_CUDA_INFO"
	.sectionflags	@""
	.align	4


	//----- nvinfo : EIATTR_CUDA_API_VERSION
	.align		4
        /*0000*/ 	.byte	0x04, 0x37
        /*0002*/ 	.short	(.L_592 - .L_591)
.L_591:
        /*0004*/ 	.word	0x00000082


	//----- nvinfo : EIATTR_SW2861232_WAR
	.align		4
.L_592:
        /*0008*/ 	.byte	0x01, 0x35
	.zero		2


	//----- nvinfo : EIATTR_PARAM_CBANK
	.align		4
        /*000c*/ 	.byte	0x04, 0x0a
        /*000e*/ 	.short	(.L_594 - .L_593)
	.align		4
.L_593:
        /*0010*/ 	.word	index@(.nv.constant0._ZN5flash32flash_fwd_splitkv_combine_kernelI23Flash_fwd_kernel_traitsILi256ELi64ELi64ELi4ELb0ELb0EN7cutlass10bfloat16_tE19Flash_kernel_traitsILi256ELi64ELi64ELi4ES3_EELi4ELi1ELb0EEEvNS_16Flash_fwd_paramsE)
        /*0014*/ 	.short	0x0160
        /*0016*/ 	.short	0x01d0


	//----- nvinfo : EIATTR_CBANK_PARAM_SIZE
	.align		4
.L_594:
        /*0018*/ 	.byte	0x03, 0x19
        /*001a*/ 	.short	0x01d0


	//----- nvinfo : EIATTR_KPARAM_INFO
	.align		4
        /*001c*/ 	.byte	0x04, 0x17
        /*001e*/ 	.short	(.L_596 - .L_595)
.L_595:
        /*0020*/ 	.word	0x00000000
        /*0024*/ 	.short	0x0000
        /*0026*/ 	.short	0x0000
        /*0028*/ 	.byte	0x00, 0xf0, 0x41, 0x07


	//----- nvinfo : EIATTR_MAXREG_COUNT
	.align		4
.L_596:
        /*002c*/ 	.byte	0x03, 0x1b
        /*002e*/ 	.short	0x00ff


	//----- nvinfo : EIATTR_NUM_BARRIERS
	.align		4
        /*0030*/ 	.byte	0x02, 0x4c
        /*0032*/ 	.byte	0x01
	.zero		1


	//----- nvinfo : EIATTR_MERCURY_ISA_VERSION
	.align		4
        /*0034*/ 	.byte	0x03, 0x5f
        /*0036*/ 	.short	0x0000


	//----- nvinfo : EIATTR_COOP_GROUP_MASK_REGIDS
	.align		4
        /*0038*/ 	.byte	0x04, 0x29
        /*003a*/ 	.short	(.L_598 - .L_597)


	//   ....[0]....
.L_597:
        /*003c*/ 	.word	0xffffffff


	//   ....[1]....
        /*0040*/ 	.word	0xffffffff


	//----- nvinfo : EIATTR_COOP_GROUP_INSTR_OFFSETS
	.align		4
.L_598:
        /*0044*/ 	.byte	0x04, 0x28
        /*0046*/ 	.short	(.L_600 - .L_599)


	//   ....[0]....
.L_599:
        /*0048*/ 	.word	0x00001c70


	//   ....[1]....
        /*004c*/ 	.word	0x00001d00


	//----- nvinfo : EIATTR_EXIT_INSTR_OFFSETS
	.align		4
.L_600:
        /*0050*/ 	.byte	0x04, 0x1c
        /*0052*/ 	.short	(.L_602 - .L_601)


	//   ....[0]....
.L_601:
        /*0054*/ 	.word	0x00003ee0


	//   ....[1]....
        /*0058*/ 	.word	0x00004380


	//   ....[2]....
        /*005c*/ 	.word	0x000043e0


	//----- nvinfo : EIATTR_CRS_STACK_SIZE
	.align		4
.L_602:
        /*0060*/ 	.byte	0x04, 0x1e
        /*0062*/ 	.short	(.L_604 - .L_603)
.L_603:
        /*0064*/ 	.word	0x00000000
.L_604:


//--------------------- .nv.info._ZN5flash32flash_fwd_splitkv_combine_kernelI23Flash_fwd_kernel_traitsILi256ELi64ELi64ELi4ELb0ELb0EN7cutlass10bfloat16_tE19Flash_kernel_traitsILi256ELi64ELi64ELi4ES3_EELi4ELi7ELb1EEEvNS_16Flash_fwd_paramsE --------------------------
	.section	.nv.info._ZN5flash32flash_fwd_splitkv_combine_kernelI23Flash_fwd_kernel_traitsILi256ELi64ELi64ELi4ELb0ELb0EN7cutlass10bfloat16_tE19Flash_kernel_traitsILi256ELi64ELi64ELi4ES3_EELi4ELi7ELb1EEEvNS_16Flash_fwd_paramsE,"",@"SHT_CUDA_INFO"
	.sectionflags	@""
	.align	4


	//----- nvinfo : EIATTR_CUDA_API_VERSION
	.align		4
        /*0000*/ 	.byte	0x04, 0x37
        /*0002*/ 	.short	(.L_606 - .L_605)
.L_605:
        /*0004*/ 	.word	0x00000082


	//----- nvinfo : EIATTR_SW2861232_WAR
	.align		4
.L_606:
        /*0008*/ 	.byte	0x01, 0x35
	.zero		2


	//----- nvinfo : EIATTR_PARAM_CBANK
	.align		4
        /*000c*/ 	.byte	0x04, 0x0a
        /*000e*/ 	.short	(.L_608 - .L_607)
	.align		4
.L_607:
        /*0010*/ 	.word	index@(.nv.constant0._ZN5flash32flash_fwd_splitkv_combine_kernelI23Flash_fwd_kernel_traitsILi256ELi64ELi64ELi4ELb0ELb0EN7cutlass10bfloat16_tE19Flash_kernel_traitsILi256ELi64ELi64ELi4ES3_EELi4ELi7ELb1EEEvNS_16Flash_fwd_paramsE)
        /*0014*/ 	.short	0x0160
        /*0016*/ 	.short	0x01d0


	//----- nvinfo : EIATTR_CBANK_PARAM_SIZE
	.align		4
.L_608:
        /*0018*/ 	.byte	0x03, 0x19
        /*001a*/ 	.short	0x01d0


	//----- nvinfo : EIATTR_KPARAM_INFO
	.align		4
        /*001c*/ 	.byte	0x04, 0x17
        /*001e*/ 	.short	(.L_610 - .L_609)
.L_609:
        /*0020*/ 	.word	0x00000000
        /*0024*/ 	.short	0x0000
        /*0026*/ 	.short	0x0000
        /*0028*/ 	.byte	0x00, 0xf0, 0x41, 0x07


	//----- nvinfo : EIATTR_MAXREG_COUNT
	.align		4
.L_610:
        /*002c*/ 	.byte	0x03, 0x1b
        /*002e*/ 	.short	0x00ff


	//----- nvinfo : EIATTR_NUM_BARRIERS
	.align		4
        /*0030*/ 	.byte	0x02, 0x4c
        /*0032*/ 	.byte	0x01
	.zero		1


	//----- nvinfo : EIATTR_MERCURY_ISA_VERSION
	.align		4
        /*0034*/ 	.byte	0x03, 0x5f
        /*0036*/ 	.short	0x0000


	//----- nvinfo : EIATTR_COOP_GROUP_MASK_REGIDS
	.align		4
        /*0038*/ 	.byte	0x04, 0x29
        /*003a*/ 	.short	(.L_612 - .L_611)


	//   ....[0]....
.L_611:
        /*003c*/ 	.word	0xffffffff


	//   ....[1]....
        /*0040*/ 	.word	0xffffffff


	//   ....[2]....
        /*0044*/ 	.word	0xffffffff


	//   ....[3]....
        /*0048*/ 	.word	0xffffffff


	//   ....[4]....
        /*004c*/ 	.word	0xffffffff


	//   ....[5]....
        /*0050*/ 	.word	0xffffffff


	//   ....[6]....
        /*0054*/ 	.word	0xffffffff


	//   ....[7]....
        /*0058*/ 	.word	0xffffffff


	//   ....[8]....
        /*005c*/ 	.word	0xffffffff


	//   ....[9]....
        /*0060*/ 	.word	0xffffffff


	//----- nvinfo : EIATTR_COOP_GROUP_INSTR_OFFSETS
	.align		4
.L_612:
        /*0064*/ 	.byte	0x04, 0x28
        /*0066*/ 	.short	(.L_614 - .L_613)


	//   ....[0]....
.L_613:
        /*0068*/ 	.word	0x00001ab0


	//   ....[1]....
        /*006c*/ 	.word	0x00001ad0


	//   ....[2]....
        /*0070*/ 	.word	0x00001af0


	//   ....[3]....
        /*0074*/ 	.word	0x00001b10


	//   ....[4]....
        /*0078*/ 	.word	0x00001b30


	//   ....[5]....
        /*007c*/ 	.word	0x00001c90


	//   ....[6]....
        /*0080*/ 	.word	0x00001ce0


	//   ....[7]....
        /*0084*/ 	.word	0x00001da0


	//   ....[8]....
        /*0088*/ 	.word	0x00001e20


	//   ....[9]....
        /*008c*/ 	.word	0x00001ef0


	//----- nvinfo : EIATTR_EXIT_INSTR_OFFSETS
	.align		4
.L_614:
        /*0090*/ 	.byte	0x04, 0x1c
        /*0092*/ 	.short	(.L_616 - .L_615)


	//   ....[0]....
.L_615:
        /*0094*/ 	.word	0x00004910


	//   ....[1]....
        /*0098*/ 	.word	0x00004e10


	//----- nvinfo : EIATTR_CRS_STACK_SIZE
	.align		4
.L_616:
        /*009c*/ 	.byte	0x04, 0x1e
        /*009e*/ 	.short	(.L_618 - .L_617)
.L_617:
        /*00a0*/ 	.word	0x00000000
.L_618:


//--------------------- .nv.info._ZN5flash32flash_fwd_splitkv_combine_kernelI23Flash_fwd_kernel_traitsILi256ELi64ELi64ELi4ELb0ELb0EN7cutlass10bfloat16_tE19Flash_kernel_traitsILi256ELi64ELi64ELi4ES3_EELi4ELi6ELb1EEEvNS_16Flash_fwd_paramsE --------------------------
	.section	.nv.info._ZN5flash32flash_fwd_splitkv_combine_kernelI23Flash_fwd_kernel_traitsILi256ELi64ELi64ELi4ELb0ELb0EN7cutlass10bfloat16_tE19Flash_kernel_traitsILi256ELi64ELi64ELi4ES3_EELi4ELi6ELb1EEEvNS_16Flash_fwd_paramsE,"",@"SHT_CUDA_INFO"
	.sectionflags	@""
	.align	4


	//----- nvinfo : EIATTR_CUDA_API_VERSION
	.align		4
        /*0000*/ 	.byte	0x04, 0x37
        /*0002*/ 	.short	(.L_620 - .L_619)
.L_619:
        /*0004*/ 	.word	0x00000082


	//----- nvinfo : EIATTR_SW2861232_WAR
	.align		4
.L_620:
        /*0008*/ 	.byte	0x01, 0x35
	.zero		2


	//----- nvinfo : EIATTR_PARAM_CBANK
	.align		4
        /*000c*/ 	.byte	0x04, 0x0a
        /*000e*/ 	.short	(.L_622 - .L_621)
	.align		4
.L_621:
        /*0010*/ 	.word	index@(.nv.constant0._ZN5flash32flash_fwd_splitkv_combine_kernelI23Flash_fwd_kernel_traitsILi256ELi64ELi64ELi4ELb0ELb0EN7cutlass10bfloat16_tE19Flash_kernel_traitsILi256ELi64ELi64ELi4ES3_EELi4ELi6ELb1EEEvNS_16Flash_fwd_paramsE)
        /*0014*/ 	.short	0x0160
        /*0016*/ 	.short	0x01d0


	//----- nvinfo : EIATTR_CBANK_PARAM_SIZE
	.align		4
.L_622:
        /*0018*/ 	.byte	0x03, 0x19
        /*001a*/ 	.short	0x01d0


	//----- nvinfo : EIATTR_KPARAM_INFO
	.align		4
        /*001c*/ 	.byte	0x04, 0x17
        /*001e*/ 	.short	(.L_624 - .L_623)
.L_623:
        /*0020*/ 	.word	0x00000000
        /*0024*/ 	.short	0x0000
        /*0026*/ 	.short	0x0000
        /*0028*/ 	.byte	0x00, 0xf0, 0x41, 0x07


	//----- nvinfo : EIATTR_MAXREG_COUNT
	.align		4
.L_624:
        /*002c*/ 	.byte	0x03, 0x1b
        /*002e*/ 	.short	0x00ff


	//----- nvinfo : EIATTR_NUM_BARRIERS
	.align		4
        /*0030*/ 	.byte	0x02, 0x4c
        /*0032*/ 	.byte	0x01
	.zero		1


	//----- nvinfo : EIATTR_MERCURY_ISA_VERSION
	.align		4
        /*0034*/ 	.byte	0x03, 0x5f
        /*0036*/ 	.short	0x0000


	//----- nvinfo : EIATTR_COOP_GROUP_MASK_REGIDS
	.align		4
        /*0038*/ 	.byte	0x04, 0x29
        /*003a*/ 	.short	(.L_626 - .L_625)


	//   ....[0]....
.L_625:
        /*003c*/ 	.word	0xffffffff


	//   ....[1]....
        /*0040*/ 	.word	0xffffffff


	//   ....[2]....
        /*0044*/ 	.word	0xffffffff


	//   ....[3]....
        /*0048*/ 	.word	0xffffffff


	//   ....[4]....
        /*004c*/ 	.word	0xffffffff


	//   ....[5]....
        /*0050*/ 	.word	0xffffffff


	//   ....[6]....
        /*0054*/ 	.word	0xffffffff


	//   ....[7]....
        /*0058*/ 	.word	0xffffffff


	//   ....[8]....
        /*005c*/ 	.word	0xffffffff


	//   ....[9]....
        /*0060*/ 	.word	0xffffffff


	//----- nvinfo : EIATTR_COOP_GROUP_INSTR_OFFSETS
	.align		4
.L_626:
        /*0064*/ 	.byte	0x04, 0x28
        /*0066*/ 	.short	(.L_628 - .L_627)


	//   ....[0]....
.L_627:
        /*0068*/ 	.word	0x000016f0


	//   ....[1]....
        /*006c*/ 	.word	0x00001710


	//   ....[2]....
        /*0070*/ 	.word	0x00001730


	//   ....[3]....
        /*0074*/ 	.word	0x00001760


	//   ....[4]....
        /*0078*/ 	.word	0x000017e0


	//   ....[5]....
        /*007c*/ 	.word	0x00001990


	//   ....[6]....
        /*0080*/ 	.word	0x00001a10


	//   ....[7]....
        /*0084*/ 	.word	0x00001ab0


	//   ....[8]....
        /*0088*/ 	.word	0x00001b50


	//   ....[9]....
        /*008c*/ 	.word	0x00001c40


	//----- nvinfo : EIATTR_EXIT_INSTR_OFFSETS
	.align		4
.L_628:
        /*0090*/ 	.byte	0x04, 0x1c
        /*0092*/ 	.short	(.L_630 - .L_629)


	//   ....[0]....
.L_629:
        /*0094*/ 	.word	0x000045a0


	//   ....[1]....
        /*0098*/ 	.word	0x00004aa0


	//----- nvinfo : EIATTR_CRS_STACK_SIZE
	.align		4
.L_630:
        /*009c*/ 	.byte	0x04, 0x1e
        /*009e*/ 	.short	(.L_632 - .L_631)
.L_631:
        /*00a0*/ 	.word	0x00000000
.L_632:


//--------------------- .nv.info._ZN5flash32flash_fwd_splitkv_combine_kernelI23Flash_fwd_kernel_traitsILi256ELi64ELi64ELi4ELb0ELb0EN7cutlass10bfloat16_tE19Flash_kernel_traitsILi256ELi64ELi64ELi4ES3_EELi4ELi5ELb1EEEvNS_16Flash_fwd_paramsE --------------------------
	.section	.nv.info._ZN5flash32flash_fwd_splitkv_combine_kernelI23Flash_fwd_kernel_traitsILi256ELi64ELi64ELi4ELb0ELb0EN7cutlass10bfloat16_tE19Flash_kernel_traitsILi256ELi64ELi64ELi4ES3_EELi4ELi5ELb1EEEvNS_16Flash_fwd_paramsE,"",@"SHT_CUDA_INFO"
	.sectionflags	@""
	.align	4


	//----- nvinfo : EIATTR_CUDA_API_VERSION
	.align		4
        /*0000*/ 	.byte	0x04, 0x37
        /*0002*/ 	.short	(.L_634 - .L_633)
.L_633:
        /*0004*/ 	.word	0x00000082


	//----- nvinfo : EIATTR_SW2861232_WAR
	.align		4
.L_634:
        /*0008*/ 	.byte	0x01, 0x35
	.zero		2


	//----- nvinfo : EIATTR_PARAM_CBANK
	.align		4
        /*000c*/ 	.byte	0x04, 0x0a
        /*000e*/ 	.short	(.L_636 - .L_635)
	.align		4
.L_635:
        /*0010*/ 	.word	index@(.nv.constant0._ZN5flash32flash_fwd_splitkv_combine_kernelI23Flash_fwd_kernel_traitsILi256ELi64ELi64ELi4ELb0ELb0EN7cutlass10bfloat16_tE19Flash_kernel_traitsILi256ELi64ELi64ELi4ES3_EELi4ELi5ELb1EEEvNS_16Flash_fwd_paramsE)
        /*0014*/ 	.short	0x0160
        /*0016*/ 	.short	0x01d0


	//----- nvinfo : EIATTR_CBANK_PARAM_SIZE
	.align		4
.L_636:
        /*0018*/ 	.byte	0x03, 0x19
        /*001a*/ 	.short	0x01d0


	//----- nvinfo : EIATTR_KPARAM_INFO
	.align		4
        /*001c*/ 	.byte	0x04, 0x17
        /*001e*/ 	.short	(.L_638 - .L_637)
.L_637:
        /*0020*/ 	.word	0x00000000
        /*0024*/ 	.short	0x0000
        /*0026*/ 	.short	0x0000
        /*0028*/ 	.byte	0x00, 0xf0, 0x41, 0x07


	//----- nvinfo : EIATTR_MAXREG_COUNT
	.align		4
.L_638:
        /*002c*/ 	.byte	0x03, 0x1b
        /*002e*/ 	.short	0x00ff


	//----- nvinfo : EIATTR_NUM_BARRIERS
	.align		4
        /*0030*/ 	.byte	0x02, 0x4c
        /*0032*/ 	.byte	0x01
	.zero		1


	//----- nvinfo : EIATTR_MERCURY_ISA_VERSION
	.align		4
        /*0034*/ 	.byte	0x03, 0x5f
        /*0036*/ 	.short	0x0000


	//----- nvinfo : EIATTR_COOP_GROUP_MASK_REGIDS
	.align		4
        /*0038*/ 	.byte	0x04, 0x29
        /*003a*/ 	.short	(.L_640 - .L_639)


	//   ....[0]....
.L_639:
        /*003c*/ 	.word	0xffffffff


	//   ....[1]....
        /*0040*/ 	.word	0xffffffff


	//   ....[2]....
        /*0044*/ 	.word	0xffffffff


	//   ....[3]....
        /*0048*/ 	.word	0xffffffff


	//   ....[4]....
        /*004c*/ 	.word	0xffffffff


	//   ....[5]....
        /*0050*/ 	.word	0xffffffff


	//   ....[6]....
        /*0054*/ 	.word	0xffffffff


	//   ....[7]....
        /*0058*/ 	.word	0xffffffff


	//   ....[8]....
        /*005c*/ 	.word	0xffffffff


	//   ....[9]....
        /*0060*/ 	.word	0xffffffff


	//----- nvinfo : EIATTR_COOP_GROUP_INSTR_OFFSETS
	.align		4
.L_640:
        /*0064*/ 	.byte	0x04, 0x28
        /*0066*/ 	.short	(.L_642 - .L_641)


	//   ....[0]....
.L_641:
        /*0068*/ 	.word	0x00001c20


	//   ....[1]....
        /*006c*/ 	.word	0x00001c40


	//   ....[2]....
        /*0070*/ 	.word	0x00001c60


	//   ....[3]....
        /*0074*/ 	.word	0x00001c80


	//   ....[4]....
        /*0078*/ 	.word	0x00001ca0


	//   ....[5]....
        /*007c*/ 	.word	0x00001d10


	//   ....[6]....
        /*0080*/ 	.word	0x00001d30


	//   ....[7]....
        /*0084*/ 	.word	0x00001d60


	//   ....[8]....
        /*0088*/ 	.word	0x00001d80


	//   ....[9]....
        /*008c*/ 	.word	0x00001da0


	//----- nvinfo : EIATTR_EXIT_INSTR_OFFSETS
	.align		4
.L_642:
        /*0090*/ 	.byte	0x04, 0x1c
        /*0092*/ 	.short	(.L_644 - .L_643)


	//   ....[0]....
.L_643:
        /*0094*/ 	.word	0x00004530


	//   ....[1]....
        /*0098*/ 	.word	0x00004a30


	//----- nvinfo : EIATTR_CRS_STACK_SIZE
	.align		4
.L_644:
        /*009c*/ 	.byte	0x04, 0x1e
        /*009e*/ 	.short	(.L_646 - .L_645)
.L_645:
        /*00a0*/ 	.word	0x00000000
.L_646:


//--------------------- .nv.info._ZN5flash32flash_fwd_splitkv_combine_kernelI23Flash_fwd_kernel_traitsILi256ELi64ELi64ELi4ELb0ELb0EN7cutlass10bfloat16_tE19Flash_kernel_traitsILi256ELi64ELi64ELi4ES3_EELi4ELi4ELb1EEEvNS_16Flash_fwd_paramsE --------------------------
	.section	.nv.info._ZN5flash32flash_fwd_splitkv_combine_kernelI23Flash_fwd_kernel_traitsILi256ELi64ELi64ELi4ELb0ELb0EN7cutlass10bfloat16_tE19Flash_kernel_traitsILi256ELi64ELi64ELi4ES3_EELi4ELi4ELb1EEEvNS_16Flash_fwd_paramsE,"",@"SHT_CUDA_INFO"
	.sectionflags	@""
	.align	4


	//----- nvinfo : EIATTR_CUDA_API_VERSION
	.align		4
        /*0000*/ 	.byte	0x04, 0x37
        /*0002*/ 	.short	(.L_648 - .L_647)
.L_647:
        /*0004*/ 	.word	0x00000082


	//----- nvinfo : EIATTR_SW2861232_WAR
	.align		4
.L_648:
        /*0008*/ 	.byte	0x01, 0x35
	.zero		2


	//----- nvinfo : EIATTR_PARAM_CBANK
	.align		4
        /*000c*/ 	.byte	0x04, 0x0a
        /*000e*/ 	.short	(.L_650 - .L_649)
	.align		4
.L_649:
        /*0010*/ 	.word	index@(.nv.constant0._ZN5flash32flash_fwd_splitkv_combine_kernelI23Flash_fwd_kernel_traitsILi256ELi64ELi64ELi4ELb0ELb0EN7cutlass10bfloat16_tE19Flash_kernel_traitsILi256ELi64ELi64ELi4ES3_EELi4ELi4ELb1EEEvNS_16Flash_fwd_paramsE)
        /*0014*/ 	.short	0x0160
        /*0016*/ 	.short	0x01d0


	//----- nvinfo : EIATTR_CBANK_PARAM_SIZE
	.align		4
.L_650:
        /*0018*/ 	.byte	0x03, 0x19
        /*001a*/ 	.short	0x01d0


	//----- nvinfo : EIATTR_KPARAM_INFO
	.align		4
        /*001c*/ 	.byte	0x04, 0x17
        /*001e*/ 	.short	(.L_652 - .L_651)
.L_651:
        /*0020*/ 	.word	0x00000000
        /*0024*/ 	.short	0x0000
        /*0026*/ 	.short	0x0000
        /*0028*/ 	.byte	0x00, 0xf0, 0x41, 0x07


	//----- nvinfo : EIATTR_MAXREG_COUNT
	.align		4
.L_652:
        /*002c*/ 	.byte	0x03, 0x1b
        /*002e*/ 	.short	0x00ff


	//----- nvinfo : EIATTR_NUM_BARRIERS
	.align		4
        /*0030*/ 	.byte	0x02, 0x4c
        /*0032*/ 	.byte	0x01
	.zero		1


	//----- nvinfo : EIATTR_MERCURY_ISA_VERSION
	.align		4
        /*0034*/ 	.byte	0x03, 0x5f
        /*0036*/ 	.short	0x0000


	//----- nvinfo : EIATTR_COOP_GROUP_MASK_REGIDS
	.align		4
        /*0038*/ 	.byte	0x04, 0x29
        /*003a*/ 	.short	(.L_654 - .L_653)


	//   ....[0]....
.L_653:
        /*003c*/ 	.word	0xffffffff


	//   ....[1]....
        /*0040*/ 	.word	0xffffffff


	//   ....[2]....
        /*0044*/ 	.word	0xffffffff


	//   ....[3]....
        /*0048*/ 	.word	0xffffffff


	//   ....[4]....
        /*004c*/ 	.word	0xffffffff


	//   ....[5]....
        /*0050*/ 	.word	0xffffffff


	//   ....[6]....
        /*0054*/ 	.word	0xffffffff


	//   ....[7]....
        /*0058*/ 	.word	0xffffffff


	//----- nvinfo : EIATTR_COOP_GROUP_INSTR_OFFSETS
	.align		4
.L_654:
        /*005c*/ 	.byte	0x04, 0x28
        /*005e*/ 	.short	(.L_656 - .L_655)


	//   ....[0]....
.L_655:
        /*0060*/ 	.word	0x00001c20


	//   ....[1]....
        /*0064*/ 	.word	0x00001c40


	//   ....[2]....
        /*0068*/ 	.word	0x00001c60


	//   ....[3]....
        /*006c*/ 	.word	0x00001c80


	//   ....[4]....
        /*0070*/ 	.word	0x00001cf0


	//   ....[5]....
        /*0074*/ 	.word	0x00001d20


	//   ....[6]....
        /*0078*/ 	.word	0x00001d40


	//   ....[7]....
        /*007c*/ 	.word	0x00001d60


	//----- nvinfo : EIATTR_EXIT_INSTR_OFFSETS
	.align		4
.L_656:
        /*0080*/ 	.byte	0x04, 0x1c
        /*0082*/ 	.short	(.L_658 - .L_657)


	//   ....[0]....
.L_657:
        /*0084*/ 	.word	0x00004500


	//   ....[1]....
        /*0088*/ 	.word	0x00004a00


	//----- nvinfo : EIATTR_CRS_STACK_SIZE
	.align		4
.L_658:
        /*008c*/ 	.byte	0x04, 0x1e
        /*008e*/ 	.short	(.L_660 - .L_659)
.L_659:
        /*0090*/ 	.word	0x00000000
.L_660:


//--------------------- .nv.info._ZN5flash32flash_fwd_splitkv_combine_kernelI23Flash_fwd_kernel_traitsILi256ELi64ELi64ELi4ELb0ELb0EN7cutlass10bfloat16_tE19Flash_kernel_traitsILi256ELi64ELi64ELi4ES3_EELi4ELi3ELb1EEEvNS_16Flash_fwd_paramsE --------------------------
	.section	.nv.info._ZN5flash32flash_fwd_splitkv_combine_kernelI23Flash_fwd_kernel_traitsILi256ELi64ELi64ELi4ELb0ELb0EN7cutlass10bfloat16_tE19Flash_kernel_traitsILi256ELi64ELi64ELi4ES3_EELi4ELi3ELb1EEEvNS_16Flash_fwd_paramsE,"",@"SHT_CUDA_INFO"
	.sectionflags	@""
	.align	4


	//----- nvinfo : EIATTR_CUDA_API_VERSION
	.align		4
        /*0000*/ 	.byte	0x04, 0x37
        /*0002*/ 	.short	(.L_662 - .L_661)
.L_661:
        /*0004*/ 	.word	0x00000082


	//----- nvinfo : EIATTR_SW2861232_WAR
	.align		4
.L_662:
        /*0008*/ 	.byte	0x01, 0x35
	.zero		2


	//----- nvinfo : EIATTR_PARAM_CBANK
	.align		4
        /*000c*/ 	.byte	0x04, 0x0a
        /*000e*/ 	.short	(.L_664 - .L_663)
	.align		4
.L_663:
        /*0010*/ 	.word	index@(.nv.constant0._ZN5flash32flash_fwd_splitkv_combine_kernelI23Flash_fwd_kernel_traitsILi256ELi64ELi64ELi4ELb0ELb0EN7cutlass10bfloat16_tE19Flash_kernel_traitsILi256ELi64ELi64ELi4ES3_EELi4ELi3ELb1EEEvNS_16Flash_fwd_paramsE)
        /*0014*/ 	.short	0x0160
        /*0016*/ 	.short	0x01d0


	//----- nvinfo : EIATTR_CBANK_PARAM_SIZE
	.align		4
.L_664:
        /*0018*/ 	.byte	0x03, 0x19
        /*001a*/ 	.short	0x01d0


	//----- nvinfo : EIATTR_KPARAM_INFO
	.align		4
        /*001c*/ 	.byte	0x04, 0x17
        /*001e*/ 	.short	(.L_666 - .L_665)
.L_665:
        /*0020*/ 	.word	0x00000000
        /*0024*/ 	.short	0x0000
        /*0026*/ 	.short	0x0000
        /*0028*/ 	.byte	0x00, 0xf0, 0x41, 0x07


	//----- nvinfo : EIATTR_MAXREG_COUNT
	.align		4
.L_666:
        /*002c*/ 	.byte	0x03, 0x1b
        /*002e*/ 	.short	0x00ff


	//----- nvinfo : EIATTR_NUM_BARRIERS
	.align		4
        /*0030*/ 	.byte	0x02, 0x4c
        /*0032*/ 	.byte	0x01
	.zero		1


	//----- nvinfo : EIATTR_MERCURY_ISA_VERSION
	.align		4
        /*0034*/ 	.byte	0x03, 0x5f
        /*0036*/ 	.short	0x0000


	//----- nvinfo : EIATTR_COOP_GROUP_MASK_REGIDS
	.align		4
        /*0038*/ 	.byte	0x04, 0x29
        /*003a*/ 	.short	(.L_668 - .L_667)


	//   ....[0]....
.L_667:
        /*003c*/ 	.word	0xffffffff


	//   ....[1]....
        /*0040*/ 	.word	0xffffffff


	//   ....[2]....
        /*0044*/ 	.word	0xffffffff


	//   ....[3]....
        /*0048*/ 	.word	0xffffffff


	//   ....[4]....
        /*004c*/ 	.word	0xffffffff


	//   ....[5]....
        /*0050*/ 	.word	0xffffffff


	//----- nvinfo : EIATTR_COOP_GROUP_INSTR_OFFSETS
	.align		4
.L_668:
        /*0054*/ 	.byte	0x04, 0x28
        /*0056*/ 	.short	(.L_670 - .L_669)


	//   ....[0]....
.L_669:
        /*0058*/ 	.word	0x00001c20


	//   ....[1]....
        /*005c*/ 	.word	0x00001c40


	//   ....[2]....
        /*0060*/ 	.word	0x00001c70


	//   ....[3]....
        /*0064*/ 	.word	0x00001ce0


	//   ....[4]....
        /*0068*/ 	.word	0x00001d00


	//   ....[5]....
        /*006c*/ 	.word	0x00001d20


	//----- nvinfo : EIATTR_EXIT_INSTR_OFFSETS
	.align		4
.L_670:
        /*0070*/ 	.byte	0x04, 0x1c
        /*0072*/ 	.short	(.L_672 - .L_671)


	//   ....[0]....
.L_671:
        /*0074*/ 	.word	0x000044c0


	//   ....[1]....
        /*0078*/ 	.word	0x000049c0


	//----- nvinfo : EIATTR_CRS_STACK_SIZE
	.align		4
.L_672:
        /*007c*/ 	.byte	0x04, 0x1e
        /*007e*/ 	.short	(.L_674 - .L_673)
.L_673:
        /*0080*/ 	.word	0x00000000
.L_674:


//--------------------- .nv.info._ZN5flash32flash_fwd_splitkv_combine_kernelI23Flash_fwd_kernel_traitsILi256ELi64ELi64ELi4ELb0ELb0EN7cutlass10bfloat16_tE19Flash_kernel_traitsILi256ELi64ELi64ELi4ES3_EELi4ELi2ELb1EEEvNS_16Flash_fwd_paramsE --------------------------
	.section	.nv.info._ZN5flash32flash_fwd_splitkv_combine_kernelI23Flash_fwd_kernel_traitsILi256ELi64ELi64ELi4ELb0ELb0EN7cutlass10bfloat16_tE19Flash_kernel_traitsILi256ELi64ELi64ELi4ES3_EELi4ELi2ELb1EEEvNS_16Flash_fwd_paramsE,"",@"SHT_CUDA_INFO"
	.sectionflags	@""
	.align	4


	//----- nvinfo : EIATTR_CUDA_API_VERSION
	.align		4
        /*0000*/ 	.byte	0x04, 0x37
        /*0002*/ 	.short	(.L_676 - .L_675)
.L_675:
        /*0004*/ 	.word	0x00000082


	//----- nvinfo : EIATTR_SW2861232_WAR
	.align		4
.L_676:
        /*0008*/ 	.byte	0x01, 0x35
	.zero		2


	//----- nvinfo : EIATTR_PARAM_CBANK
	.align		4
        /*000c*/ 	.byte	0x04, 0x0a
        /*000e*/ 	.short	(.L_678 - .L_677)
	.align		4
.L_677:
        /*0010*/ 	.word	index@(.nv.constant0._ZN5flash32flash_fwd_splitkv_combine_kernelI23Flash_fwd_kernel_traitsILi256ELi64ELi64ELi4ELb0ELb0EN7cutlass10bfloat16_tE19Flash_kernel_traitsILi256ELi64ELi64ELi4ES3_EELi4ELi2ELb1EEEvNS_16Flash_fwd_paramsE)
        /*0014*/ 	.short	0x0160
        /*0016*/ 	.short	0x01d0


	//----- nvinfo : EIATTR_CBANK_PARAM_SIZE
	.align		4
.L_678:
        /*0018*/ 	.byte	0x03, 0x19
        /*001a*/ 	.short	0x01d0


	//----- nvinfo : EIATTR_KPARAM_INFO
	.align		4
        /*001c*/ 	.byte	0x04, 0x17
        /*001e*/ 	.short	(.L_680 - .L_679)
.L_679:
        /*0020*/ 	.word	0x00000000
        /*0024*/ 	.short	0x0000
        /*0026*/ 	.short	0x0000
        /*0028*/ 	.byte	0x00, 0xf0, 0x41, 0x07


	//----- nvinfo : EIATTR_MAXREG_COUNT
	.align		4
.L_680:
        /*002c*/ 	.byte	0x03, 0x1b
        /*002e*/ 	.short	0x00ff


	//----- nvinfo : EIATTR_NUM_BARRIERS
	.align		4
        /*0030*/ 	.byte	0x02, 0x4c
        /*0032*/ 	.byte	0x01
	.zero		1


	//----- nvinfo : EIATTR_MERCURY_ISA_VERSION
	.align		4
        /*0034*/ 	.byte	0x03, 0x5f
        /*0036*/ 	.short	0x0000


	//----- nvinfo : EIATTR_COOP_GROUP_MASK_REGIDS
	.align		4
        /*0038*/ 	.byte	0x04, 0x29
        /*003a*/ 	.short	(.L_682 - .L_681)


	//   ....[0]....
.L_681:
        /*003c*/ 	.word	0xffffffff


	//   ....[1]....
        /*0040*/ 	.word	0xffffffff


	//   ....[2]....
        /*0044*/ 	.word	0xffffffff


	//   ....[3]....
        /*0048*/ 	.word	0xffffffff


	//----- nvinfo : EIATTR_COOP_GROUP_INSTR_OFFSETS
	.align		4
.L_682:
        /*004c*/ 	.byte	0x04, 0x28
        /*004e*/ 	.short	(.L_684 - .L_683)


	//   ....[0]....
.L_683:
        /*0050*/ 	.word	0x00001bf0


	//   ....[1]....
        /*0054*/ 	.word	0x00001c10


	//   ....[2]....
        /*0058*/ 	.word	0x00001c80


	//   ....[3]....
        /*005c*/ 	.word	0x00001ca0


	//----- nvinfo : EIATTR_EXIT_INSTR_OFFSETS
	.align		4
.L_684:
        /*0060*/ 	.byte	0x04, 0x1c
        /*0062*/ 	.short	(.L_686 - .L_685)


	//   ....[0]....
.L_685:
        /*0064*/ 	.word	0x00004400


	//   ....[1]....
        /*0068*/ 	.word	0x00004900


	//----- nvinfo : EIATTR_CRS_STACK_SIZE
	.align		4
.L_686:
        /*006c*/ 	.byte	0x04, 0x1e
        /*006e*/ 	.short	(.L_688 - .L_687)
.L_687:
        /*0070*/ 	.word	0x00000000
.L_688:


//--------------------- .nv.info._ZN5flash32flash_fwd_splitkv_combine_kernelI23Flash_fwd_kernel_traitsILi256ELi64ELi64ELi4ELb0ELb0EN7cutlass10bfloat16_tE19Flash_kernel_traitsILi256ELi64ELi64ELi4ES3_EELi4ELi1ELb1EEEvNS_16Flash_fwd_paramsE --------------------------
	.section	.nv.info._ZN5flash32flash_fwd_splitkv_combine_kernelI23Flash_fwd_kernel_traitsILi256ELi64ELi64ELi4ELb0ELb0EN7cutlass10bfloat16_tE19Flash_kernel_traitsILi256ELi64ELi64ELi4ES3_EELi4ELi1ELb1EEEvNS_16Flash_fwd_paramsE,"",@"SHT_CUDA_INFO"
	.sectionflags	@""
	.align	4


	//----- nvinfo : EIATTR_CUDA_API_VERSION
	.align		4
        /*0000*/ 	.byte	0x04, 0x37
        /*0002*/ 	.short	(.L_690 - .L_689)
.L_689:
        /*0004*/ 	.word	0x00000082


	//----- nvinfo : EIATTR_SW2861232_WAR
	.align		4
.L_690:
        /*0008*/ 	.byte	0x01, 0x35
	.zero		2


	//----- nvinfo : EIATTR_PARAM_CBANK
	.align		4
        /*000c*/ 	.byte	0x04, 0x0a
        /*000e*/ 	.short	(.L_692 - .L_691)
	.align		4
.L_691:
        /*0010*/ 	.word	index@(.nv.constant0._ZN5flash32flash_fwd_splitkv_combine_kernelI23Flash_fwd_kernel_traitsILi256ELi64ELi64ELi4ELb0ELb0EN7cutlass10bfloat16_tE19Flash_kernel_traitsILi256ELi64ELi64ELi4ES3_EELi4ELi1ELb1EEEvNS_16Flash_fwd_paramsE)
        /*0014*/ 	.short	0x0160
        /*0016*/ 	.short	0x01d0


	//----- nvinfo : EIATTR_CBANK_PARAM_SIZE
	.align		4
.L_692:
        /*0018*/ 	.byte	0x03, 0x19
        /*001a*/ 	.short	0x01d0


	//----- nvinfo : EIATTR_KPARAM_INFO
	.align		4
        /*001c*/ 	.byte	0x04, 0x17
        /*001e*/ 	.short	(.L_694 - .L_693)
.L_693:
        /*0020*/ 	.word	0x00000000
        /*0024*/ 	.short	0x0000
        /*0026*/ 	.short	0x0000
        /*0028*/ 	.byte	0x00, 0xf0, 0x41, 0x07


	//----- nvinfo : EIATTR_MAXREG_COUNT
	.align		4
.L_694:
        /*002c*/ 	.byte	0x03, 0x1b
        /*002e*/ 	.short	0x00ff


	//----- nvinfo : EIATTR_NUM_BARRIERS
	.align		4
        /*0030*/ 	.byte	0x02, 0x4c
        /*0032*/ 	.byte	0x01
	.zero		1


	//----- nvinfo : EIATTR_MERCURY_ISA_VERSION
	.align		4
        /*0034*/ 	.byte	0x03, 0x5f
        /*0036*/ 	.short	0x0000


	//----- nvinfo : EIATTR_COOP_GROUP_MASK_REGIDS
	.align		4
        /*0038*/ 	.byte	0x04, 0x29
        /*003a*/ 	.short	(.L_696 - .L_695)


	//   ....[0]....
.L_695:
        /*003c*/ 	.word	0xffffffff


	//   ....[1]....
        /*0040*/ 	.word	0xffffffff


	//----- nvinfo : EIATTR_COOP_GROUP_INSTR_OFFSETS
	.align		4
.L_696:
        /*0044*/ 	.byte	0x04, 0x28
        /*0046*/ 	.short	(.L_698 - .L_697)


	//   ....[0]....
.L_697:
        /*0048*/ 	.word	0x00001ca0


	//   ....[1]....
        /*004c*/ 	.word	0x00001d10


	//----- nvinfo : EIATTR_EXIT_INSTR_OFFSETS
	.align		4
.L_698:
        /*0050*/ 	.byte	0x04, 0x1c
        /*0052*/ 	.short	(.L_700 - .L_699)


	//   ....[0]....
.L_699:
        /*0054*/ 	.word	0x00004470


	//   ....[1]....
        /*0058*/ 	.word	0x00004950


	//----- nvinfo : EIATTR_CRS_STACK_SIZE
	.align		4
.L_700:
        /*005c*/ 	.byte	0x04, 0x1e
        /*005e*/ 	.short	(.L_702 - .L_701)
.L_701:
        /*0060*/ 	.word	0x00000000
.L_702:


//--------------------- .nv.info._ZN5flash24flash_fwd_splitkv_kernelI23Flash_fwd_kernel_traitsILi256ELi64ELi64ELi4ELb0ELb0EN7cutlass10bfloat16_tE19Flash_kernel_traitsILi256ELi64ELi64ELi4ES3_EELb0ELb0ELb0ELb0ELb0ELb0ELb0ELb0EEEvNS_16Flash_fwd_paramsE --------------------------
	.section	.nv.info._ZN5flash24flash_fwd_splitkv_kernelI23Flash_fwd_kernel_traitsILi256ELi64ELi64ELi4ELb0ELb0EN7cutlass10bfloat16_tE19Flash_kernel_traitsILi256ELi64ELi64ELi4ES3_EELb0ELb0ELb0ELb0ELb0ELb0ELb0ELb0EEEvNS_16Flash_fwd_paramsE,"",@"SHT_CUDA_INFO"
	.sectionflags	@""
	.align	4


	//----- nvinfo : EIATTR_CUDA_API_VERSION
	.align		4
        /*0000*/ 	.byte	0x04, 0x37
        /*0002*/ 	.short	(.L_704 - .L_703)
.L_703:
        /*0004*/ 	.word	0x00000082


	//----- nvinfo : EIATTR_SW2861232_WAR
	.align		4
.L_704:
        /*0008*/ 	.byte	0x01, 0x35
	.zero		2


	//----- nvinfo : EIATTR_PARAM_CBANK
	.align		4
        /*000c*/ 	.byte	0x04, 0x0a
        /*000e*/ 	.short	(.L_706 - .L_705)
	.align		4
.L_705:
        /*0010*/ 	.word	index@(.nv.constant0._ZN5flash24flash_fwd_splitkv_kernelI23Flash_fwd_kernel_traitsILi256ELi64ELi64ELi4ELb0ELb0EN7cutlass10bfloat16_tE19Flash_kernel_traitsILi256ELi64ELi64ELi4ES3_EELb0ELb0ELb0ELb0ELb0ELb0ELb0ELb0EEEvNS_16Flash_fwd_paramsE)
        /*0014*/ 	.short	0x0160
        /*0016*/ 	.short	0x01d0


	//----- nvinfo : EIATTR_CBANK_PARAM_SIZE
	.align		4
.L_706:
        /*0018*/ 	.byte	0x03, 0x19
        /*001a*/ 	.short	0x01d0


	//----- nvinfo : EIATTR_KPARAM_INFO
	.align		4
        /*001c*/ 	.byte	0x04, 0x17
        /*001e*/ 	.short	(.L_708 - .L_707)
.L_707:
        /*0020*/ 	.word	0x00000000
        /*0024*/ 	.short	0x0000
        /*0026*/ 	.short	0x0000
        /*0028*/ 	.byte	0x00, 0xf0, 0x41, 0x07


	//----- nvinfo : EIATTR_MAXREG_COUNT
	.align		4
.L_708:
        /*002c*/ 	.byte	0x03, 0x1b
        /*002e*/ 	.short	0x00ff


	//----- nvinfo : EIATTR_NUM_BARRIERS
	.align		4
        /*0030*/ 	.byte	0x02, 0x4c
        /*0032*/ 	.byte	0x01
	.zero		1


	//----- nvinfo : EIATTR_MERCURY_ISA_VERSION
	.align		4
        /*0034*/ 	.byte	0x03, 0x5f
        /*0036*/ 	.short	0x0000


	//----- nvinfo : EIATTR_COOP_GROUP_MASK_REGIDS
	.align		4
        /*0038*/ 	.byte	0x04, 0x29
        /*003a*/ 	.short	(.L_710 - .L_709)


	//   ....[0]....
.L_709:
        /*003c*/ 	.word	0xffffffff


	//   ....[1]....
        /*0040*/ 	.word	0xffffffff


	//   ....[2]....
        /*0044*/ 	.word	0xffffffff


	//   ....[3]....
        /*0048*/ 	.word	0xffffffff


	//   ....[4]....
        /*004c*/ 	.word	0xffffffff


	//   ....[5]....
        /*0050*/ 	.word	0xffffffff


	//   ....[6]....
        /*0054*/ 	.word	0xffffffff


	//   ....[7]....
        /*0058*/ 	.word	0xffffffff


	//   ....[8]....
        /*005c*/ 	.word	0xffffffff


	//   ....[9]....
        /*0060*/ 	.word	0xffffffff


	//   ....[10]....
        /*0064*/ 	.word	0xffffffff


	//   ....[11]....
        /*0068*/ 	.word	0xffffffff


	//----- nvinfo : EIATTR_COOP_GROUP_INSTR_OFFSETS
	.align		4
.L_710:
        /*006c*/ 	.byte	0x04, 0x28
        /*006e*/ 	.short	(.L_712 - .L_711)


	//   ....[0]....
.L_711:
        /*0070*/ 	.word	0x000066e0


	//   ....[1]....
        /*0074*/ 	.word	0x00006700


	//   ....[2]....
        /*0078*/ 	.word	0x000067a0


	//   ....[3]....
        /*007c*/ 	.word	0x000067b0


	//   ....[4]....
        /*0080*/ 	.word	0x0000a5e0


	//   ....[5]....
        /*0084*/ 	.word	0x0000a600


	//   ....[6]....
        /*0088*/ 	.word	0x0000a630


	//   ....[7]....
        /*008c*/ 	.word	0x0000a640


	//   ....[8]....
        /*0090*/ 	.word	0x0000c220


	//   ....[9]....
        /*0094*/ 	.word	0x0000c260


	//   ....[10]....
        /*0098*/ 	.word	0x0000c320


	//   ....[11]....
        /*009c*/ 	.word	0x0000c350


	//----- nvinfo : EIATTR_EXIT_INSTR_OFFSETS
	.align		4
.L_712:
        /*00a0*/ 	.byte	0x04, 0x1c
        /*00a2*/ 	.short	(.L_714 - .L_713)


	//   ....[0]....
.L_713:
        /*00a4*/ 	.word	0x000004d0


	//   ....[1]....
        /*00a8*/ 	.word	0x00000ed0


	//   ....[2]....
        /*00ac*/ 	.word	0x00000f00


	//   ....[3]....
        /*00b0*/ 	.word	0x0000df80


	//   ....[4]....
        /*00b4*/ 	.word	0x0000e090


	//   ....[5]....
        /*00b8*/ 	.word	0x0000e0b0


	//----- nvinfo : EIATTR_CTAIDZ_USED
	.align		4
.L_714:
        /*00bc*/ 	.byte	0x01, 0x04
	.zero		2


	//----- nvinfo : EIATTR_CRS_STACK_SIZE
	.align		4
        /*00c0*/ 	.byte	0x04, 0x1e
        /*00c2*/ 	.short	(.L_716 - .L_715)
.L_715:
        /*00c4*/ 	.word	0x00000000
.L_716:


//--------------------- .nv.info._ZN5flash24flash_fwd_splitkv_kernelI23Flash_fwd_kernel_traitsILi256ELi64ELi64ELi4ELb0ELb0EN7cutlass10bfloat16_tE19Flash_kernel_traitsILi256ELi64ELi64ELi4ES3_EELb0ELb0ELb0ELb0ELb0ELb1ELb0ELb0EEEvNS_16Flash_fwd_paramsE --------------------------
	.section	.nv.info._ZN5flash24flash_fwd_splitkv_kernelI23Flash_fwd_kernel_traitsILi256ELi64ELi64ELi4ELb0ELb0EN7cutlass10bfloat16_tE19Flash_kernel_traitsILi256ELi64ELi64ELi4ES3_EELb0ELb0ELb0ELb0ELb0ELb1ELb0ELb0EEEvNS_16Flash_fwd_paramsE,"",@"SHT_CUDA_INFO"
	.sectionflags	@""
	.align	4


	//----- nvinfo : EIATTR_CUDA_API_VERSION
	.align		4
        /*0000*/ 	.byte	0x04, 0x37
        /*0002*/ 	.short	(.L_718 - .L_717)
.L_717:
        /*0004*/ 	.word	0x00000082


	//----- nvinfo : EIATTR_SW2861232_WAR
	.align		4
.L_718:
        /*0008*/ 	.byte	0x01, 0x35
	.zero		2


	//----- nvinfo : EIATTR_PARAM_CBANK
	.align		4
        /*000c*/ 	.byte	0x04, 0x0a
        /*000e*/ 	.short	(.L_720 - .L_719)
	.align		4
.L_719:
        /*0010*/ 	.word	index@(.nv.constant0._ZN5flash24flash_fwd_splitkv_kernelI23Flash_fwd_kernel_traitsILi256ELi64ELi64ELi4ELb0ELb0EN7cutlass10bfloat16_tE19Flash_kernel_traitsILi256ELi64ELi64ELi4ES3_EELb0ELb0ELb0ELb0ELb0ELb1ELb0ELb0EEEvNS_16Flash_fwd_paramsE)
        /*0014*/ 	.short	0x0160
        /*0016*/ 	.short	0x01d0


	//----- nvinfo : EIATTR_CBANK_PARAM_SIZE
	.align		4
.L_720:
        /*0018*/ 	.byte	0x03, 0x19
        /*001a*/ 	.short	0x01d0


	//----- nvinfo : EIATTR_KPARAM_INFO
	.align		4
        /*001c*/ 	.byte	0x04, 0x17
        /*001e*/ 	.short	(.L_722 - .L_721)
.L_721:
        /*0020*/ 	.word	0x00000000
        /*0024*/ 	.short	0x0000
        /*0026*/ 	.short	0x0000
        /*0028*/ 	.byte	0x00, 0xf0, 0x41, 0x07


	//----- nvinfo : EIATTR_MAXREG_COUNT
	.align		4
.L_722:
        /*002c*/ 	.byte	0x03, 0x1b
        /*002e*/ 	.short	0x00ff


	//----- nvinfo : EIATTR_NUM_BARRIERS
	.align		4
        /*0030*/ 	.byte	0x02, 0x4c
        /*0032*/ 	.byte	0x01
	.zero		1


	//----- nvinfo : EIATTR_ANNOTATIONS
	.align		4
        /*0034*/ 	.byte	0x04, 0x55
        /*0036*/ 	.short	(.L_724 - .L_723)


	//   ....[0]....
.L_723:
        /*0038*/ 	.word	0x00000001
        /*003c*/ 	.byte	0xb0, 0x7c, 0x00, 0x00, 0x01, 0x00, 0x00, 0x00, 0xd0, 0x7c, 0x00, 0x00, 0x01, 0x00, 0x00, 0x00
        /*004c*/ 	.byte	0xb0, 0xac, 0x00, 0x00, 0x01, 0x00, 0x00, 0x00, 0xc0, 0xae, 0x00, 0x00, 0x01, 0x00, 0x00, 0x00
        /*005c*/ 	.byte	0xa0, 0xc6, 0x00, 0x00, 0x01, 0x00, 0x00, 0x00, 0x20, 0xc7, 0x00, 0x00, 0x01, 0x00, 0x00, 0x00
        /*006c*/ 	.byte	0x90, 0xca, 0x00, 0x00, 0x01, 0x00, 0x00, 0x00, 0xd0, 0xca, 0x00, 0x00


	//----- nvinfo : EIATTR_MERCURY_ISA_VERSION
	.align		4
.L_724:
        /*0078*/ 	.byte	0x03, 0x5f
        /*007a*/ 	.short	0x0000


	//----- nvinfo : EIATTR_COOP_GROUP_MASK_REGIDS
	.align		4
        /*007c*/ 	.byte	0x04, 0x29
        /*007e*/ 	.short	(.L_726 - .L_725)


	//   ....[0]....
.L_725:
        /*0080*/ 	.word	0xffffffff


	//   ....[1]....
        /*0084*/ 	.word	0xffffffff


	//   ....[2]....
        /*0088*/ 	.word	0xffffffff


	//   ....[3]....
        /*008c*/ 	.word	0xffffffff


	//   ....[4]....
        /*0090*/ 	.word	0xffffffff


	//   ....[5]....
        /*0094*/ 	.word	0xffffffff


	//   ....[6]....
        /*0098*/ 	.word	0xffffffff


	//   ....[7]....
        /*009c*/ 	.word	0xffffffff


	//   ....[8]....
        /*00a0*/ 	.word	0xffffffff


	//   ....[9]....
        /*00a4*/ 	.word	0xffffffff


	//   ....[10]....
        /*00a8*/ 	.word	0xffffffff


	//   ....[11]....
        /*00ac*/ 	.word	0xffffffff


	//----- nvinfo : EIATTR_COOP_GROUP_INSTR_OFFSETS
	.align		4
.L_726:
        /*00b0*/ 	.byte	0x04, 0x28
        /*00b2*/ 	.short	(.L_728 - .L_727)


	//   ....[0]....
.L_727:
        /*00b4*/ 	.word	0x00006af0


	//   ....[1]....
        /*00b8*/ 	.word	0x00006b10


	//   ....[2]....
        /*00bc*/ 	.word	0x00006bb0


	//   ....[3]....
        /*00c0*/ 	.word	0x00006bc0


	//   ....[4]....
        /*00c4*/ 	.word	0x0000ae00


	//   ....[5]....
        /*00c8*/ 	.word	0x0000ae20


	//   ....[6]....
        /*00cc*/ 	.word	0x0000ae40


	//   ....[7]....
        /*00d0*/ 	.word	0x0000ae60


	//   ....[8]....
        /*00d4*/ 	.word	0x0000cc60


	//   ....[9]....
        /*00d8*/ 	.word	0x0000cc70


	//   ....[10]....
        /*00dc*/ 	.word	0x0000cca0


	//   ....[11]....
        /*00e0*/ 	.word	0x0000ccc0


	//----- nvinfo : EIATTR_EXIT_INSTR_OFFSETS
	.align		4
.L_728:
        /*00e4*/ 	.byte	0x04, 0x1c
        /*00e6*/ 	.short	(.L_730 - .L_729)


	//   ....[0]....
.L_729:
        /*00e8*/ 	.word	0x000004e0


	//   ....[1]....
        /*00ec*/ 	.word	0x00000ee0


	//   ....[2]....
        /*00f0*/ 	.word	0x00000f10


	//   ....[3]....
        /*00f4*/ 	.word	0x0000e810


	//   ....[4]....
        /*00f8*/ 	.word	0x0000e920


	//   ....[5]....
        /*00fc*/ 	.word	0x0000e940


	//----- nvinfo : EIATTR_CTAIDZ_USED
	.align		4
.L_730:
        /*0100*/ 	.byte	0x01, 0x04
	.zero		2


	//----- nvinfo : EIATTR_CRS_STACK_SIZE
	.align		4
        /*0104*/ 	.byte	0x04, 0x1e
        /*0106*/ 	.short	(.L_732 - .L_731)
.L_731:
        /*0108*/ 	.word	0x00000000
.L_732:


//--------------------- .nv.info._ZN5flash24flash_fwd_splitkv_kernelI23Flash_fwd_kernel_traitsILi256ELi64ELi64ELi4ELb0ELb0EN7cutlass10bfloat16_tE19Flash_kernel_traitsILi256ELi64ELi64ELi4ES3_EELb0ELb0ELb0ELb0ELb0ELb0ELb0ELb1EEEvNS_16Flash_fwd_paramsE --------------------------
	.section	.nv.info._ZN5flash24flash_fwd_splitkv_kernelI23Flash_fwd_kernel_traitsILi256ELi64ELi64ELi4ELb0ELb0EN7cutlass10bfloat16_tE19Flash_kernel_traitsILi256ELi64ELi64ELi4ES3_EELb0ELb0ELb0ELb0ELb0ELb0ELb0ELb1EEEvNS_16Flash_fwd_paramsE,"",@"SHT_CUDA_INFO"
	.sectionflags	@""
	.align	4


	//----- nvinfo : EIATTR_CUDA_API_VERSION
	.align		4
        /*0000*/ 	.byte	0x04, 0x37
        /*0002*/ 	.short	(.L_734 - .L_733)
.L_733:
        /*0004*/ 	.word	0x00000082


	//----- nvinfo : EIATTR_SW2861232_WAR
	.align		4
.L_734:
        /*0008*/ 	.byte	0x01, 0x35
	.zero		2


	//----- nvinfo : EIATTR_PARAM_CBANK
	.align		4
        /*000c*/ 	.byte	0x04, 0x0a
        /*000e*/ 	.short	(.L_736 - .L_735)
	.align		4
.L_735:
        /*0010*/ 	.word	index@(.nv.constant0._ZN5flash24flash_fwd_splitkv_kernelI23Flash_fwd_kernel_traitsILi256ELi64ELi64ELi4ELb0ELb0EN7cutlass10bfloat16_tE19Flash_kernel_traitsILi256ELi64ELi64ELi4ES3_EELb0ELb0ELb0ELb0ELb0ELb0ELb0ELb1EEEvNS_16Flash_fwd_paramsE)
        /*0014*/ 	.short	0x0160
        /*0016*/ 	.short	0x01d0


	//----- nvinfo : EIATTR_CBANK_PARAM_SIZE
	.align		4
.L_736:
        /*0018*/ 	.byte	0x03, 0x19
        /*001a*/ 	.short	0x01d0


	//----- nvinfo : EIATTR_KPARAM_INFO
	.align		4
        /*001c*/ 	.byte	0x04, 0x17
        /*001e*/ 	.short	(.L_738 - .L_737)
.L_737:
        /*0020*/ 	.word	0x00000000
        /*0024*/ 	.short	0x0000
        /*0026*/ 	.short	0x0000
        /*0028*/ 	.byte	0x00, 0xf0, 0x41, 0x07


	//----- nvinfo : EIATTR_MAXREG_COUNT
	.align		4
.L_738:
        /*002c*/ 	.byte	0x03, 0x1b
        /*002e*/ 	.short	0x00ff


	//----- nvinfo : EIATTR_NUM_BARRIERS
	.align		4
        /*0030*/ 	.byte	0x02, 0x4c
        /*0032*/ 	.byte	0x01
	.zero		1


	//----- nvinfo : EIATTR_ANNOTATIONS
	.align		4
        /*0034*/ 	.byte	0x04, 0x55
        /*0036*/ 	.short	(.L_740 - .L_739)


	//   ....[0]....
.L_739:
        /*0038*/ 	.word	0x00000001
        /*003c*/ 	.byte	0x40, 0xc4, 0x01, 0x00, 0x01, 0x00, 0x00, 0x00, 0x70, 0xd9, 0x01, 0x00


	//----- nvinfo : EIATTR_MERCURY_ISA_VERSION
	.align		4
.L_740:
        /*0048*/ 	.byte	0x03, 0x5f
        /*004a*/ 	.short	0x0000


	//----- nvinfo : EIATTR_COOP_GROUP_MASK_REGIDS
	.align		4
        /*004c*/ 	.byte	0x04, 0x29
        /*004e*/ 	.short	(.L_742 - .L_741)


	//   ....[0]....
.L_741:
        /*0050*/ 	.word	0xffffffff


	//   ....[1]....
        /*0054*/ 	.word	0xffffffff


	//   ....[2]....
        /*0058*/ 	.word	0xffffffff


	//   ....[3]....
        /*005c*/ 	.word	0xffffffff


	//   ....[4]....
        /*0060*/ 	.word	0xffffffff


	//   ....[5]....
        /*0064*/ 	.word	0xffffffff


	//   ....[6]....
        /*0068*/ 	.word	0xffffffff


	//   ....[7]....
        /*006c*/ 	.word	0xffffffff


	//   ....[8]....
        /*0070*/ 	.word	0xffffffff


	//   ....[9]....
        /*0074*/ 	.word	0xffffffff


	//   ....[10]....
        /*0078*/ 	.word	0xffffffff


	//   ....[11]....
        /*007c*/ 	.word	0xffffffff


	//   ....[12]....
        /*0080*/ 	.word	0xffffffff


	//   ....[13]....
        /*0084*/ 	.word	0xffffffff


	//   ....[14]....
        /*0088*/ 	.word	0xffffffff


	//   ....[15]....
        /*008c*/ 	.word	0xffffffff


	//----- nvinfo : EIATTR_COOP_GROUP_INSTR_OFFSETS
	.align		4
.L_742:
        /*0090*/ 	.byte	0x04, 0x28
        /*0092*/ 	.short	(.L_744 - .L_743)


	//   ....[0]....
.L_743:
        /*0094*/ 	.word	0x0001abd0


	//   ....[1]....
        /*0098*/ 	.word	0x0001ac40


	//   ....[2]....
        /*009c*/ 	.word	0x0001ac70


	//   ....[3]....
        /*00a0*/ 	.word	0x0001ac90


	//   ....[4]....
        /*00a4*/ 	.word	0x0001e7d0


	//   ....[5]....
        /*00a8*/ 	.word	0x0001e7f0


	//   ....[6]....
        /*00ac*/ 	.word	0x0001e810


	//   ....[7]....
        /*00b0*/ 	.word	0x0001e830


	//   ....[8]....
        /*00b4*/ 	.word	0x000204f0


	//   ....[9]....
        /*00b8*/ 	.word	0x00020520


	//   ....[10]....
        /*00bc*/ 	.word	0x00020530


	//   ....[11]....
        /*00c0*/ 	.word	0x00020560


	//   ....[12]....
        /*00c4*/ 	.word	0x00022580


	//   ....[13]....
        /*00c8*/ 	.word	0x000225c0


	//   ....[14]....
        /*00cc*/ 	.word	0x00022610


	//   ....[15]....
        /*00d0*/ 	.word	0x00022660


	//----- nvinfo : EIATTR_EXIT_INSTR_OFFSETS
	.align		4
.L_744:
        /*00d4*/ 	.byte	0x04, 0x1c
        /*00d6*/ 	.short	(.L_746 - .L_745)


	//   ....[0]....
.L_745:
        /*00d8*/ 	.word	0x000000c0


	//----- nvinfo : EIATTR_CTAIDZ_USED
	.align		4
.L_746:
        /*00dc*/ 	.byte	0x01, 0x04
	.zero		2


	//----- nvinfo : EIATTR_CRS_STACK_SIZE
	.align		4
        /*00e0*/ 	.byte	0x04, 0x1e
        /*00e2*/ 	.short	(.L_748 - .L_747)
.L_747:
        /*00e4*/ 	.word	0x00000000
.L_748:


//--------------------- .nv.info._ZN5flash24flash_fwd_splitkv_kernelI23Flash_fwd_kernel_traitsILi256ELi64ELi64ELi4ELb0ELb0EN7cutlass10bfloat16_tE19Flash_kernel_traitsILi256ELi64ELi64ELi4ES3_EELb0ELb0ELb0ELb0ELb0ELb1ELb0ELb1EEEvNS_16Flash_fwd_paramsE --------------------------
	.section	.nv.info._ZN5flash24flash_fwd_splitkv_kernelI23Flash_fwd_kernel_traitsILi256ELi64ELi64ELi4ELb0ELb0EN7cutlass10bfloat16_tE19Flash_kernel_traitsILi256ELi64ELi64ELi4ES3_EELb0ELb0ELb0ELb0ELb0ELb1ELb0ELb1EEEvNS_16Flash_fwd_paramsE,"",@"SHT_CUDA_INFO"
	.sectionflags	@""
	.align	4


	//----- nvinfo : EIATTR_CUDA_API_VERSION
	.align		4
        /*0000*/ 	.byte	0x04, 0x37
        /*0002*/ 	.short	(.L_750 - .L_749)
.L_749:
        /*0004*/ 	.word	0x00000082


	//----- nvinfo : EIATTR_SW2861232_WAR
	.align		4
.L_750:
        /*0008*/ 	.byte	0x01, 0x35
	.zero		2


	//----- nvinfo : EIATTR_PARAM_CBANK
	.align		4
        /*000c*/ 	.byte	0x04, 0x0a
        /*000e*/ 	.short	(.L_752 - .L_751)
	.align		4
.L_751:
        /*0010*/ 	.word	index@(.nv.constant0._ZN5flash24flash_fwd_splitkv_kernelI23Flash_fwd_kernel_traitsILi256ELi64ELi64ELi4ELb0ELb0EN7cutlass10bfloat16_tE19Flash_kernel_traitsILi256ELi64ELi64ELi4ES3_EELb0ELb0ELb0ELb0ELb0ELb1ELb0ELb1EEEvNS_16Flash_fwd_paramsE)
        /*0014*/ 	.short	0x0160
        /*0016*/ 	.short	0x01d0


	//----- nvinfo : EIATTR_CBANK_PARAM_SIZE
	.align		4
.L_752:
        /*0018*/ 	.byte	0x03, 0x19
        /*001a*/ 	.short	0x01d0


	//----- nvinfo : EIATTR_KPARAM_INFO
	.align		4
        /*001c*/ 	.byte	0x04, 0x17
        /*001e*/ 	.short	(.L_754 - .L_753)
.L_753:
        /*0020*/ 	.word	0x00000000
        /*0024*/ 	.short	0x0000
        /*0026*/ 	.short	0x0000
        /*0028*/ 	.byte	0x00, 0xf0, 0x41, 0x07


	//----- nvinfo : EIATTR_MAXREG_COUNT
	.align		4
.L_754:
        /*002c*/ 	.byte	0x03, 0x1b
        /*002e*/ 	.short	0x00ff


	//----- nvinfo : EIATTR_NUM_BARRIERS
	.align		4
        /*0030*/ 	.byte	0x02, 0x4c
        /*0032*/ 	.byte	0x01
	.zero		1


	//----- nvinfo : EIATTR_ANNOTATIONS
	.align		4
        /*0034*/ 	.byte	0x04, 0x55
        /*0036*/ 	.short	(.L_756 - .L_755)


	//   ....[0]....
.L_755:
        /*0038*/ 	.word	0x00000001
        /*003c*/ 	.byte	0x00, 0xc1, 0x01, 0x00, 0x01, 0x00, 0x00, 0x00, 0xa0, 0x0b, 0x02, 0x00, 0x01, 0x00, 0x00, 0x00
        /*004c*/ 	.byte	0x00, 0x0f, 0x02, 0x00, 0x01, 0x00, 0x00, 0x00, 0xc0, 0x0f, 0x02, 0x00, 0x01, 0x00, 0x00, 0x00
        /*005c*/ 	.byte	0xe0, 0x0f, 0x02, 0x00, 0x01, 0x00, 0x00, 0x00, 0x50, 0x30, 0x02, 0x00


	//----- nvinfo : EIATTR_MERCURY_ISA_VERSION
	.align		4
.L_756:
        /*0068*/ 	.byte	0x03, 0x5f
        /*006a*/ 	.short	0x0000


	//----- nvinfo : EIATTR_COOP_GROUP_MASK_REGIDS
	.align		4
        /*006c*/ 	.byte	0x04, 0x29
        /*006e*/ 	.short	(.L_758 - .L_757)


	//   ....[0]....
.L_757:
        /*0070*/ 	.word	0xffffffff


	//   ....[1]....
        /*0074*/ 	.word	0xffffffff


	//   ....[2]....
        /*0078*/ 	.word	0xffffffff


	//   ....[3]....
        /*007c*/ 	.word	0xffffffff


	//   ....[4]....
        /*0080*/ 	.word	0xffffffff


	//   ....[5]....
        /*0084*/ 	.word	0xffffffff


	//   ....[6]....
        /*0088*/ 	.word	0xffffffff


	//   ....[7]....
        /*008c*/ 	.word	0xffffffff


	//   ....[8]....
        /*0090*/ 	.word	0xffffffff


	//   ....[9]....
        /*0094*/ 	.word	0xffffffff


	//   ....[10]....
        /*0098*/ 	.word	0xffffffff


	//   ....[11]....
        /*009c*/ 	.word	0xffffffff


	//   ....[12]....
        /*00a0*/ 	.word	0xffffffff


	//   ....[13]....
        /*00a4*/ 	.word	0xffffffff


	//   ....[14]....
        /*00a8*/ 	.word	0xffffffff


	//   ....[15]....
        /*00ac*/ 	.word	0xffffffff


	//----- nvinfo : EIATTR_COOP_GROUP_INSTR_OFFSETS
	.align		4
.L_758:
        /*00b0*/ 	.byte	0x04, 0x28
        /*00b2*/ 	.short	(.L_760 - .L_759)


	//   ....[0]....
.L_759:
        /*00b4*/ 	.word	0x0001b070


	//   ....[1]....
        /*00b8*/ 	.word	0x0001b0e0


	//   ....[2]....
        /*00bc*/ 	.word	0x0001b100


	//   ....[3]....
        /*00c0*/ 	.word	0x0001b120


	//   ....[4]....
        /*00c4*/ 	.word	0x0001f0a0


	//   ....[5]....
        /*00c8*/ 	.word	0x0001f0c0


	//   ....[6]....
        /*00cc*/ 	.word	0x0001f0e0


	//   ....[7]....
        /*00d0*/ 	.word	0x0001f100


	//   ....[8]....
        /*00d4*/ 	.word	0x00020fd0


	//   ....[9]....
        /*00d8*/ 	.word	0x00021010


	//   ....[10]....
        /*00dc*/ 	.word	0x00021020


	//   ....[11]....
        /*00e0*/ 	.word	0x00021050


	//   ....[12]....
        /*00e4*/ 	.word	0x00023080


	//   ....[13]....
        /*00e8*/ 	.word	0x000230c0


	//   ....[14]....
        /*00ec*/ 	.word	0x00023110


	//   ....[15]....
        /*00f0*/ 	.word	0x00023160


	//----- nvinfo : EIATTR_EXIT_INSTR_OFFSETS
	.align		4
.L_760:
        /*00f4*/ 	.byte	0x04, 0x1c
        /*00f6*/ 	.short	(.L_762 - .L_761)


	//   ....[0]....
.L_761:
        /*00f8*/ 	.word	0x000000c0


	//----- nvinfo : EIATTR_CTAIDZ_USED
	.align		4
.L_762:
        /*00fc*/ 	.byte	0x01, 0x04
	.zero		2


	//----- nvinfo : EIATTR_CRS_STACK_SIZE
	.align		4
        /*0100*/ 	.byte	0x04, 0x1e
        /*0102*/ 	.short	(.L_764 - .L_763)
.L_763:
        /*0104*/ 	.word	0x00000000
.L_764:


//--------------------- .nv.info._ZN5flash24flash_fwd_splitkv_kernelI23Flash_fwd_kernel_traitsILi256ELi64ELi64ELi4ELb0ELb0EN7cutlass10bfloat16_tE19Flash_kernel_traitsILi256ELi64ELi64ELi4ES3_EELb0ELb0ELb0ELb0ELb0ELb0ELb1ELb0EEEvNS_16Flash_fwd_paramsE --------------------------
	.section	.nv.info._ZN5flash24flash_fwd_splitkv_kernelI23Flash_fwd_kernel_traitsILi256ELi64ELi64ELi4ELb0ELb0EN7cutlass10bfloat16_tE19Flash_kernel_traitsILi256ELi64ELi64ELi4ES3_EELb0ELb0ELb0ELb0ELb0ELb0ELb1ELb0EEEvNS_16Flash_fwd_paramsE,"",@"SHT_CUDA_INFO"
	.sectionflags	@""
	.align	4


	//----- nvinfo : EIATTR_CUDA_API_VERSION
	.align		4
        /*0000*/ 	.byte	0x04, 0x37
        /*0002*/ 	.short	(.L_766 - .L_765)
.L_765:
        /*0004*/ 	.word	0x00000082


	//----- nvinfo : EIATTR_SW2861232_WAR
	.align		4
.L_766:
        /*0008*/ 	.byte	0x01, 0x35
	.zero		2


	//----- nvinfo : EIATTR_PARAM_CBANK
	.align		4
        /*000c*/ 	.byte	0x04, 0x0a
        /*000e*/ 	.short	(.L_768 - .L_767)
	.align		4
.L_767:
        /*0010*/ 	.word	index@(.nv.constant0._ZN5flash24flash_fwd_splitkv_kernelI23Flash_fwd_kernel_traitsILi256ELi64ELi64ELi4ELb0ELb0EN7cutlass10bfloat16_tE19Flash_kernel_traitsILi256ELi64ELi64ELi4ES3_EELb0ELb0ELb0ELb0ELb0ELb0ELb1ELb0EEEvNS_16Flash_fwd_paramsE)
        /*0014*/ 	.short	0x0160
        /*0016*/ 	.short	0x01d0


	//----- nvinfo : EIATTR_CBANK_PARAM_SIZE
	.align		4
.L_768:
        /*0018*/ 	.byte	0x03, 0x19
        /*001a*/ 	.short	0x01d0


	//----- nvinfo : EIATTR_KPARAM_INFO
	.align		4
        /*001c*/ 	.byte	0x04, 0x17
        /*001e*/ 	.short	(.L_770 - .L_769)
.L_769:
        /*0020*/ 	.word	0x00000000
        /*0024*/ 	.short	0x0000
        /*0026*/ 	.short	0x0000
        /*0028*/ 	.byte	0x00, 0xf0, 0x41, 0x07


	//----- nvinfo : EIATTR_MAXREG_COUNT
	.align		4
.L_770:
        /*002c*/ 	.byte	0x03, 0x1b
        /*002e*/ 	.short	0x00ff


	//----- nvinfo : EIATTR_NUM_BARRIERS
	.align		4
        /*0030*/ 	.byte	0x02, 0x4c
        /*0032*/ 	.byte	0x01
	.zero		1


	//----- nvinfo : EIATTR_MERCURY_ISA_VERSION
	.align		4
        /*0034*/ 	.byte	0x03, 0x5f
        /*0036*/ 	.short	0x0000


	//----- nvinfo : EIATTR_COOP_GROUP_MASK_REGIDS
	.align		4
        /*0038*/ 	.byte	0x04, 0x29
        /*003a*/ 	.short	(.L_772 - .L_771)


	//   ....[0]....
.L_771:
        /*003c*/ 	.word	0xffffffff


	//   ....[1]....
        /*0040*/ 	.word	0xffffffff


	//   ....[2]....
        /*0044*/ 	.word	0xffffffff


	//   ....[3]....
        /*0048*/ 	.word	0xffffffff


	//   ....[4]....
        /*004c*/ 	.word	0xffffffff


	//   ....[5]....
        /*0050*/ 	.word	0xffffffff


	//   ....[6]....
        /*0054*/ 	.word	0xffffffff


	//   ....[7]....
        /*0058*/ 	.word	0xffffffff


	//   ....[8]....
        /*005c*/ 	.word	0xffffffff


	//   ....[9]....
        /*0060*/ 	.word	0xffffffff


	//   ....[10]....
        /*0064*/ 	.word	0xffffffff


	//   ....[11]....
        /*0068*/ 	.word	0xffffffff


	//----- nvinfo : EIATTR_COOP_GROUP_INSTR_OFFSETS
	.align		4
.L_772:
        /*006c*/ 	.byte	0x04, 0x28
        /*006e*/ 	.short	(.L_774 - .L_773)


	//   ....[0]....
.L_773:
        /*0070*/ 	.word	0x00006a90


	//   ....[1]....
        /*0074*/ 	.word	0x00006ab0


	//   ....[2]....
        /*0078*/ 	.word	0x00006b50


	//   ....[3]....
        /*007c*/ 	.word	0x00006b60


	//   ....[4]....
        /*0080*/ 	.word	0x0000a9d0


	//   ....[5]....
        /*0084*/ 	.word	0x0000a9f0


	//   ....[6]....
        /*0088*/ 	.word	0x0000aa20


	//   ....[7]....
        /*008c*/ 	.word	0x0000aa30


	//   ....[8]....
        /*0090*/ 	.word	0x0000c600


	//   ....[9]....
        /*0094*/ 	.word	0x0000c640


	//   ....[10]....
        /*0098*/ 	.word	0x0000c700


	//   ....[11]....
        /*009c*/ 	.word	0x0000c720


	//----- nvinfo : EIATTR_EXIT_INSTR_OFFSETS
	.align		4
.L_774:
        /*00a0*/ 	.byte	0x04, 0x1c
        /*00a2*/ 	.short	(.L_776 - .L_775)


	//   ....[0]....
.L_775:
        /*00a4*/ 	.word	0x00000630


	//   ....[1]....
        /*00a8*/ 	.word	0x000012c0


	//   ....[2]....
        /*00ac*/ 	.word	0x000012f0


	//   ....[3]....
        /*00b0*/ 	.word	0x0000e240


	//   ....[4]....
        /*00b4*/ 	.word	0x0000e2e0


	//   ....[5]....
        /*00b8*/ 	.word	0x0000e300


	//----- nvinfo : EIATTR_CTAIDZ_USED
	.align		4
.L_776:
        /*00bc*/ 	.byte	0x01, 0x04
	.zero		2


	//----- nvinfo : EIATTR_CRS_STACK_SIZE
	.align		4
        /*00c0*/ 	.byte	0x04, 0x1e
        /*00c2*/ 	.short	(.L_778 - .L_777)
.L_777:
        /*00c4*/ 	.word	0x00000000
.L_778:


//--------------------- .nv.info._ZN5flash24flash_fwd_splitkv_kernelI23Flash_fwd_kernel_traitsILi256ELi64ELi64ELi4ELb0ELb0EN7cutlass10bfloat16_tE19Flash_kernel_traitsILi256ELi64ELi64ELi4ES3_EELb0ELb0ELb0ELb0ELb0ELb1ELb1ELb0EEEvNS_16Flash_fwd_paramsE --------------------------
	.section	.nv.info._ZN5flash24flash_fwd_splitkv_kernelI23Flash_fwd_kernel_traitsILi256ELi64ELi64ELi4ELb0ELb0EN7cutlass10bfloat16_tE19Flash_kernel_traitsILi256ELi64ELi64ELi4ES3_EELb0ELb0ELb0ELb0ELb0ELb1ELb1ELb0EEEvNS_16Flash_fwd_paramsE,"",@"SHT_CUDA_INFO"
	.sectionflags	@""
	.align	4


	//----- nvinfo : EIATTR_CUDA_API_VERSION
	.align		4
        /*0000*/ 	.byte	0x04, 0x37
        /*0002*/ 	.short	(.L_780 - .L_779)
.L_779:
        /*0004*/ 	.word	0x00000082


	//----- nvinfo : EIATTR_SW2861232_WAR
	.align		4
.L_780:
        /*0008*/ 	.byte	0x01, 0x35
	.zero		2


	//----- nvinfo : EIATTR_PARAM_CBANK
	.align		4
        /*000c*/ 	.byte	0x04, 0x0a
        /*000e*/ 	.short	(.L_782 - .L_781)
	.align		4
.L_781:
        /*0010*/ 	.word	index@(.nv.constant0._ZN5flash24flash_fwd_splitkv_kernelI23Flash_fwd_kernel_traitsILi256ELi64ELi64ELi4ELb0ELb0EN7cutlass10bfloat16_tE19Flash_kernel_traitsILi256ELi64ELi64ELi4ES3_EELb0ELb0ELb0ELb0ELb0ELb1ELb1ELb0EEEvNS_16Flash_fwd_paramsE)
        /*0014*/ 	.short	0x0160
        /*0016*/ 	.short	0x01d0


	//----- nvinfo : EIATTR_CBANK_PARAM_SIZE
	.align		4
.L_782:
        /*0018*/ 	.byte	0x03, 0x19
        /*001a*/ 	.short	0x01d0


	//----- nvinfo : EIATTR_KPARAM_INFO
	.align		4
        /*001c*/ 	.byte	0x04, 0x17
        /*001e*/ 	.short	(.L_784 - .L_783)
.L_783:
        /*0020*/ 	.word	0x00000000
        /*0024*/ 	.short	0x0000
        /*0026*/ 	.short	0x0000
        /*0028*/ 	.byte	0x00, 0xf0, 0x41, 0x07


	//----- nvinfo : EIATTR_MAXREG_COUNT
	.align		4
.L_784:
        /*002c*/ 	.byte	0x03, 0x1b
        /*002e*/ 	.short	0x00ff


	//----- nvinfo : EIATTR_NUM_BARRIERS
	.align		4
        /*0030*/ 	.byte	0x02, 0x4c
        /*0032*/ 	.byte	0x01
	.zero		1


	//----- nvinfo : EIATTR_MERCURY_ISA_VERSION
	.align		4
        /*0034*/ 	.byte	0x03, 0x5f
        /*0036*/ 	.short	0x0000


	//----- nvinfo : EIATTR_COOP_GROUP_MASK_REGIDS
	.align		4
        /*0038*/ 	.byte	0x04, 0x29
        /*003a*/ 	.short	(.L_786 - .L_785)


	//   ....[0]....
.L_785:
        /*003c*/ 	.word	0xffffffff


	//   ....[1]....
        /*0040*/ 	.word	0xffffffff


	//   ....[2]....
        /*0044*/ 	.word	0xffffffff


	//   ....[3]....
        /*0048*/ 	.word	0xffffffff


	//   ....[4]....
        /*004c*/ 	.word	0xffffffff


	//   ....[5]....
        /*0050*/ 	.word	0xffffffff


	//   ....[6]....
        /*0054*/ 	.word	0xffffffff


	//   ....[7]....
        /*0058*/ 	.word	0xffffffff


	//   ....[8]....
        /*005c*/ 	.word	0xffffffff


	//   ....[9]....
        /*0060*/ 	.word	0xffffffff


	//   ....[10]....
        /*0064*/ 	.word	0xffffffff


	//   ....[11]....
        /*0068*/ 	.word	0xffffffff


	//----- nvinfo : EIATTR_COOP_GROUP_INSTR_OFFSETS
	.align		4
.L_786:
        /*006c*/ 	.byte	0x04, 0x28
        /*006e*/ 	.short	(.L_788 - .L_787)


	//   ....[0]....
.L_787:
        /*0070*/ 	.word	0x00006f10


	//   ....[1]....
        /*0074*/ 	.word	0x00006f30


	//   ....[2]....
        /*0078*/ 	.word	0x00006fd0


	//   ....[3]....
        /*007c*/ 	.word	0x00006fe0


	//   ....[4]....
        /*0080*/ 	.word	0x0000b250


	//   ....[5]....
        /*0084*/ 	.word	0x0000b260


	//   ....[6]....
        /*0088*/ 	.word	0x0000b290


	//   ....[7]....
        /*008c*/ 	.word	0x0000b2a0


	//   ....[8]....
        /*0090*/ 	.word	0x0000ce80


	//   ....[9]....
        /*0094*/ 	.word	0x0000cec0


	//   ....[10]....
        /*0098*/ 	.word	0x0000cf80


	//   ....[11]....
        /*009c*/ 	.word	0x0000cfa0


	//----- nvinfo : EIATTR_EXIT_INSTR_OFFSETS
	.align		4
.L_788:
        /*00a0*/ 	.byte	0x04, 0x1c
        /*00a2*/ 	.short	(.L_790 - .L_789)


	//   ....[0]....
.L_789:
        /*00a4*/ 	.word	0x00000630


	//   ....[1]....
        /*00a8*/ 	.word	0x000012c0


	//   ....[2]....
        /*00ac*/ 	.word	0x000012f0


	//   ....[3]....
        /*00b0*/ 	.word	0x0000eac0


	//   ....[4]....
        /*00b4*/ 	.word	0x0000eb60


	//   ....[5]....
        /*00b8*/ 	.word	0x0000eb80


	//----- nvinfo : EIATTR_CTAIDZ_USED
	.align		4
.L_790:
        /*00bc*/ 	.byte	0x01, 0x04
	.zero		2


	//----- nvinfo : EIATTR_CRS_STACK_SIZE
	.align		4
        /*00c0*/ 	.byte	0x04, 0x1e
        /*00c2*/ 	.short	(.L_792 - .L_791)
.L_791:
        /*00c4*/ 	.word	0x00000000
.L_792:


//--------------------- .nv.info._ZN5flash24flash_fwd_splitkv_kernelI23Flash_fwd_kernel_traitsILi256ELi64ELi64ELi4ELb0ELb0EN7cutlass10bfloat16_tE19Flash_kernel_traitsILi256ELi64ELi64ELi4ES3_EELb0ELb0ELb0ELb0ELb0ELb0ELb1ELb1EEEvNS_16Flash_fwd_paramsE --------------------------
	.section	.nv.info._ZN5flash24flash_fwd_splitkv_kernelI23Flash_fwd_kernel_traitsILi256ELi64ELi64ELi4ELb0ELb0EN7cutlass10bfloat16_tE19Flash_kernel_traitsILi256ELi64ELi64ELi4ES3_EELb0ELb0ELb0ELb0ELb0ELb0ELb1ELb1EEEvNS_16Flash_fwd_paramsE,"",@"SHT_CUDA_INFO"
	.sectionflags	@""
	.align	4


	//----- nvinfo : EIATTR_CUDA_API_VERSION
	.align		4
        /*0000*/ 	.byte	0x04, 0x37
        /*0002*/ 	.short	(.L_794 - .L_793)
.L_793:
        /*0004*/ 	.word	0x00000082


	//----- nvinfo : EIATTR_SW2861232_WAR
	.align		4
.L_794:
        /*0008*/ 	.byte	0x01, 0x35
	.zero		2


	//----- nvinfo : EIATTR_PARAM_CBANK
	.align		4
        /*000c*/ 	.byte	0x04, 0x0a
        /*000e*/ 	.short	(.L_796 - .L_795)
	.align		4
.L_795:
        /*0010*/ 	.word	index@(.nv.constant0._ZN5flash24flash_fwd_splitkv_kernelI23Flash_fwd_kernel_traitsILi256ELi64ELi64ELi4ELb0ELb0EN7cutlass10bfloat16_tE19Flash_kernel_traitsILi256ELi64ELi64ELi4ES3_EELb0ELb0ELb0ELb0ELb0ELb0ELb1ELb1EEEvNS_16Flash_fwd_paramsE)
        /*0014*/ 	.short	0x0160
        /*0016*/ 	.short	0x01d0


	//----- nvinfo : EIATTR_CBANK_PARAM_SIZE
	.align		4
.L_796:
        /*0018*/ 	.byte	0x03, 0x19
        /*001a*/ 	.short	0x01d0


	//----- nvinfo : EIATTR_KPARAM_INFO
	.align		4
        /*001c*/ 	.byte	0x04, 0x17
        /*001e*/ 	.short	(.L_798 - .L_797)
.L_797:
        /*0020*/ 	.word	0x00000000
        /*0024*/ 	.short	0x0000
        /*0026*/ 	.short	0x0000
        /*0028*/ 	.byte	0x00, 0xf0, 0x41, 0x07


	//----- nvinfo : EIATTR_MAXREG_COUNT
	.align		4
.L_798:
        /*002c*/ 	.byte	0x03, 0x1b
        /*002e*/ 	.short	0x00ff


	//----- nvinfo : EIATTR_NUM_BARRIERS
	.align		4
        /*0030*/ 	.byte	0x02, 0x4c
        /*0032*/ 	.byte	0x01
	.zero		1


	//----- nvinfo : EIATTR_ANNOTATIONS
	.align		4
        /*0034*/ 	.byte	0x04, 0x55
        /*0036*/ 	.short	(.L_800 - .L_799)


	//   ....[0]....
.L_799:
        /*0038*/ 	.word	0x00000001
        /*003c*/ 	.byte	0x90, 0xc8, 0x01, 0x00, 0x01, 0x00, 0x00, 0x00, 0xc0, 0xdd, 0x01, 0x00


	//----- nvinfo : EIATTR_MERCURY_ISA_VERSION
	.align		4
.L_800:
        /*0048*/ 	.byte	0x03, 0x5f
        /*004a*/ 	.short	0x0000


	//----- nvinfo : EIATTR_COOP_GROUP_MASK_REGIDS
	.align		4
        /*004c*/ 	.byte	0x04, 0x29
        /*004e*/ 	.short	(.L_802 - .L_801)


	//   ....[0]....
.L_801:
        /*0050*/ 	.word	0xffffffff


	//   ....[1]....
        /*0054*/ 	.word	0xffffffff


	//   ....[2]....
        /*0058*/ 	.word	0xffffffff


	//   ....[3]....
        /*005c*/ 	.word	0xffffffff


	//   ....[4]....
        /*0060*/ 	.word	0xffffffff


	//   ....[5]....
        /*0064*/ 	.word	0xffffffff


	//   ....[6]....
        /*0068*/ 	.word	0xffffffff


	//   ....[7]....
        /*006c*/ 	.word	0xffffffff


	//   ....[8]....
        /*0070*/ 	.word	0xffffffff


	//   ....[9]....
        /*0074*/ 	.word	0xffffffff


	//   ....[10]....
        /*0078*/ 	.word	0xffffffff


	//   ....[11]....
        /*007c*/ 	.word	0xffffffff


	//   ....[12]....
        /*0080*/ 	.word	0xffffffff


	//   ....[13]....
        /*0084*/ 	.word	0xffffffff


	//   ....[14]....
        /*0088*/ 	.word	0xffffffff


	//   ....[15]....
        /*008c*/ 	.word	0xffffffff


	//----- nvinfo : EIATTR_COOP_GROUP_INSTR_OFFSETS
	.align		4
.L_802:
        /*0090*/ 	.byte	0x04, 0x28
        /*0092*/ 	.short	(.L_804 - .L_803)


	//   ....[0]....
.L_803:
        /*0094*/ 	.word	0x0001b020


	//   ....[1]....
        /*0098*/ 	.word	0x0001b090


	//   ....[2]....
        /*009c*/ 	.word	0x0001b0b0


	//   ....[3]....
        /*00a0*/ 	.word	0x0001b0d0


	//   ....[4]....
        /*00a4*/ 	.word	0x0001ec20


	//   ....[5]....
        /*00a8*/ 	.word	0x0001ec40


	//   ....[6]....
        /*00ac*/ 	.word	0x0001ec60


	//   ....[7]....
        /*00b0*/ 	.word	0x0001ec80


	//   ....[8]....
        /*00b4*/ 	.word	0x00020940


	//   ....[9]....
        /*00b8*/ 	.word	0x00020970


	//   ....[10]....
        /*00bc*/ 	.word	0x00020980


	//   ....[11]....
        /*00c0*/ 	.word	0x000209b0


	//   ....[12]....
        /*00c4*/ 	.word	0x00022750


	//   ....[13]....
        /*00c8*/ 	.word	0x00022790


	//   ....[14]....
        /*00cc*/ 	.word	0x000227e0


	//   ....[15]....
        /*00d0*/ 	.word	0x00022830


	//----- nvinfo : EIATTR_EXIT_INSTR_OFFSETS
	.align		4
.L_804:
        /*00d4*/ 	.byte	0x04, 0x1c
        /*00d6*/ 	.short	(.L_806 - .L_805)


	//   ....[0]....
.L_805:
        /*00d8*/ 	.word	0x00000200


	//----- nvinfo : EIATTR_CTAIDZ_USED
	.align		4
.L_806:
        /*00dc*/ 	.byte	0x01, 0x04
	.zero		2


	//----- nvinfo : EIATTR_CRS_STACK_SIZE
	.align		4
        /*00e0*/ 	.byte	0x04, 0x1e
        /*00e2*/ 	.short	(.L_808 - .L_807)
.L_807:
        /*00e4*/ 	.word	0x00000000
.L_808:


//--------------------- .nv.info._ZN5flash24flash_fwd_splitkv_kernelI23Flash_fwd_kernel_traitsILi256ELi64ELi64ELi4ELb0ELb0EN7cutlass10bfloat16_tE19Flash_kernel_traitsILi256ELi64ELi64ELi4ES3_EELb0ELb0ELb0ELb0ELb0ELb1ELb1ELb1EEEvNS_16Flash_fwd_paramsE --------------------------
	.section	.nv.info._ZN5flash24flash_fwd_splitkv_kernelI23Flash_fwd_kernel_traitsILi256ELi64ELi64ELi4ELb0ELb0EN7cutlass10bfloat16_tE19Flash_kernel_traitsILi256ELi64ELi64ELi4ES3_EELb0ELb0ELb0ELb0ELb0ELb1ELb1ELb1EEEvNS_16Flash_fwd_paramsE,"",@"SHT_CUDA_INFO"
	.sectionflags	@""
	.align	4


	//----- nvinfo : EIATTR_CUDA_API_VERSION
	.align		4
        /*0000*/ 	.byte	0x04, 0x37
        /*0002*/ 	.short	(.L_810 - .L_809)
.L_809:
        /*0004*/ 	.word	0x00000082


	//----- nvinfo : EIATTR_SW2861232_WAR
	.align		4
.L_810:
        /*0008*/ 	.byte	0x01, 0x35
	.zero		2


	//----- nvinfo : EIATTR_PARAM_CBANK
	.align		4
        /*000c*/ 	.byte	0x04, 0x0a
        /*000e*/ 	.short	(.L_812 - .L_811)
	.align		4
.L_811:
        /*0010*/ 	.word	index@(.nv.constant0._ZN5flash24flash_fwd_splitkv_kernelI23Flash_fwd_kernel_traitsILi256ELi64ELi64ELi4ELb0ELb0EN7cutlass10bfloat16_tE19Flash_kernel_traitsILi256ELi64ELi64ELi4ES3_EELb0ELb0ELb0ELb0ELb0ELb1ELb1ELb1EEEvNS_16Flash_fwd_paramsE)
        /*0014*/ 	.short	0x0160
        /*0016*/ 	.short	0x01d0


	//----- nvinfo : EIATTR_CBANK_PARAM_SIZE
	.align		4
.L_812:
        /*0018*/ 	.byte	0x03, 0x19
        /*001a*/ 	.short	0x01d0


	//----- nvinfo : EIATTR_KPARAM_INFO
	.align		4
        /*001c*/ 	.byte	0x04, 0x17
        /*001e*/ 	.short	(.L_814 - .L_813)
.L_813:
        /*0020*/ 	.word	0x00000000
        /*0024*/ 	.short	0x0000
        /*0026*/ 	.short	0x0000
        /*0028*/ 	.byte	0x00, 0xf0, 0x41, 0x07


	//----- nvinfo : EIATTR_MAXREG_COUNT
	.align		4
.L_814:
        /*002c*/ 	.byte	0x03, 0x1b
        /*002e*/ 	.short	0x00ff


	//----- nvinfo : EIATTR_NUM_BARRIERS
	.align		4
        /*0030*/ 	.byte	0x02, 0x4c
        /*0032*/ 	.byte	0x01
	.zero		1


	//----- nvinfo : EIATTR_ANNOTATIONS
	.align		4
        /*0034*/ 	.byte	0x04, 0x55
        /*0036*/ 	.short	(.L_816 - .L_815)


	//   ....[0]....
.L_815:
        /*0038*/ 	.word	0x00000001
        /*003c*/ 	.byte	0x80, 0xc4, 0x01, 0x00, 0x01, 0x00, 0x00, 0x00, 0x70, 0x0f, 0x02, 0x00, 0x01, 0x00, 0x00, 0x00
        /*004c*/ 	.byte	0xc0, 0x12, 0x02, 0x00, 0x01, 0x00, 0x00, 0x00, 0x80, 0x13, 0x02, 0x00, 0x01, 0x00, 0x00, 0x00
        /*005c*/ 	.byte	0xa0, 0x13, 0x02, 0x00, 0x01, 0x00, 0x00, 0x00, 0x90, 0x31, 0x02, 0x00


	//----- nvinfo : EIATTR_MERCURY_ISA_VERSION
	.align		4
.L_816:
        /*0068*/ 	.byte	0x03, 0x5f
        /*006a*/ 	.short	0x0000


	//----- nvinfo : EIATTR_COOP_GROUP_MASK_REGIDS
	.align		4
        /*006c*/ 	.byte	0x04, 0x29
        /*006e*/ 	.short	(.L_818 - .L_817)


	//   ....[0]....
.L_817:
        /*0070*/ 	.word	0xffffffff


	//   ....[1]....
        /*0074*/ 	.word	0xffffffff


	//   ....[2]....
        /*0078*/ 	.word	0xffffffff


	//   ....[3]....
        /*007c*/ 	.word	0xffffffff


	//   ....[4]....
        /*0080*/ 	.word	0xffffffff


	//   ....[5]....
        /*0084*/ 	.word	0xffffffff


	//   ....[6]....
        /*0088*/ 	.word	0xffffffff


	//   ....[7]....
        /*008c*/ 	.word	0xffffffff


	//   ....[8]....
        /*0090*/ 	.word	0xffffffff


	//   ....[9]....
        /*0094*/ 	.word	0xffffffff


	//   ....[10]....
        /*0098*/ 	.word	0xffffffff


	//   ....[11]....
        /*009c*/ 	.word	0xffffffff


	//   ....[12]....
        /*00a0*/ 	.word	0xffffffff


	//   ....[13]....
        /*00a4*/ 	.word	0xffffffff


	//   ....[14]....
        /*00a8*/ 	.word	0xffffffff


	//   ....[15]....
        /*00ac*/ 	.word	0xffffffff


	//----- nvinfo : EIATTR_COOP_GROUP_INSTR_OFFSETS
	.align		4
.L_818:
        /*00b0*/ 	.byte	0x04, 0x28
        /*00b2*/ 	.short	(.L_820 - .L_819)


	//   ....[0]....
.L_819:
        /*00b4*/ 	.word	0x0001b3e0


	//   ....[1]....
        /*00b8*/ 	.word	0x0001b450


	//   ....[2]....
        /*00bc*/ 	.word	0x0001b480


	//   ....[3]....
        /*00c0*/ 	.word	0x0001b4a0


	//   ....[4]....
        /*00c4*/ 	.word	0x0001f420


	//   ....[5]....
        /*00c8*/ 	.word	0x0001f440


	//   ....[6]....
        /*00cc*/ 	.word	0x0001f460


	//   ....[7]....
        /*00d0*/ 	.word	0x0001f480


	//   ....[8]....
        /*00d4*/ 	.word	0x00021390


	//   ....[9]....
        /*00d8*/ 	.word	0x000213d0


	//   ....[10]....
        /*00dc*/ 	.word	0x000213e0


	//   ....[11]....
        /*00e0*/ 	.word	0x00021410


	//   ....[12]....
        /*00e4*/ 	.word	0x000231c0


	//   ....[13]....
        /*00e8*/ 	.word	0x00023210


	//   ....[14]....
        /*00ec*/ 	.word	0x00023260


	//   ....[15]....
        /*00f0*/ 	.word	0x000232a0


	//----- nvinfo : EIATTR_EXIT_INSTR_OFFSETS
	.align		4
.L_820:
        /*00f4*/ 	.byte	0x04, 0x1c
        /*00f6*/ 	.short	(.L_822 - .L_821)


	//   ....[0]....
.L_821:
        /*00f8*/ 	.word	0x00000200


	//----- nvinfo : EIATTR_CTAIDZ_USED
	.align		4
.L_822:
        /*00fc*/ 	.byte	0x01, 0x04
	.zero		2


	//----- nvinfo : EIATTR_CRS_STACK_SIZE
	.align		4
        /*0100*/ 	.byte	0x04, 0x1e
        /*0102*/ 	.short	(.L_824 - .L_823)
.L_823:
        /*0104*/ 	.word	0x00000000
.L_824:


//--------------------- .nv.info._ZN5flash24flash_fwd_splitkv_kernelI23Flash_fwd_kernel_traitsILi256ELi64ELi64ELi4ELb0ELb0EN7cutlass10bfloat16_tE19Flash_kernel_traitsILi256ELi64ELi64ELi4ES3_EELb0ELb1ELb0ELb0ELb0ELb0ELb0ELb0EEEvNS_16Flash_fwd_paramsE --------------------------
	.section	.nv.info._ZN5flash24flash_fwd_splitkv_kernelI23Flash_fwd_kernel_traitsILi256ELi64ELi64ELi4ELb0ELb0EN7cutlass10bfloat16_tE19Flash_kernel_traitsILi256ELi64ELi64ELi4ES3_EELb0ELb1ELb0ELb0ELb0ELb0ELb0ELb0EEEvNS_16Flash_fwd_paramsE,"",@"SHT_CUDA_INFO"
	.sectionflags	@""
	.align	4


	//----- nvinfo : EIATTR_CUDA_API_VERSION
	.align		4
        /*0000*/ 	.byte	0x04, 0x37
        /*0002*/ 	.short	(.L_826 - .L_825)
.L_825:
        /*0004*/ 	.word	0x00000082


	//----- nvinfo : EIATTR_SW2861232_WAR
	.align		4
.L_826:
        /*0008*/ 	.byte	0x01, 0x35
	.zero		2


	//----- nvinfo : EIATTR_PARAM_CBANK
	.align		4
        /*000c*/ 	.byte	0x04, 0x0a
        /*000e*/ 	.short	(.L_828 - .L_827)
	.align		4
.L_827:
        /*0010*/ 	.word	index@(.nv.constant0._ZN5flash24flash_fwd_splitkv_kernelI23Flash_fwd_kernel_traitsILi256ELi64ELi64ELi4ELb0ELb0EN7cutlass10bfloat16_tE19Flash_kernel_traitsILi256ELi64ELi64ELi4ES3_EELb0ELb1ELb0ELb0ELb0ELb0ELb0ELb0EEEvNS_16Flash_fwd_paramsE)
        /*0014*/ 	.short	0x0160
        /*0016*/ 	.short	0x01d0


	//----- nvinfo : EIATTR_CBANK_PARAM_SIZE
	.align		4
.L_828:
        /*0018*/ 	.byte	0x03, 0x19
        /*001a*/ 	.short	0x01d0


	//----- nvinfo : EIATTR_KPARAM_INFO
	.align		4
        /*001c*/ 	.byte	0x04, 0x17
        /*001e*/ 	.short	(.L_830 - .L_829)
.L_829:
        /*0020*/ 	.word	0x00000000
        /*0024*/ 	.short	0x0000
        /*0026*/ 	.short	0x0000
        /*0028*/ 	.byte	0x00, 0xf0, 0x41, 0x07


	//----- nvinfo : EIATTR_MAXREG_COUNT
	.align		4
.L_830:
        /*002c*/ 	.byte	0x03, 0x1b
        /*002e*/ 	.short	0x00ff


	//----- nvinfo : EIATTR_NUM_BARRIERS
	.align		4
        /*0030*/ 	.byte	0x02, 0x4c
        /*0032*/ 	.byte	0x01
	.zero		1


	//----- nvinfo : EIATTR_MERCURY_ISA_VERSION
	.align		4
        /*0034*/ 	.byte	0x03, 0x5f
        /*0036*/ 	.short	0x0000


	//----- nvinfo : EIATTR_INT_WARP_WIDE_INSTR_OFFSETS
	.align		4
        /*0038*/ 	.byte	0x04, 0x31
        /*003a*/ 	.short	(.L_832 - .L_831)


	//   ....[0]....
.L_831:
        /*003c*/ 	.word	0x0000aa50


	//----- nvinfo : EIATTR_COOP_GROUP_MASK_REGIDS
	.align		4
.L_832:
        /*0040*/ 	.byte	0x04, 0x29
        /*0042*/ 	.short	(.L_834 - .L_833)


	//   ....[0]....
.L_833:
        /*0044*/ 	.word	0xffffffff


	//   ....[1]....
        /*0048*/ 	.word	0xffffffff


	//   ....[2]....
        /*004c*/ 	.word	0xffffffff


	//   ....[3]....
        /*0050*/ 	.word	0xffffffff


	//   ....[4]....
        /*0054*/ 	.word	0xffffffff


	//   ....[5]....
        /*0058*/ 	.word	0xffffffff


	//   ....[6]....
        /*005c*/ 	.word	0xffffffff


	//   ....[7]....
        /*0060*/ 	.word	0xffffffff


	//   ....[8]....
        /*0064*/ 	.word	0xffffffff


	//   ....[9]....
        /*0068*/ 	.word	0xffffffff


	//   ....[10]....
        /*006c*/ 	.word	0xffffffff


	//   ....[11]....
        /*0070*/ 	.word	0xffffffff


	//   ....[12]....
        /*0074*/ 	.word	0xffffffff


	//   ....[13]....
        /*0078*/ 	.word	0xffffffff


	//   ....[14]....
        /*007c*/ 	.word	0xffffffff


	//   ....[15]....
        /*0080*/ 	.word	0xffffffff


	//----- nvinfo : EIATTR_COOP_GROUP_INSTR_OFFSETS
	.align		4
.L_834:
        /*0084*/ 	.byte	0x04, 0x28
        /*0086*/ 	.short	(.L_836 - .L_835)


	//   ....[0]....
.L_835:
        /*0088*/ 	.word	0x00006eb0


	//   ....[1]....
        /*008c*/ 	.word	0x00006f50


	//   ....[2]....
        /*0090*/ 	.word	0x00006f70


	//   ....[3]....
        /*0094*/ 	.word	0x00006f90


	//   ....[4]....
        /*0098*/ 	.word	0x0000b600


	//   ....[5]....
        /*009c*/ 	.word	0x0000b610


	//   ....[6]....
        /*00a0*/ 	.word	0x0000b640


	//   ....[7]....
        /*00a4*/ 	.word	0x0000b650


	//   ....[8]....
        /*00a8*/ 	.word	0x000103f0


	//   ....[9]....
        /*00ac*/ 	.word	0x00010410


	//   ....[10]....
        /*00b0*/ 	.word	0x00010440


	//   ....[11]....
        /*00b4*/ 	.word	0x00010450


	//   ....[12]....
        /*00b8*/ 	.word	0x000120c0


	//   ....[13]....
        /*00bc*/ 	.word	0x00012100


	//   ....[14]....
        /*00c0*/ 	.word	0x000121d0


	//   ....[15]....
        /*00c4*/ 	.word	0x00012200


	//----- nvinfo : EIATTR_EXIT_INSTR_OFFSETS
	.align		4
.L_836:
        /*00c8*/ 	.byte	0x04, 0x1c
        /*00ca*/ 	.short	(.L_838 - .L_837)


	//   ....[0]....
.L_837:
        /*00cc*/ 	.word	0x000004c0


	//   ....[1]....
        /*00d0*/ 	.word	0x00000fe0


	//   ....[2]....
        /*00d4*/ 	.word	0x00001010


	//   ....[3]....
        /*00d8*/ 	.word	0x00013e50


	//   ....[4]....
        /*00dc*/ 	.word	0x00013f70


	//   ....[5]....
        /*00e0*/ 	.word	0x00013f90


	//----- nvinfo : EIATTR_CTAIDZ_USED
	.align		4
.L_838:
        /*00e4*/ 	.byte	0x01, 0x04
	.zero		2


	//----- nvinfo : EIATTR_CRS_STACK_SIZE
	.align		4
        /*00e8*/ 	.byte	0x04, 0x1e
        /*00ea*/ 	.short	(.L_840 - .L_839)
.L_839:
        /*00ec*/ 	.word	0x00000000
.L_840:


//--------------------- .nv.info._ZN5flash24flash_fwd_splitkv_kernelI23Flash_fwd_kernel_traitsILi256ELi64ELi64ELi4ELb0ELb0EN7cutlass10bfloat16_tE19Flash_kernel_traitsILi256ELi64ELi64ELi4ES3_EELb0ELb1ELb0ELb0ELb0ELb1ELb0ELb0EEEvNS_16Flash_fwd_paramsE --------------------------
	.section	.nv.info._ZN5flash24flash_fwd_splitkv_kernelI23Flash_fwd_kernel_traitsILi256ELi64ELi64ELi4ELb0ELb0EN7cutlass10bfloat16_tE19Flash_kernel_traitsILi256ELi64ELi64ELi4ES3_EELb0ELb1ELb0ELb0ELb0ELb1ELb0ELb0EEEvNS_16Flash_fwd_paramsE,"",@"SHT_CUDA_INFO"
	.sectionflags	@""
	.align	4


	//----- nvinfo : EIATTR_CUDA_API_VERSION
	.align		4
        /*0000*/ 	.byte	0x04, 0x37
        /*0002*/ 	.short	(.L_842 - .L_841)
.L_841:
        /*0004*/ 	.word	0x00000082


	//----- nvinfo : EIATTR_SW2861232_WAR
	.align		4
.L_842:
        /*0008*/ 	.byte	0x01, 0x35
	.zero		2


	//----- nvinfo : EIATTR_PARAM_CBANK
	.align		4
        /*000c*/ 	.byte	0x04, 0x0a
        /*000e*/ 	.short	(.L_844 - .L_843)
	.align		4
.L_843:
        /*0010*/ 	.word	index@(.nv.constant0._ZN5flash24flash_fwd_splitkv_kernelI23Flash_fwd_kernel_traitsILi256ELi64ELi64ELi4ELb0ELb0EN7cutlass10bfloat16_tE19Flash_kernel_traitsILi256ELi64ELi64ELi4ES3_EELb0ELb1ELb0ELb0ELb0ELb1ELb0ELb0EEEvNS_16Flash_fwd_paramsE)
        /*0014*/ 	.short	0x0160
        /*0016*/ 	.short	0x01d0


	//----- nvinfo : EIATTR_CBANK_PARAM_SIZE
	.align		4
.L_844:
        /*0018*/ 	.byte	0x03, 0x19
        /*001a*/ 	.short	0x01d0


	//----- nvinfo : EIATTR_KPARAM_INFO
	.align		4
        /*001c*/ 	.byte	0x04, 0x17
        /*001e*/ 	.short	(.L_846 - .L_845)
.L_845:
        /*0020*/ 	.word	0x00000000
        /*0024*/ 	.short	0x0000
        /*0026*/ 	.short	0x0000
        /*0028*/ 	.byte	0x00, 0xf0, 0x41, 0x07


	//----- nvinfo : EIATTR_MAXREG_COUNT
	.align		4
.L_846:
        /*002c*/ 	.byte	0x03, 0x1b
        /*002e*/ 	.short	0x00ff


	//----- nvinfo : EIATTR_NUM_BARRIERS
	.align		4
        /*0030*/ 	.byte	0x02, 0x4c
        /*0032*/ 	.byte	0x01
	.zero		1


	//----- nvinfo : EIATTR_MERCURY_ISA_VERSION
	.align		4
        /*0034*/ 	.byte	0x03, 0x5f
        /*0036*/ 	.short	0x0000


	//----- nvinfo : EIATTR_INT_WARP_WIDE_INSTR_OFFSETS
	.align		4
        /*0038*/ 	.byte	0x04, 0x31
        /*003a*/ 	.short	(.L_848 - .L_847)


	//   ....[0]....
.L_847:
        /*003c*/ 	.word	0x0000b250


	//----- nvinfo : EIATTR_COOP_GROUP_MASK_REGIDS
	.align		4
.L_848:
        /*0040*/ 	.byte	0x04, 0x29
        /*0042*/ 	.short	(.L_850 - .L_849)


	//   ....[0]....
.L_849:
        /*0044*/ 	.word	0xffffffff


	//   ....[1]....
        /*0048*/ 	.word	0xffffffff


	//   ....[2]....
        /*004c*/ 	.word	0xffffffff


	//   ....[3]....
        /*0050*/ 	.word	0xffffffff


	//   ....[4]....
        /*0054*/ 	.word	0xffffffff


	//   ....[5]....
        /*0058*/ 	.word	0xffffffff


	//   ....[6]....
        /*005c*/ 	.word	0xffffffff


	//   ....[7]....
        /*0060*/ 	.word	0xffffffff


	//   ....[8]....
        /*0064*/ 	.word	0xffffffff


	//   ....[9]....
        /*0068*/ 	.word	0xffffffff


	//   ....[10]....
        /*006c*/ 	.word	0xffffffff


	//   ....[11]....
        /*0070*/ 	.word	0xffffffff


	//   ....[12]....
        /*0074*/ 	.word	0xffffffff


	//   ....[13]....
        /*0078*/ 	.word	0xffffffff


	//   ....[14]....
        /*007c*/ 	.word	0xffffffff


	//   ....[15]....
        /*0080*/ 	.word	0xffffffff


	//----- nvinfo : EIATTR_COOP_GROUP_INSTR_OFFSETS
	.align		4
.L_850:
        /*0084*/ 	.byte	0x04, 0x28
        /*0086*/ 	.short	(.L_852 - .L_851)


	//   ....[0]....
.L_851:
        /*0088*/ 	.word	0x000072c0


	//   ....[1]....
        /*008c*/ 	.word	0x00007350


	//   ....[2]....
        /*0090*/ 	.word	0x00007370


	//   ....[3]....
        /*0094*/ 	.word	0x00007390


	//   ....[4]....
        /*0098*/ 	.word	0x0000bde0


	//   ....[5]....
        /*009c*/ 	.word	0x0000bdf0


	//   ....[6]....
        /*00a0*/ 	.word	0x0000be20


	//   ....[7]....
        /*00a4*/ 	.word	0x0000be30


	//   ....[8]....
        /*00a8*/ 	.word	0x00011050


	//   ....[9]....
        /*00ac*/ 	.word	0x00011180


	//   ....[10]....
        /*00b0*/ 	.word	0x00011190


	//   ....[11]....
        /*00b4*/ 	.word	0x00011200


	//   ....[12]....
        /*00b8*/ 	.word	0x00012e20


	//   ....[13]....
        /*00bc*/ 	.word	0x00012e60


	//   ....[14]....
        /*00c0*/ 	.word	0x00012f30


	//   ....[15]....
        /*00c4*/ 	.word	0x00012f60


	//----- nvinfo : EIATTR_EXIT_INSTR_OFFSETS
	.align		4
.L_852:
        /*00c8*/ 	.byte	0x04, 0x1c
        /*00ca*/ 	.short	(.L_854 - .L_853)


	//   ....[0]....
.L_853:
        /*00cc*/ 	.word	0x000004c0


	//   ....[1]....
        /*00d0*/ 	.word	0x00000fe0


	//   ....[2]....
        /*00d4*/ 	.word	0x00001010


	//   ....[3]....
        /*00d8*/ 	.word	0x00014bb0


	//   ....[4]....
        /*00dc*/ 	.word	0x00014cd0


	//   ....[5]....
        /*00e0*/ 	.word	0x00014cf0


	//----- nvinfo : EIATTR_CTAIDZ_USED
	.align		4
.L_854:
        /*00e4*/ 	.byte	0x01, 0x04
	.zero		2


	//----- nvinfo : EIATTR_CRS_STACK_SIZE
	.align		4
        /*00e8*/ 	.byte	0x04, 0x1e
        /*00ea*/ 	.short	(.L_856 - .L_855)
.L_855:
        /*00ec*/ 	.word	0x00000000
.L_856:


//--------------------- .nv.info._ZN5flash24flash_fwd_splitkv_kernelI23Flash_fwd_kernel_traitsILi256ELi64ELi64ELi4ELb0ELb0EN7cutlass10bfloat16_tE19Flash_kernel_traitsILi256ELi64ELi64ELi4ES3_EELb0ELb1ELb0ELb0ELb0ELb0ELb0ELb1EEEvNS_16Flash_fwd_paramsE --------------------------
	.section	.nv.info._ZN5flash24flash_fwd_splitkv_kernelI23Flash_fwd_kernel_traitsILi256ELi64ELi64ELi4ELb0ELb0EN7cutlass10bfloat16_tE19Flash_kernel_traitsILi256ELi64ELi64ELi4ES3_EELb0ELb1ELb0ELb0ELb0ELb0ELb0ELb1EEEvNS_16Flash_fwd_paramsE,"",@"SHT_CUDA_INFO"
	.sectionflags	@""
	.align	4


	//----- nvinfo : EIATTR_CUDA_API_VERSION
	.align		4
        /*0000*/ 	.byte	0x04, 0x37
        /*0002*/ 	.short	(.L_858 - .L_857)
.L_857:
        /*0004*/ 	.word	0x00000082


	//----- nvinfo : EIATTR_SW2861232_WAR
	.align		4
.L_858:
        /*0008*/ 	.byte	0x01, 0x35
	.zero		2


	//----- nvinfo : EIATTR_PARAM_CBANK
	.align		4
        /*000c*/ 	.byte	0x04, 0x0a
        /*000e*/ 	.short	(.L_860 - .L_859)
	.align		4
.L_859:
        /*0010*/ 	.word	index@(.nv.constant0._ZN5flash24flash_fwd_splitkv_kernelI23Flash_fwd_kernel_traitsILi256ELi64ELi64ELi4ELb0ELb0EN7cutlass10bfloat16_tE19Flash_kernel_traitsILi256ELi64ELi64ELi4ES3_EELb0ELb1ELb0ELb0ELb0ELb0ELb0ELb1EEEvNS_16Flash_fwd_paramsE)
        /*0014*/ 	.short	0x0160
        /*0016*/ 	.short	0x01d0


	//----- nvinfo : EIATTR_CBANK_PARAM_SIZE
	.align		4
.L_860:
        /*0018*/ 	.byte	0x03, 0x19
        /*001a*/ 	.short	0x01d0


	//----- nvinfo : EIATTR_KPARAM_INFO
	.align		4
        /*001c*/ 	.byte	0x04, 0x17
        /*001e*/ 	.short	(.L_862 - .L_861)
.L_861:
        /*0020*/ 	.word	0x00000000
        /*0024*/ 	.short	0x0000
        /*0026*/ 	.short	0x0000
        /*0028*/ 	.byte	0x00, 0xf0, 0x41, 0x07


	//----- nvinfo : EIATTR_MAXREG_COUNT
	.align		4
.L_862:
        /*002c*/ 	.byte	0x03, 0x1b
        /*002e*/ 	.short	0x00ff


	//----- nvinfo : EIATTR_NUM_BARRIERS
	.align		4
        /*0030*/ 	.byte	0x02, 0x4c
        /*0032*/ 	.byte	0x01
	.zero		1


	//----- nvinfo : EIATTR_MERCURY_ISA_VERSION
	.align		4
        /*0034*/ 	.byte	0x03, 0x5f
        /*0036*/ 	.short	0x0000


	//----- nvinfo : EIATTR_COOP_GROUP_MASK_REGIDS
	.align		4
        /*0038*/ 	.byte	0x04, 0x29
        /*003a*/ 	.short	(.L_864 - .L_863)


	//   ....[0]....
.L_863:
        /*003c*/ 	.word	0xffffffff


	//   ....[1]....
        /*0040*/ 	.word	0xffffffff


	//   ....[2]....
        /*0044*/ 	.word	0xffffffff


	//   ....[3]....
        /*0048*/ 	.word	0xffffffff


	//   ....[4]....
        /*004c*/ 	.word	0xffffffff


	//   ....[5]....
        /*0050*/ 	.word	0xffffffff


	//   ....[6]....
        /*0054*/ 	.word	0xffffffff


	//   ....[7]....
        /*0058*/ 	.word	0xffffffff


	//   ....[8]....
        /*005c*/ 	.word	0xffffffff


	//   ....[9]....
        /*0060*/ 	.word	0xffffffff


	//   ....[10]....
        /*0064*/ 	.word	0xffffffff


	//   ....[11]....
        /*0068*/ 	.word	0xffffffff


	//   ....[12]....
        /*006c*/ 	.word	0xffffffff


	//   ....[13]....
        /*0070*/ 	.word	0xffffffff


	//   ....[14]....
        /*0074*/ 	.word	0xffffffff


	//   ....[15]....
        /*0078*/ 	.word	0xffffffff


	//   ....[16]....
        /*007c*/ 	.word	0xffffffff


	//   ....[17]....
        /*0080*/ 	.word	0xffffffff


	//   ....[18]....
        /*0084*/ 	.word	0xffffffff


	//   ....[19]....
        /*0088*/ 	.word	0xffffffff


	//----- nvinfo : EIATTR_COOP_GROUP_INSTR_OFFSETS
	.align		4
.L_864:
        /*008c*/ 	.byte	0x04, 0x28
        /*008e*/ 	.short	(.L_866 - .L_865)


	//   ....[0]....
.L_865:
        /*0090*/ 	.word	0x0001c100


	//   ....[1]....
        /*0094*/ 	.word	0x0001c120


	//   ....[2]....
        /*0098*/ 	.word	0x0001c140


	//   ....[3]....
        /*009c*/ 	.word	0x0001c160


	//   ....[4]....
        /*00a0*/ 	.word	0x00020350


	//   ....[5]....
        /*00a4*/ 	.word	0x00020360


	//   ....[6]....
        /*00a8*/ 	.word	0x00020390


	//   ....[7]....
        /*00ac*/ 	.word	0x000203a0


	//   ....[8]....
        /*00b0*/ 	.word	0x00024f80


	//   ....[9]....
        /*00b4*/ 	.word	0x00024fa0


	//   ....[10]....
        /*00b8*/ 	.word	0x00024fc0


	//   ....[11]....
        /*00bc*/ 	.word	0x00024fe0


	//   ....[12]....
        /*00c0*/ 	.word	0x00027080


	//   ....[13]....
        /*00c4*/ 	.word	0x000270b0


	//   ....[14]....
        /*00c8*/ 	.word	0x000270c0


	//   ....[15]....
        /*00cc*/ 	.word	0x000270f0


	//   ....[16]....
        /*00d0*/ 	.word	0x00029180


	//   ....[17]....
        /*00d4*/ 	.word	0x000291d0


	//   ....[18]....
        /*00d8*/ 	.word	0x00029220


	//   ....[19]....
        /*00dc*/ 	.word	0x00029270


	//----- nvinfo : EIATTR_EXIT_INSTR_OFFSETS
	.align		4
.L_866:
        /*00e0*/ 	.byte	0x04, 0x1c
        /*00e2*/ 	.short	(.L_868 - .L_867)


	//   ....[0]....
.L_867:
        /*00e4*/ 	.word	0x000000b0


	//----- nvinfo : EIATTR_CTAIDZ_USED
	.align		4
.L_868:
        /*00e8*/ 	.byte	0x01, 0x04
	.zero		2


	//----- nvinfo : EIATTR_CRS_STACK_SIZE
	.align		4
        /*00ec*/ 	.byte	0x04, 0x1e
        /*00ee*/ 	.short	(.L_870 - .L_869)
.L_869:
        /*00f0*/ 	.word	0x00000000
.L_870:


//--------------------- .nv.info._ZN5flash24flash_fwd_splitkv_kernelI23Flash_fwd_kernel_traitsILi256ELi64ELi64ELi4ELb0ELb0EN7cutlass10bfloat16_tE19Flash_kernel_traitsILi256ELi64ELi64ELi4ES3_EELb0ELb1ELb0ELb0ELb0ELb1ELb0ELb1EEEvNS_16Flash_fwd_paramsE --------------------------
	.section	.nv.info._ZN5flash24flash_fwd_splitkv_kernelI23Flash_fwd_kernel_traitsILi256ELi64ELi64ELi4ELb0ELb0EN7cutlass10bfloat16_tE19Flash_kernel_traitsILi256ELi64ELi64ELi4ES3_EELb0ELb1ELb0ELb0ELb0ELb1ELb0ELb1EEEvNS_16Flash_fwd_paramsE,"",@"SHT_CUDA_INFO"
	.sectionflags	@""
	.align	4


	//----- nvinfo : EIATTR_CUDA_API_VERSION
	.align		4
        /*0000*/ 	.byte	0x04, 0x37
        /*0002*/ 	.short	(.L_872 - .L_871)
.L_871:
        /*0004*/ 	.word	0x00000082


	//----- nvinfo : EIATTR_SW2861232_WAR
	.align		4
.L_872:
        /*0008*/ 	.byte	0x01, 0x35
	.zero		2


	//----- nvinfo : EIATTR_PARAM_CBANK
	.align		4
        /*000c*/ 	.byte	0x04, 0x0a
        /*000e*/ 	.short	(.L_874 - .L_873)
	.align		4
.L_873:
        /*0010*/ 	.word	index@(.nv.constant0._ZN5flash24flash_fwd_splitkv_kernelI23Flash_fwd_kernel_traitsILi256ELi64ELi64ELi4ELb0ELb0EN7cutlass10bfloat16_tE19Flash_kernel_traitsILi256ELi64ELi64ELi4ES3_EELb0ELb1ELb0ELb0ELb0ELb1ELb0ELb1EEEvNS_16Flash_fwd_paramsE)
        /*0014*/ 	.short	0x0160
        /*0016*/ 	.short	0x01d0


	//----- nvinfo : EIATTR_CBANK_PARAM_SIZE
	.align		4
.L_874:
        /*0018*/ 	.byte	0x03, 0x19
        /*001a*/ 	.short	0x01d0


	//----- nvinfo : EIATTR_KPARAM_INFO
	.align		4
        /*001c*/ 	.byte	0x04, 0x17
        /*001e*/ 	.short	(.L_876 - .L_875)
.L_875:
        /*0020*/ 	.word	0x00000000
        /*0024*/ 	.short	0x0000
        /*0026*/ 	.short	0x0000
        /*0028*/ 	.byte	0x00, 0xf0, 0x41, 0x07


	//----- nvinfo : EIATTR_MAXREG_COUNT
	.align		4
.L_876:
        /*002c*/ 	.byte	0x03, 0x1b
        /*002e*/ 	.short	0x00ff


	//----- nvinfo : EIATTR_NUM_BARRIERS
	.align		4
        /*0030*/ 	.byte	0x02, 0x4c
        /*0032*/ 	.byte	0x01
	.zero		1


	//----- nvinfo : EIATTR_MERCURY_ISA_VERSION
	.align		4
        /*0034*/ 	.byte	0x03, 0x5f
        /*0036*/ 	.short	0x0000


	//----- nvinfo : EIATTR_COOP_GROUP_MASK_REGIDS
	.align		4
        /*0038*/ 	.byte	0x04, 0x29
        /*003a*/ 	.short	(.L_878 - .L_877)


	//   ....[0]....
.L_877:
        /*003c*/ 	.word	0xffffffff


	//   ....[1]....
        /*0040*/ 	.word	0xffffffff


	//   ....[2]....
        /*0044*/ 	.word	0xffffffff


	//   ....[3]....
        /*0048*/ 	.word	0xffffffff


	//   ....[4]....
        /*004c*/ 	.word	0xffffffff


	//   ....[5]....
        /*0050*/ 	.word	0xffffffff


	//   ....[6]....
        /*0054*/ 	.word	0xffffffff


	//   ....[7]....
        /*0058*/ 	.word	0xffffffff


	//   ....[8]....
        /*005c*/ 	.word	0xffffffff


	//   ....[9]....
        /*0060*/ 	.word	0xffffffff


	//   ....[10]....
        /*0064*/ 	.word	0xffffffff


	//   ....[11]....
        /*0068*/ 	.word	0xffffffff


	//   ....[12]....
        /*006c*/ 	.word	0xffffffff


	//   ....[13]....
        /*0070*/ 	.word	0xffffffff


	//   ....[14]....
        /*0074*/ 	.word	0xffffffff


	//   ....[15]....
        /*0078*/ 	.word	0xffffffff


	//   ....[16]....
        /*007c*/ 	.word	0xffffffff


	//   ....[17]....
        /*0080*/ 	.word	0xffffffff


	//   ....[18]....
        /*0084*/ 	.word	0xffffffff


	//   ....[19]....
        /*0088*/ 	.word	0xffffffff


	//----- nvinfo : EIATTR_COOP_GROUP_INSTR_OFFSETS
	.align		4
.L_878:
        /*008c*/ 	.byte	0x04, 0x28
        /*008e*/ 	.short	(.L_880 - .L_879)


	//   ....[0]....
.L_879:
        /*0090*/ 	.word	0x0001c4f0


	//   ....[1]....
        /*0094*/ 	.word	0x0001c510


	//   ....[2]....
        /*0098*/ 	.word	0x0001c530


	//   ....[3]....
        /*009c*/ 	.word	0x0001c550


	//   ....[4]....
        /*00a0*/ 	.word	0x00020b60


	//   ....[5]....
        /*00a4*/ 	.word	0x00020b70


	//   ....[6]....
        /*00a8*/ 	.word	0x00020ba0


	//   ....[7]....
        /*00ac*/ 	.word	0x00020bb0


	//   ....[8]....
        /*00b0*/ 	.word	0x00025a50


	//   ....[9]....
        /*00b4*/ 	.word	0x00025b90


	//   ....[10]....
        /*00b8*/ 	.word	0x00025ba0


	//   ....[11]....
        /*00bc*/ 	.word	0x00025c00


	//   ....[12]....
        /*00c0*/ 	.word	0x00027c70


	//   ....[13]....
        /*00c4*/ 	.word	0x00027ca0


	//   ....[14]....
        /*00c8*/ 	.word	0x00027cb0


	//   ....[15]....
        /*00cc*/ 	.word	0x00027ce0


	//   ....[16]....
        /*00d0*/ 	.word	0x00029d70


	//   ....[17]....
        /*00d4*/ 	.word	0x00029dc0


	//   ....[18]....
        /*00d8*/ 	.word	0x00029e10


	//   ....[19]....
        /*00dc*/ 	.word	0x00029e60


	//----- nvinfo : EIATTR_EXIT_INSTR_OFFSETS
	.align		4
.L_880:
        /*00e0*/ 	.byte	0x04, 0x1c
        /*00e2*/ 	.short	(.L_882 - .L_881)


	//   ....[0]....
.L_881:
        /*00e4*/ 	.word	0x000000b0


	//----- nvinfo : EIATTR_CTAIDZ_USED
	.align		4
.L_882:
        /*00e8*/ 	.byte	0x01, 0x04
	.zero		2


	//----- nvinfo : EIATTR_CRS_STACK_SIZE
	.align		4
        /*00ec*/ 	.byte	0x04, 0x1e
        /*00ee*/ 	.short	(.L_884 - .L_883)
.L_883:
        /*00f0*/ 	.word	0x00000000
.L_884:


//--------------------- .nv.info._ZN5flash24flash_fwd_splitkv_kernelI23Flash_fwd_kernel_traitsILi256ELi64ELi64ELi4ELb0ELb0EN7cutlass10bfloat16_tE19Flash_kernel_traitsILi256ELi64ELi64ELi4ES3_EELb0ELb1ELb0ELb0ELb0ELb0ELb1ELb0EEEvNS_16Flash_fwd_paramsE --------------------------
	.section	.nv.info._ZN5flash24flash_fwd_splitkv_kernelI23Flash_fwd_kernel_traitsILi256ELi64ELi64ELi4ELb0ELb0EN7cutlass10bfloat16_tE19Flash_kernel_traitsILi256ELi64ELi64ELi4ES3_EELb0ELb1ELb0ELb0ELb0ELb0ELb1ELb0EEEvNS_16Flash_fwd_paramsE,"",@"SHT_CUDA_INFO"
	.sectionflags	@""
	.align	4


	//----- nvinfo : EIATTR_CUDA_API_VERSION
	.align		4
        /*0000*/ 	.byte	0x04, 0x37
        /*0002*/ 	.short	(.L_886 - .L_885)
.L_885:
        /*0004*/ 	.word	0x00000082


	//----- nvinfo : EIATTR_SW2861232_WAR
	.align		4
.L_886:
        /*0008*/ 	.byte	0x01, 0x35
	.zero		2


	//----- nvinfo : EIATTR_PARAM_CBANK
	.align		4
        /*000c*/ 	.byte	0x04, 0x0a
        /*000e*/ 	.short	(.L_888 - .L_887)
	.align		4
.L_887:
        /*0010*/ 	.word	index@(.nv.constant0._ZN5flash24flash_fwd_splitkv_kernelI23Flash_fwd_kernel_traitsILi256ELi64ELi64ELi4ELb0ELb0EN7cutlass10bfloat16_tE19Flash_kernel_traitsILi256ELi64ELi64ELi4ES3_EELb0ELb1ELb0ELb0ELb0ELb0ELb1ELb0EEEvNS_16Flash_fwd_paramsE)
        /*0014*/ 	.short	0x0160
        /*0016*/ 	.short	0x01d0


	//----- nvinfo : EIATTR_CBANK_PARAM_SIZE
	.align		4
.L_888:
        /*0018*/ 	.byte	0x03, 0x19
        /*001a*/ 	.short	0x01d0


	//----- nvinfo : EIATTR_KPARAM_INFO
	.align		4
        /*001c*/ 	.byte	0x04, 0x17
        /*001e*/ 	.short	(.L_890 - .L_889)
.L_889:
        /*0020*/ 	.word	0x00000000
        /*0024*/ 	.short	0x0000
        /*0026*/ 	.short	0x0000
        /*0028*/ 	.byte	0x00, 0xf0, 0x41, 0x07


	//----- nvinfo : EIATTR_MAXREG_COUNT
	.align		4
.L_890:
        /*002c*/ 	.byte	0x03, 0x1b
        /*002e*/ 	.short	0x00ff


	//----- nvinfo : EIATTR_NUM_BARRIERS
	.align		4
        /*0030*/ 	.byte	0x02, 0x4c
        /*0032*/ 	.byte	0x01
	.zero		1


	//----- nvinfo : EIATTR_MERCURY_ISA_VERSION
	.align		4
        /*0034*/ 	.byte	0x03, 0x5f
        /*0036*/ 	.short	0x0000


	//----- nvinfo : EIATTR_INT_WARP_WIDE_INSTR_OFFSETS
	.align		4
        /*0038*/ 	.byte	0x04, 0x31
        /*003a*/ 	.short	(.L_892 - .L_891)


	//   ....[0]....
.L_891:
        /*003c*/ 	.word	0x0000acf0


	//----- nvinfo : EIATTR_COOP_GROUP_MASK_REGIDS
	.align		4
.L_892:
        /*0040*/ 	.byte	0x04, 0x29
        /*0042*/ 	.short	(.L_894 - .L_893)


	//   ....[0]....
.L_893:
        /*0044*/ 	.word	0xffffffff


	//   ....[1]....
        /*0048*/ 	.word	0xffffffff


	//   ....[2]....
        /*004c*/ 	.word	0xffffffff


	//   ....[3]....
        /*0050*/ 	.word	0xffffffff


	//   ....[4]....
        /*0054*/ 	.word	0xffffffff


	//   ....[5]....
        /*0058*/ 	.word	0xffffffff


	//   ....[6]....
        /*005c*/ 	.word	0xffffffff


	//   ....[7]....
        /*0060*/ 	.word	0xffffffff


	//   ....[8]....
        /*0064*/ 	.word	0xffffffff


	//   ....[9]....
        /*0068*/ 	.word	0xffffffff


	//   ....[10]....
        /*006c*/ 	.word	0xffffffff


	//   ....[11]....
        /*0070*/ 	.word	0xffffffff


	//   ....[12]....
        /*0074*/ 	.word	0xffffffff


	//   ....[13]....
        /*0078*/ 	.word	0xffffffff


	//   ....[14]....
        /*007c*/ 	.word	0xffffffff


	//   ....[15]....
        /*0080*/ 	.word	0xffffffff


	//----- nvinfo : EIATTR_COOP_GROUP_INSTR_OFFSETS
	.align		4
.L_894:
        /*0084*/ 	.byte	0x04, 0x28
        /*0086*/ 	.short	(.L_896 - .L_895)


	//   ....[0]....
.L_895:
        /*0088*/ 	.word	0x000071a0


	//   ....[1]....
        /*008c*/ 	.word	0x000071d0


	//   ....[2]....
        /*0090*/ 	.word	0x000071f0


	//   ....[3]....
        /*0094*/ 	.word	0x00007210


	//   ....[4]....
        /*0098*/ 	.word	0x0000b8f0


	//   ....[5]....
        /*009c*/ 	.word	0x0000b900


	//   ....[6]....
        /*00a0*/ 	.word	0x0000b930


	//   ....[7]....
        /*00a4*/ 	.word	0x0000b940


	//   ....[8]....
        /*00a8*/ 	.word	0x00010760


	//   ....[9]....
        /*00ac*/ 	.word	0x00010780


	//   ....[10]....
        /*00b0*/ 	.word	0x000107b0


	//   ....[11]....
        /*00b4*/ 	.word	0x000107c0


	//   ....[12]....
        /*00b8*/ 	.word	0x000123e0


	//   ....[13]....
        /*00bc*/ 	.word	0x00012420


	//   ....[14]....
        /*00c0*/ 	.word	0x000124e0


	//   ....[15]....
        /*00c4*/ 	.word	0x000124f0


	//----- nvinfo : EIATTR_EXIT_INSTR_OFFSETS
	.align		4
.L_896:
        /*00c8*/ 	.byte	0x04, 0x1c
        /*00ca*/ 	.short	(.L_898 - .L_897)


	//   ....[0]....
.L_897:
        /*00cc*/ 	.word	0x00000620


	//   ....[1]....
        /*00d0*/ 	.word	0x000013e0


	//   ....[2]....
        /*00d4*/ 	.word	0x00001410


	//   ....[3]....
        /*00d8*/ 	.word	0x00014050


	//   ....[4]....
        /*00dc*/ 	.word	0x000140f0


	//   ....[5]....
        /*00e0*/ 	.word	0x00014110


	//----- nvinfo : EIATTR_CTAIDZ_USED
	.align		4
.L_898:
        /*00e4*/ 	.byte	0x01, 0x04
	.zero		2


	//----- nvinfo : EIATTR_CRS_STACK_SIZE
	.align		4
        /*00e8*/ 	.byte	0x04, 0x1e
        /*00ea*/ 	.short	(.L_900 - .L_899)
.L_899:
        /*00ec*/ 	.word	0x00000000
.L_900:


//--------------------- .nv.info._ZN5flash24flash_fwd_splitkv_kernelI23Flash_fwd_kernel_traitsILi256ELi64ELi64ELi4ELb0ELb0EN7cutlass10bfloat16_tE19Flash_kernel_traitsILi256ELi64ELi64ELi4ES3_EELb0ELb1ELb0ELb0ELb0ELb1ELb1ELb0EEEvNS_16Flash_fwd_paramsE --------------------------
	.section	.nv.info._ZN5flash24flash_fwd_splitkv_kernelI23Flash_fwd_kernel_traitsILi256ELi64ELi64ELi4ELb0ELb0EN7cutlass10bfloat16_tE19Flash_kernel_traitsILi256ELi64ELi64ELi4ES3_EELb0ELb1ELb0ELb0ELb0ELb1ELb1ELb0EEEvNS_16Flash_fwd_paramsE,"",@"SHT_CUDA_INFO"
	.sectionflags	@""
	.align	4


	//----- nvinfo : EIATTR_CUDA_API_VERSION
	.align		4
        /*0000*/ 	.byte	0x04, 0x37
        /*0002*/ 	.short	(.L_902 - .L_901)
.L_901:
        /*0004*/ 	.word	0x00000082


	//----- nvinfo : EIATTR_SW2861232_WAR
	.align		4
.L_902:
        /*0008*/ 	.byte	0x01, 0x35
	.zero		2


	//----- nvinfo : EIATTR_PARAM_CBANK
	.align		4
        /*000c*/ 	.byte	0x04, 0x0a
        /*000e*/ 	.short	(.L_904 - .L_903)
	.align		4
.L_903:
        /*0010*/ 	.word	index@(.nv.constant0._ZN5flash24flash_fwd_splitkv_kernelI23Flash_fwd_kernel_traitsILi256ELi64ELi64ELi4ELb0ELb0EN7cutlass10bfloat16_tE19Flash_kernel_traitsILi256ELi64ELi64ELi4ES3_EELb0ELb1ELb0ELb0ELb0ELb1ELb1ELb0EEEvNS_16Flash_fwd_paramsE)
        /*0014*/ 	.short	0x0160
        /*0016*/ 	.short	0x01d0


	//----- nvinfo : EIATTR_CBANK_PARAM_SIZE
	.align		4
.L_904:
        /*0018*/ 	.byte	0x03, 0x19
        /*001a*/ 	.short	0x01d0


	//----- nvinfo : EIATTR_KPARAM_INFO
	.align		4
        /*001c*/ 	.byte	0x04, 0x17
        /*001e*/ 	.short	(.L_906 - .L_905)
.L_905:
        /*0020*/ 	.word	0x00000000
        /*0024*/ 	.short	0x0000
        /*0026*/ 	.short	0x0000
        /*0028*/ 	.byte	0x00, 0xf0, 0x41, 0x07


	//----- nvinfo : EIATTR_MAXREG_COUNT
	.align		4
.L_906:
        /*002c*/ 	.byte	0x03, 0x1b
        /*002e*/ 	.short	0x00ff


	//----- nvinfo : EIATTR_NUM_BARRIERS
	.align		4
        /*0030*/ 	.byte	0x02, 0x4c
        /*0032*/ 	.byte	0x01
	.zero		1


	//----- nvinfo : EIATTR_MERCURY_ISA_VERSION
	.align		4
        /*0034*/ 	.byte	0x03, 0x5f
        /*0036*/ 	.short	0x0000


	//----- nvinfo : EIATTR_INT_WARP_WIDE_INSTR_OFFSETS
	.align		4
        /*0038*/ 	.byte	0x04, 0x31
        /*003a*/ 	.short	(.L_908 - .L_907)


	//   ....[0]....
.L_907:
        /*003c*/ 	.word	0x0000b5f0


	//----- nvinfo : EIATTR_COOP_GROUP_MASK_REGIDS
	.align		4
.L_908:
        /*0040*/ 	.byte	0x04, 0x29
        /*0042*/ 	.short	(.L_910 - .L_909)


	//   ....[0]....
.L_909:
        /*0044*/ 	.word	0xffffffff


	//   ....[1]....
        /*0048*/ 	.word	0xffffffff


	//   ....[2]....
        /*004c*/ 	.word	0xffffffff


	//   ....[3]....
        /*0050*/ 	.word	0xffffffff


	//   ....[4]....
        /*0054*/ 	.word	0xffffffff


	//   ....[5]....
        /*0058*/ 	.word	0xffffffff


	//   ....[6]....
        /*005c*/ 	.word	0xffffffff


	//   ....[7]....
        /*0060*/ 	.word	0xffffffff


	//   ....[8]....
        /*0064*/ 	.word	0xffffffff


	//   ....[9]....
        /*0068*/ 	.word	0xffffffff


	//   ....[10]....
        /*006c*/ 	.word	0xffffffff


	//   ....[11]....
        /*0070*/ 	.word	0xffffffff


	//   ....[12]....
        /*0074*/ 	.word	0xffffffff


	//   ....[13]....
        /*0078*/ 	.word	0xffffffff


	//   ....[14]....
        /*007c*/ 	.word	0xffffffff


	//   ....[15]....
        /*0080*/ 	.word	0xffffffff


	//----- nvinfo : EIATTR_COOP_GROUP_INSTR_OFFSETS
	.align		4
.L_910:
        /*0084*/ 	.byte	0x04, 0x28
        /*0086*/ 	.short	(.L_912 - .L_911)


	//   ....[0]....
.L_911:
        /*0088*/ 	.word	0x00007680


	//   ....[1]....
        /*008c*/ 	.word	0x00007710


	//   ....[2]....
        /*0090*/ 	.word	0x00007730


	//   ....[3]....
        /*0094*/ 	.word	0x00007750


	//   ....[4]....
        /*0098*/ 	.word	0x0000c1e0


	//   ....[5]....
        /*009c*/ 	.word	0x0000c1f0


	//   ....[6]....
        /*00a0*/ 	.word	0x0000c220


	//   ....[7]....
        /*00a4*/ 	.word	0x0000c230


	//   ....[8]....
        /*00a8*/ 	.word	0x00011340


	//   ....[9]....
        /*00ac*/ 	.word	0x00011480


	//   ....[10]....
        /*00b0*/ 	.word	0x00011490


	//   ....[11]....
        /*00b4*/ 	.word	0x000114b0


	//   ....[12]....
        /*00b8*/ 	.word	0x000130d0


	//   ....[13]....
        /*00bc*/ 	.word	0x00013110


	//   ....[14]....
        /*00c0*/ 	.word	0x000131d0


	//   ....[15]....
        /*00c4*/ 	.word	0x000131e0


	//----- nvinfo : EIATTR_EXIT_INSTR_OFFSETS
	.align		4
.L_912:
        /*00c8*/ 	.byte	0x04, 0x1c
        /*00ca*/ 	.short	(.L_914 - .L_913)


	//   ....[0]....
.L_913:
        /*00cc*/ 	.word	0x00000620


	//   ....[1]....
        /*00d0*/ 	.word	0x000013e0


	//   ....[2]....
        /*00d4*/ 	.word	0x00001410


	//   ....[3]....
        /*00d8*/ 	.word	0x00014d40


	//   ....[4]....
        /*00dc*/ 	.word	0x00014de0


	//   ....[5]....
        /*00e0*/ 	.word	0x00014e00


	//----- nvinfo : EIATTR_CTAIDZ_USED
	.align		4
.L_914:
        /*00e4*/ 	.byte	0x01, 0x04
	.zero		2


	//----- nvinfo : EIATTR_CRS_STACK_SIZE
	.align		4
        /*00e8*/ 	.byte	0x04, 0x1e
        /*00ea*/ 	.short	(.L_916 - .L_915)
.L_915:
        /*00ec*/ 	.word	0x00000000
.L_916:


//--------------------- .nv.info._ZN5flash24flash_fwd_splitkv_kernelI23Flash_fwd_kernel_traitsILi256ELi64ELi64ELi4ELb0ELb0EN7cutlass10bfloat16_tE19Flash_kernel_traitsILi256ELi64ELi64ELi4ES3_EELb0ELb1ELb0ELb0ELb0ELb0ELb1ELb1EEEvNS_16Flash_fwd_paramsE --------------------------
	.section	.nv.info._ZN5flash24flash_fwd_splitkv_kernelI23Flash_fwd_kernel_traitsILi256ELi64ELi64ELi4ELb0ELb0EN7cutlass10bfloat16_tE19Flash_kernel_traitsILi256ELi64ELi64ELi4ES3_EELb0ELb1ELb0ELb0ELb0ELb0ELb1ELb1EEEvNS_16Flash_fwd_paramsE,"",@"SHT_CUDA_INFO"
	.sectionflags	@""
	.align	4


	//----- nvinfo : EIATTR_CUDA_API_VERSION
	.align		4
        /*0000*/ 	.byte	0x04, 0x37
        /*0002*/ 	.short	(.L_918 - .L_917)
.L_917:
        /*0004*/ 	.word	0x00000082


	//----- nvinfo : EIATTR_SW2861232_WAR
	.align		4
.L_918:
        /*0008*/ 	.byte	0x01, 0x35
	.zero		2


	//----- nvinfo : EIATTR_PARAM_CBANK
	.align		4
        /*000c*/ 	.byte	0x04, 0x0a
        /*000e*/ 	.short	(.L_920 - .L_919)
	.align		4
.L_919:
        /*0010*/ 	.word	index@(.nv.constant0._ZN5flash24flash_fwd_splitkv_kernelI23Flash_fwd_kernel_traitsILi256ELi64ELi64ELi4ELb0ELb0EN7cutlass10bfloat16_tE19Flash_kernel_traitsILi256ELi64ELi64ELi4ES3_EELb0ELb1ELb0ELb0ELb0ELb0ELb1ELb1EEEvNS_16Flash_fwd_paramsE)
        /*0014*/ 	.short	0x0160
        /*0016*/ 	.short	0x01d0


	//----- nvinfo : EIATTR_CBANK_PARAM_SIZE
	.align		4
.L_920:
        /*0018*/ 	.byte	0x03, 0x19
        /*001a*/ 	.short	0x01d0


	//----- nvinfo : EIATTR_KPARAM_INFO
	.align		4
        /*001c*/ 	.byte	0x04, 0x17
        /*001e*/ 	.short	(.L_922 - .L_921)
.L_921:
        /*0020*/ 	.word	0x00000000
        /*0024*/ 	.short	0x0000
        /*0026*/ 	.short	0x0000
        /*0028*/ 	.byte	0x00, 0xf0, 0x41, 0x07


	//----- nvinfo : EIATTR_MAXREG_COUNT
	.align		4
.L_922:
        /*002c*/ 	.byte	0x03, 0x1b
        /*002e*/ 	.short	0x00ff


	//----- nvinfo : EIATTR_NUM_BARRIERS
	.align		4
        /*0030*/ 	.byte	0x02, 0x4c
        /*0032*/ 	.byte	0x01
	.zero		1


	//----- nvinfo : EIATTR_MERCURY_ISA_VERSION
	.align		4
        /*0034*/ 	.byte	0x03, 0x5f
        /*0036*/ 	.short	0x0000


	//----- nvinfo : EIATTR_COOP_GROUP_MASK_REGIDS
	.align		4
        /*0038*/ 	.byte	0x04, 0x29
        /*003a*/ 	.short	(.L_924 - .L_923)


	//   ....[0]....
.L_923:
        /*003c*/ 	.word	0xffffffff


	//   ....[1]....
        /*0040*/ 	.word	0xffffffff


	//   ....[2]....
        /*0044*/ 	.word	0xffffffff


	//   ....[3]....
        /*0048*/ 	.word	0xffffffff


	//   ....[4]....
        /*004c*/ 	.word	0xffffffff


	//   ....[5]....
        /*0050*/ 	.word	0xffffffff


	//   ....[6]....
        /*0054*/ 	.word	0xffffffff


	//   ....[7]....
        /*0058*/ 	.word	0xffffffff


	//   ....[8]....
        /*005c*/ 	.word	0xffffffff


	//   ....[9]....
        /*0060*/ 	.word	0xffffffff


	//   ....[10]....
        /*0064*/ 	.word	0xffffffff


	//   ....[11]....
        /*0068*/ 	.word	0xffffffff


	//   ....[12]....
        /*006c*/ 	.word	0xffffffff


	//   ....[13]....
        /*0070*/ 	.word	0xffffffff


	//   ....[14]....
        /*0074*/ 	.word	0xffffffff


	//   ....[15]....
        /*0078*/ 	.word	0xffffffff


	//   ....[16]....
        /*007c*/ 	.word	0xffffffff


	//   ....[17]....
        /*0080*/ 	.word	0xffffffff


	//   ....[18]....
        /*0084*/ 	.word	0xffffffff


	//   ....[19]....
        /*0088*/ 	.word	0xffffffff


	//----- nvinfo : EIATTR_COOP_GROUP_INSTR_OFFSETS
	.align		4
.L_924:
        /*008c*/ 	.byte	0x04, 0x28
        /*008e*/ 	.short	(.L_926 - .L_925)


	//   ....[0]....
.L_925:
        /*0090*/ 	.word	0x0001c4f0


	//   ....[1]....
        /*0094*/ 	.word	0x0001c510


	//   ....[2]....
        /*0098*/ 	.word	0x0001c530


	//   ....[3]....
        /*009c*/ 	.word	0x0001c550


	//   ....[4]....
        /*00a0*/ 	.word	0x00020720


	//   ....[5]....
        /*00a4*/ 	.word	0x00020730


	//   ....[6]....
        /*00a8*/ 	.word	0x00020760


	//   ....[7]....
        /*00ac*/ 	.word	0x00020770


	//   ....[8]....
        /*00b0*/ 	.word	0x00025640


	//   ....[9]....
        /*00b4*/ 	.word	0x00025660


	//   ....[10]....
        /*00b8*/ 	.word	0x00025680


	//   ....[11]....
        /*00bc*/ 	.word	0x000256a0


	//   ....[12]....
        /*00c0*/ 	.word	0x00027660


	//   ....[13]....
        /*00c4*/ 	.word	0x00027690


	//   ....[14]....
        /*00c8*/ 	.word	0x000276a0


	//   ....[15]....
        /*00cc*/ 	.word	0x000276d0


	//   ....[16]....
        /*00d0*/ 	.word	0x000294e0


	//   ....[17]....
        /*00d4*/ 	.word	0x00029540


	//   ....[18]....
        /*00d8*/ 	.word	0x00029590


	//   ....[19]....
        /*00dc*/ 	.word	0x000295e0


	//----- nvinfo : EIATTR_EXIT_INSTR_OFFSETS
	.align		4
.L_926:
        /*00e0*/ 	.byte	0x04, 0x1c
        /*00e2*/ 	.short	(.L_928 - .L_927)


	//   ....[0]....
.L_927:
        /*00e4*/ 	.word	0x000001f0


	//----- nvinfo : EIATTR_CTAIDZ_USED
	.align		4
.L_928:
        /*00e8*/ 	.byte	0x01, 0x04
	.zero		2


	//----- nvinfo : EIATTR_CRS_STACK_SIZE
	.align		4
        /*00ec*/ 	.byte	0x04, 0x1e
        /*00ee*/ 	.short	(.L_930 - .L_929)
.L_929:
        /*00f0*/ 	.word	0x00000000
.L_930:


//--------------------- .nv.info._ZN5flash24flash_fwd_splitkv_kernelI23Flash_fwd_kernel_traitsILi256ELi64ELi64ELi4ELb0ELb0EN7cutlass10bfloat16_tE19Flash_kernel_traitsILi256ELi64ELi64ELi4ES3_EELb0ELb1ELb0ELb0ELb0ELb1ELb1ELb1EEEvNS_16Flash_fwd_paramsE --------------------------
	.section	.nv.info._ZN5flash24flash_fwd_splitkv_kernelI23Flash_fwd_kernel_traitsILi256ELi64ELi64ELi4ELb0ELb0EN7cutlass10bfloat16_tE19Flash_kernel_traitsILi256ELi64ELi64ELi4ES3_EELb0ELb1ELb0ELb0ELb0ELb1ELb1ELb1EEEvNS_16Flash_fwd_paramsE,"",@"SHT_CUDA_INFO"
	.sectionflags	@""
	.align	4


	//----- nvinfo : EIATTR_CUDA_API_VERSION
	.align		4
        /*0000*/ 	.byte	0x04, 0x37
        /*0002*/ 	.short	(.L_932 - .L_931)
.L_931:
        /*0004*/ 	.word	0x00000082


	//----- nvinfo : EIATTR_SW2861232_WAR
	.align		4
.L_932:
        /*0008*/ 	.byte	0x01, 0x35
	.zero		2


	//----- nvinfo : EIATTR_PARAM_CBANK
	.align		4
        /*000c*/ 	.byte	0x04, 0x0a
        /*000e*/ 	.short	(.L_934 - .L_933)
	.align		4
.L_933:
        /*0010*/ 	.word	index@(.nv.constant0._ZN5flash24flash_fwd_splitkv_kernelI23Flash_fwd_kernel_traitsILi256ELi64ELi64ELi4ELb0ELb0EN7cutlass10bfloat16_tE19Flash_kernel_traitsILi256ELi64ELi64ELi4ES3_EELb0ELb1ELb0ELb0ELb0ELb1ELb1ELb1EEEvNS_16Flash_fwd_paramsE)
        /*0014*/ 	.short	0x0160
        /*0016*/ 	.short	0x01d0


	//----- nvinfo : EIATTR_CBANK_PARAM_SIZE
	.align		4
.L_934:
        /*0018*/ 	.byte	0x03, 0x19
        /*001a*/ 	.short	0x01d0


	//----- nvinfo : EIATTR_KPARAM_INFO
	.align		4
        /*001c*/ 	.byte	0x04, 0x17
        /*001e*/ 	.short	(.L_936 - .L_935)
.L_935:
        /*0020*/ 	.word	0x00000000
        /*0024*/ 	.short	0x0000
        /*0026*/ 	.short	0x0000
        /*0028*/ 	.byte	0x00, 0xf0, 0x41, 0x07


	//----- nvinfo : EIATTR_MAXREG_COUNT
	.align		4
.L_936:
        /*002c*/ 	.byte	0x03, 0x1b
        /*002e*/ 	.short	0x00ff


	//----- nvinfo : EIATTR_NUM_BARRIERS
	.align		4
        /*0030*/ 	.byte	0x02, 0x4c
        /*0032*/ 	.byte	0x01
	.zero		1


	//----- nvinfo : EIATTR_ANNOTATIONS
	.align		4
        /*0034*/ 	.byte	0x04, 0x55
        /*0036*/ 	.short	(.L_938 - .L_937)


	//   ....[0]....
.L_937:
        /*0038*/ 	.word	0x00000001
        /*003c*/ 	.byte	0xc0, 0xd4, 0x01, 0x00, 0x01, 0x00, 0x00, 0x00, 0xf0, 0xd4, 0x01, 0x00, 0x01, 0x00, 0x00, 0x00
        /*004c*/ 	.byte	0xb0, 0xe6, 0x01, 0x00, 0x01, 0x00, 0x00, 0x00, 0xd0, 0xe6, 0x01, 0x00


	//----- nvinfo : EIATTR_MERCURY_ISA_VERSION
	.align		4
.L_938:
        /*0058*/ 	.byte	0x03, 0x5f
        /*005a*/ 	.short	0x0000


	//----- nvinfo : EIATTR_COOP_GROUP_MASK_REGIDS
	.align		4
        /*005c*/ 	.byte	0x04, 0x29
        /*005e*/ 	.short	(.L_940 - .L_939)


	//   ....[0]....
.L_939:
        /*0060*/ 	.word	0xffffffff


	//   ....[1]....
        /*0064*/ 	.word	0xffffffff


	//   ....[2]....
        /*0068*/ 	.word	0xffffffff


	//   ....[3]....
        /*006c*/ 	.word	0xffffffff


	//   ....[4]....
        /*0070*/ 	.word	0xffffffff


	//   ....[5]....
        /*0074*/ 	.word	0xffffffff


	//   ....[6]....
        /*0078*/ 	.word	0xffffffff


	//   ....[7]....
        /*007c*/ 	.word	0xffffffff


	//   ....[8]....
        /*0080*/ 	.word	0xffffffff


	//   ....[9]....
        /*0084*/ 	.word	0xffffffff


	//   ....[10]....
        /*0088*/ 	.word	0xffffffff


	//   ....[11]....
        /*008c*/ 	.word	0xffffffff


	//   ....[12]....
        /*0090*/ 	.word	0xffffffff


	//   ....[13]....
        /*0094*/ 	.word	0xffffffff


	//   ....[14]....
        /*0098*/ 	.word	0xffffffff


	//   ....[15]....
        /*009c*/ 	.word	0xffffffff


	//   ....[16]....
        /*00a0*/ 	.word	0xffffffff


	//   ....[17]....
        /*00a4*/ 	.word	0xffffffff


	//   ....[18]....
        /*00a8*/ 	.word	0xffffffff


	//   ....[19]....
        /*00ac*/ 	.word	0xffffffff


	//----- nvinfo : EIATTR_COOP_GROUP_INSTR_OFFSETS
	.align		4
.L_940:
        /*00b0*/ 	.byte	0x04, 0x28
        /*00b2*/ 	.short	(.L_942 - .L_941)


	//   ....[0]....
.L_941:
        /*00b4*/ 	.word	0x0001bd10


	//   ....[1]....
        /*00b8*/ 	.word	0x0001bd30


	//   ....[2]....
        /*00bc*/ 	.word	0x0001bd50


	//   ....[3]....
        /*00c0*/ 	.word	0x0001bd80


	//   ....[4]....
        /*00c4*/ 	.word	0x000203d0


	//   ....[5]....
        /*00c8*/ 	.word	0x00020410


	//   ....[6]....
        /*00cc*/ 	.word	0x00020430


	//   ....[7]....
        /*00d0*/ 	.word	0x00020450


	//   ....[8]....
        /*00d4*/ 	.word	0x000255a0


	//   ....[9]....
        /*00d8*/ 	.word	0x000255b0


	//   ....[10]....
        /*00dc*/ 	.word	0x000255d0


	//   ....[11]....
        /*00e0*/ 	.word	0x000255f0


	//   ....[12]....
        /*00e4*/ 	.word	0x000275b0


	//   ....[13]....
        /*00e8*/ 	.word	0x000275e0


	//   ....[14]....
        /*00ec*/ 	.word	0x000275f0


	//   ....[15]....
        /*00f0*/ 	.word	0x00027620


	//   ....[16]....
        /*00f4*/ 	.word	0x00029400


	//   ....[17]....
        /*00f8*/ 	.word	0x00029450


	//   ....[18]....
        /*00fc*/ 	.word	0x000294a0


	//   ....[19]....
        /*0100*/ 	.word	0x000294e0


	//----- nvinfo : EIATTR_EXIT_INSTR_OFFSETS
	.align		4
.L_942:
        /*0104*/ 	.byte	0x04, 0x1c
        /*0106*/ 	.short	(.L_944 - .L_943)


	//   ....[0]....
.L_943:
        /*0108*/ 	.word	0x00000200


	//----- nvinfo : EIATTR_CTAIDZ_USED
	.align		4
.L_944:
        /*010c*/ 	.byte	0x01, 0x04
	.zero		2


	//----- nvinfo : EIATTR_CRS_STACK_SIZE
	.align		4
        /*0110*/ 	.byte	0x04, 0x1e
        /*0112*/ 	.short	(.L_946 - .L_945)
.L_945:
        /*0114*/ 	.word	0x00000000
.L_946:


//--------------------- .nv.info._ZN5flash24flash_fwd_splitkv_kernelI23Flash_fwd_kernel_traitsILi256ELi64ELi64ELi4ELb0ELb0EN7cutlass10bfloat16_tE19Flash_kernel_traitsILi256ELi64ELi64ELi4ES3_EELb0ELb0ELb0ELb0ELb1ELb0ELb0ELb0EEEvNS_16Flash_fwd_paramsE --------------------------
	.section	.nv.info._ZN5flash24flash_fwd_splitkv_kernelI23Flash_fwd_kernel_traitsILi256ELi64ELi64ELi4ELb0ELb0EN7cutlass10bfloat16_tE19Flash_kernel_traitsILi256ELi64ELi64ELi4ES3_EELb0ELb0ELb0ELb0ELb1ELb0ELb0ELb0EEEvNS_16Flash_fwd_paramsE,"",@"SHT_CUDA_INFO"
	.sectionflags	@""
	.align	4


	//----- nvinfo : EIATTR_CUDA_API_VERSION
	.align		4
        /*0000*/ 	.byte	0x04, 0x37
        /*0002*/ 	.short	(.L_948 - .L_947)
.L_947:
        /*0004*/ 	.word	0x00000082


	//----- nvinfo : EIATTR_SW2861232_WAR
	.align		4
.L_948:
        /*0008*/ 	.byte	0x01, 0x35
	.zero		2


	//----- nvinfo : EIATTR_PARAM_CBANK
	.align		4
        /*000c*/ 	.byte	0x04, 0x0a
        /*000e*/ 	.short	(.L_950 - .L_949)
	.align		4
.L_949:
        /*0010*/ 	.word	index@(.nv.constant0._ZN5flash24flash_fwd_splitkv_kernelI23Flash_fwd_kernel_traitsILi256ELi64ELi64ELi4ELb0ELb0EN7cutlass10bfloat16_tE19Flash_kernel_traitsILi256ELi64ELi64ELi4ES3_EELb0ELb0ELb0ELb0ELb1ELb0ELb0ELb0EEEvNS_16Flash_fwd_paramsE)
        /*0014*/ 	.short	0x0160
        /*0016*/ 	.short	0x01d0


	//----- nvinfo : EIATTR_CBANK_PARAM_SIZE
	.align		4
.L_950:
        /*0018*/ 	.byte	0x03, 0x19
        /*001a*/ 	.short	0x01d0


	//----- nvinfo : EIATTR_KPARAM_INFO
	.align		4
        /*001c*/ 	.byte	0x04, 0x17
        /*001e*/ 	.short	(.L_952 - .L_951)
.L_951:
        /*0020*/ 	.word	0x00000000
        /*0024*/ 	.short	0x0000
        /*0026*/ 	.short	0x0000
        /*0028*/ 	.byte	0x00, 0xf0, 0x41, 0x07


	//----- nvinfo : EIATTR_MAXREG_COUNT
	.align		4
.L_952:
        /*002c*/ 	.byte	0x03, 0x1b
        /*002e*/ 	.short	0x00ff


	//----- nvinfo : EIATTR_NUM_BARRIERS
	.align		4
        /*0030*/ 	.byte	0x02, 0x4c
        /*0032*/ 	.byte	0x01
	.zero		1


	//----- nvinfo : EIATTR_MERCURY_ISA_VERSION
	.align		4
        /*0034*/ 	.byte	0x03, 0x5f
        /*0036*/ 	.short	0x0000


	//----- nvinfo : EIATTR_COOP_GROUP_MASK_REGIDS
	.align		4
        /*0038*/ 	.byte	0x04, 0x29
        /*003a*/ 	.short	(.L_954 - .L_953)


	//   ....[0]....
.L_953:
        /*003c*/ 	.word	0xffffffff


	//   ....[1]....
        /*0040*/ 	.word	0xffffffff


	//   ....[2]....
        /*0044*/ 	.word	0xffffffff


	//   ....[3]....
        /*0048*/ 	.word	0xffffffff


	//   ....[4]....
        /*004c*/ 	.word	0xffffffff


	//   ....[5]....
        /*0050*/ 	.word	0xffffffff


	//   ....[6]....
        /*0054*/ 	.word	0xffffffff


	//   ....[7]....
        /*0058*/ 	.word	0xffffffff


	//   ....[8]....
        /*005c*/ 	.word	0xffffffff


	//   ....[9]....
        /*0060*/ 	.word	0xffffffff


	//   ....[10]....
        /*0064*/ 	.word	0xffffffff


	//   ....[11]....
        /*0068*/ 	.word	0xffffffff


	//----- nvinfo : EIATTR_COOP_GROUP_INSTR_OFFSETS
	.align		4
.L_954:
        /*006c*/ 	.byte	0x04, 0x28
        /*006e*/ 	.short	(.L_956 - .L_955)


	//   ....[0]....
.L_955:
        /*0070*/ 	.word	0x000040a0


	//   ....[1]....
        /*0074*/ 	.word	0x000040c0


	//   ....[2]....
        /*0078*/ 	.word	0x00004160


	//   ....[3]....
        /*007c*/ 	.word	0x00004170


	//   ....[4]....
        /*0080*/ 	.word	0x000070c0


	//   ....[5]....
        /*0084*/ 	.word	0x000070e0


	//   ....[6]....
        /*0088*/ 	.word	0x00007110


	//   ....[7]....
        /*008c*/ 	.word	0x00007120


	//   ....[8]....
        /*0090*/ 	.word	0x00008d10


	//   ....[9]....
        /*0094*/ 	.word	0x00008d50


	//   ....[10]....
        /*0098*/ 	.word	0x00008d80


	//   ....[11]....
        /*009c*/ 	.word	0x00008d90


	//----- nvinfo : EIATTR_EXIT_INSTR_OFFSETS
	.align		4
.L_956:
        /*00a0*/ 	.byte	0x04, 0x1c
        /*00a2*/ 	.short	(.L_958 - .L_957)


	//   ....[0]....
.L_957:
        /*00a4*/ 	.word	0x000002e0


	//   ....[1]....
        /*00a8*/ 	.word	0x00000b00


	//   ....[2]....
        /*00ac*/ 	.word	0x00000b30


	//   ....[3]....
        /*00b0*/ 	.word	0x0000a920


	//   ....[4]....
        /*00b4*/ 	.word	0x0000aa10


	//----- nvinfo : EIATTR_CTAIDZ_USED
	.align		4
.L_958:
        /*00b8*/ 	.byte	0x01, 0x04
	.zero		2


	//----- nvinfo : EIATTR_CRS_STACK_SIZE
	.align		4
        /*00bc*/ 	.byte	0x04, 0x1e
        /*00be*/ 	.short	(.L_960 - .L_959)
.L_959:
        /*00c0*/ 	.word	0x00000000
.L_960:


//--------------------- .nv.info._ZN5flash24flash_fwd_splitkv_kernelI23Flash_fwd_kernel_traitsILi256ELi64ELi64ELi4ELb0ELb0EN7cutlass10bfloat16_tE19Flash_kernel_traitsILi256ELi64ELi64ELi4ES3_EELb0ELb0ELb0ELb0ELb1ELb1ELb0ELb0EEEvNS_16Flash_fwd_paramsE --------------------------
	.section	.nv.info._ZN5flash24flash_fwd_splitkv_kernelI23Flash_fwd_kernel_traitsILi256ELi64ELi64ELi4ELb0ELb0EN7cutlass10bfloat16_tE19Flash_kernel_traitsILi256ELi64ELi64ELi4ES3_EELb0ELb0ELb0ELb0ELb1ELb1ELb0ELb0EEEvNS_16Flash_fwd_paramsE,"",@"SHT_CUDA_INFO"
	.sectionflags	@""
	.align	4


	//----- nvinfo : EIATTR_CUDA_API_VERSION
	.align		4
        /*0000*/ 	.byte	0x04, 0x37
        /*0002*/ 	.short	(.L_962 - .L_961)
.L_961:
        /*0004*/ 	.word	0x00000082


	//----- nvinfo : EIATTR_SW2861232_WAR
	.align		4
.L_962:
        /*0008*/ 	.byte	0x01, 0x35
	.zero		2


	//----- nvinfo : EIATTR_PARAM_CBANK
	.align		4
        /*000c*/ 	.byte	0x04, 0x0a
        /*000e*/ 	.short	(.L_964 - .L_963)
	.align		4
.L_963:
        /*0010*/ 	.word	index@(.nv.constant0._ZN5flash24flash_fwd_splitkv_kernelI23Flash_fwd_kernel_traitsILi256ELi64ELi64ELi4ELb0ELb0EN7cutlass10bfloat16_tE19Flash_kernel_traitsILi256ELi64ELi64ELi4ES3_EELb0ELb0ELb0ELb0ELb1ELb1ELb0ELb0EEEvNS_16Flash_fwd_paramsE)
        /*0014*/ 	.short	0x0160
        /*0016*/ 	.short	0x01d0


	//----- nvinfo : EIATTR_CBANK_PARAM_SIZE
	.align		4
.L_964:
        /*0018*/ 	.byte	0x03, 0x19
        /*001a*/ 	.short	0x01d0


	//----- nvinfo : EIATTR_KPARAM_INFO
	.align		4
        /*001c*/ 	.byte	0x04, 0x17
        /*001e*/ 	.short	(.L_966 - .L_965)
.L_965:
        /*0020*/ 	.word	0x00000000
        /*0024*/ 	.short	0x0000
        /*0026*/ 	.short	0x0000
        /*0028*/ 	.byte	0x00, 0xf0, 0x41, 0x07


	//----- nvinfo : EIATTR_MAXREG_COUNT
	.align		4
.L_966:
        /*002c*/ 	.byte	0x03, 0x1b
        /*002e*/ 	.short	0x00ff


	//----- nvinfo : EIATTR_NUM_BARRIERS
	.align		4
        /*0030*/ 	.byte	0x02, 0x4c
        /*0032*/ 	.byte	0x01
	.zero		1


	//----- nvinfo : EIATTR_MERCURY_ISA_VERSION
	.align		4
        /*0034*/ 	.byte	0x03, 0x5f
        /*0036*/ 	.short	0x0000


	//----- nvinfo : EIATTR_COOP_GROUP_MASK_REGIDS
	.align		4
        /*0038*/ 	.byte	0x04, 0x29
        /*003a*/ 	.short	(.L_968 - .L_967)


	//   ....[0]....
.L_967:
        /*003c*/ 	.word	0xffffffff


	//   ....[1]....
        /*0040*/ 	.word	0xffffffff


	//   ....[2]....
        /*0044*/ 	.word	0xffffffff


	//   ....[3]....
        /*0048*/ 	.word	0xffffffff


	//   ....[4]....
        /*004c*/ 	.word	0xffffffff


	//   ....[5]....
        /*0050*/ 	.word	0xffffffff


	//   ....[6]....
        /*0054*/ 	.word	0xffffffff


	//   ....[7]....
        /*0058*/ 	.word	0xffffffff


	//   ....[8]....
        /*005c*/ 	.word	0xffffffff


	//   ....[9]....
        /*0060*/ 	.word	0xffffffff


	//   ....[10]....
        /*0064*/ 	.word	0xffffffff


	//   ....[11]....
        /*0068*/ 	.word	0xffffffff


	//----- nvinfo : EIATTR_COOP_GROUP_INSTR_OFFSETS
	.align		4
.L_968:
        /*006c*/ 	.byte	0x04, 0x28
        /*006e*/ 	.short	(.L_970 - .L_969)


	//   ....[0]....
.L_969:
        /*0070*/ 	.word	0x00004510


	//   ....[1]....
        /*0074*/ 	.word	0x00004530


	//   ....[2]....
        /*0078*/ 	.word	0x000045d0


	//   ....[3]....
        /*007c*/ 	.word	0x000045e0


	//   ....[4]....
        /*0080*/ 	.word	0x00007930


	//   ....[5]....
        /*0084*/ 	.word	0x00007940


	//   ....[6]....
        /*0088*/ 	.word	0x00007970


	//   ....[7]....
        /*008c*/ 	.word	0x00007980


	//   ....[8]....
        /*0090*/ 	.word	0x000095a0


	//   ....[9]....
        /*0094*/ 	.word	0x000095e0


	//   ....[10]....
        /*0098*/ 	.word	0x00009630


	//   ....[11]....
        /*009c*/ 	.word	0x00009650


	//----- nvinfo : EIATTR_EXIT_INSTR_OFFSETS
	.align		4
.L_970:
        /*00a0*/ 	.byte	0x04, 0x1c
        /*00a2*/ 	.short	(.L_972 - .L_971)


	//   ....[0]....
.L_971:
        /*00a4*/ 	.word	0x000002e0


	//   ....[1]....
        /*00a8*/ 	.word	0x00000b10


	//   ....[2]....
        /*00ac*/ 	.word	0x00000b40


	//   ....[3]....
        /*00b0*/ 	.word	0x0000b1c0


	//   ....[4]....
        /*00b4*/ 	.word	0x0000b2b0


	//----- nvinfo : EIATTR_CTAIDZ_USED
	.align		4
.L_972:
        /*00b8*/ 	.byte	0x01, 0x04
	.zero		2


	//----- nvinfo : EIATTR_CRS_STACK_SIZE
	.align		4
        /*00bc*/ 	.byte	0x04, 0x1e
        /*00be*/ 	.short	(.L_974 - .L_973)
.L_973:
        /*00c0*/ 	.word	0x00000000
.L_974:


//--------------------- .nv.info._ZN5flash24flash_fwd_splitkv_kernelI23Flash_fwd_kernel_traitsILi256ELi64ELi64ELi4ELb0ELb0EN7cutlass10bfloat16_tE19Flash_kernel_traitsILi256ELi64ELi64ELi4ES3_EELb0ELb0ELb1ELb0ELb0ELb0ELb0ELb0EEEvNS_16Flash_fwd_paramsE --------------------------
	.section	.nv.info._ZN5flash24flash_fwd_splitkv_kernelI23Flash_fwd_kernel_traitsILi256ELi64ELi64ELi4ELb0ELb0EN7cutlass10bfloat16_tE19Flash_kernel_traitsILi256ELi64ELi64ELi4ES3_EELb0ELb0ELb1ELb0ELb0ELb0ELb0ELb0EEEvNS_16Flash_fwd_paramsE,"",@"SHT_CUDA_INFO"
	.sectionflags	@""
	.align	4


	//----- nvinfo : EIATTR_CUDA_API_VERSION
	.align		4
        /*0000*/ 	.byte	0x04, 0x37
        /*0002*/ 	.short	(.L_976 - .L_975)
.L_975:
        /*0004*/ 	.word	0x00000082


	//----- nvinfo : EIATTR_SW2861232_WAR
	.align		4
.L_976:
        /*0008*/ 	.byte	0x01, 0x35
	.zero		2


	//----- nvinfo : EIATTR_PARAM_CBANK
	.align		4
        /*000c*/ 	.byte	0x04, 0x0a
        /*000e*/ 	.short	(.L_978 - .L_977)
	.align		4
.L_977:
        /*0010*/ 	.word	index@(.nv.constant0._ZN5flash24flash_fwd_splitkv_kernelI23Flash_fwd_kernel_traitsILi256ELi64ELi64ELi4ELb0ELb0EN7cutlass10bfloat16_tE19Flash_kernel_traitsILi256ELi64ELi64ELi4ES3_EELb0ELb0ELb1ELb0ELb0ELb0ELb0ELb0EEEvNS_16Flash_fwd_paramsE)
        /*0014*/ 	.short	0x0160
        /*0016*/ 	.short	0x01d0


	//----- nvinfo : EIATTR_CBANK_PARAM_SIZE
	.align		4
.L_978:
        /*0018*/ 	.byte	0x03, 0x19
        /*001a*/ 	.short	0x01d0


	//----- nvinfo : EIATTR_KPARAM_INFO
	.align		4
        /*001c*/ 	.byte	0x04, 0x17
        /*001e*/ 	.short	(.L_980 - .L_979)
.L_979:
        /*0020*/ 	.word	0x00000000
        /*0024*/ 	.short	0x0000
        /*0026*/ 	.short	0x0000
        /*0028*/ 	.byte	0x00, 0xf0, 0x41, 0x07


	//----- nvinfo : EIATTR_MAXREG_COUNT
	.align		4
.L_980:
        /*002c*/ 	.byte	0x03, 0x1b
        /*002e*/ 	.short	0x00ff


	//----- nvinfo : EIATTR_NUM_BARRIERS
	.align		4
        /*0030*/ 	.byte	0x02, 0x4c
        /*0032*/ 	.byte	0x01
	.zero		1


	//----- nvinfo : EIATTR_MERCURY_ISA_VERSION
	.align		4
        /*0034*/ 	.byte	0x03, 0x5f
        /*0036*/ 	.short	0x0000


	//----- nvinfo : EIATTR_COOP_GROUP_MASK_REGIDS
	.align		4
        /*0038*/ 	.byte	0x04, 0x29
        /*003a*/ 	.short	(.L_982 - .L_981)


	//   ....[0]....
.L_981:
        /*003c*/ 	.word	0xffffffff


	//   ....[1]....
        /*0040*/ 	.word	0xffffffff


	//   ....[2]....
        /*0044*/ 	.word	0xffffffff


	//   ....[3]....
        /*0048*/ 	.word	0xffffffff


	//   ....[4]....
        /*004c*/ 	.word	0xffffffff


	//   ....[5]....
        /*0050*/ 	.word	0xffffffff


	//   ....[6]....
        /*0054*/ 	.word	0xffffffff


	//   ....[7]....
        /*0058*/ 	.word	0xffffffff


	//   ....[8]....
        /*005c*/ 	.word	0xffffffff


	//   ....[9]....
        /*0060*/ 	.word	0xffffffff


	//   ....[10]....
        /*0064*/ 	.word	0xffffffff


	//   ....[11]....
        /*0068*/ 	.word	0xffffffff


	//----- nvinfo : EIATTR_COOP_GROUP_INSTR_OFFSETS
	.align		4
.L_982:
        /*006c*/ 	.byte	0x04, 0x28
        /*006e*/ 	.short	(.L_984 - .L_983)


	//   ....[0]....
.L_983:
        /*0070*/ 	.word	0x000070b0


	//   ....[1]....
        /*0074*/ 	.word	0x000070d0


	//   ....[2]....
        /*0078*/ 	.word	0x00007170


	//   ....[3]....
        /*007c*/ 	.word	0x00007180


	//   ....[4]....
        /*0080*/ 	.word	0x0000b640


	//   ....[5]....
        /*0084*/ 	.word	0x0000b650


	//   ....[6]....
        /*0088*/ 	.word	0x0000b680


	//   ....[7]....
        /*008c*/ 	.word	0x0000b6a0


	//   ....[8]....
        /*0090*/ 	.word	0x0000d290


	//   ....[9]....
        /*0094*/ 	.word	0x0000d2d0


	//   ....[10]....
        /*0098*/ 	.word	0x0000d300


	//   ....[11]....
        /*009c*/ 	.word	0x0000d310


	//----- nvinfo : EIATTR_EXIT_INSTR_OFFSETS
	.align		4
.L_984:
        /*00a0*/ 	.byte	0x04, 0x1c
        /*00a2*/ 	.short	(.L_986 - .L_985)


	//   ....[0]....
.L_985:
        /*00a4*/ 	.word	0x000004d0


	//   ....[1]....
        /*00a8*/ 	.word	0x00000ed0


	//   ....[2]....
        /*00ac*/ 	.word	0x00000f00


	//   ....[3]....
        /*00b0*/ 	.word	0x0000f060


	//   ....[4]....
        /*00b4*/ 	.word	0x0000f170


	//   ....[5]....
        /*00b8*/ 	.word	0x0000f190


	//----- nvinfo : EIATTR_CTAIDZ_USED
	.align		4
.L_986:
        /*00bc*/ 	.byte	0x01, 0x04
	.zero		2


	//----- nvinfo : EIATTR_CRS_STACK_SIZE
	.align		4
        /*00c0*/ 	.byte	0x04, 0x1e
        /*00c2*/ 	.short	(.L_988 - .L_987)
.L_987:
        /*00c4*/ 	.word	0x00000000
.L_988:


//--------------------- .nv.info._ZN5flash24flash_fwd_splitkv_kernelI23Flash_fwd_kernel_traitsILi256ELi64ELi64ELi4ELb0ELb0EN7cutlass10bfloat16_tE19Flash_kernel_traitsILi256ELi64ELi64ELi4ES3_EELb0ELb0ELb1ELb0ELb0ELb1ELb0ELb0EEEvNS_16Flash_fwd_paramsE --------------------------
	.section	.nv.info._ZN5flash24flash_fwd_splitkv_kernelI23Flash_fwd_kernel_traitsILi256ELi64ELi64ELi4ELb0ELb0EN7cutlass10bfloat16_tE19Flash_kernel_traitsILi256ELi64ELi64ELi4ES3_EELb0ELb0ELb1ELb0ELb0ELb1ELb0ELb0EEEvNS_16Flash_fwd_paramsE,"",@"SHT_CUDA_INFO"
	.sectionflags	@""
	.align	4


	//----- nvinfo : EIATTR_CUDA_API_VERSION
	.align		4
        /*0000*/ 	.byte	0x04, 0x37
        /*0002*/ 	.short	(.L_990 - .L_989)
.L_989:
        /*0004*/ 	.word	0x00000082


	//----- nvinfo : EIATTR_SW2861232_WAR
	.align		4
.L_990:
        /*0008*/ 	.byte	0x01, 0x35
	.zero		2


	//----- nvinfo : EIATTR_PARAM_CBANK
	.align		4
        /*000c*/ 	.byte	0x04, 0x0a
        /*000e*/ 	.short	(.L_992 - .L_991)
	.align		4
.L_991:
        /*0010*/ 	.word	index@(.nv.constant0._ZN5flash24flash_fwd_splitkv_kernelI23Flash_fwd_kernel_traitsILi256ELi64ELi64ELi4ELb0ELb0EN7cutlass10bfloat16_tE19Flash_kernel_traitsILi256ELi64ELi64ELi4ES3_EELb0ELb0ELb1ELb0ELb0ELb1ELb0ELb0EEEvNS_16Flash_fwd_paramsE)
        /*0014*/ 	.short	0x0160
        /*0016*/ 	.short	0x01d0


	//----- nvinfo : EIATTR_CBANK_PARAM_SIZE
	.align		4
.L_992:
        /*0018*/ 	.byte	0x03, 0x19
        /*001a*/ 	.short	0x01d0


	//----- nvinfo : EIATTR_KPARAM_INFO
	.align		4
        /*001c*/ 	.byte	0x04, 0x17
        /*001e*/ 	.short	(.L_994 - .L_993)
.L_993:
        /*0020*/ 	.word	0x00000000
        /*0024*/ 	.short	0x0000
        /*0026*/ 	.short	0x0000
        /*0028*/ 	.byte	0x00, 0xf0, 0x41, 0x07


	//----- nvinfo : EIATTR_MAXREG_COUNT
	.align		4
.L_994:
        /*002c*/ 	.byte	0x03, 0x1b
        /*002e*/ 	.short	0x00ff


	//----- nvinfo : EIATTR_NUM_BARRIERS
	.align		4
        /*0030*/ 	.byte	0x02, 0x4c
        /*0032*/ 	.byte	0x01
	.zero		1


	//----- nvinfo : EIATTR_MERCURY_ISA_VERSION
	.align		4
        /*0034*/ 	.byte	0x03, 0x5f
        /*0036*/ 	.short	0x0000


	//----- nvinfo : EIATTR_COOP_GROUP_MASK_REGIDS
	.align		4
        /*0038*/ 	.byte	0x04, 0x29
        /*003a*/ 	.short	(.L_996 - .L_995)


	//   ....[0]....
.L_995:
        /*003c*/ 	.word	0xffffffff


	//   ....[1]....
        /*0040*/ 	.word	0xffffffff


	//   ....[2]....
        /*0044*/ 	.word	0xffffffff


	//   ....[3]....
        /*0048*/ 	.word	0xffffffff


	//   ....[4]....
        /*004c*/ 	.word	0xffffffff


	//   ....[5]....
        /*0050*/ 	.word	0xffffffff


	//   ....[6]....
        /*0054*/ 	.word	0xffffffff


	//   ....[7]....
        /*0058*/ 	.word	0xffffffff


	//   ....[8]....
        /*005c*/ 	.word	0xffffffff


	//   ....[9]....
        /*0060*/ 	.word	0xffffffff


	//   ....[10]....
        /*0064*/ 	.word	0xffffffff


	//   ....[11]....
        /*0068*/ 	.word	0xffffffff


	//----- nvinfo : EIATTR_COOP_GROUP_INSTR_OFFSETS
	.align		4
.L_996:
        /*006c*/ 	.byte	0x04, 0x28
        /*006e*/ 	.short	(.L_998 - .L_997)


	//   ....[0]....
.L_997:
        /*0070*/ 	.word	0x00007680


	//   ....[1]....
        /*0074*/ 	.word	0x000076a0


	//   ....[2]....
        /*0078*/ 	.word	0x00007740


	//   ....[3]....
        /*007c*/ 	.word	0x00007750


	//   ....[4]....
        /*0080*/ 	.word	0x0000c200


	//   ....[5]....
        /*0084*/ 	.word	0x0000c220


	//   ....[6]....
        /*0088*/ 	.word	0x0000c250


	//   ....[7]....
        /*008c*/ 	.word	0x0000c270


	//   ....[8]....
        /*0090*/ 	.word	0x0000de80


	//   ....[9]....
        /*0094*/ 	.word	0x0000dec0


	//   ....[10]....
        /*0098*/ 	.word	0x0000df00


	//   ....[11]....
        /*009c*/ 	.word	0x0000df20


	//----- nvinfo : EIATTR_EXIT_INSTR_OFFSETS
	.align		4
.L_998:
        /*00a0*/ 	.byte	0x04, 0x1c
        /*00a2*/ 	.short	(.L_1000 - .L_999)


	//   ....[0]....
.L_999:
        /*00a4*/ 	.word	0x000004d0


	//   ....[1]....
        /*00a8*/ 	.word	0x00000ed0


	//   ....[2]....
        /*00ac*/ 	.word	0x00000f00


	//   ....[3]....
        /*00b0*/ 	.word	0x0000fc50


	//   ....[4]....
        /*00b4*/ 	.word	0x0000fd70


	//   ....[5]....
        /*00b8*/ 	.word	0x0000fd90


	//----- nvinfo : EIATTR_CTAIDZ_USED
	.align		4
.L_1000:
        /*00bc*/ 	.byte	0x01, 0x04
	.zero		2


	//----- nvinfo : EIATTR_CRS_STACK_SIZE
	.align		4
        /*00c0*/ 	.byte	0x04, 0x1e
        /*00c2*/ 	.short	(.L_1002 - .L_1001)
.L_1001:
        /*00c4*/ 	.word	0x00000000
.L_1002:


//--------------------- .nv.info._ZN5flash24flash_fwd_splitkv_kernelI23Flash_fwd_kernel_traitsILi256ELi64ELi64ELi4ELb0ELb0EN7cutlass10bfloat16_tE19Flash_kernel_traitsILi256ELi64ELi64ELi4ES3_EELb0ELb0ELb0ELb0ELb1ELb0ELb0ELb1EEEvNS_16Flash_fwd_paramsE --------------------------
	.section	.nv.info._ZN5flash24flash_fwd_splitkv_kernelI23Flash_fwd_kernel_traitsILi256ELi64ELi64ELi4ELb0ELb0EN7cutlass10bfloat16_tE19Flash_kernel_traitsILi256ELi64ELi64ELi4ES3_EELb0ELb0ELb0ELb0ELb1ELb0ELb0ELb1EEEvNS_16Flash_fwd_paramsE,"",@"SHT_CUDA_INFO"
	.sectionflags	@""
	.align	4


	//----- nvinfo : EIATTR_CUDA_API_VERSION
	.align		4
        /*0000*/ 	.byte	0x04, 0x37
        /*0002*/ 	.short	(.L_1004 - .L_1003)
.L_1003:
        /*0004*/ 	.word	0x00000082


	//----- nvinfo : EIATTR_SW2861232_WAR
	.align		4
.L_1004:
        /*0008*/ 	.byte	0x01, 0x35
	.zero		2


	//----- nvinfo : EIATTR_PARAM_CBANK
	.align		4
        /*000c*/ 	.byte	0x04, 0x0a
        /*000e*/ 	.short	(.L_1006 - .L_1005)
	.align		4
.L_1005:
        /*0010*/ 	.word	index@(.nv.constant0._ZN5flash24flash_fwd_splitkv_kernelI23Flash_fwd_kernel_traitsILi256ELi64ELi64ELi4ELb0ELb0EN7cutlass10bfloat16_tE19Flash_kernel_traitsILi256ELi64ELi64ELi4ES3_EELb0ELb0ELb0ELb0ELb1ELb0ELb0ELb1EEEvNS_16Flash_fwd_paramsE)
        /*0014*/ 	.short	0x0160
        /*0016*/ 	.short	0x01d0


	//----- nvinfo : EIATTR_CBANK_PARAM_SIZE
	.align		4
.L_1006:
        /*0018*/ 	.byte	0x03, 0x19
        /*001a*/ 	.short	0x01d0


	//----- nvinfo : EIATTR_KPARAM_INFO
	.align		4
        /*001c*/ 	.byte	0x04, 0x17
        /*001e*/ 	.short	(.L_1008 - .L_1007)
.L_1007:
        /*0020*/ 	.word	0x00000000
        /*0024*/ 	.short	0x0000
        /*0026*/ 	.short	0x0000
        /*0028*/ 	.byte	0x00, 0xf0, 0x41, 0x07


	//----- nvinfo : EIATTR_MAXREG_COUNT
	.align		4
.L_1008:
        /*002c*/ 	.byte	0x03, 0x1b
        /*002e*/ 	.short	0x00ff


	//----- nvinfo : EIATTR_NUM_BARRIERS
	.align		4
        /*0030*/ 	.byte	0x02, 0x4c
        /*0032*/ 	.byte	0x01
	.zero		1


	//----- nvinfo : EIATTR_ANNOTATIONS
	.align		4
        /*0034*/ 	.byte	0x04, 0x55
        /*0036*/ 	.short	(.L_1010 - .L_1009)


	//   ....[0]....
.L_1009:
        /*0038*/ 	.word	0x00000001
        /*003c*/ 	.byte	0x90, 0x83, 0x01, 0x00, 0x01, 0x00, 0x00, 0x00, 0x20, 0xa2, 0x01, 0x00, 0x01, 0x00, 0x00, 0x00
        /*004c*/ 	.byte	0x00, 0xbe, 0x01, 0x00, 0x01, 0x00, 0x00, 0x00, 0xc0, 0xc0, 0x01, 0x00, 0x01, 0x00, 0x00, 0x00
        /*005c*/ 	.byte	0xe0, 0xc0, 0x01, 0x00, 0x01, 0x00, 0x00, 0x00, 0xa0, 0xdf, 0x01, 0x00


	//----- nvinfo : EIATTR_MERCURY_ISA_VERSION
	.align		4
.L_1010:
        /*0068*/ 	.byte	0x03, 0x5f
        /*006a*/ 	.short	0x0000


	//----- nvinfo : EIATTR_COOP_GROUP_MASK_REGIDS
	.align		4
        /*006c*/ 	.byte	0x04, 0x29
        /*006e*/ 	.short	(.L_1012 - .L_1011)


	//   ....[0]....
.L_1011:
        /*0070*/ 	.word	0xffffffff


	//   ....[1]....
        /*0074*/ 	.word	0xffffffff


	//   ....[2]....
        /*0078*/ 	.word	0xffffffff


	//   ....[3]....
        /*007c*/ 	.word	0xffffffff


	//   ....[4]....
        /*0080*/ 	.word	0xffffffff


	//   ....[5]....
        /*0084*/ 	.word	0xffffffff


	//   ....[6]....
        /*0088*/ 	.word	0xffffffff


	//   ....[7]....
        /*008c*/ 	.word	0xffffffff


	//   ....[8]....
        /*0090*/ 	.word	0xffffffff


	//   ....[9]....
        /*0094*/ 	.word	0xffffffff


	//   ....[10]....
        /*0098*/ 	.word	0xffffffff


	//   ....[11]....
        /*009c*/ 	.word	0xffffffff


	//   ....[12]....
        /*00a0*/ 	.word	0xffffffff


	//   ....[13]....
        /*00a4*/ 	.word	0xffffffff


	//   ....[14]....
        /*00a8*/ 	.word	0xffffffff


	//   ....[15]....
        /*00ac*/ 	.word	0xffffffff


	//----- nvinfo : EIATTR_COOP_GROUP_INSTR_OFFSETS
	.align		4
.L_1012:
        /*00b0*/ 	.byte	0x04, 0x28
        /*00b2*/ 	.short	(.L_1014 - .L_1013)


	//   ....[0]....
.L_1013:
        /*00b4*/ 	.word	0x000172b0


	//   ....[1]....
        /*00b8*/ 	.word	0x00017340


	//   ....[2]....
        /*00bc*/ 	.word	0x00017370


	//   ....[3]....
        /*00c0*/ 	.word	0x000173c0


	//   ....[4]....
        /*00c4*/ 	.word	0x0001a3a0


	//   ....[5]....
        /*00c8*/ 	.word	0x0001a3c0


	//   ....[6]....
        /*00cc*/ 	.word	0x0001a3e0


	//   ....[7]....
        /*00d0*/ 	.word	0x0001a400


	//   ....[8]....
        /*00d4*/ 	.word	0x0001c0d0


	//   ....[9]....
        /*00d8*/ 	.word	0x0001c110


	//   ....[10]....
        /*00dc*/ 	.word	0x0001c120


	//   ....[11]....
        /*00e0*/ 	.word	0x0001c150


	//   ....[12]....
        /*00e4*/ 	.word	0x0001dfd0


	//   ....[13]....
        /*00e8*/ 	.word	0x0001e010


	//   ....[14]....
        /*00ec*/ 	.word	0x0001e060


	//   ....[15]....
        /*00f0*/ 	.word	0x0001e0b0


	//----- nvinfo : EIATTR_EXIT_INSTR_OFFSETS
	.align		4
.L_1014:
        /*00f4*/ 	.byte	0x04, 0x1c
        /*00f6*/ 	.short	(.L_1016 - .L_1015)


	//   ....[0]....
.L_1015:
        /*00f8*/ 	.word	0x000000c0


	//----- nvinfo : EIATTR_CTAIDZ_USED
	.align		4
.L_1016:
        /*00fc*/ 	.byte	0x01, 0x04
	.zero		2


	//----- nvinfo : EIATTR_CRS_STACK_SIZE
	.align		4
        /*0100*/ 	.byte	0x04, 0x1e
        /*0102*/ 	.short	(.L_1018 - .L_1017)
.L_1017:
        /*0104*/ 	.word	0x00000000
.L_1018:


//--------------------- .nv.info._ZN5flash24flash_fwd_splitkv_kernelI23Flash_fwd_kernel_traitsILi256ELi64ELi64ELi4ELb0ELb0EN7cutlass10bfloat16_tE19Flash_kernel_traitsILi256ELi64ELi64ELi4ES3_EELb0ELb0ELb0ELb0ELb1ELb1ELb0ELb1EEEvNS_16Flash_fwd_paramsE --------------------------
	.section	.nv.info._ZN5flash24flash_fwd_splitkv_kernelI23Flash_fwd_kernel_traitsILi256ELi64ELi64ELi4ELb0ELb0EN7cutlass10bfloat16_tE19Flash_kernel_traitsILi256ELi64ELi64ELi4ES3_EELb0ELb0ELb0ELb0ELb1ELb1ELb0ELb1EEEvNS_16Flash_fwd_paramsE,"",@"SHT_CUDA_INFO"
	.sectionflags	@""
	.align	4


	//----- nvinfo : EIATTR_CUDA_API_VERSION
	.align		4
        /*0000*/ 	.byte	0x04, 0x37
        /*0002*/ 	.short	(.L_1020 - .L_1019)
.L_1019:
        /*0004*/ 	.word	0x00000082


	//----- nvinfo : EIATTR_SW2861232_WAR
	.align		4
.L_1020:
        /*0008*/ 	.byte	0x01, 0x35
	.zero		2


	//----- nvinfo : EIATTR_PARAM_CBANK
	.align		4
        /*000c*/ 	.byte	0x04, 0x0a
        /*000e*/ 	.short	(.L_1022 - .L_1021)
	.align		4
.L_1021:
        /*0010*/ 	.word	index@(.nv.constant0._ZN5flash24flash_fwd_splitkv_kernelI23Flash_fwd_kernel_traitsILi256ELi64ELi64ELi4ELb0ELb0EN7cutlass10bfloat16_tE19Flash_kernel_traitsILi256ELi64ELi64ELi4ES3_EELb0ELb0ELb0ELb0ELb1ELb1ELb0ELb1EEEvNS_16Flash_fwd_paramsE)
        /*0014*/ 	.short	0x0160
        /*0016*/ 	.short	0x01d0


	//----- nvinfo : EIATTR_CBANK_PARAM_SIZE
	.align		4
.L_1022:
        /*0018*/ 	.byte	0x03, 0x19
        /*001a*/ 	.short	0x01d0


	//----- nvinfo : EIATTR_KPARAM_INFO
	.align		4
        /*001c*/ 	.byte	0x04, 0x17
        /*001e*/ 	.short	(.L_1024 - .L_1023)
.L_1023:
        /*0020*/ 	.word	0x00000000
        /*0024*/ 	.short	0x0000
        /*0026*/ 	.short	0x0000
        /*0028*/ 	.byte	0x00, 0xf0, 0x41, 0x07


	//----- nvinfo : EIATTR_MAXREG_COUNT
	.align		4
.L_1024:
        /*002c*/ 	.byte	0x03, 0x1b
        /*002e*/ 	.short	0x00ff


	//----- nvinfo : EIATTR_NUM_BARRIERS
	.align		4
        /*0030*/ 	.byte	0x02, 0x4c
        /*0032*/ 	.byte	0x01
	.zero		1


	//----- nvinfo : EIATTR_ANNOTATIONS
	.align		4
        /*0034*/ 	.byte	0x04, 0x55
        /*0036*/ 	.short	(.L_1026 - .L_1025)


	//   ....[0]....
.L_1025:
        /*0038*/ 	.word	0x00000001
        /*003c*/ 	.byte	0xd0, 0x87, 0x01, 0x00, 0x01, 0x00, 0x00, 0x00, 0xc0, 0x8a, 0x01, 0x00, 0x01, 0x00, 0x00, 0x00
        /*004c*/ 	.byte	0xf0, 0x8a, 0x01, 0x00, 0x01, 0x00, 0x00, 0x00, 0x00, 0x8b, 0x01, 0x00, 0x01, 0x00, 0x00, 0x00
        /*005c*/ 	.byte	0xe0, 0xa7, 0x01, 0x00, 0x01, 0x00, 0x00, 0x00, 0x00, 0xc7, 0x01, 0x00, 0x01, 0x00, 0x00, 0x00
        /*006c*/ 	.byte	0x50, 0xca, 0x01, 0x00, 0x01, 0x00, 0x00, 0x00, 0x60, 0xca, 0x01, 0x00, 0x01, 0x00, 0x00, 0x00
        /*007c*/ 	.byte	0x30, 0xcb, 0x01, 0x00, 0x01, 0x00, 0x00, 0x00, 0x50, 0xcb, 0x01, 0x00, 0x01, 0x00, 0x00, 0x00
        /*008c*/ 	.byte	0x10, 0xea, 0x01, 0x00


	//----- nvinfo : EIATTR_MERCURY_ISA_VERSION
	.align		4
.L_1026:
        /*0090*/ 	.byte	0x03, 0x5f
        /*0092*/ 	.short	0x0000


	//----- nvinfo : EIATTR_COOP_GROUP_MASK_REGIDS
	.align		4
        /*0094*/ 	.byte	0x04, 0x29
        /*0096*/ 	.short	(.L_1028 - .L_1027)


	//   ....[0]....
.L_1027:
        /*0098*/ 	.word	0xffffffff


	//   ....[1]....
        /*009c*/ 	.word	0xffffffff


	//   ....[2]....
        /*00a0*/ 	.word	0xffffffff


	//   ....[3]....
        /*00a4*/ 	.word	0xffffffff


	//   ....[4]....
        /*00a8*/ 	.word	0xffffffff


	//   ....[5]....
        /*00ac*/ 	.word	0xffffffff


	//   ....[6]....
        /*00b0*/ 	.word	0xffffffff


	//   ....[7]....
        /*00b4*/ 	.word	0xffffffff


	//   ....[8]....
        /*00b8*/ 	.word	0xffffffff


	//   ....[9]....
        /*00bc*/ 	.word	0xffffffff


	//   ....[10]....
        /*00c0*/ 	.word	0xffffffff


	//   ....[11]....
        /*00c4*/ 	.word	0xffffffff


	//   ....[12]....
        /*00c8*/ 	.word	0xffffffff


	//   ....[13]....
        /*00cc*/ 	.word	0xffffffff


	//   ....[14]....
        /*00d0*/ 	.word	0xffffffff


	//   ....[15]....
        /*00d4*/ 	.word	0xffffffff


	//----- nvinfo : EIATTR_COOP_GROUP_INSTR_OFFSETS
	.align		4
.L_1028:
        /*00d8*/ 	.byte	0x04, 0x28
        /*00da*/ 	.short	(.L_1030 - .L_1029)


	//   ....[0]....
.L_1029:
        /*00dc*/ 	.word	0x00017720


	//   ....[1]....
        /*00e0*/ 	.word	0x00017790


	//   ....[2]....
        /*00e4*/ 	.word	0x000177b0


	//   ....[3]....
        /*00e8*/ 	.word	0x000177d0


	//   ....[4]....
        /*00ec*/ 	.word	0x0001ac20


	//   ....[5]....
        /*00f0*/ 	.word	0x0001ac40


	//   ....[6]....
        /*00f4*/ 	.word	0x0001ac60


	//   ....[7]....
        /*00f8*/ 	.word	0x0001ac80


	//   ....[8]....
        /*00fc*/ 	.word	0x0001cb40


	//   ....[9]....
        /*0100*/ 	.word	0x0001cb80


	//   ....[10]....
        /*0104*/ 	.word	0x0001cb90


	//   ....[11]....
        /*0108*/ 	.word	0x0001cbc0


	//   ....[12]....
        /*010c*/ 	.word	0x0001ea40


	//   ....[13]....
        /*0110*/ 	.word	0x0001ea80


	//   ....[14]....
        /*0114*/ 	.word	0x0001ead0


	//   ....[15]....
        /*0118*/ 	.word	0x0001eb20


	//----- nvinfo : EIATTR_EXIT_INSTR_OFFSETS
	.align		4
.L_1030:
        /*011c*/ 	.byte	0x04, 0x1c
        /*011e*/ 	.short	(.L_1032 - .L_1031)


	//   ....[0]....
.L_1031:
        /*0120*/ 	.word	0x000000c0


	//----- nvinfo : EIATTR_CTAIDZ_USED
	.align		4
.L_1032:
        /*0124*/ 	.byte	0x01, 0x04
	.zero		2


	//----- nvinfo : EIATTR_CRS_STACK_SIZE
	.align		4
        /*0128*/ 	.byte	0x04, 0x1e
        /*012a*/ 	.short	(.L_1034 - .L_1033)
.L_1033:
        /*012c*/ 	.word	0x00000000
.L_1034:


//--------------------- .nv.info._ZN5flash24flash_fwd_splitkv_kernelI23Flash_fwd_kernel_traitsILi256ELi64ELi64ELi4ELb0ELb0EN7cutlass10bfloat16_tE19Flash_kernel_traitsILi256ELi64ELi64ELi4ES3_EELb0ELb0ELb1ELb0ELb0ELb0ELb0ELb1EEEvNS_16Flash_fwd_paramsE --------------------------
	.section	.nv.info._ZN5flash24flash_fwd_splitkv_kernelI23Flash_fwd_kernel_traitsILi256ELi64ELi64ELi4ELb0ELb0EN7cutlass10bfloat16_tE19Flash_kernel_traitsILi256ELi64ELi64ELi4ES3_EELb0ELb0ELb1ELb0ELb0ELb0ELb0ELb1EEEvNS_16Flash_fwd_paramsE,"",@"SHT_CUDA_INFO"
	.sectionflags	@""
	.align	4


	//----- nvinfo : EIATTR_CUDA_API_VERSION
	.align		4
        /*0000*/ 	.byte	0x04, 0x37
        /*0002*/ 	.short	(.L_1036 - .L_1035)
.L_1035:
        /*0004*/ 	.word	0x00000082


	//----- nvinfo : EIATTR_SW2861232_WAR
	.align		4
.L_1036:
        /*0008*/ 	.byte	0x01, 0x35
	.zero		2


	//----- nvinfo : EIATTR_PARAM_CBANK
	.align		4
        /*000c*/ 	.byte	0x04, 0x0a
        /*000e*/ 	.short	(.L_1038 - .L_1037)
	.align		4
.L_1037:
        /*0010*/ 	.word	index@(.nv.constant0._ZN5flash24flash_fwd_splitkv_kernelI23Flash_fwd_kernel_traitsILi256ELi64ELi64ELi4ELb0ELb0EN7cutlass10bfloat16_tE19Flash_kernel_traitsILi256ELi64ELi64ELi4ES3_EELb0ELb0ELb1ELb0ELb0ELb0ELb0ELb1EEEvNS_16Flash_fwd_paramsE)
        /*0014*/ 	.short	0x0160
        /*0016*/ 	.short	0x01d0


	//----- nvinfo : EIATTR_CBANK_PARAM_SIZE
	.align		4
.L_1038:
        /*0018*/ 	.byte	0x03, 0x19
        /*001a*/ 	.short	0x01d0


	//----- nvinfo : EIATTR_KPARAM_INFO
	.align		4
        /*001c*/ 	.byte	0x04, 0x17
        /*001e*/ 	.short	(.L_1040 - .L_1039)
.L_1039:
        /*0020*/ 	.word	0x00000000
        /*0024*/ 	.short	0x0000
        /*0026*/ 	.short	0x0000
        /*0028*/ 	.byte	0x00, 0xf0, 0x41, 0x07


	//----- nvinfo : EIATTR_MAXREG_COUNT
	.align		4
.L_1040:
        /*002c*/ 	.byte	0x03, 0x1b
        /*002e*/ 	.short	0x00ff


	//----- nvinfo : EIATTR_NUM_BARRIERS
	.align		4
        /*0030*/ 	.byte	0x02, 0x4c
        /*0032*/ 	.byte	0x01
	.zero		1


	//----- nvinfo : EIATTR_MERCURY_ISA_VERSION
	.align		4
        /*0034*/ 	.byte	0x03, 0x5f
        /*0036*/ 	.short	0x0000


	//----- nvinfo : EIATTR_COOP_GROUP_MASK_REGIDS
	.align		4
        /*0038*/ 	.byte	0x04, 0x29
        /*003a*/ 	.short	(.L_1042 - .L_1041)


	//   ....[0]....
.L_1041:
        /*003c*/ 	.word	0xffffffff


	//   ....[1]....
        /*0040*/ 	.word	0xffffffff


	//   ....[2]....
        /*0044*/ 	.word	0xffffffff


	//   ....[3]....
        /*0048*/ 	.word	0xffffffff


	//   ....[4]....
        /*004c*/ 	.word	0xffffffff


	//   ....[5]....
        /*0050*/ 	.word	0xffffffff


	//   ....[6]....
        /*0054*/ 	.word	0xffffffff


	//   ....[7]....
        /*0058*/ 	.word	0xffffffff


	//   ....[8]....
        /*005c*/ 	.word	0xffffffff


	//   ....[9]....
        /*0060*/ 	.word	0xffffffff


	//   ....[10]....
        /*0064*/ 	.word	0xffffffff


	//   ....[11]....
        /*0068*/ 	.word	0xffffffff


	//   ....[12]....
        /*006c*/ 	.word	0xffffffff


	//   ....[13]....
        /*0070*/ 	.word	0xffffffff


	//   ....[14]....
        /*0074*/ 	.word	0xffffffff


	//   ....[15]....
        /*0078*/ 	.word	0xffffffff


	//----- nvinfo : EIATTR_COOP_GROUP_INSTR_OFFSETS
	.align		4
.L_1042:
        /*007c*/ 	.byte	0x04, 0x28
        /*007e*/ 	.short	(.L_1044 - .L_1043)


	//   ....[0]....
.L_1043:
        /*0080*/ 	.word	0x0001c230


	//   ....[1]....
        /*0084*/ 	.word	0x0001c2b0


	//   ....[2]....
        /*0088*/ 	.word	0x0001c2d0


	//   ....[3]....
        /*008c*/ 	.word	0x0001c2f0


	//   ....[4]....
        /*0090*/ 	.word	0x00020450


	//   ....[5]....
        /*0094*/ 	.word	0x00020470


	//   ....[6]....
        /*0098*/ 	.word	0x000204c0


	//   ....[7]....
        /*009c*/ 	.word	0x000204d0


	//   ....[8]....
        /*00a0*/ 	.word	0x00022190


	//   ....[9]....
        /*00a4*/ 	.word	0x000221c0


	//   ....[10]....
        /*00a8*/ 	.word	0x000221d0


	//   ....[11]....
        /*00ac*/ 	.word	0x00022200


	//   ....[12]....
        /*00b0*/ 	.word	0x000242a0


	//   ....[13]....
        /*00b4*/ 	.word	0x000242f0


	//   ....[14]....
        /*00b8*/ 	.word	0x00024340


	//   ....[15]....
        /*00bc*/ 	.word	0x00024390


	//----- nvinfo : EIATTR_EXIT_INSTR_OFFSETS
	.align		4
.L_1044:
        /*00c0*/ 	.byte	0x04, 0x1c
        /*00c2*/ 	.short	(.L_1046 - .L_1045)


	//   ....[0]....
.L_1045:
        /*00c4*/ 	.word	0x000000b0


	//----- nvinfo : EIATTR_CTAIDZ_USED
	.align		4
.L_1046:
        /*00c8*/ 	.byte	0x01, 0x04
	.zero		2


	//----- nvinfo : EIATTR_CRS_STACK_SIZE
	.align		4
        /*00cc*/ 	.byte	0x04, 0x1e
        /*00ce*/ 	.short	(.L_1048 - .L_1047)
.L_1047:
        /*00d0*/ 	.word	0x00000000
.L_1048:


//--------------------- .nv.info._ZN5flash24flash_fwd_splitkv_kernelI23Flash_fwd_kernel_traitsILi256ELi64ELi64ELi4ELb0ELb0EN7cutlass10bfloat16_tE19Flash_kernel_traitsILi256ELi64ELi64ELi4ES3_EELb0ELb0ELb1ELb0ELb0ELb1ELb0ELb1EEEvNS_16Flash_fwd_paramsE --------------------------
	.section	.nv.info._ZN5flash24flash_fwd_splitkv_kernelI23Flash_fwd_kernel_traitsILi256ELi64ELi64ELi4ELb0ELb0EN7cutlass10bfloat16_tE19Flash_kernel_traitsILi256ELi64ELi64ELi4ES3_EELb0ELb0ELb1ELb0ELb0ELb1ELb0ELb1EEEvNS_16Flash_fwd_paramsE,"",@"SHT_CUDA_INFO"
	.sectionflags	@""
	.align	4


	//----- nvinfo : EIATTR_CUDA_API_VERSION
	.align		4
        /*0000*/ 	.byte	0x04, 0x37
        /*0002*/ 	.short	(.L_1050 - .L_1049)
.L_1049:
        /*0004*/ 	.word	0x00000082


	//----- nvinfo : EIATTR_SW2861232_WAR
	.align		4
.L_1050:
        /*0008*/ 	.byte	0x01, 0x35
	.zero		2


	//----- nvinfo : EIATTR_PARAM_CBANK
	.align		4
        /*000c*/ 	.byte	0x04, 0x0a
        /*000e*/ 	.short	(.L_1052 - .L_1051)
	.align		4
.L_1051:
        /*0010*/ 	.word	index@(.nv.constant0._ZN5flash24flash_fwd_splitkv_kernelI23Flash_fwd_kernel_traitsILi256ELi64ELi64ELi4ELb0ELb0EN7cutlass10bfloat16_tE19Flash_kernel_traitsILi256ELi64ELi64ELi4ES3_EELb0ELb0ELb1ELb0ELb0ELb1ELb0ELb1EEEvNS_16Flash_fwd_paramsE)
        /*0014*/ 	.short	0x0160
        /*0016*/ 	.short	0x01d0


	//----- nvinfo : EIATTR_CBANK_PARAM_SIZE
	.align		4
.L_1052:
        /*0018*/ 	.byte	0x03, 0x19
        /*001a*/ 	.short	0x01d0


	//----- nvinfo : EIATTR_KPARAM_INFO
	.align		4
        /*001c*/ 	.byte	0x04, 0x17
        /*001e*/ 	.short	(.L_1054 - .L_1053)
.L_1053:
        /*0020*/ 	.word	0x00000000
        /*0024*/ 	.short	0x0000
        /*0026*/ 	.short	0x0000
        /*0028*/ 	.byte	0x00, 0xf0, 0x41, 0x07


	//----- nvinfo : EIATTR_MAXREG_COUNT
	.align		4
.L_1054:
        /*002c*/ 	.byte	0x03, 0x1b
        /*002e*/ 	.short	0x00ff


	//----- nvinfo : EIATTR_NUM_BARRIERS
	.align		4
        /*0030*/ 	.byte	0x02, 0x4c
        /*0032*/ 	.byte	0x01
	.zero		1


	//----- nvinfo : EIATTR_ANNOTATIONS
	.align		4
        /*0034*/ 	.byte	0x04, 0x55
        /*0036*/ 	.short	(.L_1056 - .L_1055)


	//   ....[0]....
.L_1055:
        /*0038*/ 	.word	0x00000001
        /*003c*/ 	.byte	0xa0, 0x01, 0x00, 0x00, 0x01, 0x00, 0x00, 0x00, 0xb0, 0x02, 0x00, 0x00, 0x01, 0x00, 0x00, 0x00
        /* <DEDUP_REMOVED lines=21> */
        /*019c*/ 	.byte	0x80, 0x52, 0x02, 0x00, 0x01, 0x00, 0x00, 0x00, 0x10, 0x53, 0x02, 0x00


	//----- nvinfo : EIATTR_MERCURY_ISA_VERSION
	.align		4
.L_1056:
        /*01a8*/ 	.byte	0x03, 0x5f
        /*01aa*/ 	.short	0x0000


	//----- nvinfo : EIATTR_COOP_GROUP_MASK_REGIDS
	.align		4
        /*01ac*/ 	.byte	0x04, 0x29
        /*01ae*/ 	.short	(.L_1058 - .L_1057)


	//   ....[0]....
.L_1057:
        /*01b0*/ 	.word	0xffffffff


	//   ....[1]....
        /*01b4*/ 	.word	0xffffffff


	//   ....[2]....
        /*01b8*/ 	.word	0xffffffff


	//   ....[3]....
        /*01bc*/ 	.word	0xffffffff


	//   ....[4]....
        /*01c0*/ 	.word	0xffffffff


	//   ....[5]....
        /*01c4*/ 	.word	0xffffffff


	//   ....[6]....
        /*01c8*/ 	.word	0xffffffff


	//   ....[7]....
        /*01cc*/ 	.word	0xffffffff


	//   ....[8]....
        /*01d0*/ 	.word	0xffffffff


	//   ....[9]....
        /*01d4*/ 	.word	0xffffffff


	//   ....[10]....
        /*01d8*/ 	.word	0xffffffff


	//   ....[11]....
        /*01dc*/ 	.word	0xffffffff


	//   ....[12]....
        /*01e0*/ 	.word	0xffffffff


	//   ....[13]....
        /*01e4*/ 	.word	0xffffffff


	//   ....[14]....
        /*01e8*/ 	.word	0xffffffff


	//   ....[15]....
        /*01ec*/ 	.word	0xffffffff


	//----- nvinfo : EIATTR_COOP_GROUP_INSTR_OFFSETS
	.align		4
.L_1058:
        /*01f0*/ 	.byte	0x04, 0x28
        /*01f2*/ 	.short	(.L_1060 - .L_1059)


	//   ....[0]....
.L_1059:
        /*01f4*/ 	.word	0x0001c390


	//   ....[1]....
        /*01f8*/ 	.word	0x0001c3d0


	//   ....[2]....
        /*01fc*/ 	.word	0x0001c3f0


	//   ....[3]....
        /*0200*/ 	.word	0x0001c410


	//   ....[4]....
        /*0204*/ 	.word	0x00021fb0


	//   ....[5]....
        /*0208*/ 	.word	0x00022040


	//   ....[6]....
        /*020c*/ 	.word	0x00022060


	//   ....[7]....
        /*0210*/ 	.word	0x000220c0


	//   ....[8]....
        /*0214*/ 	.word	0x00023d50


	//   ....[9]....
        /*0218*/ 	.word	0x00023d80


	//   ....[10]....
        /*021c*/ 	.word	0x00023d90


	//   ....[11]....
        /*0220*/ 	.word	0x00023dc0


	//   ....[12]....
        /*0224*/ 	.word	0x00025ed0


	//   ....[13]....
        /*0228*/ 	.word	0x00025f20


	//   ....[14]....
        /*022c*/ 	.word	0x00025f70


	//   ....[15]....
        /*0230*/ 	.word	0x00025fc0


	//----- nvinfo : EIATTR_EXIT_INSTR_OFFSETS
	.align		4
.L_1060:
        /*0234*/ 	.byte	0x04, 0x1c
        /*0236*/ 	.short	(.L_1062 - .L_1061)


	//   ....[0]....
.L_1061:
        /*0238*/ 	.word	0x00000080


	//----- nvinfo : EIATTR_CTAIDZ_USED
	.align		4
.L_1062:
        /*023c*/ 	.byte	0x01, 0x04
	.zero		2


	//----- nvinfo : EIATTR_CRS_STACK_SIZE
	.align		4
        /*0240*/ 	.byte	0x04, 0x1e
        /*0242*/ 	.short	(.L_1064 - .L_1063)
.L_1063:
        /*0244*/ 	.word	0x00000000
.L_1064:


//--------------------- .nv.info._ZN5flash24flash_fwd_splitkv_kernelI23Flash_fwd_kernel_traitsILi256ELi64ELi64ELi4ELb0ELb0EN7cutlass10bfloat16_tE19Flash_kernel_traitsILi256ELi64ELi64ELi4ES3_EELb0ELb0ELb0ELb0ELb1ELb0ELb1ELb0EEEvNS_16Flash_fwd_paramsE --------------------------
	.section	.nv.info._ZN5flash24flash_fwd_splitkv_kernelI23Flash_fwd_kernel_traitsILi256ELi64ELi64ELi4ELb0ELb0EN7cutlass10bfloat16_tE19Flash_kernel_traitsILi256ELi64ELi64ELi4ES3_EELb0ELb0ELb0ELb0ELb1ELb0ELb1ELb0EEEvNS_16Flash_fwd_paramsE,"",@"SHT_CUDA_INFO"
	.sectionflags	@""
	.align	4


	//----- nvinfo : EIATTR_CUDA_API_VERSION
	.align		4
        /*0000*/ 	.byte	0x04, 0x37
        /*0002*/ 	.short	(.L_1066 - .L_1065)
.L_1065:
        /*0004*/ 	.word	0x00000082


	//----- nvinfo : EIATTR_SW2861232_WAR
	.align		4
.L_1066:
        /*0008*/ 	.byte	0x01, 0x35
	.zero		2


	//----- nvinfo : EIATTR_PARAM_CBANK
	.align		4
        /*000c*/ 	.byte	0x04, 0x0a
        /*000e*/ 	.short	(.L_1068 - .L_1067)
	.align		4
.L_1067:
        /*0010*/ 	.word	index@(.nv.constant0._ZN5flash24flash_fwd_splitkv_kernelI23Flash_fwd_kernel_traitsILi256ELi64ELi64ELi4ELb0ELb0EN7cutlass10bfloat16_tE19Flash_kernel_traitsILi256ELi64ELi64ELi4ES3_EELb0ELb0ELb0ELb0ELb1ELb0ELb1ELb0EEEvNS_16Flash_fwd_paramsE)
        /*0014*/ 	.short	0x0160
        /*0016*/ 	.short	0x01d0


	//----- nvinfo : EIATTR_CBANK_PARAM_SIZE
	.align		4
.L_1068:
        /*0018*/ 	.byte	0x03, 0x19
        /*001a*/ 	.short	0x01d0


	//----- nvinfo : EIATTR_KPARAM_INFO
	.align		4
        /*001c*/ 	.byte	0x04, 0x17
        /*001e*/ 	.short	(.L_1070 - .L_1069)
.L_1069:
        /*0020*/ 	.word	0x00000000
        /*0024*/ 	.short	0x0000
        /*0026*/ 	.short	0x0000
        /*0028*/ 	.byte	0x00, 0xf0, 0x41, 0x07


	//----- nvinfo : EIATTR_MAXREG_COUNT
	.align		4
.L_1070:
        /*002c*/ 	.byte	0x03, 0x1b
        /*002e*/ 	.short	0x00ff


	//----- nvinfo : EIATTR_NUM_BARRIERS
	.align		4
        /*0030*/ 	.byte	0x02, 0x4c
        /*0032*/ 	.byte	0x01
	.zero		1


	//----- nvinfo : EIATTR_MERCURY_ISA_VERSION
	.align		4
        /*0034*/ 	.byte	0x03, 0x5f
        /*0036*/ 	.short	0x0000


	//----- nvinfo : EIATTR_COOP_GROUP_MASK_REGIDS
	.align		4
        /*0038*/ 	.byte	0x04, 0x29
        /*003a*/ 	.short	(.L_1072 - .L_1071)


	//   ....[0]....
.L_1071:
        /*003c*/ 	.word	0xffffffff


	//   ....[1]....
        /*0040*/ 	.word	0xffffffff


	//   ....[2]....
        /*0044*/ 	.word	0xffffffff


	//   ....[3]....
        /*0048*/ 	.word	0xffffffff


	//   ....[4]....
        /*004c*/ 	.word	0xffffffff


	//   ....[5]....
        /*0050*/ 	.word	0xffffffff


	//   ....[6]....
        /*0054*/ 	.word	0xffffffff


	//   ....[7]....
        /*0058*/ 	.word	0xffffffff


	//   ....[8]....
        /*005c*/ 	.word	0xffffffff


	//   ....[9]....
        /*0060*/ 	.word	0xffffffff


	//   ....[10]....
        /*0064*/ 	.word	0xffffffff


	//   ....[11]....
        /*0068*/ 	.word	0xffffffff


	//----- nvinfo : EIATTR_COOP_GROUP_INSTR_OFFSETS
	.align		4
.L_1072:
        /*006c*/ 	.byte	0x04, 0x28
        /*006e*/ 	.short	(.L_1074 - .L_1073)


	//   ....[0]....
.L_1073:
        /*0070*/ 	.word	0x000041d0


	//   ....[1]....
        /*0074*/ 	.word	0x000041f0


	//   ....[2]....
        /*0078*/ 	.word	0x00004290


	//   ....[3]....
        /*007c*/ 	.word	0x000042a0


	//   ....[4]....
        /*0080*/ 	.word	0x00007200


	//   ....[5]....
        /*0084*/ 	.word	0x00007220


	//   ....[6]....
        /*0088*/ 	.word	0x00007250


	//   ....[7]....
        /*008c*/ 	.word	0x00007260


	//   ....[8]....
        /*0090*/ 	.word	0x00008e50


	//   ....[9]....
        /*0094*/ 	.word	0x00008e80


	//   ....[10]....
        /*0098*/ 	.word	0x00008ee0


	//   ....[11]....
        /*009c*/ 	.word	0x00008ef0


	//----- nvinfo : EIATTR_EXIT_INSTR_OFFSETS
	.align		4
.L_1074:
        /*00a0*/ 	.byte	0x04, 0x1c
        /*00a2*/ 	.short	(.L_1076 - .L_1075)


	//   ....[0]....
.L_1075:
        /*00a4*/ 	.word	0x00000420


	//   ....[1]....
        /*00a8*/ 	.word	0x00000c50


	//   ....[2]....
        /*00ac*/ 	.word	0x00000c80


	//   ....[3]....
        /*00b0*/ 	.word	0x0000a630


	//   ....[4]....
        /*00b4*/ 	.word	0x0000a680


	//----- nvinfo : EIATTR_CTAIDZ_USED
	.align		4
.L_1076:
        /*00b8*/ 	.byte	0x01, 0x04
	.zero		2


	//----- nvinfo : EIATTR_CRS_STACK_SIZE
	.align		4
        /*00bc*/ 	.byte	0x04, 0x1e
        /*00be*/ 	.short	(.L_1078 - .L_1077)
.L_1077:
        /*00c0*/ 	.word	0x00000000
.L_1078:


//--------------------- .nv.info._ZN5flash24flash_fwd_splitkv_kernelI23Flash_fwd_kernel_traitsILi256ELi64ELi64ELi4ELb0ELb0EN7cutlass10bfloat16_tE19Flash_kernel_traitsILi256ELi64ELi64ELi4ES3_EELb0ELb0ELb0ELb0ELb1ELb1ELb1ELb0EEEvNS_16Flash_fwd_paramsE --------------------------
	.section	.nv.info._ZN5flash24flash_fwd_splitkv_kernelI23Flash_fwd_kernel_traitsILi256ELi64ELi64ELi4ELb0ELb0EN7cutlass10bfloat16_tE19Flash_kernel_traitsILi256ELi64ELi64ELi4ES3_EELb0ELb0ELb0ELb0ELb1ELb1ELb1ELb0EEEvNS_16Flash_fwd_paramsE,"",@"SHT_CUDA_INFO"
	.sectionflags	@""
	.align	4


	//----- nvinfo : EIATTR_CUDA_API_VERSION
	.align		4
        /*0000*/ 	.byte	0x04, 0x37
        /*0002*/ 	.short	(.L_1080 - .L_1079)
.L_1079:
        /*0004*/ 	.word	0x00000082


	//----- nvinfo : EIATTR_SW2861232_WAR
	.align		4
.L_1080:
        /*0008*/ 	.byte	0x01, 0x35
	.zero		2


	//----- nvinfo : EIATTR_PARAM_CBANK
	.align		4
        /*000c*/ 	.byte	0x04, 0x0a
        /*000e*/ 	.short	(.L_1082 - .L_1081)
	.align		4
.L_1081:
        /*0010*/ 	.word	index@(.nv.constant0._ZN5flash24flash_fwd_splitkv_kernelI23Flash_fwd_kernel_traitsILi256ELi64ELi64ELi4ELb0ELb0EN7cutlass10bfloat16_tE19Flash_kernel_traitsILi256ELi64ELi64ELi4ES3_EELb0ELb0ELb0ELb0ELb1ELb1ELb1ELb0EEEvNS_16Flash_fwd_paramsE)
        /*0014*/ 	.short	0x0160
        /*0016*/ 	.short	0x01d0


	//----- nvinfo : EIATTR_CBANK_PARAM_SIZE
	.align		4
.L_1082:
        /*0018*/ 	.byte	0x03, 0x19
        /*001a*/ 	.short	0x01d0


	//----- nvinfo : EIATTR_KPARAM_INFO
	.align		4
        /*001c*/ 	.byte	0x04, 0x17
        /*001e*/ 	.short	(.L_1084 - .L_1083)
.L_1083:
        /*0020*/ 	.word	0x00000000
        /*0024*/ 	.short	0x0000
        /*0026*/ 	.short	0x0000
        /*0028*/ 	.byte	0x00, 0xf0, 0x41, 0x07


	//----- nvinfo : EIATTR_MAXREG_COUNT
	.align		4
.L_1084:
        /*002c*/ 	.byte	0x03, 0x1b
        /*002e*/ 	.short	0x00ff


	//----- nvinfo : EIATTR_NUM_BARRIERS
	.align		4
        /*0030*/ 	.byte	0x02, 0x4c
        /*0032*/ 	.byte	0x01
	.zero		1


	//----- nvinfo : EIATTR_MERCURY_ISA_VERSION
	.align		4
        /*0034*/ 	.byte	0x03, 0x5f
        /*0036*/ 	.short	0x0000


	//----- nvinfo : EIATTR_COOP_GROUP_MASK_REGIDS
	.align		4
        /*0038*/ 	.byte	0x04, 0x29
        /*003a*/ 	.short	(.L_1086 - .L_1085)


	//   ....[0]....
.L_1085:
        /*003c*/ 	.word	0xffffffff


	//   ....[1]....
        /*0040*/ 	.word	0xffffffff


	//   ....[2]....
        /*0044*/ 	.word	0xffffffff


	//   ....[3]....
        /*0048*/ 	.word	0xffffffff


	//   ....[4]....
        /*004c*/ 	.word	0xffffffff


	//   ....[5]....
        /*0050*/ 	.word	0xffffffff


	//   ....[6]....
        /*0054*/ 	.word	0xffffffff


	//   ....[7]....
        /*0058*/ 	.word	0xffffffff


	//   ....[8]....
        /*005c*/ 	.word	0xffffffff


	//   ....[9]....
        /*0060*/ 	.word	0xffffffff


	//   ....[10]....
        /*0064*/ 	.word	0xffffffff


	//   ....[11]....
        /*0068*/ 	.word	0xffffffff


	//----- nvinfo : EIATTR_COOP_GROUP_INSTR_OFFSETS
	.align		4
.L_1086:
        /*006c*/ 	.byte	0x04, 0x28
        /*006e*/ 	.short	(.L_1088 - .L_1087)


	//   ....[0]....
.L_1087:
        /*0070*/ 	.word	0x00004680


	//   ....[1]....
        /*0074*/ 	.word	0x000046a0


	//   ....[2]....
        /*0078*/ 	.word	0x00004740


	//   ....[3]....
        /*007c*/ 	.word	0x00004750


	//   ....[4]....
        /*0080*/ 	.word	0x00007a90


	//   ....[5]....
        /*0084*/ 	.word	0x00007aa0


	//   ....[6]....
        /*0088*/ 	.word	0x00007ad0


	//   ....[7]....
        /*008c*/ 	.word	0x00007ae0


	//   ....[8]....
        /*0090*/ 	.word	0x00009700


	//   ....[9]....
        /*0094*/ 	.word	0x00009740


	//   ....[10]....
        /*0098*/ 	.word	0x000097a0


	//   ....[11]....
        /*009c*/ 	.word	0x000097c0


	//----- nvinfo : EIATTR_EXIT_INSTR_OFFSETS
	.align		4
.L_1088:
        /*00a0*/ 	.byte	0x04, 0x1c
        /*00a2*/ 	.short	(.L_1090 - .L_1089)


	//   ....[0]....
.L_1089:
        /*00a4*/ 	.word	0x00000410


	//   ....[1]....
        /*00a8*/ 	.word	0x00000c50


	//   ....[2]....
        /*00ac*/ 	.word	0x00000c80


	//   ....[3]....
        /*00b0*/ 	.word	0x0000aee0


	//   ....[4]....
        /*00b4*/ 	.word	0x0000af30


	//----- nvinfo : EIATTR_CTAIDZ_USED
	.align		4
.L_1090:
        /*00b8*/ 	.byte	0x01, 0x04
	.zero		2


	//----- nvinfo : EIATTR_CRS_STACK_SIZE
	.align		4
        /*00bc*/ 	.byte	0x04, 0x1e
        /*00be*/ 	.short	(.L_1092 - .L_1091)
.L_1091:
        /*00c0*/ 	.word	0x00000000
.L_1092:


//--------------------- .nv.info._ZN5flash24flash_fwd_splitkv_kernelI23Flash_fwd_kernel_traitsILi256ELi64ELi64ELi4ELb0ELb0EN7cutlass10bfloat16_tE19Flash_kernel_traitsILi256ELi64ELi64ELi4ES3_EELb0ELb0ELb1ELb0ELb0ELb0ELb1ELb0EEEvNS_16Flash_fwd_paramsE --------------------------
	.section	.nv.info._ZN5flash24flash_fwd_splitkv_kernelI23Flash_fwd_kernel_traitsILi256ELi64ELi64ELi4ELb0ELb0EN7cutlass10bfloat16_tE19Flash_kernel_traitsILi256ELi64ELi64ELi4ES3_EELb0ELb0ELb1ELb0ELb0ELb0ELb1ELb0EEEvNS_16Flash_fwd_paramsE,"",@"SHT_CUDA_INFO"
	.sectionflags	@""
	.align	4


	//----- nvinfo : EIATTR_CUDA_API_VERSION
	.align		4
        /*0000*/ 	.byte	0x04, 0x37
        /*0002*/ 	.short	(.L_1094 - .L_1093)
.L_1093:
        /*0004*/ 	.word	0x00000082


	//----- nvinfo : EIATTR_SW2861232_WAR
	.align		4
.L_1094:
        /*0008*/ 	.byte	0x01, 0x35
	.zero		2


	//----- nvinfo : EIATTR_PARAM_CBANK
	.align		4
        /*000c*/ 	.byte	0x04, 0x0a
        /*000e*/ 	.short	(.L_1096 - .L_1095)
	.align		4
.L_1095:
        /*0010*/ 	.word	index@(.nv.constant0._ZN5flash24flash_fwd_splitkv_kernelI23Flash_fwd_kernel_traitsILi256ELi64ELi64ELi4ELb0ELb0EN7cutlass10bfloat16_tE19Flash_kernel_traitsILi256ELi64ELi64ELi4ES3_EELb0ELb0ELb1ELb0ELb0ELb0ELb1ELb0EEEvNS_16Flash_fwd_paramsE)
        /*0014*/ 	.short	0x0160
        /*0016*/ 	.short	0x01d0


	//----- nvinfo : EIATTR_CBANK_PARAM_SIZE
	.align		4
.L_1096:
        /*0018*/ 	.byte	0x03, 0x19
        /*001a*/ 	.short	0x01d0


	//----- nvinfo : EIATTR_KPARAM_INFO
	.align		4
        /*001c*/ 	.byte	0x04, 0x17
        /*001e*/ 	.short	(.L_1098 - .L_1097)
.L_1097:
        /*0020*/ 	.word	0x00000000
        /*0024*/ 	.short	0x0000
        /*0026*/ 	.short	0x0000
        /*0028*/ 	.byte	0x00, 0xf0, 0x41, 0x07


	//----- nvinfo : EIATTR_MAXREG_COUNT
	.align		4
.L_1098:
        /*002c*/ 	.byte	0x03, 0x1b
        /*002e*/ 	.short	0x00ff


	//----- nvinfo : EIATTR_NUM_BARRIERS
	.align		4
        /*0030*/ 	.byte	0x02, 0x4c
        /*0032*/ 	.byte	0x01
	.zero		1


	//----- nvinfo : EIATTR_MERCURY_ISA_VERSION
	.align		4
        /*0034*/ 	.byte	0x03, 0x5f
        /*0036*/ 	.short	0x0000


	//----- nvinfo : EIATTR_COOP_GROUP_MASK_REGIDS
	.align		4
        /*0038*/ 	.byte	0x04, 0x29
        /*003a*/ 	.short	(.L_1100 - .L_1099)


	//   ....[0]....
.L_1099:
        /*003c*/ 	.word	0xffffffff


	//   ....[1]....
        /*0040*/ 	.word	0xffffffff


	//   ....[2]....
        /*0044*/ 	.word	0xffffffff


	//   ....[3]....
        /*0048*/ 	.word	0xffffffff


	//   ....[4]....
        /*004c*/ 	.word	0xffffffff


	//   ....[5]....
        /*0050*/ 	.word	0xffffffff


	//   ....[6]....
        /*0054*/ 	.word	0xffffffff


	//   ....[7]....
        /*0058*/ 	.word	0xffffffff


	//   ....[8]....
        /*005c*/ 	.word	0xffffffff


	//   ....[9]....
        /*0060*/ 	.word	0xffffffff


	//   ....[10]....
        /*0064*/ 	.word	0xffffffff


	//   ....[11]....
        /*0068*/ 	.word	0xffffffff


	//----- nvinfo : EIATTR_COOP_GROUP_INSTR_OFFSETS
	.align		4
.L_1100:
        /*006c*/ 	.byte	0x04, 0x28
        /*006e*/ 	.short	(.L_1102 - .L_1101)


	//   ....[0]....
.L_1101:
        /*0070*/ 	.word	0x000074d0


	//   ....[1]....
        /*0074*/ 	.word	0x000074f0


	//   ....[2]....
        /*0078*/ 	.word	0x00007590


	//   ....[3]....
        /*007c*/ 	.word	0x000075a0


	//   ....[4]....
        /*0080*/ 	.word	0x0000baa0


	//   ....[5]....
        /*0084*/ 	.word	0x0000bab0


	//   ....[6]....
        /*0088*/ 	.word	0x0000bae0


	//   ....[7]....
        /*008c*/ 	.word	0x0000bb00


	//   ....[8]....
        /*0090*/ 	.word	0x0000d6e0


	//   ....[9]....
        /*0094*/ 	.word	0x0000d720


	//   ....[10]....
        /*0098*/ 	.word	0x0000d7e0


	//   ....[11]....
        /*009c*/ 	.word	0x0000d7f0


	//----- nvinfo : EIATTR_EXIT_INSTR_OFFSETS
	.align		4
.L_1102:
        /*00a0*/ 	.byte	0x04, 0x1c
        /*00a2*/ 	.short	(.L_1104 - .L_1103)


	//   ....[0]....
.L_1103:
        /*00a4*/ 	.word	0x00000630


	//   ....[1]....
        /*00a8*/ 	.word	0x000012c0


	//   ....[2]....
        /*00ac*/ 	.word	0x000012f0


	//   ....[3]....
        /*00b0*/ 	.word	0x0000f350


	//   ....[4]....
        /*00b4*/ 	.word	0x0000f3f0


	//   ....[5]....
        /*00b8*/ 	.word	0x0000f410


	//----- nvinfo : EIATTR_CTAIDZ_USED
	.align		4
.L_1104:
        /*00bc*/ 	.byte	0x01, 0x04
	.zero		2


	//----- nvinfo : EIATTR_CRS_STACK_SIZE
	.align		4
        /*00c0*/ 	.byte	0x04, 0x1e
        /*00c2*/ 	.short	(.L_1106 - .L_1105)
.L_1105:
        /*00c4*/ 	.word	0x00000000
.L_1106:


//--------------------- .nv.info._ZN5flash24flash_fwd_splitkv_kernelI23Flash_fwd_kernel_traitsILi256ELi64ELi64ELi4ELb0ELb0EN7cutlass10bfloat16_tE19Flash_kernel_traitsILi256ELi64ELi64ELi4ES3_EELb0ELb0ELb1ELb0ELb0ELb1ELb1ELb0EEEvNS_16Flash_fwd_paramsE --------------------------
	.section	.nv.info._ZN5flash24flash_fwd_splitkv_kernelI23Flash_fwd_kernel_traitsILi256ELi64ELi64ELi4ELb0ELb0EN7cutlass10bfloat16_tE19Flash_kernel_traitsILi256ELi64ELi64ELi4ES3_EELb0ELb0ELb1ELb0ELb0ELb1ELb1ELb0EEEvNS_16Flash_fwd_paramsE,"",@"SHT_CUDA_INFO"
	.sectionflags	@""
	.align	4


	//----- nvinfo : EIATTR_CUDA_API_VERSION
	.align		4
        /*0000*/ 	.byte	0x04, 0x37
        /*0002*/ 	.short	(.L_1108 - .L_1107)
.L_1107:
        /*0004*/ 	.word	0x00000082


	//----- nvinfo : EIATTR_SW2861232_WAR
	.align		4
.L_1108:
        /*0008*/ 	.byte	0x01, 0x35
	.zero		2


	//----- nvinfo : EIATTR_PARAM_CBANK
	.align		4
        /*000c*/ 	.byte	0x04, 0x0a
        /*000e*/ 	.short	(.L_1110 - .L_1109)
	.align		4
.L_1109:
        /*0010*/ 	.word	index@(.nv.constant0._ZN5flash24flash_fwd_splitkv_kernelI23Flash_fwd_kernel_traitsILi256ELi64ELi64ELi4ELb0ELb0EN7cutlass10bfloat16_tE19Flash_kernel_traitsILi256ELi64ELi64ELi4ES3_EELb0ELb0ELb1ELb0ELb0ELb1ELb1ELb0EEEvNS_16Flash_fwd_paramsE)
        /*0014*/ 	.short	0x0160
        /*0016*/ 	.short	0x01d0


	//----- nvinfo : EIATTR_CBANK_PARAM_SIZE
	.align		4
.L_1110:
        /*0018*/ 	.byte	0x03, 0x19
        /*001a*/ 	.short	0x01d0


	//----- nvinfo : EIATTR_KPARAM_INFO
	.align		4
        /*001c*/ 	.byte	0x04, 0x17
        /*001e*/ 	.short	(.L_1112 - .L_1111)
.L_1111:
        /*0020*/ 	.word	0x00000000
        /*0024*/ 	.short	0x0000
        /*0026*/ 	.short	0x0000
        /*0028*/ 	.byte	0x00, 0xf0, 0x41, 0x07


	//----- nvinfo : EIATTR_MAXREG_COUNT
	.align		4
.L_1112:
        /*002c*/ 	.byte	0x03, 0x1b
        /*002e*/ 	.short	0x00ff


	//----- nvinfo : EIATTR_NUM_BARRIERS
	.align		4
        /*0030*/ 	.byte	0x02, 0x4c
        /*0032*/ 	.byte	0x01
	.zero		1


	//----- nvinfo : EIATTR_MERCURY_ISA_VERSION
	.align		4
        /*0034*/ 	.byte	0x03, 0x5f
        /*0036*/ 	.short	0x0000


	//----- nvinfo : EIATTR_COOP_GROUP_MASK_REGIDS
	.align		4
        /*0038*/ 	.byte	0x04, 0x29
        /*003a*/ 	.short	(.L_1114 - .L_1113)


	//   ....[0]....
.L_1113:
        /*003c*/ 	.word	0xffffffff


	//   ....[1]....
        /*0040*/ 	.word	0xffffffff


	//   ....[2]....
        /*0044*/ 	.word	0xffffffff


	//   ....[3]....
        /*0048*/ 	.word	0xffffffff


	//   ....[4]....
        /*004c*/ 	.word	0xffffffff


	//   ....[5]....
        /*0050*/ 	.word	0xffffffff


	//   ....[6]....
        /*0054*/ 	.word	0xffffffff


	//   ....[7]....
        /*0058*/ 	.word	0xffffffff


	//   ....[8]....
        /*005c*/ 	.word	0xffffffff


	//   ....[9]....
        /*0060*/ 	.word	0xffffffff


	//   ....[10]....
        /*0064*/ 	.word	0xffffffff


	//   ....[11]....
        /*0068*/ 	.word	0xffffffff


	//----- nvinfo : EIATTR_COOP_GROUP_INSTR_OFFSETS
	.align		4
.L_1114:
        /*006c*/ 	.byte	0x04, 0x28
        /*006e*/ 	.short	(.L_1116 - .L_1115)


	//   ....[0]....
.L_1115:
        /*0070*/ 	.word	0x00007a10


	//   ....[1]....
        /*0074*/ 	.word	0x00007a30


	//   ....[2]....
        /*0078*/ 	.word	0x00007ad0


	//   ....[3]....
        /*007c*/ 	.word	0x00007ae0


	//   ....[4]....
        /*0080*/ 	.word	0x0000c3c0


	//   ....[5]....
        /*0084*/ 	.word	0x0000c3d0


	//   ....[6]....
        /*0088*/ 	.word	0x0000c3f0


	//   ....[7]....
        /*008c*/ 	.word	0x0000c410


	//   ....[8]....
        /*0090*/ 	.word	0x0000e020


	//   ....[9]....
        /*0094*/ 	.word	0x0000e060


	//   ....[10]....
        /*0098*/ 	.word	0x0000e120


	//   ....[11]....
        /*009c*/ 	.word	0x0000e130


	//----- nvinfo : EIATTR_EXIT_INSTR_OFFSETS
	.align		4
.L_1116:
        /*00a0*/ 	.byte	0x04, 0x1c
        /*00a2*/ 	.short	(.L_1118 - .L_1117)


	//   ....[0]....
.L_1117:
        /*00a4*/ 	.word	0x00000630


	//   ....[1]....
        /*00a8*/ 	.word	0x000012c0


	//   ....[2]....
        /*00ac*/ 	.word	0x000012f0


	//   ....[3]....
        /*00b0*/ 	.word	0x0000fc90


	//   ....[4]....
        /*00b4*/ 	.word	0x0000fd30


	//   ....[5]....
        /*00b8*/ 	.word	0x0000fd50


	//----- nvinfo : EIATTR_CTAIDZ_USED
	.align		4
.L_1118:
        /*00bc*/ 	.byte	0x01, 0x04
	.zero		2


	//----- nvinfo : EIATTR_CRS_STACK_SIZE
	.align		4
        /*00c0*/ 	.byte	0x04, 0x1e
        /*00c2*/ 	.short	(.L_1120 - .L_1119)
.L_1119:
        /*00c4*/ 	.word	0x00000000
.L_1120:


//--------------------- .nv.info._ZN5flash24flash_fwd_splitkv_kernelI23Flash_fwd_kernel_traitsILi256ELi64ELi64ELi4ELb0ELb0EN7cutlass10bfloat16_tE19Flash_kernel_traitsILi256ELi64ELi64ELi4ES3_EELb0ELb0ELb0ELb0ELb1ELb0ELb1ELb1EEEvNS_16Flash_fwd_paramsE --------------------------
	.section	.nv.info._ZN5flash24flash_fwd_splitkv_kernelI23Flash_fwd_kernel_traitsILi256ELi64ELi64ELi4ELb0ELb0EN7cutlass10bfloat16_tE19Flash_kernel_traitsILi256ELi64ELi64ELi4ES3_EELb0ELb0ELb0ELb0ELb1ELb0ELb1ELb1EEEvNS_16Flash_fwd_paramsE,"",@"SHT_CUDA_INFO"
	.sectionflags	@""
	.align	4


	//----- nvinfo : EIATTR_CUDA_API_VERSION
	.align		4
        /*0000*/ 	.byte	0x04, 0x37
        /*0002*/ 	.short	(.L_1122 - .L_1121)
.L_1121:
        /*0004*/ 	.word	0x00000082


	//----- nvinfo : EIATTR_SW2861232_WAR
	.align		4
.L_1122:
        /*0008*/ 	.byte	0x01, 0x35
	.zero		2


	//----- nvinfo : EIATTR_PARAM_CBANK
	.align		4
        /*000c*/ 	.byte	0x04, 0x0a
        /*000e*/ 	.short	(.L_1124 - .L_1123)
	.align		4
.L_1123:
        /*0010*/ 	.word	index@(.nv.constant0._ZN5flash24flash_fwd_splitkv_kernelI23Flash_fwd_kernel_traitsILi256ELi64ELi64ELi4ELb0ELb0EN7cutlass10bfloat16_tE19Flash_kernel_traitsILi256ELi64ELi64ELi4ES3_EELb0ELb0ELb0ELb0ELb1ELb0ELb1ELb1EEEvNS_16Flash_fwd_paramsE)
        /*0014*/ 	.short	0x0160
        /*0016*/ 	.short	0x01d0


	//----- nvinfo : EIATTR_CBANK_PARAM_SIZE
	.align		4
.L_1124:
        /*0018*/ 	.byte	0x03, 0x19
        /*001a*/ 	.short	0x01d0


	//----- nvinfo : EIATTR_KPARAM_INFO
	.align		4
        /*001c*/ 	.byte	0x04, 0x17
        /*001e*/ 	.short	(.L_1126 - .L_1125)
.L_1125:
        /*0020*/ 	.word	0x00000000
        /*0024*/ 	.short	0x0000
        /*0026*/ 	.short	0x0000
        /*0028*/ 	.byte	0x00, 0xf0, 0x41, 0x07


	//----- nvinfo : EIATTR_MAXREG_COUNT
	.align		4
.L_1126:
        /*002c*/ 	.byte	0x03, 0x1b
        /*002e*/ 	.short	0x00ff


	//----- nvinfo : EIATTR_NUM_BARRIERS
	.align		4
        /*0030*/ 	.byte	0x02, 0x4c
        /*0032*/ 	.byte	0x01
	.zero		1


	//----- nvinfo : EIATTR_ANNOTATIONS
	.align		4
        /*0034*/ 	.byte	0x04, 0x55
        /*0036*/ 	.short	(.L_1128 - .L_1127)


	//   ....[0]....
.L_1127:
        /*0038*/ 	.word	0x00000001
        /*003c*/ 	.byte	0x90, 0x84, 0x01, 0x00, 0x01, 0x00, 0x00, 0x00, 0x80, 0x87, 0x01, 0x00, 0x01, 0x00, 0x00, 0x00
        /*004c*/ 	.byte	0x80, 0x88, 0x01, 0x00, 0x01, 0x00, 0x00, 0x00, 0x40, 0x9b, 0x01, 0x00, 0x01, 0x00, 0x00, 0x00
        /*005c*/ 	.byte	0x60, 0xa3, 0x01, 0x00, 0x01, 0x00, 0x00, 0x00, 0x20, 0xbf, 0x01, 0x00, 0x01, 0x00, 0x00, 0x00
        /*006c*/ 	.byte	0x30, 0xbf, 0x01, 0x00, 0x01, 0x00, 0x00, 0x00, 0x00, 0xc2, 0x01, 0x00, 0x01, 0x00, 0x00, 0x00
        /*007c*/ 	.byte	0x20, 0xc2, 0x01, 0x00, 0x01, 0x00, 0x00, 0x00, 0xf0, 0xda, 0x01, 0x00


	//----- nvinfo : EIATTR_MERCURY_ISA_VERSION
	.align		4
.L_1128:
        /*0088*/ 	.byte	0x03, 0x5f
        /*008a*/ 	.short	0x0000


	//----- nvinfo : EIATTR_COOP_GROUP_MASK_REGIDS
	.align		4
        /*008c*/ 	.byte	0x04, 0x29
        /*008e*/ 	.short	(.L_1130 - .L_1129)


	//   ....[0]....
.L_1129:
        /*0090*/ 	.word	0xffffffff


	//   ....[1]....
        /*0094*/ 	.word	0xffffffff


	//   ....[2]....
        /*0098*/ 	.word	0xffffffff


	//   ....[3]....
        /*009c*/ 	.word	0xffffffff


	//   ....[4]....
        /*00a0*/ 	.word	0xffffffff


	//   ....[5]....
        /*00a4*/ 	.word	0xffffffff


	//   ....[6]....
        /*00a8*/ 	.word	0xffffffff


	//   ....[7]....
        /*00ac*/ 	.word	0xffffffff


	//   ....[8]....
        /*00b0*/ 	.word	0xffffffff


	//   ....[9]....
        /*00b4*/ 	.word	0xffffffff


	//   ....[10]....
        /*00b8*/ 	.word	0xffffffff


	//   ....[11]....
        /*00bc*/ 	.word	0xffffffff


	//   ....[12]....
        /*00c0*/ 	.word	0xffffffff


	//   ....[13]....
        /*00c4*/ 	.word	0xffffffff


	//   ....[14]....
        /*00c8*/ 	.word	0xffffffff


	//   ....[15]....
        /*00cc*/ 	.word	0xffffffff


	//----- nvinfo : EIATTR_COOP_GROUP_INSTR_OFFSETS
	.align		4
.L_1130:
        /*00d0*/ 	.byte	0x04, 0x28
        /*00d2*/ 	.short	(.L_1132 - .L_1131)


	//   ....[0]....
.L_1131:
        /*00d4*/ 	.word	0x000173b0


	//   ....[1]....
        /*00d8*/ 	.word	0x00017440


	//   ....[2]....
        /*00dc*/ 	.word	0x00017470


	//   ....[3]....
        /*00e0*/ 	.word	0x000174b0


	//   ....[4]....
        /*00e4*/ 	.word	0x0001a4e0


	//   ....[5]....
        /*00e8*/ 	.word	0x0001a500


	//   ....[6]....
        /*00ec*/ 	.word	0x0001a520


	//   ....[7]....
        /*00f0*/ 	.word	0x0001a540


	//   ....[8]....
        /*00f4*/ 	.word	0x0001c210


	//   ....[9]....
        /*00f8*/ 	.word	0x0001c250


	//   ....[10]....
        /*00fc*/ 	.word	0x0001c260


	//   ....[11]....
        /*0100*/ 	.word	0x0001c290


	//   ....[12]....
        /*0104*/ 	.word	0x0001db20


	//   ....[13]....
        /*0108*/ 	.word	0x0001db70


	//   ....[14]....
        /*010c*/ 	.word	0x0001dbc0


	//   ....[15]....
        /*0110*/ 	.word	0x0001dc00


	//----- nvinfo : EIATTR_EXIT_INSTR_OFFSETS
	.align		4
.L_1132:
        /*0114*/ 	.byte	0x04, 0x1c
        /*0116*/ 	.short	(.L_1134 - .L_1133)


	//   ....[0]....
.L_1133:
        /*0118*/ 	.word	0x00000200


	//----- nvinfo : EIATTR_CTAIDZ_USED
	.align		4
.L_1134:
        /*011c*/ 	.byte	0x01, 0x04
	.zero		2


	//----- nvinfo : EIATTR_CRS_STACK_SIZE
	.align		4
        /*0120*/ 	.byte	0x04, 0x1e
        /*0122*/ 	.short	(.L_1136 - .L_1135)
.L_1135:
        /*0124*/ 	.word	0x00000000
.L_1136:


//--------------------- .nv.info._ZN5flash24flash_fwd_splitkv_kernelI23Flash_fwd_kernel_traitsILi256ELi64ELi64ELi4ELb0ELb0EN7cutlass10bfloat16_tE19Flash_kernel_traitsILi256ELi64ELi64ELi4ES3_EELb0ELb0ELb0ELb0ELb1ELb1ELb1ELb1EEEvNS_16Flash_fwd_paramsE --------------------------
	.section	.nv.info._ZN5flash24flash_fwd_splitkv_kernelI23Flash_fwd_kernel_traitsILi256ELi64ELi64ELi4ELb0ELb0EN7cutlass10bfloat16_tE19Flash_kernel_traitsILi256ELi64ELi64ELi4ES3_EELb0ELb0ELb0ELb0ELb1ELb1ELb1ELb1EEEvNS_16Flash_fwd_paramsE,"",@"SHT_CUDA_INFO"
	.sectionflags	@""
	.align	4


	//----- nvinfo : EIATTR_CUDA_API_VERSION
	.align		4
        /*0000*/ 	.byte	0x04, 0x37
        /*0002*/ 	.short	(.L_1138 - .L_1137)
.L_1137:
        /*0004*/ 	.word	0x00000082


	//----- nvinfo : EIATTR_SW2861232_WAR
	.align		4
.L_1138:
        /*0008*/ 	.byte	0x01, 0x35
	.zero		2


	//----- nvinfo : EIATTR_PARAM_CBANK
	.align		4
        /*000c*/ 	.byte	0x04, 0x0a
        /*000e*/ 	.short	(.L_1140 - .L_1139)
	.align		4
.L_1139:
        /*0010*/ 	.word	index@(.nv.constant0._ZN5flash24flash_fwd_splitkv_kernelI23Flash_fwd_kernel_traitsILi256ELi64ELi64ELi4ELb0ELb0EN7cutlass10bfloat16_tE19Flash_kernel_traitsILi256ELi64ELi64ELi4ES3_EELb0ELb0ELb0ELb0ELb1ELb1ELb1ELb1EEEvNS_16Flash_fwd_paramsE)
        /*0014*/ 	.short	0x0160
        /*0016*/ 	.short	0x01d0


	//----- nvinfo : EIATTR_CBANK_PARAM_SIZE
	.align		4
.L_1140:
        /*0018*/ 	.byte	0x03, 0x19
        /*001a*/ 	.short	0x01d0


	//----- nvinfo : EIATTR_KPARAM_INFO
	.align		4
        /*001c*/ 	.byte	0x04, 0x17
        /*001e*/ 	.short	(.L_1142 - .L_1141)
.L_1141:
        /*0020*/ 	.word	0x00000000
        /*0024*/ 	.short	0x0000
        /*0026*/ 	.short	0x0000
        /*0028*/ 	.byte	0x00, 0xf0, 0x41, 0x07


	//----- nvinfo : EIATTR_MAXREG_COUNT
	.align		4
.L_1142:
        /*002c*/ 	.byte	0x03, 0x1b
        /*002e*/ 	.short	0x00ff


	//----- nvinfo : EIATTR_NUM_BARRIERS
	.align		4
        /*0030*/ 	.byte	0x02, 0x4c
        /*0032*/ 	.byte	0x01
	.zero		1


	//----- nvinfo : EIATTR_ANNOTATIONS
	.align		4
        /*0034*/ 	.byte	0x04, 0x55
        /*0036*/ 	.short	(.L_1144 - .L_1143)


	//   ....[0]....
.L_1143:
        /*0038*/ 	.word	0x00000001
        /*003c*/ 	.byte	0x80, 0x88, 0x01, 0x00, 0x01, 0x00, 0x00, 0x00, 0x70, 0x8b, 0x01, 0x00, 0x01, 0x00, 0x00, 0x00
        /*004c*/ 	.byte	0xa0, 0x8b, 0x01, 0x00, 0x01, 0x00, 0x00, 0x00, 0x00, 0xc8, 0x01, 0x00, 0x01, 0x00, 0x00, 0x00
        /*005c*/ 	.byte	0x00, 0xcb, 0x01, 0x00, 0x01, 0x00, 0x00, 0x00, 0x10, 0xcb, 0x01, 0x00, 0x01, 0x00, 0x00, 0x00
        /*006c*/ 	.byte	0xe0, 0xcb, 0x01, 0x00, 0x01, 0x00, 0x00, 0x00, 0x00, 0xcc, 0x01, 0x00, 0x01, 0x00, 0x00, 0x00
        /*007c*/ 	.byte	0xd0, 0xe4, 0x01, 0x00


	//----- nvinfo : EIATTR_MERCURY_ISA_VERSION
	.align		4
.L_1144:
        /*0080*/ 	.byte	0x03, 0x5f
        /*0082*/ 	.short	0x0000


	//----- nvinfo : EIATTR_COOP_GROUP_MASK_REGIDS
	.align		4
        /*0084*/ 	.byte	0x04, 0x29
        /*0086*/ 	.short	(.L_1146 - .L_1145)


	//   ....[0]....
.L_1145:
        /*0088*/ 	.word	0xffffffff


	//   ....[1]....
        /*008c*/ 	.word	0xffffffff


	//   ....[2]....
        /*0090*/ 	.word	0xffffffff


	//   ....[3]....
        /*0094*/ 	.word	0xffffffff


	//   ....[4]....
        /*0098*/ 	.word	0xffffffff


	//   ....[5]....
        /*009c*/ 	.word	0xffffffff


	//   ....[6]....
        /*00a0*/ 	.word	0xffffffff


	//   ....[7]....
        /*00a4*/ 	.word	0xffffffff


	//   ....[8]....
        /*00a8*/ 	.word	0xffffffff


	//   ....[9]....
        /*00ac*/ 	.word	0xffffffff


	//   ....[10]....
        /*00b0*/ 	.word	0xffffffff


	//   ....[11]....
        /*00b4*/ 	.word	0xffffffff


	//   ....[12]....
        /*00b8*/ 	.word	0xffffffff


	//   ....[13]....
        /*00bc*/ 	.word	0xffffffff


	//   ....[14]....
        /*00c0*/ 	.word	0xffffffff


	//   ....[15]....
        /*00c4*/ 	.word	0xffffffff


	//----- nvinfo : EIATTR_COOP_GROUP_INSTR_OFFSETS
	.align		4
.L_1146:
        /*00c8*/ 	.byte	0x04, 0x28
        /*00ca*/ 	.short	(.L_1148 - .L_1147)


	//   ....[0]....
.L_1147:
        /*00cc*/ 	.word	0x00017790


	//   ....[1]....
        /*00d0*/ 	.word	0x00017820


	//   ....[2]....
        /*00d4*/ 	.word	0x00017850


	//   ....[3]....
        /*00d8*/ 	.word	0x000178a0


	//   ....[4]....
        /*00dc*/ 	.word	0x0001aca0


	//   ....[5]....
        /*00e0*/ 	.word	0x0001acc0


	//   ....[6]....
        /*00e4*/ 	.word	0x0001ace0


	//   ....[7]....
        /*00e8*/ 	.word	0x0001ad00


	//   ....[8]....
        /*00ec*/ 	.word	0x0001cbf0


	//   ....[9]....
        /*00f0*/ 	.word	0x0001cc30


	//   ....[10]....
        /*00f4*/ 	.word	0x0001cc40


	//   ....[11]....
        /*00f8*/ 	.word	0x0001cc70


	//   ....[12]....
        /*00fc*/ 	.word	0x0001e500


	//   ....[13]....
        /*0100*/ 	.word	0x0001e550


	//   ....[14]....
        /*0104*/ 	.word	0x0001e5a0


	//   ....[15]....
        /*0108*/ 	.word	0x0001e5e0


	//----- nvinfo : EIATTR_EXIT_INSTR_OFFSETS
	.align		4
.L_1148:
        /*010c*/ 	.byte	0x04, 0x1c
        /*010e*/ 	.short	(.L_1150 - .L_1149)


	//   ....[0]....
.L_1149:
        /*0110*/ 	.word	0x00000200


	//----- nvinfo : EIATTR_CTAIDZ_USED
	.align		4
.L_1150:
        /*0114*/ 	.byte	0x01, 0x04
	.zero		2


	//----- nvinfo : EIATTR_CRS_STACK_SIZE
	.align		4
        /*0118*/ 	.byte	0x04, 0x1e
        /*011a*/ 	.short	(.L_1152 - .L_1151)
.L_1151:
        /*011c*/ 	.word	0x00000000
.L_1152:


//--------------------- .nv.info._ZN5flash24flash_fwd_splitkv_kernelI23Flash_fwd_kernel_traitsILi256ELi64ELi64ELi4ELb0ELb0EN7cutlass10bfloat16_tE19Flash_kernel_traitsILi256ELi64ELi64ELi4ES3_EELb0ELb0ELb1ELb0ELb0ELb0ELb1ELb1EEEvNS_16Flash_fwd_paramsE --------------------------
	.section	.nv.info._ZN5flash24flash_fwd_splitkv_kernelI23Flash_fwd_kernel_traitsILi256ELi64ELi64ELi4ELb0ELb0EN7cutlass10bfloat16_tE19Flash_kernel_traitsILi256ELi64ELi64ELi4ES3_EELb0ELb0ELb1ELb0ELb0ELb0ELb1ELb1EEEvNS_16Flash_fwd_paramsE,"",@"SHT_CUDA_INFO"
	.sectionflags	@""
	.align	4


	//----- nvinfo : EIATTR_CUDA_API_VERSION
	.align		4
        /*0000*/ 	.byte	0x04, 0x37
        /*0002*/ 	.short	(.L_1154 - .L_1153)
.L_1153:
        /*0004*/ 	.word	0x00000082


	//----- nvinfo : EIATTR_SW2861232_WAR
	.align		4
.L_1154:
        /*0008*/ 	.byte	0x01, 0x35
	.zero		2


	//----- nvinfo : EIATTR_PARAM_CBANK
	.align		4
        /*000c*/ 	.byte	0x04, 0x0a
        /*000e*/ 	.short	(.L_1156 - .L_1155)
	.align		4
.L_1155:
        /*0010*/ 	.word	index@(.nv.constant0._ZN5flash24flash_fwd_splitkv_kernelI23Flash_fwd_kernel_traitsILi256ELi64ELi64ELi4ELb0ELb0EN7cutlass10bfloat16_tE19Flash_kernel_traitsILi256ELi64ELi64ELi4ES3_EELb0ELb0ELb1ELb0ELb0ELb0ELb1ELb1EEEvNS_16Flash_fwd_paramsE)
        /*0014*/ 	.short	0x0160
        /*0016*/ 	.short	0x01d0


	//----- nvinfo : EIATTR_CBANK_PARAM_SIZE
	.align		4
.L_1156:
        /*0018*/ 	.byte	0x03, 0x19
        /*001a*/ 	.short	0x01d0


	//----- nvinfo : EIATTR_KPARAM_INFO
	.align		4
        /*001c*/ 	.byte	0x04, 0x17
        /*001e*/ 	.short	(.L_1158 - .L_1157)
.L_1157:
        /*0020*/ 	.word	0x00000000
        /*0024*/ 	.short	0x0000
        /*0026*/ 	.short	0x0000
        /*0028*/ 	.byte	0x00, 0xf0, 0x41, 0x07


	//----- nvinfo : EIATTR_MAXREG_COUNT
	.align		4
.L_1158:
        /*002c*/ 	.byte	0x03, 0x1b
        /*002e*/ 	.short	0x00ff


	//----- nvinfo : EIATTR_NUM_BARRIERS
	.align		4
        /*0030*/ 	.byte	0x02, 0x4c
        /*0032*/ 	.byte	0x01
	.zero		1


	//----- nvinfo : EIATTR_MERCURY_ISA_VERSION
	.align		4
        /*0034*/ 	.byte	0x03, 0x5f
        /*0036*/ 	.short	0x0000


	//----- nvinfo : EIATTR_COOP_GROUP_MASK_REGIDS
	.align		4
        /*0038*/ 	.byte	0x04, 0x29
        /*003a*/ 	.short	(.L_1160 - .L_1159)


	//   ....[0]....
.L_1159:
        /*003c*/ 	.word	0xffffffff


	//   ....[1]....
        /*0040*/ 	.word	0xffffffff


	//   ....[2]....
        /*0044*/ 	.word	0xffffffff


	//   ....[3]....
        /*0048*/ 	.word	0xffffffff


	//   ....[4]....
        /*004c*/ 	.word	0xffffffff


	//   ....[5]....
        /*0050*/ 	.word	0xffffffff


	//   ....[6]....
        /*0054*/ 	.word	0xffffffff


	//   ....[7]....
        /*0058*/ 	.word	0xffffffff


	//   ....[8]....
        /*005c*/ 	.word	0xffffffff


	//   ....[9]....
        /*0060*/ 	.word	0xffffffff


	//   ....[10]....
        /*0064*/ 	.word	0xffffffff


	//   ....[11]....
        /*0068*/ 	.word	0xffffffff


	//   ....[12]....
        /*006c*/ 	.word	0xffffffff


	//   ....[13]....
        /*0070*/ 	.word	0xffffffff


	//   ....[14]....
        /*0074*/ 	.word	0xffffffff


	//   ....[15]....
        /*0078*/ 	.word	0xffffffff


	//----- nvinfo : EIATTR_COOP_GROUP_INSTR_OFFSETS
	.align		4
.L_1160:
        /*007c*/ 	.byte	0x04, 0x28
        /*007e*/ 	.short	(.L_1162 - .L_1161)


	//   ....[0]....
.L_1161:
        /*0080*/ 	.word	0x0001c4f0


	//   ....[1]....
        /*0084*/ 	.word	0x0001c510


	//   ....[2]....
        /*0088*/ 	.word	0x0001c5b0


	//   ....[3]....
        /*008c*/ 	.word	0x0001c5c0


	//   ....[4]....
        /*0090*/ 	.word	0x000207d0


	//   ....[5]....
        /*0094*/ 	.word	0x000207f0


	//   ....[6]....
        /*0098*/ 	.word	0x00020840


	//   ....[7]....
        /*009c*/ 	.word	0x00020850


	//   ....[8]....
        /*00a0*/ 	.word	0x00022510


	//   ....[9]....
        /*00a4*/ 	.word	0x00022540


	//   ....[10]....
        /*00a8*/ 	.word	0x00022550


	//   ....[11]....
        /*00ac*/ 	.word	0x00022580


	//   ....[12]....
        /*00b0*/ 	.word	0x00024390


	//   ....[13]....
        /*00b4*/ 	.word	0x000243f0


	//   ....[14]....
        /*00b8*/ 	.word	0x00024440


	//   ....[15]....
        /*00bc*/ 	.word	0x00024490


	//----- nvinfo : EIATTR_EXIT_INSTR_OFFSETS
	.align		4
.L_1162:
        /*00c0*/ 	.byte	0x04, 0x1c
        /*00c2*/ 	.short	(.L_1164 - .L_1163)


	//   ....[0]....
.L_1163:
        /*00c4*/ 	.word	0x000001f0


	//----- nvinfo : EIATTR_CTAIDZ_USED
	.align		4
.L_1164:
        /*00c8*/ 	.byte	0x01, 0x04
	.zero		2


	//----- nvinfo : EIATTR_CRS_STACK_SIZE
	.align		4
        /*00cc*/ 	.byte	0x04, 0x1e
        /*00ce*/ 	.short	(.L_1166 - .L_1165)
.L_1165:
        /*00d0*/ 	.word	0x00000000
.L_1166:


//--------------------- .nv.info._ZN5flash24flash_fwd_splitkv_kernelI23Flash_fwd_kernel_traitsILi256ELi64ELi64ELi4ELb0ELb0EN7cutlass10bfloat16_tE19Flash_kernel_traitsILi256ELi64ELi64ELi4ES3_EELb0ELb0ELb1ELb0ELb0ELb1ELb1ELb1EEEvNS_16Flash_fwd_paramsE --------------------------
	.section	.nv.info._ZN5flash24flash_fwd_splitkv_kernelI23Flash_fwd_kernel_traitsILi256ELi64ELi64ELi4ELb0ELb0EN7cutlass10bfloat16_tE19Flash_kernel_traitsILi256ELi64ELi64ELi4ES3_EELb0ELb0ELb1ELb0ELb0ELb1ELb1ELb1EEEvNS_16Flash_fwd_paramsE,"",@"SHT_CUDA_INFO"
	.sectionflags	@""
	.align	4


	//----- nvinfo : EIATTR_CUDA_API_VERSION
	.align		4
        /*0000*/ 	.byte	0x04, 0x37
        /*0002*/ 	.short	(.L_1168 - .L_1167)
.L_1167:
        /*0004*/ 	.word	0x00000082


	//----- nvinfo : EIATTR_SW2861232_WAR
	.align		4
.L_1168:
        /*0008*/ 	.byte	0x01, 0x35
	.zero		2


	//----- nvinfo : EIATTR_PARAM_CBANK
	.align		4
        /*000c*/ 	.byte	0x04, 0x0a
        /*000e*/ 	.short	(.L_1170 - .L_1169)
	.align		4
.L_1169:
        /*0010*/ 	.word	index@(.nv.constant0._ZN5flash24flash_fwd_splitkv_kernelI23Flash_fwd_kernel_traitsILi256ELi64ELi64ELi4ELb0ELb0EN7cutlass10bfloat16_tE19Flash_kernel_traitsILi256ELi64ELi64ELi4ES3_EELb0ELb0ELb1ELb0ELb0ELb1ELb1ELb1EEEvNS_16Flash_fwd_paramsE)
        /*0014*/ 	.short	0x0160
        /*0016*/ 	.short	0x01d0


	//----- nvinfo : EIATTR_CBANK_PARAM_SIZE
	.align		4
.L_1170:
        /*0018*/ 	.byte	0x03, 0x19
        /*001a*/ 	.short	0x01d0


	//----- nvinfo : EIATTR_KPARAM_INFO
	.align		4
        /*001c*/ 	.byte	0x04, 0x17
        /*001e*/ 	.short	(.L_1172 - .L_1171)
.L_1171:
        /*0020*/ 	.word	0x00000000
        /*0024*/ 	.short	0x0000
        /*0026*/ 	.short	0x0000
        /*0028*/ 	.byte	0x00, 0xf0, 0x41, 0x07


	//----- nvinfo : EIATTR_MAXREG_COUNT
	.align		4
.L_1172:
        /*002c*/ 	.byte	0x03, 0x1b
        /*002e*/ 	.short	0x00ff


	//----- nvinfo : EIATTR_NUM_BARRIERS
	.align		4
        /*0030*/ 	.byte	0x02, 0x4c
        /*0032*/ 	.byte	0x01
	.zero		1


	//----- nvinfo : EIATTR_ANNOTATIONS
	.align		4
        /*0034*/ 	.byte	0x04, 0x55
        /*0036*/ 	.short	(.L_1174 - .L_1173)


	//   ....[0]....
.L_1173:
        /* <DEDUP_REMOVED lines=28> */
        /*01ec*/ 	.byte	0x80, 0x42, 0x02, 0x00


	//----- nvinfo : EIATTR_MERCURY_ISA_VERSION
	.align		4
.L_1174:
        /*01f0*/ 	.byte	0x03, 0x5f
        /*01f2*/ 	.short	0x0000


	//----- nvinfo : EIATTR_COOP_GROUP_MASK_REGIDS
	.align		4
        /*01f4*/ 	.byte	0x04, 0x29
        /*01f6*/ 	.short	(.L_1176 - .L_1175)


	//   ....[0]....
.L_1175:
        /*01f8*/ 	.word	0xffffffff


	//   ....[1]....
        /*01fc*/ 	.word	0xffffffff


	//   ....[2]....
        /*0200*/ 	.word	0xffffffff


	//   ....[3]....
        /*0204*/ 	.word	0xffffffff


	//   ....[4]....
        /*0208*/ 	.word	0xffffffff


	//   ....[5]....
        /*020c*/ 	.word	0xffffffff


	//   ....[6]....
        /*0210*/ 	.word	0xffffffff


	//   ....[7]....
        /*0214*/ 	.word	0xffffffff


	//   ....[8]....
        /*0218*/ 	.word	0xffffffff


	//   ....[9]....
        /*021c*/ 	.word	0xffffffff


	//   ....[10]....
        /*0220*/ 	.word	0xffffffff


	//   ....[11]....
        /*0224*/ 	.word	0xffffffff


	//   ....[12]....
        /*0228*/ 	.word	0xffffffff


	//   ....[13]....
        /*022c*/ 	.word	0xffffffff


	//   ....[14]....
        /*0230*/ 	.word	0xffffffff


	//   ....[15]....
        /*0234*/ 	.word	0xffffffff


	//----- nvinfo : EIATTR_COOP_GROUP_INSTR_OFFSETS
	.align		4
.L_1176:
        /*0238*/ 	.byte	0x04, 0x28
        /*023a*/ 	.short	(.L_1178 - .L_1177)


	//   ....[0]....
.L_1177:
        /*023c*/ 	.word	0x0001c770


	//   ....[1]....
        /*0240*/ 	.word	0x0001c7b0


	//   ....[2]....
        /*0244*/ 	.word	0x0001c7d0


	//   ....[3]....
        /*0248*/ 	.word	0x0001c7f0


	//   ....[4]....
        /*024c*/ 	.word	0x00022330


	//   ....[5]....
        /*0250*/ 	.word	0x000223c0


	//   ....[6]....
        /*0254*/ 	.word	0x000223e0


	//   ....[7]....
        /*0258*/ 	.word	0x00022440


	//   ....[8]....
        /*025c*/ 	.word	0x000240f0


	//   ....[9]....
        /*0260*/ 	.word	0x00024120


	//   ....[10]....
        /*0264*/ 	.word	0x00024130


	//   ....[11]....
        /*0268*/ 	.word	0x00024160


	//   ....[12]....
        /*026c*/ 	.word	0x00025fd0


	//   ....[13]....
        /*0270*/ 	.word	0x00026020


	//   ....[14]....
        /*0274*/ 	.word	0x00026070


	//   ....[15]....
        /*0278*/ 	.word	0x000260c0


	//----- nvinfo : EIATTR_EXIT_INSTR_OFFSETS
	.align		4
.L_1178:
        /*027c*/ 	.byte	0x04, 0x1c
        /*027e*/ 	.short	(.L_1180 - .L_1179)


	//   ....[0]....
.L_1179:
        /*0280*/ 	.word	0x00000200


	//----- nvinfo : EIATTR_CTAIDZ_USED
	.align		4
.L_1180:
        /*0284*/ 	.byte	0x01, 0x04
	.zero		2


	//----- nvinfo : EIATTR_CRS_STACK_SIZE
	.align		4
        /*0288*/ 	.byte	0x04, 0x1e
        /*028a*/ 	.short	(.L_1182 - .L_1181)
.L_1181:
        /*028c*/ 	.word	0x00000000
.L_1182:


//--------------------- .nv.info._ZN5flash24flash_fwd_splitkv_kernelI23Flash_fwd_kernel_traitsILi256ELi64ELi64ELi4ELb0ELb0EN7cutlass10bfloat16_tE19Flash_kernel_traitsILi256ELi64ELi64ELi4ES3_EELb0ELb1ELb0ELb0ELb1ELb0ELb0ELb0EEEvNS_16Flash_fwd_paramsE --------------------------
	.section	.nv.info._ZN5flash24flash_fwd_splitkv_kernelI23Flash_fwd_kernel_traitsILi256ELi64ELi64ELi4ELb0ELb0EN7cutlass10bfloat16_tE19Flash_kernel_traitsILi256ELi64ELi64ELi4ES3_EELb0ELb1ELb0ELb0ELb1ELb0ELb0ELb0EEEvNS_16Flash_fwd_paramsE,"",@"SHT_CUDA_INFO"
	.sectionflags	@""
	.align	4


	//----- nvinfo : EIATTR_CUDA_API_VERSION
	.align		4
        /*0000*/ 	.byte	0x04, 0x37
        /*0002*/ 	.short	(.L_1184 - .L_1183)
.L_1183:
        /*0004*/ 	.word	0x00000082


	//----- nvinfo : EIATTR_SW2861232_WAR
	.align		4
.L_1184:
        /*0008*/ 	.byte	0x01, 0x35
	.zero		2


	//----- nvinfo : EIATTR_PARAM_CBANK
	.align		4
        /*000c*/ 	.byte	0x04, 0x0a
        /*000e*/ 	.short	(.L_1186 - .L_1185)
	.align		4
.L_1185:
        /*0010*/ 	.word	index@(.nv.constant0._ZN5flash24flash_fwd_splitkv_kernelI23Flash_fwd_kernel_traitsILi256ELi64ELi64ELi4ELb0ELb0EN7cutlass10bfloat16_tE19Flash_kernel_traitsILi256ELi64ELi64ELi4ES3_EELb0ELb1ELb0ELb0ELb1ELb0ELb0ELb0EEEvNS_16Flash_fwd_paramsE)
        /*0014*/ 	.short	0x0160
        /*0016*/ 	.short	0x01d0


	//----- nvinfo : EIATTR_CBANK_PARAM_SIZE
	.align		4
.L_1186:
        /*0018*/ 	.byte	0x03, 0x19
        /*001a*/ 	.short	0x01d0


	//----- nvinfo : EIATTR_KPARAM_INFO
	.align		4
        /*001c*/ 	.byte	0x04, 0x17
        /*001e*/ 	.short	(.L_1188 - .L_1187)
.L_1187:
        /*0020*/ 	.word	0x00000000
        /*0024*/ 	.short	0x0000
        /*0026*/ 	.short	0x0000
        /*0028*/ 	.byte	0x00, 0xf0, 0x41, 0x07


	//----- nvinfo : EIATTR_MAXREG_COUNT
	.align		4
.L_1188:
        /*002c*/ 	.byte	0x03, 0x1b
        /*002e*/ 	.short	0x00ff


	//----- nvinfo : EIATTR_NUM_BARRIERS
	.align		4
        /*0030*/ 	.byte	0x02, 0x4c
        /*0032*/ 	.byte	0x01
	.zero		1


	//----- nvinfo : EIATTR_MERCURY_ISA_VERSION
	.align		4
        /*0034*/ 	.byte	0x03, 0x5f
        /*0036*/ 	.short	0x0000


	//----- nvinfo : EIATTR_COOP_GROUP_MASK_REGIDS
	.align		4
        /*0038*/ 	.byte	0x04, 0x29
        /*003a*/ 	.short	(.L_1190 - .L_1189)


	//   ....[0]....
.L_1189:
        /*003c*/ 	.word	0xffffffff


	//   ....[1]....
        /*0040*/ 	.word	0xffffffff


	//   ....[2]....
        /*0044*/ 	.word	0xffffffff


	//   ....[3]....
        /*0048*/ 	.word	0xffffffff


	//   ....[4]....
        /*004c*/ 	.word	0xffffffff


	//   ....[5]....
        /*0050*/ 	.word	0xffffffff


	//   ....[6]....
        /*0054*/ 	.word	0xffffffff


	//   ....[7]....
        /*0058*/ 	.word	0xffffffff


	//   ....[8]....
        /*005c*/ 	.word	0xffffffff


	//   ....[9]....
        /*0060*/ 	.word	0xffffffff


	//   ....[10]....
        /*0064*/ 	.word	0xffffffff


	//   ....[11]....
        /*0068*/ 	.word	0xffffffff


	//   ....[12]....
        /*006c*/ 	.word	0xffffffff


	//   ....[13]....
        /*0070*/ 	.word	0xffffffff


	//   ....[14]....
        /*0074*/ 	.word	0xffffffff


	//   ....[15]....
        /*0078*/ 	.word	0xffffffff


	//----- nvinfo : EIATTR_COOP_GROUP_INSTR_OFFSETS
	.align		4
.L_1190:
        /*007c*/ 	.byte	0x04, 0x28
        /*007e*/ 	.short	(.L_1192 - .L_1191)


	//   ....[0]....
.L_1191:
        /*0080*/ 	.word	0x00004c70


	//   ....[1]....
        /*0084*/ 	.word	0x00004ca0


	//   ....[2]....
        /*0088*/ 	.word	0x00004d40


	//   ....[3]....
        /*008c*/ 	.word	0x00004d50


	//   ....[4]....
        /*0090*/ 	.word	0x00008510


	//   ....[5]....
        /*0094*/ 	.word	0x00008520


	//   ....[6]....
        /*0098*/ 	.word	0x00008550


	//   ....[7]....
        /*009c*/ 	.word	0x00008560


	//   ....[8]....
        /*00a0*/ 	.word	0x0000c430


	//   ....[9]....
        /*00a4*/ 	.word	0x0000c480


	//   ....[10]....
        /*00a8*/ 	.word	0x0000c4a0


	//   ....[11]....
        /*00ac*/ 	.word	0x0000c4c0


	//   ....[12]....
        /*00b0*/ 	.word	0x0000e0f0


	//   ....[13]....
        /*00b4*/ 	.word	0x0000e130


	//   ....[14]....
        /*00b8*/ 	.word	0x0000e220


	//   ....[15]....
        /*00bc*/ 	.word	0x0000e250


	//----- nvinfo : EIATTR_EXIT_INSTR_OFFSETS
	.align		4
.L_1192:
        /*00c0*/ 	.byte	0x04, 0x1c
        /*00c2*/ 	.short	(.L_1194 - .L_1193)


	//   ....[0]....
.L_1193:
        /*00c4*/ 	.word	0x00000460


	//   ....[1]....
        /*00c8*/ 	.word	0x00000e40


	//   ....[2]....
        /*00cc*/ 	.word	0x00000e70


	//   ....[3]....
        /*00d0*/ 	.word	0x0000fdc0


	//   ....[4]....
        /*00d4*/ 	.word	0x0000fea0


	//----- nvinfo : EIATTR_CTAIDZ_USED
	.align		4
.L_1194:
        /*00d8*/ 	.byte	0x01, 0x04
	.zero		2


	//----- nvinfo : EIATTR_CRS_STACK_SIZE
	.align		4
        /*00dc*/ 	.byte	0x04, 0x1e
        /*00de*/ 	.short	(.L_1196 - .L_1195)
.L_1195:
        /*00e0*/ 	.word	0x00000000
.L_1196:


//--------------------- .nv.info._ZN5flash24flash_fwd_splitkv_kernelI23Flash_fwd_kernel_traitsILi256ELi64ELi64ELi4ELb0ELb0EN7cutlass10bfloat16_tE19Flash_kernel_traitsILi256ELi64ELi64ELi4ES3_EELb0ELb1ELb0ELb0ELb1ELb1ELb0ELb0EEEvNS_16Flash_fwd_paramsE --------------------------
	.section	.nv.info._ZN5flash24flash_fwd_splitkv_kernelI23Flash_fwd_kernel_traitsILi256ELi64ELi64ELi4ELb0ELb0EN7cutlass10bfloat16_tE19Flash_kernel_traitsILi256ELi64ELi64ELi4ES3_EELb0ELb1ELb0ELb0ELb1ELb1ELb0ELb0EEEvNS_16Flash_fwd_paramsE,"",@"SHT_CUDA_INFO"
	.sectionflags	@""
	.align	4


	//----- nvinfo : EIATTR_CUDA_API_VERSION
	.align		4
        /*0000*/ 	.byte	0x04, 0x37
        /*0002*/ 	.short	(.L_1198 - .L_1197)
.L_1197:
        /*0004*/ 	.word	0x00000082


	//----- nvinfo : EIATTR_SW2861232_WAR
	.align		4
.L_1198:
        /*0008*/ 	.byte	0x01, 0x35
	.zero		2


	//----- nvinfo : EIATTR_PARAM_CBANK
	.align		4
        /*000c*/ 	.byte	0x04, 0x0a
        /*000e*/ 	.short	(.L_1200 - .L_1199)
	.align		4
.L_1199:
        /*0010*/ 	.word	index@(.nv.constant0._ZN5flash24flash_fwd_splitkv_kernelI23Flash_fwd_kernel_traitsILi256ELi64ELi64ELi4ELb0ELb0EN7cutlass10bfloat16_tE19Flash_kernel_traitsILi256ELi64ELi64ELi4ES3_EELb0ELb1ELb0ELb0ELb1ELb1ELb0ELb0EEEvNS_16Flash_fwd_paramsE)
        /*0014*/ 	.short	0x0160
        /*0016*/ 	.short	0x01d0


	//----- nvinfo : EIATTR_CBANK_PARAM_SIZE
	.align		4
.L_1200:
        /*0018*/ 	.byte	0x03, 0x19
        /*001a*/ 	.short	0x01d0


	//----- nvinfo : EIATTR_KPARAM_INFO
	.align		4
        /*001c*/ 	.byte	0x04, 0x17
        /*001e*/ 	.short	(.L_1202 - .L_1201)
.L_1201:
        /*0020*/ 	.word	0x00000000
        /*0024*/ 	.short	0x0000
        /*0026*/ 	.short	0x0000
        /*0028*/ 	.byte	0x00, 0xf0, 0x41, 0x07


	//----- nvinfo : EIATTR_MAXREG_COUNT
	.align		4
.L_1202:
        /*002c*/ 	.byte	0x03, 0x1b
        /*002e*/ 	.short	0x00ff


	//----- nvinfo : EIATTR_NUM_BARRIERS
	.align		4
        /*0030*/ 	.byte	0x02, 0x4c
        /*0032*/ 	.byte	0x01
	.zero		1


	//----- nvinfo : EIATTR_MERCURY_ISA_VERSION
	.align		4
        /*0034*/ 	.byte	0x03, 0x5f
        /*0036*/ 	.short	0x0000


	//----- nvinfo : EIATTR_COOP_GROUP_MASK_REGIDS
	.align		4
        /*0038*/ 	.byte	0x04, 0x29
        /*003a*/ 	.short	(.L_1204 - .L_1203)


	//   ....[0]....
.L_1203:
        /*003c*/ 	.word	0xffffffff


	//   ....[1]....
        /*0040*/ 	.word	0xffffffff


	//   ....[2]....
        /*0044*/ 	.word	0xffffffff


	//   ....[3]....
        /*0048*/ 	.word	0xffffffff


	//   ....[4]....
        /*004c*/ 	.word	0xffffffff


	//   ....[5]....
        /*0050*/ 	.word	0xffffffff


	//   ....[6]....
        /*0054*/ 	.word	0xffffffff


	//   ....[7]....
        /*0058*/ 	.word	0xffffffff


	//   ....[8]....
        /*005c*/ 	.word	0xffffffff


	//   ....[9]....
        /*0060*/ 	.word	0xffffffff


	//   ....[10]....
        /*0064*/ 	.word	0xffffffff


	//   ....[11]....
        /*0068*/ 	.word	0xffffffff


	//   ....[12]....
        /*006c*/ 	.word	0xffffffff


	//   ....[13]....
        /*0070*/ 	.word	0xffffffff


	//   ....[14]....
        /*0074*/ 	.word	0xffffffff


	//   ....[15]....
        /*0078*/ 	.word	0xffffffff


	//----- nvinfo : EIATTR_COOP_GROUP_INSTR_OFFSETS
	.align		4
.L_1204:
        /*007c*/ 	.byte	0x04, 0x28
        /*007e*/ 	.short	(.L_1206 - .L_1205)


	//   ....[0]....
.L_1205:
        /*0080*/ 	.word	0x00005030


	//   ....[1]....
        /*0084*/ 	.word	0x00005060


	//   ....[2]....
        /*0088*/ 	.word	0x00005100


	//   ....[3]....
        /*008c*/ 	.word	0x00005110


	//   ....[4]....
        /*0090*/ 	.word	0x00008cb0


	//   ....[5]....
        /*0094*/ 	.word	0x00008cc0


	//   ....[6]....
        /*0098*/ 	.word	0x00008cf0


	//   ....[7]....
        /*009c*/ 	.word	0x00008d00


	//   ....[8]....
        /*00a0*/ 	.word	0x0000d030


	//   ....[9]....
        /*00a4*/ 	.word	0x0000d040


	//   ....[10]....
        /*00a8*/ 	.word	0x0000d060


	//   ....[11]....
        /*00ac*/ 	.word	0x0000d080


	//   ....[12]....
        /*00b0*/ 	.word	0x0000ecb0


	//   ....[13]....
        /*00b4*/ 	.word	0x0000ecf0


	//   ....[14]....
        /*00b8*/ 	.word	0x0000ede0


	//   ....[15]....
        /*00bc*/ 	.word	0x0000ee10


	//----- nvinfo : EIATTR_EXIT_INSTR_OFFSETS
	.align		4
.L_1206:
        /*00c0*/ 	.byte	0x04, 0x1c
        /*00c2*/ 	.short	(.L_1208 - .L_1207)


	//   ....[0]....
.L_1207:
        /*00c4*/ 	.word	0x00000460


	//   ....[1]....
        /*00c8*/ 	.word	0x00000e40


	//   ....[2]....
        /*00cc*/ 	.word	0x00000e70


	//   ....[3]....
        /*00d0*/ 	.word	0x00010980


	//   ....[4]....
        /*00d4*/ 	.word	0x00010a60


	//----- nvinfo : EIATTR_CTAIDZ_USED
	.align		4
.L_1208:
        /*00d8*/ 	.byte	0x01, 0x04
	.zero		2


	//----- nvinfo : EIATTR_CRS_STACK_SIZE
	.align		4
        /*00dc*/ 	.byte	0x04, 0x1e
        /*00de*/ 	.short	(.L_1210 - .L_1209)
.L_1209:
        /*00e0*/ 	.word	0x00000000
.L_1210:


//--------------------- .nv.info._ZN5flash24flash_fwd_splitkv_kernelI23Flash_fwd_kernel_traitsILi256ELi64ELi64ELi4ELb0ELb0EN7cutlass10bfloat16_tE19Flash_kernel_traitsILi256ELi64ELi64ELi4ES3_EELb0ELb1ELb1ELb0ELb0ELb0ELb0ELb0EEEvNS_16Flash_fwd_paramsE --------------------------
	.section	.nv.info._ZN5flash24flash_fwd_splitkv_kernelI23Flash_fwd_kernel_traitsILi256ELi64ELi64ELi4ELb0ELb0EN7cutlass10bfloat16_tE19Flash_kernel_traitsILi256ELi64ELi64ELi4ES3_EELb0ELb1ELb1ELb0ELb0ELb0ELb0ELb0EEEvNS_16Flash_fwd_paramsE,"",@"SHT_CUDA_INFO"
	.sectionflags	@""
	.align	4


	//----- nvinfo : EIATTR_CUDA_API_VERSION
	.align		4
        /*0000*/ 	.byte	0x04, 0x37
        /*0002*/ 	.short	(.L_1212 - .L_1211)
.L_1211:
        /*0004*/ 	.word	0x00000082


	//----- nvinfo : EIATTR_SW2861232_WAR
	.align		4
.L_1212:
        /*0008*/ 	.byte	0x01, 0x35
	.zero		2


	//----- nvinfo : EIATTR_PARAM_CBANK
	.align		4
        /*000c*/ 	.byte	0x04, 0x0a
        /*000e*/ 	.short	(.L_1214 - .L_1213)
	.align		4
.L_1213:
        /*0010*/ 	.word	index@(.nv.constant0._ZN5flash24flash_fwd_splitkv_kernelI23Flash_fwd_kernel_traitsILi256ELi64ELi64ELi4ELb0ELb0EN7cutlass10bfloat16_tE19Flash_kernel_traitsILi256ELi64ELi64ELi4ES3_EELb0ELb1ELb1ELb0ELb0ELb0ELb0ELb0EEEvNS_16Flash_fwd_paramsE)
        /*0014*/ 	.short	0x0160
        /*0016*/ 	.short	0x01d0


	//----- nvinfo : EIATTR_CBANK_PARAM_SIZE
	.align		4
.L_1214:
        /*0018*/ 	.byte	0x03, 0x19
        /*001a*/ 	.short	0x01d0


	//----- nvinfo : EIATTR_KPARAM_INFO
	.align		4
        /*001c*/ 	.byte	0x04, 0x17
        /*001e*/ 	.short	(.L_1216 - .L_1215)
.L_1215:
        /*0020*/ 	.word	0x00000000
        /*0024*/ 	.short	0x0000
        /*0026*/ 	.short	0x0000
        /*0028*/ 	.byte	0x00, 0xf0, 0x41, 0x07


	//----- nvinfo : EIATTR_MAXREG_COUNT
	.align		4
.L_1216:
        /*002c*/ 	.byte	0x03, 0x1b
        /*002e*/ 	.short	0x00ff


	//----- nvinfo : EIATTR_NUM_BARRIERS
	.align		4
        /*0030*/ 	.byte	0x02, 0x4c
        /*0032*/ 	.byte	0x01
	.zero		1


	//----- nvinfo : EIATTR_MERCURY_ISA_VERSION
	.align		4
        /*0034*/ 	.byte	0x03, 0x5f
        /*0036*/ 	.short	0x0000


	//----- nvinfo : EIATTR_INT_WARP_WIDE_INSTR_OFFSETS
	.align		4
        /*0038*/ 	.byte	0x04, 0x31
        /*003a*/ 	.short	(.L_1218 - .L_1217)


	//   ....[0]....
.L_1217:
        /*003c*/ 	.word	0x0000bc10


	//----- nvinfo : EIATTR_COOP_GROUP_MASK_REGIDS
	.align		4
.L_1218:
        /*0040*/ 	.byte	0x04, 0x29
        /*0042*/ 	.short	(.L_1220 - .L_1219)


	//   ....[0]....
.L_1219:
        /*0044*/ 	.word	0xffffffff


	//   ....[1]....
        /*0048*/ 	.word	0xffffffff


	//   ....[2]....
        /*004c*/ 	.word	0xffffffff


	//   ....[3]....
        /*0050*/ 	.word	0xffffffff


	//   ....[4]....
        /*0054*/ 	.word	0xffffffff


	//   ....[5]....
        /*0058*/ 	.word	0xffffffff


	//   ....[6]....
        /*005c*/ 	.word	0xffffffff


	//   ....[7]....
        /*0060*/ 	.word	0xffffffff


	//   ....[8]....
        /*0064*/ 	.word	0xffffffff


	//   ....[9]....
        /*0068*/ 	.word	0xffffffff


	//   ....[10]....
        /*006c*/ 	.word	0xffffffff


	//   ....[11]....
        /*0070*/ 	.word	0xffffffff


	//   ....[12]....
        /*0074*/ 	.word	0xffffffff


	//   ....[13]....
        /*0078*/ 	.word	0xffffffff


	//   ....[14]....
        /*007c*/ 	.word	0xffffffff


	//   ....[15]....
        /*0080*/ 	.word	0xffffffff


	//----- nvinfo : EIATTR_COOP_GROUP_INSTR_OFFSETS
	.align		4
.L_1220:
        /*0084*/ 	.byte	0x04, 0x28
        /*0086*/ 	.short	(.L_1222 - .L_1221)


	//   ....[0]....
.L_1221:
        /*0088*/ 	.word	0x00007860


	//   ....[1]....
        /*008c*/ 	.word	0x00007880


	//   ....[2]....
        /*0090*/ 	.word	0x000078a0


	//   ....[3]....
        /*0094*/ 	.word	0x000078c0


	//   ....[4]....
        /*0098*/ 	.word	0x0000c7b0


	//   ....[5]....
        /*009c*/ 	.word	0x0000c7c0


	//   ....[6]....
        /*00a0*/ 	.word	0x0000c7f0


	//   ....[7]....
        /*00a4*/ 	.word	0x0000c800


	//   ....[8]....
        /*00a8*/ 	.word	0x00011dd0


	//   ....[9]....
        /*00ac*/ 	.word	0x00011df0


	//   ....[10]....
        /*00b0*/ 	.word	0x00011e10


	//   ....[11]....
        /*00b4*/ 	.word	0x00011e30


	//   ....[12]....
        /*00b8*/ 	.word	0x00013c00


	//   ....[13]....
        /*00bc*/ 	.word	0x00013c40


	//   ....[14]....
        /*00c0*/ 	.word	0x00013c80


	//   ....[15]....
        /*00c4*/ 	.word	0x00013ca0


	//----- nvinfo : EIATTR_EXIT_INSTR_OFFSETS
	.align		4
.L_1222:
        /*00c8*/ 	.byte	0x04, 0x1c
        /*00ca*/ 	.short	(.L_1224 - .L_1223)


	//   ....[0]....
.L_1223:
        /*00cc*/ 	.word	0x000004c0


	//   ....[1]....
        /*00d0*/ 	.word	0x00000fe0


	//   ....[2]....
        /*00d4*/ 	.word	0x00001010


	//   ....[3]....
        /*00d8*/ 	.word	0x000159d0


	//   ....[4]....
        /*00dc*/ 	.word	0x00015af0


	//   ....[5]....
        /*00e0*/ 	.word	0x00015b10


	//----- nvinfo : EIATTR_CTAIDZ_USED
	.align		4
.L_1224:
        /*00e4*/ 	.byte	0x01, 0x04
	.zero		2


	//----- nvinfo : EIATTR_CRS_STACK_SIZE
	.align		4
        /*00e8*/ 	.byte	0x04, 0x1e
        /*00ea*/ 	.short	(.L_1226 - .L_1225)
.L_1225:
        /*00ec*/ 	.word	0x00000000
.L_1226:


//--------------------- .nv.info._ZN5flash24flash_fwd_splitkv_kernelI23Flash_fwd_kernel_traitsILi256ELi64ELi64ELi4ELb0ELb0EN7cutlass10bfloat16_tE19Flash_kernel_traitsILi256ELi64ELi64ELi4ES3_EELb0ELb1ELb1ELb0ELb0ELb1ELb0ELb0EEEvNS_16Flash_fwd_paramsE --------------------------
	.section	.nv.info._ZN5flash24flash_fwd_splitkv_kernelI23Flash_fwd_kernel_traitsILi256ELi64ELi64ELi4ELb0ELb0EN7cutlass10bfloat16_tE19Flash_kernel_traitsILi256ELi64ELi64ELi4ES3_EELb0ELb1ELb1ELb0ELb0ELb1ELb0ELb0EEEvNS_16Flash_fwd_paramsE,"",@"SHT_CUDA_INFO"
	.sectionflags	@""
	.align	4


	//----- nvinfo : EIATTR_CUDA_API_VERSION
	.align		4
        /*0000*/ 	.byte	0x04, 0x37
        /*0002*/ 	.short	(.L_1228 - .L_1227)
.L_1227:
        /*0004*/ 	.word	0x00000082


	//----- nvinfo : EIATTR_SW2861232_WAR
	.align		4
.L_1228:
        /*0008*/ 	.byte	0x01, 0x35
	.zero		2


	//----- nvinfo : EIATTR_PARAM_CBANK
	.align		4
        /*000c*/ 	.byte	0x04, 0x0a
        /*000e*/ 	.short	(.L_1230 - .L_1229)
	.align		4
.L_1229:
        /*0010*/ 	.word	index@(.nv.constant0._ZN5flash24flash_fwd_splitkv_kernelI23Flash_fwd_kernel_traitsILi256ELi64ELi64ELi4ELb0ELb0EN7cutlass10bfloat16_tE19Flash_kernel_traitsILi256ELi64ELi64ELi4ES3_EELb0ELb1ELb1ELb0ELb0ELb1ELb0ELb0EEEvNS_16Flash_fwd_paramsE)
        /*0014*/ 	.short	0x0160
        /*0016*/ 	.short	0x01d0


	//----- nvinfo : EIATTR_CBANK_PARAM_SIZE
	.align		4
.L_1230:
        /*0018*/ 	.byte	0x03, 0x19
        /*001a*/ 	.short	0x01d0


	//----- nvinfo : EIATTR_KPARAM_INFO
	.align		4
        /*001c*/ 	.byte	0x04, 0x17
        /*001e*/ 	.short	(.L_1232 - .L_1231)
.L_1231:
        /*0020*/ 	.word	0x00000000
        /*0024*/ 	.short	0x0000
        /*0026*/ 	.short	0x0000
        /*0028*/ 	.byte	0x00, 0xf0, 0x41, 0x07


	//----- nvinfo : EIATTR_MAXREG_COUNT
	.align		4
.L_1232:
        /*002c*/ 	.byte	0x03, 0x1b
        /*002e*/ 	.short	0x00ff


	//----- nvinfo : EIATTR_NUM_BARRIERS
	.align		4
        /*0030*/ 	.byte	0x02, 0x4c
        /*0032*/ 	.byte	0x01
	.zero		1


	//----- nvinfo : EIATTR_MERCURY_ISA_VERSION
	.align		4
        /*0034*/ 	.byte	0x03, 0x5f
        /*0036*/ 	.short	0x0000


	//----- nvinfo : EIATTR_INT_WARP_WIDE_INSTR_OFFSETS
	.align		4
        /*0038*/ 	.byte	0x04, 0x31
        /*003a*/ 	.short	(.L_1234 - .L_1233)


	//   ....[0]....
.L_1233:
        /*003c*/ 	.word	0x0000c430


	//----- nvinfo : EIATTR_COOP_GROUP_MASK_REGIDS
	.align		4
.L_1234:
        /*0040*/ 	.byte	0x04, 0x29
        /*0042*/ 	.short	(.L_1236 - .L_1235)


	//   ....[0]....
.L_1235:
        /*0044*/ 	.word	0xffffffff


	//   ....[1]....
        /*0048*/ 	.word	0xffffffff


	//   ....[2]....
        /*004c*/ 	.word	0xffffffff


	//   ....[3]....
        /*0050*/ 	.word	0xffffffff


	//   ....[4]....
        /*0054*/ 	.word	0xffffffff


	//   ....[5]....
        /*0058*/ 	.word	0xffffffff


	//   ....[6]....
        /*005c*/ 	.word	0xffffffff


	//   ....[7]....
        /*0060*/ 	.word	0xffffffff


	//   ....[8]....
        /*0064*/ 	.word	0xffffffff


	//   ....[9]....
        /*0068*/ 	.word	0xffffffff


	//   ....[10]....
        /*006c*/ 	.word	0xffffffff


	//   ....[11]....
        /*0070*/ 	.word	0xffffffff


	//   ....[12]....
        /*0074*/ 	.word	0xffffffff


	//   ....[13]....
        /*0078*/ 	.word	0xffffffff


	//   ....[14]....
        /*007c*/ 	.word	0xffffffff


	//   ....[15]....
        /*0080*/ 	.word	0xffffffff


	//----- nvinfo : EIATTR_COOP_GROUP_INSTR_OFFSETS
	.align		4
.L_1236:
        /*0084*/ 	.byte	0x04, 0x28
        /*0086*/ 	.short	(.L_1238 - .L_1237)


	//   ....[0]....
.L_1237:
        /*0088*/ 	.word	0x00007bf0


	//   ....[1]....
        /*008c*/ 	.word	0x00007c90


	//   ....[2]....
        /*0090*/ 	.word	0x00007cb0


	//   ....[3]....
        /*0094*/ 	.word	0x00007cd0


	//   ....[4]....
        /*0098*/ 	.word	0x0000cfb0


	//   ....[5]....
        /*009c*/ 	.word	0x0000cfc0


	//   ....[6]....
        /*00a0*/ 	.word	0x0000cff0


	//   ....[7]....
        /*00a4*/ 	.word	0x0000d000


	//   ....[8]....
        /*00a8*/ 	.word	0x000128a0


	//   ....[9]....
        /*00ac*/ 	.word	0x00012a10


	//   ....[10]....
        /*00b0*/ 	.word	0x00012a20


	//   ....[11]....
        /*00b4*/ 	.word	0x00012a80


	//   ....[12]....
        /*00b8*/ 	.word	0x00014810


	//   ....[13]....
        /*00bc*/ 	.word	0x00014850


	//   ....[14]....
        /*00c0*/ 	.word	0x00014890


	//   ....[15]....
        /*00c4*/ 	.word	0x000148b0


	//----- nvinfo : EIATTR_EXIT_INSTR_OFFSETS
	.align		4
.L_1238:
        /*00c8*/ 	.byte	0x04, 0x1c
        /*00ca*/ 	.short	(.L_1240 - .L_1239)


	//   ....[0]....
.L_1239:
        /*00cc*/ 	.word	0x000004c0


	//   ....[1]....
        /*00d0*/ 	.word	0x00000fe0


	//   ....[2]....
        /*00d4*/ 	.word	0x00001010


	//   ....[3]....
        /*00d8*/ 	.word	0x000165e0


	//   ....[4]....
        /*00dc*/ 	.word	0x00016700


	//   ....[5]....
        /*00e0*/ 	.word	0x00016720


	//----- nvinfo : EIATTR_CTAIDZ_USED
	.align		4
.L_1240:
        /*00e4*/ 	.byte	0x01, 0x04
	.zero		2


	//----- nvinfo : EIATTR_CRS_STACK_SIZE
	.align		4
        /*00e8*/ 	.byte	0x04, 0x1e
        /*00ea*/ 	.short	(.L_1242 - .L_1241)
.L_1241:
        /*00ec*/ 	.word	0x00000000
.L_1242:


//--------------------- .nv.info._ZN5flash24flash_fwd_splitkv_kernelI23Flash_fwd_kernel_traitsILi256ELi64ELi64ELi4ELb0ELb0EN7cutlass10bfloat16_tE19Flash_kernel_traitsILi256ELi64ELi64ELi4ES3_EELb0ELb1ELb0ELb0ELb1ELb0ELb0ELb1EEEvNS_16Flash_fwd_paramsE --------------------------
	.section	.nv.info._ZN5flash24flash_fwd_splitkv_kernelI23Flash_fwd_kernel_traitsILi256ELi64ELi64ELi4ELb0ELb0EN7cutlass10bfloat16_tE19Flash_kernel_traitsILi256ELi64ELi64ELi4ES3_EELb0ELb1ELb0ELb0ELb1ELb0ELb0ELb1EEEvNS_16Flash_fwd_paramsE,"",@"SHT_CUDA_INFO"
	.sectionflags	@""
	.align	4


	//----- nvinfo : EIATTR_CUDA_API_VERSION
	.align		4
        /*0000*/ 	.byte	0x04, 0x37
        /*0002*/ 	.short	(.L_1244 - .L_1243)
.L_1243:
        /*0004*/ 	.word	0x00000082


	//----- nvinfo : EIATTR_SW2861232_WAR
	.align		4
.L_1244:
        /*0008*/ 	.byte	0x01, 0x35
	.zero		2


	//----- nvinfo : EIATTR_PARAM_CBANK
	.align		4
        /*000c*/ 	.byte	0x04, 0x0a
        /*000e*/ 	.short	(.L_1246 - .L_1245)
	.align		4
.L_1245:
        /*0010*/ 	.word	index@(.nv.constant0._ZN5flash24flash_fwd_splitkv_kernelI23Flash_fwd_kernel_traitsILi256ELi64ELi64ELi4ELb0ELb0EN7cutlass10bfloat16_tE19Flash_kernel_traitsILi256ELi64ELi64ELi4ES3_EELb0ELb1ELb0ELb0ELb1ELb0ELb0ELb1EEEvNS_16Flash_fwd_paramsE)
        /*0014*/ 	.short	0x0160
        /*0016*/ 	.short	0x01d0


	//----- nvinfo : EIATTR_CBANK_PARAM_SIZE
	.align		4
.L_1246:
        /*0018*/ 	.byte	0x03, 0x19
        /*001a*/ 	.short	0x01d0


	//----- nvinfo : EIATTR_KPARAM_INFO
	.align		4
        /*001c*/ 	.byte	0x04, 0x17
        /*001e*/ 	.short	(.L_1248 - .L_1247)
.L_1247:
        /*0020*/ 	.word	0x00000000
        /*0024*/ 	.short	0x0000
        /*0026*/ 	.short	0x0000
        /*0028*/ 	.byte	0x00, 0xf0, 0x41, 0x07


	//----- nvinfo : EIATTR_MAXREG_COUNT
	.align		4
.L_1248:
        /*002c*/ 	.byte	0x03, 0x1b
        /*002e*/ 	.short	0x00ff


	//----- nvinfo : EIATTR_NUM_BARRIERS
	.align		4
        /*0030*/ 	.byte	0x02, 0x4c
        /*0032*/ 	.byte	0x01
	.zero		1


	//----- nvinfo : EIATTR_ANNOTATIONS
	.align		4
        /*0034*/ 	.byte	0x04, 0x55
        /*0036*/ 	.short	(.L_1250 - .L_1249)


	//   ....[0]....
.L_1249:
        /*0038*/ 	.word	0x00000001
        /*003c*/ 	.byte	0xe0, 0xcf, 0x01, 0x00, 0x01, 0x00, 0x00, 0x00, 0xf0, 0xcf, 0x01, 0x00, 0x01, 0x00, 0x00, 0x00
        /*004c*/ 	.byte	0x00, 0xd0, 0x01, 0x00, 0x01, 0x00, 0x00, 0x00, 0x40, 0xd5, 0x01, 0x00, 0x01, 0x00, 0x00, 0x00
        /*005c*/ 	.byte	0x10, 0xe9, 0x01, 0x00, 0x01, 0x00, 0x00, 0x00, 0x40, 0xe9, 0x01, 0x00


	//----- nvinfo : EIATTR_MERCURY_ISA_VERSION
	.align		4
.L_1250:
        /*0068*/ 	.byte	0x03, 0x5f
        /*006a*/ 	.short	0x0000


	//----- nvinfo : EIATTR_COOP_GROUP_MASK_REGIDS
	.align		4
        /*006c*/ 	.byte	0x04, 0x29
        /*006e*/ 	.short	(.L_1252 - .L_1251)


	//   ....[0]....
.L_1251:
        /*0070*/ 	.word	0xffffffff


	//   ....[1]....
        /*0074*/ 	.word	0xffffffff


	//   ....[2]....
        /*0078*/ 	.word	0xffffffff


	//   ....[3]....
        /*007c*/ 	.word	0xffffffff


	//   ....[4]....
        /*0080*/ 	.word	0xffffffff


	//   ....[5]....
        /*0084*/ 	.word	0xffffffff


	//   ....[6]....
        /*0088*/ 	.word	0xffffffff


	//   ....[7]....
        /*008c*/ 	.word	0xffffffff


	//   ....[8]....
        /*0090*/ 	.word	0xffffffff


	//   ....[9]....
        /*0094*/ 	.word	0xffffffff


	//   ....[10]....
        /*0098*/ 	.word	0xffffffff


	//   ....[11]....
        /*009c*/ 	.word	0xffffffff


	//   ....[12]....
        /*00a0*/ 	.word	0xffffffff


	//   ....[13]....
        /*00a4*/ 	.word	0xffffffff


	//   ....[14]....
        /*00a8*/ 	.word	0xffffffff


	//   ....[15]....
        /*00ac*/ 	.word	0xffffffff


	//   ....[16]....
        /*00b0*/ 	.word	0xffffffff


	//   ....[17]....
        /*00b4*/ 	.word	0xffffffff


	//   ....[18]....
        /*00b8*/ 	.word	0xffffffff


	//   ....[19]....
        /*00bc*/ 	.word	0xffffffff


	//----- nvinfo : EIATTR_COOP_GROUP_INSTR_OFFSETS
	.align		4
.L_1252:
        /*00c0*/ 	.byte	0x04, 0x28
        /*00c2*/ 	.short	(.L_1254 - .L_1253)


	//   ....[0]....
.L_1253:
        /*00c4*/ 	.word	0x00017c70


	//   ....[1]....
        /*00c8*/ 	.word	0x00017cd0


	//   ....[2]....
        /*00cc*/ 	.word	0x00017cf0


	//   ....[3]....
        /*00d0*/ 	.word	0x00017d10


	//   ....[4]....
        /*00d4*/ 	.word	0x0001b2d0


	//   ....[5]....
        /*00d8*/ 	.word	0x0001b320


	//   ....[6]....
        /*00dc*/ 	.word	0x0001b340


	//   ....[7]....
        /*00e0*/ 	.word	0x0001b360


	//   ....[8]....
        /*00e4*/ 	.word	0x0001f400


	//   ....[9]....
        /*00e8*/ 	.word	0x0001f4a0


	//   ....[10]....
        /*00ec*/ 	.word	0x0001f4c0


	//   ....[11]....
        /*00f0*/ 	.word	0x0001f4e0


	//   ....[12]....
        /*00f4*/ 	.word	0x00021370


	//   ....[13]....
        /*00f8*/ 	.word	0x000213a0


	//   ....[14]....
        /*00fc*/ 	.word	0x000213b0


	//   ....[15]....
        /*0100*/ 	.word	0x000213e0


	//   ....[16]....
        /*0104*/ 	.word	0x00023290


	//   ....[17]....
        /*0108*/ 	.word	0x000232d0


	//   ....[18]....
        /*010c*/ 	.word	0x00023320


	//   ....[19]....
        /*0110*/ 	.word	0x00023370


	//----- nvinfo : EIATTR_EXIT_INSTR_OFFSETS
	.align		4
.L_1254:
        /*0114*/ 	.byte	0x04, 0x1c
        /*0116*/ 	.short	(.L_1256 - .L_1255)


	//   ....[0]....
.L_1255:
        /*0118*/ 	.word	0x000000c0


	//----- nvinfo : EIATTR_CTAIDZ_USED
	.align		4
.L_1256:
        /*011c*/ 	.byte	0x01, 0x04
	.zero		2


	//----- nvinfo : EIATTR_CRS_STACK_SIZE
	.align		4
        /*0120*/ 	.byte	0x04, 0x1e
        /*0122*/ 	.short	(.L_1258 - .L_1257)
.L_1257:
        /*0124*/ 	.word	0x00000000
.L_1258:


//--------------------- .nv.info._ZN5flash24flash_fwd_splitkv_kernelI23Flash_fwd_kernel_traitsILi256ELi64ELi64ELi4ELb0ELb0EN7cutlass10bfloat16_tE19Flash_kernel_traitsILi256ELi64ELi64ELi4ES3_EELb0ELb1ELb0ELb0ELb1ELb1ELb0ELb1EEEvNS_16Flash_fwd_paramsE --------------------------
	.section	.nv.info._ZN5flash24flash_fwd_splitkv_kernelI23Flash_fwd_kernel_traitsILi256ELi64ELi64ELi4ELb0ELb0EN7cutlass10bfloat16_tE19Flash_kernel_traitsILi256ELi64ELi64ELi4ES3_EELb0ELb1ELb0ELb0ELb1ELb1ELb0ELb1EEEvNS_16Flash_fwd_paramsE,"",@"SHT_CUDA_INFO"
	.sectionflags	@""
	.align	4


	//----- nvinfo : EIATTR_CUDA_API_VERSION
	.align		4
        /*0000*/ 	.byte	0x04, 0x37
        /*0002*/ 	.short	(.L_1260 - .L_1259)
.L_1259:
        /*0004*/ 	.word	0x00000082


	//----- nvinfo : EIATTR_SW2861232_WAR
	.align		4
.L_1260:
        /*0008*/ 	.byte	0x01, 0x35
	.zero		2


	//----- nvinfo : EIATTR_PARAM_CBANK
	.align		4
        /*000c*/ 	.byte	0x04, 0x0a
        /*000e*/ 	.short	(.L_1262 - .L_1261)
	.align		4
.L_1261:
        /*0010*/ 	.word	index@(.nv.constant0._ZN5flash24flash_fwd_splitkv_kernelI23Flash_fwd_kernel_traitsILi256ELi64ELi64ELi4ELb0ELb0EN7cutlass10bfloat16_tE19Flash_kernel_traitsILi256ELi64ELi64ELi4ES3_EELb0ELb1ELb0ELb0ELb1ELb1ELb0ELb1EEEvNS_16Flash_fwd_paramsE)
        /*0014*/ 	.short	0x0160
        /*0016*/ 	.short	0x01d0


	//----- nvinfo : EIATTR_CBANK_PARAM_SIZE
	.align		4
.L_1262:
        /*0018*/ 	.byte	0x03, 0x19
        /*001a*/ 	.short	0x01d0


	//----- nvinfo : EIATTR_KPARAM_INFO
	.align		4
        /*001c*/ 	.byte	0x04, 0x17
        /*001e*/ 	.short	(.L_1264 - .L_1263)
.L_1263:
        /*0020*/ 	.word	0x00000000
        /*0024*/ 	.short	0x0000
        /*0026*/ 	.short	0x0000
        /*0028*/ 	.byte	0x00, 0xf0, 0x41, 0x07


	//----- nvinfo : EIATTR_MAXREG_COUNT
	.align		4
.L_1264:
        /*002c*/ 	.byte	0x03, 0x1b
        /*002e*/ 	.short	0x00ff


	//----- nvinfo : EIATTR_NUM_BARRIERS
	.align		4
        /*0030*/ 	.byte	0x02, 0x4c
        /*0032*/ 	.byte	0x01
	.zero		1


	//----- nvinfo : EIATTR_ANNOTATIONS
	.align		4
        /*0034*/ 	.byte	0x04, 0x55
        /*0036*/ 	.short	(.L_1266 - .L_1265)


	//   ....[0]....
.L_1265:
        /*0038*/ 	.word	0x00000001
        /*003c*/ 	.byte	0x80, 0x98, 0x01, 0x00, 0x01, 0x00, 0x00, 0x00, 0xb0, 0x98, 0x01, 0x00, 0x01, 0x00, 0x00, 0x00
        /*004c*/ 	.byte	0x10, 0x9b, 0x01, 0x00, 0x01, 0x00, 0x00, 0x00, 0x30, 0x9b, 0x01, 0x00, 0x01, 0x00, 0x00, 0x00
        /*005c*/ 	.byte	0x20, 0xa5, 0x01, 0x00, 0x01, 0x00, 0x00, 0x00, 0x30, 0xa5, 0x01, 0x00, 0x01, 0x00, 0x00, 0x00
        /*006c*/ 	.byte	0x70, 0xa6, 0x01, 0x00, 0x01, 0x00, 0x00, 0x00, 0x90, 0xa6, 0x01, 0x00, 0x01, 0x00, 0x00, 0x00
        /*007c*/ 	.byte	0x90, 0xd9, 0x01, 0x00, 0x01, 0x00, 0x00, 0x00, 0xa0, 0xd9, 0x01, 0x00, 0x01, 0x00, 0x00, 0x00
        /*008c*/ 	.byte	0xb0, 0xd9, 0x01, 0x00, 0x01, 0x00, 0x00, 0x00, 0xf0, 0xde, 0x01, 0x00, 0x01, 0x00, 0x00, 0x00
        /*009c*/ 	.byte	0xd0, 0xf6, 0x01, 0x00, 0x01, 0x00, 0x00, 0x00, 0x00, 0xf7, 0x01, 0x00


	//----- nvinfo : EIATTR_MERCURY_ISA_VERSION
	.align		4
.L_1266:
        /*00a8*/ 	.byte	0x03, 0x5f
        /*00aa*/ 	.short	0x0000


	//----- nvinfo : EIATTR_COOP_GROUP_MASK_REGIDS
	.align		4
        /*00ac*/ 	.byte	0x04, 0x29
        /*00ae*/ 	.short	(.L_1268 - .L_1267)


	//   ....[0]....
.L_1267:
        /*00b0*/ 	.word	0xffffffff


	//   ....[1]....
        /*00b4*/ 	.word	0xffffffff


	//   ....[2]....
        /*00b8*/ 	.word	0xffffffff


	//   ....[3]....
        /*00bc*/ 	.word	0xffffffff


	//   ....[4]....
        /*00c0*/ 	.word	0xffffffff


	//   ....[5]....
        /*00c4*/ 	.word	0xffffffff


	//   ....[6]....
        /*00c8*/ 	.word	0xffffffff


	//   ....[7]....
        /*00cc*/ 	.word	0xffffffff


	//   ....[8]....
        /*00d0*/ 	.word	0xffffffff


	//   ....[9]....
        /*00d4*/ 	.word	0xffffffff


	//   ....[10]....
        /*00d8*/ 	.word	0xffffffff


	//   ....[11]....
        /*00dc*/ 	.word	0xffffffff


	//   ....[12]....
        /*00e0*/ 	.word	0xffffffff


	//   ....[13]....
        /*00e4*/ 	.word	0xffffffff


	//   ....[14]....
        /*00e8*/ 	.word	0xffffffff


	//   ....[15]....
        /*00ec*/ 	.word	0xffffffff


	//   ....[16]....
        /*00f0*/ 	.word	0xffffffff


	//   ....[17]....
        /*00f4*/ 	.word	0xffffffff


	//   ....[18]....
        /*00f8*/ 	.word	0xffffffff


	//   ....[19]....
        /*00fc*/ 	.word	0xffffffff


	//----- nvinfo : EIATTR_COOP_GROUP_INSTR_OFFSETS
	.align		4
.L_1268:
        /*0100*/ 	.byte	0x04, 0x28
        /*0102*/ 	.short	(.L_1270 - .L_1269)


	//   ....[0]....
.L_1269:
        /*0104*/ 	.word	0x00018060


	//   ....[1]....
        /*0108*/ 	.word	0x000180d0


	//   ....[2]....
        /*010c*/ 	.word	0x00018100


	//   ....[3]....
        /*0110*/ 	.word	0x00018120


	//   ....[4]....
        /*0114*/ 	.word	0x0001bc80


	//   ....[5]....
        /*0118*/ 	.word	0x0001bcd0


	//   ....[6]....
        /*011c*/ 	.word	0x0001bcf0


	//   ....[7]....
        /*0120*/ 	.word	0x0001bd10


	//   ....[8]....
        /*0124*/ 	.word	0x00020230


	//   ....[9]....
        /*0128*/ 	.word	0x00020250


	//   ....[10]....
        /*012c*/ 	.word	0x00020280


	//   ....[11]....
        /*0130*/ 	.word	0x000202a0


	//   ....[12]....
        /*0134*/ 	.word	0x00022130


	//   ....[13]....
        /*0138*/ 	.word	0x00022160


	//   ....[14]....
        /*013c*/ 	.word	0x00022170


	//   ....[15]....
        /*0140*/ 	.word	0x000221a0


	//   ....[16]....
        /*0144*/ 	.word	0x00024050


	//   ....[17]....
        /*0148*/ 	.word	0x00024090


	//   ....[18]....
        /*014c*/ 	.word	0x000240e0


	//   ....[19]....
        /*0150*/ 	.word	0x00024130


	//----- nvinfo : EIATTR_EXIT_INSTR_OFFSETS
	.align		4
.L_1270:
        /*0154*/ 	.byte	0x04, 0x1c
        /*0156*/ 	.short	(.L_1272 - .L_1271)


	//   ....[0]....
.L_1271:
        /*0158*/ 	.word	0x000000c0


	//----- nvinfo : EIATTR_CTAIDZ_USED
	.align		4
.L_1272:
        /*015c*/ 	.byte	0x01, 0x04
	.zero		2


	//----- nvinfo : EIATTR_CRS_STACK_SIZE
	.align		4
        /*0160*/ 	.byte	0x04, 0x1e
        /*0162*/ 	.short	(.L_1274 - .L_1273)
.L_1273:
        /*0164*/ 	.word	0x00000000
.L_1274:


//--------------------- .nv.info._ZN5flash24flash_fwd_splitkv_kernelI23Flash_fwd_kernel_traitsILi256ELi64ELi64ELi4ELb0ELb0EN7cutlass10bfloat16_tE19Flash_kernel_traitsILi256ELi64ELi64ELi4ES3_EELb0ELb1ELb1ELb0ELb0ELb0ELb0ELb1EEEvNS_16Flash_fwd_paramsE --------------------------
	.section	.nv.info._ZN5flash24flash_fwd_splitkv_kernelI23Flash_fwd_kernel_traitsILi256ELi64ELi64ELi4ELb0ELb0EN7cutlass10bfloat16_tE19Flash_kernel_traitsILi256ELi64ELi64ELi4ES3_EELb0ELb1ELb1ELb0ELb0ELb0ELb0ELb1EEEvNS_16Flash_fwd_paramsE,"",@"SHT_CUDA_INFO"
	.sectionflags	@""
	.align	4


	//----- nvinfo : EIATTR_CUDA_API_VERSION
	.align		4
        /*0000*/ 	.byte	0x04, 0x37
        /*0002*/ 	.short	(.L_1276 - .L_1275)
.L_1275:
        /*0004*/ 	.word	0x00000082


	//----- nvinfo : EIATTR_SW2861232_WAR
	.align		4
.L_1276:
        /*0008*/ 	.byte	0x01, 0x35
	.zero		2


	//----- nvinfo : EIATTR_PARAM_CBANK
	.align		4
        /*000c*/ 	.byte	0x04, 0x0a
        /*000e*/ 	.short	(.L_1278 - .L_1277)
	.align		4
.L_1277:
        /*0010*/ 	.word	index@(.nv.constant0._ZN5flash24flash_fwd_splitkv_kernelI23Flash_fwd_kernel_traitsILi256ELi64ELi64ELi4ELb0ELb0EN7cutlass10bfloat16_tE19Flash_kernel_traitsILi256ELi64ELi64ELi4ES3_EELb0ELb1ELb1ELb0ELb0ELb0ELb0ELb1EEEvNS_16Flash_fwd_paramsE)
        /*0014*/ 	.short	0x0160
        /*0016*/ 	.short	0x01d0


	//----- nvinfo : EIATTR_CBANK_PARAM_SIZE
	.align		4
.L_1278:
        /*0018*/ 	.byte	0x03, 0x19
        /*001a*/ 	.short	0x01d0


	//----- nvinfo : EIATTR_KPARAM_INFO
	.align		4
        /*001c*/ 	.byte	0x04, 0x17
        /*001e*/ 	.short	(.L_1280 - .L_1279)
.L_1279:
        /*0020*/ 	.word	0x00000000
        /*0024*/ 	.short	0x0000
        /*0026*/ 	.short	0x0000
        /*0028*/ 	.byte	0x00, 0xf0, 0x41, 0x07


	//----- nvinfo : EIATTR_MAXREG_COUNT
	.align		4
.L_1280:
        /*002c*/ 	.byte	0x03, 0x1b
        /*002e*/ 	.short	0x00ff


	//----- nvinfo : EIATTR_NUM_BARRIERS
	.align		4
        /*0030*/ 	.byte	0x02, 0x4c
        /*0032*/ 	.byte	0x01
	.zero		1


	//----- nvinfo : EIATTR_ANNOTATIONS
	.align		4
        /*0034*/ 	.byte	0x04, 0x55
        /*0036*/ 	.short	(.L_1282 - .L_1281)


	//   ....[0]....
.L_1281:
        /*0038*/ 	.word	0x00000001
        /*003c*/ 	.byte	0x30, 0x38, 0x02, 0x00, 0x01, 0x00, 0x00, 0x00, 0x00, 0x4e, 0x02, 0x00


	//----- nvinfo : EIATTR_MERCURY_ISA_VERSION
	.align		4
.L_1282:
        /*0048*/ 	.byte	0x03, 0x5f
        /*004a*/ 	.short	0x0000


	//----- nvinfo : EIATTR_COOP_GROUP_MASK_REGIDS
	.align		4
        /*004c*/ 	.byte	0x04, 0x29
        /*004e*/ 	.short	(.L_1284 - .L_1283)


	//   ....[0]....
.L_1283:
        /*0050*/ 	.word	0xffffffff


	//   ....[1]....
        /*0054*/ 	.word	0xffffffff


	//   ....[2]....
        /*0058*/ 	.word	0xffffffff


	//   ....[3]....
        /*005c*/ 	.word	0xffffffff


	//   ....[4]....
        /*0060*/ 	.word	0xffffffff


	//   ....[5]....
        /*0064*/ 	.word	0xffffffff


	//   ....[6]....
        /*0068*/ 	.word	0xffffffff


	//   ....[7]....
        /*006c*/ 	.word	0xffffffff


	//   ....[8]....
        /*0070*/ 	.word	0xffffffff


	//   ....[9]....
        /*0074*/ 	.word	0xffffffff


	//   ....[10]....
        /*0078*/ 	.word	0xffffffff


	//   ....[11]....
        /*007c*/ 	.word	0xffffffff


	//   ....[12]....
        /*0080*/ 	.word	0xffffffff


	//   ....[13]....
        /*0084*/ 	.word	0xffffffff


	//   ....[14]....
        /*0088*/ 	.word	0xffffffff


	//   ....[15]....
        /*008c*/ 	.word	0xffffffff


	//   ....[16]....
        /*0090*/ 	.word	0xffffffff


	//   ....[17]....
        /*0094*/ 	.word	0xffffffff


	//   ....[18]....
        /*0098*/ 	.word	0xffffffff


	//   ....[19]....
        /*009c*/ 	.word	0xffffffff


	//----- nvinfo : EIATTR_COOP_GROUP_INSTR_OFFSETS
	.align		4
.L_1284:
        /*00a0*/ 	.byte	0x04, 0x28
        /*00a2*/ 	.short	(.L_1286 - .L_1285)


	//   ....[0]....
.L_1285:
        /*00a4*/ 	.word	0x0001c870


	//   ....[1]....
        /*00a8*/ 	.word	0x0001c910


	//   ....[2]....
        /*00ac*/ 	.word	0x0001c930


	//   ....[3]....
        /*00b0*/ 	.word	0x0001c950


	//   ....[4]....
        /*00b4*/ 	.word	0x00021680


	//   ....[5]....
        /*00b8*/ 	.word	0x00021690


	//   ....[6]....
        /*00bc*/ 	.word	0x000216c0


	//   ....[7]....
        /*00c0*/ 	.word	0x000216d0


	//   ....[8]....
        /*00c4*/ 	.word	0x00026c10


	//   ....[9]....
        /*00c8*/ 	.word	0x00026c30


	//   ....[10]....
        /*00cc*/ 	.word	0x00026c50


	//   ....[11]....
        /*00d0*/ 	.word	0x00026c70


	//   ....[12]....
        /*00d4*/ 	.word	0x00028d50


	//   ....[13]....
        /*00d8*/ 	.word	0x00028d80


	//   ....[14]....
        /*00dc*/ 	.word	0x00028d90


	//   ....[15]....
        /*00e0*/ 	.word	0x00028dc0


	//   ....[16]....
        /*00e4*/ 	.word	0x0002ae50


	//   ....[17]....
        /*00e8*/ 	.word	0x0002aea0


	//   ....[18]....
        /*00ec*/ 	.word	0x0002aef0


	//   ....[19]....
        /*00f0*/ 	.word	0x0002af40


	//----- nvinfo : EIATTR_EXIT_INSTR_OFFSETS
	.align		4
.L_1286:
        /*00f4*/ 	.byte	0x04, 0x1c
        /*00f6*/ 	.short	(.L_1288 - .L_1287)


	//   ....[0]....
.L_1287:
        /*00f8*/ 	.word	0x000000c0


	//----- nvinfo : EIATTR_CTAIDZ_USED
	.align		4
.L_1288:
        /*00fc*/ 	.byte	0x01, 0x04
	.zero		2


	//----- nvinfo : EIATTR_CRS_STACK_SIZE
	.align		4
        /*0100*/ 	.byte	0x04, 0x1e
        /*0102*/ 	.short	(.L_1290 - .L_1289)
.L_1289:
        /*0104*/ 	.word	0x00000000
.L_1290:


//--------------------- .nv.info._ZN5flash24flash_fwd_splitkv_kernelI23Flash_fwd_kernel_traitsILi256ELi64ELi64ELi4ELb0ELb0EN7cutlass10bfloat16_tE19Flash_kernel_traitsILi256ELi64ELi64ELi4ES3_EELb0ELb1ELb1ELb0ELb0ELb1ELb0ELb1EEEvNS_16Flash_fwd_paramsE --------------------------
	.section	.nv.info._ZN5flash24flash_fwd_splitkv_kernelI23Flash_fwd_kernel_traitsILi256ELi64ELi64ELi4ELb0ELb0EN7cutlass10bfloat16_tE19Flash_kernel_traitsILi256ELi64ELi64ELi4ES3_EELb0ELb1ELb1ELb0ELb0ELb1ELb0ELb1EEEvNS_16Flash_fwd_paramsE,"",@"SHT_CUDA_INFO"
	.sectionflags	@""
	.align	4


	//----- nvinfo : EIATTR_CUDA_API_VERSION
	.align		4
        /*0000*/ 	.byte	0x04, 0x37
        /*0002*/ 	.short	(.L_1292 - .L_1291)
.L_1291:
        /*0004*/ 	.word	0x00000082


	//----- nvinfo : EIATTR_SW2861232_WAR
	.align		4
.L_1292:
        /*0008*/ 	.byte	0x01, 0x35
	.zero		2


	//----- nvinfo : EIATTR_PARAM_CBANK
	.align		4
        /*000c*/ 	.byte	0x04, 0x0a
        /*000e*/ 	.short	(.L_1294 - .L_1293)
	.align		4
.L_1293:
        /*0010*/ 	.word	index@(.nv.constant0._ZN5flash24flash_fwd_splitkv_kernelI23Flash_fwd_kernel_traitsILi256ELi64ELi64ELi4ELb0ELb0EN7cutlass10bfloat16_tE19Flash_kernel_traitsILi256ELi64ELi64ELi4ES3_EELb0ELb1ELb1ELb0ELb0ELb1ELb0ELb1EEEvNS_16Flash_fwd_paramsE)
        /*0014*/ 	.short	0x0160
        /*0016*/ 	.short	0x01d0


	//----- nvinfo : EIATTR_CBANK_PARAM_SIZE
	.align		4
.L_1294:
        /*0018*/ 	.byte	0x03, 0x19
        /*001a*/ 	.short	0x01d0


	//----- nvinfo : EIATTR_KPARAM_INFO
	.align		4
        /*001c*/ 	.byte	0x04, 0x17
        /*001e*/ 	.short	(.L_1296 - .L_1295)
.L_1295:
        /*0020*/ 	.word	0x00000000
        /*0024*/ 	.short	0x0000
        /*0026*/ 	.short	0x0000
        /*0028*/ 	.byte	0x00, 0xf0, 0x41, 0x07


	//----- nvinfo : EIATTR_MAXREG_COUNT
	.align		4
.L_1296:
        /*002c*/ 	.byte	0x03, 0x1b
        /*002e*/ 	.short	0x00ff


	//----- nvinfo : EIATTR_NUM_BARRIERS
	.align		4
        /*0030*/ 	.byte	0x02, 0x4c
        /*0032*/ 	.byte	0x01
	.zero		1


	//----- nvinfo : EIATTR_MERCURY_ISA_VERSION
	.align		4
        /*0034*/ 	.byte	0x03, 0x5f
        /*0036*/ 	.short	0x0000


	//----- nvinfo : EIATTR_COOP_GROUP_MASK_REGIDS
	.align		4
        /*0038*/ 	.byte	0x04, 0x29
        /*003a*/ 	.short	(.L_1298 - .L_1297)


	//   ....[0]....
.L_1297:
        /*003c*/ 	.word	0xffffffff


	//   ....[1]....
        /*0040*/ 	.word	0xffffffff


	//   ....[2]....
        /*0044*/ 	.word	0xffffffff


	//   ....[3]....
        /*0048*/ 	.word	0xffffffff


	//   ....[4]....
        /*004c*/ 	.word	0xffffffff


	//   ....[5]....
        /*0050*/ 	.word	0xffffffff


	//   ....[6]....
        /*0054*/ 	.word	0xffffffff


	//   ....[7]....
        /*0058*/ 	.word	0xffffffff


	//   ....[8]....
        /*005c*/ 	.word	0xffffffff


	//   ....[9]....
        /*0060*/ 	.word	0xffffffff


	//   ....[10]....
        /*0064*/ 	.word	0xffffffff


	//   ....[11]....
        /*0068*/ 	.word	0xffffffff


	//   ....[12]....
        /*006c*/ 	.word	0xffffffff


	//   ....[13]....
        /*0070*/ 	.word	0xffffffff


	//   ....[14]....
        /*0074*/ 	.word	0xffffffff


	//   ....[15]....
        /*0078*/ 	.word	0xffffffff


	//   ....[16]....
        /*007c*/ 	.word	0xffffffff


	//   ....[17]....
        /*0080*/ 	.word	0xffffffff


	//   ....[18]....
        /*0084*/ 	.word	0xffffffff


	//   ....[19]....
        /*0088*/ 	.word	0xffffffff


	//----- nvinfo : EIATTR_COOP_GROUP_INSTR_OFFSETS
	.align		4
.L_1298:
        /*008c*/ 	.byte	0x04, 0x28
        /*008e*/ 	.short	(.L_1300 - .L_1299)


	//   ....[0]....
.L_1299:
        /*0090*/ 	.word	0x0001cc40


	//   ....[1]....
        /*0094*/ 	.word	0x0001cce0


	//   ....[2]....
        /*0098*/ 	.word	0x0001cd00


	//   ....[3]....
        /*009c*/ 	.word	0x0001cd20


	//   ....[4]....
        /*00a0*/ 	.word	0x00021da0


	//   ....[5]....
        /*00a4*/ 	.word	0x00021db0


	//   ....[6]....
        /*00a8*/ 	.word	0x00021de0


	//   ....[7]....
        /*00ac*/ 	.word	0x00021df0


	//   ....[8]....
        /*00b0*/ 	.word	0x000275b0


	//   ....[9]....
        /*00b4*/ 	.word	0x00027720


	//   ....[10]....
        /*00b8*/ 	.word	0x00027730


	//   ....[11]....
        /*00bc*/ 	.word	0x00027790


	//   ....[12]....
        /*00c0*/ 	.word	0x00029800


	//   ....[13]....
        /*00c4*/ 	.word	0x00029830


	//   ....[14]....
        /*00c8*/ 	.word	0x00029840


	//   ....[15]....
        /*00cc*/ 	.word	0x00029870


	//   ....[16]....
        /*00d0*/ 	.word	0x0002b8f0


	//   ....[17]....
        /*00d4*/ 	.word	0x0002b940


	//   ....[18]....
        /*00d8*/ 	.word	0x0002b990


	//   ....[19]....
        /*00dc*/ 	.word	0x0002b9e0


	//----- nvinfo : EIATTR_EXIT_INSTR_OFFSETS
	.align		4
.L_1300:
        /*00e0*/ 	.byte	0x04, 0x1c
        /*00e2*/ 	.short	(.L_1302 - .L_1301)


	//   ....[0]....
.L_1301:
        /*00e4*/ 	.word	0x000000b0


	//----- nvinfo : EIATTR_CTAIDZ_USED
	.align		4
.L_1302:
        /*00e8*/ 	.byte	0x01, 0x04
	.zero		2


	//----- nvinfo : EIATTR_CRS_STACK_SIZE
	.align		4
        /*00ec*/ 	.byte	0x04, 0x1e
        /*00ee*/ 	.short	(.L_1304 - .L_1303)
.L_1303:
        /*00f0*/ 	.word	0x00000000
.L_1304:


//--------------------- .nv.info._ZN5flash24flash_fwd_splitkv_kernelI23Flash_fwd_kernel_traitsILi256ELi64ELi64ELi4ELb0ELb0EN7cutlass10bfloat16_tE19Flash_kernel_traitsILi256ELi64ELi64ELi4ES3_EELb0ELb1ELb0ELb0ELb1ELb0ELb1ELb0EEEvNS_16Flash_fwd_paramsE --------------------------
	.section	.nv.info._ZN5flash24flash_fwd_splitkv_kernelI23Flash_fwd_kernel_traitsILi256ELi64ELi64ELi4ELb0ELb0EN7cutlass10bfloat16_tE19Flash_kernel_traitsILi256ELi64ELi64ELi4ES3_EELb0ELb1ELb0ELb0ELb1ELb0ELb1ELb0EEEvNS_16Flash_fwd_paramsE,"",@"SHT_CUDA_INFO"
	.sectionflags	@""
	.align	4


	//----- nvinfo : EIATTR_CUDA_API_VERSION
	.align		4
        /*0000*/ 	.byte	0x04, 0x37
        /*0002*/ 	.short	(.L_1306 - .L_1305)
.L_1305:
        /*0004*/ 	.word	0x00000082


	//----- nvinfo : EIATTR_SW2861232_WAR
	.align		4
.L_1306:
        /*0008*/ 	.byte	0x01, 0x35
	.zero		2


	//----- nvinfo : EIATTR_PARAM_CBANK
	.align		4
        /*000c*/ 	.byte	0x04, 0x0a
        /*000e*/ 	.short	(.L_1308 - .L_1307)
	.align		4
.L_1307:
        /*0010*/ 	.word	index@(.nv.constant0._ZN5flash24flash_fwd_splitkv_kernelI23Flash_fwd_kernel_traitsILi256ELi64ELi64ELi4ELb0ELb0EN7cutlass10bfloat16_tE19Flash_kernel_traitsILi256ELi64ELi64ELi4ES3_EELb0ELb1ELb0ELb0ELb1ELb0ELb1ELb0EEEvNS_16Flash_fwd_paramsE)
        /*0014*/ 	.short	0x0160
        /*0016*/ 	.short	0x01d0


	//----- nvinfo : EIATTR_CBANK_PARAM_SIZE
	.align		4
.L_1308:
        /*0018*/ 	.byte	0x03, 0x19
        /*001a*/ 	.short	0x01d0


	//----- nvinfo : EIATTR_KPARAM_INFO
	.align		4
        /*001c*/ 	.byte	0x04, 0x17
        /*001e*/ 	.short	(.L_1310 - .L_1309)
.L_1309:
        /*0020*/ 	.word	0x00000000
        /*0024*/ 	.short	0x0000
        /*0026*/ 	.short	0x0000
        /*0028*/ 	.byte	0x00, 0xf0, 0x41, 0x07


	//----- nvinfo : EIATTR_MAXREG_COUNT
	.align		4
.L_1310:
        /*002c*/ 	.byte	0x03, 0x1b
        /*002e*/ 	.short	0x00ff


	//----- nvinfo : EIATTR_NUM_BARRIERS
	.align		4
        /*0030*/ 	.byte	0x02, 0x4c
        /*0032*/ 	.byte	0x01
	.zero		1


	//----- nvinfo : EIATTR_MERCURY_ISA_VERSION
	.align		4
        /*0034*/ 	.byte	0x03, 0x5f
        /*0036*/ 	.short	0x0000


	//----- nvinfo : EIATTR_COOP_GROUP_MASK_REGIDS
	.align		4
        /*0038*/ 	.byte	0x04, 0x29
        /*003a*/ 	.short	(.L_1312 - .L_1311)


	//   ....[0]....
.L_1311:
        /*003c*/ 	.word	0xffffffff


	//   ....[1]....
        /*0040*/ 	.word	0xffffffff


	//   ....[2]....
        /*0044*/ 	.word	0xffffffff


	//   ....[3]....
        /*0048*/ 	.word	0xffffffff


	//   ....[4]....
        /*004c*/ 	.word	0xffffffff


	//   ....[5]....
        /*0050*/ 	.word	0xffffffff


	//   ....[6]....
        /*0054*/ 	.word	0xffffffff


	//   ....[7]....
        /*0058*/ 	.word	0xffffffff


	//   ....[8]....
        /*005c*/ 	.word	0xffffffff


	//   ....[9]....
        /*0060*/ 	.word	0xffffffff


	//   ....[10]....
        /*0064*/ 	.word	0xffffffff


	//   ....[11]....
        /*0068*/ 	.word	0xffffffff


	//   ....[12]....
        /*006c*/ 	.word	0xffffffff


	//   ....[13]....
        /*0070*/ 	.word	0xffffffff


	//   ....[14]....
        /*0074*/ 	.word	0xffffffff


	//   ....[15]....
        /*0078*/ 	.word	0xffffffff


	//----- nvinfo : EIATTR_COOP_GROUP_INSTR_OFFSETS
	.align		4
.L_1312:
        /*007c*/ 	.byte	0x04, 0x28
        /*007e*/ 	.short	(.L_1314 - .L_1313)


	//   ....[0]....
.L_1313:
        /*0080*/ 	.word	0x00004790


	//   ....[1]....
        /*0084*/ 	.word	0x000047c0


	//   ....[2]....
        /*0088*/ 	.word	0x00004860


	//   ....[3]....
        /*008c*/ 	.word	0x00004870


	//   ....[4]....
        /*0090*/ 	.word	0x00008010


	//   ....[5]....
        /*0094*/ 	.word	0x00008020


	//   ....[6]....
        /*0098*/ 	.word	0x00008050


	//   ....[7]....
        /*009c*/ 	.word	0x00008060


	//   ....[8]....
        /*00a0*/ 	.word	0x0000bf10


	//   ....[9]....
        /*00a4*/ 	.word	0x0000bf60


	//   ....[10]....
        /*00a8*/ 	.word	0x0000bf80


	//   ....[11]....
        /*00ac*/ 	.word	0x0000bfa0


	//   ....[12]....
        /*00b0*/ 	.word	0x0000dc70


	//   ....[13]....
        /*00b4*/ 	.word	0x0000dcb0


	//   ....[14]....
        /*00b8*/ 	.word	0x0000dd00


	//   ....[15]....
        /*00bc*/ 	.word	0x0000dd10


	//----- nvinfo : EIATTR_EXIT_INSTR_OFFSETS
	.align		4
.L_1314:
        /*00c0*/ 	.byte	0x04, 0x1c
        /*00c2*/ 	.short	(.L_1316 - .L_1315)


	//   ....[0]....
.L_1315:
        /*00c4*/ 	.word	0x00000420


	//   ....[1]....
        /*00c8*/ 	.word	0x00000d10


	//   ....[2]....
        /*00cc*/ 	.word	0x00000d40


	//   ....[3]....
        /*00d0*/ 	.word	0x0000f480


	//   ....[4]....
        /*00d4*/ 	.word	0x0000f4d0


	//----- nvinfo : EIATTR_CTAIDZ_USED
	.align		4
.L_1316:
        /*00d8*/ 	.byte	0x01, 0x04
	.zero		2


	//----- nvinfo : EIATTR_CRS_STACK_SIZE
	.align		4
        /*00dc*/ 	.byte	0x04, 0x1e
        /*00de*/ 	.short	(.L_1318 - .L_1317)
.L_1317:
        /*00e0*/ 	.word	0x00000000
.L_1318:


//--------------------- .nv.info._ZN5flash24flash_fwd_splitkv_kernelI23Flash_fwd_kernel_traitsILi256ELi64ELi64ELi4ELb0ELb0EN7cutlass10bfloat16_tE19Flash_kernel_traitsILi256ELi64ELi64ELi4ES3_EELb0ELb1ELb0ELb0ELb1ELb1ELb1ELb0EEEvNS_16Flash_fwd_paramsE --------------------------
	.section	.nv.info._ZN5flash24flash_fwd_splitkv_kernelI23Flash_fwd_kernel_traitsILi256ELi64ELi64ELi4ELb0ELb0EN7cutlass10bfloat16_tE19Flash_kernel_traitsILi256ELi64ELi64ELi4ES3_EELb0ELb1ELb0ELb0ELb1ELb1ELb1ELb0EEEvNS_16Flash_fwd_paramsE,"",@"SHT_CUDA_INFO"
	.sectionflags	@""
	.align	4


	//----- nvinfo : EIATTR_CUDA_API_VERSION
	.align		4
        /*0000*/ 	.byte	0x04, 0x37
        /*0002*/ 	.short	(.L_1320 - .L_1319)
.L_1319:
        /*0004*/ 	.word	0x00000082


	//----- nvinfo : EIATTR_SW2861232_WAR
	.align		4
.L_1320:
        /*0008*/ 	.byte	0x01, 0x35
	.zero		2


	//----- nvinfo : EIATTR_PARAM_CBANK
	.align		4
        /*000c*/ 	.byte	0x04, 0x0a
        /*000e*/ 	.short	(.L_1322 - .L_1321)
	.align		4
.L_1321:
        /*0010*/ 	.word	index@(.nv.constant0._ZN5flash24flash_fwd_splitkv_kernelI23Flash_fwd_kernel_traitsILi256ELi64ELi64ELi4ELb0ELb0EN7cutlass10bfloat16_tE19Flash_kernel_traitsILi256ELi64ELi64ELi4ES3_EELb0ELb1ELb0ELb0ELb1ELb1ELb1ELb0EEEvNS_16Flash_fwd_paramsE)
        /*0014*/ 	.short	0x0160
        /*0016*/ 	.short	0x01d0


	//----- nvinfo : EIATTR_CBANK_PARAM_SIZE
	.align		4
.L_1322:
        /*0018*/ 	.byte	0x03, 0x19
        /*001a*/ 	.short	0x01d0


	//----- nvinfo : EIATTR_KPARAM_INFO
	.align		4
        /*001c*/ 	.byte	0x04, 0x17
        /*001e*/ 	.short	(.L_1324 - .L_1323)
.L_1323:
        /*0020*/ 	.word	0x00000000
        /*0024*/ 	.short	0x0000
        /*0026*/ 	.short	0x0000
        /*0028*/ 	.byte	0x00, 0xf0, 0x41, 0x07


	//----- nvinfo : EIATTR_MAXREG_COUNT
	.align		4
.L_1324:
        /*002c*/ 	.byte	0x03, 0x1b
        /*002e*/ 	.short	0x00ff


	//----- nvinfo : EIATTR_NUM_BARRIERS
	.align		4
        /*0030*/ 	.byte	0x02, 0x4c
        /*0032*/ 	.byte	0x01
	.zero		1


	//----- nvinfo : EIATTR_MERCURY_ISA_VERSION
	.align		4
        /*0034*/ 	.byte	0x03, 0x5f
        /*0036*/ 	.short	0x0000


	//----- nvinfo : EIATTR_COOP_GROUP_MASK_REGIDS
	.align		4
        /*0038*/ 	.byte	0x04, 0x29
        /*003a*/ 	.short	(.L_1326 - .L_1325)


	//   ....[0]....
.L_1325:
        /*003c*/ 	.word	0xffffffff


	//   ....[1]....
        /*0040*/ 	.word	0xffffffff


	//   ....[2]....
        /*0044*/ 	.word	0xffffffff


	//   ....[3]....
        /*0048*/ 	.word	0xffffffff


	//   ....[4]....
        /*004c*/ 	.word	0xffffffff


	//   ....[5]....
        /*0050*/ 	.word	0xffffffff


	//   ....[6]....
        /*0054*/ 	.word	0xffffffff


	//   ....[7]....
        /*0058*/ 	.word	0xffffffff


	//   ....[8]....
        /*005c*/ 	.word	0xffffffff


	//   ....[9]....
        /*0060*/ 	.word	0xffffffff


	//   ....[10]....
        /*0064*/ 	.word	0xffffffff


	//   ....[11]....
        /*0068*/ 	.word	0xffffffff


	//   ....[12]....
        /*006c*/ 	.word	0xffffffff


	//   ....[13]....
        /*0070*/ 	.word	0xffffffff


	//   ....[14]....
        /*0074*/ 	.word	0xffffffff


	//   ....[15]....
        /*0078*/ 	.word	0xffffffff


	//----- nvinfo : EIATTR_COOP_GROUP_INSTR_OFFSETS
	.align		4
.L_1326:
        /*007c*/ 	.byte	0x04, 0x28
        /*007e*/ 	.short	(.L_1328 - .L_1327)


	//   ....[0]....
.L_1327:
        /*0080*/ 	.word	0x00004bb0


	//   ....[1]....
        /*0084*/ 	.word	0x00004be0


	//   ....[2]....
        /*0088*/ 	.word	0x00004c80


	//   ....[3]....
        /*008c*/ 	.word	0x00004c90


	//   ....[4]....
        /*0090*/ 	.word	0x00008810


	//   ....[5]....
        /*0094*/ 	.word	0x00008820


	//   ....[6]....
        /*0098*/ 	.word	0x00008850


	//   ....[7]....
        /*009c*/ 	.word	0x00008860


	//   ....[8]....
        /*00a0*/ 	.word	0x0000cb50


	//   ....[9]....
        /*00a4*/ 	.word	0x0000cb60


	//   ....[10]....
        /*00a8*/ 	.word	0x0000cba0


	//   ....[11]....
        /*00ac*/ 	.word	0x0000cbb0


	//   ....[12]....
        /*00b0*/ 	.word	0x0000e880


	//   ....[13]....
        /*00b4*/ 	.word	0x0000e8c0


	//   ....[14]....
        /*00b8*/ 	.word	0x0000e910


	//   ....[15]....
        /*00bc*/ 	.word	0x0000e920


	//----- nvinfo : EIATTR_EXIT_INSTR_OFFSETS
	.align		4
.L_1328:
        /*00c0*/ 	.byte	0x04, 0x1c
        /*00c2*/ 	.short	(.L_1330 - .L_1329)


	//   ....[0]....
.L_1329:
        /*00c4*/ 	.word	0x00000420


	//   ....[1]....
        /*00c8*/ 	.word	0x00000d20


	//   ....[2]....
        /*00cc*/ 	.word	0x00000d50


	//   ....[3]....
        /*00d0*/ 	.word	0x00010090


	//   ....[4]....
        /*00d4*/ 	.word	0x000100e0


	//----- nvinfo : EIATTR_CTAIDZ_USED
	.align		4
.L_1330:
        /*00d8*/ 	.byte	0x01, 0x04
	.zero		2


	//----- nvinfo : EIATTR_CRS_STACK_SIZE
	.align		4
        /*00dc*/ 	.byte	0x04, 0x1e
        /*00de*/ 	.short	(.L_1332 - .L_1331)
.L_1331:
        /*00e0*/ 	.word	0x00000000
.L_1332:


//--------------------- .nv.info._ZN5flash24flash_fwd_splitkv_kernelI23Flash_fwd_kernel_traitsILi256ELi64ELi64ELi4ELb0ELb0EN7cutlass10bfloat16_tE19Flash_kernel_traitsILi256ELi64ELi64ELi4ES3_EELb0ELb1ELb1ELb0ELb0ELb0ELb1ELb0EEEvNS_16Flash_fwd_paramsE --------------------------
	.section	.nv.info._ZN5flash24flash_fwd_splitkv_kernelI23Flash_fwd_kernel_traitsILi256ELi64ELi64ELi4ELb0ELb0EN7cutlass10bfloat16_tE19Flash_kernel_traitsILi256ELi64ELi64ELi4ES3_EELb0ELb1ELb1ELb0ELb0ELb0ELb1ELb0EEEvNS_16Flash_fwd_paramsE,"",@"SHT_CUDA_INFO"
	.sectionflags	@""
	.align	4


	//----- nvinfo : EIATTR_CUDA_API_VERSION
	.align		4
        /*0000*/ 	.byte	0x04, 0x37
        /*0002*/ 	.short	(.L_1334 - .L_1333)
.L_1333:
        /*0004*/ 	.word	0x00000082


	//----- nvinfo : EIATTR_SW2861232_WAR
	.align		4
.L_1334:
        /*0008*/ 	.byte	0x01, 0x35
	.zero		2


	//----- nvinfo : EIATTR_PARAM_CBANK
	.align		4
        /*000c*/ 	.byte	0x04, 0x0a
        /*000e*/ 	.short	(.L_1336 - .L_1335)
	.align		4
.L_1335:
        /*0010*/ 	.word	index@(.nv.constant0._ZN5flash24flash_fwd_splitkv_kernelI23Flash_fwd_kernel_traitsILi256ELi64ELi64ELi4ELb0ELb0EN7cutlass10bfloat16_tE19Flash_kernel_traitsILi256ELi64ELi64ELi4ES3_EELb0ELb1ELb1ELb0ELb0ELb0ELb1ELb0EEEvNS_16Flash_fwd_paramsE)
        /*0014*/ 	.short	0x0160
        /*0016*/ 	.short	0x01d0


	//----- nvinfo : EIATTR_CBANK_PARAM_SIZE
	.align		4
.L_1336:
        /*0018*/ 	.byte	0x03, 0x19
        /*001a*/ 	.short	0x01d0


	//----- nvinfo : EIATTR_KPARAM_INFO
	.align		4
        /*001c*/ 	.byte	0x04, 0x17
        /*001e*/ 	.short	(.L_1338 - .L_1337)
.L_1337:
        /*0020*/ 	.word	0x00000000
        /*0024*/ 	.short	0x0000
        /*0026*/ 	.short	0x0000
        /*0028*/ 	.byte	0x00, 0xf0, 0x41, 0x07


	//----- nvinfo : EIATTR_MAXREG_COUNT
	.align		4
.L_1338:
        /*002c*/ 	.byte	0x03, 0x1b
        /*002e*/ 	.short	0x00ff


	//----- nvinfo : EIATTR_NUM_BARRIERS
	.align		4
        /*0030*/ 	.byte	0x02, 0x4c
        /*0032*/ 	.byte	0x01
	.zero		1


	//----- nvinfo : EIATTR_MERCURY_ISA_VERSION
	.align		4
        /*0034*/ 	.byte	0x03, 0x5f
        /*0036*/ 	.short	0x0000


	//----- nvinfo : EIATTR_INT_WARP_WIDE_INSTR_OFFSETS
	.align		4
        /*0038*/ 	.byte	0x04, 0x31
        /*003a*/ 	.short	(.L_1340 - .L_1339)


	//   ....[0]....
.L_1339:
        /*003c*/ 	.word	0x0000bf10


	//----- nvinfo : EIATTR_COOP_GROUP_MASK_REGIDS
	.align		4
.L_1340:
        /*0040*/ 	.byte	0x04, 0x29
        /*0042*/ 	.short	(.L_1342 - .L_1341)


	//   ....[0]....
.L_1341:
        /*0044*/ 	.word	0xffffffff


	//   ....[1]....
        /*0048*/ 	.word	0xffffffff


	//   ....[2]....
        /*004c*/ 	.word	0xffffffff


	//   ....[3]....
        /*0050*/ 	.word	0xffffffff


	//   ....[4]....
        /*0054*/ 	.word	0xffffffff


	//   ....[5]....
        /*0058*/ 	.word	0xffffffff


	//   ....[6]....
        /*005c*/ 	.word	0xffffffff


	//   ....[7]....
        /*0060*/ 	.word	0xffffffff


	//   ....[8]....
        /*0064*/ 	.word	0xffffffff


	//   ....[9]....
        /*0068*/ 	.word	0xffffffff


	//   ....[10]....
        /*006c*/ 	.word	0xffffffff


	//   ....[11]....
        /*0070*/ 	.word	0xffffffff


	//   ....[12]....
        /*0074*/ 	.word	0xffffffff


	//   ....[13]....
        /*0078*/ 	.word	0xffffffff


	//   ....[14]....
        /*007c*/ 	.word	0xffffffff


	//   ....[15]....
        /*0080*/ 	.word	0xffffffff


	//----- nvinfo : EIATTR_COOP_GROUP_INSTR_OFFSETS
	.align		4
.L_1342:
        /*0084*/ 	.byte	0x04, 0x28
        /*0086*/ 	.short	(.L_1344 - .L_1343)


	//   ....[0]....
.L_1343:
        /*0088*/ 	.word	0x00007ab0


	//   ....[1]....
        /*008c*/ 	.word	0x00007ae0


	//   ....[2]....
        /*0090*/ 	.word	0x00007b00


	//   ....[3]....
        /*0094*/ 	.word	0x00007b20


	//   ....[4]....
        /*0098*/ 	.word	0x0000cab0


	//   ....[5]....
        /*009c*/ 	.word	0x0000cac0


	//   ....[6]....
        /*00a0*/ 	.word	0x0000caf0


	//   ....[7]....
        /*00a4*/ 	.word	0x0000cb00


	//   ....[8]....
        /*00a8*/ 	.word	0x00012100


	//   ....[9]....
        /*00ac*/ 	.word	0x00012120


	//   ....[10]....
        /*00b0*/ 	.word	0x00012140


	//   ....[11]....
        /*00b4*/ 	.word	0x00012160


	//   ....[12]....
        /*00b8*/ 	.word	0x00013d90


	//   ....[13]....
        /*00bc*/ 	.word	0x00013dd0


	//   ....[14]....
        /*00c0*/ 	.word	0x00013e90


	//   ....[15]....
        /*00c4*/ 	.word	0x00013ea0


	//----- nvinfo : EIATTR_EXIT_INSTR_OFFSETS
	.align		4
.L_1344:
        /*00c8*/ 	.byte	0x04, 0x1c
        /*00ca*/ 	.short	(.L_1346 - .L_1345)


	//   ....[0]....
.L_1345:
        /*00cc*/ 	.word	0x00000620


	//   ....[1]....
        /*00d0*/ 	.word	0x000013e0


	//   ....[2]....
        /*00d4*/ 	.word	0x00001410


	//   ....[3]....
        /*00d8*/ 	.word	0x00015a00


	//   ....[4]....
        /*00dc*/ 	.word	0x00015aa0


	//   ....[5]....
        /*00e0*/ 	.word	0x00015ac0


	//----- nvinfo : EIATTR_CTAIDZ_USED
	.align		4
.L_1346:
        /*00e4*/ 	.byte	0x01, 0x04
	.zero		2


	//----- nvinfo : EIATTR_CRS_STACK_SIZE
	.align		4
        /*00e8*/ 	.byte	0x04, 0x1e
        /*00ea*/ 	.short	(.L_1348 - .L_1347)
.L_1347:
        /*00ec*/ 	.word	0x00000000
.L_1348:


//--------------------- .nv.info._ZN5flash24flash_fwd_splitkv_kernelI23Flash_fwd_kernel_traitsILi256ELi64ELi64ELi4ELb0ELb0EN7cutlass10bfloat16_tE19Flash_kernel_traitsILi256ELi64ELi64ELi4ES3_EELb0ELb1ELb1ELb0ELb0ELb1ELb1ELb0EEEvNS_16Flash_fwd_paramsE --------------------------
	.section	.nv.info._ZN5flash24flash_fwd_splitkv_kernelI23Flash_fwd_kernel_traitsILi256ELi64ELi64ELi4ELb0ELb0EN7cutlass10bfloat16_tE19Flash_kernel_traitsILi256ELi64ELi64ELi4ES3_EELb0ELb1ELb1ELb0ELb0ELb1ELb1ELb0EEEvNS_16Flash_fwd_paramsE,"",@"SHT_CUDA_INFO"
	.sectionflags	@""
	.align	4


	//----- nvinfo : EIATTR_CUDA_API_VERSION
	.align		4
        /*0000*/ 	.byte	0x04, 0x37
        /*0002*/ 	.short	(.L_1350 - .L_1349)
.L_1349:
        /*0004*/ 	.word	0x00000082


	//----- nvinfo : EIATTR_SW2861232_WAR
	.align		4
.L_1350:
        /*0008*/ 	.byte	0x01, 0x35
	.zero		2


	//----- nvinfo : EIATTR_PARAM_CBANK
	.align		4
        /*000c*/ 	.byte	0x04, 0x0a
        /*000e*/ 	.short	(.L_1352 - .L_1351)
	.align		4
.L_1351:
        /*0010*/ 	.word	index@(.nv.constant0._ZN5flash24flash_fwd_splitkv_kernelI23Flash_fwd_kernel_traitsILi256ELi64ELi64ELi4ELb0ELb0EN7cutlass10bfloat16_tE19Flash_kernel_traitsILi256ELi64ELi64ELi4ES3_EELb0ELb1ELb1ELb0ELb0ELb1ELb1ELb0EEEvNS_16Flash_fwd_paramsE)
        /*0014*/ 	.short	0x0160
        /*0016*/ 	.short	0x01d0


	//----- nvinfo : EIATTR_CBANK_PARAM_SIZE
	.align		4
.L_1352:
        /*0018*/ 	.byte	0x03, 0x19
        /*001a*/ 	.short	0x01d0


	//----- nvinfo : EIATTR_KPARAM_INFO
	.align		4
        /*001c*/ 	.byte	0x04, 0x17
        /*001e*/ 	.short	(.L_1354 - .L_1353)
.L_1353:
        /*0020*/ 	.word	0x00000000
        /*0024*/ 	.short	0x0000
        /*0026*/ 	.short	0x0000
        /*0028*/ 	.byte	0x00, 0xf0, 0x41, 0x07


	//----- nvinfo : EIATTR_MAXREG_COUNT
	.align		4
.L_1354:
        /*002c*/ 	.byte	0x03, 0x1b
        /*002e*/ 	.short	0x00ff


	//----- nvinfo : EIATTR_NUM_BARRIERS
	.align		4
        /*0030*/ 	.byte	0x02, 0x4c
        /*0032*/ 	.byte	0x01
	.zero		1


	//----- nvinfo : EIATTR_MERCURY_ISA_VERSION
	.align		4
        /*0034*/ 	.byte	0x03, 0x5f
        /*0036*/ 	.short	0x0000


	//----- nvinfo : EIATTR_INT_WARP_WIDE_INSTR_OFFSETS
	.align		4
        /*0038*/ 	.byte	0x04, 0x31
        /*003a*/ 	.short	(.L_1356 - .L_1355)


	//   ....[0]....
.L_1355:
        /*003c*/ 	.word	0x0000c830


	//----- nvinfo : EIATTR_COOP_GROUP_MASK_REGIDS
	.align		4
.L_1356:
        /*0040*/ 	.byte	0x04, 0x29
        /*0042*/ 	.short	(.L_1358 - .L_1357)


	//   ....[0]....
.L_1357:
        /*0044*/ 	.word	0xffffffff


	//   ....[1]....
        /*0048*/ 	.word	0xffffffff


	//   ....[2]....
        /*004c*/ 	.word	0xffffffff


	//   ....[3]....
        /*0050*/ 	.word	0xffffffff


	//   ....[4]....
        /*0054*/ 	.word	0xffffffff


	//   ....[5]....
        /*0058*/ 	.word	0xffffffff


	//   ....[6]....
        /*005c*/ 	.word	0xffffffff


	//   ....[7]....
        /*0060*/ 	.word	0xffffffff


	//   ....[8]....
        /*0064*/ 	.word	0xffffffff


	//   ....[9]....
        /*0068*/ 	.word	0xffffffff


	//   ....[10]....
        /*006c*/ 	.word	0xffffffff


	//   ....[11]....
        /*0070*/ 	.word	0xffffffff


	//   ....[12]....
        /*0074*/ 	.word	0xffffffff


	//   ....[13]....
        /*0078*/ 	.word	0xffffffff


	//   ....[14]....
        /*007c*/ 	.word	0xffffffff


	//   ....[15]....
        /*0080*/ 	.word	0xffffffff


	//----- nvinfo : EIATTR_COOP_GROUP_INSTR_OFFSETS
	.align		4
.L_1358:
        /*0084*/ 	.byte	0x04, 0x28
        /*0086*/ 	.short	(.L_1360 - .L_1359)


	//   ....[0]....
.L_1359:
        /*0088*/ 	.word	0x00007f60


	//   ....[1]....
        /*008c*/ 	.word	0x00008000


	//   ....[2]....
        /*0090*/ 	.word	0x00008020


	//   ....[3]....
        /*0094*/ 	.word	0x00008040


	//   ....[4]....
        /*0098*/ 	.word	0x0000d3b0


	//   ....[5]....
        /*009c*/ 	.word	0x0000d3c0


	//   ....[6]....
        /*00a0*/ 	.word	0x0000d3f0


	//   ....[7]....
        /*00a4*/ 	.word	0x0000d400


	//   ....[8]....
        /*00a8*/ 	.word	0x00012cd0


	//   ....[9]....
        /*00ac*/ 	.word	0x00012e40


	//   ....[10]....
        /*00b0*/ 	.word	0x00012e50


	//   ....[11]....
        /*00b4*/ 	.word	0x00012eb0


	//   ....[12]....
        /*00b8*/ 	.word	0x00014aa0


	//   ....[13]....
        /*00bc*/ 	.word	0x00014ae0


	//   ....[14]....
        /*00c0*/ 	.word	0x00014ba0


	//   ....[15]....
        /*00c4*/ 	.word	0x00014bb0


	//----- nvinfo : EIATTR_EXIT_INSTR_OFFSETS
	.align		4
.L_1360:
        /*00c8*/ 	.byte	0x04, 0x1c
        /*00ca*/ 	.short	(.L_1362 - .L_1361)


	//   ....[0]....
.L_1361:
        /*00cc*/ 	.word	0x00000620


	//   ....[1]....
        /*00d0*/ 	.word	0x000013e0


	//   ....[2]....
        /*00d4*/ 	.word	0x00001410


	//   ....[3]....
        /*00d8*/ 	.word	0x00016710


	//   ....[4]....
        /*00dc*/ 	.word	0x000167b0


	//   ....[5]....
        /*00e0*/ 	.word	0x000167d0


	//----- nvinfo : EIATTR_CTAIDZ_USED
	.align		4
.L_1362:
        /*00e4*/ 	.byte	0x01, 0x04
	.zero		2


	//----- nvinfo : EIATTR_CRS_STACK_SIZE
	.align		4
        /*00e8*/ 	.byte	0x04, 0x1e
        /*00ea*/ 	.short	(.L_1364 - .L_1363)
.L_1363:
        /*00ec*/ 	.word	0x00000000
.L_1364:


//--------------------- .nv.info._ZN5flash24flash_fwd_splitkv_kernelI23Flash_fwd_kernel_traitsILi256ELi64ELi64ELi4ELb0ELb0EN7cutlass10bfloat16_tE19Flash_kernel_traitsILi256ELi64ELi64ELi4ES3_EELb0ELb1ELb0ELb0ELb1ELb0ELb1ELb1EEEvNS_16Flash_fwd_paramsE --------------------------
	.section	.nv.info._ZN5flash24flash_fwd_splitkv_kernelI23Flash_fwd_kernel_traitsILi256ELi64ELi64ELi4ELb0ELb0EN7cutlass10bfloat16_tE19Flash_kernel_traitsILi256ELi64ELi64ELi4ES3_EELb0ELb1ELb0ELb0ELb1ELb0ELb1ELb1EEEvNS_16Flash_fwd_paramsE,"",@"SHT_CUDA_INFO"
	.sectionflags	@""
	.align	4


	//----- nvinfo : EIATTR_CUDA_API_VERSION
	.align		4
        /*0000*/ 	.byte	0x04, 0x37
        /*0002*/ 	.short	(.L_1366 - .L_1365)
.L_1365:
        /*0004*/ 	.word	0x00000082


	//----- nvinfo : EIATTR_SW2861232_WAR
	.align		4
.L_1366:
        /*0008*/ 	.byte	0x01, 0x35
	.zero		2


	//----- nvinfo : EIATTR_PARAM_CBANK
	.align		4
        /*000c*/ 	.byte	0x04, 0x0a
        /*000e*/ 	.short	(.L_1368 - .L_1367)
	.align		4
.L_1367:
        /*0010*/ 	.word	index@(.nv.constant0._ZN5flash24flash_fwd_splitkv_kernelI23Flash_fwd_kernel_traitsILi256ELi64ELi64ELi4ELb0ELb0EN7cutlass10bfloat16_tE19Flash_kernel_traitsILi256ELi64ELi64ELi4ES3_EELb0ELb1ELb0ELb0ELb1ELb0ELb1ELb1EEEvNS_16Flash_fwd_paramsE)
        /*0014*/ 	.short	0x0160
        /*0016*/ 	.short	0x01d0


	//----- nvinfo : EIATTR_CBANK_PARAM_SIZE
	.align		4
.L_1368:
        /*0018*/ 	.byte	0x03, 0x19
        /*001a*/ 	.short	0x01d0


	//----- nvinfo : EIATTR_KPARAM_INFO
	.align		4
        /*001c*/ 	.byte	0x04, 0x17
        /*001e*/ 	.short	(.L_1370 - .L_1369)
.L_1369:
        /*0020*/ 	.word	0x00000000
        /*0024*/ 	.short	0x0000
        /*0026*/ 	.short	0x0000
        /*0028*/ 	.byte	0x00, 0xf0, 0x41, 0x07


	//----- nvinfo : EIATTR_MAXREG_COUNT
	.align		4
.L_1370:
        /*002c*/ 	.byte	0x03, 0x1b
        /*002e*/ 	.short	0x00ff


	//----- nvinfo : EIATTR_NUM_BARRIERS
	.align		4
        /*0030*/ 	.byte	0x02, 0x4c
        /*0032*/ 	.byte	0x01
	.zero		1


	//----- nvinfo : EIATTR_ANNOTATIONS
	.align		4
        /*0034*/ 	.byte	0x04, 0x55
        /*0036*/ 	.short	(.L_1372 - .L_1371)


	//   ....[0]....
.L_1371:
        /*0038*/ 	.word	0x00000001
        /*003c*/ 	.byte	0x20, 0xd1, 0x01, 0x00, 0x01, 0x00, 0x00, 0x00, 0x30, 0xd1, 0x01, 0x00, 0x01, 0x00, 0x00, 0x00
        /*004c*/ 	.byte	0x20, 0xea, 0x01, 0x00, 0x01, 0x00, 0x00, 0x00, 0x50, 0xea, 0x01, 0x00


	//----- nvinfo : EIATTR_MERCURY_ISA_VERSION
	.align		4
.L_1372:
        /*0058*/ 	.byte	0x03, 0x5f
        /*005a*/ 	.short	0x0000


	//----- nvinfo : EIATTR_COOP_GROUP_MASK_REGIDS
	.align		4
        /*005c*/ 	.byte	0x04, 0x29
        /*005e*/ 	.short	(.L_1374 - .L_1373)


	//   ....[0]....
.L_1373:
        /*0060*/ 	.word	0xffffffff


	//   ....[1]....
        /*0064*/ 	.word	0xffffffff


	//   ....[2]....
        /*0068*/ 	.word	0xffffffff


	//   ....[3]....
        /*006c*/ 	.word	0xffffffff


	//   ....[4]....
        /*0070*/ 	.word	0xffffffff


	//   ....[5]....
        /*0074*/ 	.word	0xffffffff


	//   ....[6]....
        /*0078*/ 	.word	0xffffffff


	//   ....[7]....
        /*007c*/ 	.word	0xffffffff


	//   ....[8]....
        /*0080*/ 	.word	0xffffffff


	//   ....[9]....
        /*0084*/ 	.word	0xffffffff


	//   ....[10]....
        /*0088*/ 	.word	0xffffffff


	//   ....[11]....
        /*008c*/ 	.word	0xffffffff


	//   ....[12]....
        /*0090*/ 	.word	0xffffffff


	//   ....[13]....
        /*0094*/ 	.word	0xffffffff


	//   ....[14]....
        /*0098*/ 	.word	0xffffffff


	//   ....[15]....
        /*009c*/ 	.word	0xffffffff


	//   ....[16]....
        /*00a0*/ 	.word	0xffffffff


	//   ....[17]....
        /*00a4*/ 	.word	0xffffffff


	//   ....[18]....
        /*00a8*/ 	.word	0xffffffff


	//   ....[19]....
        /*00ac*/ 	.word	0xffffffff


	//----- nvinfo : EIATTR_COOP_GROUP_INSTR_OFFSETS
	.align		4
.L_1374:
        /*00b0*/ 	.byte	0x04, 0x28
        /*00b2*/ 	.short	(.L_1376 - .L_1375)


	//   ....[0]....
.L_1375:
        /*00b4*/ 	.word	0x00017d10


	//   ....[1]....
        /*00b8*/ 	.word	0x00017d80


	//   ....[2]....
        /*00bc*/ 	.word	0x00017dc0


	//   ....[3]....
        /*00c0*/ 	.word	0x00017e10


	//   ....[4]....
        /*00c4*/ 	.word	0x0001b420


	//   ....[5]....
        /*00c8*/ 	.word	0x0001b460


	//   ....[6]....
        /*00cc*/ 	.word	0x0001b490


	//   ....[7]....
        /*00d0*/ 	.word	0x0001b4b0


	//   ....[8]....
        /*00d4*/ 	.word	0x0001f540


	//   ....[9]....
        /*00d8*/ 	.word	0x0001f5b0


	//   ....[10]....
        /*00dc*/ 	.word	0x0001f5e0


	//   ....[11]....
        /*00e0*/ 	.word	0x0001f600


	//   ....[12]....
        /*00e4*/ 	.word	0x00021480


	//   ....[13]....
        /*00e8*/ 	.word	0x000214b0


	//   ....[14]....
        /*00ec*/ 	.word	0x000214c0


	//   ....[15]....
        /*00f0*/ 	.word	0x000214f0


	//   ....[16]....
        /*00f4*/ 	.word	0x00022db0


	//   ....[17]....
        /*00f8*/ 	.word	0x00022df0


	//   ....[18]....
        /*00fc*/ 	.word	0x00022e40


	//   ....[19]....
        /*0100*/ 	.word	0x00022e90


	//----- nvinfo : EIATTR_EXIT_INSTR_OFFSETS
	.align		4
.L_1376:
        /*0104*/ 	.byte	0x04, 0x1c
        /*0106*/ 	.short	(.L_1378 - .L_1377)


	//   ....[0]....
.L_1377:
        /*0108*/ 	.word	0x00000200


	//----- nvinfo : EIATTR_CTAIDZ_USED
	.align		4
.L_1378:
        /*010c*/ 	.byte	0x01, 0x04
	.zero		2


	//----- nvinfo : EIATTR_CRS_STACK_SIZE
	.align		4
        /*0110*/ 	.byte	0x04, 0x1e
        /*0112*/ 	.short	(.L_1380 - .L_1379)
.L_1379:
        /*0114*/ 	.word	0x00000000
.L_1380:


//--------------------- .nv.info._ZN5flash24flash_fwd_splitkv_kernelI23Flash_fwd_kernel_traitsILi256ELi64ELi64ELi4ELb0ELb0EN7cutlass10bfloat16_tE19Flash_kernel_traitsILi256ELi64ELi64ELi4ES3_EELb0ELb1ELb0ELb0ELb1ELb1ELb1ELb1EEEvNS_16Flash_fwd_paramsE --------------------------
	.section	.nv.info._ZN5flash24flash_fwd_splitkv_kernelI23Flash_fwd_kernel_traitsILi256ELi64ELi64ELi4ELb0ELb0EN7cutlass10bfloat16_tE19Flash_kernel_traitsILi256ELi64ELi64ELi4ES3_EELb0ELb1ELb0ELb0ELb1ELb1ELb1ELb1EEEvNS_16Flash_fwd_paramsE,"",@"SHT_CUDA_INFO"
	.sectionflags	@""
	.align	4


	//----- nvinfo : EIATTR_CUDA_API_VERSION
	.align		4
        /*0000*/ 	.byte	0x04, 0x37
        /*0002*/ 	.short	(.L_1382 - .L_1381)
.L_1381:
        /*0004*/ 	.word	0x00000082


	//----- nvinfo : EIATTR_SW2861232_WAR
	.align		4
.L_1382:
        /*0008*/ 	.byte	0x01, 0x35
	.zero		2


	//----- nvinfo : EIATTR_PARAM_CBANK
	.align		4
        /*000c*/ 	.byte	0x04, 0x0a
        /*000e*/ 	.short	(.L_1384 - .L_1383)
	.align		4
.L_1383:
        /*0010*/ 	.word	index@(.nv.constant0._ZN5flash24flash_fwd_splitkv_kernelI23Flash_fwd_kernel_traitsILi256ELi64ELi64ELi4ELb0ELb0EN7cutlass10bfloat16_tE19Flash_kernel_traitsILi256ELi64ELi64ELi4ES3_EELb0ELb1ELb0ELb0ELb1ELb1ELb1ELb1EEEvNS_16Flash_fwd_paramsE)
        /*0014*/ 	.short	0x0160
        /*0016*/ 	.short	0x01d0


	//----- nvinfo : EIATTR_CBANK_PARAM_SIZE
	.align		4
.L_1384:
        /*0018*/ 	.byte	0x03, 0x19
        /*001a*/ 	.short	0x01d0


	//----- nvinfo : EIATTR_KPARAM_INFO
	.align		4
        /*001c*/ 	.byte	0x04, 0x17
        /*001e*/ 	.short	(.L_1386 - .L_1385)
.L_1385:
        /*0020*/ 	.word	0x00000000
        /*0024*/ 	.short	0x0000
        /*0026*/ 	.short	0x0000
        /*0028*/ 	.byte	0x00, 0xf0, 0x41, 0x07


	//----- nvinfo : EIATTR_MAXREG_COUNT
	.align		4
.L_1386:
        /*002c*/ 	.byte	0x03, 0x1b
        /*002e*/ 	.short	0x00ff


	//----- nvinfo : EIATTR_NUM_BARRIERS
	.align		4
        /*0030*/ 	.byte	0x02, 0x4c
        /*0032*/ 	.byte	0x01
	.zero		1


	//----- nvinfo : EIATTR_ANNOTATIONS
	.align		4
        /*0034*/ 	.byte	0x04, 0x55
        /*0036*/ 	.short	(.L_1388 - .L_1387)


	//   ....[0]....
.L_1387:
        /*0038*/ 	.word	0x00000001
        /*003c*/ 	.byte	0x90, 0x99, 0x01, 0x00, 0x01, 0x00, 0x00, 0x00, 0xc0, 0x99, 0x01, 0x00, 0x01, 0x00, 0x00, 0x00
        /*004c*/ 	.byte	0x10, 0xa7, 0x01, 0x00, 0x01, 0x00, 0x00, 0x00, 0x20, 0xa7, 0x01, 0x00, 0x01, 0x00, 0x00, 0x00
        /*005c*/ 	.byte	0x50, 0xda, 0x01, 0x00, 0x01, 0x00, 0x00, 0x00, 0x60, 0xda, 0x01, 0x00, 0x01, 0x00, 0x00, 0x00
        /*006c*/ 	.byte	0x60, 0xf7, 0x01, 0x00, 0x01, 0x00, 0x00, 0x00, 0x90, 0xf7, 0x01, 0x00


	//----- nvinfo : EIATTR_MERCURY_ISA_VERSION
	.align		4
.L_1388:
        /*0078*/ 	.byte	0x03, 0x5f
        /*007a*/ 	.short	0x0000


	//----- nvinfo : EIATTR_COOP_GROUP_MASK_REGIDS
	.align		4
        /*007c*/ 	.byte	0x04, 0x29
        /*007e*/ 	.short	(.L_1390 - .L_1389)


	//   ....[0]....
.L_1389:
        /*0080*/ 	.word	0xffffffff


	//   ....[1]....
        /*0084*/ 	.word	0xffffffff


	//   ....[2]....
        /*0088*/ 	.word	0xffffffff


	//   ....[3]....
        /*008c*/ 	.word	0xffffffff


	//   ....[4]....
        /*0090*/ 	.word	0xffffffff


	//   ....[5]....
        /*0094*/ 	.word	0xffffffff


	//   ....[6]....
        /*0098*/ 	.word	0xffffffff


	//   ....[7]....
        /*009c*/ 	.word	0xffffffff


	//   ....[8]....
        /*00a0*/ 	.word	0xffffffff


	//   ....[9]....
        /*00a4*/ 	.word	0xffffffff


	//   ....[10]....
        /*00a8*/ 	.word	0xffffffff


	//   ....[11]....
        /*00ac*/ 	.word	0xffffffff


	//   ....[12]....
        /*00b0*/ 	.word	0xffffffff


	//   ....[13]....
        /*00b4*/ 	.word	0xffffffff


	//   ....[14]....
        /*00b8*/ 	.word	0xffffffff


	//   ....[15]....
        /*00bc*/ 	.word	0xffffffff


	//   ....[16]....
        /*00c0*/ 	.word	0xffffffff


	//   ....[17]....
        /*00c4*/ 	.word	0xffffffff


	//   ....[18]....
        /*00c8*/ 	.word	0xffffffff


	//   ....[19]....
        /*00cc*/ 	.word	0xffffffff


	//----- nvinfo : EIATTR_COOP_GROUP_INSTR_OFFSETS
	.align		4
.L_1390:
        /*00d0*/ 	.byte	0x04, 0x28
        /*00d2*/ 	.short	(.L_1392 - .L_1391)


	//   ....[0]....
.L_1391:
        /*00d4*/ 	.word	0x00018190


	//   ....[1]....
        /*00d8*/ 	.word	0x00018200


	//   ....[2]....
        /*00dc*/ 	.word	0x00018220


	//   ....[3]....
        /*00e0*/ 	.word	0x00018240


	//   ....[4]....
        /*00e4*/ 	.word	0x0001bd20


	//   ....[5]....
        /*00e8*/ 	.word	0x0001bd70


	//   ....[6]....
        /*00ec*/ 	.word	0x0001bd90


	//   ....[7]....
        /*00f0*/ 	.word	0x0001bdc0


	//   ....[8]....
        /*00f4*/ 	.word	0x000202d0


	//   ....[9]....
        /*00f8*/ 	.word	0x000202f0


	//   ....[10]....
        /*00fc*/ 	.word	0x00020320


	//   ....[11]....
        /*0100*/ 	.word	0x00020340


	//   ....[12]....
        /*0104*/ 	.word	0x000221c0


	//   ....[13]....
        /*0108*/ 	.word	0x000221f0


	//   ....[14]....
        /*010c*/ 	.word	0x00022200


	//   ....[15]....
        /*0110*/ 	.word	0x00022230


	//   ....[16]....
        /*0114*/ 	.word	0x00023af0


	//   ....[17]....
        /*0118*/ 	.word	0x00023b30


	//   ....[18]....
        /*011c*/ 	.word	0x00023b80


	//   ....[19]....
        /*0120*/ 	.word	0x00023bd0


	//----- nvinfo : EIATTR_EXIT_INSTR_OFFSETS
	.align		4
.L_1392:
        /*0124*/ 	.byte	0x04, 0x1c
        /*0126*/ 	.short	(.L_1394 - .L_1393)


	//   ....[0]....
.L_1393:
        /*0128*/ 	.word	0x00000200


	//----- nvinfo : EIATTR_CTAIDZ_USED
	.align		4
.L_1394:
        /*012c*/ 	.byte	0x01, 0x04
	.zero		2


	//----- nvinfo : EIATTR_CRS_STACK_SIZE
	.align		4
        /*0130*/ 	.byte	0x04, 0x1e
        /*0132*/ 	.short	(.L_1396 - .L_1395)
.L_1395:
        /*0134*/ 	.word	0x00000000
.L_1396:


//--------------------- .nv.info._ZN5flash24flash_fwd_splitkv_kernelI23Flash_fwd_kernel_traitsILi256ELi64ELi64ELi4ELb0ELb0EN7cutlass10bfloat16_tE19Flash_kernel_traitsILi256ELi64ELi64ELi4ES3_EELb0ELb1ELb1ELb0ELb0ELb0ELb1ELb1EEEvNS_16Flash_fwd_paramsE --------------------------
	.section	.nv.info._ZN5flash24flash_fwd_splitkv_kernelI23Flash_fwd_kernel_traitsILi256ELi64ELi64ELi4ELb0ELb0EN7cutlass10bfloat16_tE19Flash_kernel_traitsILi256ELi64ELi64ELi4ES3_EELb0ELb1ELb1ELb0ELb0ELb0ELb1ELb1EEEvNS_16Flash_fwd_paramsE,"",@"SHT_CUDA_INFO"
	.sectionflags	@""
	.align	4


	//----- nvinfo : EIATTR_CUDA_API_VERSION
	.align		4
        /*0000*/ 	.byte	0x04, 0x37
        /*0002*/ 	.short	(.L_1398 - .L_1397)
.L_1397:
        /*0004*/ 	.word	0x00000082


	//----- nvinfo : EIATTR_SW2861232_WAR
	.align		4
.L_1398:
        /*0008*/ 	.byte	0x01, 0x35
	.zero		2


	//----- nvinfo : EIATTR_PARAM_CBANK
	.align		4
        /*000c*/ 	.byte	0x04, 0x0a
        /*000e*/ 	.short	(.L_1400 - .L_1399)
	.align		4
.L_1399:
        /*0010*/ 	.word	index@(.nv.constant0._ZN5flash24flash_fwd_splitkv_kernelI23Flash_fwd_kernel_traitsILi256ELi64ELi64ELi4ELb0ELb0EN7cutlass10bfloat16_tE19Flash_kernel_traitsILi256ELi64ELi64ELi4ES3_EELb0ELb1ELb1ELb0ELb0ELb0ELb1ELb1EEEvNS_16Flash_fwd_paramsE)
        /*0014*/ 	.short	0x0160
        /*0016*/ 	.short	0x01d0


	//----- nvinfo : EIATTR_CBANK_PARAM_SIZE
	.align		4
.L_1400:
        /*0018*/ 	.byte	0x03, 0x19
        /*001a*/ 	.short	0x01d0


	//----- nvinfo : EIATTR_KPARAM_INFO
	.align		4
        /*001c*/ 	.byte	0x04, 0x17
        /*001e*/ 	.short	(.L_1402 - .L_1401)
.L_1401:
        /*0020*/ 	.word	0x00000000
        /*0024*/ 	.short	0x0000
        /*0026*/ 	.short	0x0000
        /*0028*/ 	.byte	0x00, 0xf0, 0x41, 0x07


	//----- nvinfo : EIATTR_MAXREG_COUNT
	.align		4
.L_1402:
        /*002c*/ 	.byte	0x03, 0x1b
        /*002e*/ 	.short	0x00ff


	//----- nvinfo : EIATTR_NUM_BARRIERS
	.align		4
        /*0030*/ 	.byte	0x02, 0x4c
        /*0032*/ 	.byte	0x01
	.zero		1


	//----- nvinfo : EIATTR_ANNOTATIONS
	.align		4
        /*0034*/ 	.byte	0x04, 0x55
        /*0036*/ 	.short	(.L_1404 - .L_1403)


	//   ....[0]....
.L_1403:
        /*0038*/ 	.word	0x00000001
        /*003c*/ 	.byte	0xb0, 0x02, 0x02, 0x00, 0x01, 0x00, 0x00, 0x00, 0x00, 0x03, 0x02, 0x00, 0x01, 0x00, 0x00, 0x00
        /*004c*/ 	.byte	0x30, 0x03, 0x02, 0x00, 0x01, 0x00, 0x00, 0x00, 0x60, 0x06, 0x02, 0x00, 0x01, 0x00, 0x00, 0x00
        /*005c*/ 	.byte	0xb0, 0x07, 0x02, 0x00, 0x01, 0x00, 0x00, 0x00, 0xe0, 0x07, 0x02, 0x00, 0x01, 0x00, 0x00, 0x00
        /*006c*/ 	.byte	0xb0, 0x2f, 0x02, 0x00, 0x01, 0x00, 0x00, 0x00, 0xb0, 0x3f, 0x02, 0x00


	//----- nvinfo : EIATTR_MERCURY_ISA_VERSION
	.align		4
.L_1404:
        /*0078*/ 	.byte	0x03, 0x5f
        /*007a*/ 	.short	0x0000


	//----- nvinfo : EIATTR_COOP_GROUP_MASK_REGIDS
	.align		4
        /*007c*/ 	.byte	0x04, 0x29
        /*007e*/ 	.short	(.L_1406 - .L_1405)


	//   ....[0]....
.L_1405:
        /*0080*/ 	.word	0xffffffff


	//   ....[1]....
        /*0084*/ 	.word	0xffffffff


	//   ....[2]....
        /*0088*/ 	.word	0xffffffff


	//   ....[3]....
        /*008c*/ 	.word	0xffffffff


	//   ....[4]....
        /*0090*/ 	.word	0xffffffff


	//   ....[5]....
        /*0094*/ 	.word	0xffffffff


	//   ....[6]....
        /*0098*/ 	.word	0xffffffff


	//   ....[7]....
        /*009c*/ 	.word	0xffffffff


	//   ....[8]....
        /*00a0*/ 	.word	0xffffffff


	//   ....[9]....
        /*00a4*/ 	.word	0xffffffff


	//   ....[10]....
        /*00a8*/ 	.word	0xffffffff


	//   ....[11]....
        /*00ac*/ 	.word	0xffffffff


	//   ....[12]....
        /*00b0*/ 	.word	0xffffffff


	//   ....[13]....
        /*00b4*/ 	.word	0xffffffff


	//   ....[14]....
        /*00b8*/ 	.word	0xffffffff


	//   ....[15]....
        /*00bc*/ 	.word	0xffffffff


	//   ....[16]....
        /*00c0*/ 	.word	0xffffffff


	//   ....[17]....
        /*00c4*/ 	.word	0xffffffff


	//   ....[18]....
        /*00c8*/ 	.word	0xffffffff


	//   ....[19]....
        /*00cc*/ 	.word	0xffffffff


	//----- nvinfo : EIATTR_COOP_GROUP_INSTR_OFFSETS
	.align		4
.L_1406:
        /*00d0*/ 	.byte	0x04, 0x28
        /*00d2*/ 	.short	(.L_1408 - .L_1407)


	//   ....[0]....
.L_1407:
        /*00d4*/ 	.word	0x0001bf20


	//   ....[1]....
        /*00d8*/ 	.word	0x0001c0e0


	//   ....[2]....
        /*00dc*/ 	.word	0x0001c0f0


	//   ....[3]....
        /*00e0*/ 	.word	0x0001c120


	//   ....[4]....
        /*00e4*/ 	.word	0x00020db0


	//   ....[5]....
        /*00e8*/ 	.word	0x00020e00


	//   ....[6]....
        /*00ec*/ 	.word	0x00020e20


	//   ....[7]....
        /*00f0*/ 	.word	0x00020e40


	//   ....[8]....
        /*00f4*/ 	.word	0x000263e0


	//   ....[9]....
        /*00f8*/ 	.word	0x00026490


	//   ....[10]....
        /*00fc*/ 	.word	0x000264b0


	//   ....[11]....
        /*0100*/ 	.word	0x000264d0


	//   ....[12]....
        /*0104*/ 	.word	0x000285a0


	//   ....[13]....
        /*0108*/ 	.word	0x000285d0


	//   ....[14]....
        /*010c*/ 	.word	0x000285e0


	//   ....[15]....
        /*0110*/ 	.word	0x00028610


	//   ....[16]....
        /*0114*/ 	.word	0x0002a3f0


	//   ....[17]....
        /*0118*/ 	.word	0x0002a440


	//   ....[18]....
        /*011c*/ 	.word	0x0002a490


	//   ....[19]....
        /*0120*/ 	.word	0x0002a4d0


	//----- nvinfo : EIATTR_EXIT_INSTR_OFFSETS
	.align		4
.L_1408:
        /*0124*/ 	.byte	0x04, 0x1c
        /*0126*/ 	.short	(.L_1410 - .L_1409)


	//   ....[0]....
.L_1409:
        /*0128*/ 	.word	0x00000200


	//----- nvinfo : EIATTR_CTAIDZ_USED
	.align		4
.L_1410:
        /*012c*/ 	.byte	0x01, 0x04
	.zero		2


	//----- nvinfo : EIATTR_CRS_STACK_SIZE
	.align		4
        /*0130*/ 	.byte	0x04, 0x1e
        /*0132*/ 	.short	(.L_1412 - .L_1411)
.L_1411:
        /*0134*/ 	.word	0x00000000
.L_1412:


//--------------------- .nv.info._ZN5flash24flash_fwd_splitkv_kernelI23Flash_fwd_kernel_traitsILi256ELi64ELi64ELi4ELb0ELb0EN7cutlass10bfloat16_tE19Flash_kernel_traitsILi256ELi64ELi64ELi4ES3_EELb0ELb1ELb1ELb0ELb0ELb1ELb1ELb1EEEvNS_16Flash_fwd_paramsE --------------------------
	.section	.nv.info._ZN5flash24flash_fwd_splitkv_kernelI23Flash_fwd_kernel_traitsILi256ELi64ELi64ELi4ELb0ELb0EN7cutlass10bfloat16_tE19Flash_kernel_traitsILi256ELi64ELi64ELi4ES3_EELb0ELb1ELb1ELb0ELb0ELb1ELb1ELb1EEEvNS_16Flash_fwd_paramsE,"",@"SHT_CUDA_INFO"
	.sectionflags	@""
	.align	4


	//----- nvinfo : EIATTR_CUDA_API_VERSION
	.align		4
        /*0000*/ 	.byte	0x04, 0x37
        /*0002*/ 	.short	(.L_1414 - .L_1413)
.L_1413:
        /*0004*/ 	.word	0x00000082


	//----- nvinfo : EIATTR_SW2861232_WAR
	.align		4
.L_1414:
        /*0008*/ 	.byte	0x01, 0x35
	.zero		2


	//----- nvinfo : EIATTR_PARAM_CBANK
	.align		4
        /*000c*/ 	.byte	0x04, 0x0a
        /*000e*/ 	.short	(.L_1416 - .L_1415)
	.align		4
.L_1415:
        /*0010*/ 	.word	index@(.nv.constant0._ZN5flash24flash_fwd_splitkv_kernelI23Flash_fwd_kernel_traitsILi256ELi64ELi64ELi4ELb0ELb0EN7cutlass10bfloat16_tE19Flash_kernel_traitsILi256ELi64ELi64ELi4ES3_EELb0ELb1ELb1ELb0ELb0ELb1ELb1ELb1EEEvNS_16Flash_fwd_paramsE)
        /*0014*/ 	.short	0x0160
        /*0016*/ 	.short	0x01d0


	//----- nvinfo : EIATTR_CBANK_PARAM_SIZE
	.align		4
.L_1416:
        /*0018*/ 	.byte	0x03, 0x19
        /*001a*/ 	.short	0x01d0


	//----- nvinfo : EIATTR_KPARAM_INFO
	.align		4
        /*001c*/ 	.byte	0x04, 0x17
        /*001e*/ 	.short	(.L_1418 - .L_1417)
.L_1417:
        /*0020*/ 	.word	0x00000000
        /*0024*/ 	.short	0x0000
        /*0026*/ 	.short	0x0000
        /*0028*/ 	.byte	0x00, 0xf0, 0x41, 0x07


	//----- nvinfo : EIATTR_MAXREG_COUNT
	.align		4
.L_1418:
        /*002c*/ 	.byte	0x03, 0x1b
        /*002e*/ 	.short	0x00ff


	//----- nvinfo : EIATTR_NUM_BARRIERS
	.align		4
        /*0030*/ 	.byte	0x02, 0x4c
        /*0032*/ 	.byte	0x01
	.zero		1


	//----- nvinfo : EIATTR_ANNOTATIONS
	.align		4
        /*0034*/ 	.byte	0x04, 0x55
        /*0036*/ 	.short	(.L_1420 - .L_1419)


	//   ....[0]....
.L_1419:
        /*0038*/ 	.word	0x00000001
        /*003c*/ 	.byte	0xe0, 0x15, 0x02, 0x00, 0x01, 0x00, 0x00, 0x00, 0x30, 0x16, 0x02, 0x00, 0x01, 0x00, 0x00, 0x00
        /*004c*/ 	.byte	0x60, 0x16, 0x02, 0x00, 0x01, 0x00, 0x00, 0x00, 0xb0, 0x16, 0x02, 0x00, 0x01, 0x00, 0x00, 0x00
        /*005c*/ 	.byte	0x00, 0x17, 0x02, 0x00, 0x01, 0x00, 0x00, 0x00, 0xc0, 0x18, 0x02, 0x00, 0x01, 0x00, 0x00, 0x00
        /*006c*/ 	.byte	0xa0, 0x1b, 0x02, 0x00, 0x01, 0x00, 0x00, 0x00, 0xb0, 0x1b, 0x02, 0x00, 0x01, 0x00, 0x00, 0x00
        /*007c*/ 	.byte	0xe0, 0x1b, 0x02, 0x00, 0x01, 0x00, 0x00, 0x00, 0x10, 0x1c, 0x02, 0x00, 0x01, 0x00, 0x00, 0x00
        /*008c*/ 	.byte	0x40, 0x43, 0x02, 0x00, 0x01, 0x00, 0x00, 0x00, 0xa0, 0x4d, 0x02, 0x00


	//----- nvinfo : EIATTR_MERCURY_ISA_VERSION
	.align		4
.L_1420:
        /*0098*/ 	.byte	0x03, 0x5f
        /*009a*/ 	.short	0x0000


	//----- nvinfo : EIATTR_COOP_GROUP_MASK_REGIDS
	.align		4
        /*009c*/ 	.byte	0x04, 0x29
        /*009e*/ 	.short	(.L_1422 - .L_1421)


	//   ....[0]....
.L_1421:
        /*00a0*/ 	.word	0xffffffff


	//   ....[1]....
        /*00a4*/ 	.word	0xffffffff


	//   ....[2]....
        /*00a8*/ 	.word	0xffffffff


	//   ....[3]....
        /*00ac*/ 	.word	0xffffffff


	//   ....[4]....
        /*00b0*/ 	.word	0xffffffff


	//   ....[5]....
        /*00b4*/ 	.word	0xffffffff


	//   ....[6]....
        /*00b8*/ 	.word	0xffffffff


	//   ....[7]....
        /*00bc*/ 	.word	0xffffffff


	//   ....[8]....
        /*00c0*/ 	.word	0xffffffff


	//   ....[9]....
        /*00c4*/ 	.word	0xffffffff


	//   ....[10]....
        /*00c8*/ 	.word	0xffffffff


	//   ....[11]....
        /*00cc*/ 	.word	0xffffffff


	//   ....[12]....
        /*00d0*/ 	.word	0xffffffff


	//   ....[13]....
        /*00d4*/ 	.word	0xffffffff


	//   ....[14]....
        /*00d8*/ 	.word	0xffffffff


	//   ....[15]....
        /*00dc*/ 	.word	0xffffffff


	//   ....[16]....
        /*00e0*/ 	.word	0xffffffff


	//   ....[17]....
        /*00e4*/ 	.word	0xffffffff


	//   ....[18]....
        /*00e8*/ 	.word	0xffffffff


	//   ....[19]....
        /*00ec*/ 	.word	0xffffffff


	//----- nvinfo : EIATTR_COOP_GROUP_INSTR_OFFSETS
	.align		4
.L_1422:
        /*00f0*/ 	.byte	0x04, 0x28
        /*00f2*/ 	.short	(.L_1424 - .L_1423)


	//   ....[0]....
.L_1423:
        /*00f4*/ 	.word	0x0001cfb0


	//   ....[1]....
        /*00f8*/ 	.word	0x0001d060


	//   ....[2]....
        /*00fc*/ 	.word	0x0001d080


	//   ....[3]....
        /*0100*/ 	.word	0x0001d0a0


	//   ....[4]....
        /*0104*/ 	.word	0x00022180


	//   ....[5]....
        /*0108*/ 	.word	0x00022190


	//   ....[6]....
        /*010c*/ 	.word	0x000221c0


	//   ....[7]....
        /*0110*/ 	.word	0x000221d0


	//   ....[8]....
        /*0114*/ 	.word	0x00027bf0


	//   ....[9]....
        /*0118*/ 	.word	0x00027d50


	//   ....[10]....
        /*011c*/ 	.word	0x00027d60


	//   ....[11]....
        /*0120*/ 	.word	0x00027dc0


	//   ....[12]....
        /*0124*/ 	.word	0x00029e60


	//   ....[13]....
        /*0128*/ 	.word	0x00029e90


	//   ....[14]....
        /*012c*/ 	.word	0x00029ea0


	//   ....[15]....
        /*0130*/ 	.word	0x00029ed0


	//   ....[16]....
        /*0134*/ 	.word	0x0002bce0


	//   ....[17]....
        /*0138*/ 	.word	0x0002bd40


	//   ....[18]....
        /*013c*/ 	.word	0x0002bd90


	//   ....[19]....
        /*0140*/ 	.word	0x0002bde0


	//----- nvinfo : EIATTR_EXIT_INSTR_OFFSETS
	.align		4
.L_1424:
        /*0144*/ 	.byte	0x04, 0x1c
        /*0146*/ 	.short	(.L_1426 - .L_1425)


	//   ....[0]....
.L_1425:
        /*0148*/ 	.word	0x00000200


	//----- nvinfo : EIATTR_CTAIDZ_USED
	.align		4
.L_1426:
        /*014c*/ 	.byte	0x01, 0x04
	.zero		2


	//----- nvinfo : EIATTR_CRS_STACK_SIZE
	.align		4
        /*0150*/ 	.byte	0x04, 0x1e
        /*0152*/ 	.short	(.L_1428 - .L_1427)
.L_1427:
        /*0154*/ 	.word	0x00000000
.L_1428:


//--------------------- .nv.callgraph             --------------------------
	.section	.nv.callgraph,"",@"SHT_CUDA_CALLGRAPH"
	.align	4
	.sectionentsize	8
	.align		4
        /*0000*/ 	.word	0x00000000
	.align		4
        /*0004*/ 	.word	0xffffffff
	.align		4
        /*0008*/ 	.word	0x00000000
	.align		4
        /*000c*/ 	.word	0xfffffffe
	.align		4
        /*0010*/ 	.word	0x00000000
	.align		4
        /*0014*/ 	.word	0xfffffffd
	.align		4
        /*0018*/ 	.word	0x00000000
	.align		4
        /*001c*/ 	.word	0xfffffffc


//--------------------- .nv.rel.action            --------------------------
	.section	.nv.rel.action,"",@"SHT_CUDA_RELOCINFO"
	.align	8
	.sectionentsize	8
        /*0000*/ 	.byte	0x73, 0x00, 0x00, 0x00, 0x00, 0x00, 0x00, 0x00, 0x00, 0x00, 0x00, 0x11, 0x25, 0x00, 0x05, 0x36


//--------------------- .nv.constant4             --------------------------
	.section	.nv.constant4,"a",@progbits
	.align	8
	.align		8
.nv.constant4:
        /*0000*/ 	.dword	_ZN72_INTERNAL_056383cb_36_flash_fwd_split_hdim256_bf16_sm80_cu_6987f922_28534cuda3std3__45__cpo5beginE
	.align		8
        /*0008*/ 	.dword	_ZN72_INTERNAL_056383cb_36_flash_fwd_split_hdim256_bf16_sm80_cu_6987f922_28534cuda3std3__45__cpo3endE
	.align		8
        /*0010*/ 	.dword	_ZN72_INTERNAL_056383cb_36_flash_fwd_split_hdim256_bf16_sm80_cu_6987f922_28534cuda3std3__45__cpo6cbeginE
	.align		8
        /*0018*/ 	.dword	_ZN72_INTERNAL_056383cb_36_flash_fwd_split_hdim256_bf16_sm80_cu_6987f922_28534cuda3std3__45__cpo4cendE
	.align		8
        /*0020*/ 	.dword	_ZN72_INTERNAL_056383cb_36_flash_fwd_split_hdim256_bf16_sm80_cu_6987f922_28534cuda3std3__474_GLOBAL__N__056383cb_36_flash_fwd_split_hdim256_bf16_sm80_cu_6987f922_28536ignoreE
	.align		8
        /*0028*/ 	.dword	_ZN72_INTERNAL_056383cb_36_flash_fwd_split_hdim256_bf16_sm80_cu_6987f922_28534cuda3std3__419piecewise_constructE
	.align		8
        /*0030*/ 	.dword	_ZN72_INTERNAL_056383cb_36_flash_fwd_split_hdim256_bf16_sm80_cu_6987f922_28534cuda3std3__48in_placeE
	.align		8
        /*0038*/ 	.dword	_ZN72_INTERNAL_056383cb_36_flash_fwd_split_hdim256_bf16_sm80_cu_6987f922_28534cuda3std6ranges3__45__cpo4swapE
	.align		8
        /*0040*/ 	.dword	_ZN72_INTERNAL_056383cb_36_flash_fwd_split_hdim256_bf16_sm80_cu_6987f922_28534cuda3std6ranges3__45__cpo9iter_moveE
	.align		8
        /*0048*/ 	.dword	_ZN72_INTERNAL_056383cb_36_flash_fwd_split_hdim256_bf16_sm80_cu_6987f922_28534cute7productE
	.align		8
        /*0050*/ 	.dword	_ZN72_INTERNAL_056383cb_36_flash_fwd_split_hdim256_bf16_sm80_cu_6987f922_28534cute1_E


//--------------------- .nv.constant0._ZN5flash32flash_fwd_splitkv_combine_kernelI23Flash_fwd_kernel_traitsILi256ELi64ELi64ELi4ELb0ELb0EN7cutlass10bfloat16_tE19Flash_kernel_traitsILi256ELi64ELi64ELi4ES3_EELi4ELi7ELb0EEEvNS_16Flash_fwd_paramsE --------------------------
	.section	.nv.constant0._ZN5flash32flash_fwd_splitkv_combine_kernelI23Flash_fwd_kernel_traitsILi256ELi64ELi64ELi4ELb0ELb0EN7cutlass10bfloat16_tE19Flash_kernel_traitsILi256ELi64ELi64ELi4ES3_EELi4ELi7ELb0EEEvNS_16Flash_fwd_paramsE,"a",@progbits
	.sectionflags	@""
	.align	4
.nv.constant0._ZN5flash32flash_fwd_splitkv_combine_kernelI23Flash_fwd_kernel_traitsILi256ELi64ELi64ELi4ELb0ELb0EN7cutlass10bfloat16_tE19Flash_kernel_traitsILi256ELi64ELi64ELi4ES3_EELi4ELi7ELb0EEEvNS_16Flash_fwd_paramsE:
	.zero		816


//--------------------- .nv.constant0._ZN5flash32flash_fwd_splitkv_combine_kernelI23Flash_fwd_kernel_traitsILi256ELi64ELi64ELi4ELb0ELb0EN7cutlass10bfloat16_tE19Flash_kernel_traitsILi256ELi64ELi64ELi4ES3_EELi4ELi6ELb0EEEvNS_16Flash_fwd_paramsE --------------------------
	.section	.nv.constant0._ZN5flash32flash_fwd_splitkv_combine_kernelI23Flash_fwd_kernel_traitsILi256ELi64ELi64ELi4ELb0ELb0EN7cutlass10bfloat16_tE19Flash_kernel_traitsILi256ELi64ELi64ELi4ES3_EELi4ELi6ELb0EEEvNS_16Flash_fwd_paramsE,"a",@progbits
	.sectionflags	@""
	.align	4
.nv.constant0._ZN5flash32flash_fwd_splitkv_combine_kernelI23Flash_fwd_kernel_traitsILi256ELi64ELi64ELi4ELb0ELb0EN7cutlass10bfloat16_tE19Flash_kernel_traitsILi256ELi64ELi64ELi4ES3_EELi4ELi6ELb0EEEvNS_16Flash_fwd_paramsE:
	.zero		816


//--------------------- .nv.constant0._ZN5flash32flash_fwd_splitkv_combine_kernelI23Flash_fwd_kernel_traitsILi256ELi64ELi64ELi4ELb0ELb0EN7cutlass10bfloat16_tE19Flash_kernel_traitsILi256ELi64ELi64ELi4ES3_EELi4ELi5ELb0EEEvNS_16Flash_fwd_paramsE --------------------------
	.section	.nv.constant0._ZN5flash32flash_fwd_splitkv_combine_kernelI23Flash_fwd_kernel_traitsILi256ELi64ELi64ELi4ELb0ELb0EN7cutlass10bfloat16_tE19Flash_kernel_traitsILi256ELi64ELi64ELi4ES3_EELi4ELi5ELb0EEEvNS_16Flash_fwd_paramsE,"a",@progbits
	.sectionflags	@""
	.align	4
.nv.constant0._ZN5flash32flash_fwd_splitkv_combine_kernelI23Flash_fwd_kernel_traitsILi256ELi64ELi64ELi4ELb0ELb0EN7cutlass10bfloat16_tE19Flash_kernel_traitsILi256ELi64ELi64ELi4ES3_EELi4ELi5ELb0EEEvNS_16Flash_fwd_paramsE:
	.zero		816


//--------------------- .nv.constant0._ZN5flash32flash_fwd_splitkv_combine_kernelI23Flash_fwd_kernel_traitsILi256ELi64ELi64ELi4ELb0ELb0EN7cutlass10bfloat16_tE19Flash_kernel_traitsILi256ELi64ELi64ELi4ES3_EELi4ELi4ELb0EEEvNS_16Flash_fwd_paramsE --------------------------
	.section	.nv.constant0._ZN5flash32flash_fwd_splitkv_combine_kernelI23Flash_fwd_kernel_traitsILi256ELi64ELi64ELi4ELb0ELb0EN7cutlass10bfloat16_tE19Flash_kernel_traitsILi256ELi64ELi64ELi4ES3_EELi4ELi4ELb0EEEvNS_16Flash_fwd_paramsE,"a",@progbits
	.sectionflags	@""
	.align	4
.nv.constant0._ZN5flash32flash_fwd_splitkv_combine_kernelI23Flash_fwd_kernel_traitsILi256ELi64ELi64ELi4ELb0ELb0EN7cutlass10bfloat16_tE19Flash_kernel_traitsILi256ELi64ELi64ELi4ES3_EELi4ELi4ELb0EEEvNS_16Flash_fwd_paramsE:
	.zero		816


//--------------------- .nv.constant0._ZN5flash32flash_fwd_splitkv_combine_kernelI23Flash_fwd_kernel_traitsILi256ELi64ELi64ELi4ELb0ELb0EN7cutlass10bfloat16_tE19Flash_kernel_traitsILi256ELi64ELi64ELi4ES3_EELi4ELi3ELb0EEEvNS_16Flash_fwd_paramsE --------------------------
	.section	.nv.constant0._ZN5flash32flash_fwd_splitkv_combine_kernelI23Flash_fwd_kernel_traitsILi256ELi64ELi64ELi4ELb0ELb0EN7cutlass10bfloat16_tE19Flash_kernel_traitsILi256ELi64ELi64ELi4ES3_EELi4ELi3ELb0EEEvNS_16Flash_fwd_paramsE,"a",@progbits
	.sectionflags	@""
	.align	4
.nv.constant0._ZN5flash32flash_fwd_splitkv_combine_kernelI23Flash_fwd_kernel_traitsILi256ELi64ELi64ELi4ELb0ELb0EN7cutlass10bfloat16_tE19Flash_kernel_traitsILi256ELi64ELi64ELi4ES3_EELi4ELi3ELb0EEEvNS_16Flash_fwd_paramsE:
	.zero		816


//--------------------- .nv.constant0._ZN5flash32flash_fwd_splitkv_combine_kernelI23Flash_fwd_kernel_traitsILi256ELi64ELi64ELi4ELb0ELb0EN7cutlass10bfloat16_tE19Flash_kernel_traitsILi256ELi64ELi64ELi4ES3_EELi4ELi2ELb0EEEvNS_16Flash_fwd_paramsE --------------------------
	.section	.nv.constant0._ZN5flash32flash_fwd_splitkv_combine_kernelI23Flash_fwd_kernel_traitsILi256ELi64ELi64ELi4ELb0ELb0EN7cutlass10bfloat16_tE19Flash_kernel_traitsILi256ELi64ELi64ELi4ES3_EELi4ELi2ELb0EEEvNS_16Flash_fwd_paramsE,"a",@progbits
	.sectionflags	@""
	.align	4
.nv.constant0._ZN5flash32flash_fwd_splitkv_combine_kernelI23Flash_fwd_kernel_traitsILi256ELi64ELi64ELi4ELb0ELb0EN7cutlass10bfloat16_tE19Flash_kernel_traitsILi256ELi64ELi64ELi4ES3_EELi4ELi2ELb0EEEvNS_16Flash_fwd_paramsE:
	.zero		816


//--------------------- .nv.constant0._ZN5flash32flash_fwd_splitkv_combine_kernelI23Flash_fwd_kernel_traitsILi256ELi64ELi64ELi4ELb0ELb0EN7cutlass10bfloat16_tE19Flash_kernel_traitsILi256ELi64ELi64ELi4ES3_EELi4ELi1ELb0EEEvNS_16Flash_fwd_paramsE --------------------------
	.section	.nv.constant0._ZN5flash32flash_fwd_splitkv_combine_kernelI23Flash_fwd_kernel_traitsILi256ELi64ELi64ELi4ELb0ELb0EN7cutlass10bfloat16_tE19Flash_kernel_traitsILi256ELi64ELi64ELi4ES3_EELi4ELi1ELb0EEEvNS_16Flash_fwd_paramsE,"a",@progbits
	.sectionflags	@""
	.align	4
.nv.constant0._ZN5flash32flash_fwd_splitkv_combine_kernelI23Flash_fwd_kernel_traitsILi256ELi64ELi64ELi4ELb0ELb0EN7cutlass10bfloat16_tE19Flash_kernel_traitsILi256ELi64ELi64ELi4ES3_EELi4ELi1ELb0EEEvNS_16Flash_fwd_paramsE:
	.zero		816


//--------------------- .nv.constant0._ZN5flash32flash_fwd_splitkv_combine_kernelI23Flash_fwd_kernel_traitsILi256ELi64ELi64ELi4ELb0ELb0EN7cutlass10bfloat16_tE19Flash_kernel_traitsILi256ELi64ELi64ELi4ES3_EELi4ELi7ELb1EEEvNS_16Flash_fwd_paramsE --------------------------
	.section	.nv.constant0._ZN5flash32flash_fwd_splitkv_combine_kernelI23Flash_fwd_kernel_traitsILi256ELi64ELi64ELi4ELb0ELb0EN7cutlass10bfloat16_tE19Flash_kernel_traitsILi256ELi64ELi64ELi4ES3_EELi4ELi7ELb1EEEvNS_16Flash_fwd_paramsE,"a",@progbits
	.sectionflags	@""
	.align	4
.nv.constant0._ZN5flash32flash_fwd_splitkv_combine_kernelI23Flash_fwd_kernel_traitsILi256ELi64ELi64ELi4ELb0ELb0EN7cutlass10bfloat16_tE19Flash_kernel_traitsILi256ELi64ELi64ELi4ES3_EELi4ELi7ELb1EEEvNS_16Flash_fwd_paramsE:
	.zero		816


//--------------------- .nv.constant0._ZN5flash32flash_fwd_splitkv_combine_kernelI23Flash_fwd_kernel_traitsILi256ELi64ELi64ELi4ELb0ELb0EN7cutlass10bfloat16_tE19Flash_kernel_traitsILi256ELi64ELi64ELi4ES3_EELi4ELi6ELb1EEEvNS_16Flash_fwd_paramsE --------------------------
	.section	.nv.constant0._ZN5flash32flash_fwd_splitkv_combine_kernelI23Flash_fwd_kernel_traitsILi256ELi64ELi64ELi4ELb0ELb0EN7cutlass10bfloat16_tE19Flash_kernel_traitsILi256ELi64ELi64ELi4ES3_EELi4ELi6ELb1EEEvNS_16Flash_fwd_paramsE,"a",@progbits
	.sectionflags	@""
	.align	4
.nv.constant0._ZN5flash32flash_fwd_splitkv_combine_kernelI23Flash_fwd_kernel_traitsILi256ELi64ELi64ELi4ELb0ELb0EN7cutlass10bfloat16_tE19Flash_kernel_traitsILi256ELi64ELi64ELi4ES3_EELi4ELi6ELb1EEEvNS_16Flash_fwd_paramsE:
	.zero		816


//--------------------- .nv.constant0._ZN5flash32flash_fwd_splitkv_combine_kernelI23Flash_fwd_kernel_traitsILi256ELi64ELi64ELi4ELb0ELb0EN7cutlass10bfloat16_tE19Flash_kernel_traitsILi256ELi64ELi64ELi4ES3_EELi4ELi5ELb1EEEvNS_16Flash_fwd_paramsE --------------------------
	.section	.nv.constant0._ZN5flash32flash_fwd_splitkv_combine_kernelI23Flash_fwd_kernel_traitsILi256ELi64ELi64ELi4ELb0ELb0EN7cutlass10bfloat16_tE19Flash_kernel_traitsILi256ELi64ELi64ELi4ES3_EELi4ELi5ELb1EEEvNS_16Flash_fwd_paramsE,"a",@progbits
	.sectionflags	@""
	.align	4
.nv.constant0._ZN5flash32flash_fwd_splitkv_combine_kernelI23Flash_fwd_kernel_traitsILi256ELi64ELi64ELi4ELb0ELb0EN7cutlass10bfloat16_tE19Flash_kernel_traitsILi256ELi64ELi64ELi4ES3_EELi4ELi5ELb1EEEvNS_16Flash_fwd_paramsE:
	.zero		816


//--------------------- .nv.constant0._ZN5flash32flash_fwd_splitkv_combine_kernelI23Flash_fwd_kernel_traitsILi256ELi64ELi64ELi4ELb0ELb0EN7cutlass10bfloat16_tE19Flash_kernel_traitsILi256ELi64ELi64ELi4ES3_EELi4ELi4ELb1EEEvNS_16Flash_fwd_paramsE --------------------------
	.section	.nv.constant0._ZN5flash32flash_fwd_splitkv_combine_kernelI23Flash_fwd_kernel_traitsILi256ELi64ELi64ELi4ELb0ELb0EN7cutlass10bfloat16_tE19Flash_kernel_traitsILi256ELi64ELi64ELi4ES3_EELi4ELi4ELb1EEEvNS_16Flash_fwd_paramsE,"a",@progbits
	.sectionflags	@""
	.align	4
.nv.constant0._ZN5flash32flash_fwd_splitkv_combine_kernelI23Flash_fwd_kernel_traitsILi256ELi64ELi64ELi4ELb0ELb0EN7cutlass10bfloat16_tE19Flash_kernel_traitsILi256ELi64ELi64ELi4ES3_EELi4ELi4ELb1EEEvNS_16Flash_fwd_paramsE:
	.zero		816


//--------------------- .nv.constant0._ZN5flash32flash_fwd_splitkv_combine_kernelI23Flash_fwd_kernel_traitsILi256ELi64ELi64ELi4ELb0ELb0EN7cutlass10bfloat16_tE19Flash_kernel_traitsILi256ELi64ELi64ELi4ES3_EELi4ELi3ELb1EEEvNS_16Flash_fwd_paramsE --------------------------
	.section	.nv.constant0._ZN5flash32flash_fwd_splitkv_combine_kernelI23Flash_fwd_kernel_traitsILi256ELi64ELi64ELi4ELb0ELb0EN7cutlass10bfloat16_tE19Flash_kernel_traitsILi256ELi64ELi64ELi4ES3_EELi4ELi3ELb1EEEvNS_16Flash_fwd_paramsE,"a",@progbits
	.sectionflags	@""
	.align	4
.nv.constant0._ZN5flash32flash_fwd_splitkv_combine_kernelI23Flash_fwd_kernel_traitsILi256ELi64ELi64ELi4ELb0ELb0EN7cutlass10bfloat16_tE19Flash_kernel_traitsILi256ELi64ELi64ELi4ES3_EELi4ELi3ELb1EEEvNS_16Flash_fwd_paramsE:
	.zero		816


//--------------------- .nv.constant0._ZN5flash32flash_fwd_splitkv_combine_kernelI23Flash_fwd_kernel_traitsILi256ELi64ELi64ELi4ELb0ELb0EN7cutlass10bfloat16_tE19Flash_kernel_traitsILi256ELi64ELi64ELi4ES3_EELi4ELi2ELb1EEEvNS_16Flash_fwd_paramsE --------------------------
	.section	.nv.constant0._ZN5flash32flash_fwd_splitkv_combine_kernelI23Flash_fwd_kernel_traitsILi256ELi64ELi64ELi4ELb0ELb0EN7cutlass10bfloat16_tE19Flash_kernel_traitsILi256ELi64ELi64ELi4ES3_EELi4ELi2ELb1EEEvNS_16Flash_fwd_paramsE,"a",@progbits
	.sectionflags	@""
	.align	4
.nv.constant0._ZN5flash32flash_fwd_splitkv_combine_kernelI23Flash_fwd_kernel_traitsILi256ELi64ELi64ELi4ELb0ELb0EN7cutlass10bfloat16_tE19Flash_kernel_traitsILi256ELi64ELi64ELi4ES3_EELi4ELi2ELb1EEEvNS_16Flash_fwd_paramsE:
	.zero		816


//--------------------- .nv.constant0._ZN5flash32flash_fwd_splitkv_combine_kernelI23Flash_fwd_kernel_traitsILi256ELi64ELi64ELi4ELb0ELb0EN7cutlass10bfloat16_tE19Flash_kernel_traitsILi256ELi64ELi64ELi4ES3_EELi4ELi1ELb1EEEvNS_16Flash_fwd_paramsE --------------------------
	.section	.nv.constant0._ZN5flash32flash_fwd_splitkv_combine_kernelI23Flash_fwd_kernel_traitsILi256ELi64ELi64ELi4ELb0ELb0EN7cutlass10bfloat16_tE19Flash_kernel_traitsILi256ELi64ELi64ELi4ES3_EELi4ELi1ELb1EEEvNS_16Flash_fwd_paramsE,"a",@progbits
	.sectionflags	@""
	.align	4
.nv.constant0._ZN5flash32flash_fwd_splitkv_combine_kernelI23Flash_fwd_kernel_traitsILi256ELi64ELi64ELi4ELb0ELb0EN7cutlass10bfloat16_tE19Flash_kernel_traitsILi256ELi64ELi64ELi4ES3_EELi4ELi1ELb1EEEvNS_16Flash_fwd_paramsE:
	.zero		816


//--------------------- .nv.constant0._ZN5flash24flash_fwd_splitkv_kernelI23Flash_fwd_kernel_traitsILi256ELi64ELi64ELi4ELb0ELb0EN7cutlass10bfloat16_tE19Flash_kernel_traitsILi256ELi64ELi64ELi4ES3_EELb0ELb0ELb0ELb0ELb0ELb0ELb0ELb0EEEvNS_16Flash_fwd_paramsE --------------------------
	.section	.nv.constant0._ZN5flash24flash_fwd_splitkv_kernelI23Flash_fwd_kernel_traitsILi256ELi64ELi64ELi4ELb0ELb0EN7cutlass10bfloat16_tE19Flash_kernel_traitsILi256ELi64ELi64ELi4ES3_EELb0ELb0ELb0ELb0ELb0ELb0ELb0ELb0EEEvNS_16Flash_fwd_paramsE,"a",@progbits
	.sectionflags	@""
	.align	4
.nv.constant0._ZN5flash24flash_fwd_splitkv_kernelI23Flash_fwd_kernel_traitsILi256ELi64ELi64ELi4ELb0ELb0EN7cutlass10bfloat16_tE19Flash_kernel_traitsILi256ELi64ELi64ELi4ES3_EELb0ELb0ELb0ELb0ELb0ELb0ELb0ELb0EEEvNS_16Flash_fwd_paramsE:
	.zero		816


//--------------------- .nv.constant0._ZN5flash24flash_fwd_splitkv_kernelI23Flash_fwd_kernel_traitsILi256ELi64ELi64ELi4ELb0ELb0EN7cutlass10bfloat16_tE19Flash_kernel_traitsILi256ELi64ELi64ELi4ES3_EELb0ELb0ELb0ELb0ELb0ELb1ELb0ELb0EEEvNS_16Flash_fwd_paramsE --------------------------
	.section	.nv.constant0._ZN5flash24flash_fwd_splitkv_kernelI23Flash_fwd_kernel_traitsILi256ELi64ELi64ELi4ELb0ELb0EN7cutlass10bfloat16_tE19Flash_kernel_traitsILi256ELi64ELi64ELi4ES3_EELb0ELb0ELb0ELb0ELb0ELb1ELb0ELb0EEEvNS_16Flash_fwd_paramsE,"a",@progbits
	.sectionflags	@""
	.align	4
.nv.constant0._ZN5flash24flash_fwd_splitkv_kernelI23Flash_fwd_kernel_traitsILi256ELi64ELi64ELi4ELb0ELb0EN7cutlass10bfloat16_tE19Flash_kernel_traitsILi256ELi64ELi64ELi4ES3_EELb0ELb0ELb0ELb0ELb0ELb1ELb0ELb0EEEvNS_16Flash_fwd_paramsE:
	.zero		816


//--------------------- .nv.constant0._ZN5flash24flash_fwd_splitkv_kernelI23Flash_fwd_kernel_traitsILi256ELi64ELi64ELi4ELb0ELb0EN7cutlass10bfloat16_tE19Flash_kernel_traitsILi256ELi64ELi64ELi4ES3_EELb0ELb0ELb0ELb0ELb0ELb0ELb0ELb1EEEvNS_16Flash_fwd_paramsE --------------------------
	.section	.nv.constant0._ZN5flash24flash_fwd_splitkv_kernelI23Flash_fwd_kernel_traitsILi256ELi64ELi64ELi4ELb0ELb0EN7cutlass10bfloat16_tE19Flash_kernel_traitsILi256ELi64ELi64ELi4ES3_EELb0ELb0ELb0ELb0ELb0ELb0ELb0ELb1EEEvNS_16Flash_fwd_paramsE,"a",@progbits
	.sectionflags	@""
	.align	4
.nv.constant0._ZN5flash24flash_fwd_splitkv_kernelI23Flash_fwd_kernel_traitsILi256ELi64ELi64ELi4ELb0ELb0EN7cutlass10bfloat16_tE19Flash_kernel_traitsILi256ELi64ELi64ELi4ES3_EELb0ELb0ELb0ELb0ELb0ELb0ELb0ELb1EEEvNS_16Flash_fwd_paramsE:
	.zero		816


//--------------------- .nv.constant0._ZN5flash24flash_fwd_splitkv_kernelI23Flash_fwd_kernel_traitsILi256ELi64ELi64ELi4ELb0ELb0EN7cutlass10bfloat16_tE19Flash_kernel_traitsILi256ELi64ELi64ELi4ES3_EELb0ELb0ELb0ELb0ELb0ELb1ELb0ELb1EEEvNS_16Flash_fwd_paramsE --------------------------
	.section	.nv.constant0._ZN5flash24flash_fwd_splitkv_kernelI23Flash_fwd_kernel_traitsILi256ELi64ELi64ELi4ELb0ELb0EN7cutlass10bfloat16_tE19Flash_kernel_traitsILi256ELi64ELi64ELi4ES3_EELb0ELb0ELb0ELb0ELb0ELb1ELb0ELb1EEEvNS_16Flash_fwd_paramsE,"a",@progbits
	.sectionflags	@""
	.align	4
.nv.constant0._ZN5flash24flash_fwd_splitkv_kernelI23Flash_fwd_kernel_traitsILi256ELi64ELi64ELi4ELb0ELb0EN7cutlass10bfloat16_tE19Flash_kernel_traitsILi256ELi64ELi64ELi4ES3_EELb0ELb0ELb0ELb0ELb0ELb1ELb0ELb1EEEvNS_16Flash_fwd_paramsE:
	.zero		816


//--------------------- .nv.constant0._ZN5flash24flash_fwd_splitkv_kernelI23Flash_fwd_kernel_traitsILi256ELi64ELi64ELi4ELb0ELb0EN7cutlass10bfloat16_tE19Flash_kernel_traitsILi256ELi64ELi64ELi4ES3_EELb0ELb0ELb0ELb0ELb0ELb0ELb1ELb0EEEvNS_16Flash_fwd_paramsE --------------------------
	.section	.nv.constant0._ZN5flash24flash_fwd_splitkv_kernelI23Flash_fwd_kernel_traitsILi256ELi64ELi64ELi4ELb0ELb0EN7cutlass10bfloat16_tE19Flash_kernel_traitsILi256ELi64ELi64ELi4ES3_EELb0ELb0ELb0ELb0ELb0ELb0ELb1ELb0EEEvNS_16Flash_fwd_paramsE,"a",@progbits
	.sectionflags	@""
	.align	4
.nv.constant0._ZN5flash24flash_fwd_splitkv_kernelI23Flash_fwd_kernel_traitsILi256ELi64ELi64ELi4ELb0ELb0EN7cutlass10bfloat16_tE19Flash_kernel_traitsILi256ELi64ELi64ELi4ES3_EELb0ELb0ELb0ELb0ELb0ELb0ELb1ELb0EEEvNS_16Flash_fwd_paramsE:
	.zero		816


//--------------------- .nv.constant0._ZN5flash24flash_fwd_splitkv_kernelI23Flash_fwd_kernel_traitsILi256ELi64ELi64ELi4ELb0ELb0EN7cutlass10bfloat16_tE19Flash_kernel_traitsILi256ELi64ELi64ELi4ES3_EELb0ELb0ELb0ELb0ELb0ELb1ELb1ELb0EEEvNS_16Flash_fwd_paramsE --------------------------
	.section	.nv.constant0._ZN5flash24flash_fwd_splitkv_kernelI23Flash_fwd_kernel_traitsILi256ELi64ELi64ELi4ELb0ELb0EN7cutlass10bfloat16_tE19Flash_kernel_traitsILi256ELi64ELi64ELi4ES3_EELb0ELb0ELb0ELb0ELb0ELb1ELb1ELb0EEEvNS_16Flash_fwd_paramsE,"a",@progbits
	.sectionflags	@""
	.align	4
.nv.constant0._ZN5flash24flash_fwd_splitkv_kernelI23Flash_fwd_kernel_traitsILi256ELi64ELi64ELi4ELb0ELb0EN7cutlass10bfloat16_tE19Flash_kernel_traitsILi256ELi64ELi64ELi4ES3_EELb0ELb0ELb0ELb0ELb0ELb1ELb1ELb0EEEvNS_16Flash_fwd_paramsE:
	.zero		816


//--------------------- .nv.constant0._ZN5flash24flash_fwd_splitkv_kernelI23Flash_fwd_kernel_traitsILi256ELi64ELi64ELi4ELb0ELb0EN7cutlass10bfloat16_tE19Flash_kernel_traitsILi256ELi64ELi64ELi4ES3_EELb0ELb0ELb0ELb0ELb0ELb0ELb1ELb1EEEvNS_16Flash_fwd_paramsE --------------------------
	.section	.nv.constant0._ZN5flash24flash_fwd_splitkv_kernelI23Flash_fwd_kernel_traitsILi256ELi64ELi64ELi4ELb0ELb0EN7cutlass10bfloat16_tE19Flash_kernel_traitsILi256ELi64ELi64ELi4ES3_EELb0ELb0ELb0ELb0ELb0ELb0ELb1ELb1EEEvNS_16Flash_fwd_paramsE,"a",@progbits
	.sectionflags	@""
	.align	4
.nv.constant0._ZN5flash24flash_fwd_splitkv_kernelI23Flash_fwd_kernel_traitsILi256ELi64ELi64ELi4ELb0ELb0EN7cutlass10bfloat16_tE19Flash_kernel_traitsILi256ELi64ELi64ELi4ES3_EELb0ELb0ELb0ELb0ELb0ELb0ELb1ELb1EEEvNS_16Flash_fwd_paramsE:
	.zero		816


//--------------------- .nv.constant0._ZN5flash24flash_fwd_splitkv_kernelI23Flash_fwd_kernel_traitsILi256ELi64ELi64ELi4ELb0ELb0EN7cutlass10bfloat16_tE19Flash_kernel_traitsILi256ELi64ELi64ELi4ES3_EELb0ELb0ELb0ELb0ELb0ELb1ELb1ELb1EEEvNS_16Flash_fwd_paramsE --------------------------
	.section	.nv.constant0._ZN5flash24flash_fwd_splitkv_kernelI23Flash_fwd_kernel_traitsILi256ELi64ELi64ELi4ELb0ELb0EN7cutlass10bfloat16_tE19Flash_kernel_traitsILi256ELi64ELi64ELi4ES3_EELb0ELb0ELb0ELb0ELb0ELb1ELb1ELb1EEEvNS_16Flash_fwd_paramsE,"a",@progbits
	.sectionflags	@""
	.align	4
.nv.constant0._ZN5flash24flash_fwd_splitkv_kernelI23Flash_fwd_kernel_traitsILi256ELi64ELi64ELi4ELb0ELb0EN7cutlass10bfloat16_tE19Flash_kernel_traitsILi256ELi64ELi64ELi4ES3_EELb0ELb0ELb0ELb0ELb0ELb1ELb1ELb1EEEvNS_16Flash_fwd_paramsE:
	.zero		816


//--------------------- .nv.constant0._ZN5flash24flash_fwd_splitkv_kernelI23Flash_fwd_kernel_traitsILi256ELi64ELi64ELi4ELb0ELb0EN7cutlass10bfloat16_tE19Flash_kernel_traitsILi256ELi64ELi64ELi4ES3_EELb0ELb1ELb0ELb0ELb0ELb0ELb0ELb0EEEvNS_16Flash_fwd_paramsE --------------------------
	.section	.nv.constant0._ZN5flash24flash_fwd_splitkv_kernelI23Flash_fwd_kernel_traitsILi256ELi64ELi64ELi4ELb0ELb0EN7cutlass10bfloat16_tE19Flash_kernel_traitsILi256ELi64ELi64ELi4ES3_EELb0ELb1ELb0ELb0ELb0ELb0ELb0ELb0EEEvNS_16Flash_fwd_paramsE,"a",@progbits
	.sectionflags	@""
	.align	4
.nv.constant0._ZN5flash24flash_fwd_splitkv_kernelI23Flash_fwd_kernel_traitsILi256ELi64ELi64ELi4ELb0ELb0EN7cutlass10bfloat16_tE19Flash_kernel_traitsILi256ELi64ELi64ELi4ES3_EELb0ELb1ELb0ELb0ELb0ELb0ELb0ELb0EEEvNS_16Flash_fwd_paramsE:
	.zero		816


//--------------------- .nv.constant0._ZN5flash24flash_fwd_splitkv_kernelI23Flash_fwd_kernel_traitsILi256ELi64ELi64ELi4ELb0ELb0EN7cutlass10bfloat16_tE19Flash_kernel_traitsILi256ELi64ELi64ELi4ES3_EELb0ELb1ELb0ELb0ELb0ELb1ELb0ELb0EEEvNS_16Flash_fwd_paramsE --------------------------
	.section	.nv.constant0._ZN5flash24flash_fwd_splitkv_kernelI23Flash_fwd_kernel_traitsILi256ELi64ELi64ELi4ELb0ELb0EN7cutlass10bfloat16_tE19Flash_kernel_traitsILi256ELi64ELi64ELi4ES3_EELb0ELb1ELb0ELb0ELb0ELb1ELb0ELb0EEEvNS_16Flash_fwd_paramsE,"a",@progbits
	.sectionflags	@""
	.align	4
.nv.constant0._ZN5flash24flash_fwd_splitkv_kernelI23Flash_fwd_kernel_traitsILi256ELi64ELi64ELi4ELb0ELb0EN7cutlass10bfloat16_tE19Flash_kernel_traitsILi256ELi64ELi64ELi4ES3_EELb0ELb1ELb0ELb0ELb0ELb1ELb0ELb0EEEvNS_16Flash_fwd_paramsE:
	.zero		816


//--------------------- .nv.constant0._ZN5flash24flash_fwd_splitkv_kernelI23Flash_fwd_kernel_traitsILi256ELi64ELi64ELi4ELb0ELb0EN7cutlass10bfloat16_tE19Flash_kernel_traitsILi256ELi64ELi64ELi4ES3_EELb0ELb1ELb0ELb0ELb0ELb0ELb0ELb1EEEvNS_16Flash_fwd_paramsE --------------------------
	.section	.nv.constant0._ZN5flash24flash_fwd_splitkv_kernelI23Flash_fwd_kernel_traitsILi256ELi64ELi64ELi4ELb0ELb0EN7cutlass10bfloat16_tE19Flash_kernel_traitsILi256ELi64ELi64ELi4ES3_EELb0ELb1ELb0ELb0ELb0ELb0ELb0ELb1EEEvNS_16Flash_fwd_paramsE,"a",@progbits
	.sectionflags	@""
	.align	4
.nv.constant0._ZN5flash24flash_fwd_splitkv_kernelI23Flash_fwd_kernel_traitsILi256ELi64ELi64ELi4ELb0ELb0EN7cutlass10bfloat16_tE19Flash_kernel_traitsILi256ELi64ELi64ELi4ES3_EELb0ELb1ELb0ELb0ELb0ELb0ELb0ELb1EEEvNS_16Flash_fwd_paramsE:
	.zero		816


//--------------------- .nv.constant0._ZN5flash24flash_fwd_splitkv_kernelI23Flash_fwd_kernel_traitsILi256ELi64ELi64ELi4ELb0ELb0EN7cutlass10bfloat16_tE19Flash_kernel_traitsILi256ELi64ELi64ELi4ES3_EELb0ELb1ELb0ELb0ELb0ELb1ELb0ELb1EEEvNS_16Flash_fwd_paramsE --------------------------
	.section	.nv.constant0._ZN5flash24flash_fwd_splitkv_kernelI23Flash_fwd_kernel_traitsILi256ELi64ELi64ELi4ELb0ELb0EN7cutlass10bfloat16_tE19Flash_kernel_traitsILi256ELi64ELi64ELi4ES3_EELb0ELb1ELb0ELb0ELb0ELb1ELb0ELb1EEEvNS_16Flash_fwd_paramsE,"a",@progbits
	.sectionflags	@""
	.align	4
.nv.constant0._ZN5flash24flash_fwd_splitkv_kernelI23Flash_fwd_kernel_traitsILi256ELi64ELi64ELi4ELb0ELb0EN7cutlass10bfloat16_tE19Flash_kernel_traitsILi256ELi64ELi64ELi4ES3_EELb0ELb1ELb0ELb0ELb0ELb1ELb0ELb1EEEvNS_16Flash_fwd_paramsE:
	.zero		816


//--------------------- .nv.constant0._ZN5flash24flash_fwd_splitkv_kernelI23Flash_fwd_kernel_traitsILi256ELi64ELi64ELi4ELb0ELb0EN7cutlass10bfloat16_tE19Flash_kernel_traitsILi256ELi64ELi64ELi4ES3_EELb0ELb1ELb0ELb0ELb0ELb0ELb1ELb0EEEvNS_16Flash_fwd_paramsE --------------------------
	.section	.nv.constant0._ZN5flash24flash_fwd_splitkv_kernelI23Flash_fwd_kernel_traitsILi256ELi64ELi64ELi4ELb0ELb0EN7cutlass10bfloat16_tE19Flash_kernel_traitsILi256ELi64ELi64ELi4ES3_EELb0ELb1ELb0ELb0ELb0ELb0ELb1ELb0EEEvNS_16Flash_fwd_paramsE,"a",@progbits
	.sectionflags	@""
	.align	4
.nv.constant0._ZN5flash24flash_fwd_splitkv_kernelI23Flash_fwd_kernel_traitsILi256ELi64ELi64ELi4ELb0ELb0EN7cutlass10bfloat16_tE19Flash_kernel_traitsILi256ELi64ELi64ELi4ES3_EELb0ELb1ELb0ELb0ELb0ELb0ELb1ELb0EEEvNS_16Flash_fwd_paramsE:
	.zero		816


//--------------------- .nv.constant0._ZN5flash24flash_fwd_splitkv_kernelI23Flash_fwd_kernel_traitsILi256ELi64ELi64ELi4ELb0ELb0EN7cutlass10bfloat16_tE19Flash_kernel_traitsILi256ELi64ELi64ELi4ES3_EELb0ELb1ELb0ELb0ELb0ELb1ELb1ELb0EEEvNS_16Flash_fwd_paramsE --------------------------
	.section	.nv.constant0._ZN5flash24flash_fwd_splitkv_kernelI23Flash_fwd_kernel_traitsILi256ELi64ELi64ELi4ELb0ELb0EN7cutlass10bfloat16_tE19Flash_kernel_traitsILi256ELi64ELi64ELi4ES3_EELb0ELb1ELb0ELb0ELb0ELb1ELb1ELb0EEEvNS_16Flash_fwd_paramsE,"a",@progbits
	.sectionflags	@""
	.align	4
.nv.constant0._ZN5flash24flash_fwd_splitkv_kernelI23Flash_fwd_kernel_traitsILi256ELi64ELi64ELi4ELb0ELb0EN7cutlass10bfloat16_tE19Flash_kernel_traitsILi256ELi64ELi64ELi4ES3_EELb0ELb1ELb0ELb0ELb0ELb1ELb1ELb0EEEvNS_16Flash_fwd_paramsE:
	.zero		816


//--------------------- .nv.constant0._ZN5flash24flash_fwd_splitkv_kernelI23Flash_fwd_kernel_traitsILi256ELi64ELi64ELi4ELb0ELb0EN7cutlass10bfloat16_tE19Flash_kernel_traitsILi256ELi64ELi64ELi4ES3_EELb0ELb1ELb0ELb0ELb0ELb0ELb1ELb1EEEvNS_16Flash_fwd_paramsE --------------------------
	.section	.nv.constant0._ZN5flash24flash_fwd_splitkv_kernelI23Flash_fwd_kernel_traitsILi256ELi64ELi64ELi4ELb0ELb0EN7cutlass10bfloat16_tE19Flash_kernel_traitsILi256ELi64ELi64ELi4ES3_EELb0ELb1ELb0ELb0ELb0ELb0ELb1ELb1EEEvNS_16Flash_fwd_paramsE,"a",@progbits
	.sectionflags	@""
	.align	4
.nv.constant0._ZN5flash24flash_fwd_splitkv_kernelI23Flash_fwd_kernel_traitsILi256ELi64ELi64ELi4ELb0ELb0EN7cutlass10bfloat16_tE19Flash_kernel_traitsILi256ELi64ELi64ELi4ES3_EELb0ELb1ELb0ELb0ELb0ELb0ELb1ELb1EEEvNS_16Flash_fwd_paramsE:
	.zero		816


//--------------------- .nv.constant0._ZN5flash24flash_fwd_splitkv_kernelI23Flash_fwd_kernel_traitsILi256ELi64ELi64ELi4ELb0ELb0EN7cutlass10bfloat16_tE19Flash_kernel_traitsILi256ELi64ELi64ELi4ES3_EELb0ELb1ELb0ELb0ELb0ELb1ELb1ELb1EEEvNS_16Flash_fwd_paramsE --------------------------
	.section	.nv.constant0._ZN5flash24flash_fwd_splitkv_kernelI23Flash_fwd_kernel_traitsILi256ELi64ELi64ELi4ELb0ELb0EN7cutlass10bfloat16_tE19Flash_kernel_traitsILi256ELi64ELi64ELi4ES3_EELb0ELb1ELb0ELb0ELb0ELb1ELb1ELb1EEEvNS_16Flash_fwd_paramsE,"a",@progbits
	.sectionflags	@""
	.align	4
.nv.constant0._ZN5flash24flash_fwd_splitkv_kernelI23Flash_fwd_kernel_traitsILi256ELi64ELi64ELi4ELb0ELb0EN7cutlass10bfloat16_tE19Flash_kernel_traitsILi256ELi64ELi64ELi4ES3_EELb0ELb1ELb0ELb0ELb0ELb1ELb1ELb1EEEvNS_16Flash_fwd_paramsE:
	.zero		816


//--------------------- .nv.constant0._ZN5flash24flash_fwd_splitkv_kernelI23Flash_fwd_kernel_traitsILi256ELi64ELi64ELi4ELb0ELb0EN7cutlass10bfloat16_tE19Flash_kernel_traitsILi256ELi64ELi64ELi4ES3_EELb0ELb0ELb0ELb0ELb1ELb0ELb0ELb0EEEvNS_16Flash_fwd_paramsE --------------------------
	.section	.nv.constant0._ZN5flash24flash_fwd_splitkv_kernelI23Flash_fwd_kernel_traitsILi256ELi64ELi64ELi4ELb0ELb0EN7cutlass10bfloat16_tE19Flash_kernel_traitsILi256ELi64ELi64ELi4ES3_EELb0ELb0ELb0ELb0ELb1ELb0ELb0ELb0EEEvNS_16Flash_fwd_paramsE,"a",@progbits
	.sectionflags	@""
	.align	4
.nv.constant0._ZN5flash24flash_fwd_splitkv_kernelI23Flash_fwd_kernel_traitsILi256ELi64ELi64ELi4ELb0ELb0EN7cutlass10bfloat16_tE19Flash_kernel_traitsILi256ELi64ELi64ELi4ES3_EELb0ELb0ELb0ELb0ELb1ELb0ELb0ELb0EEEvNS_16Flash_fwd_paramsE:
	.zero		816


//--------------------- .nv.constant0._ZN5flash24flash_fwd_splitkv_kernelI23Flash_fwd_kernel_traitsILi256ELi64ELi64ELi4ELb0ELb0EN7cutlass10bfloat16_tE19Flash_kernel_traitsILi256ELi64ELi64ELi4ES3_EELb0ELb0ELb0ELb0ELb1ELb1ELb0ELb0EEEvNS_16Flash_fwd_paramsE --------------------------
	.section	.nv.constant0._ZN5flash24flash_fwd_splitkv_kernelI23Flash_fwd_kernel_traitsILi256ELi64ELi64ELi4ELb0ELb0EN7cutlass10bfloat16_tE19Flash_kernel_traitsILi256ELi64ELi64ELi4ES3_EELb0ELb0ELb0ELb0ELb1ELb1ELb0ELb0EEEvNS_16Flash_fwd_paramsE,"a",@progbits
	.sectionflags	@""
	.align	4
.nv.constant0._ZN5flash24flash_fwd_splitkv_kernelI23Flash_fwd_kernel_traitsILi256ELi64ELi64ELi4ELb0ELb0EN7cutlass10bfloat16_tE19Flash_kernel_traitsILi256ELi64ELi64ELi4ES3_EELb0ELb0ELb0ELb0ELb1ELb1ELb0ELb0EEEvNS_16Flash_fwd_paramsE:
	.zero		816


//--------------------- .nv.constant0._ZN5flash24flash_fwd_splitkv_kernelI23Flash_fwd_kernel_traitsILi256ELi64ELi64ELi4ELb0ELb0EN7cutlass10bfloat16_tE19Flash_kernel_traitsILi256ELi64ELi64ELi4ES3_EELb0ELb0ELb1ELb0ELb0ELb0ELb0ELb0EEEvNS_16Flash_fwd_paramsE --------------------------
	.section	.nv.constant0._ZN5flash24flash_fwd_splitkv_kernelI23Flash_fwd_kernel_traitsILi256ELi64ELi64ELi4ELb0ELb0EN7cutlass10bfloat16_tE19Flash_kernel_traitsILi256ELi64ELi64ELi4ES3_EELb0ELb0ELb1ELb0ELb0ELb0ELb0ELb0EEEvNS_16Flash_fwd_paramsE,"a",@progbits
	.sectionflags	@""
	.align	4
.nv.constant0._ZN5flash24flash_fwd_splitkv_kernelI23Flash_fwd_kernel_traitsILi256ELi64ELi64ELi4ELb0ELb0EN7cutlass10bfloat16_tE19Flash_kernel_traitsILi256ELi64ELi64ELi4ES3_EELb0ELb0ELb1ELb0ELb0ELb0ELb0ELb0EEEvNS_16Flash_fwd_paramsE:
	.zero		816


//--------------------- .nv.constant0._ZN5flash24flash_fwd_splitkv_kernelI23Flash_fwd_kernel_traitsILi256ELi64ELi64ELi4ELb0ELb0EN7cutlass10bfloat16_tE19Flash_kernel_traitsILi256ELi64ELi64ELi4ES3_EELb0ELb0ELb1ELb0ELb0ELb1ELb0ELb0EEEvNS_16Flash_fwd_paramsE --------------------------
	.section	.nv.constant0._ZN5flash24flash_fwd_splitkv_kernelI23Flash_fwd_kernel_traitsILi256ELi64ELi64ELi4ELb0ELb0EN7cutlass10bfloat16_tE19Flash_kernel_traitsILi256ELi64ELi64ELi4ES3_EELb0ELb0ELb1ELb0ELb0ELb1ELb0ELb0EEEvNS_16Flash_fwd_paramsE,"a",@progbits
	.sectionflags	@""
	.align	4
.nv.constant0._ZN5flash24flash_fwd_splitkv_kernelI23Flash_fwd_kernel_traitsILi256ELi64ELi64ELi4ELb0ELb0EN7cutlass10bfloat16_tE19Flash_kernel_traitsILi256ELi64ELi64ELi4ES3_EELb0ELb0ELb1ELb0ELb0ELb1ELb0ELb0EEEvNS_16Flash_fwd_paramsE:
	.zero		816


//--------------------- .nv.constant0._ZN5flash24flash_fwd_splitkv_kernelI23Flash_fwd_kernel_traitsILi256ELi64ELi64ELi4ELb0ELb0EN7cutlass10bfloat16_tE19Flash_kernel_traitsILi256ELi64ELi64ELi4ES3_EELb0ELb0ELb0ELb0ELb1ELb0ELb0ELb1EEEvNS_16Flash_fwd_paramsE --------------------------
	.section	.nv.constant0._ZN5flash24flash_fwd_splitkv_kernelI23Flash_fwd_kernel_traitsILi256ELi64ELi64ELi4ELb0ELb0EN7cutlass10bfloat16_tE19Flash_kernel_traitsILi256ELi64ELi64ELi4ES3_EELb0ELb0ELb0ELb0ELb1ELb0ELb0ELb1EEEvNS_16Flash_fwd_paramsE,"a",@progbits
	.sectionflags	@""
	.align	4
.nv.constant0._ZN5flash24flash_fwd_splitkv_kernelI23Flash_fwd_kernel_traitsILi256ELi64ELi64ELi4ELb0ELb0EN7cutlass10bfloat16_tE19Flash_kernel_traitsILi256ELi64ELi64ELi4ES3_EELb0ELb0ELb0ELb0ELb1ELb0ELb0ELb1EEEvNS_16Flash_fwd_paramsE:
	.zero		816


//--------------------- .nv.constant0._ZN5flash24flash_fwd_splitkv_kernelI23Flash_fwd_kernel_traitsILi256ELi64ELi64ELi4ELb0ELb0EN7cutlass10bfloat16_tE19Flash_kernel_traitsILi256ELi64ELi64ELi4ES3_EELb0ELb0ELb0ELb0ELb1ELb1ELb0ELb1EEEvNS_16Flash_fwd_paramsE --------------------------
	.section	.nv.constant0._ZN5flash24flash_fwd_splitkv_kernelI23Flash_fwd_kernel_traitsILi256ELi64ELi64ELi4ELb0ELb0EN7cutlass10bfloat16_tE19Flash_kernel_traitsILi256ELi64ELi64ELi4ES3_EELb0ELb0ELb0ELb0ELb1ELb1ELb0ELb1EEEvNS_16Flash_fwd_paramsE,"a",@progbits
	.sectionflags	@""
	.align	4
.nv.constant0._ZN5flash24flash_fwd_splitkv_kernelI23Flash_fwd_kernel_traitsILi256ELi64ELi64ELi4ELb0ELb0EN7cutlass10bfloat16_tE19Flash_kernel_traitsILi256ELi64ELi64ELi4ES3_EELb0ELb0ELb0ELb0ELb1ELb1ELb0ELb1EEEvNS_16Flash_fwd_paramsE:
	.zero		816


//--------------------- .nv.constant0._ZN5flash24flash_fwd_splitkv_kernelI23Flash_fwd_kernel_traitsILi256ELi64ELi64ELi4ELb0ELb0EN7cutlass10bfloat16_tE19Flash_kernel_traitsILi256ELi64ELi64ELi4ES3_EELb0ELb0ELb1ELb0ELb0ELb0ELb0ELb1EEEvNS_16Flash_fwd_paramsE --------------------------
	.section	.nv.constant0._ZN5flash24flash_fwd_splitkv_kernelI23Flash_fwd_kernel_traitsILi256ELi64ELi64ELi4ELb0ELb0EN7cutlass10bfloat16_tE19Flash_kernel_traitsILi256ELi64ELi64ELi4ES3_EELb0ELb0ELb1ELb0ELb0ELb0ELb0ELb1EEEvNS_16Flash_fwd_paramsE,"a",@progbits
	.sectionflags	@""
	.align	4
.nv.constant0._ZN5flash24flash_fwd_splitkv_kernelI23Flash_fwd_kernel_traitsILi256ELi64ELi64ELi4ELb0ELb0EN7cutlass10bfloat16_tE19Flash_kernel_traitsILi256ELi64ELi64ELi4ES3_EELb0ELb0ELb1ELb0ELb0ELb0ELb0ELb1EEEvNS_16Flash_fwd_paramsE:
	.zero		816


//--------------------- .nv.constant0._ZN5flash24flash_fwd_splitkv_kernelI23Flash_fwd_kernel_traitsILi256ELi64ELi64ELi4ELb0ELb0EN7cutlass10bfloat16_tE19Flash_kernel_traitsILi256ELi64ELi64ELi4ES3_EELb0ELb0ELb1ELb0ELb0ELb1ELb0ELb1EEEvNS_16Flash_fwd_paramsE --------------------------
	.section	.nv.constant0._ZN5flash24flash_fwd_splitkv_kernelI23Flash_fwd_kernel_traitsILi256ELi64ELi64ELi4ELb0ELb0EN7cutlass10bfloat16_tE19Flash_kernel_traitsILi256ELi64ELi64ELi4ES3_EELb0ELb0ELb1ELb0ELb0ELb1ELb0ELb1EEEvNS_16Flash_fwd_paramsE,"a",@progbits
	.sectionflags	@""
	.align	4
.nv.constant0._ZN5flash24flash_fwd_splitkv_kernelI23Flash_fwd_kernel_traitsILi256ELi64ELi64ELi4ELb0ELb0EN7cutlass10bfloat16_tE19Flash_kernel_traitsILi256ELi64ELi64ELi4ES3_EELb0ELb0ELb1ELb0ELb0ELb1ELb0ELb1EEEvNS_16Flash_fwd_paramsE:
	.zero		816


//--------------------- .nv.constant0._ZN5flash24flash_fwd_splitkv_kernelI23Flash_fwd_kernel_traitsILi256ELi64ELi64ELi4ELb0ELb0EN7cutlass10bfloat16_tE19Flash_kernel_traitsILi256ELi64ELi64ELi4ES3_EELb0ELb0ELb0ELb0ELb1ELb0ELb1ELb0EEEvNS_16Flash_fwd_paramsE --------------------------
	.section	.nv.constant0._ZN5flash24flash_fwd_splitkv_kernelI23Flash_fwd_kernel_traitsILi256ELi64ELi64ELi4ELb0ELb0EN7cutlass10bfloat16_tE19Flash_kernel_traitsILi256ELi64ELi64ELi4ES3_EELb0ELb0ELb0ELb0ELb1ELb0ELb1ELb0EEEvNS_16Flash_fwd_paramsE,"a",@progbits
	.sectionflags	@""
	.align	4
.nv.constant0._ZN5flash24flash_fwd_splitkv_kernelI23Flash_fwd_kernel_traitsILi256ELi64ELi64ELi4ELb0ELb0EN7cutlass10bfloat16_tE19Flash_kernel_traitsILi256ELi64ELi64ELi4ES3_EELb0ELb0ELb0ELb0ELb1ELb0ELb1ELb0EEEvNS_16Flash_fwd_paramsE:
	.zero		816


//--------------------- .nv.constant0._ZN5flash24flash_fwd_splitkv_kernelI23Flash_fwd_kernel_traitsILi256ELi64ELi64ELi4ELb0ELb0EN7cutlass10bfloat16_tE19Flash_kernel_traitsILi256ELi64ELi64ELi4ES3_EELb0ELb0ELb0ELb0ELb1ELb1ELb1ELb0EEEvNS_16Flash_fwd_paramsE --------------------------
	.section	.nv.constant0._ZN5flash24flash_fwd_splitkv_kernelI23Flash_fwd_kernel_traitsILi256ELi64ELi64ELi4ELb0ELb0EN7cutlass10bfloat16_tE19Flash_kernel_traitsILi256ELi64ELi64ELi4ES3_EELb0ELb0ELb0ELb0ELb1ELb1ELb1ELb0EEEvNS_16Flash_fwd_paramsE,"a",@progbits
	.sectionflags	@""
	.align	4
.nv.constant0._ZN5flash24flash_fwd_splitkv_kernelI23Flash_fwd_kernel_traitsILi256ELi64ELi64ELi4ELb0ELb0EN7cutlass10bfloat16_tE19Flash_kernel_traitsILi256ELi64ELi64ELi4ES3_EELb0ELb0ELb0ELb0ELb1ELb1ELb1ELb0EEEvNS_16Flash_fwd_paramsE:
	.zero		816


//--------------------- .nv.constant0._ZN5flash24flash_fwd_splitkv_kernelI23Flash_fwd_kernel_traitsILi256ELi64ELi64ELi4ELb0ELb0EN7cutlass10bfloat16_tE19Flash_kernel_traitsILi256ELi64ELi64ELi4ES3_EELb0ELb0ELb1ELb0ELb0ELb0ELb1ELb0EEEvNS_16Flash_fwd_paramsE --------------------------
	.section	.nv.constant0._ZN5flash24flash_fwd_splitkv_kernelI23Flash_fwd_kernel_traitsILi256ELi64ELi64ELi4ELb0ELb0EN7cutlass10bfloat16_tE19Flash_kernel_traitsILi256ELi64ELi64ELi4ES3_EELb0ELb0ELb1ELb0ELb0ELb0ELb1ELb0EEEvNS_16Flash_fwd_paramsE,"a",@progbits
	.sectionflags	@""
	.align	4
.nv.constant0._ZN5flash24flash_fwd_splitkv_kernelI23Flash_fwd_kernel_traitsILi256ELi64ELi64ELi4ELb0ELb0EN7cutlass10bfloat16_tE19Flash_kernel_traitsILi256ELi64ELi64ELi4ES3_EELb0ELb0ELb1ELb0ELb0ELb0ELb1ELb0EEEvNS_16Flash_fwd_paramsE:
	.zero		816


//--------------------- .nv.constant0._ZN5flash24flash_fwd_splitkv_kernelI23Flash_fwd_kernel_traitsILi256ELi64ELi64ELi4ELb0ELb0EN7cutlass10bfloat16_tE19Flash_kernel_traitsILi256ELi64ELi64ELi4ES3_EELb0ELb0ELb1ELb0ELb0ELb1ELb1ELb0EEEvNS_16Flash_fwd_paramsE --------------------------
	.section	.nv.constant0._ZN5flash24flash_fwd_splitkv_kernelI23Flash_fwd_kernel_traitsILi256ELi64ELi64ELi4ELb0ELb0EN7cutlass10bfloat16_tE19Flash_kernel_traitsILi256ELi64ELi64ELi4ES3_EELb0ELb0ELb1ELb0ELb0ELb1ELb1ELb0EEEvNS_16Flash_fwd_paramsE,"a",@progbits
	.sectionflags	@""
	.align	4
.nv.constant0._ZN5flash24flash_fwd_splitkv_kernelI23Flash_fwd_kernel_traitsILi256ELi64ELi64ELi4ELb0ELb0EN7cutlass10bfloat16_tE19Flash_kernel_traitsILi256ELi64ELi64ELi4ES3_EELb0ELb0ELb1ELb0ELb0ELb1ELb1ELb0EEEvNS_16Flash_fwd_paramsE:
	.zero		816


//--------------------- .nv.constant0._ZN5flash24flash_fwd_splitkv_kernelI23Flash_fwd_kernel_traitsILi256ELi64ELi64ELi4ELb0ELb0EN7cutlass10bfloat16_tE19Flash_kernel_traitsILi256ELi64ELi64ELi4ES3_EELb0ELb0ELb0ELb0ELb1ELb0ELb1ELb1EEEvNS_16Flash_fwd_paramsE --------------------------
	.section	.nv.constant0._ZN5flash24flash_fwd_splitkv_kernelI23Flash_fwd_kernel_traitsILi256ELi64ELi64ELi4ELb0ELb0EN7cutlass10bfloat16_tE19Flash_kernel_traitsILi256ELi64ELi64ELi4ES3_EELb0ELb0ELb0ELb0ELb1ELb0ELb1ELb1EEEvNS_16Flash_fwd_paramsE,"a",@progbits
	.sectionflags	@""
	.align	4
.nv.constant0._ZN5flash24flash_fwd_splitkv_kernelI23Flash_fwd_kernel_traitsILi256ELi64ELi64ELi4ELb0ELb0EN7cutlass10bfloat16_tE19Flash_kernel_traitsILi256ELi64ELi64ELi4ES3_EELb0ELb0ELb0ELb0ELb1ELb0ELb1ELb1EEEvNS_16Flash_fwd_paramsE:
	.zero		816


//--------------------- .nv.constant0._ZN5flash24flash_fwd_splitkv_kernelI23Flash_fwd_kernel_traitsILi256ELi64ELi64ELi4ELb0ELb0EN7cutlass10bfloat16_tE19Flash_kernel_traitsILi256ELi64ELi64ELi4ES3_EELb0ELb0ELb0ELb0ELb1ELb1ELb1ELb1EEEvNS_16Flash_fwd_paramsE --------------------------
	.section	.nv.constant0._ZN5flash24flash_fwd_splitkv_kernelI23Flash_fwd_kernel_traitsILi256ELi64ELi64ELi4ELb0ELb0EN7cutlass10bfloat16_tE19Flash_kernel_traitsILi256ELi64ELi64ELi4ES3_EELb0ELb0ELb0ELb0ELb1ELb1ELb1ELb1EEEvNS_16Flash_fwd_paramsE,"a",@progbits
	.sectionflags	@""
	.align	4
.nv.constant0._ZN5flash24flash_fwd_splitkv_kernelI23Flash_fwd_kernel_traitsILi256ELi64ELi64ELi4ELb0ELb0EN7cutlass10bfloat16_tE19Flash_kernel_traitsILi256ELi64ELi64ELi4ES3_EELb0ELb0ELb0ELb0ELb1ELb1ELb1ELb1EEEvNS_16Flash_fwd_paramsE:
	.zero		816


//--------------------- .nv.constant0._ZN5flash24flash_fwd_splitkv_kernelI23Flash_fwd_kernel_traitsILi256ELi64ELi64ELi4ELb0ELb0EN7cutlass10bfloat16_tE19Flash_kernel_traitsILi256ELi64ELi64ELi4ES3_EELb0ELb0ELb1ELb0ELb0ELb0ELb1ELb1EEEvNS_16Flash_fwd_paramsE --------------------------
	.section	.nv.constant0._ZN5flash24flash_fwd_splitkv_kernelI23Flash_fwd_kernel_traitsILi256ELi64ELi64ELi4ELb0ELb0EN7cutlass10bfloat16_tE19Flash_kernel_traitsILi256ELi64ELi64ELi4ES3_EELb0ELb0ELb1ELb0ELb0ELb0ELb1ELb1EEEvNS_16Flash_fwd_paramsE,"a",@progbits
	.sectionflags	@""
	.align	4
.nv.constant0._ZN5flash24flash_fwd_splitkv_kernelI23Flash_fwd_kernel_traitsILi256ELi64ELi64ELi4ELb0ELb0EN7cutlass10bfloat16_tE19Flash_kernel_traitsILi256ELi64ELi64ELi4ES3_EELb0ELb0ELb1ELb0ELb0ELb0ELb1ELb1EEEvNS_16Flash_fwd_paramsE:
	.zero		816


//--------------------- .nv.constant0._ZN5flash24flash_fwd_splitkv_kernelI23Flash_fwd_kernel_traitsILi256ELi64ELi64ELi4ELb0ELb0EN7cutlass10bfloat16_tE19Flash_kernel_traitsILi256ELi64ELi64ELi4ES3_EELb0ELb0ELb1ELb0ELb0ELb1ELb1ELb1EEEvNS_16Flash_fwd_paramsE --------------------------
	.section	.nv.constant0._ZN5flash24flash_fwd_splitkv_kernelI23Flash_fwd_kernel_traitsILi256ELi64ELi64ELi4ELb0ELb0EN7cutlass10bfloat16_tE19Flash_kernel_traitsILi256ELi64ELi64ELi4ES3_EELb0ELb0ELb1ELb0ELb0ELb1ELb1ELb1EEEvNS_16Flash_fwd_paramsE,"a",@progbits
	.sectionflags	@""
	.align	4
.nv.constant0._ZN5flash24flash_fwd_splitkv_kernelI23Flash_fwd_kernel_traitsILi256ELi64ELi64ELi4ELb0ELb0EN7cutlass10bfloat16_tE19Flash_kernel_traitsILi256ELi64ELi64ELi4ES3_EELb0ELb0ELb1ELb0ELb0ELb1ELb1ELb1EEEvNS_16Flash_fwd_paramsE:
	.zero		816


//--------------------- .nv.constant0._ZN5flash24flash_fwd_splitkv_kernelI23Flash_fwd_kernel_traitsILi256ELi64ELi64ELi4ELb0ELb0EN7cutlass10bfloat16_tE19Flash_kernel_traitsILi256ELi64ELi64ELi4ES3_EELb0ELb1ELb0ELb0ELb1ELb0ELb0ELb0EEEvNS_16Flash_fwd_paramsE --------------------------
	.section	.nv.constant0._ZN5flash24flash_fwd_splitkv_kernelI23Flash_fwd_kernel_traitsILi256ELi64ELi64ELi4ELb0ELb0EN7cutlass10bfloat16_tE19Flash_kernel_traitsILi256ELi64ELi64ELi4ES3_EELb0ELb1ELb0ELb0ELb1ELb0ELb0ELb0EEEvNS_16Flash_fwd_paramsE,"a",@progbits
	.sectionflags	@""
	.align	4
.nv.constant0._ZN5flash24flash_fwd_splitkv_kernelI23Flash_fwd_kernel_traitsILi256ELi64ELi64ELi4ELb0ELb0EN7cutlass10bfloat16_tE19Flash_kernel_traitsILi256ELi64ELi64ELi4ES3_EELb0ELb1ELb0ELb0ELb1ELb0ELb0ELb0EEEvNS_16Flash_fwd_paramsE:
	.zero		816


//--------------------- .nv.constant0._ZN5flash24flash_fwd_splitkv_kernelI23Flash_fwd_kernel_traitsILi256ELi64ELi64ELi4ELb0ELb0EN7cutlass10bfloat16_tE19Flash_kernel_traitsILi256ELi64ELi64ELi4ES3_EELb0ELb1ELb0ELb0ELb1ELb1ELb0ELb0EEEvNS_16Flash_fwd_paramsE --------------------------
	.section	.nv.constant0._ZN5flash24flash_fwd_splitkv_kernelI23Flash_fwd_kernel_traitsILi256ELi64ELi64ELi4ELb0ELb0EN7cutlass10bfloat16_tE19Flash_kernel_traitsILi256ELi64ELi64ELi4ES3_EELb0ELb1ELb0ELb0ELb1ELb1ELb0ELb0EEEvNS_16Flash_fwd_paramsE,"a",@progbits
	.sectionflags	@""
	.align	4
.nv.constant0._ZN5flash24flash_fwd_splitkv_kernelI23Flash_fwd_kernel_traitsILi256ELi64ELi64ELi4ELb0ELb0EN7cutlass10bfloat16_tE19Flash_kernel_traitsILi256ELi64ELi64ELi4ES3_EELb0ELb1ELb0ELb0ELb1ELb1ELb0ELb0EEEvNS_16Flash_fwd_paramsE:
	.zero		816


//--------------------- .nv.constant0._ZN5flash24flash_fwd_splitkv_kernelI23Flash_fwd_kernel_traitsILi256ELi64ELi64ELi4ELb0ELb0EN7cutlass10bfloat16_tE19Flash_kernel_traitsILi256ELi64ELi64ELi4ES3_EELb0ELb1ELb1ELb0ELb0ELb0ELb0ELb0EEEvNS_16Flash_fwd_paramsE --------------------------
	.section	.nv.constant0._ZN5flash24flash_fwd_splitkv_kernelI23Flash_fwd_kernel_traitsILi256ELi64ELi64ELi4ELb0ELb0EN7cutlass10bfloat16_tE19Flash_kernel_traitsILi256ELi64ELi64ELi4ES3_EELb0ELb1ELb1ELb0ELb0ELb0ELb0ELb0EEEvNS_16Flash_fwd_paramsE,"a",@progbits
	.sectionflags	@""
	.align	4
.nv.constant0._ZN5flash24flash_fwd_splitkv_kernelI23Flash_fwd_kernel_traitsILi256ELi64ELi64ELi4ELb0ELb0EN7cutlass10bfloat16_tE19Flash_kernel_traitsILi256ELi64ELi64ELi4ES3_EELb0ELb1ELb1ELb0ELb0ELb0ELb0ELb0EEEvNS_16Flash_fwd_paramsE:
	.zero		816


//--------------------- .nv.constant0._ZN5flash24flash_fwd_splitkv_kernelI23Flash_fwd_kernel_traitsILi256ELi64ELi64ELi4ELb0ELb0EN7cutlass10bfloat16_tE19Flash_kernel_traitsILi256ELi64ELi64ELi4ES3_EELb0ELb1ELb1ELb0ELb0ELb1ELb0ELb0EEEvNS_16Flash_fwd_paramsE --------------------------
	.section	.nv.constant0._ZN5flash24flash_fwd_splitkv_kernelI23Flash_fwd_kernel_traitsILi256ELi64ELi64ELi4ELb0ELb0EN7cutlass10bfloat16_tE19Flash_kernel_traitsILi256ELi64ELi64ELi4ES3_EELb0ELb1ELb1ELb0ELb0ELb1ELb0ELb0EEEvNS_16Flash_fwd_paramsE,"a",@progbits
	.sectionflags	@""
	.align	4
.nv.constant0._ZN5flash24flash_fwd_splitkv_kernelI23Flash_fwd_kernel_traitsILi256ELi64ELi64ELi4ELb0ELb0EN7cutlass10bfloat16_tE19Flash_kernel_traitsILi256ELi64ELi64ELi4ES3_EELb0ELb1ELb1ELb0ELb0ELb1ELb0ELb0EEEvNS_16Flash_fwd_paramsE:
	.zero		816


//--------------------- .nv.constant0._ZN5flash24flash_fwd_splitkv_kernelI23Flash_fwd_kernel_traitsILi256ELi64ELi64ELi4ELb0ELb0EN7cutlass10bfloat16_tE19Flash_kernel_traitsILi256ELi64ELi64ELi4ES3_EELb0ELb1ELb0ELb0ELb1ELb0ELb0ELb1EEEvNS_16Flash_fwd_paramsE --------------------------
	.section	.nv.constant0._ZN5flash24flash_fwd_splitkv_kernelI23Flash_fwd_kernel_traitsILi256ELi64ELi64ELi4ELb0ELb0EN7cutlass10bfloat16_tE19Flash_kernel_traitsILi256ELi64ELi64ELi4ES3_EELb0ELb1ELb0ELb0ELb1ELb0ELb0ELb1EEEvNS_16Flash_fwd_paramsE,"a",@progbits
	.sectionflags	@""
	.align	4
.nv.constant0._ZN5flash24flash_fwd_splitkv_kernelI23Flash_fwd_kernel_traitsILi256ELi64ELi64ELi4ELb0ELb0EN7cutlass10bfloat16_tE19Flash_kernel_traitsILi256ELi64ELi64ELi4ES3_EELb0ELb1ELb0ELb0ELb1ELb0ELb0ELb1EEEvNS_16Flash_fwd_paramsE:
	.zero		816


//--------------------- .nv.constant0._ZN5flash24flash_fwd_splitkv_kernelI23Flash_fwd_kernel_traitsILi256ELi64ELi64ELi4ELb0ELb0EN7cutlass10bfloat16_tE19Flash_kernel_traitsILi256ELi64ELi64ELi4ES3_EELb0ELb1ELb0ELb0ELb1ELb1ELb0ELb1EEEvNS_16Flash_fwd_paramsE --------------------------
	.section	.nv.constant0._ZN5flash24flash_fwd_splitkv_kernelI23Flash_fwd_kernel_traitsILi256ELi64ELi64ELi4ELb0ELb0EN7cutlass10bfloat16_tE19Flash_kernel_traitsILi256ELi64ELi64ELi4ES3_EELb0ELb1ELb0ELb0ELb1ELb1ELb0ELb1EEEvNS_16Flash_fwd_paramsE,"a",@progbits
	.sectionflags	@""
	.align	4
.nv.constant0._ZN5flash24flash_fwd_splitkv_kernelI23Flash_fwd_kernel_traitsILi256ELi64ELi64ELi4ELb0ELb0EN7cutlass10bfloat16_tE19Flash_kernel_traitsILi256ELi64ELi64ELi4ES3_EELb0ELb1ELb0ELb0ELb1ELb1ELb0ELb1EEEvNS_16Flash_fwd_paramsE:
	.zero		816


//--------------------- .nv.constant0._ZN5flash24flash_fwd_splitkv_kernelI23Flash_fwd_kernel_traitsILi256ELi64ELi64ELi4ELb0ELb0EN7cutlass10bfloat16_tE19Flash_kernel_traitsILi256ELi64ELi64ELi4ES3_EELb0ELb1ELb1ELb0ELb0ELb0ELb0ELb1EEEvNS_16Flash_fwd_paramsE --------------------------
	.section	.nv.constant0._ZN5flash24flash_fwd_splitkv_kernelI23Flash_fwd_kernel_traitsILi256ELi64ELi64ELi4ELb0ELb0EN7cutlass10bfloat16_tE19Flash_kernel_traitsILi256ELi64ELi64ELi4ES3_EELb0ELb1ELb1ELb0ELb0ELb0ELb0ELb1EEEvNS_16Flash_fwd_paramsE,"a",@progbits
	.sectionflags	@""
	.align	4
.nv.constant0._ZN5flash24flash_fwd_splitkv_kernelI23Flash_fwd_kernel_traitsILi256ELi64ELi64ELi4ELb0ELb0EN7cutlass10bfloat16_tE19Flash_kernel_traitsILi256ELi64ELi64ELi4ES3_EELb0ELb1ELb1ELb0ELb0ELb0ELb0ELb1EEEvNS_16Flash_fwd_paramsE:
	.zero		816


//--------------------- .nv.constant0._ZN5flash24flash_fwd_splitkv_kernelI23Flash_fwd_kernel_traitsILi256ELi64ELi64ELi4ELb0ELb0EN7cutlass10bfloat16_tE19Flash_kernel_traitsILi256ELi64ELi64ELi4ES3_EELb0ELb1ELb1ELb0ELb0ELb1ELb0ELb1EEEvNS_16Flash_fwd_paramsE --------------------------
	.section	.nv.constant0._ZN5flash24flash_fwd_splitkv_kernelI23Flash_fwd_kernel_traitsILi256ELi64ELi64ELi4ELb0ELb0EN7cutlass10bfloat16_tE19Flash_kernel_traitsILi256ELi64ELi64ELi4ES3_EELb0ELb1ELb1ELb0ELb0ELb1ELb0ELb1EEEvNS_16Flash_fwd_paramsE,"a",@progbits
	.sectionflags	@""
	.align	4
.nv.constant0._ZN5flash24flash_fwd_splitkv_kernelI23Flash_fwd_kernel_traitsILi256ELi64ELi64ELi4ELb0ELb0EN7cutlass10bfloat16_tE19Flash_kernel_traitsILi256ELi64ELi64ELi4ES3_EELb0ELb1ELb1ELb0ELb0ELb1ELb0ELb1EEEvNS_16Flash_fwd_paramsE:
	.zero		816


//--------------------- .nv.constant0._ZN5flash24flash_fwd_splitkv_kernelI23Flash_fwd_kernel_traitsILi256ELi64ELi64ELi4ELb0ELb0EN7cutlass10bfloat16_tE19Flash_kernel_traitsILi256ELi64ELi64ELi4ES3_EELb0ELb1ELb0ELb0ELb1ELb0ELb1ELb0EEEvNS_16Flash_fwd_paramsE --------------------------
	.section	.nv.constant0._ZN5flash24flash_fwd_splitkv_kernelI23Flash_fwd_kernel_traitsILi256ELi64ELi64ELi4ELb0ELb0EN7cutlass10bfloat16_tE19Flash_kernel_traitsILi256ELi64ELi64ELi4ES3_EELb0ELb1ELb0ELb0ELb1ELb0ELb1ELb0EEEvNS_16Flash_fwd_paramsE,"a",@progbits
	.sectionflags	@""
	.align	4
.nv.constant0._ZN5flash24flash_fwd_splitkv_kernelI23Flash_fwd_kernel_traitsILi256ELi64ELi64ELi4ELb0ELb0EN7cutlass10bfloat16_tE19Flash_kernel_traitsILi256ELi64ELi64ELi4ES3_EELb0ELb1ELb0ELb0ELb1ELb0ELb1ELb0EEEvNS_16Flash_fwd_paramsE:
	.zero		816


//--------------------- .nv.constant0._ZN5flash24flash_fwd_splitkv_kernelI23Flash_fwd_kernel_traitsILi256ELi64ELi64ELi4ELb0ELb0EN7cutlass10bfloat16_tE19Flash_kernel_traitsILi256ELi64ELi64ELi4ES3_EELb0ELb1ELb0ELb0ELb1ELb1ELb1ELb0EEEvNS_16Flash_fwd_paramsE --------------------------
	.section	.nv.constant0._ZN5flash24flash_fwd_splitkv_kernelI23Flash_fwd_kernel_traitsILi256ELi64ELi64ELi4ELb0ELb0EN7cutlass10bfloat16_tE19Flash_kernel_traitsILi256ELi64ELi64ELi4ES3_EELb0ELb1ELb0ELb0ELb1ELb1ELb1ELb0EEEvNS_16Flash_fwd_paramsE,"a",@progbits
	.sectionflags	@""
	.align	4
.nv.constant0._ZN5flash24flash_fwd_splitkv_kernelI23Flash_fwd_kernel_traitsILi256ELi64ELi64ELi4ELb0ELb0EN7cutlass10bfloat16_tE19Flash_kernel_traitsILi256ELi64ELi64ELi4ES3_EELb0ELb1ELb0ELb0ELb1ELb1ELb1ELb0EEEvNS_16Flash_fwd_paramsE:
	.zero		816


//--------------------- .nv.constant0._ZN5flash24flash_fwd_splitkv_kernelI23Flash_fwd_kernel_traitsILi256ELi64ELi64ELi4ELb0ELb0EN7cutlass10bfloat16_tE19Flash_kernel_traitsILi256ELi64ELi64ELi4ES3_EELb0ELb1ELb1ELb0ELb0ELb0ELb1ELb0EEEvNS_16Flash_fwd_paramsE --------------------------
	.section	.nv.constant0._ZN5flash24flash_fwd_splitkv_kernelI23Flash_fwd_kernel_traitsILi256ELi64ELi64ELi4ELb0ELb0EN7cutlass10bfloat16_tE19Flash_kernel_traitsILi256ELi64ELi64ELi4ES3_EELb0ELb1ELb1ELb0ELb0ELb0ELb1ELb0EEEvNS_16Flash_fwd_paramsE,"a",@progbits
	.sectionflags	@""
	.align	4
.nv.constant0._ZN5flash24flash_fwd_splitkv_kernelI23Flash_fwd_kernel_traitsILi256ELi64ELi64ELi4ELb0ELb0EN7cutlass10bfloat16_tE19Flash_kernel_traitsILi256ELi64ELi64ELi4ES3_EELb0ELb1ELb1ELb0ELb0ELb0ELb1ELb0EEEvNS_16Flash_fwd_paramsE:
	.zero		816


//--------------------- .nv.constant0._ZN5flash24flash_fwd_splitkv_kernelI23Flash_fwd_kernel_traitsILi256ELi64ELi64ELi4ELb0ELb0EN7cutlass10bfloat16_tE19Flash_kernel_traitsILi256ELi64ELi64ELi4ES3_EELb0ELb1ELb1ELb0ELb0ELb1ELb1ELb0EEEvNS_16Flash_fwd_paramsE --------------------------
	.section	.nv.constant0._ZN5flash24flash_fwd_splitkv_kernelI23Flash_fwd_kernel_traitsILi256ELi64ELi64ELi4ELb0ELb0EN7cutlass10bfloat16_tE19Flash_kernel_traitsILi256ELi64ELi64ELi4ES3_EELb0ELb1ELb1ELb0ELb0ELb1ELb1ELb0EEEvNS_16Flash_fwd_paramsE,"a",@progbits
	.sectionflags	@""
	.align	4
.nv.constant0._ZN5flash24flash_fwd_splitkv_kernelI23Flash_fwd_kernel_traitsILi256ELi64ELi64ELi4ELb0ELb0EN7cutlass10bfloat16_tE19Flash_kernel_traitsILi256ELi64ELi64ELi4ES3_EELb0ELb1ELb1ELb0ELb0ELb1ELb1ELb0EEEvNS_16Flash_fwd_paramsE:
	.zero		816


//--------------------- .nv.constant0._ZN5flash24flash_fwd_splitkv_kernelI23Flash_fwd_kernel_traitsILi256ELi64ELi64ELi4ELb0ELb0EN7cutlass10bfloat16_tE19Flash_kernel_traitsILi256ELi64ELi64ELi4ES3_EELb0ELb1ELb0ELb0ELb1ELb0ELb1ELb1EEEvNS_16Flash_fwd_paramsE --------------------------
	.section	.nv.constant0._ZN5flash24flash_fwd_splitkv_kernelI23Flash_fwd_kernel_traitsILi256ELi64ELi64ELi4ELb0ELb0EN7cutlass10bfloat16_tE19Flash_kernel_traitsILi256ELi64ELi64ELi4ES3_EELb0ELb1ELb0ELb0ELb1ELb0ELb1ELb1EEEvNS_16Flash_fwd_paramsE,"a",@progbits
	.sectionflags	@""
	.align	4
.nv.constant0._ZN5flash24flash_fwd_splitkv_kernelI23Flash_fwd_kernel_traitsILi256ELi64ELi64ELi4ELb0ELb0EN7cutlass10bfloat16_tE19Flash_kernel_traitsILi256ELi64ELi64ELi4ES3_EELb0ELb1ELb0ELb0ELb1ELb0ELb1ELb1EEEvNS_16Flash_fwd_paramsE:
	.zero		816


//--------------------- .nv.constant0._ZN5flash24flash_fwd_splitkv_kernelI23Flash_fwd_kernel_traitsILi256ELi64ELi64ELi4ELb0ELb0EN7cutlass10bfloat16_tE19Flash_kernel_traitsILi256ELi64ELi64ELi4ES3_EELb0ELb1ELb0ELb0ELb1ELb1ELb1ELb1EEEvNS_16Flash_fwd_paramsE --------------------------
	.section	.nv.constant0._ZN5flash24flash_fwd_splitkv_kernelI23Flash_fwd_kernel_traitsILi256ELi64ELi64ELi4ELb0ELb0EN7cutlass10bfloat16_tE19Flash_kernel_traitsILi256ELi64ELi64ELi4ES3_EELb0ELb1ELb0ELb0ELb1ELb1ELb1ELb1EEEvNS_16Flash_fwd_paramsE,"a",@progbits
	.sectionflags	@""
	.align	4
.nv.constant0._ZN5flash24flash_fwd_splitkv_kernelI23Flash_fwd_kernel_traitsILi256ELi64ELi64ELi4ELb0ELb0EN7cutlass10bfloat16_tE19Flash_kernel_traitsILi256ELi64ELi64ELi4ES3_EELb0ELb1ELb0ELb0ELb1ELb1ELb1ELb1EEEvNS_16Flash_fwd_paramsE:
	.zero		816


//--------------------- .nv.constant0._ZN5flash24flash_fwd_splitkv_kernelI23Flash_fwd_kernel_traitsILi256ELi64ELi64ELi4ELb0ELb0EN7cutlass10bfloat16_tE19Flash_kernel_traitsILi256ELi64ELi64ELi4ES3_EELb0ELb1ELb1ELb0ELb0ELb0ELb1ELb1EEEvNS_16Flash_fwd_paramsE --------------------------
	.section	.nv.constant0._ZN5flash24flash_fwd_splitkv_kernelI23Flash_fwd_kernel_traitsILi256ELi64ELi64ELi4ELb0ELb0EN7cutlass10bfloat16_tE19Flash_kernel_traitsILi256ELi64ELi64ELi4ES3_EELb0ELb1ELb1ELb0ELb0ELb0ELb1ELb1EEEvNS_16Flash_fwd_paramsE,"a",@progbits
	.sectionflags	@""
	.align	4
.nv.constant0._ZN5flash24flash_fwd_splitkv_kernelI23Flash_fwd_kernel_traitsILi256ELi64ELi64ELi4ELb0ELb0EN7cutlass10bfloat16_tE19Flash_kernel_traitsILi256ELi64ELi64ELi4ES3_EELb0ELb1ELb1ELb0ELb0ELb0ELb1ELb1EEEvNS_16Flash_fwd_paramsE:
	.zero		816


//--------------------- .nv.constant0._ZN5flash24flash_fwd_splitkv_kernelI23Flash_fwd_kernel_traitsILi256ELi64ELi64ELi4ELb0ELb0EN7cutlass10bfloat16_tE19Flash_kernel_traitsILi256ELi64ELi64ELi4ES3_EELb0ELb1ELb1ELb0ELb0ELb1ELb1ELb1EEEvNS_16Flash_fwd_paramsE --------------------------
	.section	.nv.constant0._ZN5flash24flash_fwd_splitkv_kernelI23Flash_fwd_kernel_traitsILi256ELi64ELi64ELi4ELb0ELb0EN7cutlass10bfloat16_tE19Flash_kernel_traitsILi256ELi64ELi64ELi4ES3_EELb0ELb1ELb1ELb0ELb0ELb1ELb1ELb1EEEvNS_16Flash_fwd_paramsE,"a",@progbits
	.sectionflags	@""
	.align	4
.nv.constant0._ZN5flash24flash_fwd_splitkv_kernelI23Flash_fwd_kernel_traitsILi256ELi64ELi64ELi4ELb0ELb0EN7cutlass10bfloat16_tE19Flash_kernel_traitsILi256ELi64ELi64ELi4ES3_EELb0ELb1ELb1ELb0ELb0ELb1ELb1ELb1EEEvNS_16Flash_fwd_paramsE:
	.zero		816


//--------------------- .text._ZN5flash32flash_fwd_splitkv_combine_kernelI23Flash_fwd_kernel_traitsILi256ELi64ELi64ELi4ELb0ELb0EN7cutlass10bfloat16_tE19Flash_kernel_traitsILi256ELi64ELi64ELi4ES3_EELi4ELi7ELb0EEEvNS_16Flash_fwd_paramsE --------------------------
	.section	.text._ZN5flash32flash_fwd_splitkv_combine_kernelI23Flash_fwd_kernel_traitsILi256ELi64ELi64ELi4ELb0ELb0EN7cutlass10bfloat16_tE19Flash_kernel_traitsILi256ELi64ELi64ELi4ES3_EELi4ELi7ELb0EEEvNS_16Flash_fwd_paramsE,"ax",@progbits
	.sectioninfo	@"SHI_REGISTERS=62"
	.align	128
        .global         _ZN5flash32flash_fwd_splitkv_combine_kernelI23Flash_fwd_kernel_traitsILi256ELi64ELi64ELi4ELb0ELb0EN7cutlass10bfloat16_tE19Flash_kernel_traitsILi256ELi64ELi64ELi4ES3_EELi4ELi7ELb0EEEvNS_16Flash_fwd_paramsE
        .type           _ZN5flash32flash_fwd_splitkv_combine_kernelI23Flash_fwd_kernel_traitsILi256ELi64ELi64ELi4ELb0ELb0EN7cutlass10bfloat16_tE19Flash_kernel_traitsILi256ELi64ELi64ELi4ES3_EELi4ELi7ELb0EEEvNS_16Flash_fwd_paramsE,@function
        .size           _ZN5flash32flash_fwd_splitkv_combine_kernelI23Flash_fwd_kernel_traitsILi256ELi64ELi64ELi4ELb0ELb0EN7cutlass10bfloat16_tE19Flash_kernel_traitsILi256ELi64ELi64ELi4ES3_EELi4ELi7ELb0EEEvNS_16Flash_fwd_paramsE,(.L_x_8858 - _ZN5flash32flash_fwd_splitkv_combine_kernelI23Flash_fwd_kernel_traitsILi256ELi64ELi64ELi4ELb0ELb0EN7cutlass10bfloat16_tE19Flash_kernel_traitsILi256ELi64ELi64ELi4ES3_EELi4ELi7ELb0EEEvNS_16Flash_fwd_paramsE)
        .other          _ZN5flash32flash_fwd_splitkv_combine_kernelI23Flash_fwd_kernel_traitsILi256ELi64ELi64ELi4ELb0ELb0EN7cutlass10bfloat16_tE19Flash_kernel_traitsILi256ELi64ELi64ELi4ES3_EELi4ELi7ELb0EEEvNS_16Flash_fwd_paramsE,@"STO_CUDA_ENTRY STV_DEFAULT"
_ZN5flash32flash_fwd_splitkv_combine_kernelI23Flash_fwd_kernel_traitsILi256ELi64ELi64ELi4ELb0ELb0EN7cutlass10bfloat16_tE19Flash_kernel_traitsILi256ELi64ELi64ELi4ES3_EELi4ELi7ELb0EEEvNS_16Flash_fwd_paramsE:
.text._ZN5flash32flash_fwd_splitkv_combine_kernelI23Flash_fwd_kernel_traitsILi256ELi64ELi64ELi4ELb0ELb0EN7cutlass10bfloat16_tE19Flash_kernel_traitsILi256ELi64ELi64ELi4ES3_EELi4ELi7ELb0EEEvNS_16Flash_fwd_paramsE:
[----:B------:R-:W-:Y:S02]  /*0000*/  MOV R1, c[0x0][0x28] ;  /* 0x00000a0000017a02 */ /* 0x000fe40000000f00 */
[----:B------:R-:W-:Y:S01]  /*0010*/  IMAD.MOV.U32 R2, RZ, RZ, c[0x0][0x1c0] ;  /* 0x00007000ff027624 */ /* 0x000fe200078e00ff */
[----:B------:R-:W0:Y:S01]  /*0020*/  S2UR UR7, SR_CTAID.X ;  /* 0x00000000000779c3 */ /* 0x000e220000002500 */
[----:B------:R-:W-:Y:S02]  /*0030*/  IMAD.MOV.U32 R5, RZ, RZ, c[0x0][0x214] ;  /* 0x00008500ff057624 */ /* 0x000fe400078e00ff */
[----:B------:R-:W-:Y:S01]  /*0040*/  IMAD R20, R2, c[0x0][0x210], RZ ;  /* 0x0000840002147a24 */ /* 0x000fe200078e02ff */
[----:B------:R-:W-:Y:S02]  /*0050*/  SHF.R.S32.HI R2, RZ, 0x1f, R2 ;  /* 0x0000001fff027819 */ /* 0x000fe40000011402 */
[----:B------:R-:W-:Y:S01]  /*0060*/  SHF.R.S32.HI R5, RZ, 0x1f, R5 ;  /* 0x0000001fff057819 */ /* 0x000fe20000011405 */
[----:B------:R-:W-:-:S05]  /*0070*/  IMAD R20, R20, c[0x0][0x214], RZ ;  /* 0x0000850014147a24 */ /* 0x000fca00078e02ff */
[----:B------:R-:W-:Y:S02]  /*0080*/  ISETP.LT.U32.AND P0, PT, R20, c[0x0][0x214], PT ;  /* 0x0000850014007a0c */ /* 0x000fe40003f01070 */
[----:B------:R-:W-:-:S04]  /*0090*/  SHF.R.S32.HI R0, RZ, 0x1f, R20 ;  /* 0x0000001fff007819 */ /* 0x000fc80000011414 */
[----:B------:R-:W-:-:S04]  /*00a0*/  ISETP.LT.AND.EX P0, PT, R0, R5, PT, P0 ;  /* 0x000000050000720c */ /* 0x000fc80003f01300 */
[----:B------:R-:W-:Y:S01]  /*00b0*/  SEL R5, R0, R5, P0 ;  /* 0x0000000500057207 */ /* 0x000fe20000000000 */
[----:B0-----:R-:W-:Y:S01]  /*00c0*/  USHF.L.U32 UR7, UR7, 0x2, URZ ;  /* 0x0000000207077899 */ /* 0x001fe2000800063f */
[----:B------:R-:W-:Y:S02]  /*00d0*/  SEL R35, R20, c[0x0][0x214], P0 ;  /* 0x0000850014237a07 */ /* 0x000fe40000000000 */
[----:B------:R-:W-:Y:S01]  /*00e0*/  LOP3.LUT R3, R0, R5, RZ, 0xfc, !PT ;  /* 0x0000000500037212 */ /* 0x000fe200078efcff */
[----:B------:R-:W-:-:S03]  /*00f0*/  USHF.R.S32.HI UR6, URZ, 0x1f, UR7 ;  /* 0x0000001f3f067899 */ /* 0x000fc60008011407 */
[----:B------:R-:W-:-:S13]  /*0100*/  ISETP.NE.U32.AND P1, PT, R3, RZ, PT ;  /* 0x000000ff0300720c */ /* 0x000fda0003f25070 */
[----:B------:R-:W-:Y:S05]  /*0110*/  @!P1 BRA `(.L_x_0) ;  /* 0x0000007000009947 */ /* 0x000fea0003800000 */
[----:B------:R-:W-:Y:S01]  /*0120*/  IMAD.MOV.U32 R18, RZ, RZ, R20 ;  /* 0x000000ffff127224 */ /* 0x000fe200078e0014 */
[----:B------:R-:W-:Y:S01]  /*0130*/  MOV R26, R35 ;  /* 0x00000023001a7202 */ /* 0x000fe20000000f00 */
[----:B------:R-:W-:Y:S01]  /*0140*/  IMAD.MOV.U32 R17, RZ, RZ, R0 ;  /* 0x000000ffff117224 */ /* 0x000fe200078e0000 */
[----:B------:R-:W-:Y:S02]  /*0150*/  MOV R25, R5 ;  /* 0x0000000500197202 */ /* 0x000fe40000000f00 */
[----:B------:R-:W-:Y:S02]  /*0160*/  MOV R24, 0x180 ;  /* 0x0000018000187802 */ /* 0x000fe40000000f00 */
[----:B------:R-:W-:Y:S05]  /*0170*/  CALL.REL.NOINC `($__internal_0_$__cuda_sm20_div_s64) ;  /* 0x0000475000007944 */ /* 0x000fea0003c00000 */
[----:B------:R-:W-:Y:S05]  /*0180*/  BRA `(.L_x_1) ;  /* 0x0000013000007947 */ /* 0x000fea0003800000 */
.L_x_0:
[----:B------:R-:W0:Y:S01]  /*0190*/  I2F.U32.RP R8, R35 ;  /* 0x0000002300087306 */ /* 0x000e220000209000 */
[----:B------:R-:W-:Y:S01]  /*01a0*/  ISETP.NE.U32.AND P0, PT, R35, RZ, PT ;  /* 0x000000ff2300720c */ /* 0x000fe20003f05070 */
[----:B------:R-:W-:-:S06]  /*01b0*/  HFMA2.MMA R23, -RZ, RZ, 0, 0 ;  /* 0x00000000ff177435 */ /* 0x000fcc00000001ff */
[----:B0-----:R-:W0:Y:S02]  /*01c0*/  MUFU.RCP R6, R8 ;  /* 0x0000000800067308 */ /* 0x001e240000001000 */
[----:B0-----:R-:W-:-:S06]  /*01d0*/  IADD3 R6, R6, 0xffffffe, RZ ;  /* 0x0ffffffe06067810 */ /* 0x001fcc0007ffe0ff */
[----:B------:R-:W0:Y:S02]  /*01e0*/  F2I.FTZ.U32.TRUNC.NTZ R7, R6 ;  /* 0x0000000600077305 */ /* 0x000e24000021f000 */
[----:B0-----:R-:W-:Y:S02]  /*01f0*/  IMAD.MOV R3, RZ, RZ, -R7 ;  /* 0x000000ffff037224 */ /* 0x001fe400078e0a07 */
[----:B------:R-:W-:Y:S02]  /*0200*/  IMAD.MOV.U32 R6, RZ, RZ, RZ ;  /* 0x000000ffff067224 */ /* 0x000fe400078e00ff */
[----:B------:R-:W-:-:S04]  /*0210*/  IMAD R3, R3, R35, RZ ;  /* 0x0000002303037224 */ /* 0x000fc800078e02ff */
[----:B------:R-:W-:-:S06]  /*0220*/  IMAD.HI.U32 R3, R7, R3, R6 ;  /* 0x0000000307037227 */ /* 0x000fcc00078e0006 */
[----:B------:R-:W-:-:S05]  /*0230*/  IMAD.HI.U32 R22, R3, R20, RZ ;  /* 0x0000001403167227 */ /* 0x000fca00078e00ff */
[----:B------:R-:W-:-:S05]  /*0240*/  IADD3 R3, -R22, RZ, RZ ;  /* 0x000000ff16037210 */ /* 0x000fca0007ffe1ff */
[----:B------:R-:W-:-:S05]  /*0250*/  IMAD R4, R35, R3, R20 ;  /* 0x0000000323047224 */ /* 0x000fca00078e0214 */
[----:B------:R-:W-:-:S13]  /*0260*/  ISETP.GE.U32.AND P2, PT, R4, R35, PT ;  /* 0x000000230400720c */ /* 0x000fda0003f46070 */
[----:B------:R-:W-:Y:S01]  /*0270*/  @P2 IMAD.IADD R4, R4, 0x1, -R35 ;  /* 0x0000000104042824 */ /* 0x000fe200078e0a23 */
[----:B------:R-:W-:-:S04]  /*0280*/  @P2 IADD3 R22, R22, 0x1, RZ ;  /* 0x0000000116162810 */ /* 0x000fc80007ffe0ff */
[----:B------:R-:W-:-:S13]  /*0290*/  ISETP.GE.U32.AND P1, PT, R4, R35, PT ;  /* 0x000000230400720c */ /* 0x000fda0003f26070 */
[----:B------:R-:W-:Y:S02]  /*02a0*/  @P1 IADD3 R22, R22, 0x1, RZ ;  /* 0x0000000116161810 */ /* 0x000fe40007ffe0ff */
[----:B------:R-:W-:-:S04]  /*02b0*/  @!P0 LOP3.LUT R22, RZ, R35, RZ, 0x33, !PT ;  /* 0x00000023ff168212 */ /* 0x000fc800078e33ff */
.L_x_1:
[----:B------:R-:W-:Y:S01]  /*02c0*/  ISETP.LT.U32.AND P0, PT, R22, c[0x0][0x1c0], PT ;  /* 0x0000700016007a0c */ /* 0x000fe20003f01070 */
[----:B------:R-:W-:Y:S03]  /*02d0*/  BSSY B0, `(.L_x_2) ;  /* 0x0000021000007945 */ /* 0x000fe60003800000 */
[----:B------:R-:W-:-:S04]  /*02e0*/  ISETP.LT.AND.EX P0, PT, R23, R2, PT, P0 ;  /* 0x000000021700720c */ /* 0x000fc80003f01300 */
[C---:B------:R-:W-:Y:S02]  /*02f0*/  SEL R25, R23.reuse, R2, P0 ;  /* 0x0000000217197207 */ /* 0x040fe40000000000 */
[----:B------:R-:W-:Y:S02]  /*0300*/  SEL R26, R22, c[0x0][0x1c0], P0 ;  /* 0x00007000161a7a07 */ /* 0x000fe40000000000 */
[----:B------:R-:W-:-:S04]  /*0310*/  LOP3.LUT R2, R23, R25, RZ, 0xfc, !PT ;  /* 0x0000001917027212 */ /* 0x000fc800078efcff */
[----:B------:R-:W-:-:S13]  /*0320*/  ISETP.NE.U32.AND P1, PT, R2, RZ, PT ;  /* 0x000000ff0200720c */ /* 0x000fda0003f25070 */
[----:B------:R-:W-:Y:S05]  /*0330*/  @!P1 BRA `(.L_x_3) ;  /* 0x0000007000009947 */ /* 0x000fea0003800000 */
[----:B------:R-:W-:Y:S01]  /*0340*/  IMAD.MOV.U32 R18, RZ, RZ, R22 ;  /* 0x000000ffff127224 */ /* 0x000fe200078e0016 */
[----:B------:R-:W-:Y:S02]  /*0350*/  MOV R17, R23 ;  /* 0x0000001700117202 */ /* 0x000fe40000000f00 */
[----:B------:R-:W-:Y:S02]  /*0360*/  MOV R24, 0x380 ;  /* 0x0000038000187802 */ /* 0x000fe40000000f00 */
[----:B------:R-:W-:Y:S05]  /*0370*/  CALL.REL.NOINC `($__internal_0_$__cuda_sm20_div_s64) ;  /* 0x0000455000007944 */ /* 0x000fea0003c00000 */
[----:B------:R-:W-:Y:S02]  /*0380*/  MOV R32, R22 ;  /* 0x0000001600207202 */ /* 0x000fe40000000f00 */
[----:B------:R-:W-:Y:S01]  /*0390*/  MOV R33, R23 ;  /* 0x0000001700217202 */ /* 0x000fe20000000f00 */
[----:B------:R-:W-:Y:S05]  /*03a0*/  BRA `(.L_x_4) ;  /* 0x0000013000007947 */ /* 0x000fea0003800000 */
.L_x_3:
[----:B------:R-:W0:Y:S01]  /*03b0*/  I2F.U32.RP R6, R26 ;  /* 0x0000001a00067306 */ /* 0x000e220000209000 */
[----:B------:R-:W-:Y:S01]  /*03c0*/  ISETP.NE.U32.AND P0, PT, R26, RZ, PT ;  /* 0x000000ff1a00720c */ /* 0x000fe20003f05070 */
[----:B------:R-:W-:-:S06]  /*03d0*/  HFMA2.MMA R33, -RZ, RZ, 0, 0 ;  /* 0x00000000ff217435 */ /* 0x000fcc00000001ff */
[----:B0-----:R-:W0:Y:S02]  /*03e0*/  MUFU.RCP R4, R6 ;  /* 0x0000000600047308 */ /* 0x001e240000001000 */
[----:B0-----:R-:W-:-:S06]  /*03f0*/  IADD3 R4, R4, 0xffffffe, RZ ;  /* 0x0ffffffe04047810 */ /* 0x001fcc0007ffe0ff */
[----:B------:R-:W0:Y:S02]  /*0400*/  F2I.FTZ.U32.TRUNC.NTZ R3, R4 ;  /* 0x0000000400037305 */ /* 0x000e24000021f000 */
[----:B0-----:R-:W-:-:S04]  /*0410*/  IMAD.MOV R2, RZ, RZ, -R3 ;  /* 0x000000ffff027224 */ /* 0x001fc800078e0a03 */
[----:B------:R-:W-:Y:S02]  /*0420*/  IMAD R7, R2, R26, RZ ;  /* 0x0000001a02077224 */ /* 0x000fe400078e02ff */
[----:B------:R-:W-:-:S04]  /*0430*/  IMAD.MOV.U32 R2, RZ, RZ, RZ ;  /* 0x000000ffff027224 */ /* 0x000fc800078e00ff */
        /* <DEDUP_REMOVED lines=9> */
[----:B------:R-:W-:Y:S02]  /*04d0*/  @!P0 LOP3.LUT R32, RZ, R26, RZ, 0x33, !PT ;  /* 0x0000001aff208212 */ /* 0x000fe400078e33ff */
.L_x_4:
[----:B------:R-:W-:Y:S05]  /*04e0*/  BSYNC B0 ;  /* 0x0000000000007941 */ /* 0x000fea0003800000 */
.L_x_2:
[----:B------:R-:W-:Y:S01]  /*04f0*/  IABS R4, c[0x0][0x214] ;  /* 0x0000850000047a13 */ /* 0x000fe20000000000 */
[----:B------:R-:W-:Y:S01]  /*0500*/  ULDC UR4, c[0x0][0x214] ;  /* 0x0000850000047ab9 */ /* 0x000fe20000000800 */
[----:B------:R-:W-:Y:S01]  /*0510*/  BSSY B0, `(.L_x_5) ;  /* 0x000004a000007945 */ /* 0x000fe20003800000 */
[----:B------:R-:W-:Y:S01]  /*0520*/  UIADD3 UR8, UR4, -0x1, URZ ;  /* 0xffffffff04087890 */ /* 0x000fe2000fffe03f */
[----:B------:R-:W0:Y:S01]  /*0530*/  I2F.RP R6, R4 ;  /* 0x0000000400067306 */ /* 0x000e220000209400 */
[----:B------:R-:W-:Y:S02]  /*0540*/  UISETP.LT.AND UP0, UPT, URZ, UR4, UPT ;  /* 0x000000043f00728c */ /* 0x000fe4000bf01270 */
[----:B------:R-:W-:Y:S02]  /*0550*/  USHF.R.S32.HI UR5, URZ, 0x1f, UR4 ;  /* 0x0000001f3f057899 */ /* 0x000fe40008011404 */
[----:B------:R-:W-:Y:S01]  /*0560*/  IADD3 R7, R4, UR8, RZ ;  /* 0x0000000804077c10 */ /* 0x000fe2000fffe0ff */
[----:B------:R-:W-:-:S03]  /*0570*/  ULEA.HI.SX32 UR4, UR4, 0x1, 0x1 ;  /* 0x0000000104047891 */ /* 0x000fc6000f8f0a3f */
[----:B------:R-:W-:-:S03]  /*0580*/  IABS R2, R7 ;  /* 0x0000000700027213 */ /* 0x000fc60000000000 */
[----:B------:R-:W-:Y:S01]  /*0590*/  @!UP0 UIADD3 UR4, UR5, URZ, URZ ;  /* 0x0000003f05048290 */ /* 0x000fe2000fffe03f */
[----:B0-----:R-:W0:Y:S02]  /*05a0*/  MUFU.RCP R8, R6 ;  /* 0x0000000600087308 */ /* 0x001e240000001000 */
[----:B0-----:R-:W-:Y:S01]  /*05b0*/  IADD3 R8, R8, 0xffffffe, RZ ;  /* 0x0ffffffe08087810 */ /* 0x001fe20007ffe0ff */
[----:B------:R-:W-:-:S05]  /*05c0*/  IMAD.MOV.U32 R6, RZ, RZ, R2 ;  /* 0x000000ffff067224 */ /* 0x000fca00078e0002 */
[----:B------:R-:W0:Y:S02]  /*05d0*/  F2I.FTZ.U32.TRUNC.NTZ R9, R8 ;  /* 0x0000000800097305 */ /* 0x000e24000021f000 */
[----:B0-----:R-:W-:Y:S02]  /*05e0*/  IMAD.MOV R3, RZ, RZ, -R9 ;  /* 0x000000ffff037224 */ /* 0x001fe400078e0a09 */
[----:B------:R-:W-:Y:S02]  /*05f0*/  IMAD.MOV.U32 R8, RZ, RZ, RZ ;  /* 0x000000ffff087224 */ /* 0x000fe400078e00ff */
[----:B------:R-:W-:-:S04]  /*0600*/  IMAD R3, R3, R4, RZ ;  /* 0x0000000403037224 */ /* 0x000fc800078e02ff */
[----:B------:R-:W-:-:S06]  /*0610*/  IMAD.HI.U32 R3, R9, R3, R8 ;  /* 0x0000000309037227 */ /* 0x000fcc00078e0008 */
[----:B------:R-:W-:-:S04]  /*0620*/  IMAD.HI.U32 R2, R3, R6, RZ ;  /* 0x0000000603027227 */ /* 0x000fc800078e00ff */
[----:B------:R-:W-:-:S04]  /*0630*/  IMAD.MOV R3, RZ, RZ, -R2 ;  /* 0x000000ffff037224 */ /* 0x000fc800078e0a02 */
[----:B------:R-:W-:-:S05]  /*0640*/  IMAD R3, R4, R3, R6 ;  /* 0x0000000304037224 */ /* 0x000fca00078e0206 */
[----:B------:R-:W-:-:S13]  /*0650*/  ISETP.GT.U32.AND P1, PT, R4, R3, PT ;  /* 0x000000030400720c */ /* 0x000fda0003f24070 */
[----:B------:R-:W-:Y:S01]  /*0660*/  @!P1 IMAD.IADD R3, R3, 0x1, -R4 ;  /* 0x0000000103039824 */ /* 0x000fe200078e0a04 */
[----:B------:R-:W-:Y:S02]  /*0670*/  @!P1 IADD3 R2, R2, 0x1, RZ ;  /* 0x0000000102029810 */ /* 0x000fe40007ffe0ff */
[----:B------:R-:W-:Y:S02]  /*0680*/  ISETP.NE.AND P1, PT, RZ, c[0x0][0x214], PT ;  /* 0x00008500ff007a0c */ /* 0x000fe40003f25270 */
[-C--:B------:R-:W-:Y:S02]  /*0690*/  ISETP.GE.U32.AND P2, PT, R3, R4.reuse, PT ;  /* 0x000000040300720c */ /* 0x080fe40003f46070 */
[C---:B------:R-:W-:Y:S02]  /*06a0*/  LOP3.LUT R3, R7.reuse, R4, RZ, 0x3c, !PT ;  /* 0x0000000407037212 */ /* 0x040fe400078e3cff */
[----:B------:R-:W-:Y:S02]  /*06b0*/  LOP3.LUT R7, R7, c[0x0][0x214], RZ, 0x3c, !PT ;  /* 0x0000850007077a12 */ /* 0x000fe400078e3cff */
[----:B------:R-:W-:-:S07]  /*06c0*/  ISETP.GE.AND P0, PT, R3, RZ, PT ;  /* 0x000000ff0300720c */ /* 0x000fce0003f06270 */
[----:B------:R-:W-:Y:S02]  /*06d0*/  @P2 IADD3 R2, R2, 0x1, RZ ;  /* 0x0000000102022810 */ /* 0x000fe40007ffe0ff */
[----:B------:R-:W-:-:S03]  /*06e0*/  ISETP.NE.AND P2, PT, RZ, c[0x0][0x214], PT ;  /* 0x00008500ff007a0c */ /* 0x000fc60003f45270 */
[--C-:B------:R-:W-:Y:S02]  /*06f0*/  IMAD.MOV.U32 R9, RZ, RZ, R2.reuse ;  /* 0x000000ffff097224 */ /* 0x100fe400078e0002 */
[----:B------:R-:W-:Y:S02]  /*0700*/  IMAD.MOV.U32 R3, RZ, RZ, R2 ;  /* 0x000000ffff037224 */ /* 0x000fe400078e0002 */
[----:B------:R-:W-:Y:S01]  /*0710*/  @!P0 IMAD.MOV R9, RZ, RZ, -R9 ;  /* 0x000000ffff098224 */ /* 0x000fe200078e0a09 */
[----:B------:R-:W-:Y:S02]  /*0720*/  @!P1 LOP3.LUT R9, RZ, R4, RZ, 0x33, !PT ;  /* 0x00000004ff099212 */ /* 0x000fe400078e33ff */
[----:B------:R-:W-:Y:S02]  /*0730*/  ISETP.GE.AND P1, PT, R7, RZ, PT ;  /* 0x000000ff0700720c */ /* 0x000fe40003f26270 */
[----:B------:R-:W-:Y:S02]  /*0740*/  ISETP.LT.U32.AND P0, PT, R26, R9, PT ;  /* 0x000000091a00720c */ /* 0x000fe40003f01070 */
[----:B------:R-:W-:-:S04]  /*0750*/  SHF.R.S32.HI R4, RZ, 0x1f, R9 ;  /* 0x0000001fff047819 */ /* 0x000fc80000011409 */
[----:B------:R-:W-:-:S04]  /*0760*/  ISETP.LT.AND.EX P0, PT, R25, R4, PT, P0 ;  /* 0x000000041900720c */ /* 0x000fc80003f01300 */
[C---:B------:R-:W-:Y:S01]  /*0770*/  SEL R15, R25.reuse, R4, P0 ;  /* 0x00000004190f7207 */ /* 0x040fe20000000000 */
[----:B------:R-:W-:Y:S01]  /*0780*/  @!P1 IMAD.MOV R3, RZ, RZ, -R3 ;  /* 0x000000ffff039224 */ /* 0x000fe200078e0a03 */
[----:B------:R-:W-:Y:S02]  /*0790*/  @!P2 LOP3.LUT R3, RZ, c[0x0][0x214], RZ, 0x33, !PT ;  /* 0x00008500ff03aa12 */ /* 0x000fe400078e33ff */
[----:B------:R-:W-:Y:S02]  /*07a0*/  LOP3.LUT R2, R25, R15, RZ, 0xfc, !PT ;  /* 0x0000000f19027212 */ /* 0x000fe400078efcff */
[----:B------:R-:W-:Y:S01]  /*07b0*/  SEL R16, R26, R9, P0 ;  /* 0x000000091a107207 */ /* 0x000fe20000000000 */
[----:B------:R-:W-:Y:S01]  /*07c0*/  IMAD R3, R3, UR4, RZ ;  /* 0x0000000403037c24 */ /* 0x000fe2000f8e02ff */
        /* <DEDUP_REMOVED lines=8> */
[----:B------:R-:W-:Y:S02]  /*0850*/  MOV R8, R22 ;  /* 0x0000001600087202 */ /* 0x000fe40000000f00 */
[----:B------:R-:W-:Y:S01]  /*0860*/  MOV R9, R23 ;  /* 0x0000001700097202 */ /* 0x000fe20000000f00 */
[----:B------:R-:W-:Y:S05]  /*0870*/  BRA `(.L_x_7) ;  /* 0x0000013000007947 */ /* 0x000fea0003800000 */
.L_x_6:
[----:B------:R-:W0:Y:S01]  /*0880*/  I2F.U32.RP R4, R16 ;  /* 0x0000001000047306 */ /* 0x000e220000209000 */
[----:B------:R-:W-:-:S07]  /*0890*/  ISETP.NE.U32.AND P0, PT, R16, RZ, PT ;  /* 0x000000ff1000720c */ /* 0x000fce0003f05070 */
[----:B0-----:R-:W0:Y:S02]  /*08a0*/  MUFU.RCP R6, R4 ;  /* 0x0000000400067308 */ /* 0x001e240000001000 */
[----:B0-----:R-:W-:-:S06]  /*08b0*/  IADD3 R6, R6, 0xffffffe, RZ ;  /* 0x0ffffffe06067810 */ /* 0x001fcc0007ffe0ff */
[----:B------:R-:W0:Y:S02]  /*08c0*/  F2I.FTZ.U32.TRUNC.NTZ R7, R6 ;  /* 0x0000000600077305 */ /* 0x000e24000021f000 */
[----:B0-----:R-:W-:Y:S02]  /*08d0*/  IMAD.MOV R2, RZ, RZ, -R7 ;  /* 0x000000ffff027224 */ /* 0x001fe400078e0a07 */
[----:B------:R-:W-:Y:S02]  /*08e0*/  IMAD.MOV.U32 R6, RZ, RZ, RZ ;  /* 0x000000ffff067224 */ /* 0x000fe400078e00ff */
[----:B------:R-:W-:-:S04]  /*08f0*/  IMAD R9, R2, R16, RZ ;  /* 0x0000001002097224 */ /* 0x000fc800078e02ff */
[----:B------:R-:W-:-:S06]  /*0900*/  IMAD.HI.U32 R9, R7, R9, R6 ;  /* 0x0000000907097227 */ /* 0x000fcc00078e0006 */
[----:B------:R-:W-:Y:S01]  /*0910*/  IMAD.HI.U32 R8, R9, R26, RZ ;  /* 0x0000001a09087227 */ /* 0x000fe200078e00ff */
[----:B------:R-:W-:-:S04]  /*0920*/  HFMA2.MMA R9, -RZ, RZ, 0, 0 ;  /* 0x00000000ff097435 */ /* 0x000fc800000001ff */
        /* <DEDUP_REMOVED lines=8> */
.L_x_7:
[----:B------:R-:W-:Y:S05]  /*09b0*/  BSYNC B0 ;  /* 0x0000000000007941 */ /* 0x000fea0003800000 */
.L_x_5:
[----:B------:R-:W-:Y:S01]  /*09c0*/  IMAD.MOV.U32 R6, RZ, RZ, c[0x0][0x1c0] ;  /* 0x00007000ff067624 */ /* 0x000fe200078e00ff */
[----:B------:R-:W-:Y:S01]  /*09d0*/  IABS R19, R3 ;  /* 0x0000000300137213 */ /* 0x000fe20000000000 */
[----:B------:R-:W0:Y:S01]  /*09e0*/  S2R R38, SR_TID.X ;  /* 0x0000000000267919 */ /* 0x000e220000002100 */
[----:B------:R-:W-:Y:S01]  /*09f0*/  IABS R14, c[0x0][0x214] ;  /* 0x00008500000e7a13 */ /* 0x000fe20000000000 */
[C---:B------:R-:W-:Y:S01]  /*0a00*/  IMAD R2, R6.reuse, c[0x0][0x214], RZ ;  /* 0x0000850006027a24 */ /* 0x040fe200078e02ff */
[----:B------:R-:W1:Y:S01]  /*0a10*/  I2F.RP R22, R19 ;  /* 0x0000001300167306 */ /* 0x000e620000209400 */
[----:B------:R-:W-:Y:S01]  /*0a20*/  IADD3 R6, R6, -0x1, RZ ;  /* 0xffffffff06067810 */ /* 0x000fe20007ffe0ff */
[----:B------:R-:W-:Y:S01]  /*0a30*/  BSSY B0, `(.L_x_8) ;  /* 0x0000074000007945 */ /* 0x000fe20003800000 */
[----:B------:R-:W-:-:S02]  /*0a40*/  ISETP.NE.AND P5, PT, R3, RZ, PT ;  /* 0x000000ff0300720c */ /* 0x000fc40003fa5270 */
[----:B------:R-:W-:-:S03]  /*0a50*/  IABS R17, R2 ;  /* 0x0000000200117213 */ /* 0x000fc60000000000 */
[----:B------:R-:W-:Y:S08]  /*0a60*/  I2F.RP R7, R14 ;  /* 0x0000000e00077306 */ /* 0x000ff00000209400 */
[----:B------:R-:W2:Y:S08]  /*0a70*/  I2F.RP R21, R17 ;  /* 0x0000001100157306 */ /* 0x000eb00000209400 */
[----:B-1----:R-:W1:Y:S08]  /*0a80*/  MUFU.RCP R4, R22 ;  /* 0x0000001600047308 */ /* 0x002e700000001000 */
[----:B--2---:R-:W2:Y:S01]  /*0a90*/  MUFU.RCP R10, R21 ;  /* 0x00000015000a7308 */ /* 0x004ea20000001000 */
[----:B-1----:R-:W-:-:S07]  /*0aa0*/  IADD3 R12, R4, 0xffffffe, RZ ;  /* 0x0ffffffe040c7810 */ /* 0x002fce0007ffe0ff */
[----:B------:R-:W1:Y:S01]  /*0ab0*/  MUFU.RCP R24, R7 ;  /* 0x0000000700187308 */ /* 0x000e620000001000 */
[----:B------:R-:W-:Y:S02]  /*0ac0*/  IADD3 R22, R17, UR8, RZ ;  /* 0x0000000811167c10 */ /* 0x000fe4000fffe0ff */
[----:B--2---:R-:W-:-:S05]  /*0ad0*/  IADD3 R10, R10, 0xffffffe, RZ ;  /* 0x0ffffffe0a0a7810 */ /* 0x004fca0007ffe0ff */
[----:B------:R-:W2:Y:S08]  /*0ae0*/  F2I.FTZ.U32.TRUNC.NTZ R13, R12 ;  /* 0x0000000c000d7305 */ /* 0x000eb0000021f000 */
[----:B------:R-:W3:Y:S01]  /*0af0*/  F2I.FTZ.U32.TRUNC.NTZ R11, R10 ;  /* 0x0000000a000b7305 */ /* 0x000ee2000021f000 */
[----:B-1----:R-:W-:Y:S01]  /*0b00*/  IADD3 R24, R24, 0xffffffe, RZ ;  /* 0x0ffffffe18187810 */ /* 0x002fe20007ffe0ff */
[----:B--2---:R-:W-:-:S06]  /*0b10*/  IMAD.MOV R4, RZ, RZ, -R13 ;  /* 0x000000ffff047224 */ /* 0x004fcc00078e0a0d */
[----:B------:R-:W1:Y:S01]  /*0b20*/  F2I.FTZ.U32.TRUNC.NTZ R25, R24 ;  /* 0x0000001800197305 */ /* 0x000e62000021f000 */
[----:B------:R-:W-:Y:S02]  /*0b30*/  IMAD.MOV.U32 R12, RZ, RZ, RZ ;  /* 0x000000ffff0c7224 */ /* 0x000fe400078e00ff */
[----:B------:R-:W-:Y:S02]  /*0b40*/  IMAD R21, R4, R19, RZ ;  /* 0x0000001304157224 */ /* 0x000fe400078e02ff */
[----:B------:R-:W-:Y:S02]  /*0b50*/  IMAD.IADD R4, R6, 0x1, R19 ;  /* 0x0000000106047824 */ /* 0x000fe400078e0213 */
[----:B---3--:R-:W-:Y:S02]  /*0b60*/  IMAD.MOV R18, RZ, RZ, -R11 ;  /* 0x000000ffff127224 */ /* 0x008fe400078e0a0b */
[----:B------:R-:W-:Y:S02]  /*0b70*/  IMAD.MOV.U32 R10, RZ, RZ, RZ ;  /* 0x000000ffff0a7224 */ /* 0x000fe400078e00ff */
[----:B------:R-:W-:-:S02]  /*0b80*/  IMAD R18, R18, R17, RZ ;  /* 0x0000001112127224 */ /* 0x000fc400078e02ff */
[----:B------:R-:W-:Y:S01]  /*0b90*/  IMAD.HI.U32 R21, R13, R21, R12 ;  /* 0x000000150d157227 */ /* 0x000fe200078e000c */
[----:B------:R-:W-:Y:S02]  /*0ba0*/  IABS R13, R22 ;  /* 0x00000016000d7213 */ /* 0x000fe40000000000 */
[----:B------:R-:W-:Y:S01]  /*0bb0*/  IABS R12, R4 ;  /* 0x00000004000c7213 */ /* 0x000fe20000000000 */
[----:B------:R-:W-:Y:S01]  /*0bc0*/  IMAD.HI.U32 R18, R11, R18, R10 ;  /* 0x000000120b127227 */ /* 0x000fe200078e000a */
[----:B------:R-:W-:Y:S02]  /*0bd0*/  IABS R10, R2 ;  /* 0x00000002000a7213 */ /* 0x000fe40000000000 */
[----:B------:R-:W-:Y:S01]  /*0be0*/  IABS R11, R3 ;  /* 0x00000003000b7213 */ /* 0x000fe20000000000 */
[----:B-1----:R-:W-:Y:S02]  /*0bf0*/  IMAD.MOV R7, RZ, RZ, -R25 ;  /* 0x000000ffff077224 */ /* 0x002fe400078e0a19 */
[----:B------:R-:W-:-:S02]  /*0c00*/  IMAD.MOV R10, RZ, RZ, -R10 ;  /* 0x000000ffff0a7224 */ /* 0x000fc400078e0a0a */
[----:B------:R-:W-:-:S04]  /*0c10*/  IMAD.HI.U32 R18, R18, R13, RZ ;  /* 0x0000000d12127227 */ /* 0x000fc800078e00ff */
[----:B------:R-:W-:Y:S02]  /*0c20*/  IMAD R10, R18, R10, R13 ;  /* 0x0000000a120a7224 */ /* 0x000fe400078e020d */
[----:B------:R-:W-:Y:S02]  /*0c30*/  IMAD.MOV R11, RZ, RZ, -R11 ;  /* 0x000000ffff0b7224 */ /* 0x000fe400078e0a0b */
[----:B------:R-:W-:Y:S01]  /*0c40*/  IMAD.HI.U32 R21, R21, R12, RZ ;  /* 0x0000000c15157227 */ /* 0x000fe200078e00ff */
[----:B------:R-:W-:-:S03]  /*0c50*/  ISETP.GT.U32.AND P4, PT, R17, R10, PT ;  /* 0x0000000a1100720c */ /* 0x000fc60003f84070 */
[----:B------:R-:W-:Y:S02]  /*0c60*/  IMAD R7, R7, R14, RZ ;  /* 0x0000000e07077224 */ /* 0x000fe400078e02ff */
[----:B------:R-:W-:Y:S02]  /*0c70*/  IMAD.MOV.U32 R24, RZ, RZ, RZ ;  /* 0x000000ffff187224 */ /* 0x000fe400078e00ff */
[----:B------:R-:W-:Y:S01]  /*0c80*/  IMAD R12, R21, R11, R12 ;  /* 0x0000000b150c7224 */ /* 0x000fe200078e020c */
[----:B------:R-:W-:Y:S01]  /*0c90*/  SHF.R.S32.HI R11, RZ, 0x1f, R2 ;  /* 0x0000001fff0b7819 */ /* 0x000fe20000011402 */
[----:B------:R-:W-:-:S03]  /*0ca0*/  IMAD.HI.U32 R24, R25, R7, R24 ;  /* 0x0000000719187227 */ /* 0x000fc600078e0018 */
[----:B------:R-:W-:Y:S01]  /*0cb0*/  ISETP.GT.U32.AND P3, PT, R19, R12, PT ;  /* 0x0000000c1300720c */ /* 0x000fe20003f64070 */
[----:B------:R-:W-:Y:S01]  /*0cc0*/  @!P4 IMAD.IADD R10, R10, 0x1, -R17 ;  /* 0x000000010a0ac824 */ /* 0x000fe200078e0a11 */
[----:B------:R-:W-:Y:S01]  /*0cd0*/  @!P4 IADD3 R18, R18, 0x1, RZ ;  /* 0x000000011212c810 */ /* 0x000fe20007ffe0ff */
[----:B------:R-:W-:Y:S01]  /*0ce0*/  IMAD.HI.U32 R24, R24, R13, RZ ;  /* 0x0000000d18187227 */ /* 0x000fe200078e00ff */
[----:B------:R-:W-:Y:S02]  /*0cf0*/  ISETP.NE.AND P4, PT, R2, RZ, PT ;  /* 0x000000ff0200720c */ /* 0x000fe40003f85270 */
[-C--:B------:R-:W-:Y:S01]  /*0d00*/  ISETP.GE.U32.AND P2, PT, R10, R17.reuse, PT ;  /* 0x000000110a00720c */ /* 0x080fe20003f46070 */
[----:B------:R-:W-:Y:S01]  /*0d10*/  IMAD.MOV R7, RZ, RZ, -R24 ;  /* 0x000000ffff077224 */ /* 0x000fe200078e0a18 */
[C---:B------:R-:W-:Y:S02]  /*0d20*/  LOP3.LUT R10, R22.reuse, R17, RZ, 0x3c, !PT ;  /* 0x00000011160a7212 */ /* 0x040fe400078e3cff */
[----:B------:R-:W-:Y:S01]  /*0d30*/  LOP3.LUT R22, R22, c[0x0][0x214], RZ, 0x3c, !PT ;  /* 0x0000850016167a12 */ /* 0x000fe200078e3cff */
[----:B------:R-:W-:Y:S01]  /*0d40*/  IMAD R7, R14, R7, R13 ;  /* 0x000000070e077224 */ /* 0x000fe200078e020d */
[----:B------:R-:W-:Y:S01]  /*0d50*/  ISETP.GE.AND P1, PT, R10, RZ, PT ;  /* 0x000000ff0a00720c */ /* 0x000fe20003f26270 */
[----:B------:R-:W-:Y:S01]  /*0d60*/  @!P3 IMAD.IADD R12, R12, 0x1, -R19 ;  /* 0x000000010c0cb824 */ /* 0x000fe200078e0a13 */
[----:B------:R-:W-:-:S02]  /*0d70*/  LOP3.LUT R10, R4, R19, RZ, 0x3c, !PT ;  /* 0x00000013040a7212 */ /* 0x000fc400078e3cff */
[----:B------:R-:W-:Y:S02]  /*0d80*/  ISETP.GT.U32.AND P0, PT, R14, R7, PT ;  /* 0x000000070e00720c */ /* 0x000fe40003f04070 */
[----:B------:R-:W-:Y:S02]  /*0d90*/  ISETP.GE.U32.AND P6, PT, R12, R19, PT ;  /* 0x000000130c00720c */ /* 0x000fe40003fc6070 */
[----:B------:R-:W-:Y:S02]  /*0da0*/  @P2 IADD3 R18, R18, 0x1, RZ ;  /* 0x0000000112122810 */ /* 0x000fe40007ffe0ff */
[----:B------:R-:W-:Y:S02]  /*0db0*/  ISETP.GE.AND P2, PT, R10, RZ, PT ;  /* 0x000000ff0a00720c */ /* 0x000fe40003f46270 */
[----:B------:R-:W-:Y:S01]  /*0dc0*/  @!P3 IADD3 R21, R21, 0x1, RZ ;  /* 0x000000011515b810 */ /* 0x000fe20007ffe0ff */
[----:B------:R-:W-:Y:S01]  /*0dd0*/  @!P1 IMAD.MOV R18, RZ, RZ, -R18 ;  /* 0x000000ffff129224 */ /* 0x000fe200078e0a12 */
[----:B------:R-:W-:-:S02]  /*0de0*/  @!P4 LOP3.LUT R18, RZ, R17, RZ, 0x33, !PT ;  /* 0x00000011ff12c212 */ /* 0x000fc400078e33ff */
[----:B------:R-:W-:Y:S01]  /*0df0*/  ISETP.GE.AND P1, PT, R22, RZ, PT ;  /* 0x000000ff1600720c */ /* 0x000fe20003f26270 */
[----:B------:R-:W-:Y:S01]  /*0e00*/  @!P0 IMAD.IADD R7, R7, 0x1, -R14 ;  /* 0x0000000107078824 */ /* 0x000fe200078e0a0e */
[----:B------:R-:W-:Y:S02]  /*0e10*/  @!P0 IADD3 R24, R24, 0x1, RZ ;  /* 0x0000000118188810 */ /* 0x000fe40007ffe0ff */
[----:B------:R-:W-:Y:S02]  /*0e20*/  @P6 IADD3 R21, R21, 0x1, RZ ;  /* 0x0000000115156810 */ /* 0x000fe40007ffe0ff */
[----:B------:R-:W-:Y:S02]  /*0e30*/  ISETP.GE.U32.AND P3, PT, R7, R14, PT ;  /* 0x0000000e0700720c */ /* 0x000fe40003f66070 */
[----:B------:R-:W-:Y:S01]  /*0e40*/  ISETP.LT.U32.AND P0, PT, R32, R18, PT ;  /* 0x000000122000720c */ /* 0x000fe20003f01070 */
[----:B------:R-:W-:Y:S01]  /*0e50*/  @!P2 IMAD.MOV R21, RZ, RZ, -R21 ;  /* 0x000000ffff15a224 */ /* 0x000fe200078e0a15 */
[----:B------:R-:W-:-:S02]  /*0e60*/  SHF.R.S32.HI R7, RZ, 0x1f, R18 ;  /* 0x0000001fff077819 */ /* 0x000fc40000011412 */
[C---:B------:R-:W-:Y:S02]  /*0e70*/  ISETP.GT.AND P2, PT, R2.reuse, RZ, PT ;  /* 0x000000ff0200720c */ /* 0x040fe40003f44270 */
[CC--:B------:R-:W-:Y:S02]  /*0e80*/  ISETP.LT.AND.EX P0, PT, R33.reuse, R7.reuse, PT, P0 ;  /* 0x000000072100720c */ /* 0x0c0fe40003f01300 */
[----:B------:R-:W-:Y:S02]  /*0e90*/  ISETP.NE.AND P4, PT, RZ, c[0x0][0x214], PT ;  /* 0x00008500ff007a0c */ /* 0x000fe40003f85270 */
[C---:B------:R-:W-:Y:S02]  /*0ea0*/  SEL R10, R33.reuse, R7, P0 ;  /* 0x00000007210a7207 */ /* 0x040fe40000000000 */
[----:B------:R-:W-:Y:S02]  /*0eb0*/  LEA.HI.SX32 R7, R2, 0x1, 0x1 ;  /* 0x0000000102077811 */ /* 0x000fe400078f0aff */
[----:B------:R-:W-:-:S02]  /*0ec0*/  LOP3.LUT R2, R33, R10, RZ, 0xfc, !PT ;  /* 0x0000000a21027212 */ /* 0x000fc400078efcff */
[----:B------:R-:W-:Y:S01]  /*0ed0*/  @P3 IADD3 R24, R24, 0x1, RZ ;  /* 0x0000000118183810 */ /* 0x000fe20007ffe0ff */
[----:B------:R-:W-:Y:S01]  /*0ee0*/  @!P2 IMAD.MOV R7, RZ, RZ, R11 ;  /* 0x000000ffff07a224 */ /* 0x000fe200078e020b */
[----:B------:R-:W-:Y:S02]  /*0ef0*/  ISETP.NE.U32.AND P2, PT, R2, RZ, PT ;  /* 0x000000ff0200720c */ /* 0x000fe40003f45070 */
[----:B------:R-:W-:Y:S01]  /*0f00*/  @!P5 LOP3.LUT R21, RZ, R19, RZ, 0x33, !PT ;  /* 0x00000013ff15d212 */ /* 0x000fe200078e33ff */
[----:B------:R-:W-:Y:S01]  /*0f10*/  @!P1 IMAD.MOV R24, RZ, RZ, -R24 ;  /* 0x000000ffff189224 */ /* 0x000fe200078e0a18 */
[----:B------:R-:W-:Y:S02]  /*0f20*/  @!P4 LOP3.LUT R24, RZ, c[0x0][0x214], RZ, 0x33, !PT ;  /* 0x00008500ff18ca12 */ /* 0x000fe400078e33ff */
[----:B------:R-:W-:Y:S02]  /*0f30*/  ISETP.LT.U32.AND P1, PT, R8, R21, PT ;  /* 0x000000150800720c */ /* 0x000fe40003f21070 */
[----:B------:R-:W-:Y:S01]  /*0f40*/  SHF.R.S32.HI R13, RZ, 0x1f, R21 ;  /* 0x0000001fff0d7819 */ /* 0x000fe20000011415 */
[----:B------:R-:W-:Y:S01]  /*0f50*/  IMAD R2, R24, R7, RZ ;  /* 0x0000000718027224 */ /* 0x000fe200078e02ff */
[----:B------:R-:W-:-:S02]  /*0f60*/  SEL R12, R32, R18, P0 ;  /* 0x00000012200c7207 */ /* 0x000fc40000000000 */
[----:B------:R-:W-:-:S04]  /*0f70*/  ISETP.LT.AND.EX P1, PT, R9, R13, PT, P1 ;  /* 0x0000000d0900720c */ /* 0x000fc80003f21310 */
[----:B------:R-:W-:Y:S02]  /*0f80*/  SEL R14, R8, R21, P1 ;  /* 0x00000015080e7207 */ /* 0x000fe40000800000 */
[----:B------:R-:W-:Y:S01]  /*0f90*/  SEL R13, R9, R13, P1 ;  /* 0x0000000d090d7207 */ /* 0x000fe20000800000 */
[----:B------:R-:W-:Y:S05]  /*0fa0*/  @!P2 BRA `(.L_x_9) ;  /* 0x000000900000a947 */ /* 0x000fea0003800000 */
[----:B0-----:R-:W-:Y:S01]  /*0fb0*/  IMAD.MOV.U32 R18, RZ, RZ, R32 ;  /* 0x000000ffff127224 */ /* 0x001fe200078e0020 */
        /* <DEDUP_REMOVED lines=8> */
.L_x_9:
[----:B0-----:R-:W0:Y:S01]  /*1040*/  I2F.U32.RP R11, R12 ;  /* 0x0000000c000b7306 */ /* 0x001e220000209000 */
        /* <DEDUP_REMOVED lines=18> */
.L_x_10:
[----:B------:R-:W-:Y:S05]  /*1170*/  BSYNC B0 ;  /* 0x0000000000007941 */ /* 0x000fea0003800000 */
.L_x_8:
[----:B------:R-:W-:Y:S01]  /*1180*/  SHF.R.S32.HI R7, RZ, 0x1f, R38 ;  /* 0x0000001fff077819 */ /* 0x000fe20000011426 */
[----:B------:R-:W-:Y:S01]  /*1190*/  ULDC.64 UR8, c[0x0][0x118] ;  /* 0x0000460000087ab9 */ /* 0x000fe20000000a00 */
[----:B------:R-:W-:Y:S02]  /*11a0*/  IADD3 R11, P0, R20, -UR7, RZ ;  /* 0x80000007140b7c10 */ /* 0x000fe4000ff1e0ff */
[----:B------:R-:W-:Y:S02]  /*11b0*/  LEA.HI R23, R7, R38, RZ, 0x2 ;  /* 0x0000002607177211 */ /* 0x000fe400078f10ff */
[----:B------:R-:W-:Y:S02]  /*11c0*/  IADD3.X R18, R0, ~UR6, RZ, P0, !PT ;  /* 0x8000000600127c10 */ /* 0x000fe400087fe4ff */
[----:B------:R-:W-:-:S02]  /*11d0*/  LOP3.LUT R17, R23, 0xfffffffc, RZ, 0xc0, !PT ;  /* 0xfffffffc17117812 */ /* 0x000fc400078ec0ff */
[----:B------:R-:W-:-:S03]  /*11e0*/  SHF.R.S32.HI R23, RZ, 0x2, R23 ;  /* 0x00000002ff177819 */ /* 0x000fc60000011417 */
[----:B------:R-:W-:Y:S01]  /*11f0*/  IMAD.IADD R22, R38, 0x1, -R17 ;  /* 0x0000000126167824 */ /* 0x000fe200078e0a11 */
[C---:B------:R-:W-:Y:S02]  /*1200*/  IADD3 R25, R23.reuse, 0x20, RZ ;  /* 0x0000002017197810 */ /* 0x040fe40007ffe0ff */
[----:B------:R-:W-:Y:S02]  /*1210*/  IADD3 R21, R23, 0x60, RZ ;  /* 0x0000006017157810 */ /* 0x000fe40007ffe0ff */
[----:B------:R-:W-:Y:S02]  /*1220*/  ISETP.GT.U32.AND P3, PT, R11, R22, PT ;  /* 0x000000160b00720c */ /* 0x000fe40003f64070 */
[----:B------:R-:W-:Y:S02]  /*1230*/  SHF.R.S32.HI R17, RZ, 0x1f, R22 ;  /* 0x0000001fff117819 */ /* 0x000fe40000011416 */
[----:B------:R-:W-:Y:S02]  /*1240*/  IADD3 R11, R23, 0x40, RZ ;  /* 0x00000040170b7810 */ /* 0x000fe40007ffe0ff */
[----:B------:R-:W-:-:S02]  /*1250*/  ISETP.GT.AND.EX P3, PT, R18, R17, PT, P3 ;  /* 0x000000111200720c */ /* 0x000fc40003f64330 */
[----:B------:R-:W-:Y:S02]  /*1260*/  IADD3 R32, P0, R22, UR7, RZ ;  /* 0x0000000716207c10 */ /* 0x000fe4000ff1e0ff */
[----:B------:R-:W-:Y:S02]  /*1270*/  ISETP.GE.OR P5, PT, R25, c[0x0][0x314], !P3 ;  /* 0x0000c50019007a0c */ /* 0x000fe40005fa6670 */
[----:B------:R-:W-:Y:S02]  /*1280*/  ISETP.GE.OR P4, PT, R11, c[0x0][0x314], !P3 ;  /* 0x0000c5000b007a0c */ /* 0x000fe40005f86670 */
[----:B------:R-:W-:Y:S02]  /*1290*/  ISETP.GE.OR P6, PT, R23, c[0x0][0x314], !P3 ;  /* 0x0000c50017007a0c */ /* 0x000fe40005fc6670 */
[----:B------:R-:W-:Y:S02]  /*12a0*/  ISETP.GE.OR P3, PT, R21, c[0x0][0x314], !P3 ;  /* 0x0000c50015007a0c */ /* 0x000fe40005f66670 */
[----:B------:R-:W-:-:S05]  /*12b0*/  IADD3.X R33, R17, UR6, RZ, P0, !PT ;  /* 0x0000000611217c10 */ /* 0x000fca00087fe4ff */
[----:B------:R-:W-:Y:S01]  /*12c0*/  @!P5 SHF.R.S32.HI R19, RZ, 0x1f, R25 ;  /* 0x0000001fff13d819 */ /* 0x000fe20000011419 */
[----:B------:R-:W-:Y:S01]  /*12d0*/  @!P5 IMAD.WIDE.U32 R28, R20, R25, R32 ;  /* 0x00000019141cd225 */ /* 0x000fe200078e0020 */
[----:B------:R-:W-:-:S03]  /*12e0*/  @!P4 SHF.R.S32.HI R17, RZ, 0x1f, R11 ;  /* 0x0000001fff11c819 */ /* 0x000fc6000001140b */
[-C--:B------:R-:W-:Y:S01]  /*12f0*/  @!P5 IMAD R19, R19, R20.reuse, RZ ;  /* 0x000000141313d224 */ /* 0x080fe200078e02ff */
[----:B------:R-:W-:Y:S01]  /*1300*/  @!P5 LEA R26, P0, R28, c[0x0][0x208], 0x2 ;  /* 0x000082001c1ada11 */ /* 0x000fe200078010ff */
[----:B------:R-:W-:Y:S02]  /*1310*/  @!P4 IMAD R17, R17, R20, RZ ;  /* 0x000000141111c224 */ /* 0x000fe400078e02ff */
[-C--:B------:R-:W-:Y:S01]  /*1320*/  @!P5 IMAD R18, R25, R0.reuse, R19 ;  /* 0x000000001912d224 */ /* 0x080fe200078e0213 */
[----:B------:R-:W-:Y:S01]  /*1330*/  @!P6 SHF.R.S32.HI R19, RZ, 0x1f, R23 ;  /* 0x0000001fff13e819 */ /* 0x000fe20000011417 */
[----:B------:R-:W-:Y:S02]  /*1340*/  @!P4 IMAD.MOV.U32 R24, RZ, RZ, R32 ;  /* 0x000000ffff18c224 */ /* 0x000fe400078e0020 */
[----:B------:R-:W-:Y:S02]  /*1350*/  @!P4 IMAD.MOV.U32 R25, RZ, RZ, R33 ;  /* 0x000000ffff19c224 */ /* 0x000fe400078e0021 */
[----:B------:R-:W-:-:S02]  /*1360*/  @!P4 IMAD R17, R11, R0, R17 ;  /* 0x000000000b11c224 */ /* 0x000fc400078e0211 */
[----:B------:R-:W-:Y:S01]  /*1370*/  @!P4 IMAD.WIDE.U32 R24, R20, R11, R24 ;  /* 0x0000000b1418c225 */ /* 0x000fe200078e0018 */
[----:B------:R-:W-:-:S03]  /*1380*/  @!P3 SHF.R.S32.HI R11, RZ, 0x1f, R21 ;  /* 0x0000001fff0bb819 */ /* 0x000fc60000011415 */
[----:B------:R-:W-:Y:S02]  /*1390*/  @!P6 IMAD.MOV.U32 R30, RZ, RZ, R32 ;  /* 0x000000ffff1ee224 */ /* 0x000fe400078e0020 */
[-C--:B------:R-:W-:Y:S02]  /*13a0*/  @!P3 IMAD R11, R11, R20.reuse, RZ ;  /* 0x000000140b0bb224 */ /* 0x080fe400078e02ff */
[--C-:B------:R-:W-:Y:S02]  /*13b0*/  @!P6 IMAD.MOV.U32 R31, RZ, RZ, R33.reuse ;  /* 0x000000ffff1fe224 */ /* 0x100fe400078e0021 */
[----:B------:R-:W-:Y:S02]  /*13c0*/  @!P6 IMAD R19, R19, R20, RZ ;  /* 0x000000141313e224 */ /* 0x000fe400078e02ff */
[----:B------:R-:W-:Y:S02]  /*13d0*/  @!P5 IMAD.IADD R18, R29, 0x1, R18 ;  /* 0x000000011d12d824 */ /* 0x000fe400078e0212 */
[----:B------:R-:W-:-:S03]  /*13e0*/  @!P3 IMAD.WIDE.U32 R32, R20, R21, R32 ;  /* 0x000000151420b225 */ /* 0x000fc600078e0020 */
[----:B------:R-:W-:Y:S01]  /*13f0*/  @!P5 LEA.HI.X R27, R28, c[0x0][0x20c], R18, 0x2, P0 ;  /* 0x000083001c1bda11 */ /* 0x000fe200000f1412 */
[----:B------:R-:W-:Y:S01]  /*1400*/  @!P3 IMAD R11, R21, R0, R11 ;  /* 0x00000000150bb224 */ /* 0x000fe200078e020b */
[----:B------:R-:W-:Y:S01]  /*1410*/  @!P3 LEA R36, P0, R32, c[0x0][0x208], 0x2 ;  /* 0x000082002024ba11 */ /* 0x000fe200078010ff */
[----:B------:R-:W-:Y:S01]  /*1420*/  @!P6 IMAD.WIDE.U32 R30, R20, R23, R30 ;  /* 0x00000017141ee225 */ /* 0x000fe200078e001e */
[----:B------:R-:W-:-:S03]  /*1430*/  @!P4 LEA R18, P1, R24, c[0x0][0x208], 0x2 ;  /* 0x000082001812ca11 */ /* 0x000fc600078210ff */
[----:B------:R-:W-:Y:S01]  /*1440*/  @!P6 IMAD R19, R23, R0, R19 ;  /* 0x000000001713e224 */ /* 0x000fe200078e0213 */
[----:B------:R-:W-:Y:S01]  /*1450*/  @!P6 LEA R28, P2, R30, c[0x0][0x208], 0x2 ;  /* 0x000082001e1cea11 */ /* 0x000fe200078410ff */
[----:B------:R-:W-:Y:S02]  /*1460*/  @!P3 IMAD.IADD R11, R33, 0x1, R11 ;  /* 0x00000001210bb824 */ /* 0x000fe400078e020b */
[----:B------:R-:W-:Y:S02]  /*1470*/  @!P6 IMAD.IADD R19, R31, 0x1, R19 ;  /* 0x000000011f13e824 */ /* 0x000fe400078e0213 */
[----:B------:R-:W-:Y:S01]  /*1480*/  @!P4 IMAD.IADD R17, R25, 0x1, R17 ;  /* 0x000000011911c824 */ /* 0x000fe200078e0211 */
[----:B------:R-:W-:Y:S01]  /*1490*/  @!P3 LEA.HI.X R37, R32, c[0x0][0x20c], R11, 0x2, P0 ;  /* 0x000083002025ba11 */ /* 0x000fe200000f140b */
[----:B------:R-:W-:Y:S01]  /*14a0*/  IMAD.MOV.U32 R21, RZ, RZ, -0x800000 ;  /* 0xff800000ff157424 */ /* 0x000fe200078e00ff */
[----:B------:R-:W-:Y:S01]  /*14b0*/  @!P6 LEA.HI.X R29, R30, c[0x0][0x20c], R19, 0x2, P2 ;  /* 0x000083001e1dea11 */ /* 0x000fe200010f1413 */
[----:B------:R-:W-:Y:S01]  /*14c0*/  IMAD.MOV.U32 R11, RZ, RZ, -0x800000 ;  /* 0xff800000ff0b7424 */ /* 0x000fe200078e00ff */
[----:B------:R-:W-:Y:S01]  /*14d0*/  @!P4 LEA.HI.X R19, R24, c[0x0][0x20c], R17, 0x2, P1 ;  /* 0x000083001813ca11 */ /* 0x000fe200008f1411 */
[----:B------:R-:W-:-:S02]  /*14e0*/  IMAD.MOV.U32 R17, RZ, RZ, -0x800000 ;  /* 0xff800000ff117424 */ /* 0x000fc400078e00ff */
[----:B------:R-:W-:Y:S01]  /*14f0*/  IMAD.MOV.U32 R24, RZ, RZ, -0x800000 ;  /* 0xff800000ff187424 */ /* 0x000fe200078e00ff */
[----:B------:R-:W2:Y:S04]  /*1500*/  @!P3 LDG.E R21, [R36.64] ;  /* 0x000000082415b981 */ /* 0x000ea8000c1e1900 */
[----:B------:R-:W3:Y:S04]  /*1510*/  @!P6 LDG.E R11, [R28.64] ;  /* 0x000000081c0be981 */ /* 0x000ee8000c1e1900 */
[----:B------:R0:W4:Y:S04]  /*1520*/  @!P5 LDG.E R17, [R26.64] ;  /* 0x000000081a11d981 */ /* 0x000128000c1e1900 */
[----:B------:R1:W5:Y:S01]  /*1530*/  @!P4 LDG.E R24, [R18.64] ;  /* 0x000000081218c981 */ /* 0x000362000c1e1900 */
[----:B------:R-:W-:-:S04]  /*1540*/  IABS R25, c[0x0][0x1c0] ;  /* 0x0000700000197a13 */ /* 0x000fc80000000000 */
[----:B------:R-:W0:Y:S08]  /*1550*/  I2F.U32.RP R32, R25 ;  /* 0x0000001900207306 */ /* 0x000e300000209000 */
[----:B0-----:R-:W0:Y:S02]  /*1560*/  MUFU.RCP R30, R32 ;  /* 0x00000020001e7308 */ /* 0x001e240000001000 */
[----:B0-----:R-:W-:-:S06]  /*1570*/  IADD3 R30, R30, 0xffffffe, RZ ;  /* 0x0ffffffe1e1e7810 */ /* 0x001fcc0007ffe0ff */
[----:B------:R-:W0:Y:S01]  /*1580*/  F2I.FTZ.U32.TRUNC.NTZ R31, R30 ;  /* 0x0000001e001f7305 */ /* 0x000e22000021f000 */
[----:B-1----:R-:W-:Y:S02]  /*1590*/  IABS R19, R4 ;  /* 0x0000000400137213 */ /* 0x002fe40000000000 */
[----:B------:R-:W-:Y:S01]  /*15a0*/  IABS R18, c[0x0][0x1c0] ;  /* 0x0000700000127a13 */ /* 0x000fe20000000000 */
[----:B0-----:R-:W-:Y:S02]  /*15b0*/  IMAD.MOV R26, RZ, RZ, -R31 ;  /* 0x000000ffff1a7224 */ /* 0x001fe400078e0a1f */
[----:B------:R-:W-:Y:S02]  /*15c0*/  IMAD.MOV.U32 R30, RZ, RZ, RZ ;  /* 0x000000ffff1e7224 */ /* 0x000fe400078e00ff */
[----:B------:R-:W-:-:S04]  /*15d0*/  IMAD R26, R26, R25, RZ ;  /* 0x000000191a1a7224 */ /* 0x000fc800078e02ff */
[----:B------:R-:W-:-:S04]  /*15e0*/  IMAD.HI.U32 R26, R31, R26, R30 ;  /* 0x0000001a1f1a7227 */ /* 0x000fc800078e001e */
[----:B------:R-:W-:Y:S02]  /*15f0*/  IMAD.MOV R18, RZ, RZ, -R18 ;  /* 0x000000ffff127224 */ /* 0x000fe400078e0a12 */
[----:B------:R-:W-:-:S04]  /*1600*/  IMAD.HI.U32 R26, R26, R19, RZ ;  /* 0x000000131a1a7227 */ /* 0x000fc800078e00ff */
[----:B------:R-:W-:-:S05]  /*1610*/  IMAD R18, R26, R18, R19 ;  /* 0x000000121a127224 */ /* 0x000fca00078e0213 */
[----:B------:R-:W-:Y:S02]  /*1620*/  ISETP.GT.U32.AND P3, PT, R25, R18, PT ;  /* 0x000000121900720c */ /* 0x000fe40003f64070 */
[C---:B------:R-:W-:Y:S02]  /*1630*/  ISETP.GT.AND P6, PT, R38.reuse, 0x7f, PT ;  /* 0x0000007f2600780c */ /* 0x040fe40003fc4270 */
[C---:B------:R-:W-:Y:S02]  /*1640*/  ISETP.GT.AND P2, PT, R38.reuse, 0x1ff, PT ;  /* 0x000001ff2600780c */ /* 0x040fe40003f44270 */
[C---:B------:R-:W-:Y:S02]  /*1650*/  ISETP.GT.AND P1, PT, R38.reuse, 0x17f, PT ;  /* 0x0000017f2600780c */ /* 0x040fe40003f24270 */
[----:B------:R-:W-:Y:S01]  /*1660*/  ISETP.GT.AND P0, PT, R38, 0xff, PT ;  /* 0x000000ff2600780c */ /* 0x000fe20003f04270 */
[----:B------:R-:W-:-:S04]  /*1670*/  IMAD R22, R23, 0x5, R22 ;  /* 0x0000000517167824 */ /* 0x000fc800078e0216 */
[----:B------:R-:W-:-:S05]  /*1680*/  @!P3 IMAD.IADD R18, R18, 0x1, -R25 ;  /* 0x000000011212b824 */ /* 0x000fca00078e0a19 */
[----:B------:R-:W-:Y:S02]  /*1690*/  ISETP.GE.U32.AND P4, PT, R18, R25, PT ;  /* 0x000000191200720c */ /* 0x000fe40003f86070 */
[----:B------:R-:W-:Y:S02]  /*16a0*/  LOP3.LUT R18, R9, R13, RZ, 0xfc, !PT ;  /* 0x0000000d09127212 */ /* 0x000fe400078efcff */
[----:B------:R-:W-:Y:S02]  /*16b0*/  LOP3.LUT R4, R4, c[0x0][0x1c0], RZ, 0x3c, !PT ;  /* 0x0000700004047a12 */ /* 0x000fe400078e3cff */
[----:B------:R-:W-:-:S07]  /*16c0*/  @!P3 IADD3 R26, R26, 0x1, RZ ;  /* 0x000000011a1ab810 */ /* 0x000fce0007ffe0ff */
[----:B------:R-:W-:Y:S01]  /*16d0*/  @P4 IADD3 R26, R26, 0x1, RZ ;  /* 0x000000011a1a4810 */ /* 0x000fe20007ffe0ff */
[----:B------:R-:W-:Y:S01]  /*16e0*/  BSSY B0, `(.L_x_11) ;  /* 0x0000028000007945 */ /* 0x000fe20003800000 */
[----:B--2---:R0:W-:Y:S04]  /*16f0*/  @!P6 STS [R22.X4+0x780], R21 ;  /* 0x000780151600e388 */ /* 0x0041e80000004800 */
[----:B---3--:R0:W-:Y:S01]  /*1700*/  @!P2 STS [R22.X4], R11 ;  /* 0x0000000b1600a388 */ /* 0x0081e20000004800 */
[----:B------:R-:W-:-:S03]  /*1710*/  ISETP.NE.U32.AND P2, PT, R18, RZ, PT ;  /* 0x000000ff1200720c */ /* 0x000fc60003f45070 */
[----:B----4-:R0:W-:Y:S01]  /*1720*/  @!P1 STS [R22.X4+0x280], R17 ;  /* 0x0002801116009388 */ /* 0x0101e20000004800 */
[----:B------:R-:W-:-:S03]  /*1730*/  ISETP.GE.AND P1, PT, R4, RZ, PT ;  /* 0x000000ff0400720c */ /* 0x000fc60003f26270 */
[----:B-----5:R0:W-:Y:S01]  /*1740*/  @!P0 STS [R22.X4+0x500], R24 ;  /* 0x0005001816008388 */ /* 0x0201e20000004800 */
[----:B------:R-:W-:Y:S01]  /*1750*/  ISETP.NE.AND P0, PT, RZ, c[0x0][0x1c0], PT ;  /* 0x00007000ff007a0c */ /* 0x000fe20003f05270 */
[----:B------:R-:W-:-:S08]  /*1760*/  IMAD.MOV.U32 R4, RZ, RZ, R26 ;  /* 0x000000ffff047224 */ /* 0x000fd000078e001a */
[----:B------:R-:W-:-:S04]  /*1770*/  @!P1 IMAD.MOV R4, RZ, RZ, -R4 ;  /* 0x000000ffff049224 */ /* 0x000fc800078e0a04 */
[----:B------:R-:W-:Y:S01]  /*1780*/  @!P0 LOP3.LUT R4, RZ, c[0x0][0x1c0], RZ, 0x33, !PT ;  /* 0x00007000ff048a12 */ /* 0x000fe200078e33ff */
[----:B------:R-:W-:Y:S05]  /*1790*/  @!P2 BRA `(.L_x_12) ;  /* 0x000000900000a947 */ /* 0x000fea0003800000 */
[----:B------:R-:W-:Y:S01]  /*17a0*/  IMAD.MOV.U32 R18, RZ, RZ, R8 ;  /* 0x000000ffff127224 */ /* 0x000fe200078e0008 */
[----:B------:R-:W-:Y:S01]  /*17b0*/  MOV R26, R14 ;  /* 0x0000000e001a7202 */ /* 0x000fe20000000f00 */
[----:B0-----:R-:W-:Y:S01]  /*17c0*/  IMAD.MOV.U32 R17, RZ, RZ, R9 ;  /* 0x000000ffff117224 */ /* 0x001fe200078e0009 */
[----:B------:R-:W-:Y:S02]  /*17d0*/  MOV R25, R13 ;  /* 0x0000000d00197202 */ /* 0x000fe40000000f00 */
[----:B------:R-:W-:Y:S02]  /*17e0*/  MOV R24, 0x1800 ;  /* 0x0000180000187802 */ /* 0x000fe40000000f00 */
[----:B------:R-:W-:Y:S05]  /*17f0*/  CALL.REL.NOINC `($__internal_0_$__cuda_sm20_div_s64) ;  /* 0x000030d000007944 */ /* 0x000fea0003c00000 */
[----:B------:R-:W-:Y:S02]  /*1800*/  MOV R42, R22 ;  /* 0x00000016002a7202 */ /* 0x000fe40000000f00 */
[----:B------:R-:W-:Y:S01]  /*1810*/  MOV R43, R23 ;  /* 0x00000017002b7202 */ /* 0x000fe20000000f00 */
[----:B------:R-:W-:Y:S05]  /*1820*/  BRA `(.L_x_13) ;  /* 0x0000013000007947 */ /* 0x000fea0003800000 */
.L_x_12:
        /* <DEDUP_REMOVED lines=19> */
.L_x_13:
[----:B------:R-:W-:Y:S05]  /*1960*/  BSYNC B0 ;  /* 0x0000000000007941 */ /* 0x000fea0003800000 */
.L_x_11:
[----:B------:R-:W-:Y:S01]  /*1970*/  BAR.SYNC.DEFER_BLOCKING 0x0 ;  /* 0x0000000000007b1d */ /* 0x000fe20000010000 */
[----:B------:R-:W-:Y:S01]  /*1980*/  LEA.HI R11, R7, R38, RZ, 0x5 ;  /* 0x00000026070b7211 */ /* 0x000fe200078f28ff */
[----:B------:R-:W-:Y:S02]  /*1990*/  IMAD.MOV.U32 R36, RZ, RZ, -0x800000 ;  /* 0xff800000ff247424 */ /* 0x000fe400078e00ff */
[----:B------:R-:W-:Y:S01]  /*19a0*/  IMAD.MOV.U32 R33, RZ, RZ, -0x800000 ;  /* 0xff800000ff217424 */ /* 0x000fe200078e00ff */
[----:B------:R-:W-:Y:S01]  /*19b0*/  LOP3.LUT R7, R11, 0xffffffe0, RZ, 0xc0, !PT ;  /* 0xffffffe00b077812 */ /* 0x000fe200078ec0ff */
[----:B------:R-:W-:Y:S01]  /*19c0*/  IMAD.MOV.U32 R32, RZ, RZ, -0x800000 ;  /* 0xff800000ff207424 */ /* 0x000fe200078e00ff */
[----:B------:R-:W-:Y:S01]  /*19d0*/  SHF.R.S32.HI R11, RZ, 0x5, R11 ;  /* 0x00000005ff0b7819 */ /* 0x000fe2000001140b */
[----:B------:R-:W-:Y:S01]  /*19e0*/  IMAD.MOV.U32 R34, RZ, RZ, -0x800000 ;  /* 0xff800000ff227424 */ /* 0x000fe200078e00ff */
[----:B------:R-:W-:Y:S01]  /*19f0*/  ULDC.U8 UR4, c[0x0][0x329] ;  /* 0x0000ca4000047ab9 */ /* 0x000fe20000000000 */
[----:B------:R-:W-:Y:S01]  /*1a00*/  IMAD.IADD R38, R38, 0x1, -R7 ;  /* 0x0000000126267824 */ /* 0x000fe200078e0a07 */
[----:B------:R-:W-:Y:S01]  /*1a10*/  BSSY B1, `(.L_x_14) ;  /* 0x0000240000017945 */ /* 0x000fe20003800000 */
[----:B------:R-:W-:-:S02]  /*1a20*/  IMAD.MOV.U32 R31, RZ, RZ, 0x7f800000 ;  /* 0x7f800000ff1f7424 */ /* 0x000fc400078e00ff */
[----:B------:R-:W-:-:S05]  /*1a30*/  IMAD R27, R38, 0x5, R11 ;  /* 0x00000005261b7824 */ /* 0x000fca00078e020b */
[----:B------:R-:W-:Y:S04]  /*1a40*/  @!P6 LDS R36, [R27.X4] ;  /* 0x000000001b24e984 */ /* 0x000fe80000004800 */
[----:B------:R-:W0:Y:S04]  /*1a50*/  @!P6 LDS R33, [R27.X4+0x280] ;  /* 0x000280001b21e984 */ /* 0x000e280000004800 */
[----:B------:R-:W1:Y:S04]  /*1a60*/  @!P6 LDS R32, [R27.X4+0x500] ;  /* 0x000500001b20e984 */ /* 0x000e680000004800 */
[----:B------:R-:W2:Y:S01]  /*1a70*/  @!P6 LDS R34, [R27.X4+0x780] ;  /* 0x000780001b22e984 */ /* 0x000ea20000004800 */
[----:B0-----:R-:W-:-:S04]  /*1a80*/  FMNMX.FTZ R7, R36, R33, !PT ;  /* 0x0000002124077209 */ /* 0x001fc80007810000 */
[----:B-1----:R-:W-:-:S04]  /*1a90*/  FMNMX.FTZ R7, R7, R32, !PT ;  /* 0x0000002007077209 */ /* 0x002fc80007810000 */
[----:B--2---:R-:W-:-:S05]  /*1aa0*/  FMNMX.FTZ R18, R7, R34, !PT ;  /* 0x0000002207127209 */ /* 0x004fca0007810000 */
[----:B------:R-:W0:Y:S02]  /*1ab0*/  SHFL.BFLY PT, R19, R18, 0x10, 0x1f ;  /* 0x0e001f0012137f89 */ /* 0x000e2400000e0000 */
[----:B0-----:R-:W-:-:S05]  /*1ac0*/  FMNMX.FTZ R19, R18, R19, !PT ;  /* 0x0000001312137209 */ /* 0x001fca0007810000 */
[----:B------:R-:W0:Y:S02]  /*1ad0*/  SHFL.BFLY PT, R22, R19, 0x8, 0x1f ;  /* 0x0d001f0013167f89 */ /* 0x000e2400000e0000 */
[----:B0-----:R-:W-:-:S05]  /*1ae0*/  FMNMX.FTZ R22, R19, R22, !PT ;  /* 0x0000001613167209 */ /* 0x001fca0007810000 */
[----:B------:R-:W0:Y:S02]  /*1af0*/  SHFL.BFLY PT, R9, R22, 0x4, 0x1f ;  /* 0x0c801f0016097f89 */ /* 0x000e2400000e0000 */
[----:B0-----:R-:W-:-:S05]  /*1b00*/  FMNMX.FTZ R9, R22, R9, !PT ;  /* 0x0000000916097209 */ /* 0x001fca0007810000 */
[----:B------:R-:W0:Y:S02]  /*1b10*/  SHFL.BFLY PT, R8, R9, 0x2, 0x1f ;  /* 0x0c401f0009087f89 */ /* 0x000e2400000e0000 */
[----:B0-----:R-:W-:-:S05]  /*1b20*/  FMNMX.FTZ R8, R9, R8, !PT ;  /* 0x0000000809087209 */ /* 0x001fca0007810000 */
[----:B------:R-:W0:Y:S02]  /*1b30*/  SHFL.BFLY PT, R7, R8, 0x1, 0x1f ;  /* 0x0c201f0008077f89 */ /* 0x000e2400000e0000 */
[----:B0-----:R-:W-:-:S04]  /*1b40*/  FMNMX.FTZ R7, R8, R7, !PT ;  /* 0x0000000708077209 */ /* 0x001fc80007810000 */
[----:B------:R-:W-:-:S04]  /*1b50*/  FSETP.NEU.FTZ.AND P0, PT, R7, -INF , PT ;  /* 0xff8000000700780b */ /* 0x000fc80003f1d000 */
[----:B------:R-:W-:-:S05]  /*1b60*/  FSEL R17, R7, RZ, P0 ;  /* 0x000000ff07117208 */ /* 0x000fca0000000000 */
[C---:B------:R-:W-:Y:S02]  /*1b70*/  FADD.FTZ R18, -R17.reuse, R36 ;  /* 0x0000002411127221 */ /* 0x040fe40000010100 */
[C---:B------:R-:W-:Y:S02]  /*1b80*/  FADD.FTZ R24, -R17.reuse, R33 ;  /* 0x0000002111187221 */ /* 0x040fe40000010100 */
[----:B------:R-:W-:Y:S02]  /*1b90*/  FMUL.FTZ R18, R18, 1.4426950216293334961 ;  /* 0x3fb8aa3b12127820 */ /* 0x000fe40000410000 */
[----:B------:R-:W-:Y:S02]  /*1ba0*/  FMUL.FTZ R24, R24, 1.4426950216293334961 ;  /* 0x3fb8aa3b18187820 */ /* 0x000fe40000410000 */
[C---:B------:R-:W-:Y:S02]  /*1bb0*/  FADD.FTZ R19, -R17.reuse, R32 ;  /* 0x0000002011137221 */ /* 0x040fe40000010100 */
[----:B------:R-:W-:Y:S01]  /*1bc0*/  MUFU.EX2 R18, R18 ;  /* 0x0000001200127308 */ /* 0x000fe20000000800 */
[----:B------:R-:W-:-:S02]  /*1bd0*/  FADD.FTZ R21, -R17, R34 ;  /* 0x0000002211157221 */ /* 0x000fc40000010100 */
[----:B------:R-:W-:Y:S02]  /*1be0*/  FMUL.FTZ R19, R19, 1.4426950216293334961 ;  /* 0x3fb8aa3b13137820 */ /* 0x000fe40000410000 */
[----:B------:R-:W-:-:S03]  /*1bf0*/  FMUL.FTZ R21, R21, 1.4426950216293334961 ;  /* 0x3fb8aa3b15157820 */ /* 0x000fc60000410000 */
[----:B------:R-:W0:Y:S08]  /*1c00*/  MUFU.EX2 R9, R24 ;  /* 0x0000001800097308 */ /* 0x000e300000000800 */
[----:B------:R-:W1:Y:S08]  /*1c10*/  MUFU.EX2 R8, R19 ;  /* 0x0000001300087308 */ /* 0x000e700000000800 */
[----:B------:R-:W2:Y:S01]  /*1c20*/  MUFU.EX2 R7, R21 ;  /* 0x0000001500077308 */ /* 0x000ea20000000800 */
[----:B0-----:R-:W-:-:S04]  /*1c30*/  FADD.FTZ R9, R18, R9 ;  /* 0x0000000912097221 */ /* 0x001fc80000010000 */
[----:B-1----:R-:W-:Y:S01]  /*1c40*/  FADD.FTZ R8, R9, R8 ;  /* 0x0000000809087221 */ /* 0x002fe20000010000 */
[----:B------:R-:W-:-:S03]  /*1c50*/  IABS R9, R2 ;  /* 0x0000000200097213 */ /* 0x000fc60000000000 */
[----:B--2---:R-:W-:Y:S01]  /*1c60*/  FADD.FTZ R23, R8, R7 ;  /* 0x0000000708177221 */ /* 0x004fe20000010000 */
[----:B------:R-:W-:Y:S01]  /*1c70*/  IABS R8, c[0x0][0x1c0] ;  /* 0x0000700000087a13 */ /* 0x000fe20000000000 */
[----:B------:R-:W0:Y:S03]  /*1c80*/  I2F.RP R7, R9 ;  /* 0x0000000900077306 */ /* 0x000e260000209400 */
[----:B------:R-:W1:Y:S05]  /*1c90*/  SHFL.BFLY PT, R22, R23, 0x10, 0x1f ;  /* 0x0e001f0017167f89 */ /* 0x000e6a00000e0000 */
[----:B------:R-:W2:Y:S08]  /*1ca0*/  I2F.U32.RP R21, R8 ;  /* 0x0000000800157306 */ /* 0x000eb00000209000 */
[----:B0-----:R-:W0:Y:S08]  /*1cb0*/  MUFU.RCP R7, R7 ;  /* 0x0000000700077308 */ /* 0x001e300000001000 */
[----:B--2---:R-:W2:Y:S01]  /*1cc0*/  MUFU.RCP R25, R21 ;  /* 0x0000001500197308 */ /* 0x004ea20000001000 */
[----:B-1----:R-:W-:-:S05]  /*1cd0*/  FADD.FTZ R22, R23, R22 ;  /* 0x0000001617167221 */ /* 0x002fca0000010000 */
[----:B------:R-:W1:Y:S01]  /*1ce0*/  SHFL.BFLY PT, R19, R22, 0x8, 0x1f ;  /* 0x0d001f0016137f89 */ /* 0x000e6200000e0000 */
[----:B0-----:R-:W-:Y:S02]  /*1cf0*/  IADD3 R28, R7, 0xffffffe, RZ ;  /* 0x0ffffffe071c7810 */ /* 0x001fe40007ffe0ff */
[----:B------:R-:W-:Y:S02]  /*1d00*/  IABS R7, R2 ;  /* 0x0000000200077213 */ /* 0x000fe40000000000 */
[----:B------:R-:W0:Y:S01]  /*1d10*/  F2I.FTZ.U32.TRUNC.NTZ R29, R28 ;  /* 0x0000001c001d7305 */ /* 0x000e22000021f000 */
[----:B--2---:R-:W-:Y:S02]  /*1d20*/  IADD3 R25, R25, 0xffffffe, RZ ;  /* 0x0ffffffe19197810 */ /* 0x004fe40007ffe0ff */
[----:B------:R-:W-:-:S05]  /*1d30*/  IMAD.MOV R7, RZ, RZ, -R7 ;  /* 0x000000ffff077224 */ /* 0x000fca00078e0a07 */
[----:B------:R-:W2:Y:S01]  /*1d40*/  F2I.FTZ.U32.TRUNC.NTZ R25, R25 ;  /* 0x0000001900197305 */ /* 0x000ea2000021f000 */
[----:B0-----:R-:W-:Y:S02]  /*1d50*/  IMAD.MOV R24, RZ, RZ, -R29 ;  /* 0x000000ffff187224 */ /* 0x001fe400078e0a1d */
[----:B------:R-:W-:Y:S02]  /*1d60*/  IMAD.MOV.U32 R28, RZ, RZ, RZ ;  /* 0x000000ffff1c7224 */ /* 0x000fe400078e00ff */
[----:B-1----:R-:W-:Y:S02]  /*1d70*/  FADD.FTZ R19, R22, R19 ;  /* 0x0000001316137221 */ /* 0x002fe40000010000 */
[----:B------:R-:W-:Y:S02]  /*1d80*/  IMAD.IADD R22, R6, 0x1, R9 ;  /* 0x0000000106167824 */ /* 0x000fe400078e0209 */
[----:B------:R-:W-:Y:S01]  /*1d90*/  IMAD R21, R24, R9, RZ ;  /* 0x0000000918157224 */ /* 0x000fe200078e02ff */
[----:B------:R-:W0:Y:S01]  /*1da0*/  SHFL.BFLY PT, R18, R19, 0x4, 0x1f ;  /* 0x0c801f0013127f89 */ /* 0x000e2200000e0000 */
[----:B--2---:R-:W-:-:S02]  /*1db0*/  IMAD.MOV R6, RZ, RZ, -R25 ;  /* 0x000000ffff067224 */ /* 0x004fc400078e0a19 */
[----:B------:R-:W-:-:S04]  /*1dc0*/  IMAD.HI.U32 R21, R29, R21, R28 ;  /* 0x000000151d157227 */ /* 0x000fc800078e001c */
[----:B------:R-:W-:Y:S02]  /*1dd0*/  IMAD R29, R6, R8, RZ ;  /* 0x00000008061d7224 */ /* 0x000fe400078e02ff */
[----:B------:R-:W-:-:S04]  /*1de0*/  IMAD.MOV.U32 R24, RZ, RZ, RZ ;  /* 0x000000ffff187224 */ /* 0x000fc800078e00ff */
[----:B------:R-:W-:-:S04]  /*1df0*/  IMAD.HI.U32 R29, R25, R29, R24 ;  /* 0x0000001d191d7227 */ /* 0x000fc800078e0018 */
[----:B0-----:R-:W-:Y:S01]  /*1e00*/  FADD.FTZ R18, R19, R18 ;  /* 0x0000001213127221 */ /* 0x001fe20000010000 */
[----:B------:R-:W-:-:S04]  /*1e10*/  IABS R19, R22 ;  /* 0x0000001600137213 */ /* 0x000fc80000000000 */
[----:B------:R-:W0:Y:S01]  /*1e20*/  SHFL.BFLY PT, R23, R18, 0x2, 0x1f ;  /* 0x0c401f0012177f89 */ /* 0x000e2200000e0000 */
[----:B------:R-:W-:Y:S01]  /*1e30*/  IMAD.MOV.U32 R26, RZ, RZ, R19 ;  /* 0x000000ffff1a7224 */ /* 0x000fe200078e0013 */
[----:B------:R-:W-:-:S03]  /*1e40*/  IABS R19, c[0x0][0x1c0] ;  /* 0x0000700000137a13 */ /* 0x000fc60000000000 */
[----:B------:R-:W-:-:S04]  /*1e50*/  IMAD.HI.U32 R21, R21, R26, RZ ;  /* 0x0000001a15157227 */ /* 0x000fc800078e00ff */
[----:B------:R-:W-:Y:S02]  /*1e60*/  IMAD R6, R21, R7, R26 ;  /* 0x0000000715067224 */ /* 0x000fe400078e021a */
[----:B------:R-:W-:Y:S02]  /*1e70*/  IMAD.MOV R19, RZ, RZ, -R19 ;  /* 0x000000ffff137224 */ /* 0x000fe400078e0a13 */
[----:B------:R-:W-:Y:S01]  /*1e80*/  IMAD.HI.U32 R29, R29, R26, RZ ;  /* 0x0000001a1d1d7227 */ /* 0x000fe200078e00ff */
[----:B------:R-:W-:-:S03]  /*1e90*/  ISETP.GT.U32.AND P0, PT, R9, R6, PT ;  /* 0x000000060900720c */ /* 0x000fc60003f04070 */
[----:B------:R-:W-:-:S05]  /*1ea0*/  IMAD R19, R29, R19, R26 ;  /* 0x000000131d137224 */ /* 0x000fca00078e021a */
[----:B------:R-:W-:Y:S01]  /*1eb0*/  ISETP.GT.U32.AND P5, PT, R8, R19, PT ;  /* 0x000000130800720c */ /* 0x000fe20003fa4070 */
[----:B0-----:R-:W-:-:S04]  /*1ec0*/  FADD.FTZ R18, R18, R23 ;  /* 0x0000001712127221 */ /* 0x001fc80000010000 */
[----:B------:R-:W-:Y:S01]  /*1ed0*/  @!P0 IMAD.IADD R6, R6, 0x1, -R9 ;  /* 0x0000000106068824 */ /* 0x000fe200078e0a09 */
[----:B------:R-:W-:Y:S01]  /*1ee0*/  @!P0 IADD3 R21, R21, 0x1, RZ ;  /* 0x0000000115158810 */ /* 0x000fe20007ffe0ff */
[----:B------:R-:W0:Y:S01]  /*1ef0*/  SHFL.BFLY PT, R7, R18, 0x1, 0x1f ;  /* 0x0c201f0012077f89 */ /* 0x000e2200000e0000 */
[----:B------:R-:W-:Y:S02]  /*1f00*/  ISETP.GT.AND P0, PT, R2, RZ, PT ;  /* 0x000000ff0200720c */ /* 0x000fe40003f04270 */
[-C--:B------:R-:W-:Y:S02]  /*1f10*/  ISETP.GE.U32.AND P4, PT, R6, R9.reuse, PT ;  /* 0x000000090600720c */ /* 0x080fe40003f86070 */
[C---:B------:R-:W-:Y:S01]  /*1f20*/  LOP3.LUT R6, R22.reuse, R9, RZ, 0x3c, !PT ;  /* 0x0000000916067212 */ /* 0x040fe200078e3cff */
[----:B------:R-:W-:Y:S01]  /*1f30*/  @!P5 IMAD.IADD R19, R19, 0x1, -R8 ;  /* 0x000000011313d824 */ /* 0x000fe200078e0a08 */
[----:B------:R-:W-:Y:S02]  /*1f40*/  LOP3.LUT R22, R22, c[0x0][0x1c0], RZ, 0x3c, !PT ;  /* 0x0000700016167a12 */ /* 0x000fe400078e3cff */
[----:B------:R-:W-:-:S02]  /*1f50*/  ISETP.GE.AND P3, PT, R6, RZ, PT ;  /* 0x000000ff0600720c */ /* 0x000fc40003f66270 */
[----:B------:R-:W-:Y:S01]  /*1f60*/  ISETP.GE.U32.AND P1, PT, R19, R8, PT ;  /* 0x000000081300720c */ /* 0x000fe20003f26070 */
[----:B------:R-:W1:Y:S01]  /*1f70*/  S2R R6, SR_TID.X ;  /* 0x0000000000067919 */ /* 0x000e620000002100 */
[----:B------:R-:W-:Y:S02]  /*1f80*/  @!P5 IADD3 R29, R29, 0x1, RZ ;  /* 0x000000011d1dd810 */ /* 0x000fe40007ffe0ff */
[----:B------:R-:W-:Y:S02]  /*1f90*/  ISETP.GE.AND P2, PT, R22, RZ, PT ;  /* 0x000000ff1600720c */ /* 0x000fe40003f46270 */
[----:B------:R-:W-:Y:S02]  /*1fa0*/  @P4 IADD3 R21, R21, 0x1, RZ ;  /* 0x0000000115154810 */ /* 0x000fe40007ffe0ff */
[----:B------:R-:W-:Y:S02]  /*1fb0*/  ISETP.GT.AND P4, PT, R3, RZ, PT ;  /* 0x000000ff0300720c */ /* 0x000fe40003f84270 */
[----:B------:R-:W-:Y:S01]  /*1fc0*/  SHF.R.S32.HI R22, RZ, 0x1f, R2 ;  /* 0x0000001fff167819 */ /* 0x000fe20000011402 */
[----:B------:R-:W-:Y:S01]  /*1fd0*/  @!P3 IMAD.MOV R21, RZ, RZ, -R21 ;  /* 0x000000ffff15b224 */ /* 0x000fe200078e0a15 */
[----:B------:R-:W-:Y:S01]  /*1fe0*/  ISETP.NE.AND P5, PT, R2, RZ, PT ;  /* 0x000000ff0200720c */ /* 0x000fe20003fa5270 */
[----:B0-----:R-:W-:Y:S01]  /*1ff0*/  FADD.FTZ R18, R18, R7 ;  /* 0x0000000712127221 */ /* 0x001fe20000010000 */
[----:B------:R-:W-:-:S02]  /*2000*/  @P1 IADD3 R29, R29, 0x1, RZ ;  /* 0x000000011d1d1810 */ /* 0x000fc40007ffe0ff */
[----:B------:R-:W-:Y:S01]  /*2010*/  LEA.HI.SX32 R7, R2, 0x1, 0x1 ;  /* 0x0000000102077811 */ /* 0x000fe200078f0aff */
[----:B------:R-:W-:Y:S01]  /*2020*/  @!P0 IMAD.MOV R7, RZ, RZ, R22 ;  /* 0x000000ffff078224 */ /* 0x000fe200078e0216 */
[----:B------:R-:W-:Y:S01]  /*2030*/  FSETP.NE.FTZ.AND P1, PT, R18, RZ, PT ;  /* 0x000000ff1200720b */ /* 0x000fe20003f35000 */
[----:B------:R-:W-:Y:S01]  /*2040*/  @!P2 IMAD.MOV R29, RZ, RZ, -R29 ;  /* 0x000000ffff1da224 */ /* 0x000fe200078e0a1d */
[----:B------:R-:W-:Y:S02]  /*2050*/  ISETP.NE.AND P0, PT, RZ, c[0x0][0x1c0], PT ;  /* 0x00007000ff007a0c */ /* 0x000fe40003f05270 */
[----:B------:R-:W-:Y:S02]  /*2060*/  SHF.R.S32.HI R19, RZ, 0x1f, R3 ;  /* 0x0000001fff137819 */ /* 0x000fe40000011403 */
[----:B------:R-:W-:Y:S02]  /*2070*/  LEA.HI.SX32 R8, R3, 0x1, 0x1 ;  /* 0x0000000103087811 */ /* 0x000fe400078f0aff */
[C---:B-1----:R-:W-:Y:S01]  /*2080*/  LOP3.LUT P2, RZ, R6.reuse, 0x1f, RZ, 0xc0, !PT ;  /* 0x0000001f06ff7812 */ /* 0x042fe2000784c0ff */
[----:B------:R-:W-:Y:S01]  /*2090*/  @!P4 IMAD.MOV R8, RZ, RZ, R19 ;  /* 0x000000ffff08c224 */ /* 0x000fe200078e0213 */
[----:B------:R-:W-:Y:S01]  /*20a0*/  ISETP.NE.AND P3, PT, RZ, UR4, PT ;  /* 0x00000004ff007c0c */ /* 0x000fe2000bf65270 */
[----:B------:R-:W-:Y:S01]  /*20b0*/  IMAD.MOV.U32 R19, RZ, RZ, c[0x0][0x214] ;  /* 0x00008500ff137624 */ /* 0x000fe200078e00ff */
[----:B------:R-:W-:Y:S01]  /*20c0*/  ISETP.GT.OR P2, PT, R6, 0x7f, P2 ;  /* 0x0000007f0600780c */ /* 0x000fe20001744670 */
[----:B------:R-:W0:Y:S01]  /*20d0*/  @P1 MUFU.LG2 R18, R18 ;  /* 0x0000001200121308 */ /* 0x000e220000000c00 */
[----:B------:R-:W-:-:S02]  /*20e0*/  @!P5 LOP3.LUT R21, RZ, R9, RZ, 0x33, !PT ;  /* 0x00000009ff15d212 */ /* 0x000fc400078e33ff */
[----:B------:R-:W-:Y:S02]  /*20f0*/  SEL R9, R19, 0x1, !P3 ;  /* 0x0000000113097807 */ /* 0x000fe40005800000 */
[----:B------:R-:W-:Y:S02]  /*2100*/  @!P0 LOP3.LUT R29, RZ, c[0x0][0x1c0], RZ, 0x33, !PT ;  /* 0x00007000ff1d8a12 */ /* 0x000fe400078e33ff */
[----:B------:R-:W-:Y:S01]  /*2110*/  ISETP.LT.U32.AND P0, PT, R40, R21, PT ;  /* 0x000000152800720c */ /* 0x000fe20003f01070 */
[-C--:B------:R-:W-:Y:S01]  /*2120*/  IMAD R23, R4, R9.reuse, RZ ;  /* 0x0000000904177224 */ /* 0x080fe200078e02ff */
[----:B------:R-:W-:Y:S01]  /*2130*/  SHF.R.S32.HI R19, RZ, 0x1f, R21 ;  /* 0x0000001fff137819 */ /* 0x000fe20000011415 */
[----:B------:R-:W-:Y:S02]  /*2140*/  IMAD R4, R29, R9, RZ ;  /* 0x000000091d047224 */ /* 0x000fe400078e02ff */
[----:B------:R-:W-:Y:S01]  /*2150*/  IMAD R6, R23, R8, RZ ;  /* 0x0000000817067224 */ /* 0x000fe200078e02ff */
[----:B------:R-:W-:Y:S01]  /*2160*/  ISETP.LT.AND.EX P0, PT, R41, R19, PT, P0 ;  /* 0x000000132900720c */ /* 0x000fe20003f01300 */
[----:B------:R-:W-:-:S02]  /*2170*/  IMAD R7, R7, R4, RZ ;  /* 0x0000000407077224 */ /* 0x000fc400078e02ff */
[----:B0-----:R-:W-:Y:S01]  /*2180*/  @P1 FFMA.FTZ R31, R18, 0.69314718246459960938, R17 ;  /* 0x3f317218121f1823 */ /* 0x001fe20000010011 */
[----:B------:R-:W-:Y:S02]  /*2190*/  SEL R9, R40, R21, P0 ;  /* 0x0000001528097207 */ /* 0x000fe40000000000 */
[----:B------:R-:W-:Y:S01]  /*21a0*/  SEL R8, R41, R19, P0 ;  /* 0x0000001329087207 */ /* 0x000fe20000000000 */
[----:B------:R-:W-:Y:S05]  /*21b0*/  @P2 BRA `(.L_x_15) ;  /* 0x00001c5000002947 */ /* 0x000fea0003800000 */
[----:B------:R-:W-:Y:S01]  /*21c0*/  ULDC.U8 UR4, c[0x0][0x328] ;  /* 0x0000ca0000047ab9 */ /* 0x000fe20000000000 */
[C---:B------:R-:W-:Y:S02]  /*21d0*/  IADD3 R40, P0, R11.reuse, UR7, RZ ;  /* 0x000000070b287c10 */ /* 0x040fe4000ff1e0ff */
[----:B------:R-:W-:Y:S02]  /*21e0*/  ISETP.NE.AND P1, PT, RZ, UR4, PT ;  /* 0x00000004ff007c0c */ /* 0x000fe4000bf25270 */
[----:B------:R-:W-:-:S11]  /*21f0*/  LEA.HI.X.SX32 R41, R11, UR6, 0x1, P0 ;  /* 0x000000060b297c11 */ /* 0x000fd600080f0eff */
[----:B------:R-:W-:Y:S05]  /*2200*/  @!P1 BRA `(.L_x_16) ;  /* 0x00001bd000009947 */ /* 0x000fea0003800000 */
[----:B------:R-:W-:Y:S01]  /*2210*/  ISETP.GE.U32.AND P1, PT, R40, R20, PT ;  /* 0x000000142800720c */ /* 0x000fe20003f26070 */
[----:B------:R-:W-:-:S03]  /*2220*/  IMAD.MOV.U32 R4, RZ, RZ, c[0x0][0x1c0] ;  /* 0x00007000ff047624 */ /* 0x000fc600078e00ff */
[----:B------:R-:W-:Y:S02]  /*2230*/  ISETP.GE.AND.EX P1, PT, R41, R0, PT, P1 ;  /* 0x000000002900720c */ /* 0x000fe40003f26310 */
[----:B------:R-:W-:Y:S02]  /*2240*/  ISETP.LT.U32.AND P0, PT, R4, 0x1, PT ;  /* 0x000000010400780c */ /* 0x000fe40003f01070 */
[----:B------:R-:W-:-:S04]  /*2250*/  SHF.R.S32.HI R17, RZ, 0x1f, R4 ;  /* 0x0000001fff117819 */ /* 0x000fc80000011404 */
[----:B------:R-:W-:-:S04]  /*2260*/  ISETP.LT.AND.EX P0, PT, R17, RZ, PT, P0 ;  /* 0x000000ff1100720c */ /* 0x000fc80003f01300 */
[----:B------:R-:W-:Y:S02]  /*2270*/  SEL R4, R4, 0x1, P0 ;  /* 0x0000000104047807 */ /* 0x000fe40000000000 */
[----:B------:R-:W-:Y:S01]  /*2280*/  SEL R0, R17, RZ, P0 ;  /* 0x000000ff11007207 */ /* 0x000fe20000000000 */
[----:B------:R-:W-:Y:S05]  /*2290*/  @P1 BRA `(.L_x_15) ;  /* 0x00001b7000001947 */ /* 0x000fea0003800000 */
[----:B------:R-:W-:Y:S01]  /*22a0*/  IADD3 R17, P1, R4, 0x1, RZ ;  /* 0x0000000104117810 */ /* 0x000fe20007f3e0ff */
[----:B------:R-:W-:Y:S03]  /*22b0*/  BSSY B0, `(.L_x_17) ;  /* 0x0000036000007945 */ /* 0x000fe60003800000 */
[----:B------:R-:W-:Y:S01]  /*22c0*/  ISETP.GE.U32.AND P0, PT, R17, 0x3, PT ;  /* 0x000000031100780c */ /* 0x000fe20003f06070 */
[----:B------:R-:W-:-:S05]  /*22d0*/  IMAD.X R17, RZ, RZ, R0, P1 ;  /* 0x000000ffff117224 */ /* 0x000fca00008e0600 */
[----:B------:R-:W-:-:S04]  /*22e0*/  ISETP.GE.U32.AND.EX P0, PT, R17, RZ, PT, P0 ;  /* 0x000000ff1100720c */ /* 0x000fc80003f06100 */
[----:B------:R-:W-:Y:S02]  /*22f0*/  SEL R18, R0, RZ, !P0 ;  /* 0x000000ff00127207 */ /* 0x000fe40004000000 */
[----:B------:R-:W-:-:S03]  /*2300*/  SEL R22, R4, RZ, !P0 ;  /* 0x000000ff04167207 */ /* 0x000fc60004000000 */
[-C--:B------:R-:W-:Y:S02]  /*2310*/  IMAD R18, R18, R35.reuse, RZ ;  /* 0x0000002312127224 */ /* 0x080fe400078e02ff */
[----:B------:R-:W-:-:S04]  /*2320*/  IMAD.WIDE.U32 R24, R22, R35, RZ ;  /* 0x0000002316187225 */ /* 0x000fc800078e00ff */
[----:B------:R-:W-:Y:S02]  /*2330*/  IMAD R17, R22, R5, R18 ;  /* 0x0000000516117224 */ /* 0x000fe400078e0212 */
[----:B------:R-:W-:-:S03]  /*2340*/  IMAD.WIDE.U32 R44, R24, R4, RZ ;  /* 0x00000004182c7225 */ /* 0x000fc600078e00ff */
[----:B------:R-:W-:-:S05]  /*2350*/  IADD3 R17, R25, R17, RZ ;  /* 0x0000001119117210 */ /* 0x000fca0007ffe0ff */
[----:B------:R-:W-:-:S04]  /*2360*/  IMAD R25, R17, R4, RZ ;  /* 0x0000000411197224 */ /* 0x000fc800078e02ff */
[----:B------:R-:W-:-:S04]  /*2370*/  IMAD R25, R0, R24, R25 ;  /* 0x0000001800197224 */ /* 0x000fc800078e0219 */
[----:B------:R-:W-:-:S05]  /*2380*/  IMAD.IADD R25, R45, 0x1, R25 ;  /* 0x000000012d197824 */ /* 0x000fca00078e0219 */
[----:B------:R-:W-:-:S04]  /*2390*/  LOP3.LUT R17, R41, R25, RZ, 0xfc, !PT ;  /* 0x0000001929117212 */ /* 0x000fc800078efcff */
[----:B------:R-:W-:-:S13]  /*23a0*/  ISETP.NE.U32.AND P0, PT, R17, RZ, PT ;  /* 0x000000ff1100720c */ /* 0x000fda0003f05070 */
[----:B------:R-:W-:Y:S05]  /*23b0*/  @!P0 BRA `(.L_x_18) ;  /* 0x000000f000008947 */ /* 0x000fea0003800000 */
[----:B------:R-:W-:Y:S01]  /*23c0*/  IMAD.MOV.U32 R18, RZ, RZ, R40 ;  /* 0x000000ffff127224 */ /* 0x000fe200078e0028 */
[----:B------:R-:W-:Y:S01]  /*23d0*/  MOV R17, R41 ;  /* 0x0000002900117202 */ /* 0x000fe20000000f00 */
[----:B------:R-:W-:Y:S01]  /*23e0*/  IMAD.MOV.U32 R26, RZ, RZ, R44 ;  /* 0x000000ffff1a7224 */ /* 0x000fe200078e002c */
[----:B------:R-:W-:Y:S02]  /*23f0*/  MOV R24, 0x2410 ;  /* 0x0000241000187802 */ /* 0x000fe40000000f00 */
[----:B------:R-:W-:Y:S05]  /*2400*/  CALL.REL.NOINC `($__internal_0_$__cuda_sm20_div_s64) ;  /* 0x000024c000007944 */ /* 0x000fea0003c00000 */
[-C--:B------:R-:W-:Y:S02]  /*2410*/  IADD3 R19, P0, RZ, -R22.reuse, RZ ;  /* 0x80000016ff137210 */ /* 0x080fe40007f1e0ff */
[----:B------:R-:W-:Y:S02]  /*2420*/  MOV R50, R22 ;  /* 0x0000001600327202 */ /* 0x000fe40000000f00 */
[----:B------:R-:W-:Y:S01]  /*2430*/  IADD3.X R17, RZ, ~R23, RZ, P0, !PT ;  /* 0x80000017ff117210 */ /* 0x000fe200007fe4ff */
[----:B------:R-:W-:Y:S01]  /*2440*/  IMAD.WIDE.U32 R40, R44, R19, R40 ;  /* 0x000000132c287225 */ /* 0x000fe200078e0028 */
[----:B------:R-:W-:-:S03]  /*2450*/  MOV R51, R23 ;  /* 0x0000001700337202 */ /* 0x000fc60000000f00 */
[----:B------:R-:W-:-:S04]  /*2460*/  IMAD R18, R17, R44, RZ ;  /* 0x0000002c11127224 */ /* 0x000fc800078e02ff */
[----:B------:R-:W-:Y:S01]  /*2470*/  IMAD R17, R25, R19, R18 ;  /* 0x0000001319117224 */ /* 0x000fe200078e0212 */
[----:B------:R-:W-:-:S04]  /*2480*/  MOV R18, R40 ;  /* 0x0000002800127202 */ /* 0x000fc80000000f00 */
[----:B------:R-:W-:Y:S01]  /*2490*/  IADD3 R17, R41, R17, RZ ;  /* 0x0000001129117210 */ /* 0x000fe20007ffe0ff */
[----:B------:R-:W-:Y:S05]  /*24a0*/  BRA `(.L_x_19) ;  /* 0x0000016000007947 */ /* 0x000fea0003800000 */
.L_x_18:
[----:B------:R-:W0:Y:S01]  /*24b0*/  I2F.U32.RP R21, R44 ;  /* 0x0000002c00157306 */ /* 0x000e220000209000 */
[----:B------:R-:W-:Y:S01]  /*24c0*/  ISETP.NE.U32.AND P0, PT, R44, RZ, PT ;  /* 0x000000ff2c00720c */ /* 0x000fe20003f05070 */
[----:B------:R-:W-:-:S06]  /*24d0*/  IMAD.MOV.U32 R51, RZ, RZ, RZ ;  /* 0x000000ffff337224 */ /* 0x000fcc00078e00ff */
[----:B0-----:R-:W0:Y:S02]  /*24e0*/  MUFU.RCP R18, R21 ;  /* 0x0000001500127308 */ /* 0x001e240000001000 */
[----:B0-----:R-:W-:-:S06]  /*24f0*/  IADD3 R18, R18, 0xffffffe, RZ ;  /* 0x0ffffffe12127810 */ /* 0x001fcc0007ffe0ff */
[----:B------:R0:W1:Y:S02]  /*2500*/  F2I.FTZ.U32.TRUNC.NTZ R19, R18 ;  /* 0x0000001200137305 */ /* 0x000064000021f000 */
[----:B0-----:R-:W-:Y:S01]  /*2510*/  HFMA2.MMA R18, -RZ, RZ, 0, 0 ;  /* 0x00000000ff127435 */ /* 0x001fe200000001ff */
[----:B-1----:R-:W-:-:S04]  /*2520*/  IMAD.MOV R17, RZ, RZ, -R19 ;  /* 0x000000ffff117224 */ /* 0x002fc800078e0a13 */
[----:B------:R-:W-:-:S05]  /*2530*/  IMAD R17, R17, R44, RZ ;  /* 0x0000002c11117224 */ /* 0x000fca00078e02ff */
[----:B------:R-:W-:-:S06]  /*2540*/  IMAD.HI.U32 R17, R19, R17, R18 ;  /* 0x0000001113117227 */ /* 0x000fcc00078e0012 */
[----:B------:R-:W-:-:S04]  /*2550*/  IMAD.HI.U32 R50, R17, R40, RZ ;  /* 0x0000002811327227 */ /* 0x000fc800078e00ff */
[----:B------:R-:W-:-:S04]  /*2560*/  IMAD.MOV R17, RZ, RZ, -R50 ;  /* 0x000000ffff117224 */ /* 0x000fc800078e0a32 */
[----:B------:R-:W-:-:S05]  /*2570*/  IMAD R17, R44, R17, R40 ;  /* 0x000000112c117224 */ /* 0x000fca00078e0228 */
[----:B------:R-:W-:-:S13]  /*2580*/  ISETP.GE.U32.AND P2, PT, R17, R44, PT ;  /* 0x0000002c1100720c */ /* 0x000fda0003f46070 */
[-C--:B------:R-:W-:Y:S02]  /*2590*/  @P2 IADD3 R17, R17, -R44.reuse, RZ ;  /* 0x8000002c11112210 */ /* 0x080fe40007ffe0ff */
[----:B------:R-:W-:Y:S02]  /*25a0*/  @P2 IADD3 R50, R50, 0x1, RZ ;  /* 0x0000000132322810 */ /* 0x000fe40007ffe0ff */
[----:B------:R-:W-:Y:S02]  /*25b0*/  ISETP.GE.U32.AND P1, PT, R17, R44, PT ;  /* 0x0000002c1100720c */ /* 0x000fe40003f26070 */
[----:B------:R-:W-:-:S11]  /*25c0*/  MOV R17, RZ ;  /* 0x000000ff00117202 */ /* 0x000fd60000000f00 */
[----:B------:R-:W-:Y:S02]  /*25d0*/  @P1 IADD3 R50, R50, 0x1, RZ ;  /* 0x0000000132321810 */ /* 0x000fe40007ffe0ff */
[----:B------:R-:W-:-:S05]  /*25e0*/  @!P0 LOP3.LUT R50, RZ, R44, RZ, 0x33, !PT ;  /* 0x0000002cff328212 */ /* 0x000fca00078e33ff */
[----:B------:R-:W-:-:S04]  /*25f0*/  IMAD.MOV R19, RZ, RZ, -R50 ;  /* 0x000000ffff137224 */ /* 0x000fc800078e0a32 */
[----:B------:R-:W-:Y:S02]  /*2600*/  IMAD R18, R44, R19, R40 ;  /* 0x000000132c127224 */ /* 0x000fe400078e0228 */
.L_x_19:
[----:B------:R-:W-:Y:S05]  /*2610*/  BSYNC B0 ;  /* 0x0000000000007941 */ /* 0x000fea0003800000 */
.L_x_17:
[----:B------:R-:W-:Y:S01]  /*2620*/  LOP3.LUT R19, R17, R5, RZ, 0xfc, !PT ;  /* 0x0000000511137212 */ /* 0x000fe200078efcff */
[----:B------:R-:W-:Y:S03]  /*2630*/  BSSY B0, `(.L_x_20) ;  /* 0x0000027000007945 */ /* 0x000fe60003800000 */
[----:B------:R-:W-:-:S13]  /*2640*/  ISETP.NE.U32.AND P0, PT, R19, RZ, PT ;  /* 0x000000ff1300720c */ /* 0x000fda0003f05070 */
[----:B------:R-:W-:Y:S05]  /*2650*/  @!P0 BRA `(.L_x_21) ;  /* 0x000000e000008947 */ /* 0x000fea0003800000 */
[----:B------:R-:W-:Y:S01]  /*2660*/  IMAD.MOV.U32 R26, RZ, RZ, R35 ;  /* 0x000000ffff1a7224 */ /* 0x000fe200078e0023 */
[----:B------:R-:W-:Y:S02]  /*2670*/  MOV R25, R5 ;  /* 0x0000000500197202 */ /* 0x000fe40000000f00 */
[----:B------:R-:W-:Y:S02]  /*2680*/  MOV R24, 0x26a0 ;  /* 0x000026a000187802 */ /* 0x000fe40000000f00 */
[----:B------:R-:W-:Y:S05]  /*2690*/  CALL.REL.NOINC `($__internal_0_$__cuda_sm20_div_s64) ;  /* 0x0000223000007944 */ /* 0x000fea0003c00000 */
[-C--:B------:R-:W-:Y:S02]  /*26a0*/  IADD3 R26, P0, RZ, -R22.reuse, RZ ;  /* 0x80000016ff1a7210 */ /* 0x080fe40007f1e0ff */
[----:B------:R-:W-:Y:S02]  /*26b0*/  MOV R19, R17 ;  /* 0x0000001100137202 */ /* 0x000fe40000000f00 */
[-C--:B------:R-:W-:Y:S02]  /*26c0*/  IADD3.X R24, RZ, ~R23.reuse, RZ, P0, !PT ;  /* 0x80000017ff187210 */ /* 0x080fe400007fe4ff */
[----:B------:R-:W-:Y:S01]  /*26d0*/  MOV R44, R22 ;  /* 0x00000016002c7202 */ /* 0x000fe20000000f00 */
[----:B------:R-:W-:Y:S01]  /*26e0*/  IMAD.WIDE.U32 R40, R35, R26, R18 ;  /* 0x0000001a23287225 */ /* 0x000fe200078e0012 */
[----:B------:R-:W-:-:S03]  /*26f0*/  MOV R45, R23 ;  /* 0x00000017002d7202 */ /* 0x000fc60000000f00 */
[----:B------:R-:W-:-:S04]  /*2700*/  IMAD R24, R24, R35, RZ ;  /* 0x0000002318187224 */ /* 0x000fc800078e02ff */
[----:B------:R-:W-:-:S05]  /*2710*/  IMAD R5, R5, R26, R24 ;  /* 0x0000001a05057224 */ /* 0x000fca00078e0218 */
[----:B------:R-:W-:Y:S01]  /*2720*/  IADD3 R5, R41, R5, RZ ;  /* 0x0000000529057210 */ /* 0x000fe20007ffe0ff */
[----:B------:R-:W-:Y:S05]  /*2730*/  BRA `(.L_x_22) ;  /* 0x0000016000007947 */ /* 0x000fea0003800000 */
.L_x_21:
[----:B------:R-:W0:Y:S01]  /*2740*/  I2F.U32.RP R17, R35 ;  /* 0x0000002300117306 */ /* 0x000e220000209000 */
[----:B------:R-:W-:Y:S01]  /*2750*/  HFMA2.MMA R22, -RZ, RZ, 0, 0 ;  /* 0x00000000ff167435 */ /* 0x000fe200000001ff */
[----:B------:R-:W-:Y:S01]  /*2760*/  ISETP.NE.U32.AND P0, PT, R35, RZ, PT ;  /* 0x000000ff2300720c */ /* 0x000fe20003f05070 */
[----:B------:R-:W-:-:S05]  /*2770*/  IMAD.MOV.U32 R45, RZ, RZ, RZ ;  /* 0x000000ffff2d7224 */ /* 0x000fca00078e00ff */
[----:B0-----:R-:W0:Y:S02]  /*2780*/  MUFU.RCP R23, R17 ;  /* 0x0000001100177308 */ /* 0x001e240000001000 */
[----:B0-----:R-:W-:-:S06]  /*2790*/  IADD3 R23, R23, 0xffffffe, RZ ;  /* 0x0ffffffe17177810 */ /* 0x001fcc0007ffe0ff */
[----:B------:R-:W0:Y:S02]  /*27a0*/  F2I.FTZ.U32.TRUNC.NTZ R23, R23 ;  /* 0x0000001700177305 */ /* 0x000e24000021f000 */
[----:B0-----:R-:W-:-:S04]  /*27b0*/  IMAD.MOV R5, RZ, RZ, -R23 ;  /* 0x000000ffff057224 */ /* 0x001fc800078e0a17 */
[----:B------:R-:W-:-:S04]  /*27c0*/  IMAD R5, R5, R35, RZ ;  /* 0x0000002305057224 */ /* 0x000fc800078e02ff */
[----:B------:R-:W-:-:S06]  /*27d0*/  IMAD.HI.U32 R5, R23, R5, R22 ;  /* 0x0000000517057227 */ /* 0x000fcc00078e0016 */
[----:B------:R-:W-:-:S04]  /*27e0*/  IMAD.HI.U32 R44, R5, R18, RZ ;  /* 0x00000012052c7227 */ /* 0x000fc800078e00ff */
[----:B------:R-:W-:-:S04]  /*27f0*/  IMAD.MOV R5, RZ, RZ, -R44 ;  /* 0x000000ffff057224 */ /* 0x000fc800078e0a2c */
[----:B------:R-:W-:Y:S01]  /*2800*/  IMAD R22, R35, R5, R18 ;  /* 0x0000000523167224 */ /* 0x000fe200078e0212 */
[----:B------:R-:W-:-:S04]  /*2810*/  MOV R5, RZ ;  /* 0x000000ff00057202 */ /* 0x000fc80000000f00 */
[----:B------:R-:W-:-:S13]  /*2820*/  ISETP.GE.U32.AND P2, PT, R22, R35, PT ;  /* 0x000000231600720c */ /* 0x000fda0003f46070 */
[-C--:B------:R-:W-:Y:S02]  /*2830*/  @P2 IADD3 R22, R22, -R35.reuse, RZ ;  /* 0x8000002316162210 */ /* 0x080fe40007ffe0ff */
[----:B------:R-:W-:Y:S02]  /*2840*/  @P2 IADD3 R44, R44, 0x1, RZ ;  /* 0x000000012c2c2810 */ /* 0x000fe40007ffe0ff */
[----:B------:R-:W-:-:S13]  /*2850*/  ISETP.GE.U32.AND P1, PT, R22, R35, PT ;  /* 0x000000231600720c */ /* 0x000fda0003f26070 */
[----:B------:R-:W-:Y:S02]  /*2860*/  @P1 IADD3 R44, R44, 0x1, RZ ;  /* 0x000000012c2c1810 */ /* 0x000fe40007ffe0ff */
[----:B------:R-:W-:-:S05]  /*2870*/  @!P0 LOP3.LUT R44, RZ, R35, RZ, 0x33, !PT ;  /* 0x00000023ff2c8212 */ /* 0x000fca00078e33ff */
[----:B------:R-:W-:-:S04]  /*2880*/  IMAD.MOV R40, RZ, RZ, -R44 ;  /* 0x000000ffff287224 */ /* 0x000fc800078e0a2c */
[----:B------:R-:W-:Y:S02]  /*2890*/  IMAD R40, R35, R40, R18 ;  /* 0x0000002823287224 */ /* 0x000fe400078e0212 */
.L_x_22:
[----:B------:R-:W-:Y:S05]  /*28a0*/  BSYNC B0 ;  /* 0x0000000000007941 */ /* 0x000fea0003800000 */
.L_x_20:
[----:B------:R-:W-:Y:S01]  /*28b0*/  LOP3.LUT R17, R45, R0, RZ, 0xfc, !PT ;  /* 0x000000002d117212 */ /* 0x000fe200078efcff */
[----:B------:R-:W-:Y:S01]  /*28c0*/  IMAD.MOV.U32 R28, RZ, RZ, c[0x0][0x210] ;  /* 0x00008400ff1c7624 */ /* 0x000fe200078e00ff */
[----:B------:R-:W-:Y:S02]  /*28d0*/  BSSY B0, `(.L_x_23) ;  /* 0x0000027000007945 */ /* 0x000fe40003800000 */
[----:B------:R-:W-:Y:S02]  /*28e0*/  ISETP.NE.U32.AND P0, PT, R17, RZ, PT ;  /* 0x000000ff1100720c */ /* 0x000fe40003f05070 */
[----:B------:R-:W-:-:S11]  /*28f0*/  SEL R28, R28, 0x1, P3 ;  /* 0x000000011c1c7807 */ /* 0x000fd60001800000 */
[----:B------:R-:W-:Y:S05]  /*2900*/  @!P0 BRA `(.L_x_24) ;  /* 0x000000d000008947 */ /* 0x000fea0003800000 */
[----:B------:R-:W-:Y:S01]  /*2910*/  IMAD.MOV.U32 R18, RZ, RZ, R44 ;  /* 0x000000ffff127224 */ /* 0x000fe200078e002c */
[----:B------:R-:W-:Y:S01]  /*2920*/  MOV R26, R4 ;  /* 0x00000004001a7202 */ /* 0x000fe20000000f00 */
[----:B------:R-:W-:Y:S01]  /*2930*/  IMAD.MOV.U32 R17, RZ, RZ, R45 ;  /* 0x000000ffff117224 */ /* 0x000fe200078e002d */
[----:B------:R-:W-:Y:S02]  /*2940*/  MOV R25, R0 ;  /* 0x0000000000197202 */ /* 0x000fe40000000f00 */
[----:B------:R-:W-:Y:S02]  /*2950*/  MOV R24, 0x2970 ;  /* 0x0000297000187802 */ /* 0x000fe40000000f00 */
[----:B------:R-:W-:Y:S05]  /*2960*/  CALL.REL.NOINC `($__internal_0_$__cuda_sm20_div_s64) ;  /* 0x00001f6000007944 */ /* 0x000fea0003c00000 */
[----:B------:R-:W-:-:S04]  /*2970*/  IADD3 R19, P0, RZ, -R22, RZ ;  /* 0x80000016ff137210 */ /* 0x000fc80007f1e0ff */
[----:B------:R-:W-:Y:S01]  /*2980*/  IADD3.X R17, RZ, ~R23, RZ, P0, !PT ;  /* 0x80000017ff117210 */ /* 0x000fe200007fe4ff */
[----:B------:R-:W-:-:S04]  /*2990*/  IMAD.WIDE.U32 R44, R4, R19, R44 ;  /* 0x00000013042c7225 */ /* 0x000fc800078e002c */
[----:B------:R-:W-:-:S04]  /*29a0*/  IMAD R17, R17, R4, RZ ;  /* 0x0000000411117224 */ /* 0x000fc800078e02ff */
[----:B------:R-:W-:-:S05]  /*29b0*/  IMAD R0, R0, R19, R17 ;  /* 0x0000001300007224 */ /* 0x000fca00078e0211 */
[----:B------:R-:W-:Y:S01]  /*29c0*/  IADD3 R0, R45, R0, RZ ;  /* 0x000000002d007210 */ /* 0x000fe20007ffe0ff */
[----:B------:R-:W-:Y:S05]  /*29d0*/  BRA `(.L_x_25) ;  /* 0x0000016000007947 */ /* 0x000fea0003800000 */
.L_x_24:
        /* <DEDUP_REMOVED lines=9> */
[----:B------:R-:W-:Y:S01]  /*2a70*/  IMAD.HI.U32 R19, R19, R0, R18 ;  /* 0x0000000013137227 */ /* 0x000fe200078e0012 */
[----:B------:R-:W-:-:S05]  /*2a80*/  MOV R0, RZ ;  /* 0x000000ff00007202 */ /* 0x000fca0000000f00 */
[----:B------:R-:W-:-:S04]  /*2a90*/  IMAD.HI.U32 R22, R19, R44, RZ ;  /* 0x0000002c13167227 */ /* 0x000fc800078e00ff */
[----:B------:R-:W-:-:S04]  /*2aa0*/  IMAD.MOV R17, RZ, RZ, -R22 ;  /* 0x000000ffff117224 */ /* 0x000fc800078e0a16 */
[----:B------:R-:W-:-:S05]  /*2ab0*/  IMAD R17, R4, R17, R44 ;  /* 0x0000001104117224 */ /* 0x000fca00078e022c */
        /* <DEDUP_REMOVED lines=8> */
.L_x_25:
[----:B------:R-:W-:Y:S05]  /*2b40*/  BSYNC B0 ;  /* 0x0000000000007941 */ /* 0x000fea0003800000 */
.L_x_23:
[-C--:B------:R-:W-:Y:S01]  /*2b50*/  IMAD R4, R43, R16.reuse, RZ ;  /* 0x000000102b047224 */ /* 0x080fe200078e02ff */
[----:B------:R-:W-:Y:S01]  /*2b60*/  ULDC.U8 UR10, c[0x0][0x329] ;  /* 0x0000ca40000a7ab9 */ /* 0x000fe20000000000 */
[C---:B------:R-:W-:Y:S01]  /*2b70*/  IMAD.WIDE.U32 R48, R42.reuse, R16, RZ ;  /* 0x000000102a307225 */ /* 0x040fe200078e00ff */
[----:B------:R-:W-:Y:S01]  /*2b80*/  UISETP.NE.AND UP0, UPT, UR10, URZ, UPT ;  /* 0x0000003f0a00728c */ /* 0x000fe2000bf05270 */
[----:B------:R-:W-:Y:S01]  /*2b90*/  SHF.R.S32.HI R17, RZ, 0x1f, R28 ;  /* 0x0000001fff117819 */ /* 0x000fe2000001141c */
[----:B------:R-:W-:Y:S01]  /*2ba0*/  ULDC.64 UR4, c[0x0][0x210] ;  /* 0x0000840000047ab9 */ /* 0x000fe20000000a00 */
[----:B------:R-:W-:Y:S01]  /*2bb0*/  IMAD R43, R42, R15, R4 ;  /* 0x0000000f2a2b7224 */ /* 0x000fe200078e0204 */
[----:B------:R-:W-:Y:S01]  /*2bc0*/  UIMAD UR4, UR4, UR5, URZ ;  /* 0x00000005040472a4 */ /* 0x000fe2000f8e023f */
[----:B------:R-:W-:Y:S01]  /*2bd0*/  IMAD R5, R5, R28, RZ ;  /* 0x0000001c05057224 */ /* 0x000fe200078e02ff */
[----:B------:R-:W-:Y:S01]  /*2be0*/  USEL UR5, UR5, 0x1, !UP0 ;  /* 0x0000000105057887 */ /* 0x000fe2000c000000 */
[----:B------:R-:W-:Y:S01]  /*2bf0*/  BSSY B0, `(.L_x_26) ;  /* 0x0000040000007945 */ /* 0x000fe20003800000 */
[----:B------:R-:W-:Y:S01]  /*2c00*/  IADD3 R43, R49, R43, RZ ;  /* 0x0000002b312b7210 */ /* 0x000fe20007ffe0ff */
[----:B------:R-:W-:Y:S01]  /*2c10*/  USHF.R.S32.HI UR11, URZ, 0x1f, UR4 ;  /* 0x0000001f3f0b7899 */ /* 0x000fe20008011404 */
[----:B------:R-:W-:Y:S01]  /*2c20*/  IMAD R17, R17, R40, R5 ;  /* 0x0000002811117224 */ /* 0x000fe200078e0205 */
[----:B------:R-:W-:Y:S01]  /*2c30*/  USHF.R.S32.HI UR10, URZ, 0x1f, UR5 ;  /* 0x0000001f3f0a7899 */ /* 0x000fe20008011405 */
[----:B------:R-:W-:-:S02]  /*2c40*/  IMAD R19, R0, UR4, RZ ;  /* 0x0000000400137c24 */ /* 0x000fc4000f8e02ff */
[----:B------:R-:W-:Y:S02]  /*2c50*/  IMAD R4, R43, R14, RZ ;  /* 0x0000000e2b047224 */ /* 0x000fe400078e02ff */
[----:B------:R-:W-:Y:S02]  /*2c60*/  IMAD R5, R23, UR5, RZ ;  /* 0x0000000517057c24 */ /* 0x000fe4000f8e02ff */
[----:B------:R-:W-:Y:S02]  /*2c70*/  IMAD R25, R13, R48, R4 ;  /* 0x000000300d197224 */ /* 0x000fe400078e0204 */
[----:B------:R-:W-:-:S04]  /*2c80*/  IMAD.WIDE.U32 R48, R48, R14, RZ ;  /* 0x0000000e30307225 */ /* 0x000fc800078e00ff */
[----:B------:R-:W-:Y:S01]  /*2c90*/  IMAD R19, R44, UR11, R19 ;  /* 0x0000000b2c137c24 */ /* 0x000fe2000f8e0213 */
[----:B------:R-:W-:Y:S01]  /*2ca0*/  IADD3 R25, R49, R25, RZ ;  /* 0x0000001931197210 */ /* 0x000fe20007ffe0ff */
[----:B------:R-:W-:-:S03]  /*2cb0*/  IMAD.WIDE.U32 R40, R40, R28, RZ ;  /* 0x0000001c28287225 */ /* 0x000fc600078e00ff */
[----:B------:R-:W-:Y:S01]  /*2cc0*/  LOP3.LUT R4, R51, R25, RZ, 0xfc, !PT ;  /* 0x0000001933047212 */ /* 0x000fe200078efcff */
[----:B------:R-:W-:Y:S01]  /*2cd0*/  IMAD.WIDE.U32 R44, R44, UR4, RZ ;  /* 0x000000042c2c7c25 */ /* 0x000fe2000f8e00ff */
[----:B------:R-:W-:Y:S02]  /*2ce0*/  IADD3 R0, R41, R17, RZ ;  /* 0x0000001129007210 */ /* 0x000fe40007ffe0ff */
[----:B------:R-:W-:Y:S01]  /*2cf0*/  ISETP.NE.U32.AND P0, PT, R4, RZ, PT ;  /* 0x000000ff0400720c */ /* 0x000fe20003f05070 */
[C---:B------:R-:W-:Y:S01]  /*2d00*/  IMAD R5, R22.reuse, UR10, R5 ;  /* 0x0000000a16057c24 */ /* 0x040fe2000f8e0205 */
[----:B------:R-:W-:Y:S01]  /*2d10*/  IADD3 R4, R45, R19, RZ ;  /* 0x000000132d047210 */ /* 0x000fe20007ffe0ff */
[----:B------:R-:W-:-:S04]  /*2d20*/  IMAD.WIDE.U32 R42, R22, UR5, RZ ;  /* 0x00000005162a7c25 */ /* 0x000fc8000f8e00ff */
[----:B------:R-:W-:Y:S01]  /*2d30*/  IMAD R3, R3, UR4, RZ ;  /* 0x0000000403037c24 */ /* 0x000fe2000f8e02ff */
[----:B------:R-:W-:Y:S01]  /*2d40*/  IADD3 R5, R43, R5, RZ ;  /* 0x000000052b057210 */ /* 0x000fe20007ffe0ff */
[----:B------:R-:W-:-:S04]  /*2d50*/  IMAD R2, R2, UR4, RZ ;  /* 0x0000000402027c24 */ /* 0x000fc8000f8e02ff */
[----:B------:R-:W-:Y:S05]  /*2d60*/  @!P0 BRA `(.L_x_27) ;  /* 0x0000011000008947 */ /* 0x000fea0003800000 */
[----:B------:R-:W-:Y:S01]  /*2d70*/  IMAD.MOV.U32 R18, RZ, RZ, R50 ;  /* 0x000000ffff127224 */ /* 0x000fe200078e0032 */
[----:B------:R-:W-:Y:S01]  /*2d80*/  MOV R17, R51 ;  /* 0x0000003300117202 */ /* 0x000fe20000000f00 */
[----:B------:R-:W-:Y:S01]  /*2d90*/  IMAD.MOV.U32 R26, RZ, RZ, R48 ;  /* 0x000000ffff1a7224 */ /* 0x000fe200078e0030 */
[----:B------:R-:W-:Y:S02]  /*2da0*/  MOV R24, 0x2dc0 ;  /* 0x00002dc000187802 */ /* 0x000fe40000000f00 */
[----:B------:R-:W-:Y:S05]  /*2db0*/  CALL.REL.NOINC `($__internal_0_$__cuda_sm20_div_s64) ;  /* 0x00001b1000007944 */ /* 0x000fea0003c00000 */
[----:B------:R-:W-:Y:S01]  /*2dc0*/  IADD3 R18, P0, RZ, -R22, RZ ;  /* 0x80000016ff127210 */ /* 0x000fe20007f1e0ff */
[----:B------:R-:W-:Y:S01]  /*2dd0*/  IMAD.MOV.U32 R47, RZ, RZ, R51 ;  /* 0x000000ffff2f7224 */ /* 0x000fe200078e0033 */
[----:B------:R-:W-:Y:S02]  /*2de0*/  MOV R46, R50 ;  /* 0x00000032002e7202 */ /* 0x000fe40000000f00 */
[----:B------:R-:W-:-:S05]  /*2df0*/  IADD3.X R17, RZ, ~R23, RZ, P0, !PT ;  /* 0x80000017ff117210 */ /* 0x000fca00007fe4ff */
[-C--:B------:R-:W-:Y:S02]  /*2e00*/  IMAD R17, R17, R48.reuse, RZ ;  /* 0x0000003011117224 */ /* 0x080fe400078e02ff */
[----:B------:R-:W-:-:S04]  /*2e10*/  IMAD.WIDE.U32 R48, R18, R48, R46 ;  /* 0x0000003012307225 */ /* 0x000fc800078e002e */
[----:B------:R-:W-:Y:S01]  /*2e20*/  IMAD R17, R25, R18, R17 ;  /* 0x0000001219117224 */ /* 0x000fe200078e0211 */
[----:B------:R-:W-:Y:S02]  /*2e30*/  MOV R18, R48 ;  /* 0x0000003000127202 */ /* 0x000fe40000000f00 */
[----:B------:R-:W-:Y:S01]  /*2e40*/  MOV R48, R22 ;  /* 0x0000001600307202 */ /* 0x000fe20000000f00 */
[----:B------:R-:W-:Y:S01]  /*2e50*/  IMAD.IADD R17, R49, 0x1, R17 ;  /* 0x0000000131117824 */ /* 0x000fe200078e0211 */
[----:B------:R-:W-:Y:S01]  /*2e60*/  MOV R49, R23 ;  /* 0x0000001700317202 */ /* 0x000fe20000000f00 */
[----:B------:R-:W-:Y:S05]  /*2e70*/  BRA `(.L_x_28) ;  /* 0x0000017000007947 */ /* 0x000fea0003800000 */
.L_x_27:
[----:B------:R-:W0:Y:S01]  /*2e80*/  I2F.U32.RP R21, R48 ;  /* 0x0000003000157306 */ /* 0x000e220000209000 */
[----:B------:R-:W-:Y:S01]  /*2e90*/  ISETP.NE.U32.AND P0, PT, R48, RZ, PT ;  /* 0x000000ff3000720c */ /* 0x000fe20003f05070 */
[----:B------:R-:W-:-:S06]  /*2ea0*/  IMAD.MOV.U32 R49, RZ, RZ, RZ ;  /* 0x000000ffff317224 */ /* 0x000fcc00078e00ff */
        /* <DEDUP_REMOVED lines=13> */
[----:B------:R-:W-:Y:S01]  /*2f80*/  ISETP.GE.U32.AND P1, PT, R17, R48, PT ;  /* 0x000000301100720c */ /* 0x000fe20003f26070 */
[----:B------:R-:W-:-:S12]  /*2f90*/  IMAD.MOV.U32 R17, RZ, RZ, RZ ;  /* 0x000000ffff117224 */ /* 0x000fd800078e00ff */
[----:B------:R-:W-:Y:S02]  /*2fa0*/  @P1 IADD3 R19, R19, 0x1, RZ ;  /* 0x0000000113131810 */ /* 0x000fe40007ffe0ff */
[----:B------:R-:W-:-:S04]  /*2fb0*/  @!P0 LOP3.LUT R19, RZ, R48, RZ, 0x33, !PT ;  /* 0x00000030ff138212 */ /* 0x000fc800078e33ff */
[----:B------:R-:W-:-:S05]  /*2fc0*/  IADD3 R21, -R19, RZ, RZ ;  /* 0x000000ff13157210 */ /* 0x000fca0007ffe1ff */
[----:B------:R-:W-:Y:S01]  /*2fd0*/  IMAD R18, R48, R21, R50 ;  /* 0x0000001530127224 */ /* 0x000fe200078e0232 */
[----:B------:R-:W-:Y:S02]  /*2fe0*/  MOV R48, R19 ;  /* 0x0000001300307202 */ /* 0x000fe40000000f00 */
.L_x_28:
[----:B------:R-:W-:Y:S05]  /*2ff0*/  BSYNC B0 ;  /* 0x0000000000007941 */ /* 0x000fea0003800000 */
.L_x_26:
        /* <DEDUP_REMOVED lines=11> */
[----:B------:R-:W-:-:S03]  /*30b0*/  MOV R51, R23 ;  /* 0x0000001700337202 */ /* 0x000fc60000000f00 */
[----:B------:R-:W-:Y:S01]  /*30c0*/  IMAD R24, R19, R16, RZ ;  /* 0x0000001013187224 */ /* 0x000fe200078e02ff */
[----:B------:R-:W-:-:S03]  /*30d0*/  MOV R19, R17 ;  /* 0x0000001100137202 */ /* 0x000fc60000000f00 */
[-C--:B------:R-:W-:Y:S02]  /*30e0*/  IMAD R15, R15, R21.reuse, R24 ;  /* 0x000000150f0f7224 */ /* 0x080fe400078e0218 */
[----:B------:R-:W-:-:S05]  /*30f0*/  IMAD.WIDE.U32 R16, R16, R21, R18 ;  /* 0x0000001510107225 */ /* 0x000fca00078e0012 */
[----:B------:R-:W-:Y:S01]  /*3100*/  IADD3 R15, R17, R15, RZ ;  /* 0x0000000f110f7210 */ /* 0x000fe20007ffe0ff */
[----:B------:R-:W-:Y:S05]  /*3110*/  BRA `(.L_x_31) ;  /* 0x0000016000007947 */ /* 0x000fea0003800000 */
.L_x_30:
        /* <DEDUP_REMOVED lines=22> */
.L_x_31:
[----:B------:R-:W-:Y:S05]  /*3280*/  BSYNC B0 ;  /* 0x0000000000007941 */ /* 0x000fea0003800000 */
.L_x_29:
[----:B------:R-:W-:Y:S01]  /*3290*/  LOP3.LUT R17, R51, R13, RZ, 0xfc, !PT ;  /* 0x0000000d33117212 */ /* 0x000fe200078efcff */
[----:B------:R-:W-:Y:S03]  /*32a0*/  BSSY B0, `(.L_x_32) ;  /* 0x000002c000007945 */ /* 0x000fe60003800000 */
        /* <DEDUP_REMOVED lines=8> */
[----:B------:R-:W-:Y:S01]  /*3330*/  IADD3 R18, P0, RZ, -R22, RZ ;  /* 0x80000016ff127210 */ /* 0x000fe20007f1e0ff */
[----:B------:R-:W-:Y:S01]  /*3340*/  IMAD.MOV.U32 R25, RZ, RZ, R51 ;  /* 0x000000ffff197224 */ /* 0x000fe200078e0033 */
[----:B------:R-:W-:Y:S02]  /*3350*/  MOV R24, R50 ;  /* 0x0000003200187202 */ /* 0x000fe40000000f00 */
[----:B------:R-:W-:-:S03]  /*3360*/  IADD3.X R17, RZ, ~R23, RZ, P0, !PT ;  /* 0x80000017ff117210 */ /* 0x000fc600007fe4ff */
[----:B------:R-:W-:-:S04]  /*3370*/  IMAD.WIDE.U32 R24, R14, R18, R24 ;  /* 0x000000120e187225 */ /* 0x000fc800078e0018 */
[----:B------:R-:W-:Y:S01]  /*3380*/  IMAD R17, R17, R14, RZ ;  /* 0x0000000e11117224 */ /* 0x000fe200078e02ff */
[----:B------:R-:W-:Y:S02]  /*3390*/  MOV R14, R24 ;  /* 0x00000018000e7202 */ /* 0x000fe40000000f00 */
[----:B------:R-:W-:Y:S01]  /*33a0*/  MOV R24, R22 ;  /* 0x0000001600187202 */ /* 0x000fe20000000f00 */
[----:B------:R-:W-:-:S04]  /*33b0*/  IMAD R17, R13, R18, R17 ;  /* 0x000000120d117224 */ /* 0x000fc800078e0211 */
[----:B------:R-:W-:Y:S01]  /*33c0*/  IMAD.IADD R18, R25, 0x1, R17 ;  /* 0x0000000119127824 */ /* 0x000fe200078e0211 */
[----:B------:R-:W-:Y:S01]  /*33d0*/  MOV R25, R23 ;  /* 0x0000001700197202 */ /* 0x000fe20000000f00 */
[----:B------:R-:W-:Y:S05]  /*33e0*/  BRA `(.L_x_34) ;  /* 0x0000017000007947 */ /* 0x000fea0003800000 */
.L_x_33:
[----:B------:R-:W0:Y:S01]  /*33f0*/  I2F.U32.RP R18, R14 ;  /* 0x0000000e00127306 */ /* 0x000e220000209000 */
[----:B------:R-:W-:Y:S01]  /*3400*/  IMAD.MOV.U32 R22, RZ, RZ, RZ ;  /* 0x000000ffff167224 */ /* 0x000fe200078e00ff */
[----:B------:R-:W-:Y:S01]  /*3410*/  ISETP.NE.U32.AND P0, PT, R14, RZ, PT ;  /* 0x000000ff0e00720c */ /* 0x000fe20003f05070 */
[----:B------:R-:W-:-:S05]  /*3420*/  IMAD.MOV.U32 R25, RZ, RZ, RZ ;  /* 0x000000ffff197224 */ /* 0x000fca00078e00ff */
[----:B0-----:R-:W0:Y:S02]  /*3430*/  MUFU.RCP R17, R18 ;  /* 0x0000001200117308 */ /* 0x001e240000001000 */
[----:B0-----:R-:W-:Y:S01]  /*3440*/  IADD3 R17, R17, 0xffffffe, RZ ;  /* 0x0ffffffe11117810 */ /* 0x001fe20007ffe0ff */
[----:B------:R-:W-:-:S05]  /*3450*/  IMAD.MOV.U32 R18, RZ, RZ, RZ ;  /* 0x000000ffff127224 */ /* 0x000fca00078e00ff */
[----:B------:R-:W0:Y:S02]  /*3460*/  F2I.FTZ.U32.TRUNC.NTZ R23, R17 ;  /* 0x0000001100177305 */ /* 0x000e24000021f000 */
[----:B0-----:R-:W-:-:S04]  /*3470*/  IMAD.MOV R13, RZ, RZ, -R23 ;  /* 0x000000ffff0d7224 */ /* 0x001fc800078e0a17 */
        /* <DEDUP_REMOVED lines=11> */
[----:B------:R-:W-:Y:S02]  /*3530*/  IADD3 R13, -R22, RZ, RZ ;  /* 0x000000ff160d7210 */ /* 0x000fe40007ffe1ff */
[----:B------:R-:W-:-:S03]  /*3540*/  MOV R24, R22 ;  /* 0x0000001600187202 */ /* 0x000fc60000000f00 */
[----:B------:R-:W-:Y:S02]  /*3550*/  IMAD R14, R14, R13, R50 ;  /* 0x0000000d0e0e7224 */ /* 0x000fe400078e0232 */
.L_x_34:
[----:B------:R-:W-:Y:S05]  /*3560*/  BSYNC B0 ;  /* 0x0000000000007941 */ /* 0x000fea0003800000 */
.L_x_32:
[----:B------:R-:W-:Y:S01]  /*3570*/  IMAD R21, R18, R3, RZ ;  /* 0x0000000312157224 */ /* 0x000fe200078e02ff */
[----:B------:R-:W-:Y:S01]  /*3580*/  LOP3.LUT R18, R49, R10, RZ, 0xfc, !PT ;  /* 0x0000000a31127212 */ /* 0x000fe200078efcff */
[----:B------:R-:W-:Y:S01]  /*3590*/  IMAD R54, R28, c[0x0][0x214], RZ ;  /* 0x000085001c367a24 */ /* 0x000fe200078e02ff */
[----:B------:R-:W-:Y:S01]  /*35a0*/  SHF.R.S32.HI R13, RZ, 0x1f, R3 ;  /* 0x0000001fff0d7819 */ /* 0x000fe20000011403 */
[-C--:B------:R-:W-:Y:S01]  /*35b0*/  IMAD R17, R25, R6.reuse, RZ ;  /* 0x0000000619117224 */ /* 0x080fe200078e02ff */
[----:B------:R-:W-:Y:S01]  /*35c0*/  ISETP.NE.U32.AND P0, PT, R18, RZ, PT ;  /* 0x000000ff1200720c */ /* 0x000fe20003f05070 */
[----:B------:R-:W-:Y:S01]  /*35d0*/  IMAD.WIDE.U32 R50, R24, R6, RZ ;  /* 0x0000000618327225 */ /* 0x000fe200078e00ff */
[----:B------:R-:W-:Y:S01]  /*35e0*/  SHF.R.S32.HI R22, RZ, 0x1f, R6 ;  /* 0x0000001fff167819 */ /* 0x000fe20000011406 */
[----:B------:R-:W-:Y:S01]  /*35f0*/  BSSY B0, `(.L_x_35) ;  /* 0x0000035000007945 */ /* 0x000fe20003800000 */
[----:B------:R-:W-:Y:S01]  /*3600*/  SHF.R.S32.HI R19, RZ, 0x1f, R54 ;  /* 0x0000001fff137819 */ /* 0x000fe20000011436 */
[----:B------:R-:W-:-:S02]  /*3610*/  IMAD R6, R15, R54, RZ ;  /* 0x000000360f067224 */ /* 0x000fc400078e02ff */
[----:B------:R-:W-:Y:S02]  /*3620*/  IMAD R13, R13, R14, R21 ;  /* 0x0000000e0d0d7224 */ /* 0x000fe400078e0215 */
[----:B------:R-:W-:-:S04]  /*3630*/  IMAD.WIDE.U32 R14, R14, R3, RZ ;  /* 0x000000030e0e7225 */ /* 0x000fc800078e00ff */
[----:B------:R-:W-:Y:S01]  /*3640*/  IMAD R17, R22, R24, R17 ;  /* 0x0000001816117224 */ /* 0x000fe200078e0211 */
[----:B------:R-:W-:Y:S01]  /*3650*/  IADD3 R13, R15, R13, RZ ;  /* 0x0000000d0f0d7210 */ /* 0x000fe20007ffe0ff */
[----:B------:R-:W-:Y:S02]  /*3660*/  IMAD R3, R19, R16, R6 ;  /* 0x0000001013037224 */ /* 0x000fe400078e0206 */
[----:B------:R-:W-:Y:S01]  /*3670*/  IMAD.WIDE.U32 R54, R16, R54, RZ ;  /* 0x0000003610367225 */ /* 0x000fe200078e00ff */
[----:B------:R-:W-:-:S04]  /*3680*/  IADD3 R6, R51, R17, RZ ;  /* 0x0000001133067210 */ /* 0x000fc80007ffe0ff */
[----:B------:R-:W-:Y:S01]  /*3690*/  IADD3 R3, R55, R3, RZ ;  /* 0x0000000337037210 */ /* 0x000fe20007ffe0ff */
        /* <DEDUP_REMOVED lines=10> */
[----:B------:R-:W-:-:S02]  /*3740*/  IADD3.X R17, RZ, ~R23, RZ, P0, !PT ;  /* 0x80000017ff117210 */ /* 0x000fc400007fe4ff */
[----:B------:R-:W-:Y:S01]  /*3750*/  MOV R48, R22 ;  /* 0x0000001600307202 */ /* 0x000fe20000000f00 */
[----:B------:R-:W-:Y:S01]  /*3760*/  IMAD.WIDE.U32 R24, R12, R19, R24 ;  /* 0x000000130c187225 */ /* 0x000fe200078e0018 */
[----:B------:R-:W-:-:S03]  /*3770*/  MOV R49, R23 ;  /* 0x0000001700317202 */ /* 0x000fc60000000f00 */
[----:B------:R-:W-:Y:S01]  /*3780*/  IMAD R17, R17, R12, RZ ;  /* 0x0000000c11117224 */ /* 0x000fe200078e02ff */
[----:B------:R-:W-:-:S03]  /*3790*/  MOV R12, R24 ;  /* 0x00000018000c7202 */ /* 0x000fc60000000f00 */
[----:B------:R-:W-:-:S04]  /*37a0*/  IMAD R10, R10, R19, R17 ;  /* 0x000000130a0a7224 */ /* 0x000fc800078e0211 */
[----:B------:R-:W-:Y:S01]  /*37b0*/  IMAD.IADD R10, R25, 0x1, R10 ;  /* 0x00000001190a7824 */ /* 0x000fe200078e020a */
[----:B------:R-:W-:Y:S05]  /*37c0*/  BRA `(.L_x_37) ;  /* 0x0000017000007947 */ /* 0x000fea0003800000 */
.L_x_36:
[----:B------:R-:W0:Y:S01]  /*37d0*/  I2F.U32.RP R19, R12 ;  /* 0x0000000c00137306 */ /* 0x000e220000209000 */
[----:B------:R-:W-:Y:S01]  /*37e0*/  IMAD.MOV.U32 R16, RZ, RZ, RZ ;  /* 0x000000ffff107224 */ /* 0x000fe200078e00ff */
[----:B------:R-:W-:Y:S01]  /*37f0*/  ISETP.NE.U32.AND P0, PT, R12, RZ, PT ;  /* 0x000000ff0c00720c */ /* 0x000fe20003f05070 */
[----:B------:R-:W-:-:S05]  /*3800*/  IMAD.MOV.U32 R49, RZ, RZ, RZ ;  /* 0x000000ffff317224 */ /* 0x000fca00078e00ff */
[----:B0-----:R-:W0:Y:S02]  /*3810*/  MUFU.RCP R18, R19 ;  /* 0x0000001300127308 */ /* 0x001e240000001000 */
[----:B0-----:R-:W-:-:S06]  /*3820*/  IADD3 R18, R18, 0xffffffe, RZ ;  /* 0x0ffffffe12127810 */ /* 0x001fcc0007ffe0ff */
[----:B------:R-:W0:Y:S02]  /*3830*/  F2I.FTZ.U32.TRUNC.NTZ R17, R18 ;  /* 0x0000001200117305 */ /* 0x000e24000021f000 */
[----:B0-----:R-:W-:-:S04]  /*3840*/  IMAD.MOV R10, RZ, RZ, -R17 ;  /* 0x000000ffff0a7224 */ /* 0x001fc800078e0a11 */
[----:B------:R-:W-:-:S04]  /*3850*/  IMAD R10, R10, R12, RZ ;  /* 0x0000000c0a0a7224 */ /* 0x000fc800078e02ff */
[----:B------:R-:W-:-:S04]  /*3860*/  IMAD.HI.U32 R17, R17, R10, R16 ;  /* 0x0000000a11117227 */ /* 0x000fc800078e0010 */
[----:B------:R-:W-:Y:S02]  /*3870*/  IMAD.MOV.U32 R10, RZ, RZ, RZ ;  /* 0x000000ffff0a7224 */ /* 0x000fe400078e00ff */
        /* <DEDUP_REMOVED lines=9> */
[----:B------:R-:W-:-:S05]  /*3910*/  IADD3 R17, -R16, RZ, RZ ;  /* 0x000000ff10117210 */ /* 0x000fca0007ffe1ff */
[----:B------:R-:W-:Y:S01]  /*3920*/  IMAD R12, R12, R17, R48 ;  /* 0x000000110c0c7224 */ /* 0x000fe200078e0230 */
[----:B------:R-:W-:Y:S02]  /*3930*/  MOV R48, R16 ;  /* 0x0000001000307202 */ /* 0x000fe40000000f00 */
.L_x_37:
[----:B------:R-:W-:Y:S05]  /*3940*/  BSYNC B0 ;  /* 0x0000000000007941 */ /* 0x000fea0003800000 */
.L_x_35:
[----:B------:R-:W-:Y:S01]  /*3950*/  ULDC UR5, c[0x0][0x1c0] ;  /* 0x0000700000057ab9 */ /* 0x000fe20000000800 */
[----:B------:R-:W-:Y:S01]  /*3960*/  LOP3.LUT R16, R49, R8, RZ, 0xfc, !PT ;  /* 0x0000000831107212 */ /* 0x000fe200078efcff */
[----:B------:R-:W-:Y:S01]  /*3970*/  ULDC UR4, c[0x0][0x214] ;  /* 0x0000850000047ab9 */ /* 0x000fe20000000800 */
[----:B------:R-:W-:Y:S01]  /*3980*/  BSSY B0, `(.L_x_38) ;  /* 0x0000031000007945 */ /* 0x000fe20003800000 */
[----:B------:R-:W-:Y:S01]  /*3990*/  UIMAD UR4, UR5, UR4, URZ ;  /* 0x00000004050472a4 */ /* 0x000fe2000f8e023f */
[----:B------:R-:W-:-:S05]  /*39a0*/  ISETP.NE.U32.AND P0, PT, R16, RZ, PT ;  /* 0x000000ff1000720c */ /* 0x000fca0003f05070 */
[----:B------:R-:W-:-:S04]  /*39b0*/  IMAD R57, R28, UR4, RZ ;  /* 0x000000041c397c24 */ /* 0x000fc8000f8e02ff */
[-C--:B------:R-:W-:Y:S01]  /*39c0*/  IMAD R10, R10, R57.reuse, RZ ;  /* 0x000000390a0a7224 */ /* 0x080fe200078e02ff */
[----:B------:R-:W-:Y:S01]  /*39d0*/  SHF.R.S32.HI R17, RZ, 0x1f, R57 ;  /* 0x0000001fff117819 */ /* 0x000fe20000011439 */
[----:B------:R-:W-:-:S04]  /*39e0*/  IMAD.WIDE.U32 R56, R12, R57, RZ ;  /* 0x000000390c387225 */ /* 0x000fc800078e00ff */
[----:B------:R-:W-:-:S05]  /*39f0*/  IMAD R17, R17, R12, R10 ;  /* 0x0000000c11117224 */ /* 0x000fca00078e020a */
        /* <DEDUP_REMOVED lines=8> */
[----:B------:R-:W-:Y:S02]  /*3a80*/  IADD3 R16, P0, RZ, -R22, RZ ;  /* 0x80000016ff107210 */ /* 0x000fe40007f1e0ff */
[----:B------:R-:W-:Y:S02]  /*3a90*/  MOV R18, R48 ;  /* 0x0000003000127202 */ /* 0x000fe40000000f00 */
[----:B------:R-:W-:-:S02]  /*3aa0*/  IADD3.X R12, RZ, ~R23, RZ, P0, !PT ;  /* 0x80000017ff0c7210 */ /* 0x000fc400007fe4ff */
[----:B------:R-:W-:-:S03]  /*3ab0*/  MOV R19, R49 ;  /* 0x0000003100137202 */ /* 0x000fc60000000f00 */
[----:B------:R-:W-:Y:S02]  /*3ac0*/  IMAD R17, R12, R9, RZ ;  /* 0x000000090c117224 */ /* 0x000fe400078e02ff */
[----:B------:R-:W-:-:S04]  /*3ad0*/  IMAD.WIDE.U32 R18, R9, R16, R18 ;  /* 0x0000001009127225 */ /* 0x000fc800078e0012 */
[----:B------:R-:W-:Y:S01]  /*3ae0*/  IMAD R17, R8, R16, R17 ;  /* 0x0000001008117224 */ /* 0x000fe200078e0211 */
[----:B------:R-:W-:-:S04]  /*3af0*/  MOV R8, R18 ;  /* 0x0000001200087202 */ /* 0x000fc80000000f00 */
[----:B------:R-:W-:Y:S01]  /*3b00*/  IADD3 R17, R19, R17, RZ ;  /* 0x0000001113117210 */ /* 0x000fe20007ffe0ff */
[----:B------:R-:W-:Y:S05]  /*3b10*/  BRA `(.L_x_40) ;  /* 0x0000017000007947 */ /* 0x000fea0003800000 */
.L_x_39:
        /* <DEDUP_REMOVED lines=10> */
[----:B------:R-:W-:-:S04]  /*3bc0*/  IMAD.HI.U32 R12, R17, R48, RZ ;  /* 0x00000030110c7227 */ /* 0x000fc800078e00ff */
[----:B------:R-:W-:Y:S01]  /*3bd0*/  IMAD.MOV.U32 R17, RZ, RZ, RZ ;  /* 0x000000ffff117224 */ /* 0x000fe200078e00ff */
        /* <DEDUP_REMOVED lines=11> */
.L_x_40:
[----:B------:R-:W-:Y:S05]  /*3c90*/  BSYNC B0 ;  /* 0x0000000000007941 */ /* 0x000fea0003800000 */
.L_x_38:
[----:B------:R-:W-:Y:S01]  /*3ca0*/  IADD3 R41, P1, P0, R44, R42, R40 ;  /* 0x0000002a2c297210 */ /* 0x000fe2000783e028 */
[----:B------:R-:W-:-:S03]  /*3cb0*/  IMAD R17, R17, R2, RZ ;  /* 0x0000000211117224 */ /* 0x000fc600078e02ff */
[----:B------:R-:W-:Y:S02]  /*3cc0*/  IADD3 R41, P3, P2, R50, R41, R54 ;  /* 0x0000002932297210 */ /* 0x000fe40007a7e036 */
[----:B------:R-:W-:Y:S02]  /*3cd0*/  IADD3.X R0, R4, R5, R0, P1, P0 ;  /* 0x0000000504007210 */ /* 0x000fe40000fe0400 */
[----:B------:R-:W-:Y:S02]  /*3ce0*/  IADD3 R14, P1, P0, R56, R41, R14 ;  /* 0x00000029380e7210 */ /* 0x000fe4000783e00e */
[----:B------:R-:W-:Y:S01]  /*3cf0*/  IADD3.X R0, R6, R0, R3, P3, P2 ;  /* 0x0000000006007210 */ /* 0x000fe20001fe4403 */
[----:B------:R-:W-:Y:S01]  /*3d00*/  IMAD R3, R23, R7, RZ ;  /* 0x0000000717037224 */ /* 0x000fe200078e02ff */
[----:B------:R-:W-:Y:S02]  /*3d10*/  SHF.R.S32.HI R4, RZ, 0x1f, R7 ;  /* 0x0000001fff047819 */ /* 0x000fe40000011407 */
[----:B------:R-:W-:-:S02]  /*3d20*/  IADD3.X R15, R10, R0, R13, P1, P0 ;  /* 0x000000000a0f7210 */ /* 0x000fc40000fe040d */
[----:B------:R-:W-:Y:S01]  /*3d30*/  SHF.R.S32.HI R0, RZ, 0x1f, R2 ;  /* 0x0000001fff007819 */ /* 0x000fe20000011402 */
[-C--:B------:R-:W-:Y:S02]  /*3d40*/  IMAD R3, R4, R22.reuse, R3 ;  /* 0x0000001604037224 */ /* 0x080fe400078e0203 */
[----:B------:R-:W-:-:S04]  /*3d50*/  IMAD.WIDE.U32 R14, R7, R22, R14 ;  /* 0x00000016070e7225 */ /* 0x000fc800078e000e */
[----:B------:R-:W-:Y:S02]  /*3d60*/  IMAD.IADD R15, R15, 0x1, R3 ;  /* 0x000000010f0f7824 */ /* 0x000fe400078e0203 */
[-C--:B------:R-:W-:Y:S02]  /*3d70*/  IMAD R0, R0, R8.reuse, R17 ;  /* 0x0000000800007224 */ /* 0x080fe400078e0211 */
[----:B------:R-:W-:-:S04]  /*3d80*/  IMAD.WIDE.U32 R2, R2, R8, R14 ;  /* 0x0000000802027225 */ /* 0x000fc800078e000e */
[----:B------:R-:W-:Y:S01]  /*3d90*/  IMAD.IADD R3, R3, 0x1, R0 ;  /* 0x0000000103037824 */ /* 0x000fe200078e0200 */
[----:B------:R-:W-:-:S04]  /*3da0*/  LEA R4, P0, R2, c[0x0][0x200], 0x2 ;  /* 0x0000800002047a11 */ /* 0x000fc800078010ff */
[----:B------:R-:W-:-:S05]  /*3db0*/  LEA.HI.X R5, R2, c[0x0][0x204], R3, 0x2, P0 ;  /* 0x0000810002057a11 */ /* 0x000fca00000f1403 */
[----:B------:R0:W-:Y:S01]  /*3dc0*/  STG.E [R4.64], R31 ;  /* 0x0000001f04007986 */ /* 0x0001e2000c101908 */
[----:B------:R-:W-:Y:S05]  /*3dd0*/  BRA `(.L_x_15) ;  /* 0x0000003000007947 */ /* 0x000fea0003800000 */
.L_x_16:
[----:B------:R-:W-:-:S04]  /*3de0*/  LEA R2, P0, R40, c[0x0][0x200], 0x2 ;  /* 0x0000800028027a11 */ /* 0x000fc800078010ff */
[----:B------:R-:W-:-:S05]  /*3df0*/  LEA.HI.X R3, R40, c[0x0][0x204], R41, 0x2, P0 ;  /* 0x0000810028037a11 */ /* 0x000fca00000f1429 */
[----:B------:R0:W-:Y:S04]  /*3e00*/  STG.E [R2.64], R31 ;  /* 0x0000001f02007986 */ /* 0x0001e8000c101908 */
.L_x_15:
[----:B------:R-:W-:Y:S05]  /*3e10*/  BSYNC B1 ;  /* 0x0000000000017941 */ /* 0x000fea0003800000 */
.L_x_14:
[C---:B------:R-:W-:Y:S01]  /*3e20*/  IADD3 R0, R38.reuse, 0x20, RZ ;  /* 0x0000002026007810 */ /* 0x040fe20007ffe0ff */
[----:B0-----:R-:W-:Y:S01]  /*3e30*/  IMAD.MOV.U32 R2, RZ, RZ, c[0x0][0x314] ;  /* 0x0000c500ff027624 */ /* 0x001fe200078e00ff */
[----:B------:R-:W-:Y:S01]  /*3e40*/  ISETP.GE.OR P2, PT, R38, c[0x0][0x314], P6 ;  /* 0x0000c50026007a0c */ /* 0x000fe20003746670 */
[----:B------:R-:W-:Y:S01]  /*3e50*/  HFMA2.MMA R9, -RZ, RZ, 0, 0 ;  /* 0x00000000ff097435 */ /* 0x000fe200000001ff */
[----:B------:R-:W-:Y:S01]  /*3e60*/  ISETP.GE.OR P1, PT, R0, c[0x0][0x314], P6 ;  /* 0x0000c50000007a0c */ /* 0x000fe20003726670 */
[----:B------:R-:W-:Y:S01]  /*3e70*/  CS2R R6, SRZ ;  /* 0x0000000000067805 */ /* 0x000fe2000001ff00 */
[----:B------:R-:W-:Y:S01]  /*3e80*/  IADD3 R0, R38, 0x40, RZ ;  /* 0x0000004026007810 */ /* 0x000fe20007ffe0ff */
[----:B------:R-:W-:-:S03]  /*3e90*/  CS2R R4, SRZ ;  /* 0x0000000000047805 */ /* 0x000fc6000001ff00 */
[----:B------:R-:W-:Y:S02]  /*3ea0*/  ISETP.GE.OR P0, PT, R0, c[0x0][0x314], P6 ;  /* 0x0000c50000007a0c */ /* 0x000fe40003706670 */
[C---:B------:R-:W-:Y:S01]  /*3eb0*/  IADD3 R0, R38.reuse, 0x60, RZ ;  /* 0x0000006026007810 */ /* 0x040fe20007ffe0ff */
[----:B------:R-:W-:Y:S02]  /*3ec0*/  IMAD.SHL.U32 R38, R38, 0x4, RZ ;  /* 0x0000000426267824 */ /* 0x000fe400078e00ff */
[C---:B------:R-:W-:Y:S01]  /*3ed0*/  @!P2 FADD.FTZ R36, -R31.reuse, R36 ;  /* 0x000000241f24a221 */ /* 0x040fe20000010100 */
[----:B------:R-:W-:Y:S01]  /*3ee0*/  ISETP.GE.OR P6, PT, R0, c[0x0][0x314], P6 ;  /* 0x0000c50000007a0c */ /* 0x000fe200037c6670 */
[----:B------:R-:W-:Y:S01]  /*3ef0*/  @!P1 FADD.FTZ R33, -R31, R33 ;  /* 0x000000211f219221 */ /* 0x000fe20000010100 */
[----:B------:R-:W-:Y:S01]  /*3f00*/  IADD3 R25, R38, 0x80, RZ ;  /* 0x0000008026197810 */ /* 0x000fe20007ffe0ff */
[----:B------:R-:W-:Y:S02]  /*3f10*/  @!P2 FMUL.FTZ R36, R36, 1.4426950216293334961 ;  /* 0x3fb8aa3b2424a820 */ /* 0x000fe40000410000 */
[----:B------:R-:W-:-:S02]  /*3f20*/  @!P1 FMUL.FTZ R33, R33, 1.4426950216293334961 ;  /* 0x3fb8aa3b21219820 */ /* 0x000fc40000410000 */
[C---:B------:R-:W-:Y:S02]  /*3f30*/  @!P0 FADD.FTZ R32, -R31.reuse, R32 ;  /* 0x000000201f208221 */ /* 0x040fe40000010100 */
[----:B------:R-:W0:Y:S02]  /*3f40*/  @!P2 MUFU.EX2 R36, R36 ;  /* 0x000000240024a308 */ /* 0x000e240000000800 */
[----:B------:R-:W-:Y:S02]  /*3f50*/  @!P0 FMUL.FTZ R32, R32, 1.4426950216293334961 ;  /* 0x3fb8aa3b20208820 */ /* 0x000fe40000410000 */
[----:B------:R-:W-:-:S04]  /*3f60*/  @!P6 FADD.FTZ R31, -R31, R34 ;  /* 0x000000221f1fe221 */ /* 0x000fc80000010100 */
[----:B------:R-:W1:Y:S01]  /*3f70*/  @!P0 MUFU.EX2 R32, R32 ;  /* 0x0000002000208308 */ /* 0x000e620000000800 */
[----:B------:R-:W-:-:S07]  /*3f80*/  @!P6 FMUL.FTZ R8, R31, 1.4426950216293334961 ;  /* 0x3fb8aa3b1f08e820 */ /* 0x000fce0000410000 */
[----:B------:R-:W2:Y:S01]  /*3f90*/  @!P1 MUFU.EX2 R0, R33 ;  /* 0x0000002100009308 */ /* 0x000ea20000000800 */
[----:B0-----:R-:W-:Y:S07]  /*3fa0*/  @!P2 STS [R27.X4], R36 ;  /* 0x000000241b00a388 */ /* 0x001fee0000004800 */
[----:B------:R-:W0:Y:S01]  /*3fb0*/  @!P6 MUFU.EX2 R8, R8 ;  /* 0x000000080008e308 */ /* 0x000e220000000800 */
[----:B-1----:R-:W-:Y:S01]  /*3fc0*/  @!P0 STS [R27.X4+0x500], R32 ;  /* 0x000500201b008388 */ /* 0x002fe20000004800 */
[----:B------:R-:W-:-:S02]  /*3fd0*/  ISETP.GE.AND P0, PT, R2, 0x1, PT ;  /* 0x000000010200780c */ /* 0x000fc40003f06270 */
[----:B------:R-:W-:Y:S01]  /*3fe0*/  CS2R R2, SRZ ;  /* 0x0000000000027805 */ /* 0x000fe2000001ff00 */
[----:B--2---:R1:W-:Y:S04]  /*3ff0*/  @!P1 STS [R27.X4+0x280], R0 ;  /* 0x000280001b009388 */ /* 0x0043e80000004800 */
[----:B0-----:R0:W-:Y:S01]  /*4000*/  @!P6 STS [R27.X4+0x780], R8 ;  /* 0x000780081b00e388 */ /* 0x0011e20000004800 */
[----:B-1----:R-:W-:-:S03]  /*4010*/  MOV R0, RZ ;  /* 0x000000ff00007202 */ /* 0x002fc60000000f00 */
[----:B------:R-:W-:Y:S06]  /*4020*/  BAR.SYNC.DEFER_BLOCKING 0x0 ;  /* 0x0000000000007b1d */ /* 0x000fec0000010000 */
[----:B------:R-:W-:Y:S05]  /*4030*/  @!P0 BRA `(.L_x_41) ;  /* 0x0000030000008947 */ /* 0x000fea0003800000 */
[----:B------:R-:W-:Y:S01]  /*4040*/  ULDC UR5, c[0x0][0x22c] ;  /* 0x00008b0000057ab9 */ /* 0x000fe20000000800 */
[C---:B------:R-:W-:Y:S01]  /*4050*/  IMAD R21, R11.reuse, 0x100, R38 ;  /* 0x000001000b157824 */ /* 0x040fe200078e0226 */
[----:B------:R-:W-:Y:S01]  /*4060*/  UIMAD UR5, UR7, UR5, URZ ;  /* 0x00000005070572a4 */ /* 0x000fe2000f8e023f */
[C---:B------:R-:W-:Y:S01]  /*4070*/  IADD3 R10, R20.reuse, -UR7, RZ ;  /* 0x80000007140a7c10 */ /* 0x040fe2000fffe0ff */
[----:B------:R-:W-:Y:S01]  /*4080*/  IMAD R26, R20, c[0x0][0x22c], RZ ;  /* 0x00008b00141a7a24 */ /* 0x000fe200078e02ff */
[----:B------:R-:W-:Y:S01]  /*4090*/  CS2R R12, SRZ ;  /* 0x00000000000c7805 */ /* 0x000fe2000001ff00 */
[----:B------:R-:W-:Y:S01]  /*40a0*/  USHF.R.S32.HI UR4, URZ, 0x1f, UR5 ;  /* 0x0000001f3f047899 */ /* 0x000fe20008011405 */
[C---:B------:R-:W-:Y:S01]  /*40b0*/  ISETP.GE.AND P2, PT, R11.reuse, R10, PT ;  /* 0x0000000a0b00720c */ /* 0x040fe20003f46270 */
[----:B------:R-:W-:Y:S01]  /*40c0*/  IMAD.SHL.U32 R10, R11, 0x4, RZ ;  /* 0x000000040b0a7824 */ /* 0x000fe200078e00ff */
[C---:B0-----:R-:W-:Y:S01]  /*40d0*/  IADD3 R8, P0, R21.reuse, UR5, RZ ;  /* 0x0000000515087c10 */ /* 0x041fe2000ff1e0ff */
[----:B------:R-:W-:Y:S01]  /*40e0*/  IMAD.MOV.U32 R24, RZ, RZ, RZ ;  /* 0x000000ffff187224 */ /* 0x000fe200078e00ff */
[----:B------:R-:W-:Y:S01]  /*40f0*/  CS2R R14, SRZ ;  /* 0x00000000000e7805 */ /* 0x000fe2000001ff00 */
[----:B------:R-:W-:Y:S01]  /*4100*/  IMAD.MOV.U32 R9, RZ, RZ, RZ ;  /* 0x000000ffff097224 */ /* 0x000fe200078e00ff */
[----:B------:R-:W-:Y:S01]  /*4110*/  LEA.HI.X.SX32 R21, R21, UR4, 0x1, P0 ;  /* 0x0000000415157c11 */ /* 0x000fe200080f0eff */
[----:B------:R-:W-:Y:S01]  /*4120*/  CS2R R16, SRZ ;  /* 0x0000000000107805 */ /* 0x000fe2000001ff00 */
[----:B------:R-:W-:Y:S01]  /*4130*/  LEA R22, P0, R8, c[0x0][0x1d8], 0x2 ;  /* 0x0000760008167a11 */ /* 0x000fe200078010ff */
[----:B------:R-:W-:Y:S01]  /*4140*/  CS2R R18, SRZ ;  /* 0x0000000000127805 */ /* 0x000fe2000001ff00 */
[----:B------:R-:W-:-:S02]  /*4150*/  IMAD.WIDE R26, R26, 0x4, RZ ;  /* 0x000000041a1a7825 */ /* 0x000fc400078e02ff */
[----:B------:R-:W-:Y:S02]  /*4160*/  LEA.HI.X R21, R8, c[0x0][0x1dc], R21, 0x2, P0 ;  /* 0x0000770008157a11 */ /* 0x000fe400000f1415 */
[----:B------:R-:W-:-:S05]  /*4170*/  IADD3 R22, P0, R22, 0x200, RZ ;  /* 0x0000020016167810 */ /* 0x000fca0007f1e0ff */
[----:B------:R-:W-:-:S05]  /*4180*/  IMAD.X R21, RZ, RZ, R21, P0 ;  /* 0x000000ffff157224 */ /* 0x000fca00000e0615 */
.L_x_44:
[----:B------:R-:W-:Y:S01]  /*4190*/  MOV R23, R21 ;  /* 0x0000001500177202 */ /* 0x000fe20000000f00 */
[----:B------:R-:W-:Y:S01]  /*41a0*/  BSSY B0, `(.L_x_42) ;  /* 0x000000a000007945 */ /* 0x000fe20003800000 */
[----:B------:R-:W-:-:S05]  /*41b0*/  @P2 BRA `(.L_x_43) ;  /* 0x0000008000002947 */ /* 0x000fca0003800000 */
[----:B------:R-:W-:Y:S01]  /*41c0*/  ISETP.GE.AND P1, PT, R38, c[0x0][0x220], PT ;  /* 0x0000880026007a0c */ /* 0x000fe20003f26270 */
[----:B------:R-:W-:Y:S01]  /*41d0*/  CS2R R12, SRZ ;  /* 0x00000000000c7805 */ /* 0x000fe2000001ff00 */
[----:B------:R-:W-:Y:S01]  /*41e0*/  ISETP.GE.AND P0, PT, R25, c[0x0][0x220], PT ;  /* 0x0000880019007a0c */ /* 0x000fe20003f06270 */
[----:B------:R-:W-:Y:S01]  /*41f0*/  CS2R R14, SRZ ;  /* 0x00000000000e7805 */ /* 0x000fe2000001ff00 */
[----:B------:R-:W-:Y:S01]  /*4200*/  CS2R R16, SRZ ;  /* 0x0000000000107805 */ /* 0x000fe2000001ff00 */
[----:B------:R-:W-:Y:S08]  /*4210*/  CS2R R18, SRZ ;  /* 0x0000000000127805 */ /* 0x000ff0000001ff00 */
[----:B------:R0:W5:Y:S04]  /*4220*/  @!P1 LDG.E.128 R12, [R22.64+-0x200] ;  /* 0xfffe0008160c9981 */ /* 0x000168000c1e1d00 */
[----:B------:R0:W5:Y:S02]  /*4230*/  @!P0 LDG.E.128 R16, [R22.64] ;  /* 0x0000000816108981 */ /* 0x000164000c1e1d00 */
.L_x_43:
[----:B------:R-:W-:Y:S05]  /*4240*/  BSYNC B0 ;  /* 0x0000000000007941 */ /* 0x000fea0003800000 */
.L_x_42:
[----:B------:R1:W2:Y:S01]  /*4250*/  LDS R8, [R10] ;  /* 0x000000000a087984 */ /* 0x0002a20000000800 */
[----:B0-----:R-:W-:Y:S02]  /*4260*/  IADD3 R22, P0, R26, R22, RZ ;  /* 0x000000161a167210 */ /* 0x001fe40007f1e0ff */
[----:B------:R-:W-:Y:S02]  /*4270*/  IADD3 R24, R24, 0x1, RZ ;  /* 0x0000000118187810 */ /* 0x000fe40007ffe0ff */
[----:B------:R-:W-:Y:S02]  /*4280*/  IADD3.X R21, R27, R23, RZ, P0, !PT ;  /* 0x000000171b157210 */ /* 0x000fe400007fe4ff */
[----:B------:R-:W-:Y:S02]  /*4290*/  ISETP.GE.AND P0, PT, R24, c[0x0][0x314], PT ;  /* 0x0000c50018007a0c */ /* 0x000fe40003f06270 */
[----:B-1----:R-:W-:Y:S01]  /*42a0*/  IADD3 R10, R10, 0x14, RZ ;  /* 0x000000140a0a7810 */ /* 0x002fe20007ffe0ff */
[C---:B--2--5:R-:W-:Y:S02]  /*42b0*/  FFMA.FTZ R0, R8.reuse, R12, R0 ;  /* 0x0000000c08007223 */ /* 0x064fe40000010000 */
[C---:B------:R-:W-:Y:S02]  /*42c0*/  FFMA.FTZ R3, R8.reuse, R13, R3 ;  /* 0x0000000d08037223 */ /* 0x040fe40000010003 */
[C---:B------:R-:W-:Y:S02]  /*42d0*/  FFMA.FTZ R2, R8.reuse, R14, R2 ;  /* 0x0000000e08027223 */ /* 0x040fe40000010002 */
[C---:B------:R-:W-:Y:S02]  /*42e0*/  FFMA.FTZ R5, R8.reuse, R15, R5 ;  /* 0x0000000f08057223 */ /* 0x040fe40000010005 */
[C---:B------:R-:W-:Y:S02]  /*42f0*/  FFMA.FTZ R4, R8.reuse, R16, R4 ;  /* 0x0000001008047223 */ /* 0x040fe40000010004 */
[C---:B------:R-:W-:Y:S02]  /*4300*/  FFMA.FTZ R7, R8.reuse, R17, R7 ;  /* 0x0000001108077223 */ /* 0x040fe40000010007 */
[C---:B------:R-:W-:Y:S02]  /*4310*/  FFMA.FTZ R6, R8.reuse, R18, R6 ;  /* 0x0000001208067223 */ /* 0x040fe40000010006 */
[----:B------:R-:W-:Y:S01]  /*4320*/  FFMA.FTZ R9, R8, R19, R9 ;  /* 0x0000001308097223 */ /* 0x000fe20000010009 */
[----:B------:R-:W-:-:S05]  /*4330*/  @!P0 BRA `(.L_x_44) ;  /* 0xfffffe5000008947 */ /* 0x000fca000383ffff */
.L_x_41:
[----:B------:R-:W-:Y:S02]  /*4340*/  IADD3 R11, R11, UR7, RZ ;  /* 0x000000070b0b7c10 */ /* 0x000fe4000fffe0ff */
[----:B------:R-:W-:-:S02]  /*4350*/  F2FP.BF16.PACK_AB R15, R5, R2 ;  /* 0x00000002050f723e */ /* 0x000fc400000010ff */
[----:B------:R-:W-:Y:S02]  /*4360*/  ISETP.GE.AND P0, PT, R11, R20, PT ;  /* 0x000000140b00720c */ /* 0x000fe40003f06270 */
[----:B------:R-:W-:Y:S02]  /*4370*/  F2FP.BF16.PACK_AB R14, R3, R0 ;  /* 0x00000000030e723e */ /* 0x000fe400000010ff */
[----:B------:R-:W-:Y:S02]  /*4380*/  F2FP.BF16.PACK_AB R4, R7, R4 ;  /* 0x000000040704723e */ /* 0x000fe400000010ff */
[----:B------:R-:W-:-:S07]  /*4390*/  F2FP.BF16.PACK_AB R5, R9, R6 ;  /* 0x000000060905723e */ /* 0x000fce00000010ff */
[----:B------:R-:W-:Y:S05]  /*43a0*/  @P0 EXIT ;  /* 0x000000000000094d */ /* 0x000fea0003800000 */
[----:B------:R-:W-:Y:S01]  /*43b0*/  IMAD.MOV.U32 R6, RZ, RZ, c[0x0][0x1c0] ;  /* 0x00007000ff067624 */ /* 0x000fe200078e00ff */
[----:B------:R-:W-:Y:S02]  /*43c0*/  IABS R9, R11 ;  /* 0x0000000b00097213 */ /* 0x000fe40000000000 */
[----:B------:R-:W-:Y:S01]  /*43d0*/  IABS R3, c[0x0][0x214] ;  /* 0x0000850000037a13 */ /* 0x000fe20000000000 */
[----:B------:R-:W-:-:S05]  /*43e0*/  IMAD R6, R6, c[0x0][0x214], RZ ;  /* 0x0000850006067a24 */ /* 0x000fca00078e02ff */
[-C--:B0-----:R-:W-:Y:S02]  /*43f0*/  IABS R8, R6.reuse ;  /* 0x0000000600087213 */ /* 0x081fe40000000000 */
[----:B------:R-:W-:Y:S02]  /*4400*/  IABS R2, R6 ;  /* 0x0000000600027213 */ /* 0x000fe40000000000 */
[----:B------:R-:W0:Y:S03]  /*4410*/  I2F.RP R7, R8 ;  /* 0x0000000800077306 */ /* 0x000e260000209400 */
[----:B------:R-:W-:-:S05]  /*4420*/  IMAD.MOV R2, RZ, RZ, -R2 ;  /* 0x000000ffff027224 */ /* 0x000fca00078e0a02 */
[----:B0-----:R-:W0:Y:S02]  /*4430*/  MUFU.RCP R12, R7 ;  /* 0x00000007000c7308 */ /* 0x001e240000001000 */
[----:B0-----:R-:W-:-:S06]  /*4440*/  IADD3 R12, R12, 0xffffffe, RZ ;  /* 0x0ffffffe0c0c7810 */ /* 0x001fcc0007ffe0ff */
[----:B------:R-:W0:Y:S02]  /*4450*/  F2I.FTZ.U32.TRUNC.NTZ R13, R12 ;  /* 0x0000000c000d7305 */ /* 0x000e24000021f000 */
[----:B0-----:R-:W-:Y:S02]  /*4460*/  IMAD.MOV R0, RZ, RZ, -R13 ;  /* 0x000000ffff007224 */ /* 0x001fe400078e0a0d */
[----:B------:R-:W-:Y:S02]  /*4470*/  IMAD.MOV.U32 R12, RZ, RZ, RZ ;  /* 0x000000ffff0c7224 */ /* 0x000fe400078e00ff */
[----:B------:R-:W-:-:S04]  /*4480*/  IMAD R0, R0, R8, RZ ;  /* 0x0000000800007224 */ /* 0x000fc800078e02ff */
[----:B------:R-:W-:-:S06]  /*4490*/  IMAD.HI.U32 R0, R13, R0, R12 ;  /* 0x000000000d007227 */ /* 0x000fcc00078e000c */
[----:B------:R-:W-:Y:S02]  /*44a0*/  IMAD.HI.U32 R7, R0, R9, RZ ;  /* 0x0000000900077227 */ /* 0x000fe400078e00ff */
[----:B------:R-:W0:Y:S02]  /*44b0*/  I2F.RP R0, R3 ;  /* 0x0000000300007306 */ /* 0x000e240000209400 */
[----:B------:R-:W-:Y:S01]  /*44c0*/  IMAD R9, R7, R2, R9 ;  /* 0x0000000207097224 */ /* 0x000fe200078e0209 */
[----:B------:R-:W-:-:S04]  /*44d0*/  LOP3.LUT R2, R11, R6, RZ, 0x3c, !PT ;  /* 0x000000060b027212 */ /* 0x000fc800078e3cff */
[----:B------:R-:W-:Y:S02]  /*44e0*/  ISETP.GT.U32.AND P1, PT, R8, R9, PT ;  /* 0x000000090800720c */ /* 0x000fe40003f24070 */
[----:B------:R-:W-:Y:S01]  /*44f0*/  ISETP.GE.AND P0, PT, R2, RZ, PT ;  /* 0x000000ff0200720c */ /* 0x000fe20003f06270 */
[----:B0-----:R-:W0:Y:S10]  /*4500*/  MUFU.RCP R0, R0 ;  /* 0x0000000000007308 */ /* 0x001e340000001000 */
[----:B------:R-:W-:Y:S01]  /*4510*/  @!P1 IMAD.IADD R9, R9, 0x1, -R8 ;  /* 0x0000000109099824 */ /* 0x000fe200078e0a08 */
[----:B------:R-:W-:-:S02]  /*4520*/  @!P1 IADD3 R7, R7, 0x1, RZ ;  /* 0x0000000107079810 */ /* 0x000fc40007ffe0ff */
[----:B------:R-:W-:Y:S02]  /*4530*/  ISETP.NE.AND P1, PT, R6, RZ, PT ;  /* 0x000000ff0600720c */ /* 0x000fe40003f25270 */
[----:B------:R-:W-:Y:S02]  /*4540*/  ISETP.GE.U32.AND P2, PT, R9, R8, PT ;  /* 0x000000080900720c */ /* 0x000fe40003f46070 */
[----:B0-----:R-:W-:-:S04]  /*4550*/  IADD3 R12, R0, 0xffffffe, RZ ;  /* 0x0ffffffe000c7810 */ /* 0x001fc80007ffe0ff */
[----:B------:R-:W0:Y:S07]  /*4560*/  F2I.FTZ.U32.TRUNC.NTZ R13, R12 ;  /* 0x0000000c000d7305 */ /* 0x000e2e000021f000 */
[----:B------:R-:W-:-:S04]  /*4570*/  @P2 IADD3 R7, R7, 0x1, RZ ;  /* 0x0000000107072810 */ /* 0x000fc80007ffe0ff */
[----:B------:R-:W-:Y:S02]  /*4580*/  @!P0 IADD3 R7, -R7, RZ, RZ ;  /* 0x000000ff07078210 */ /* 0x000fe40007ffe1ff */
[----:B------:R-:W-:-:S05]  /*4590*/  @!P1 LOP3.LUT R7, RZ, R6, RZ, 0x33, !PT ;  /* 0x00000006ff079212 */ /* 0x000fca00078e33ff */
[----:B------:R-:W-:Y:S02]  /*45a0*/  IMAD R6, R7, R6, RZ ;  /* 0x0000000607067224 */ /* 0x000fe400078e02ff */
[--C-:B0-----:R-:W-:Y:S02]  /*45b0*/  IMAD.MOV R2, RZ, RZ, -R13.reuse ;  /* 0x000000ffff027224 */ /* 0x101fe400078e0a0d */
[----:B------:R-:W-:Y:S02]  /*45c0*/  IMAD.IADD R8, R11, 0x1, -R6 ;  /* 0x000000010b087824 */ /* 0x000fe400078e0a06 */
[----:B------:R-:W-:Y:S02]  /*45d0*/  IMAD R2, R2, R3, RZ ;  /* 0x0000000302027224 */ /* 0x000fe400078e02ff */
[----:B------:R-:W-:Y:S01]  /*45e0*/  IMAD.MOV.U32 R12, RZ, RZ, RZ ;  /* 0x000000ffff0c7224 */ /* 0x000fe200078e00ff */
[----:B------:R-:W-:Y:S02]  /*45f0*/  IABS R0, R8 ;  /* 0x0000000800007213 */ /* 0x000fe40000000000 */
[----:B------:R-:W-:Y:S01]  /*4600*/  LOP3.LUT R8, R8, c[0x0][0x214], RZ, 0x3c, !PT ;  /* 0x0000850008087a12 */ /* 0x000fe200078e3cff */
[----:B------:R-:W-:-:S03]  /*4610*/  IMAD.HI.U32 R2, R13, R2, R12 ;  /* 0x000000020d027227 */ /* 0x000fc600078e000c */
[----:B------:R-:W-:Y:S01]  /*4620*/  ISETP.GE.AND P1, PT, R8, RZ, PT ;  /* 0x000000ff0800720c */ /* 0x000fe20003f26270 */
[----:B------:R-:W-:-:S04]  /*4630*/  IMAD.WIDE.U32 R12, R7, c[0x0][0x1e0], RZ ;  /* 0x00007800070c7a25 */ /* 0x000fc800078e00ff */
[----:B------:R-:W-:-:S05]  /*4640*/  IMAD.HI.U32 R9, R2, R0, RZ ;  /* 0x0000000002097227 */ /* 0x000fca00078e00ff */
[----:B------:R-:W-:-:S05]  /*4650*/  IADD3 R2, -R9, RZ, RZ ;  /* 0x000000ff09027210 */ /* 0x000fca0007ffe1ff */
[----:B------:R-:W-:-:S05]  /*4660*/  IMAD R0, R3, R2, R0 ;  /* 0x0000000203007224 */ /* 0x000fca00078e0200 */
[----:B------:R-:W-:-:S13]  /*4670*/  ISETP.GT.U32.AND P0, PT, R3, R0, PT ;  /* 0x000000000300720c */ /* 0x000fda0003f04070 */
[----:B------:R-:W-:Y:S01]  /*4680*/  @!P0 IMAD.IADD R0, R0, 0x1, -R3 ;  /* 0x0000000100008824 */ /* 0x000fe200078e0a03 */
[----:B------:R-:W-:Y:S02]  /*4690*/  @!P0 IADD3 R9, R9, 0x1, RZ ;  /* 0x0000000109098810 */ /* 0x000fe40007ffe0ff */
[----:B------:R-:W-:Y:S02]  /*46a0*/  ISETP.NE.AND P0, PT, RZ, c[0x0][0x214], PT ;  /* 0x00008500ff007a0c */ /* 0x000fe40003f05270 */
[----:B------:R-:W-:Y:S02]  /*46b0*/  ISETP.GE.U32.AND P2, PT, R0, R3, PT ;  /* 0x000000030000720c */ /* 0x000fe40003f46070 */
[----:B------:R-:W-:-:S05]  /*46c0*/  SHF.R.S32.HI R0, RZ, 0x1f, R7 ;  /* 0x0000001fff007819 */ /* 0x000fca0000011407 */
[----:B------:R-:W-:-:S04]  /*46d0*/  IMAD R0, R0, c[0x0][0x1e0], RZ ;  /* 0x0000780000007a24 */ /* 0x000fc800078e02ff */
[----:B------:R-:W-:Y:S02]  /*46e0*/  IMAD R0, R7, c[0x0][0x1e4], R0 ;  /* 0x0000790007007a24 */ /* 0x000fe400078e0200 */
[----:B------:R-:W-:Y:S02]  /*46f0*/  @P2 IADD3 R9, R9, 0x1, RZ ;  /* 0x0000000109092810 */ /* 0x000fe40007ffe0ff */
[----:B------:R-:W-:-:S03]  /*4700*/  IMAD.IADD R13, R13, 0x1, R0 ;  /* 0x000000010d0d7824 */ /* 0x000fc600078e0200 */
[----:B------:R-:W-:Y:S01]  /*4710*/  @!P1 IMAD.MOV R9, RZ, RZ, -R9 ;  /* 0x000000ffff099224 */ /* 0x000fe200078e0a09 */
[----:B------:R-:W-:Y:S02]  /*4720*/  @!P0 LOP3.LUT R9, RZ, c[0x0][0x214], RZ, 0x33, !PT ;  /* 0x00008500ff098a12 */ /* 0x000fe400078e33ff */
[----:B------:R-:W-:Y:S02]  /*4730*/  ISETP.GE.AND P0, PT, R38, c[0x0][0x220], PT ;  /* 0x0000880026007a0c */ /* 0x000fe40003f06270 */
[----:B------:R-:W-:Y:S01]  /*4740*/  SHF.R.S32.HI R2, RZ, 0x1f, R9 ;  /* 0x0000001fff027819 */ /* 0x000fe20000011409 */
[C---:B------:R-:W-:Y:S02]  /*4750*/  IMAD R6, R9.reuse, c[0x0][0x214], R6 ;  /* 0x0000850009067a24 */ /* 0x040fe400078e0206 */
[----:B------:R-:W-:-:S03]  /*4760*/  IMAD.WIDE.U32 R12, R9, c[0x0][0x1f0], R12 ;  /* 0x00007c00090c7a25 */ /* 0x000fc600078e000c */
[----:B------:R-:W-:Y:S01]  /*4770*/  IADD3 R6, R11, -R6, RZ ;  /* 0x800000060b067210 */ /* 0x000fe20007ffe0ff */
[----:B------:R-:W-:-:S03]  /*4780*/  IMAD R2, R2, c[0x0][0x1f0], RZ ;  /* 0x00007c0002027a24 */ /* 0x000fc600078e02ff */
[----:B------:R-:W-:Y:S01]  /*4790*/  SHF.R.S32.HI R0, RZ, 0x1f, R6 ;  /* 0x0000001fff007819 */ /* 0x000fe20000011406 */
[----:B------:R-:W-:-:S04]  /*47a0*/  IMAD R2, R9, c[0x0][0x1f4], R2 ;  /* 0x00007d0009027a24 */ /* 0x000fc800078e0202 */
[----:B------:R-:W-:Y:S02]  /*47b0*/  IMAD R3, R0, c[0x0][0x1e8], RZ ;  /* 0x00007a0000037a24 */ /* 0x000fe400078e02ff */
[----:B------:R-:W-:Y:S02]  /*47c0*/  IMAD.IADD R13, R13, 0x1, R2 ;  /* 0x000000010d0d7824 */ /* 0x000fe400078e0202 */
[C---:B------:R-:W-:Y:S02]  /*47d0*/  IMAD R3, R6.reuse, c[0x0][0x1ec], R3 ;  /* 0x00007b0006037a24 */ /* 0x040fe400078e0203 */
[----:B------:R-:W-:-:S04]  /*47e0*/  IMAD.WIDE.U32 R6, R6, c[0x0][0x1e8], R12 ;  /* 0x00007a0006067a25 */ /* 0x000fc800078e000c */
[----:B------:R-:W-:Y:S01]  /*47f0*/  IMAD.IADD R3, R7, 0x1, R3 ;  /* 0x0000000107037824 */ /* 0x000fe200078e0203 */
[----:B------:R-:W-:-:S04]  /*4800*/  @!P0 IADD3 R0, P1, R38, R6, RZ ;  /* 0x0000000626008210 */ /* 0x000fc80007f3e0ff */
[----:B------:R-:W-:Y:S02]  /*4810*/  @!P0 LEA.HI.X.SX32 R9, R38, R3, 0x1, P1 ;  /* 0x0000000326098211 */ /* 0x000fe400008f0eff */
[----:B------:R-:W-:-:S04]  /*4820*/  @!P0 LEA R8, P1, R0, c[0x0][0x1d0], 0x1 ;  /* 0x0000740000088a11 */ /* 0x000fc800078208ff */
[----:B------:R-:W-:-:S05]  /*4830*/  @!P0 LEA.HI.X R9, R0, c[0x0][0x1d4], R9, 0x1, P1 ;  /* 0x0000750000098a11 */ /* 0x000fca00008f0c09 */
[----:B------:R0:W-:Y:S01]  /*4840*/  @!P0 STG.E.64 [R8.64], R14 ;  /* 0x0000000e08008986 */ /* 0x0001e2000c101b08 */
[----:B------:R-:W-:-:S13]  /*4850*/  ISETP.GE.AND P0, PT, R25, c[0x0][0x220], PT ;  /* 0x0000880019007a0c */ /* 0x000fda0003f06270 */
[----:B------:R-:W-:Y:S05]  /*4860*/  @P0 EXIT ;  /* 0x000000000000094d */ /* 0x000fea0003800000 */
[----:B------:R-:W-:-:S04]  /*4870*/  IADD3 R6, P0, R25, R6, RZ ;  /* 0x0000000619067210 */ /* 0x000fc80007f1e0ff */
[----:B------:R-:W-:Y:S02]  /*4880*/  LEA.HI.X.SX32 R3, R25, R3, 0x1, P0 ;  /* 0x0000000319037211 */ /* 0x000fe400000f0eff */
[----:B------:R-:W-:-:S04]  /*4890*/  LEA R2, P0, R6, c[0x0][0x1d0], 0x1 ;  /* 0x0000740006027a11 */ /* 0x000fc800078008ff */
[----:B------:R-:W-:-:S05]  /*48a0*/  LEA.HI.X R3, R6, c[0x0][0x1d4], R3, 0x1, P0 ;  /* 0x0000750006037a11 */ /* 0x000fca00000f0c03 */
[----:B------:R-:W-:Y:S01]  /*48b0*/  STG.E.64 [R2.64], R4 ;  /* 0x0000000402007986 */ /* 0x000fe2000c101b08 */
[----:B------:R-:W-:Y:S05]  /*48c0*/  EXIT ;  /* 0x000000000000794d */ /* 0x000fea0003800000 */
        .weak           $__internal_0_$__cuda_sm20_div_s64
        .type           $__internal_0_$__cuda_sm20_div_s64,@function
        .size           $__internal_0_$__cuda_sm20_div_s64,(.L_x_8858 - $__internal_0_$__cuda_sm20_div_s64)
$__internal_0_$__cuda_sm20_div_s64:
[----:B------:R-:W-:Y:S02]  /*48d0*/  IADD3 R47, P0, RZ, -R26, RZ ;  /* 0x8000001aff2f7210 */ /* 0x000fe40007f1e0ff */
[----:B------:R-:W-:-:S03]  /*48e0*/  ISETP.GE.AND P1, PT, R25, RZ, PT ;  /* 0x000000ff1900720c */ /* 0x000fc60003f26270 */
[----:B------:R-:W-:Y:S01]  /*48f0*/  IMAD.X R22, RZ, RZ, ~R25, P0 ;  /* 0x000000ffff167224 */ /* 0x000fe200000e0e19 */
[----:B------:R-:W-:-:S04]  /*4900*/  SEL R46, R47, R26, !P1 ;  /* 0x0000001a2f2e7207 */ /* 0x000fc80004800000 */
[----:B------:R-:W-:-:S04]  /*4910*/  SEL R47, R22, R25, !P1 ;  /* 0x00000019162f7207 */ /* 0x000fc80004800000 */
[----:B------:R-:W0:Y:S08]  /*4920*/  I2F.U64.RP R19, R46 ;  /* 0x0000002e00137312 */ /* 0x000e300000309000 */
[----:B0-----:R-:W0:Y:S02]  /*4930*/  MUFU.RCP R23, R19 ;  /* 0x0000001300177308 */ /* 0x001e240000001000 */
[----:B0-----:R-:W-:-:S06]  /*4940*/  IADD3 R23, R23, 0x1ffffffe, RZ ;  /* 0x1ffffffe17177810 */ /* 0x001fcc0007ffe0ff */
[----:B------:R-:W0:Y:S02]  /*4950*/  F2I.U64.TRUNC R58, R23 ;  /* 0x00000017003a7311 */ /* 0x000e24000020d800 */
[----:B0-----:R-:W-:-:S04]  /*4960*/  IMAD.WIDE.U32 R52, R58, R46, RZ ;  /* 0x0000002e3a347225 */ /* 0x001fc800078e00ff */
[C---:B------:R-:W-:Y:S01]  /*4970*/  IMAD R21, R58.reuse, R47, R53 ;  /* 0x0000002f3a157224 */ /* 0x040fe200078e0235 */
[----:B------:R-:W-:Y:S01]  /*4980*/  IADD3 R22, P0, RZ, -R52, RZ ;  /* 0x80000034ff167210 */ /* 0x000fe20007f1e0ff */
[----:B------:R-:W-:Y:S02]  /*4990*/  IMAD.MOV.U32 R53, RZ, RZ, R58 ;  /* 0x000000ffff357224 */ /* 0x000fe400078e003a */
[----:B------:R-:W-:Y:S02]  /*49a0*/  IMAD R21, R59, R46, R21 ;  /* 0x0000002e3b157224 */ /* 0x000fe400078e0215 */
[----:B------:R-:W-:-:S04]  /*49b0*/  IMAD.HI.U32 R52, R58, R22, RZ ;  /* 0x000000163a347227 */ /* 0x000fc800078e00ff */
[----:B------:R-:W-:-:S04]  /*49c0*/  IMAD.X R21, RZ, RZ, ~R21, P0 ;  /* 0x000000ffff157224 */ /* 0x000fc800000e0e15 */
[----:B------:R-:W-:-:S04]  /*49d0*/  IMAD.WIDE.U32 R52, P2, R58, R21, R52 ;  /* 0x000000153a347225 */ /* 0x000fc80007840034 */
[C---:B------:R-:W-:Y:S02]  /*49e0*/  IMAD R19, R59.reuse, R21, RZ ;  /* 0x000000153b137224 */ /* 0x040fe400078e02ff */
[----:B------:R-:W-:-:S04]  /*49f0*/  IMAD.HI.U32 R22, P1, R59, R22, R52 ;  /* 0x000000163b167227 */ /* 0x000fc80007820034 */
[----:B------:R-:W-:Y:S01]  /*4a00*/  IMAD.HI.U32 R21, R59, R21, RZ ;  /* 0x000000153b157227 */ /* 0x000fe200078e00ff */
[----:B------:R-:W-:-:S03]  /*4a10*/  IADD3 R53, P0, R19, R22, RZ ;  /* 0x0000001613357210 */ /* 0x000fc60007f1e0ff */
[----:B------:R-:W-:Y:S02]  /*4a20*/  IMAD.X R21, R21, 0x1, R59, P2 ;  /* 0x0000000115157824 */ /* 0x000fe400010e063b */
[----:B------:R-:W-:-:S03]  /*4a30*/  IMAD.WIDE.U32 R58, R53, R46, RZ ;  /* 0x0000002e353a7225 */ /* 0x000fc600078e00ff */
[----:B------:R-:W-:Y:S01]  /*4a40*/  IADD3.X R23, RZ, RZ, R21, P0, P1 ;  /* 0x000000ffff177210 */ /* 0x000fe200007e2415 */
[----:B------:R-:W-:Y:S01]  /*4a50*/  IMAD R22, R53, R47, R59 ;  /* 0x0000002f35167224 */ /* 0x000fe200078e023b */
[----:B------:R-:W-:Y:S01]  /*4a60*/  IADD3 R30, P0, RZ, -R58, RZ ;  /* 0x8000003aff1e7210 */ /* 0x000fe20007f1e0ff */
[----:B------:R-:W-:Y:S01]  /*4a70*/  IMAD.MOV.U32 R59, RZ, RZ, RZ ;  /* 0x000000ffff3b7224 */ /* 0x000fe200078e00ff */
[----:B------:R-:W-:Y:S01]  /*4a80*/  ISETP.GE.AND P1, PT, R17, RZ, PT ;  /* 0x000000ff1100720c */ /* 0x000fe20003f26270 */
[----:B------:R-:W-:Y:S02]  /*4a90*/  IMAD R22, R23, R46, R22 ;  /* 0x0000002e17167224 */ /* 0x000fe400078e0216 */
[----:B------:R-:W-:-:S04]  /*4aa0*/  IMAD.HI.U32 R52, R53, R30, RZ ;  /* 0x0000001e35347227 */ /* 0x000fc800078e00ff */
[----:B------:R-:W-:Y:S01]  /*4ab0*/  IMAD.X R22, RZ, RZ, ~R22, P0 ;  /* 0x000000ffff167224 */ /* 0x000fe200000e0e16 */
[----:B------:R-:W-:-:S03]  /*4ac0*/  IADD3 R21, P0, RZ, -R18, RZ ;  /* 0x80000012ff157210 */ /* 0x000fc60007f1e0ff */
[----:B------:R-:W-:Y:S01]  /*4ad0*/  IMAD.WIDE.U32 R52, P5, R53, R22, R52 ;  /* 0x0000001635347225 */ /* 0x000fe200078a0034 */
[----:B------:R-:W-:-:S05]  /*4ae0*/  SEL R21, R21, R18, !P1 ;  /* 0x0000001215157207 */ /* 0x000fca0004800000 */
[----:B------:R-:W-:-:S04]  /*4af0*/  IMAD.HI.U32 R19, P4, R23, R30, R52 ;  /* 0x0000001e17137227 */ /* 0x000fc80007880034 */
[CC--:B------:R-:W-:Y:S02]  /*4b00*/  IMAD R30, R23.reuse, R22.reuse, RZ ;  /* 0x00000016171e7224 */ /* 0x0c0fe400078e02ff */
[----:B------:R-:W-:Y:S02]  /*4b10*/  IMAD.X R52, RZ, RZ, ~R17, P0 ;  /* 0x000000ffff347224 */ /* 0x000fe400000e0e11 */
[----:B------:R-:W-:Y:S01]  /*4b20*/  IMAD.HI.U32 R22, R23, R22, RZ ;  /* 0x0000001617167227 */ /* 0x000fe200078e00ff */
[----:B------:R-:W-:Y:S02]  /*4b30*/  IADD3 R30, P2, R30, R19, RZ ;  /* 0x000000131e1e7210 */ /* 0x000fe40007f5e0ff */
[----:B------:R-:W-:Y:S01]  /*4b40*/  SEL R19, R52, R17, !P1 ;  /* 0x0000001134137207 */ /* 0x000fe20004800000 */
[----:B------:R-:W-:Y:S02]  /*4b50*/  IMAD.X R22, R22, 0x1, R23, P5 ;  /* 0x0000000116167824 */ /* 0x000fe400028e0617 */
[----:B------:R-:W-:-:S03]  /*4b60*/  IMAD.HI.U32 R58, R30, R21, RZ ;  /* 0x000000151e3a7227 */ /* 0x000fc600078e00ff */
[----:B------:R-:W-:-:S03]  /*4b70*/  IADD3.X R22, RZ, RZ, R22, P2, P4 ;  /* 0x000000ffff167210 */ /* 0x000fc600017e8416 */
[----:B------:R-:W-:-:S04]  /*4b80*/  IMAD.WIDE.U32 R58, R30, R19, R58 ;  /* 0x000000131e3a7225 */ /* 0x000fc800078e003a */
[C---:B------:R-:W-:Y:S02]  /*4b90*/  IMAD R30, R22.reuse, R19, RZ ;  /* 0x00000013161e7224 */ /* 0x040fe400078e02ff */
[----:B------:R-:W-:-:S04]  /*4ba0*/  IMAD.HI.U32 R23, P1, R22, R21, R58 ;  /* 0x0000001516177227 */ /* 0x000fc8000782003a */
[----:B------:R-:W-:Y:S01]  /*4bb0*/  IMAD.HI.U32 R22, R22, R19, RZ ;  /* 0x0000001316167227 */ /* 0x000fe200078e00ff */
[----:B------:R-:W-:-:S04]  /*4bc0*/  IADD3 R30, P0, R30, R23, RZ ;  /* 0x000000171e1e7210 */ /* 0x000fc80007f1e0ff */
[----:B------:R-:W-:Y:S01]  /*4bd0*/  IADD3.X R22, R22, RZ, RZ, P1, !PT ;  /* 0x000000ff16167210 */ /* 0x000fe20000ffe4ff */
[----:B------:R-:W-:-:S04]  /*4be0*/  IMAD.WIDE.U32 R52, R30, R46, RZ ;  /* 0x0000002e1e347225 */ /* 0x000fc800078e00ff */
[----:B------:R-:W-:Y:S01]  /*4bf0*/  IMAD.X R29, RZ, RZ, R22, P0 ;  /* 0x000000ffff1d7224 */ /* 0x000fe200000e0616 */
[----:B------:R-:W-:Y:S01]  /*4c00*/  IADD3 R21, P0, -R52, R21, RZ ;  /* 0x0000001534157210 */ /* 0x000fe20007f1e1ff */
[----:B------:R-:W-:-:S03]  /*4c10*/  IMAD R22, R30, R47, R53 ;  /* 0x0000002f1e167224 */ /* 0x000fc600078e0235 */
[-C--:B------:R-:W-:Y:S01]  /*4c20*/  ISETP.GE.U32.AND P2, PT, R21, R46.reuse, PT ;  /* 0x0000002e1500720c */ /* 0x080fe20003f46070 */
[----:B------:R-:W-:-:S04]  /*4c30*/  IMAD R22, R29, R46, R22 ;  /* 0x0000002e1d167224 */ /* 0x000fc800078e0216 */
[----:B------:R-:W-:Y:S01]  /*4c40*/  IMAD.X R19, R19, 0x1, ~R22, P0 ;  /* 0x0000000113137824 */ /* 0x000fe200000e0e16 */
[----:B------:R-:W-:Y:S02]  /*4c50*/  IADD3 R22, P1, R21, -R46, RZ ;  /* 0x8000002e15167210 */ /* 0x000fe40007f3e0ff */
[----:B------:R-:W-:Y:S02]  /*4c60*/  IADD3 R23, P0, R30, 0x1, RZ ;  /* 0x000000011e177810 */ /* 0x000fe40007f1e0ff */
[----:B------:R-:W-:-:S04]  /*4c70*/  ISETP.GE.U32.AND.EX P2, PT, R19, R47, PT, P2 ;  /* 0x0000002f1300720c */ /* 0x000fc80003f46120 */
[----:B------:R-:W-:Y:S01]  /*4c80*/  SEL R21, R22, R21, P2 ;  /* 0x0000001516157207 */ /* 0x000fe20001000000 */
[----:B------:R-:W-:Y:S01]  /*4c90*/  IMAD.X R22, R19, 0x1, ~R47, P1 ;  /* 0x0000000113167824 */ /* 0x000fe200008e0e2f */
[----:B------:R-:W-:Y:S01]  /*4ca0*/  SEL R23, R23, R30, P2 ;  /* 0x0000001e17177207 */ /* 0x000fe20001000000 */
[----:B------:R-:W-:Y:S01]  /*4cb0*/  IMAD.X R30, RZ, RZ, R29, P0 ;  /* 0x000000ffff1e7224 */ /* 0x000fe200000e061d */
[----:B------:R-:W-:Y:S01]  /*4cc0*/  ISETP.GE.U32.AND P0, PT, R21, R46, PT ;  /* 0x0000002e1500720c */ /* 0x000fe20003f06070 */
[----:B------:R-:W-:Y:S01]  /*4cd0*/  IMAD.MOV.U32 R46, RZ, RZ, R24 ;  /* 0x000000ffff2e7224 */ /* 0x000fe200078e0018 */
[----:B------:R-:W-:Y:S02]  /*4ce0*/  SEL R19, R22, R19, P2 ;  /* 0x0000001316137207 */ /* 0x000fe40001000000 */
[----:B------:R-:W-:Y:S02]  /*4cf0*/  SEL R30, R30, R29, P2 ;  /* 0x0000001d1e1e7207 */ /* 0x000fe40001000000 */
[----:B------:R-:W-:-:S02]  /*4d00*/  IADD3 R22, P1, R23, 0x1, RZ ;  /* 0x0000000117167810 */ /* 0x000fc40007f3e0ff */
[----:B------:R-:W-:Y:S01]  /*4d10*/  ISETP.GE.U32.AND.EX P0, PT, R19, R47, PT, P0 ;  /* 0x0000002f1300720c */ /* 0x000fe20003f06100 */
[----:B------:R-:W-:Y:S01]  /*4d20*/  IMAD.MOV.U32 R47, RZ, RZ, 0x0 ;  /* 0x00000000ff2f7424 */ /* 0x000fe200078e00ff */
[-C--:B------:R-:W-:Y:S02]  /*4d30*/  IADD3.X R19, RZ, R30.reuse, RZ, P1, !PT ;  /* 0x0000001eff137210 */ /* 0x080fe40000ffe4ff */
[----:B------:R-:W-:Y:S02]  /*4d40*/  SEL R22, R22, R23, P0 ;  /* 0x0000001716167207 */ /* 0x000fe40000000000 */
[----:B------:R-:W-:Y:S02]  /*4d50*/  SEL R30, R19, R30, P0 ;  /* 0x0000001e131e7207 */ /* 0x000fe40000000000 */
[----:B------:R-:W-:Y:S02]  /*4d60*/  LOP3.LUT R21, R25, R17, RZ, 0x3c, !PT ;  /* 0x0000001119157212 */ /* 0x000fe400078e3cff */
[----:B------:R-:W-:-:S02]  /*4d70*/  IADD3 R19, P1, RZ, -R22, RZ ;  /* 0x80000016ff137210 */ /* 0x000fc40007f3e0ff */
[----:B------:R-:W-:Y:S02]  /*4d80*/  ISETP.GE.AND P2, PT, R21, RZ, PT ;  /* 0x000000ff1500720c */ /* 0x000fe40003f46270 */
[----:B------:R-:W-:Y:S01]  /*4d90*/  ISETP.NE.U32.AND P0, PT, R26, RZ, PT ;  /* 0x000000ff1a00720c */ /* 0x000fe20003f05070 */
[----:B------:R-:W-:Y:S01]  /*4da0*/  IMAD.X R21, RZ, RZ, ~R30, P1 ;  /* 0x000000ffff157224 */ /* 0x000fe200008e0e1e */
[----:B------:R-:W-:Y:S02]  /*4db0*/  SEL R19, R19, R22, !P2 ;  /* 0x0000001613137207 */ /* 0x000fe40005000000 */
[----:B------:R-:W-:Y:S02]  /*4dc0*/  ISETP.NE.AND.EX P0, PT, R25, RZ, PT, P0 ;  /* 0x000000ff1900720c */ /* 0x000fe40003f05300 */
[----:B------:R-:W-:Y:S02]  /*4dd0*/  SEL R21, R21, R30, !P2 ;  /* 0x0000001e15157207 */ /* 0x000fe40005000000 */
[----:B------:R-:W-:-:S02]  /*4de0*/  SEL R22, R19, 0xffffffff, P0 ;  /* 0xffffffff13167807 */ /* 0x000fc40000000000 */
[----:B------:R-:W-:Y:S01]  /*4df0*/  SEL R23, R21, 0xffffffff, P0 ;  /* 0xffffffff15177807 */ /* 0x000fe20000000000 */
[----:B------:R-:W-:Y:S06]  /*4e00*/  RET.REL.NODEC R46 `(_ZN5flash32flash_fwd_splitkv_combine_kernelI23Flash_fwd_kernel_traitsILi256ELi64ELi64ELi4ELb0ELb0EN7cutlass10bfloat16_tE19Flash_kernel_traitsILi256ELi64ELi64ELi4ES3_EELi4ELi7ELb0EEEvNS_16Flash_fwd_paramsE) ;  /* 0xffffb1f02e007950 */ /* 0x000fec0003c3ffff */
.L_x_45:
[----:B------:R-:W-:-:S00]  /*4e10*/  BRA `(.L_x_45) ;  /* 0xfffffff000007947 */ /* 0x000fc0000383ffff */
[----:B------:R-:W-:-:S00]  /*4e20*/  NOP ;  /* 0x0000000000007918 */ /* 0x000fc00000000000 */
        /* <DEDUP_REMOVED lines=13> */
.L_x_8858:


//--------------------- .text._ZN5flash32flash_fwd_splitkv_combine_kernelI23Flash_fwd_kernel_traitsILi256ELi64ELi64ELi4ELb0ELb0EN7cutlass10bfloat16_tE19Flash_kernel_traitsILi256ELi64ELi64ELi4ES3_EELi4ELi6ELb0EEEvNS_16Flash_fwd_paramsE --------------------------
	.section	.text._ZN5flash32flash_fwd_splitkv_combine_kernelI23Flash_fwd_kernel_traitsILi256ELi64ELi64ELi4ELb0ELb0EN7cutlass10bfloat16_tE19Flash_kernel_traitsILi256ELi64ELi64ELi4ES3_EELi4ELi6ELb0EEEvNS_16Flash_fwd_paramsE,"ax",@progbits
	.sectioninfo	@"SHI_REGISTERS=60"
	.align	128
        .global         _ZN5flash32flash_fwd_splitkv_combine_kernelI23Flash_fwd_kernel_traitsILi256ELi64ELi64ELi4ELb0ELb0EN7cutlass10bfloat16_tE19Flash_kernel_traitsILi256ELi64ELi64ELi4ES3_EELi4ELi6ELb0EEEvNS_16Flash_fwd_paramsE
        .type           _ZN5flash32flash_fwd_splitkv_combine_kernelI23Flash_fwd_kernel_traitsILi256ELi64ELi64ELi4ELb0ELb0EN7cutlass10bfloat16_tE19Flash_kernel_traitsILi256ELi64ELi64ELi4ES3_EELi4ELi6ELb0EEEvNS_16Flash_fwd_paramsE,@function
        .size           _ZN5flash32flash_fwd_splitkv_combine_kernelI23Flash_fwd_kernel_traitsILi256ELi64ELi64ELi4ELb0ELb0EN7cutlass10bfloat16_tE19Flash_kernel_traitsILi256ELi64ELi64ELi4ES3_EELi4ELi6ELb0EEEvNS_16Flash_fwd_paramsE,(.L_x_8859 - _ZN5flash32flash_fwd_splitkv_combine_kernelI23Flash_fwd_kernel_traitsILi256ELi64ELi64ELi4ELb0ELb0EN7cutlass10bfloat16_tE19Flash_kernel_traitsILi256ELi64ELi64ELi4ES3_EELi4ELi6ELb0EEEvNS_16Flash_fwd_paramsE)
        .other          _ZN5flash32flash_fwd_splitkv_combine_kernelI23Flash_fwd_kernel_traitsILi256ELi64ELi64ELi4ELb0ELb0EN7cutlass10bfloat16_tE19Flash_kernel_traitsILi256ELi64ELi64ELi4ES3_EELi4ELi6ELb0EEEvNS_16Flash_fwd_paramsE,@"STO_CUDA_ENTRY STV_DEFAULT"
_ZN5flash32flash_fwd_splitkv_combine_kernelI23Flash_fwd_kernel_traitsILi256ELi64ELi64ELi4ELb0ELb0EN7cutlass10bfloat16_tE19Flash_kernel_traitsILi256ELi64ELi64ELi4ES3_EELi4ELi6ELb0EEEvNS_16Flash_fwd_paramsE:
.text._ZN5flash32flash_fwd_splitkv_combine_kernelI23Flash_fwd_kernel_traitsILi256ELi64ELi64ELi4ELb0ELb0EN7cutlass10bfloat16_tE19Flash_kernel_traitsILi256ELi64ELi64ELi4ES3_EELi4ELi6ELb0EEEvNS_16Flash_fwd_paramsE:
        /* <DEDUP_REMOVED lines=11> */
[C---:B------:R-:W-:Y:S01]  /*00b0*/  SEL R0, R5.reuse, R0, P0 ;  /* 0x0000000005007207 */ /* 0x040fe20000000000 */
        /* <DEDUP_REMOVED lines=11> */
[----:B------:R-:W-:Y:S05]  /*0170*/  CALL.REL.NOINC `($__internal_1_$__cuda_sm20_div_s64) ;  /* 0x000043e000007944 */ /* 0x000fea0003c00000 */
[----:B------:R-:W-:Y:S05]  /*0180*/  BRA `(.L_x_47) ;  /* 0x0000013000007947 */ /* 0x000fea0003800000 */
.L_x_46:
        /* <DEDUP_REMOVED lines=19> */
.L_x_47:
        /* <DEDUP_REMOVED lines=11> */
[----:B------:R-:W-:Y:S05]  /*0370*/  CALL.REL.NOINC `($__internal_1_$__cuda_sm20_div_s64) ;  /* 0x000041e000007944 */ /* 0x000fea0003c00000 */
[----:B------:R-:W-:Y:S02]  /*0380*/  MOV R8, R22 ;  /* 0x0000001600087202 */ /* 0x000fe40000000f00 */
[----:B------:R-:W-:Y:S01]  /*0390*/  MOV R9, R23 ;  /* 0x0000001700097202 */ /* 0x000fe20000000f00 */
[----:B------:R-:W-:Y:S05]  /*03a0*/  BRA `(.L_x_50) ;  /* 0x0000013000007947 */ /* 0x000fea0003800000 */
.L_x_49:
        /* <DEDUP_REMOVED lines=19> */
.L_x_50:
[----:B------:R-:W-:Y:S05]  /*04e0*/  BSYNC B0 ;  /* 0x0000000000007941 */ /* 0x000fea0003800000 */
.L_x_48:
[----:B------:R-:W-:Y:S01]  /*04f0*/  IABS R7, c[0x0][0x214] ;  /* 0x0000850000077a13 */ /* 0x000fe20000000000 */
[----:B------:R-:W-:Y:S01]  /*0500*/  ULDC UR6, c[0x0][0x214] ;  /* 0x0000850000067ab9 */ /* 0x000fe20000000800 */
[----:B------:R-:W-:Y:S01]  /*0510*/  BSSY B0, `(.L_x_51) ;  /* 0x000003b000007945 */ /* 0x000fe20003800000 */
[----:B------:R-:W-:Y:S01]  /*0520*/  UIADD3 UR6, UR6, -0x1, URZ ;  /* 0xffffffff06067890 */ /* 0x000fe2000fffe03f */
[----:B------:R-:W0:Y:S05]  /*0530*/  I2F.RP R6, R7 ;  /* 0x0000000700067306 */ /* 0x000e2a0000209400 */
[----:B------:R-:W-:-:S04]  /*0540*/  IADD3 R2, R7, UR6, RZ ;  /* 0x0000000607027c10 */ /* 0x000fc8000fffe0ff */
[----:B------:R-:W-:Y:S01]  /*0550*/  IABS R3, R2 ;  /* 0x0000000200037213 */ /* 0x000fe20000000000 */
        /* <DEDUP_REMOVED lines=8> */
[----:B------:R-:W-:-:S04]  /*05e0*/  IMAD.MOV R4, RZ, RZ, -R6 ;  /* 0x000000ffff047224 */ /* 0x000fc800078e0a06 */
[----:B------:R-:W-:Y:S01]  /*05f0*/  IMAD R4, R7, R4, R3 ;  /* 0x0000000407047224 */ /* 0x000fe200078e0203 */
[----:B------:R-:W-:-:S04]  /*0600*/  LOP3.LUT R3, R2, R7, RZ, 0x3c, !PT ;  /* 0x0000000702037212 */ /* 0x000fc800078e3cff */
[----:B------:R-:W-:Y:S02]  /*0610*/  ISETP.GT.U32.AND P1, PT, R7, R4, PT ;  /* 0x000000040700720c */ /* 0x000fe40003f24070 */
[----:B------:R-:W-:-:S11]  /*0620*/  ISETP.GE.AND P0, PT, R3, RZ, PT ;  /* 0x000000ff0300720c */ /* 0x000fd60003f06270 */
[----:B------:R-:W-:Y:S01]  /*0630*/  @!P1 IMAD.IADD R4, R4, 0x1, -R7 ;  /* 0x0000000104049824 */ /* 0x000fe200078e0a07 */
[----:B------:R-:W-:Y:S02]  /*0640*/  @!P1 IADD3 R6, R6, 0x1, RZ ;  /* 0x0000000106069810 */ /* 0x000fe40007ffe0ff */
[----:B------:R-:W-:Y:S02]  /*0650*/  ISETP.NE.AND P1, PT, RZ, c[0x0][0x214], PT ;  /* 0x00008500ff007a0c */ /* 0x000fe40003f25270 */
[----:B------:R-:W-:-:S13]  /*0660*/  ISETP.GE.U32.AND P2, PT, R4, R7, PT ;  /* 0x000000070400720c */ /* 0x000fda0003f46070 */
[----:B------:R-:W-:-:S05]  /*0670*/  @P2 IADD3 R6, R6, 0x1, RZ ;  /* 0x0000000106062810 */ /* 0x000fca0007ffe0ff */
[----:B------:R-:W-:Y:S01]  /*0680*/  @!P0 IMAD.MOV R6, RZ, RZ, -R6 ;  /* 0x000000ffff068224 */ /* 0x000fe200078e0a06 */
[----:B------:R-:W-:-:S04]  /*0690*/  @!P1 LOP3.LUT R6, RZ, R7, RZ, 0x33, !PT ;  /* 0x00000007ff069212 */ /* 0x000fc800078e33ff */
[----:B------:R-:W-:Y:S02]  /*06a0*/  ISETP.LT.U32.AND P0, PT, R28, R6, PT ;  /* 0x000000061c00720c */ /* 0x000fe40003f01070 */
[----:B------:R-:W-:-:S04]  /*06b0*/  SHF.R.S32.HI R4, RZ, 0x1f, R6 ;  /* 0x0000001fff047819 */ /* 0x000fc80000011406 */
[----:B------:R-:W-:-:S04]  /*06c0*/  ISETP.LT.AND.EX P0, PT, R25, R4, PT, P0 ;  /* 0x000000041900720c */ /* 0x000fc80003f01300 */
[C---:B------:R-:W-:Y:S02]  /*06d0*/  SEL R15, R25.reuse, R4, P0 ;  /* 0x00000004190f7207 */ /* 0x040fe40000000000 */
[----:B------:R-:W-:Y:S02]  /*06e0*/  SEL R16, R28, R6, P0 ;  /* 0x000000061c107207 */ /* 0x000fe40000000000 */
[----:B------:R-:W-:-:S04]  /*06f0*/  LOP3.LUT R3, R25, R15, RZ, 0xfc, !PT ;  /* 0x0000000f19037212 */ /* 0x000fc800078efcff */
        /* <DEDUP_REMOVED lines=9> */
.L_x_52:
        /* <DEDUP_REMOVED lines=19> */
.L_x_53:
[----:B------:R-:W-:Y:S05]  /*08c0*/  BSYNC B0 ;  /* 0x0000000000007941 */ /* 0x000fea0003800000 */
.L_x_51:
[----:B------:R-:W-:Y:S01]  /*08d0*/  IABS R6, c[0x0][0x214] ;  /* 0x0000850000067a13 */ /* 0x000fe20000000000 */
[----:B------:R-:W-:Y:S01]  /*08e0*/  ULDC UR4, c[0x0][0x214] ;  /* 0x0000850000047ab9 */ /* 0x000fe20000000800 */
[----:B------:R-:W-:Y:S01]  /*08f0*/  BSSY B0, `(.L_x_54) ;  /* 0x000005e000007945 */ /* 0x000fe20003800000 */
[----:B------:R-:W-:Y:S01]  /*0900*/  UISETP.LT.AND UP0, UPT, URZ, UR4, UPT ;  /* 0x000000043f00728c */ /* 0x000fe2000bf01270 */
[----:B------:R-:W0:Y:S01]  /*0910*/  I2F.RP R12, R6 ;  /* 0x00000006000c7306 */ /* 0x000e220000209400 */
[----:B------:R-:W-:Y:S02]  /*0920*/  USHF.R.S32.HI UR5, URZ, 0x1f, UR4 ;  /* 0x0000001f3f057899 */ /* 0x000fe40008011404 */
[----:B------:R-:W-:-:S07]  /*0930*/  ULEA.HI.SX32 UR4, UR4, 0x1, 0x1 ;  /* 0x0000000104047891 */ /* 0x000fce000f8f0a3f */
[----:B------:R-:W-:Y:S01]  /*0940*/  @!UP0 UIADD3 UR4, UR5, URZ, URZ ;  /* 0x0000003f05048290 */ /* 0x000fe2000fffe03f */
[----:B0-----:R-:W0:Y:S02]  /*0950*/  MUFU.RCP R10, R12 ;  /* 0x0000000c000a7308 */ /* 0x001e240000001000 */
[----:B0-----:R-:W-:-:S06]  /*0960*/  IADD3 R10, R10, 0xffffffe, RZ ;  /* 0x0ffffffe0a0a7810 */ /* 0x001fcc0007ffe0ff */
[----:B------:R-:W0:Y:S02]  /*0970*/  F2I.FTZ.U32.TRUNC.NTZ R11, R10 ;  /* 0x0000000a000b7305 */ /* 0x000e24000021f000 */
[--C-:B0-----:R-:W-:Y:S02]  /*0980*/  IMAD.MOV R3, RZ, RZ, -R11.reuse ;  /* 0x000000ffff037224 */ /* 0x101fe400078e0a0b */
[----:B------:R-:W-:Y:S02]  /*0990*/  IMAD.MOV.U32 R10, RZ, RZ, RZ ;  /* 0x000000ffff0a7224 */ /* 0x000fe400078e00ff */
[----:B------:R-:W-:Y:S01]  /*09a0*/  IMAD R4, R3, R6, RZ ;  /* 0x0000000603047224 */ /* 0x000fe200078e02ff */
[----:B------:R-:W-:Y:S02]  /*09b0*/  IABS R3, R2 ;  /* 0x0000000200037213 */ /* 0x000fe40000000000 */
[----:B------:R-:W-:Y:S01]  /*09c0*/  LOP3.LUT R2, R2, c[0x0][0x214], RZ, 0x3c, !PT ;  /* 0x0000850002027a12 */ /* 0x000fe200078e3cff */
[----:B------:R-:W-:-:S03]  /*09d0*/  IMAD.HI.U32 R4, R11, R4, R10 ;  /* 0x000000040b047227 */ /* 0x000fc600078e000a */
[----:B------:R-:W-:Y:S01]  /*09e0*/  ISETP.GE.AND P2, PT, R2, RZ, PT ;  /* 0x000000ff0200720c */ /* 0x000fe20003f46270 */
[----:B------:R-:W-:Y:S02]  /*09f0*/  IMAD.MOV.U32 R7, RZ, RZ, R3 ;  /* 0x000000ffff077224 */ /* 0x000fe400078e0003 */
[----:B------:R-:W-:Y:S02]  /*0a00*/  IMAD.MOV.U32 R2, RZ, RZ, c[0x0][0x1c0] ;  /* 0x00007000ff027624 */ /* 0x000fe400078e00ff */
[----:B------:R-:W-:-:S04]  /*0a10*/  IMAD.HI.U32 R4, R4, R7, RZ ;  /* 0x0000000704047227 */ /* 0x000fc800078e00ff */
[----:B------:R-:W-:-:S04]  /*0a20*/  IMAD.MOV R3, RZ, RZ, -R4 ;  /* 0x000000ffff037224 */ /* 0x000fc800078e0a04 */
[----:B------:R-:W-:-:S05]  /*0a30*/  IMAD R3, R6, R3, R7 ;  /* 0x0000000306037224 */ /* 0x000fca00078e0207 */
[----:B------:R-:W-:-:S13]  /*0a40*/  ISETP.GT.U32.AND P1, PT, R6, R3, PT ;  /* 0x000000030600720c */ /* 0x000fda0003f24070 */
[----:B------:R-:W-:Y:S01]  /*0a50*/  @!P1 IMAD.IADD R3, R3, 0x1, -R6 ;  /* 0x0000000103039824 */ /* 0x000fe200078e0a06 */
[----:B------:R-:W-:Y:S02]  /*0a60*/  @!P1 IADD3 R4, R4, 0x1, RZ ;  /* 0x0000000104049810 */ /* 0x000fe40007ffe0ff */
[----:B------:R-:W-:Y:S02]  /*0a70*/  ISETP.NE.AND P1, PT, RZ, c[0x0][0x214], PT ;  /* 0x00008500ff007a0c */ /* 0x000fe40003f25270 */
[----:B------:R-:W-:Y:S02]  /*0a80*/  ISETP.GE.U32.AND P0, PT, R3, R6, PT ;  /* 0x000000060300720c */ /* 0x000fe40003f06070 */
[C---:B------:R-:W-:Y:S01]  /*0a90*/  IADD3 R6, R2.reuse, -0x1, RZ ;  /* 0xffffffff02067810 */ /* 0x040fe20007ffe0ff */
[----:B------:R-:W-:-:S10]  /*0aa0*/  IMAD R2, R2, c[0x0][0x214], RZ ;  /* 0x0000850002027a24 */ /* 0x000fd400078e02ff */
[----:B------:R-:W-:-:S05]  /*0ab0*/  @P0 IADD3 R4, R4, 0x1, RZ ;  /* 0x0000000104040810 */ /* 0x000fca0007ffe0ff */
[----:B------:R-:W-:Y:S01]  /*0ac0*/  @!P2 IMAD.MOV R4, RZ, RZ, -R4 ;  /* 0x000000ffff04a224 */ /* 0x000fe200078e0a04 */
[----:B------:R-:W-:-:S05]  /*0ad0*/  @!P1 LOP3.LUT R4, RZ, c[0x0][0x214], RZ, 0x33, !PT ;  /* 0x00008500ff049a12 */ /* 0x000fca00078e33ff */
[----:B------:R-:W-:-:S05]  /*0ae0*/  IMAD R3, R4, UR4, RZ ;  /* 0x0000000404037c24 */ /* 0x000fca000f8e02ff */
[-C--:B------:R-:W-:Y:S02]  /*0af0*/  IABS R13, R3.reuse ;  /* 0x00000003000d7213 */ /* 0x080fe40000000000 */
[----:B------:R-:W-:Y:S02]  /*0b00*/  IABS R7, R3 ;  /* 0x0000000300077213 */ /* 0x000fe40000000000 */
[----:B------:R-:W0:Y:S01]  /*0b10*/  I2F.RP R12, R13 ;  /* 0x0000000d000c7306 */ /* 0x000e220000209400 */
[----:B------:R-:W-:Y:S02]  /*0b20*/  IMAD.IADD R4, R6, 0x1, R13 ;  /* 0x0000000106047824 */ /* 0x000fe400078e020d */
[----:B------:R-:W-:-:S05]  /*0b30*/  IMAD.MOV R7, RZ, RZ, -R7 ;  /* 0x000000ffff077224 */ /* 0x000fca00078e0a07 */
[----:B0-----:R-:W0:Y:S02]  /*0b40*/  MUFU.RCP R18, R12 ;  /* 0x0000000c00127308 */ /* 0x001e240000001000 */
[----:B0-----:R-:W-:-:S06]  /*0b50*/  IADD3 R18, R18, 0xffffffe, RZ ;  /* 0x0ffffffe12127810 */ /* 0x001fcc0007ffe0ff */
[----:B------:R-:W0:Y:S02]  /*0b60*/  F2I.FTZ.U32.TRUNC.NTZ R19, R18 ;  /* 0x0000001200137305 */ /* 0x000e24000021f000 */
[----:B0-----:R-:W-:Y:S02]  /*0b70*/  IMAD.MOV R10, RZ, RZ, -R19 ;  /* 0x000000ffff0a7224 */ /* 0x001fe400078e0a13 */
[----:B------:R-:W-:Y:S02]  /*0b80*/  IMAD.MOV.U32 R18, RZ, RZ, RZ ;  /* 0x000000ffff127224 */ /* 0x000fe400078e00ff */
[----:B------:R-:W-:Y:S01]  /*0b90*/  IMAD R11, R10, R13, RZ ;  /* 0x0000000d0a0b7224 */ /* 0x000fe200078e02ff */
[----:B------:R-:W-:-:S03]  /*0ba0*/  IABS R10, R4 ;  /* 0x00000004000a7213 */ /* 0x000fc60000000000 */
[----:B------:R-:W-:-:S06]  /*0bb0*/  IMAD.HI.U32 R11, R19, R11, R18 ;  /* 0x0000000b130b7227 */ /* 0x000fcc00078e0012 */
[----:B------:R-:W-:-:S04]  /*0bc0*/  IMAD.HI.U32 R11, R11, R10, RZ ;  /* 0x0000000a0b0b7227 */ /* 0x000fc800078e00ff */
[----:B------:R-:W-:Y:S01]  /*0bd0*/  IMAD R10, R11, R7, R10 ;  /* 0x000000070b0a7224 */ /* 0x000fe200078e020a */
[----:B------:R-:W-:-:S04]  /*0be0*/  LOP3.LUT R7, R4, R13, RZ, 0x3c, !PT ;  /* 0x0000000d04077212 */ /* 0x000fc800078e3cff */
[----:B------:R-:W-:Y:S02]  /*0bf0*/  ISETP.GT.U32.AND P1, PT, R13, R10, PT ;  /* 0x0000000a0d00720c */ /* 0x000fe40003f24070 */
[----:B------:R-:W-:-:S11]  /*0c00*/  ISETP.GE.AND P0, PT, R7, RZ, PT ;  /* 0x000000ff0700720c */ /* 0x000fd60003f06270 */
[----:B------:R-:W-:Y:S01]  /*0c10*/  @!P1 IMAD.IADD R10, R10, 0x1, -R13 ;  /* 0x000000010a0a9824 */ /* 0x000fe200078e0a0d */
[----:B------:R-:W-:Y:S02]  /*0c20*/  @!P1 IADD3 R11, R11, 0x1, RZ ;  /* 0x000000010b0b9810 */ /* 0x000fe40007ffe0ff */
[----:B------:R-:W-:Y:S02]  /*0c30*/  ISETP.NE.AND P1, PT, R3, RZ, PT ;  /* 0x000000ff0300720c */ /* 0x000fe40003f25270 */
[----:B------:R-:W-:-:S13]  /*0c40*/  ISETP.GE.U32.AND P2, PT, R10, R13, PT ;  /* 0x0000000d0a00720c */ /* 0x000fda0003f46070 */
[----:B------:R-:W-:-:S05]  /*0c50*/  @P2 IADD3 R11, R11, 0x1, RZ ;  /* 0x000000010b0b2810 */ /* 0x000fca0007ffe0ff */
[----:B------:R-:W-:-:S04]  /*0c60*/  IMAD.MOV.U32 R7, RZ, RZ, R11 ;  /* 0x000000ffff077224 */ /* 0x000fc800078e000b */
        /* <DEDUP_REMOVED lines=16> */
[----:B------:R-:W-:Y:S02]  /*0d70*/  MOV R40, R22 ;  /* 0x0000001600287202 */ /* 0x000fe40000000f00 */
[----:B------:R-:W-:Y:S01]  /*0d80*/  MOV R41, R23 ;  /* 0x0000001700297202 */ /* 0x000fe20000000f00 */
[----:B------:R-:W-:Y:S05]  /*0d90*/  BRA `(.L_x_56) ;  /* 0x0000013000007947 */ /* 0x000fea0003800000 */
.L_x_55:
        /* <DEDUP_REMOVED lines=19> */
.L_x_56:
[----:B------:R-:W-:Y:S05]  /*0ed0*/  BSYNC B0 ;  /* 0x0000000000007941 */ /* 0x000fea0003800000 */
.L_x_54:
[-C--:B------:R-:W-:Y:S01]  /*0ee0*/  IABS R18, R2.reuse ;  /* 0x0000000200127213 */ /* 0x080fe20000000000 */
[----:B------:R-:W-:Y:S01]  /*0ef0*/  BSSY B0, `(.L_x_57) ;  /* 0x000003b000007945 */ /* 0x000fe20003800000 */
[----:B------:R-:W-:Y:S02]  /*0f00*/  IABS R10, R2 ;  /* 0x00000002000a7213 */ /* 0x000fe40000000000 */
[----:B------:R-:W0:Y:S01]  /*0f10*/  I2F.RP R17, R18 ;  /* 0x0000001200117306 */ /* 0x000e220000209400 */
[----:B------:R-:W-:Y:S02]  /*0f20*/  IADD3 R7, R18, UR6, RZ ;  /* 0x0000000612077c10 */ /* 0x000fe4000fffe0ff */
        /* <DEDUP_REMOVED lines=36> */
.L_x_58:
        /* <DEDUP_REMOVED lines=19> */
.L_x_59:
[----:B------:R-:W-:Y:S05]  /*12a0*/  BSYNC B0 ;  /* 0x0000000000007941 */ /* 0x000fea0003800000 */
.L_x_57:
[----:B------:R-:W0:Y:S01]  /*12b0*/  S2R R8, SR_TID.X ;  /* 0x0000000000087919 */ /* 0x000e220000002100 */
[----:B------:R-:W-:Y:S01]  /*12c0*/  IADD3 R19, P0, R20, -UR8, RZ ;  /* 0x8000000814137c10 */ /* 0x000fe2000ff1e0ff */
[----:B------:R-:W-:Y:S01]  /*12d0*/  ULDC.64 UR10, c[0x0][0x118] ;  /* 0x00004600000a7ab9 */ /* 0x000fe20000000a00 */
[----:B0-----:R-:W-:-:S04]  /*12e0*/  SHF.R.S32.HI R11, RZ, 0x1f, R8 ;  /* 0x0000001fff0b7819 */ /* 0x001fc80000011408 */
[----:B------:R-:W-:-:S04]  /*12f0*/  LEA.HI R9, R11, R8, RZ, 0x2 ;  /* 0x000000080b097211 */ /* 0x000fc800078f10ff */
[----:B------:R-:W-:Y:S02]  /*1300*/  LOP3.LUT R17, R9, 0xfffffffc, RZ, 0xc0, !PT ;  /* 0xfffffffc09117812 */ /* 0x000fe400078ec0ff */
[----:B------:R-:W-:-:S03]  /*1310*/  SHF.R.S32.HI R9, RZ, 0x2, R9 ;  /* 0x00000002ff097819 */ /* 0x000fc60000011409 */
[----:B------:R-:W-:Y:S01]  /*1320*/  IMAD.IADD R24, R8, 0x1, -R17 ;  /* 0x0000000108187824 */ /* 0x000fe200078e0a11 */
[----:B------:R-:W-:-:S04]  /*1330*/  IADD3.X R17, R5, ~UR7, RZ, P0, !PT ;  /* 0x8000000705117c10 */ /* 0x000fc800087fe4ff */
[----:B------:R-:W-:Y:S02]  /*1340*/  ISETP.GT.U32.AND P2, PT, R19, R24, PT ;  /* 0x000000181300720c */ /* 0x000fe40003f44070 */
[----:B------:R-:W-:Y:S02]  /*1350*/  SHF.R.S32.HI R18, RZ, 0x1f, R24 ;  /* 0x0000001fff127819 */ /* 0x000fe40000011418 */
[----:B------:R-:W-:Y:S02]  /*1360*/  IADD3 R34, P0, R24, UR8, RZ ;  /* 0x0000000818227c10 */ /* 0x000fe4000ff1e0ff */
[----:B------:R-:W-:Y:S02]  /*1370*/  ISETP.GT.AND.EX P2, PT, R17, R18, PT, P2 ;  /* 0x000000121100720c */ /* 0x000fe40003f44320 */
[C---:B------:R-:W-:Y:S02]  /*1380*/  IADD3 R17, R9.reuse, 0x20, RZ ;  /* 0x0000002009117810 */ /* 0x040fe40007ffe0ff */
[----:B------:R-:W-:-:S02]  /*1390*/  ISETP.GE.OR P3, PT, R9, c[0x0][0x314], !P2 ;  /* 0x0000c50009007a0c */ /* 0x000fc40005766670 */
[----:B------:R-:W-:Y:S02]  /*13a0*/  ISETP.GE.OR P2, PT, R17, c[0x0][0x314], !P2 ;  /* 0x0000c50011007a0c */ /* 0x000fe40005746670 */
[----:B------:R-:W-:-:S09]  /*13b0*/  IADD3.X R35, R18, UR7, RZ, P0, !PT ;  /* 0x0000000712237c10 */ /* 0x000fd200087fe4ff */
[----:B------:R-:W-:Y:S02]  /*13c0*/  @!P3 SHF.R.S32.HI R21, RZ, 0x1f, R9 ;  /* 0x0000001fff15b819 */ /* 0x000fe40000011409 */
[----:B------:R-:W-:Y:S01]  /*13d0*/  @!P2 SHF.R.S32.HI R19, RZ, 0x1f, R17 ;  /* 0x0000001fff13a819 */ /* 0x000fe20000011411 */
[----:B------:R-:W-:Y:S02]  /*13e0*/  @!P2 IMAD.MOV.U32 R26, RZ, RZ, R34 ;  /* 0x000000ffff1aa224 */ /* 0x000fe400078e0022 */
[----:B------:R-:W-:Y:S02]  /*13f0*/  @!P2 IMAD.MOV.U32 R27, RZ, RZ, R35 ;  /* 0x000000ffff1ba224 */ /* 0x000fe400078e0023 */
[-C--:B------:R-:W-:Y:S02]  /*1400*/  @!P3 IMAD R18, R21, R20.reuse, RZ ;  /* 0x000000141512b224 */ /* 0x080fe400078e02ff */
[----:B------:R-:W-:Y:S02]  /*1410*/  @!P2 IMAD R28, R19, R20, RZ ;  /* 0x00000014131ca224 */ /* 0x000fe400078e02ff */
[----:B------:R-:W-:-:S04]  /*1420*/  @!P2 IMAD.WIDE.U32 R26, R20, R17, R26 ;  /* 0x00000011141aa225 */ /* 0x000fc800078e001a */
[----:B------:R-:W-:Y:S01]  /*1430*/  @!P3 IMAD.WIDE.U32 R34, R20, R9, R34 ;  /* 0x000000091422b225 */ /* 0x000fe200078e0022 */
[----:B------:R-:W-:-:S03]  /*1440*/  @!P2 LEA R30, P0, R26, c[0x0][0x208], 0x2 ;  /* 0x000082001a1eaa11 */ /* 0x000fc600078010ff */
[-C--:B------:R-:W-:Y:S01]  /*1450*/  @!P3 IMAD R18, R9, R5.reuse, R18 ;  /* 0x000000050912b224 */ /* 0x080fe200078e0212 */
[----:B------:R-:W-:Y:S01]  /*1460*/  @!P3 LEA R32, P1, R34, c[0x0][0x208], 0x2 ;  /* 0x000082002220ba11 */ /* 0x000fe200078210ff */
[----:B------:R-:W-:Y:S02]  /*1470*/  @!P2 IMAD R17, R17, R5, R28 ;  /* 0x000000051111a224 */ /* 0x000fe400078e021c */
[----:B------:R-:W-:Y:S02]  /*1480*/  @!P3 IMAD.IADD R18, R35, 0x1, R18 ;  /* 0x000000012312b824 */ /* 0x000fe400078e0212 */
[----:B------:R-:W-:-:S03]  /*1490*/  @!P2 IMAD.IADD R17, R27, 0x1, R17 ;  /* 0x000000011b11a824 */ /* 0x000fc600078e0211 */
[----:B------:R-:W-:Y:S01]  /*14a0*/  @!P3 LEA.HI.X R33, R34, c[0x0][0x20c], R18, 0x2, P1 ;  /* 0x000083002221ba11 */ /* 0x000fe200008f1412 */
[----:B------:R-:W-:Y:S01]  /*14b0*/  IMAD.MOV.U32 R18, RZ, RZ, -0x800000 ;  /* 0xff800000ff127424 */ /* 0x000fe200078e00ff */
[----:B------:R-:W-:Y:S01]  /*14c0*/  @!P2 LEA.HI.X R31, R26, c[0x0][0x20c], R17, 0x2, P0 ;  /* 0x000083001a1faa11 */ /* 0x000fe200000f1411 */
[----:B------:R-:W-:-:S04]  /*14d0*/  IMAD.MOV.U32 R17, RZ, RZ, -0x800000 ;  /* 0xff800000ff117424 */ /* 0x000fc800078e00ff */
[----:B------:R0:W2:Y:S04]  /*14e0*/  @!P3 LDG.E R18, [R32.64] ;  /* 0x0000000a2012b981 */ /* 0x0000a8000c1e1900 */
[----:B------:R1:W3:Y:S01]  /*14f0*/  @!P2 LDG.E R17, [R30.64] ;  /* 0x0000000a1e11a981 */ /* 0x0002e2000c1e1900 */
[C---:B------:R-:W-:Y:S01]  /*1500*/  ISETP.GT.AND P0, PT, R8.reuse, 0xff, PT ;  /* 0x000000ff0800780c */ /* 0x040fe20003f04270 */
[----:B------:R-:W-:Y:S01]  /*1510*/  IMAD R24, R9, 0x5, R24 ;  /* 0x0000000509187824 */ /* 0x000fe200078e0218 */
[----:B------:R-:W-:Y:S01]  /*1520*/  ISETP.GT.AND P2, PT, R8, 0x7f, PT ;  /* 0x0000007f0800780c */ /* 0x000fe20003f44270 */
[----:B------:R-:W-:Y:S01]  /*1530*/  IMAD.MOV.U32 R34, RZ, RZ, -0x800000 ;  /* 0xff800000ff227424 */ /* 0x000fe200078e00ff */
[----:B------:R-:W-:Y:S01]  /*1540*/  LEA.HI R11, R11, R8, RZ, 0x5 ;  /* 0x000000080b0b7211 */ /* 0x000fe200078f28ff */
[----:B------:R-:W-:Y:S01]  /*1550*/  ULDC.U8 UR4, c[0x0][0x329] ;  /* 0x0000ca4000047ab9 */ /* 0x000fe20000000000 */
[----:B------:R-:W-:Y:S01]  /*1560*/  IABS R9, c[0x0][0x214] ;  /* 0x0000850000097a13 */ /* 0x000fe20000000000 */
[----:B------:R-:W-:Y:S01]  /*1570*/  BSSY B1, `(.L_x_60) ;  /* 0x000025f000017945 */ /* 0x000fe20003800000 */
[----:B------:R-:W-:-:S02]  /*1580*/  LOP3.LUT R19, R11, 0xffffffe0, RZ, 0xc0, !PT ;  /* 0xffffffe00b137812 */ /* 0x000fc400078ec0ff */
[----:B------:R-:W-:Y:S01]  /*1590*/  SHF.R.S32.HI R11, RZ, 0x5, R11 ;  /* 0x00000005ff0b7819 */ /* 0x000fe2000001140b */
[----:B------:R-:W1:Y:S01]  /*15a0*/  I2F.RP R25, R9 ;  /* 0x0000000900197306 */ /* 0x000e620000209400 */
[----:B------:R-:W-:Y:S01]  /*15b0*/  ISETP.GT.AND P4, PT, R2, RZ, PT ;  /* 0x000000ff0200720c */ /* 0x000fe20003f84270 */
[----:B------:R-:W-:-:S04]  /*15c0*/  IMAD.IADD R36, R8, 0x1, -R19 ;  /* 0x0000000108247824 */ /* 0x000fc800078e0a13 */
[----:B------:R-:W-:Y:S02]  /*15d0*/  IMAD R27, R36, 0x5, R11 ;  /* 0x00000005241b7824 */ /* 0x000fe400078e020b */
[----:B0-----:R-:W-:Y:S01]  /*15e0*/  IMAD.MOV.U32 R33, RZ, RZ, -0x800000 ;  /* 0xff800000ff217424 */ /* 0x001fe200078e00ff */
[----:B-1----:R-:W0:Y:S02]  /*15f0*/  MUFU.RCP R30, R25 ;  /* 0x00000019001e7308 */ /* 0x002e240000001000 */
[----:B0-----:R-:W-:-:S06]  /*1600*/  IADD3 R30, R30, 0xffffffe, RZ ;  /* 0x0ffffffe1e1e7810 */ /* 0x001fcc0007ffe0ff */
[----:B------:R0:W1:Y:S02]  /*1610*/  F2I.FTZ.U32.TRUNC.NTZ R31, R30 ;  /* 0x0000001e001f7305 */ /* 0x000064000021f000 */
[----:B0-----:R-:W-:Y:S01]  /*1620*/  IMAD.MOV.U32 R30, RZ, RZ, RZ ;  /* 0x000000ffff1e7224 */ /* 0x001fe200078e00ff */
[----:B--2---:R1:W-:Y:S04]  /*1630*/  @!P0 STS [R24.X4], R18 ;  /* 0x0000001218008388 */ /* 0x0043e80000004800 */
[----:B---3--:R0:W-:Y:S04]  /*1640*/  @!P2 STS [R24.X4+0x280], R17 ;  /* 0x000280111800a388 */ /* 0x0081e80000004800 */
[----:B------:R-:W-:Y:S01]  /*1650*/  BAR.SYNC.DEFER_BLOCKING 0x0 ;  /* 0x0000000000007b1d */ /* 0x000fe20000010000 */
[----:B-1----:R-:W-:-:S04]  /*1660*/  IMAD.MOV R18, RZ, RZ, -R31 ;  /* 0x000000ffff127224 */ /* 0x002fc800078e0a1f */
[----:B------:R-:W-:Y:S01]  /*1670*/  IMAD R18, R18, R9, RZ ;  /* 0x0000000912127224 */ /* 0x000fe200078e02ff */
[----:B0-----:R-:W-:Y:S01]  /*1680*/  IABS R17, R7 ;  /* 0x0000000700117213 */ /* 0x001fe20000000000 */
[----:B------:R-:W-:Y:S02]  /*1690*/  @!P2 LDS R34, [R27.X4] ;  /* 0x000000001b22a984 */ /* 0x000fe40000004800 */
[----:B------:R-:W-:Y:S01]  /*16a0*/  IMAD.HI.U32 R18, R31, R18, R30 ;  /* 0x000000121f127227 */ /* 0x000fe200078e001e */
[----:B------:R-:W-:Y:S01]  /*16b0*/  LOP3.LUT R7, R7, c[0x0][0x214], RZ, 0x3c, !PT ;  /* 0x0000850007077a12 */ /* 0x000fe200078e3cff */
[----:B------:R-:W0:Y:S04]  /*16c0*/  @!P2 LDS R33, [R27.X4+0x280] ;  /* 0x000280001b21a984 */ /* 0x000e280000004800 */
[----:B------:R-:W-:Y:S01]  /*16d0*/  IMAD.HI.U32 R18, R18, R17, RZ ;  /* 0x0000001112127227 */ /* 0x000fe200078e00ff */
[----:B0-----:R-:W-:-:S05]  /*16e0*/  FMNMX.FTZ R28, R34, R33, !PT ;  /* 0x00000021221c7209 */ /* 0x001fca0007810000 */
[----:B------:R-:W0:Y:S02]  /*16f0*/  SHFL.BFLY PT, R19, R28, 0x10, 0x1f ;  /* 0x0e001f001c137f89 */ /* 0x000e2400000e0000 */
[----:B0-----:R-:W-:-:S05]  /*1700*/  FMNMX.FTZ R19, R28, R19, !PT ;  /* 0x000000131c137209 */ /* 0x001fca0007810000 */
[----:B------:R-:W0:Y:S02]  /*1710*/  SHFL.BFLY PT, R26, R19, 0x8, 0x1f ;  /* 0x0d001f00131a7f89 */ /* 0x000e2400000e0000 */
[----:B0-----:R-:W-:-:S05]  /*1720*/  FMNMX.FTZ R26, R19, R26, !PT ;  /* 0x0000001a131a7209 */ /* 0x001fca0007810000 */
[----:B------:R-:W0:Y:S02]  /*1730*/  SHFL.BFLY PT, R21, R26, 0x4, 0x1f ;  /* 0x0c801f001a157f89 */ /* 0x000e2400000e0000 */
[----:B0-----:R-:W-:Y:S01]  /*1740*/  FMNMX.FTZ R21, R26, R21, !PT ;  /* 0x000000151a157209 */ /* 0x001fe20007810000 */
[----:B------:R-:W-:-:S04]  /*1750*/  IMAD.MOV R26, RZ, RZ, -R18 ;  /* 0x000000ffff1a7224 */ /* 0x000fc800078e0a12 */
[----:B------:R-:W0:Y:S01]  /*1760*/  SHFL.BFLY PT, R24, R21, 0x2, 0x1f ;  /* 0x0c401f0015187f89 */ /* 0x000e2200000e0000 */
[----:B------:R-:W-:-:S05]  /*1770*/  IMAD R26, R9, R26, R17 ;  /* 0x0000001a091a7224 */ /* 0x000fca00078e0211 */
[----:B------:R-:W-:-:S13]  /*1780*/  ISETP.GT.U32.AND P0, PT, R9, R26, PT ;  /* 0x0000001a0900720c */ /* 0x000fda0003f04070 */
[----:B------:R-:W-:Y:S01]  /*1790*/  @!P0 IMAD.IADD R26, R26, 0x1, -R9 ;  /* 0x000000011a1a8824 */ /* 0x000fe200078e0a09 */
[----:B------:R-:W-:Y:S02]  /*17a0*/  @!P0 IADD3 R18, R18, 0x1, RZ ;  /* 0x0000000112128810 */ /* 0x000fe40007ffe0ff */
[----:B------:R-:W-:Y:S02]  /*17b0*/  ISETP.NE.AND P0, PT, RZ, c[0x0][0x214], PT ;  /* 0x00008500ff007a0c */ /* 0x000fe40003f05270 */
[----:B0-----:R-:W-:Y:S02]  /*17c0*/  FMNMX.FTZ R24, R21, R24, !PT ;  /* 0x0000001815187209 */ /* 0x001fe40007810000 */
[----:B------:R-:W-:-:S03]  /*17d0*/  ISETP.GE.U32.AND P3, PT, R26, R9, PT ;  /* 0x000000091a00720c */ /* 0x000fc60003f66070 */
[----:B------:R-:W0:Y:S10]  /*17e0*/  SHFL.BFLY PT, R19, R24, 0x1, 0x1f ;  /* 0x0c201f0018137f89 */ /* 0x000e3400000e0000 */
[----:B------:R-:W-:-:S02]  /*17f0*/  @P3 IADD3 R18, R18, 0x1, RZ ;  /* 0x0000000112123810 */ /* 0x000fc40007ffe0ff */
[----:B0-----:R-:W-:-:S04]  /*1800*/  FMNMX.FTZ R19, R24, R19, !PT ;  /* 0x0000001318137209 */ /* 0x001fc80007810000 */
[----:B------:R-:W-:-:S04]  /*1810*/  FSETP.NEU.FTZ.AND P1, PT, R19, -INF , PT ;  /* 0xff8000001300780b */ /* 0x000fc80003f3d000 */
[----:B------:R-:W-:Y:S02]  /*1820*/  FSEL R17, R19, RZ, P1 ;  /* 0x000000ff13117208 */ /* 0x000fe40000800000 */
[----:B------:R-:W-:Y:S02]  /*1830*/  ISETP.GE.AND P1, PT, R7, RZ, PT ;  /* 0x000000ff0700720c */ /* 0x000fe40003f26270 */
[----:B------:R-:W-:Y:S01]  /*1840*/  LEA.HI.SX32 R7, R2, 0x1, 0x1 ;  /* 0x0000000102077811 */ /* 0x000fe200078f0aff */
[C---:B------:R-:W-:Y:S02]  /*1850*/  FADD.FTZ R19, -R17.reuse, R34 ;  /* 0x0000002211137221 */ /* 0x040fe40000010100 */
[----:B------:R-:W-:Y:S02]  /*1860*/  FADD.FTZ R9, -R17, R33 ;  /* 0x0000002111097221 */ /* 0x000fe40000010100 */
[----:B------:R-:W-:Y:S02]  /*1870*/  FMUL.FTZ R19, R19, 1.4426950216293334961 ;  /* 0x3fb8aa3b13137820 */ /* 0x000fe40000410000 */
[----:B------:R-:W-:Y:S01]  /*1880*/  FMUL.FTZ R24, R9, 1.4426950216293334961 ;  /* 0x3fb8aa3b09187820 */ /* 0x000fe20000410000 */
[----:B------:R-:W-:-:S03]  /*1890*/  SHF.R.S32.HI R9, RZ, 0x1f, R2 ;  /* 0x0000001fff097819 */ /* 0x000fc60000011402 */
[----:B------:R-:W-:Y:S01]  /*18a0*/  MUFU.EX2 R19, R19 ;  /* 0x0000001300137308 */ /* 0x000fe20000000800 */
[----:B------:R-:W-:Y:S01]  /*18b0*/  @!P1 IMAD.MOV R18, RZ, RZ, -R18 ;  /* 0x000000ffff129224 */ /* 0x000fe200078e0a12 */
[----:B------:R-:W-:Y:S01]  /*18c0*/  @!P0 LOP3.LUT R18, RZ, c[0x0][0x214], RZ, 0x33, !PT ;  /* 0x00008500ff128a12 */ /* 0x000fe200078e33ff */
[----:B------:R-:W-:-:S04]  /*18d0*/  @!P4 IMAD.MOV R7, RZ, RZ, R9 ;  /* 0x000000ffff07c224 */ /* 0x000fc800078e0209 */
[----:B------:R-:W-:Y:S01]  /*18e0*/  IMAD R2, R7, R18, RZ ;  /* 0x0000001207027224 */ /* 0x000fe200078e02ff */
[----:B------:R-:W0:Y:S01]  /*18f0*/  MUFU.EX2 R24, R24 ;  /* 0x0000001800187308 */ /* 0x000e220000000800 */
[----:B------:R-:W-:-:S03]  /*1900*/  IABS R7, c[0x0][0x1c0] ;  /* 0x0000700000077a13 */ /* 0x000fc60000000000 */
[-C--:B------:R-:W-:Y:S02]  /*1910*/  IABS R9, R2.reuse ;  /* 0x0000000200097213 */ /* 0x080fe40000000000 */
[----:B------:R-:W-:Y:S02]  /*1920*/  IABS R28, R2 ;  /* 0x00000002001c7213 */ /* 0x000fe40000000000 */
[----:B------:R-:W1:Y:S01]  /*1930*/  I2F.RP R21, R9 ;  /* 0x0000000900157306 */ /* 0x000e620000209400 */
[----:B------:R-:W-:Y:S02]  /*1940*/  ISETP.NE.AND P6, PT, R2, RZ, PT ;  /* 0x000000ff0200720c */ /* 0x000fe40003fc5270 */
[----:B------:R-:W-:Y:S02]  /*1950*/  IMAD.MOV R28, RZ, RZ, -R28 ;  /* 0x000000ffff1c7224 */ /* 0x000fe400078e0a1c */
[----:B0-----:R-:W-:-:S03]  /*1960*/  FADD.FTZ R31, R19, R24 ;  /* 0x00000018131f7221 */ /* 0x001fc60000010000 */
[----:B------:R-:W0:Y:S01]  /*1970*/  I2F.U32.RP R25, R7 ;  /* 0x0000000700197306 */ /* 0x000e220000209000 */
[----:B------:R-:W-:Y:S01]  /*1980*/  IMAD.IADD R24, R6, 0x1, R9 ;  /* 0x0000000106187824 */ /* 0x000fe200078e0209 */
[----:B------:R-:W2:Y:S06]  /*1990*/  SHFL.BFLY PT, R18, R31, 0x10, 0x1f ;  /* 0x0e001f001f127f89 */ /* 0x000eac00000e0000 */
[----:B-1----:R-:W1:Y:S08]  /*19a0*/  MUFU.RCP R21, R21 ;  /* 0x0000001500157308 */ /* 0x002e700000001000 */
[----:B0-----:R-:W0:Y:S01]  /*19b0*/  MUFU.RCP R38, R25 ;  /* 0x0000001900267308 */ /* 0x001e220000001000 */
[----:B-1----:R-:W-:-:S02]  /*19c0*/  IADD3 R42, R21, 0xffffffe, RZ ;  /* 0x0ffffffe152a7810 */ /* 0x002fc40007ffe0ff */
[----:B------:R-:W-:Y:S01]  /*19d0*/  IABS R21, R24 ;  /* 0x0000001800157213 */ /* 0x000fe20000000000 */
[----:B--2---:R-:W-:-:S04]  /*19e0*/  FADD.FTZ R18, R31, R18 ;  /* 0x000000121f127221 */ /* 0x004fc80000010000 */
[----:B------:R-:W1:Y:S01]  /*19f0*/  F2I.FTZ.U32.TRUNC.NTZ R43, R42 ;  /* 0x0000002a002b7305 */ /* 0x000e62000021f000 */
[----:B0-----:R-:W-:Y:S01]  /*1a00*/  IADD3 R38, R38, 0xffffffe, RZ ;  /* 0x0ffffffe26267810 */ /* 0x001fe20007ffe0ff */
[----:B------:R-:W0:Y:S06]  /*1a10*/  SHFL.BFLY PT, R19, R18, 0x8, 0x1f ;  /* 0x0d001f0012137f89 */ /* 0x000e2c00000e0000 */
[----:B------:R-:W2:Y:S01]  /*1a20*/  F2I.FTZ.U32.TRUNC.NTZ R39, R38 ;  /* 0x0000002600277305 */ /* 0x000ea2000021f000 */
[----:B-1----:R-:W-:Y:S02]  /*1a30*/  IMAD.MOV R30, RZ, RZ, -R43 ;  /* 0x000000ffff1e7224 */ /* 0x002fe400078e0a2b */
[----:B------:R-:W-:-:S02]  /*1a40*/  IMAD.MOV.U32 R42, RZ, RZ, RZ ;  /* 0x000000ffff2a7224 */ /* 0x000fc400078e00ff */
[----:B------:R-:W-:-:S04]  /*1a50*/  IMAD R30, R30, R9, RZ ;  /* 0x000000091e1e7224 */ /* 0x000fc800078e02ff */
[----:B------:R-:W-:-:S04]  /*1a60*/  IMAD.HI.U32 R30, R43, R30, R42 ;  /* 0x0000001e2b1e7227 */ /* 0x000fc800078e002a */
[----:B0-----:R-:W-:Y:S01]  /*1a70*/  FADD.FTZ R19, R18, R19 ;  /* 0x0000001312137221 */ /* 0x001fe20000010000 */
[----:B------:R-:W-:Y:S01]  /*1a80*/  IABS R18, c[0x0][0x1c0] ;  /* 0x0000700000127a13 */ /* 0x000fe20000000000 */
[----:B--2---:R-:W-:Y:S02]  /*1a90*/  IMAD.MOV R6, RZ, RZ, -R39 ;  /* 0x000000ffff067224 */ /* 0x004fe400078e0a27 */
[----:B------:R-:W-:Y:S01]  /*1aa0*/  IMAD.HI.U32 R30, R30, R21, RZ ;  /* 0x000000151e1e7227 */ /* 0x000fe200078e00ff */
[----:B------:R-:W0:Y:S03]  /*1ab0*/  SHFL.BFLY PT, R26, R19, 0x4, 0x1f ;  /* 0x0c801f00131a7f89 */ /* 0x000e2600000e0000 */
[----:B------:R-:W-:Y:S02]  /*1ac0*/  IMAD R28, R30, R28, R21 ;  /* 0x0000001c1e1c7224 */ /* 0x000fe400078e0215 */
[----:B------:R-:W-:-:S02]  /*1ad0*/  IMAD.MOV.U32 R38, RZ, RZ, RZ ;  /* 0x000000ffff267224 */ /* 0x000fc400078e00ff */
[----:B------:R-:W-:Y:S01]  /*1ae0*/  IMAD.MOV R18, RZ, RZ, -R18 ;  /* 0x000000ffff127224 */ /* 0x000fe200078e0a12 */
[----:B------:R-:W-:-:S13]  /*1af0*/  ISETP.GT.U32.AND P3, PT, R9, R28, PT ;  /* 0x0000001c0900720c */ /* 0x000fda0003f64070 */
[----:B------:R-:W-:Y:S01]  /*1b00*/  @!P3 IMAD.IADD R28, R28, 0x1, -R9 ;  /* 0x000000011c1cb824 */ /* 0x000fe200078e0a09 */
[----:B------:R-:W-:Y:S01]  /*1b10*/  @!P3 IADD3 R30, R30, 0x1, RZ ;  /* 0x000000011e1eb810 */ /* 0x000fe20007ffe0ff */
[----:B0-----:R-:W-:Y:S02]  /*1b20*/  FADD.FTZ R26, R19, R26 ;  /* 0x0000001a131a7221 */ /* 0x001fe40000010000 */
[----:B------:R-:W-:Y:S01]  /*1b30*/  IMAD R19, R6, R7, RZ ;  /* 0x0000000706137224 */ /* 0x000fe200078e02ff */
[----:B------:R-:W-:Y:S02]  /*1b40*/  IABS R6, R4 ;  /* 0x0000000400067213 */ /* 0x000fe40000000000 */
[----:B------:R-:W0:Y:S01]  /*1b50*/  SHFL.BFLY PT, R25, R26, 0x2, 0x1f ;  /* 0x0c401f001a197f89 */ /* 0x000e2200000e0000 */
[----:B------:R-:W-:Y:S01]  /*1b60*/  IMAD.HI.U32 R38, R39, R19, R38 ;  /* 0x0000001327267227 */ /* 0x000fe200078e0026 */
[----:B------:R-:W-:Y:S02]  /*1b70*/  ISETP.GE.U32.AND P4, PT, R28, R9, PT ;  /* 0x000000091c00720c */ /* 0x000fe40003f86070 */
[----:B------:R-:W-:-:S03]  /*1b80*/  LOP3.LUT R4, R4, c[0x0][0x1c0], RZ, 0x3c, !PT ;  /* 0x0000700004047a12 */ /* 0x000fc600078e3cff */
[----:B------:R-:W-:-:S04]  /*1b90*/  IMAD.HI.U32 R19, R38, R6, RZ ;  /* 0x0000000626137227 */ /* 0x000fc800078e00ff */
[----:B------:R-:W-:-:S04]  /*1ba0*/  IMAD.HI.U32 R38, R38, R21, RZ ;  /* 0x0000001526267227 */ /* 0x000fc800078e00ff */
[-C--:B------:R-:W-:Y:S01]  /*1bb0*/  IMAD R6, R19, R18.reuse, R6 ;  /* 0x0000001213067224 */ /* 0x080fe200078e0206 */
[----:B------:R-:W-:Y:S01]  /*1bc0*/  @P4 IADD3 R30, R30, 0x1, RZ ;  /* 0x000000011e1e4810 */ /* 0x000fe20007ffe0ff */
[----:B------:R-:W-:Y:S01]  /*1bd0*/  IMAD R18, R38, R18, R21 ;  /* 0x0000001226127224 */ /* 0x000fe200078e0215 */
[----:B------:R-:W-:Y:S02]  /*1be0*/  LOP3.LUT R21, R24, R9, RZ, 0x3c, !PT ;  /* 0x0000000918157212 */ /* 0x000fe400078e3cff */
[----:B------:R-:W-:Y:S02]  /*1bf0*/  ISETP.GT.U32.AND P0, PT, R7, R6, PT ;  /* 0x000000060700720c */ /* 0x000fe40003f04070 */
[----:B------:R-:W-:Y:S01]  /*1c00*/  ISETP.GE.AND P5, PT, R21, RZ, PT ;  /* 0x000000ff1500720c */ /* 0x000fe20003fa6270 */
[----:B0-----:R-:W-:Y:S01]  /*1c10*/  FADD.FTZ R26, R26, R25 ;  /* 0x000000191a1a7221 */ /* 0x001fe20000010000 */
[----:B------:R-:W-:Y:S02]  /*1c20*/  ISETP.GT.U32.AND P1, PT, R7, R18, PT ;  /* 0x000000120700720c */ /* 0x000fe40003f24070 */
[----:B------:R-:W-:-:S02]  /*1c30*/  ISETP.GT.AND P4, PT, R3, RZ, PT ;  /* 0x000000ff0300720c */ /* 0x000fc40003f84270 */
[----:B------:R-:W0:Y:S01]  /*1c40*/  SHFL.BFLY PT, R21, R26, 0x1, 0x1f ;  /* 0x0c201f001a157f89 */ /* 0x000e2200000e0000 */
[----:B------:R-:W-:-:S04]  /*1c50*/  LOP3.LUT R24, R24, c[0x0][0x1c0], RZ, 0x3c, !PT ;  /* 0x0000700018187a12 */ /* 0x000fc800078e3cff */
[--C-:B------:R-:W-:Y:S01]  /*1c60*/  @!P0 IMAD.IADD R6, R6, 0x1, -R7.reuse ;  /* 0x0000000106068824 */ /* 0x100fe200078e0a07 */
[----:B------:R-:W-:Y:S01]  /*1c70*/  @!P0 IADD3 R19, R19, 0x1, RZ ;  /* 0x0000000113138810 */ /* 0x000fe20007ffe0ff */
[----:B------:R-:W-:Y:S01]  /*1c80*/  @!P5 IMAD.MOV R30, RZ, RZ, -R30 ;  /* 0x000000ffff1ed224 */ /* 0x000fe200078e0a1e */
[----:B------:R-:W-:Y:S01]  /*1c90*/  ISETP.GE.AND P0, PT, R4, RZ, PT ;  /* 0x000000ff0400720c */ /* 0x000fe20003f06270 */
[----:B------:R-:W-:Y:S01]  /*1ca0*/  IMAD.MOV.U32 R4, RZ, RZ, c[0x0][0x214] ;  /* 0x00008500ff047624 */ /* 0x000fe200078e00ff */
[-C--:B------:R-:W-:Y:S01]  /*1cb0*/  ISETP.GE.U32.AND P3, PT, R6, R7.reuse, PT ;  /* 0x000000070600720c */ /* 0x080fe20003f66070 */
[----:B------:R-:W-:Y:S01]  /*1cc0*/  @!P1 IMAD.IADD R18, R18, 0x1, -R7 ;  /* 0x0000000112129824 */ /* 0x000fe200078e0a07 */
[----:B------:R-:W-:Y:S02]  /*1cd0*/  SHF.R.S32.HI R6, RZ, 0x1f, R3 ;  /* 0x0000001fff067819 */ /* 0x000fe40000011403 */
[----:B------:R-:W-:Y:S02]  /*1ce0*/  @!P1 IADD3 R38, R38, 0x1, RZ ;  /* 0x0000000126269810 */ /* 0x000fe40007ffe0ff */
[----:B------:R-:W-:-:S02]  /*1cf0*/  ISETP.GE.U32.AND P5, PT, R18, R7, PT ;  /* 0x000000071200720c */ /* 0x000fc40003fa6070 */
[----:B------:R-:W-:Y:S01]  /*1d00*/  LEA.HI.SX32 R7, R3, 0x1, 0x1 ;  /* 0x0000000103077811 */ /* 0x000fe200078f0aff */
[----:B------:R-:W-:Y:S01]  /*1d10*/  @!P4 IMAD.MOV R7, RZ, RZ, R6 ;  /* 0x000000ffff07c224 */ /* 0x000fe200078e0206 */
[----:B------:R-:W-:Y:S02]  /*1d20*/  ISETP.GE.AND P1, PT, R24, RZ, PT ;  /* 0x000000ff1800720c */ /* 0x000fe40003f26270 */
[----:B------:R-:W-:Y:S02]  /*1d30*/  LOP3.LUT R6, RZ, c[0x0][0x1c0], RZ, 0x33, !PT ;  /* 0x00007000ff067a12 */ /* 0x000fe400078e33ff */
[----:B------:R-:W-:Y:S01]  /*1d40*/  @P3 IADD3 R19, R19, 0x1, RZ ;  /* 0x0000000113133810 */ /* 0x000fe20007ffe0ff */
[----:B0-----:R-:W-:Y:S01]  /*1d50*/  FADD.FTZ R21, R26, R21 ;  /* 0x000000151a157221 */ /* 0x001fe20000010000 */
[----:B------:R-:W-:Y:S02]  /*1d60*/  ISETP.NE.AND P3, PT, RZ, UR4, PT ;  /* 0x00000004ff007c0c */ /* 0x000fe4000bf65270 */
[----:B------:R-:W-:Y:S01]  /*1d70*/  @!P6 LOP3.LUT R30, RZ, R9, RZ, 0x33, !PT ;  /* 0x00000009ff1ee212 */ /* 0x000fe200078e33ff */
[----:B------:R-:W-:Y:S01]  /*1d80*/  @!P0 IMAD.MOV R19, RZ, RZ, -R19 ;  /* 0x000000ffff138224 */ /* 0x000fe200078e0a13 */
[----:B------:R-:W-:-:S02]  /*1d90*/  FSETP.NE.FTZ.AND P4, PT, R21, RZ, PT ;  /* 0x000000ff1500720b */ /* 0x000fc40003f95000 */
[----:B------:R-:W-:Y:S02]  /*1da0*/  @P5 IADD3 R38, R38, 0x1, RZ ;  /* 0x0000000126265810 */ /* 0x000fe40007ffe0ff */
[----:B------:R-:W-:Y:S02]  /*1db0*/  LOP3.LUT P5, RZ, R8, 0x1f, RZ, 0xc0, !PT ;  /* 0x0000001f08ff7812 */ /* 0x000fe400078ac0ff */
[----:B------:R-:W-:Y:S01]  /*1dc0*/  ISETP.GT.AND P0, PT, R2, RZ, PT ;  /* 0x000000ff0200720c */ /* 0x000fe20003f04270 */
[----:B------:R-:W-:Y:S01]  /*1dd0*/  @!P1 IMAD.MOV R38, RZ, RZ, -R38 ;  /* 0x000000ffff269224 */ /* 0x000fe200078e0a26 */
[----:B------:R-:W-:Y:S02]  /*1de0*/  ISETP.GT.OR P5, PT, R8, 0x7f, P5 ;  /* 0x0000007f0800780c */ /* 0x000fe40002fa4670 */
[----:B------:R-:W-:Y:S02]  /*1df0*/  SEL R8, R4, 0x1, !P3 ;  /* 0x0000000104087807 */ /* 0x000fe40005800000 */
[----:B------:R-:W-:Y:S01]  /*1e00*/  ISETP.NE.AND P1, PT, RZ, c[0x0][0x1c0], PT ;  /* 0x00007000ff007a0c */ /* 0x000fe20003f25270 */
[----:B------:R-:W0:Y:S01]  /*1e10*/  @P4 MUFU.LG2 R4, R21 ;  /* 0x0000001500044308 */ /* 0x000e220000000c00 */
[----:B------:R-:W-:-:S02]  /*1e20*/  SHF.R.S32.HI R18, RZ, 0x1f, R2 ;  /* 0x0000001fff127819 */ /* 0x000fc40000011402 */
[C---:B------:R-:W-:Y:S02]  /*1e30*/  SEL R25, R6.reuse, R19, !P1 ;  /* 0x0000001306197207 */ /* 0x040fe40004800000 */
[----:B------:R-:W-:Y:S02]  /*1e40*/  SEL R31, R6, R38, !P1 ;  /* 0x00000026061f7207 */ /* 0x000fe40004800000 */
[----:B------:R-:W-:Y:S01]  /*1e50*/  ISETP.LT.U32.AND P1, PT, R22, R30, PT ;  /* 0x0000001e1600720c */ /* 0x000fe20003f21070 */
[-C--:B------:R-:W-:Y:S01]  /*1e60*/  IMAD R6, R25, R8.reuse, RZ ;  /* 0x0000000819067224 */ /* 0x080fe200078e02ff */
[----:B------:R-:W-:Y:S01]  /*1e70*/  SHF.R.S32.HI R19, RZ, 0x1f, R30 ;  /* 0x0000001fff137819 */ /* 0x000fe2000001141e */
[----:B------:R-:W-:Y:S01]  /*1e80*/  IMAD R8, R31, R8, RZ ;  /* 0x000000081f087224 */ /* 0x000fe200078e02ff */
[----:B------:R-:W-:Y:S01]  /*1e90*/  LEA.HI.SX32 R9, R2, 0x1, 0x1 ;  /* 0x0000000102097811 */ /* 0x000fe200078f0aff */
[----:B------:R-:W-:Y:S01]  /*1ea0*/  @!P0 IMAD.MOV R9, RZ, RZ, R18 ;  /* 0x000000ffff098224 */ /* 0x000fe200078e0212 */
[----:B------:R-:W-:Y:S01]  /*1eb0*/  ISETP.LT.AND.EX P1, PT, R23, R19, PT, P1 ;  /* 0x000000131700720c */ /* 0x000fe20003f21310 */
[----:B------:R-:W-:-:S02]  /*1ec0*/  IMAD R7, R7, R6, RZ ;  /* 0x0000000607077224 */ /* 0x000fc400078e02ff */
[----:B------:R-:W-:Y:S02]  /*1ed0*/  IMAD.MOV.U32 R31, RZ, RZ, 0x7f800000 ;  /* 0x7f800000ff1f7424 */ /* 0x000fe400078e00ff */
[----:B------:R-:W-:Y:S01]  /*1ee0*/  IMAD R6, R8, R9, RZ ;  /* 0x0000000908067224 */ /* 0x000fe200078e02ff */
[----:B------:R-:W-:Y:S01]  /*1ef0*/  SEL R9, R22, R30, P1 ;  /* 0x0000001e16097207 */ /* 0x000fe20000800000 */
[----:B0-----:R-:W-:Y:S01]  /*1f00*/  @P4 FFMA.FTZ R31, R4, 0.69314718246459960938, R17 ;  /* 0x3f317218041f4823 */ /* 0x001fe20000010011 */
        /* <DEDUP_REMOVED lines=38> */
[----:B------:R-:W-:Y:S05]  /*2170*/  CALL.REL.NOINC `($__internal_1_$__cuda_sm20_div_s64) ;  /* 0x000023e000007944 */ /* 0x000fea0003c00000 */
        /* <DEDUP_REMOVED lines=10> */
.L_x_64:
        /* <DEDUP_REMOVED lines=22> */
.L_x_65:
[----:B------:R-:W-:Y:S05]  /*2380*/  BSYNC B0 ;  /* 0x0000000000007941 */ /* 0x000fea0003800000 */
.L_x_63:
[----:B------:R-:W-:Y:S01]  /*2390*/  LOP3.LUT R19, R17, R0, RZ, 0xfc, !PT ;  /* 0x0000000011137212 */ /* 0x000fe200078efcff */
[----:B------:R-:W-:Y:S03]  /*23a0*/  BSSY B0, `(.L_x_66) ;  /* 0x0000028000007945 */ /* 0x000fe60003800000 */
[----:B------:R-:W-:-:S13]  /*23b0*/  ISETP.NE.U32.AND P0, PT, R19, RZ, PT ;  /* 0x000000ff1300720c */ /* 0x000fda0003f05070 */
[----:B------:R-:W-:Y:S05]  /*23c0*/  @!P0 BRA `(.L_x_67) ;  /* 0x000000f000008947 */ /* 0x000fea0003800000 */
[----:B------:R-:W-:Y:S01]  /*23d0*/  IMAD.MOV.U32 R28, RZ, RZ, R29 ;  /* 0x000000ffff1c7224 */ /* 0x000fe200078e001d */
[----:B------:R-:W-:Y:S02]  /*23e0*/  MOV R25, R0 ;  /* 0x0000000000197202 */ /* 0x000fe40000000f00 */
[----:B------:R-:W-:Y:S02]  /*23f0*/  MOV R26, 0x2410 ;  /* 0x00002410001a7802 */ /* 0x000fe40000000f00 */
[----:B------:R-:W-:Y:S05]  /*2400*/  CALL.REL.NOINC `($__internal_1_$__cuda_sm20_div_s64) ;  /* 0x0000215000007944 */ /* 0x000fea0003c00000 */
[----:B------:R-:W-:Y:S01]  /*2410*/  IADD3 R19, P0, RZ, -R22, RZ ;  /* 0x80000016ff137210 */ /* 0x000fe20007f1e0ff */
[----:B------:R-:W-:Y:S01]  /*2420*/  IMAD.MOV.U32 R43, RZ, RZ, R23 ;  /* 0x000000ffff2b7224 */ /* 0x000fe200078e0017 */
[----:B------:R-:W-:Y:S02]  /*2430*/  MOV R38, R18 ;  /* 0x0000001200267202 */ /* 0x000fe40000000f00 */
[----:B------:R-:W-:Y:S02]  /*2440*/  IADD3.X R24, RZ, ~R23, RZ, P0, !PT ;  /* 0x80000017ff187210 */ /* 0x000fe400007fe4ff */
[----:B------:R-:W-:Y:S02]  /*2450*/  MOV R39, R17 ;  /* 0x0000001100277202 */ /* 0x000fe40000000f00 */
[----:B------:R-:W-:Y:S01]  /*2460*/  MOV R42, R22 ;  /* 0x00000016002a7202 */ /* 0x000fe20000000f00 */
[----:B------:R-:W-:-:S02]  /*2470*/  IMAD R24, R24, R29, RZ ;  /* 0x0000001d18187224 */ /* 0x000fc400078e02ff */
[----:B------:R-:W-:-:S04]  /*2480*/  IMAD.WIDE.U32 R38, R29, R19, R38 ;  /* 0x000000131d267225 */ /* 0x000fc800078e0026 */
[----:B------:R-:W-:-:S04]  /*2490*/  IMAD R0, R0, R19, R24 ;  /* 0x0000001300007224 */ /* 0x000fc800078e0218 */
[----:B------:R-:W-:Y:S01]  /*24a0*/  IMAD.IADD R0, R39, 0x1, R0 ;  /* 0x0000000127007824 */ /* 0x000fe200078e0200 */
[----:B------:R-:W-:Y:S05]  /*24b0*/  BRA `(.L_x_68) ;  /* 0x0000016000007947 */ /* 0x000fea0003800000 */
.L_x_67:
        /* <DEDUP_REMOVED lines=22> */
.L_x_68:
[----:B------:R-:W-:Y:S05]  /*2620*/  BSYNC B0 ;  /* 0x0000000000007941 */ /* 0x000fea0003800000 */
.L_x_66:
        /* <DEDUP_REMOVED lines=11> */
[----:B------:R-:W-:Y:S05]  /*26e0*/  CALL.REL.NOINC `($__internal_1_$__cuda_sm20_div_s64) ;  /* 0x00001e7000007944 */ /* 0x000fea0003c00000 */
[----:B------:R-:W-:-:S04]  /*26f0*/  IADD3 R17, P0, RZ, -R22, RZ ;  /* 0x80000016ff117210 */ /* 0x000fc80007f1e0ff */
[----:B------:R-:W-:Y:S01]  /*2700*/  IADD3.X R18, RZ, ~R23, RZ, P0, !PT ;  /* 0x80000017ff127210 */ /* 0x000fe200007fe4ff */
[----:B------:R-:W-:-:S04]  /*2710*/  IMAD.WIDE.U32 R42, R5, R17, R42 ;  /* 0x00000011052a7225 */ /* 0x000fc800078e002a */
[----:B------:R-:W-:-:S04]  /*2720*/  IMAD R18, R18, R5, RZ ;  /* 0x0000000512127224 */ /* 0x000fc800078e02ff */
[----:B------:R-:W-:-:S05]  /*2730*/  IMAD R4, R4, R17, R18 ;  /* 0x0000001104047224 */ /* 0x000fca00078e0212 */
[----:B------:R-:W-:Y:S01]  /*2740*/  IADD3 R4, R43, R4, RZ ;  /* 0x000000042b047210 */ /* 0x000fe20007ffe0ff */
[----:B------:R-:W-:Y:S05]  /*2750*/  BRA `(.L_x_71) ;  /* 0x0000016000007947 */ /* 0x000fea0003800000 */
.L_x_70:
        /* <DEDUP_REMOVED lines=22> */
.L_x_71:
[----:B------:R-:W-:Y:S05]  /*28c0*/  BSYNC B0 ;  /* 0x0000000000007941 */ /* 0x000fea0003800000 */
.L_x_69:
[-C--:B------:R-:W-:Y:S01]  /*28d0*/  IMAD R5, R41, R16.reuse, RZ ;  /* 0x0000001029057224 */ /* 0x080fe200078e02ff */
[----:B------:R-:W-:Y:S01]  /*28e0*/  SHF.R.S32.HI R17, RZ, 0x1f, R29 ;  /* 0x0000001fff117819 */ /* 0x000fe2000001141d */
[C---:B------:R-:W-:Y:S01]  /*28f0*/  IMAD.WIDE.U32 R46, R40.reuse, R16, RZ ;  /* 0x00000010282e7225 */ /* 0x040fe200078e00ff */
[----:B------:R-:W-:Y:S01]  /*2900*/  ULDC.U8 UR6, c[0x0][0x329] ;  /* 0x0000ca4000067ab9 */ /* 0x000fe20000000000 */
[----:B------:R-:W-:Y:S01]  /*2910*/  BSSY B0, `(.L_x_72) ;  /* 0x0000046000007945 */ /* 0x000fe20003800000 */
[----:B------:R-:W-:Y:S01]  /*2920*/  UISETP.NE.AND UP0, UPT, UR6, URZ, UPT ;  /* 0x0000003f0600728c */ /* 0x000fe2000bf05270 */
[----:B------:R-:W-:Y:S01]  /*2930*/  IMAD R5, R40, R15, R5 ;  /* 0x0000000f28057224 */ /* 0x000fe200078e0205 */
[----:B------:R-:W-:Y:S01]  /*2940*/  ULDC.64 UR4, c[0x0][0x210] ;  /* 0x0000840000047ab9 */ /* 0x000fe20000000a00 */
[----:B------:R-:W-:Y:S01]  /*2950*/  IMAD R0, R0, R29, RZ ;  /* 0x0000001d00007224 */ /* 0x000fe200078e02ff */
[----:B------:R-:W-:Y:S02]  /*2960*/  UIMAD UR4, UR4, UR5, URZ ;  /* 0x00000005040472a4 */ /* 0x000fe4000f8e023f */
[----:B------:R-:W-:Y:S01]  /*2970*/  IADD3 R5, R47, R5, RZ ;  /* 0x000000052f057210 */ /* 0x000fe20007ffe0ff */
[----:B------:R-:W-:Y:S01]  /*2980*/  IMAD R17, R17, R38, R0 ;  /* 0x0000002611117224 */ /* 0x000fe200078e0200 */
[----:B------:R-:W-:Y:S01]  /*2990*/  USEL UR5, UR5, 0x1, !UP0 ;  /* 0x0000000105057887 */ /* 0x000fe2000c000000 */
[----:B------:R-:W-:Y:S01]  /*29a0*/  IMAD.WIDE.U32 R38, R38, R29, RZ ;  /* 0x0000001d26267225 */ /* 0x000fe200078e00ff */
[----:B------:R-:W-:-:S02]  /*29b0*/  USHF.R.S32.HI UR9, URZ, 0x1f, UR4 ;  /* 0x0000001f3f097899 */ /* 0x000fc40008011404 */
[----:B------:R-:W-:Y:S01]  /*29c0*/  USHF.R.S32.HI UR6, URZ, 0x1f, UR5 ;  /* 0x0000001f3f067899 */ /* 0x000fe20008011405 */
[----:B------:R-:W-:Y:S02]  /*29d0*/  IMAD R18, R5, R14, RZ ;  /* 0x0000000e05127224 */ /* 0x000fe400078e02ff */
[----:B------:R-:W-:Y:S02]  /*29e0*/  IMAD R19, R4, UR4, RZ ;  /* 0x0000000404137c24 */ /* 0x000fe4000f8e02ff */
[----:B------:R-:W-:Y:S02]  /*29f0*/  IMAD R25, R13, R46, R18 ;  /* 0x0000002e0d197224 */ /* 0x000fe400078e0212 */
[----:B------:R-:W-:-:S04]  /*2a00*/  IMAD.WIDE.U32 R46, R46, R14, RZ ;  /* 0x0000000e2e2e7225 */ /* 0x000fc800078e00ff */
[----:B------:R-:W-:Y:S01]  /*2a10*/  IMAD R5, R23, UR5, RZ ;  /* 0x0000000517057c24 */ /* 0x000fe2000f8e02ff */
[----:B------:R-:W-:Y:S01]  /*2a20*/  IADD3 R25, R47, R25, RZ ;  /* 0x000000192f197210 */ /* 0x000fe20007ffe0ff */
[C---:B------:R-:W-:Y:S02]  /*2a30*/  IMAD R19, R42.reuse, UR9, R19 ;  /* 0x000000092a137c24 */ /* 0x040fe4000f8e0213 */
[----:B------:R-:W-:Y:S01]  /*2a40*/  IMAD.WIDE.U32 R42, R42, UR4, RZ ;  /* 0x000000042a2a7c25 */ /* 0x000fe2000f8e00ff */
[----:B------:R-:W-:-:S03]  /*2a50*/  LOP3.LUT R0, R49, R25, RZ, 0xfc, !PT ;  /* 0x0000001931007212 */ /* 0x000fc600078efcff */
[----:B------:R-:W-:Y:S01]  /*2a60*/  IMAD R5, R22, UR6, R5 ;  /* 0x0000000616057c24 */ /* 0x000fe2000f8e0205 */
[----:B------:R-:W-:Y:S01]  /*2a70*/  ISETP.NE.U32.AND P0, PT, R0, RZ, PT ;  /* 0x000000ff0000720c */ /* 0x000fe20003f05070 */
[----:B------:R-:W-:Y:S01]  /*2a80*/  IMAD.WIDE.U32 R40, R22, UR5, RZ ;  /* 0x0000000516287c25 */ /* 0x000fe2000f8e00ff */
[----:B------:R-:W-:Y:S02]  /*2a90*/  IADD3 R0, R39, R17, RZ ;  /* 0x0000001127007210 */ /* 0x000fe40007ffe0ff */
[----:B------:R-:W-:Y:S01]  /*2aa0*/  IADD3 R4, R43, R19, RZ ;  /* 0x000000132b047210 */ /* 0x000fe20007ffe0ff */
[----:B------:R-:W-:Y:S01]  /*2ab0*/  IMAD R3, R3, UR4, RZ ;  /* 0x0000000403037c24 */ /* 0x000fe2000f8e02ff */
[----:B------:R-:W-:Y:S01]  /*2ac0*/  IADD3 R5, R41, R5, RZ ;  /* 0x0000000529057210 */ /* 0x000fe20007ffe0ff */
[----:B------:R-:W-:-:S06]  /*2ad0*/  IMAD R2, R2, UR4, RZ ;  /* 0x0000000402027c24 */ /* 0x000fcc000f8e02ff */
[----:B------:R-:W-:Y:S05]  /*2ae0*/  @!P0 BRA `(.L_x_73) ;  /* 0x0000011000008947 */ /* 0x000fea0003800000 */
[----:B------:R-:W-:Y:S01]  /*2af0*/  IMAD.MOV.U32 R18, RZ, RZ, R48 ;  /* 0x000000ffff127224 */ /* 0x000fe200078e0030 */
[----:B------:R-:W-:Y:S01]  /*2b00*/  MOV R17, R49 ;  /* 0x0000003100117202 */ /* 0x000fe20000000f00 */
[----:B------:R-:W-:Y:S01]  /*2b10*/  IMAD.MOV.U32 R28, RZ, RZ, R46 ;  /* 0x000000ffff1c7224 */ /* 0x000fe200078e002e */
[----:B------:R-:W-:Y:S02]  /*2b20*/  MOV R26, 0x2b40 ;  /* 0x00002b40001a7802 */ /* 0x000fe40000000f00 */
[----:B------:R-:W-:Y:S05]  /*2b30*/  CALL.REL.NOINC `($__internal_1_$__cuda_sm20_div_s64) ;  /* 0x00001a2000007944 */ /* 0x000fea0003c00000 */
        /* <DEDUP_REMOVED lines=12> */
.L_x_73:
        /* <DEDUP_REMOVED lines=23> */
.L_x_74:
[----:B------:R-:W-:Y:S05]  /*2d70*/  BSYNC B0 ;  /* 0x0000000000007941 */ /* 0x000fea0003800000 */
.L_x_72:
        /* <DEDUP_REMOVED lines=18> */
.L_x_76:
        /* <DEDUP_REMOVED lines=22> */
.L_x_77:
[----:B------:R-:W-:Y:S05]  /*3000*/  BSYNC B0 ;  /* 0x0000000000007941 */ /* 0x000fea0003800000 */
.L_x_75:
        /* <DEDUP_REMOVED lines=22> */
.L_x_79:
        /* <DEDUP_REMOVED lines=23> */
.L_x_80:
[----:B------:R-:W-:Y:S05]  /*32e0*/  BSYNC B0 ;  /* 0x0000000000007941 */ /* 0x000fea0003800000 */
.L_x_78:
        /* <DEDUP_REMOVED lines=11> */
[----:B------:R-:W-:-:S04]  /*33a0*/  IMAD.WIDE.U32 R50, R14, R3, RZ ;  /* 0x000000030e327225 */ /* 0x000fc800078e00ff */
[----:B------:R-:W-:Y:S02]  /*33b0*/  IMAD R13, R22, R24, R13 ;  /* 0x00000018160d7224 */ /* 0x000fe400078e020d */
[----:B------:R-:W-:Y:S02]  /*33c0*/  IMAD R7, R7, R14, R19 ;  /* 0x0000000e07077224 */ /* 0x000fe400078e0213 */
[----:B------:R-:W-:Y:S01]  /*33d0*/  IMAD R3, R17, R16, R15 ;  /* 0x0000001011037224 */ /* 0x000fe200078e020f */
[----:B------:R-:W-:Y:S01]  /*33e0*/  IADD3 R14, R49, R13, RZ ;  /* 0x0000000d310e7210 */ /* 0x000fe20007ffe0ff */
        /* <DEDUP_REMOVED lines=9> */
[----:B------:R-:W-:Y:S05]  /*3480*/  CALL.REL.NOINC `($__internal_1_$__cuda_sm20_div_s64) ;  /* 0x000010d000007944 */ /* 0x000fea0003c00000 */
[----:B------:R-:W-:Y:S02]  /*3490*/  IADD3 R15, P0, RZ, -R22, RZ ;  /* 0x80000016ff0f7210 */ /* 0x000fe40007f1e0ff */
[----:B------:R-:W-:Y:S02]  /*34a0*/  MOV R16, R46 ;  /* 0x0000002e00107202 */ /* 0x000fe40000000f00 */
[----:B------:R-:W-:-:S02]  /*34b0*/  IADD3.X R13, RZ, ~R23, RZ, P0, !PT ;  /* 0x80000017ff0d7210 */ /* 0x000fc400007fe4ff */
[----:B------:R-:W-:-:S03]  /*34c0*/  MOV R17, R47 ;  /* 0x0000002f00117202 */ /* 0x000fc60000000f00 */
[----:B------:R-:W-:Y:S02]  /*34d0*/  IMAD R13, R13, R12, RZ ;  /* 0x0000000c0d0d7224 */ /* 0x000fe400078e02ff */
[----:B------:R-:W-:Y:S01]  /*34e0*/  IMAD.WIDE.U32 R16, R12, R15, R16 ;  /* 0x0000000f0c107225 */ /* 0x000fe200078e0010 */
[----:B------:R-:W-:-:S03]  /*34f0*/  MOV R12, R22 ;  /* 0x00000016000c7202 */ /* 0x000fc60000000f00 */
[----:B------:R-:W-:Y:S02]  /*3500*/  IMAD R10, R10, R15, R13 ;  /* 0x0000000f0a0a7224 */ /* 0x000fe400078e020d */
[----:B------:R-:W-:Y:S02]  /*3510*/  IMAD.MOV.U32 R13, RZ, RZ, R23 ;  /* 0x000000ffff0d7224 */ /* 0x000fe400078e0017 */
[----:B------:R-:W-:Y:S01]  /*3520*/  IMAD.IADD R10, R17, 0x1, R10 ;  /* 0x00000001110a7824 */ /* 0x000fe200078e020a */
[----:B------:R-:W-:Y:S05]  /*3530*/  BRA `(.L_x_83) ;  /* 0x0000017000007947 */ /* 0x000fea0003800000 */
.L_x_82:
[----:B------:R-:W0:Y:S01]  /*3540*/  I2F.U32.RP R17, R12 ;  /* 0x0000000c00117306 */ /* 0x000e220000209000 */
[----:B------:R-:W-:Y:S01]  /*3550*/  IMAD.MOV.U32 R18, RZ, RZ, RZ ;  /* 0x000000ffff127224 */ /* 0x000fe200078e00ff */
[----:B------:R-:W-:-:S06]  /*3560*/  ISETP.NE.U32.AND P0, PT, R12, RZ, PT ;  /* 0x000000ff0c00720c */ /* 0x000fcc0003f05070 */
        /* <DEDUP_REMOVED lines=18> */
[----:B------:R-:W-:Y:S01]  /*3690*/  MOV R12, R15 ;  /* 0x0000000f000c7202 */ /* 0x000fe20000000f00 */
[----:B------:R-:W-:Y:S02]  /*36a0*/  IMAD.MOV.U32 R13, RZ, RZ, RZ ;  /* 0x000000ffff0d7224 */ /* 0x000fe400078e00ff */
.L_x_83:
[----:B------:R-:W-:Y:S05]  /*36b0*/  BSYNC B0 ;  /* 0x0000000000007941 */ /* 0x000fea0003800000 */
.L_x_81:
        /* <DEDUP_REMOVED lines=23> */
[----:B------:R-:W-:Y:S01]  /*3830*/  IMAD R16, R8, R15, R16 ;  /* 0x0000000f08107224 */ /* 0x000fe200078e0210 */
[----:B------:R-:W-:-:S04]  /*3840*/  MOV R8, R12 ;  /* 0x0000000c00087202 */ /* 0x000fc80000000f00 */
[----:B------:R-:W-:Y:S01]  /*3850*/  IADD3 R13, R13, R16, RZ ;  /* 0x000000100d0d7210 */ /* 0x000fe20007ffe0ff */
[----:B------:R-:W-:Y:S05]  /*3860*/  BRA `(.L_x_86) ;  /* 0x0000017000007947 */ /* 0x000fea0003800000 */
.L_x_85:
        /* <DEDUP_REMOVED lines=23> */
.L_x_86:
[----:B------:R-:W-:Y:S05]  /*39e0*/  BSYNC B0 ;  /* 0x0000000000007941 */ /* 0x000fea0003800000 */
.L_x_84:
        /* <DEDUP_REMOVED lines=20> */
.L_x_62:
[----:B------:R-:W-:-:S04]  /*3b30*/  LEA R2, P0, R38, c[0x0][0x200], 0x2 ;  /* 0x0000800026027a11 */ /* 0x000fc800078010ff */
[----:B------:R-:W-:-:S05]  /*3b40*/  LEA.HI.X R3, R38, c[0x0][0x204], R39, 0x2, P0 ;  /* 0x0000810026037a11 */ /* 0x000fca00000f1427 */
[----:B------:R0:W-:Y:S04]  /*3b50*/  STG.E [R2.64], R31 ;  /* 0x0000001f02007986 */ /* 0x0001e8000c10190a */
.L_x_61:
[----:B------:R-:W-:Y:S05]  /*3b60*/  BSYNC B1 ;  /* 0x0000000000017941 */ /* 0x000fea0003800000 */
.L_x_60:
[C---:B------:R-:W-:Y:S01]  /*3b70*/  ISETP.GE.OR P0, PT, R36.reuse, c[0x0][0x314], P2 ;  /* 0x0000c50024007a0c */ /* 0x040fe20001706670 */
[----:B0-----:R-:W-:Y:S01]  /*3b80*/  IMAD.MOV.U32 R2, RZ, RZ, c[0x0][0x314] ;  /* 0x0000c500ff027624 */ /* 0x001fe200078e00ff */
[C---:B------:R-:W-:Y:S01]  /*3b90*/  IADD3 R0, R36.reuse, 0x20, RZ ;  /* 0x0000002024007810 */ /* 0x040fe20007ffe0ff */
[----:B------:R-:W-:Y:S01]  /*3ba0*/  IMAD.SHL.U32 R36, R36, 0x4, RZ ;  /* 0x0000000424247824 */ /* 0x000fe200078e00ff */
[----:B------:R-:W-:Y:S01]  /*3bb0*/  HFMA2.MMA R9, -RZ, RZ, 0, 0 ;  /* 0x00000000ff097435 */ /* 0x000fe200000001ff */
[----:B------:R-:W-:Y:S01]  /*3bc0*/  CS2R R6, SRZ ;  /* 0x0000000000067805 */ /* 0x000fe2000001ff00 */
[----:B------:R-:W-:Y:S01]  /*3bd0*/  ISETP.GE.OR P2, PT, R0, c[0x0][0x314], P2 ;  /* 0x0000c50000007a0c */ /* 0x000fe20001746670 */
[----:B------:R-:W-:Y:S01]  /*3be0*/  CS2R R4, SRZ ;  /* 0x0000000000047805 */ /* 0x000fe2000001ff00 */
[----:B------:R-:W-:-:S05]  /*3bf0*/  IADD3 R25, R36, 0x80, RZ ;  /* 0x0000008024197810 */ /* 0x000fca0007ffe0ff */
[----:B------:R-:W-:-:S04]  /*3c00*/  @!P0 FADD.FTZ R0, -R31, R34 ;  /* 0x000000221f008221 */ /* 0x000fc80000010100 */
[----:B------:R-:W-:Y:S02]  /*3c10*/  @!P0 FMUL.FTZ R0, R0, 1.4426950216293334961 ;  /* 0x3fb8aa3b00008820 */ /* 0x000fe40000410000 */
[----:B------:R-:W-:-:S04]  /*3c20*/  @!P2 FADD.FTZ R31, -R31, R33 ;  /* 0x000000211f1fa221 */ /* 0x000fc80000010100 */
[----:B------:R-:W0:Y:S01]  /*3c30*/  @!P0 MUFU.EX2 R0, R0 ;  /* 0x0000000000008308 */ /* 0x000e220000000800 */
[----:B------:R-:W-:-:S07]  /*3c40*/  @!P2 FMUL.FTZ R8, R31, 1.4426950216293334961 ;  /* 0x3fb8aa3b1f08a820 */ /* 0x000fce0000410000 */
[----:B------:R-:W1:Y:S01]  /*3c50*/  @!P2 MUFU.EX2 R8, R8 ;  /* 0x000000080008a308 */ /* 0x000e620000000800 */
[----:B0-----:R0:W-:Y:S01]  /*3c60*/  @!P0 STS [R27.X4], R0 ;  /* 0x000000001b008388 */ /* 0x0011e20000004800 */
[----:B------:R-:W-:Y:S02]  /*3c70*/  ISETP.GE.AND P0, PT, R2, 0x1, PT ;  /* 0x000000010200780c */ /* 0x000fe40003f06270 */
[----:B------:R-:W-:Y:S01]  /*3c80*/  CS2R R2, SRZ ;  /* 0x0000000000027805 */ /* 0x000fe2000001ff00 */
[----:B-1----:R1:W-:Y:S01]  /*3c90*/  @!P2 STS [R27.X4+0x280], R8 ;  /* 0x000280081b00a388 */ /* 0x0023e20000004800 */
[----:B0-----:R-:W-:-:S03]  /*3ca0*/  MOV R0, RZ ;  /* 0x000000ff00007202 */ /* 0x001fc60000000f00 */
        /* <DEDUP_REMOVED lines=11> */
[C---:B-1----:R-:W-:Y:S01]  /*3d60*/  IADD3 R8, P0, R21.reuse, UR5, RZ ;  /* 0x0000000515087c10 */ /* 0x042fe2000ff1e0ff */
        /* <DEDUP_REMOVED lines=11> */
.L_x_90:
        /* <DEDUP_REMOVED lines=11> */
.L_x_89:
[----:B------:R-:W-:Y:S05]  /*3ed0*/  BSYNC B0 ;  /* 0x0000000000007941 */ /* 0x000fea0003800000 */
.L_x_88:
        /* <DEDUP_REMOVED lines=15> */
.L_x_87:
        /* <DEDUP_REMOVED lines=11> */
[-C--:B-1----:R-:W-:Y:S02]  /*4080*/  IABS R8, R6.reuse ;  /* 0x0000000600087213 */ /* 0x082fe40000000000 */
        /* <DEDUP_REMOVED lines=77> */
        .weak           $__internal_1_$__cuda_sm20_div_s64
        .type           $__internal_1_$__cuda_sm20_div_s64,@function
        .size           $__internal_1_$__cuda_sm20_div_s64,(.L_x_8859 - $__internal_1_$__cuda_sm20_div_s64)
$__internal_1_$__cuda_sm20_div_s64:
        /* <DEDUP_REMOVED lines=25> */
[----:B------:R-:W-:Y:S02]  /*46f0*/  IADD3 R23, P0, RZ, -R56, RZ ;  /* 0x80000038ff177210 */ /* 0x000fe40007f1e0ff */
[----:B------:R-:W-:Y:S01]  /*4700*/  ISETP.GE.AND P1, PT, R17, RZ, PT ;  /* 0x000000ff1100720c */ /* 0x000fe20003f26270 */
[----:B------:R-:W-:Y:S02]  /*4710*/  IMAD R19, R22, R44, R19 ;  /* 0x0000002c16137224 */ /* 0x000fe400078e0213 */
[----:B------:R-:W-:-:S04]  /*4720*/  IMAD.HI.U32 R54, R55, R23, RZ ;  /* 0x0000001737367227 */ /* 0x000fc800078e00ff */
[----:B------:R-:W-:Y:S01]  /*4730*/  IMAD.X R19, RZ, RZ, ~R19, P0 ;  /* 0x000000ffff137224 */ /* 0x000fe200000e0e13 */
[----:B------:R-:W-:-:S03]  /*4740*/  IADD3 R21, P0, RZ, -R18, RZ ;  /* 0x80000012ff157210 */ /* 0x000fc60007f1e0ff */
[----:B------:R-:W-:Y:S01]  /*4750*/  IMAD.WIDE.U32 R54, P6, R55, R19, R54 ;  /* 0x0000001337367225 */ /* 0x000fe200078c0036 */
[----:B------:R-:W-:-:S03]  /*4760*/  SEL R21, R21, R18, !P1 ;  /* 0x0000001215157207 */ /* 0x000fc60004800000 */
[C---:B------:R-:W-:Y:S02]  /*4770*/  IMAD R24, R22.reuse, R19, RZ ;  /* 0x0000001316187224 */ /* 0x040fe400078e02ff */
[----:B------:R-:W-:-:S04]  /*4780*/  IMAD.HI.U32 R23, P5, R22, R23, R54 ;  /* 0x0000001716177227 */ /* 0x000fc800078a0036 */
[----:B------:R-:W-:Y:S01]  /*4790*/  IMAD.HI.U32 R19, R22, R19, RZ ;  /* 0x0000001316137227 */ /* 0x000fe200078e00ff */
[----:B------:R-:W-:-:S03]  /*47a0*/  IADD3 R24, P4, R24, R23, RZ ;  /* 0x0000001718187210 */ /* 0x000fc60007f9e0ff */
[----:B------:R-:W-:Y:S02]  /*47b0*/  IMAD.X R30, RZ, RZ, ~R17, P0 ;  /* 0x000000ffff1e7224 */ /* 0x000fe400000e0e11 */
[----:B------:R-:W-:Y:S02]  /*47c0*/  IMAD.X R22, R19, 0x1, R22, P6 ;  /* 0x0000000113167824 */ /* 0x000fe400030e0616 */
[----:B------:R-:W-:Y:S01]  /*47d0*/  IMAD.HI.U32 R54, R24, R21, RZ ;  /* 0x0000001518367227 */ /* 0x000fe200078e00ff */
[----:B------:R-:W-:Y:S02]  /*47e0*/  SEL R19, R30, R17, !P1 ;  /* 0x000000111e137207 */ /* 0x000fe40004800000 */
[----:B------:R-:W-:Y:S01]  /*47f0*/  IADD3.X R22, RZ, RZ, R22, P4, P5 ;  /* 0x000000ffff167210 */ /* 0x000fe200027ea416 */
[----:B------:R-:W-:-:S04]  /*4800*/  IMAD.MOV.U32 R55, RZ, RZ, RZ ;  /* 0x000000ffff377224 */ /* 0x000fc800078e00ff */
        /* <DEDUP_REMOVED lines=10> */
[CC--:B------:R-:W-:Y:S01]  /*48b0*/  ISETP.GE.U32.AND P4, PT, R21.reuse, R44.reuse, PT ;  /* 0x0000002c1500720c */ /* 0x0c0fe20003f86070 */
[-C--:B------:R-:W-:Y:S01]  /*48c0*/  IMAD R22, R30, R44.reuse, R23 ;  /* 0x0000002c1e167224 */ /* 0x080fe200078e0217 */
[----:B------:R-:W-:-:S03]  /*48d0*/  IADD3 R24, P1, R21, -R44, RZ ;  /* 0x8000002c15187210 */ /* 0x000fc60007f3e0ff */
[----:B------:R-:W-:Y:S01]  /*48e0*/  IMAD.X R19, R19, 0x1, ~R22, P0 ;  /* 0x0000000113137824 */ /* 0x000fe200000e0e16 */
[----:B------:R-:W-:-:S03]  /*48f0*/  IADD3 R23, P0, R32, 0x1, RZ ;  /* 0x0000000120177810 */ /* 0x000fc60007f1e0ff */
[C---:B------:R-:W-:Y:S01]  /*4900*/  IMAD.X R22, R19.reuse, 0x1, ~R45, P1 ;  /* 0x0000000113167824 */ /* 0x040fe200008e0e2d */
[----:B------:R-:W-:-:S04]  /*4910*/  ISETP.GE.U32.AND.EX P4, PT, R19, R45, PT, P4 ;  /* 0x0000002d1300720c */ /* 0x000fc80003f86140 */
[----:B------:R-:W-:Y:S01]  /*4920*/  SEL R24, R24, R21, P4 ;  /* 0x0000001518187207 */ /* 0x000fe20002000000 */
[----:B------:R-:W-:Y:S01]  /*4930*/  IMAD.X R21, RZ, RZ, R30, P0 ;  /* 0x000000ffff157224 */ /* 0x000fe200000e061e */
[----:B------:R-:W-:Y:S02]  /*4940*/  SEL R23, R23, R32, P4 ;  /* 0x0000002017177207 */ /* 0x000fe40002000000 */
[----:B------:R-:W-:Y:S02]  /*4950*/  SEL R19, R22, R19, P4 ;  /* 0x0000001316137207 */ /* 0x000fe40002000000 */
[----:B------:R-:W-:Y:S01]  /*4960*/  ISETP.GE.U32.AND P0, PT, R24, R44, PT ;  /* 0x0000002c1800720c */ /* 0x000fe20003f06070 */
[----:B------:R-:W-:Y:S01]  /*4970*/  IMAD.MOV.U32 R44, RZ, RZ, R26 ;  /* 0x000000ffff2c7224 */ /* 0x000fe200078e001a */
[----:B------:R-:W-:Y:S02]  /*4980*/  SEL R21, R21, R30, P4 ;  /* 0x0000001e15157207 */ /* 0x000fe40002000000 */
[----:B------:R-:W-:-:S02]  /*4990*/  IADD3 R22, P1, R23, 0x1, RZ ;  /* 0x0000000117167810 */ /* 0x000fc40007f3e0ff */
[----:B------:R-:W-:Y:S01]  /*49a0*/  ISETP.GE.U32.AND.EX P0, PT, R19, R45, PT, P0 ;  /* 0x0000002d1300720c */ /* 0x000fe20003f06100 */
[----:B------:R-:W-:Y:S01]  /*49b0*/  IMAD.MOV.U32 R45, RZ, RZ, 0x0 ;  /* 0x00000000ff2d7424 */ /* 0x000fe200078e00ff */
[----:B------:R-:W-:Y:S02]  /*49c0*/  IADD3.X R24, RZ, R21, RZ, P1, !PT ;  /* 0x00000015ff187210 */ /* 0x000fe40000ffe4ff */
        /* <DEDUP_REMOVED lines=12> */
[----:B------:R-:W-:Y:S06]  /*4a90*/  RET.REL.NODEC R44 `(_ZN5flash32flash_fwd_splitkv_combine_kernelI23Flash_fwd_kernel_traitsILi256ELi64ELi64ELi4ELb0ELb0EN7cutlass10bfloat16_tE19Flash_kernel_traitsILi256ELi64ELi64ELi4ES3_EELi4ELi6ELb0EEEvNS_16Flash_fwd_paramsE) ;  /* 0xffffb5602c007950 */ /* 0x000fec0003c3ffff */
.L_x_91:
        /* <DEDUP_REMOVED lines=14> */
.L_x_8859:


//--------------------- .text._ZN5flash32flash_fwd_splitkv_combine_kernelI23Flash_fwd_kernel_traitsILi256ELi64ELi64ELi4ELb0ELb0EN7cutlass10bfloat16_tE19Flash_kernel_traitsILi256ELi64ELi64ELi4ES3_EELi4ELi5ELb0EEEvNS_16Flash_fwd_paramsE --------------------------
	.section	.text._ZN5flash32flash_fwd_splitkv_combine_kernelI23Flash_fwd_kernel_traitsILi256ELi64ELi64ELi4ELb0ELb0EN7cutlass10bfloat16_tE19Flash_kernel_traitsILi256ELi64ELi64ELi4ES3_EELi4ELi5ELb0EEEvNS_16Flash_fwd_paramsE,"ax",@progbits
	.sectioninfo	@"SHI_REGISTERS=52"
	.align	128
        .global         _ZN5flash32flash_fwd_splitkv_combine_kernelI23Flash_fwd_kernel_traitsILi256ELi64ELi64ELi4ELb0ELb0EN7cutlass10bfloat16_tE19Flash_kernel_traitsILi256ELi64ELi64ELi4ES3_EELi4ELi5ELb0EEEvNS_16Flash_fwd_paramsE
        .type           _ZN5flash32flash_fwd_splitkv_combine_kernelI23Flash_fwd_kernel_traitsILi256ELi64ELi64ELi4ELb0ELb0EN7cutlass10bfloat16_tE19Flash_kernel_traitsILi256ELi64ELi64ELi4ES3_EELi4ELi5ELb0EEEvNS_16Flash_fwd_paramsE,@function
        .size           _ZN5flash32flash_fwd_splitkv_combine_kernelI23Flash_fwd_kernel_traitsILi256ELi64ELi64ELi4ELb0ELb0EN7cutlass10bfloat16_tE19Flash_kernel_traitsILi256ELi64ELi64ELi4ES3_EELi4ELi5ELb0EEEvNS_16Flash_fwd_paramsE,(.L_x_8860 - _ZN5flash32flash_fwd_splitkv_combine_kernelI23Flash_fwd_kernel_traitsILi256ELi64ELi64ELi4ELb0ELb0EN7cutlass10bfloat16_tE19Flash_kernel_traitsILi256ELi64ELi64ELi4ES3_EELi4ELi5ELb0EEEvNS_16Flash_fwd_paramsE)
        .other          _ZN5flash32flash_fwd_splitkv_combine_kernelI23Flash_fwd_kernel_traitsILi256ELi64ELi64ELi4ELb0ELb0EN7cutlass10bfloat16_tE19Flash_kernel_traitsILi256ELi64ELi64ELi4ES3_EELi4ELi5ELb0EEEvNS_16Flash_fwd_paramsE,@"STO_CUDA_ENTRY STV_DEFAULT"
_ZN5flash32flash_fwd_splitkv_combine_kernelI23Flash_fwd_kernel_traitsILi256ELi64ELi64ELi4ELb0ELb0EN7cutlass10bfloat16_tE19Flash_kernel_traitsILi256ELi64ELi64ELi4ES3_EELi4ELi5ELb0EEEvNS_16Flash_fwd_paramsE:
.text._ZN5flash32flash_fwd_splitkv_combine_kernelI23Flash_fwd_kernel_traitsILi256ELi64ELi64ELi4ELb0ELb0EN7cutlass10bfloat16_tE19Flash_kernel_traitsILi256ELi64ELi64ELi4ES3_EELi4ELi5ELb0EEEvNS_16Flash_fwd_paramsE:
        /* <DEDUP_REMOVED lines=23> */
[----:B------:R-:W-:Y:S05]  /*0170*/  CALL.REL.NOINC `($__internal_2_$__cuda_sm20_div_s64) ;  /* 0x0000434000007944 */ /* 0x000fea0003c00000 */
[----:B------:R-:W-:Y:S05]  /*0180*/  BRA `(.L_x_93) ;  /* 0x0000013000007947 */ /* 0x000fea0003800000 */
.L_x_92:
[----:B------:R-:W0:Y:S01]  /*0190*/  I2F.U32.RP R4, R30 ;  /* 0x0000001e00047306 */ /* 0x000e220000209000 */
[----:B------:R-:W-:Y:S01]  /*01a0*/  IMAD.MOV.U32 R6, RZ, RZ, RZ ;  /* 0x000000ffff067224 */ /* 0x000fe200078e00ff */
[----:B------:R-:W-:Y:S01]  /*01b0*/  ISETP.NE.U32.AND P0, PT, R30, RZ, PT ;  /* 0x000000ff1e00720c */ /* 0x000fe20003f05070 */
[----:B------:R-:W-:-:S05]  /*01c0*/  HFMA2.MMA R21, -RZ, RZ, 0, 0 ;  /* 0x00000000ff157435 */ /* 0x000fca00000001ff */
[----:B0-----:R-:W0:Y:S02]  /*01d0*/  MUFU.RCP R7, R4 ;  /* 0x0000000400077308 */ /* 0x001e240000001000 */
[----:B0-----:R-:W-:-:S06]  /*01e0*/  IADD3 R7, R7, 0xffffffe, RZ ;  /* 0x0ffffffe07077810 */ /* 0x001fcc0007ffe0ff */
        /* <DEDUP_REMOVED lines=13> */
.L_x_93:
        /* <DEDUP_REMOVED lines=9> */
[----:B------:R-:W-:Y:S01]  /*0350*/  MOV R17, R21 ;  /* 0x0000001500117202 */ /* 0x000fe20000000f00 */
[----:B------:R-:W-:Y:S01]  /*0360*/  IMAD.MOV.U32 R24, RZ, RZ, R3 ;  /* 0x000000ffff187224 */ /* 0x000fe200078e0003 */
[----:B------:R-:W-:Y:S02]  /*0370*/  MOV R22, 0x390 ;  /* 0x0000039000167802 */ /* 0x000fe40000000f00 */
[----:B------:R-:W-:Y:S05]  /*0380*/  CALL.REL.NOINC `($__internal_2_$__cuda_sm20_div_s64) ;  /* 0x0000413000007944 */ /* 0x000fea0003c00000 */
[----:B------:R-:W-:Y:S02]  /*0390*/  MOV R8, R20 ;  /* 0x0000001400087202 */ /* 0x000fe40000000f00 */
[----:B------:R-:W-:Y:S01]  /*03a0*/  MOV R9, R21 ;  /* 0x0000001500097202 */ /* 0x000fe20000000f00 */
[----:B------:R-:W-:Y:S05]  /*03b0*/  BRA `(.L_x_96) ;  /* 0x0000013000007947 */ /* 0x000fea0003800000 */
.L_x_95:
        /* <DEDUP_REMOVED lines=19> */
.L_x_96:
[----:B------:R-:W-:Y:S05]  /*04f0*/  BSYNC B0 ;  /* 0x0000000000007941 */ /* 0x000fea0003800000 */
.L_x_94:
        /* <DEDUP_REMOVED lines=13> */
[----:B------:R-:W-:-:S04]  /*05d0*/  IMAD.HI.U32 R13, R13, R6, R12 ;  /* 0x000000060d0d7227 */ /* 0x000fc800078e000c */
[----:B------:R-:W-:-:S04]  /*05e0*/  IMAD.MOV.U32 R6, RZ, RZ, R4 ;  /* 0x000000ffff067224 */ /* 0x000fc800078e0004 */
        /* <DEDUP_REMOVED lines=8> */
[----:B------:R-:W-:-:S04]  /*0670*/  LOP3.LUT R4, R2, R7, RZ, 0x3c, !PT ;  /* 0x0000000702047212 */ /* 0x000fc800078e3cff */
[----:B------:R-:W-:-:S07]  /*0680*/  ISETP.GE.AND P0, PT, R4, RZ, PT ;  /* 0x000000ff0400720c */ /* 0x000fce0003f06270 */
[----:B------:R-:W-:-:S06]  /*0690*/  @P2 IADD3 R10, R10, 0x1, RZ ;  /* 0x000000010a0a2810 */ /* 0x000fcc0007ffe0ff */
[----:B------:R-:W-:Y:S01]  /*06a0*/  @!P0 IMAD.MOV R10, RZ, RZ, -R10 ;  /* 0x000000ffff0a8224 */ /* 0x000fe200078e0a0a */
[----:B------:R-:W-:-:S04]  /*06b0*/  @!P1 LOP3.LUT R10, RZ, R7, RZ, 0x33, !PT ;  /* 0x00000007ff0a9212 */ /* 0x000fc800078e33ff */
[----:B------:R-:W-:Y:S02]  /*06c0*/  ISETP.LT.U32.AND P0, PT, R3, R10, PT ;  /* 0x0000000a0300720c */ /* 0x000fe40003f01070 */
[----:B------:R-:W-:-:S04]  /*06d0*/  SHF.R.S32.HI R4, RZ, 0x1f, R10 ;  /* 0x0000001fff047819 */ /* 0x000fc8000001140a */
[----:B------:R-:W-:-:S04]  /*06e0*/  ISETP.LT.AND.EX P0, PT, R23, R4, PT, P0 ;  /* 0x000000041700720c */ /* 0x000fc80003f01300 */
[----:B------:R-:W-:Y:S02]  /*06f0*/  SEL R15, R23, R4, P0 ;  /* 0x00000004170f7207 */ /* 0x000fe40000000000 */
        /* <DEDUP_REMOVED lines=11> */
.L_x_98:
        /* <DEDUP_REMOVED lines=19> */
.L_x_99:
[----:B------:R-:W-:Y:S05]  /*08e0*/  BSYNC B0 ;  /* 0x0000000000007941 */ /* 0x000fea0003800000 */
.L_x_97:
        /* <DEDUP_REMOVED lines=26> */
[----:B------:R-:W-:Y:S01]  /*0a90*/  ISETP.GE.U32.AND P0, PT, R3, R6, PT ;  /* 0x000000060300720c */ /* 0x000fe20003f06070 */
[----:B------:R-:W-:-:S05]  /*0aa0*/  IMAD.MOV.U32 R3, RZ, RZ, c[0x0][0x1c0] ;  /* 0x00007000ff037624 */ /* 0x000fca00078e00ff */
[C---:B------:R-:W-:Y:S01]  /*0ab0*/  IADD3 R6, R3.reuse, -0x1, RZ ;  /* 0xffffffff03067810 */ /* 0x040fe20007ffe0ff */
[----:B------:R-:W-:-:S06]  /*0ac0*/  IMAD R3, R3, c[0x0][0x214], RZ ;  /* 0x0000850003037a24 */ /* 0x000fcc00078e02ff */
        /* <DEDUP_REMOVED lines=8> */
[----:B------:R-:W-:-:S03]  /*0b50*/  IMAD.MOV R7, RZ, RZ, -R7 ;  /* 0x000000ffff077224 */ /* 0x000fc600078e0a07 */
[----:B------:R-:W-:Y:S02]  /*0b60*/  IABS R10, R4 ;  /* 0x00000004000a7213 */ /* 0x000fe40000000000 */
        /* <DEDUP_REMOVED lines=34> */
[----:B------:R-:W-:Y:S02]  /*0d90*/  MOV R32, R20 ;  /* 0x0000001400207202 */ /* 0x000fe40000000f00 */
[----:B------:R-:W-:Y:S01]  /*0da0*/  MOV R33, R21 ;  /* 0x0000001500217202 */ /* 0x000fe20000000f00 */
[----:B------:R-:W-:Y:S05]  /*0db0*/  BRA `(.L_x_102) ;  /* 0x0000013000007947 */ /* 0x000fea0003800000 */
.L_x_101:
        /* <DEDUP_REMOVED lines=19> */
.L_x_102:
[----:B------:R-:W-:Y:S05]  /*0ef0*/  BSYNC B0 ;  /* 0x0000000000007941 */ /* 0x000fea0003800000 */
.L_x_100:
[-C--:B------:R-:W-:Y:S01]  /*0f00*/  IABS R18, R3.reuse ;  /* 0x0000000300127213 */ /* 0x080fe20000000000 */
[----:B------:R-:W-:Y:S01]  /*0f10*/  BSSY B0, `(.L_x_103) ;  /* 0x000003b000007945 */ /* 0x000fe20003800000 */
[----:B------:R-:W-:Y:S02]  /*0f20*/  IABS R10, R3 ;  /* 0x00000003000a7213 */ /* 0x000fe40000000000 */
[----:B------:R-:W0:Y:S01]  /*0f30*/  I2F.RP R19, R18 ;  /* 0x0000001200137306 */ /* 0x000e220000209400 */
[----:B------:R-:W-:Y:S02]  /*0f40*/  IADD3 R7, R18, UR6, RZ ;  /* 0x0000000612077c10 */ /* 0x000fe4000fffe0ff */
[----:B------:R-:W-:Y:S02]  /*0f50*/  IMAD.MOV R10, RZ, RZ, -R10 ;  /* 0x000000ffff0a7224 */ /* 0x000fe400078e0a0a */
[----:B------:R-:W-:-:S03]  /*0f60*/  IABS R12, R7 ;  /* 0x00000007000c7213 */ /* 0x000fc60000000000 */
        /* <DEDUP_REMOVED lines=22> */
[----:B------:R-:W-:-:S04]  /*10d0*/  SEL R10, R9, R19, P0 ;  /* 0x00000013090a7207 */ /* 0x000fc80000000000 */
[----:B------:R-:W-:-:S04]  /*10e0*/  LOP3.LUT R12, R9, R10, RZ, 0xfc, !PT ;  /* 0x0000000a090c7212 */ /* 0x000fc800078efcff */
[----:B------:R-:W-:Y:S02]  /*10f0*/  ISETP.NE.U32.AND P1, PT, R12, RZ, PT ;  /* 0x000000ff0c00720c */ /* 0x000fe40003f25070 */
[----:B------:R-:W-:-:S11]  /*1100*/  SEL R12, R8, R17, P0 ;  /* 0x00000011080c7207 */ /* 0x000fd60000000000 */
        /* <DEDUP_REMOVED lines=8> */
.L_x_104:
        /* <DEDUP_REMOVED lines=19> */
.L_x_105:
[----:B------:R-:W-:Y:S05]  /*12c0*/  BSYNC B0 ;  /* 0x0000000000007941 */ /* 0x000fea0003800000 */
.L_x_103:
[----:B------:R-:W-:Y:S01]  /*12d0*/  IABS R17, c[0x0][0x214] ;  /* 0x0000850000117a13 */ /* 0x000fe20000000000 */
[----:B------:R-:W-:Y:S01]  /*12e0*/  IMAD.MOV.U32 R18, RZ, RZ, RZ ;  /* 0x000000ffff127224 */ /* 0x000fe200078e00ff */
[----:B------:R-:W-:Y:S01]  /*12f0*/  ISETP.GT.AND P3, PT, R3, RZ, PT ;  /* 0x000000ff0300720c */ /* 0x000fe20003f64270 */
[----:B------:R-:W-:Y:S01]  /*1300*/  ULDC.U8 UR4, c[0x0][0x329] ;  /* 0x0000ca4000047ab9 */ /* 0x000fe20000000000 */
[----:B------:R-:W0:Y:S01]  /*1310*/  I2F.RP R22, R17 ;  /* 0x0000001100167306 */ /* 0x000e220000209400 */
[----:B------:R-:W-:Y:S01]  /*1320*/  IABS R26, R4 ;  /* 0x00000004001a7213 */ /* 0x000fe20000000000 */
[----:B------:R-:W-:Y:S01]  /*1330*/  ULDC.64 UR10, c[0x0][0x118] ;  /* 0x00004600000a7ab9 */ /* 0x000fe20000000a00 */
[----:B------:R-:W-:Y:S01]  /*1340*/  LOP3.LUT R4, R4, c[0x0][0x1c0], RZ, 0x3c, !PT ;  /* 0x0000700004047a12 */ /* 0x000fe200078e3cff */
[----:B------:R-:W-:Y:S04]  /*1350*/  BSSY B0, `(.L_x_106) ;  /* 0x000007b000007945 */ /* 0x000fe80003800000 */
[----:B0-----:R-:W0:Y:S02]  /*1360*/  MUFU.RCP R19, R22 ;  /* 0x0000001600137308 */ /* 0x001e240000001000 */
[----:B0-----:R-:W-:-:S06]  /*1370*/  IADD3 R19, R19, 0xffffffe, RZ ;  /* 0x0ffffffe13137810 */ /* 0x001fcc0007ffe0ff */
[----:B------:R-:W0:Y:S02]  /*1380*/  F2I.FTZ.U32.TRUNC.NTZ R19, R19 ;  /* 0x0000001300137305 */ /* 0x000e24000021f000 */
[----:B0-----:R-:W-:-:S04]  /*1390*/  IMAD.MOV R8, RZ, RZ, -R19 ;  /* 0x000000ffff087224 */ /* 0x001fc800078e0a13 */
[----:B------:R-:W-:Y:S01]  /*13a0*/  IMAD R9, R8, R17, RZ ;  /* 0x0000001108097224 */ /* 0x000fe200078e02ff */
[----:B------:R-:W-:Y:S02]  /*13b0*/  IABS R8, R7 ;  /* 0x0000000700087213 */ /* 0x000fe40000000000 */
[----:B------:R-:W-:Y:S01]  /*13c0*/  LOP3.LUT R7, R7, c[0x0][0x214], RZ, 0x3c, !PT ;  /* 0x0000850007077a12 */ /* 0x000fe200078e3cff */
[----:B------:R-:W-:-:S03]  /*13d0*/  IMAD.HI.U32 R9, R19, R9, R18 ;  /* 0x0000000913097227 */ /* 0x000fc600078e0012 */
[----:B------:R-:W-:Y:S02]  /*13e0*/  ISETP.GE.AND P1, PT, R7, RZ, PT ;  /* 0x000000ff0700720c */ /* 0x000fe40003f26270 */
[----:B------:R-:W-:Y:S01]  /*13f0*/  SHF.R.S32.HI R7, RZ, 0x1f, R3 ;  /* 0x0000001fff077819 */ /* 0x000fe20000011403 */
[----:B------:R-:W-:Y:S01]  /*1400*/  IMAD.HI.U32 R18, R9, R8, RZ ;  /* 0x0000000809127227 */ /* 0x000fe200078e00ff */
[----:B------:R-:W-:-:S03]  /*1410*/  LEA.HI.SX32 R3, R3, 0x1, 0x1 ;  /* 0x0000000103037811 */ /* 0x000fc600078f0aff */
[----:B------:R-:W-:Y:S02]  /*1420*/  IMAD.MOV R9, RZ, RZ, -R18 ;  /* 0x000000ffff097224 */ /* 0x000fe400078e0a12 */
[----:B------:R-:W-:Y:S02]  /*1430*/  @!P3 IMAD.MOV R3, RZ, RZ, R7 ;  /* 0x000000ffff03b224 */ /* 0x000fe400078e0207 */
[----:B------:R-:W-:-:S05]  /*1440*/  IMAD R8, R17, R9, R8 ;  /* 0x0000000911087224 */ /* 0x000fca00078e0208 */
[----:B------:R-:W-:-:S13]  /*1450*/  ISETP.GT.U32.AND P0, PT, R17, R8, PT ;  /* 0x000000081100720c */ /* 0x000fda0003f04070 */
[----:B------:R-:W-:Y:S01]  /*1460*/  @!P0 IMAD.IADD R8, R8, 0x1, -R17 ;  /* 0x0000000108088824 */ /* 0x000fe200078e0a11 */
[----:B------:R-:W-:Y:S02]  /*1470*/  @!P0 IADD3 R18, R18, 0x1, RZ ;  /* 0x0000000112128810 */ /* 0x000fe40007ffe0ff */
[----:B------:R-:W-:Y:S02]  /*1480*/  ISETP.NE.AND P0, PT, RZ, c[0x0][0x214], PT ;  /* 0x00008500ff007a0c */ /* 0x000fe40003f05270 */
[----:B------:R-:W-:Y:S02]  /*1490*/  ISETP.GE.U32.AND P2, PT, R8, R17, PT ;  /* 0x000000110800720c */ /* 0x000fe40003f46070 */
[----:B------:R-:W-:-:S04]  /*14a0*/  IABS R8, c[0x0][0x1c0] ;  /* 0x0000700000087a13 */ /* 0x000fc80000000000 */
[----:B------:R-:W0:Y:S07]  /*14b0*/  I2F.U32.RP R17, R8 ;  /* 0x0000000800117306 */ /* 0x000e2e0000209000 */
[----:B------:R-:W-:-:S05]  /*14c0*/  @P2 IADD3 R18, R18, 0x1, RZ ;  /* 0x0000000112122810 */ /* 0x000fca0007ffe0ff */
[----:B------:R-:W-:Y:S01]  /*14d0*/  @!P1 IMAD.MOV R18, RZ, RZ, -R18 ;  /* 0x000000ffff129224 */ /* 0x000fe200078e0a12 */
[----:B------:R-:W-:Y:S01]  /*14e0*/  @!P0 LOP3.LUT R18, RZ, c[0x0][0x214], RZ, 0x33, !PT ;  /* 0x00008500ff128a12 */ /* 0x000fe200078e33ff */
[----:B0-----:R-:W0:Y:S04]  /*14f0*/  MUFU.RCP R19, R17 ;  /* 0x0000001100137308 */ /* 0x001e280000001000 */
[----:B------:R-:W-:-:S05]  /*1500*/  IMAD R3, R3, R18, RZ ;  /* 0x0000001203037224 */ /* 0x000fca00078e02ff */
[----:B------:R-:W-:-:S04]  /*1510*/  IABS R7, R3 ;  /* 0x0000000300077213 */ /* 0x000fc80000000000 */
[----:B------:R-:W1:Y:S01]  /*1520*/  I2F.RP R24, R7 ;  /* 0x0000000700187306 */ /* 0x000e620000209400 */
[----:B------:R-:W-:Y:S01]  /*1530*/  IMAD.IADD R6, R6, 0x1, R7 ;  /* 0x0000000106067824 */ /* 0x000fe200078e0207 */
[----:B0-----:R-:W-:-:S06]  /*1540*/  IADD3 R19, R19, 0xffffffe, RZ ;  /* 0x0ffffffe13137810 */ /* 0x001fcc0007ffe0ff */
[----:B------:R-:W0:Y:S08]  /*1550*/  F2I.FTZ.U32.TRUNC.NTZ R19, R19 ;  /* 0x0000001300137305 */ /* 0x000e30000021f000 */
[----:B-1----:R-:W1:Y:S01]  /*1560*/  MUFU.RCP R9, R24 ;  /* 0x0000001800097308 */ /* 0x002e620000001000 */
[----:B0-----:R-:W-:-:S04]  /*1570*/  IMAD.MOV R25, RZ, RZ, -R19 ;  /* 0x000000ffff197224 */ /* 0x001fc800078e0a13 */
[----:B------:R-:W-:Y:S01]  /*1580*/  IMAD R25, R25, R8, RZ ;  /* 0x0000000819197224 */ /* 0x000fe200078e02ff */
[----:B-1----:R-:W-:Y:S02]  /*1590*/  IADD3 R22, R9, 0xffffffe, RZ ;  /* 0x0ffffffe09167810 */ /* 0x002fe40007ffe0ff */
[----:B------:R-:W-:Y:S02]  /*15a0*/  IABS R24, R6 ;  /* 0x0000000600187213 */ /* 0x000fe40000000000 */
[----:B------:R-:W0:Y:S02]  /*15b0*/  F2I.FTZ.U32.TRUNC.NTZ R23, R22 ;  /* 0x0000001600177305 */ /* 0x000e24000021f000 */
[----:B0-----:R-:W-:Y:S02]  /*15c0*/  IMAD.MOV R18, RZ, RZ, -R23 ;  /* 0x000000ffff127224 */ /* 0x001fe400078e0a17 */
[----:B------:R-:W-:Y:S02]  /*15d0*/  IMAD.MOV.U32 R22, RZ, RZ, RZ ;  /* 0x000000ffff167224 */ /* 0x000fe400078e00ff */
[----:B------:R-:W-:-:S02]  /*15e0*/  IMAD R9, R18, R7, RZ ;  /* 0x0000000712097224 */ /* 0x000fc400078e02ff */
[----:B------:R-:W-:Y:S02]  /*15f0*/  IMAD.MOV.U32 R18, RZ, RZ, RZ ;  /* 0x000000ffff127224 */ /* 0x000fe400078e00ff */
[----:B------:R-:W-:Y:S01]  /*1600*/  IMAD.HI.U32 R9, R23, R9, R22 ;  /* 0x0000000917097227 */ /* 0x000fe200078e0016 */
[----:B------:R-:W-:-:S03]  /*1610*/  IABS R22, R3 ;  /* 0x0000000300167213 */ /* 0x000fc60000000000 */
[----:B------:R-:W-:Y:S01]  /*1620*/  IMAD.HI.U32 R25, R19, R25, R18 ;  /* 0x0000001913197227 */ /* 0x000fe200078e0012 */
[----:B------:R-:W-:-:S03]  /*1630*/  IABS R19, c[0x0][0x1c0] ;  /* 0x0000700000137a13 */ /* 0x000fc60000000000 */
[----:B------:R-:W-:Y:S02]  /*1640*/  IMAD.MOV R22, RZ, RZ, -R22 ;  /* 0x000000ffff167224 */ /* 0x000fe400078e0a16 */
[----:B------:R-:W-:Y:S02]  /*1650*/  IMAD.MOV R19, RZ, RZ, -R19 ;  /* 0x000000ffff137224 */ /* 0x000fe400078e0a13 */
[----:B------:R-:W-:-:S04]  /*1660*/  IMAD.HI.U32 R18, R25, R26, RZ ;  /* 0x0000001a19127227 */ /* 0x000fc800078e00ff */
[----:B------:R-:W-:-:S04]  /*1670*/  IMAD.HI.U32 R9, R9, R24, RZ ;  /* 0x0000001809097227 */ /* 0x000fc800078e00ff */
[----:B------:R-:W-:Y:S02]  /*1680*/  IMAD R17, R18, R19, R26 ;  /* 0x0000001312117224 */ /* 0x000fe400078e021a */
[--C-:B------:R-:W-:Y:S02]  /*1690*/  IMAD R22, R9, R22, R24.reuse ;  /* 0x0000001609167224 */ /* 0x100fe400078e0218 */
[----:B------:R-:W-:Y:S01]  /*16a0*/  IMAD.HI.U32 R25, R25, R24, RZ ;  /* 0x0000001819197227 */ /* 0x000fe200078e00ff */
[----:B------:R-:W-:Y:S02]  /*16b0*/  ISETP.GT.U32.AND P3, PT, R8, R17, PT ;  /* 0x000000110800720c */ /* 0x000fe40003f64070 */
[----:B------:R-:W-:Y:S01]  /*16c0*/  ISETP.GT.U32.AND P0, PT, R7, R22, PT ;  /* 0x000000160700720c */ /* 0x000fe20003f04070 */
[----:B------:R-:W-:-:S05]  /*16d0*/  IMAD R19, R25, R19, R24 ;  /* 0x0000001319137224 */ /* 0x000fca00078e0218 */
[----:B------:R-:W-:-:S05]  /*16e0*/  ISETP.GT.U32.AND P1, PT, R8, R19, PT ;  /* 0x000000130800720c */ /* 0x000fca0003f24070 */
[--C-:B------:R-:W-:Y:S01]  /*16f0*/  @!P3 IMAD.IADD R17, R17, 0x1, -R8.reuse ;  /* 0x000000011111b824 */ /* 0x100fe200078e0a08 */
[----:B------:R-:W-:Y:S01]  /*1700*/  @!P3 IADD3 R18, R18, 0x1, RZ ;  /* 0x000000011212b810 */ /* 0x000fe20007ffe0ff */
[----:B------:R-:W-:Y:S01]  /*1710*/  @!P0 IMAD.IADD R22, R22, 0x1, -R7 ;  /* 0x0000000116168824 */ /* 0x000fe200078e0a07 */
[----:B------:R-:W-:Y:S02]  /*1720*/  @!P0 IADD3 R9, R9, 0x1, RZ ;  /* 0x0000000109098810 */ /* 0x000fe40007ffe0ff */
[----:B------:R-:W-:Y:S02]  /*1730*/  ISETP.GE.U32.AND P6, PT, R17, R8, PT ;  /* 0x000000081100720c */ /* 0x000fe40003fc6070 */
[----:B------:R-:W0:Y:S01]  /*1740*/  S2R R17, SR_TID.X ;  /* 0x0000000000117919 */ /* 0x000e220000002100 */
[-C--:B------:R-:W-:Y:S01]  /*1750*/  ISETP.GE.U32.AND P2, PT, R22, R7.reuse, PT ;  /* 0x000000071600720c */ /* 0x080fe20003f46070 */
[----:B------:R-:W-:Y:S01]  /*1760*/  @!P1 IMAD.IADD R19, R19, 0x1, -R8 ;  /* 0x0000000113139824 */ /* 0x000fe200078e0a08 */
[----:B------:R-:W-:-:S02]  /*1770*/  LOP3.LUT R22, R6, R7, RZ, 0x3c, !PT ;  /* 0x0000000706167212 */ /* 0x000fc400078e3cff */
[----:B------:R-:W-:Y:S02]  /*1780*/  ISETP.GE.AND P0, PT, R4, RZ, PT ;  /* 0x000000ff0400720c */ /* 0x000fe40003f06270 */
[----:B------:R-:W-:Y:S02]  /*1790*/  ISETP.GE.AND P4, PT, R22, RZ, PT ;  /* 0x000000ff1600720c */ /* 0x000fe40003f86270 */
[----:B------:R-:W-:Y:S02]  /*17a0*/  ISETP.GT.AND P3, PT, R2, RZ, PT ;  /* 0x000000ff0200720c */ /* 0x000fe40003f64270 */
[----:B------:R-:W-:Y:S02]  /*17b0*/  @P6 IADD3 R18, R18, 0x1, RZ ;  /* 0x0000000112126810 */ /* 0x000fe40007ffe0ff */
[----:B------:R-:W-:Y:S02]  /*17c0*/  ISETP.NE.AND P6, PT, R3, RZ, PT ;  /* 0x000000ff0300720c */ /* 0x000fe40003fc5270 */
[----:B------:R-:W-:-:S02]  /*17d0*/  @P2 IADD3 R9, R9, 0x1, RZ ;  /* 0x0000000109092810 */ /* 0x000fc40007ffe0ff */
[----:B------:R-:W-:Y:S01]  /*17e0*/  ISETP.GE.U32.AND P5, PT, R19, R8, PT ;  /* 0x000000081300720c */ /* 0x000fe20003fa6070 */
[----:B------:R-:W-:Y:S01]  /*17f0*/  IMAD.MOV.U32 R19, RZ, RZ, c[0x0][0x214] ;  /* 0x00008500ff137624 */ /* 0x000fe200078e00ff */
[----:B------:R-:W-:Y:S01]  /*1800*/  LOP3.LUT R6, R6, c[0x0][0x1c0], RZ, 0x3c, !PT ;  /* 0x0000700006067a12 */ /* 0x000fe200078e3cff */
[----:B------:R-:W-:Y:S01]  /*1810*/  @!P4 IMAD.MOV R9, RZ, RZ, -R9 ;  /* 0x000000ffff09c224 */ /* 0x000fe200078e0a09 */
[----:B------:R-:W-:Y:S01]  /*1820*/  @!P1 IADD3 R25, R25, 0x1, RZ ;  /* 0x0000000119199810 */ /* 0x000fe20007ffe0ff */
[----:B------:R-:W-:Y:S01]  /*1830*/  @!P0 IMAD.MOV R18, RZ, RZ, -R18 ;  /* 0x000000ffff128224 */ /* 0x000fe200078e0a12 */
[----:B------:R-:W-:Y:S02]  /*1840*/  ISETP.GE.AND P2, PT, R6, RZ, PT ;  /* 0x000000ff0600720c */ /* 0x000fe40003f46270 */
[----:B------:R-:W-:Y:S02]  /*1850*/  ISETP.NE.AND P4, PT, RZ, c[0x0][0x1c0], PT ;  /* 0x00007000ff007a0c */ /* 0x000fe40003f85270 */
[----:B------:R-:W-:-:S02]  /*1860*/  LOP3.LUT R6, RZ, c[0x0][0x1c0], RZ, 0x33, !PT ;  /* 0x00007000ff067a12 */ /* 0x000fc400078e33ff */
[----:B------:R-:W-:Y:S02]  /*1870*/  SHF.R.S32.HI R8, RZ, 0x1f, R2 ;  /* 0x0000001fff087819 */ /* 0x000fe40000011402 */
[----:B------:R-:W-:Y:S02]  /*1880*/  ISETP.NE.AND P1, PT, RZ, UR4, PT ;  /* 0x00000004ff007c0c */ /* 0x000fe4000bf25270 */
[----:B0-----:R-:W-:Y:S02]  /*1890*/  SHF.R.S32.HI R4, RZ, 0x1f, R17 ;  /* 0x0000001fff047819 */ /* 0x001fe40000011411 */
[----:B------:R-:W-:Y:S01]  /*18a0*/  LEA.HI.SX32 R22, R2, 0x1, 0x1 ;  /* 0x0000000102167811 */ /* 0x000fe200078f0aff */
[----:B------:R-:W-:Y:S01]  /*18b0*/  @!P3 IMAD.MOV R22, RZ, RZ, R8 ;  /* 0x000000ffff16b224 */ /* 0x000fe200078e0208 */
[----:B------:R-:W-:Y:S02]  /*18c0*/  SEL R19, R19, 0x1, !P1 ;  /* 0x0000000113137807 */ /* 0x000fe40004800000 */
[----:B------:R-:W-:-:S02]  /*18d0*/  SEL R18, R6, R18, !P4 ;  /* 0x0000001206127207 */ /* 0x000fc40006000000 */
[----:B------:R-:W-:Y:S02]  /*18e0*/  @!P6 LOP3.LUT R9, RZ, R7, RZ, 0x33, !PT ;  /* 0x00000007ff09e212 */ /* 0x000fe400078e33ff */
[----:B------:R-:W-:Y:S01]  /*18f0*/  LEA.HI R8, R4, R17, RZ, 0x2 ;  /* 0x0000001104087211 */ /* 0x000fe200078f10ff */
[----:B------:R-:W-:Y:S01]  /*1900*/  IMAD R7, R18, R19, RZ ;  /* 0x0000001312077224 */ /* 0x000fe200078e02ff */
[----:B------:R-:W-:Y:S02]  /*1910*/  @P5 IADD3 R25, R25, 0x1, RZ ;  /* 0x0000000119195810 */ /* 0x000fe40007ffe0ff */
[----:B------:R-:W-:Y:S01]  /*1920*/  ISETP.LT.U32.AND P0, PT, R20, R9, PT ;  /* 0x000000091400720c */ /* 0x000fe20003f01070 */
[----:B------:R-:W-:Y:S01]  /*1930*/  IMAD R7, R22, R7, RZ ;  /* 0x0000000716077224 */ /* 0x000fe200078e02ff */
[----:B------:R-:W-:Y:S01]  /*1940*/  SHF.R.S32.HI R23, RZ, 0x1f, R9 ;  /* 0x0000001fff177819 */ /* 0x000fe20000011409 */
[----:B------:R-:W-:Y:S01]  /*1950*/  @!P2 IMAD.MOV R25, RZ, RZ, -R25 ;  /* 0x000000ffff19a224 */ /* 0x000fe200078e0a19 */
[----:B------:R-:W-:-:S02]  /*1960*/  SHF.R.S32.HI R18, RZ, 0x2, R8 ;  /* 0x00000002ff127819 */ /* 0x000fc40000011408 */
[C---:B------:R-:W-:Y:S02]  /*1970*/  ISETP.LT.AND.EX P2, PT, R21.reuse, R23, PT, P0 ;  /* 0x000000171500720c */ /* 0x040fe40003f41300 */
[----:B------:R-:W-:Y:S02]  /*1980*/  ISETP.GE.AND P0, PT, R18, c[0x0][0x314], PT ;  /* 0x0000c50012007a0c */ /* 0x000fe40003f06270 */
[----:B------:R-:W-:Y:S02]  /*1990*/  LOP3.LUT R22, R8, 0xfffffffc, RZ, 0xc0, !PT ;  /* 0xfffffffc08167812 */ /* 0x000fe400078ec0ff */
[----:B------:R-:W-:Y:S01]  /*19a0*/  SEL R9, R20, R9, P2 ;  /* 0x0000000914097207 */ /* 0x000fe20001000000 */
[----:B------:R-:W-:Y:S01]  /*19b0*/  IMAD.MOV.U32 R20, RZ, RZ, -0x800000 ;  /* 0xff800000ff147424 */ /* 0x000fe200078e00ff */
[----:B------:R-:W-:Y:S01]  /*19c0*/  SEL R8, R21, R23, P2 ;  /* 0x0000001715087207 */ /* 0x000fe20001000000 */
[----:B------:R-:W-:Y:S01]  /*19d0*/  IMAD.IADD R23, R17, 0x1, -R22 ;  /* 0x0000000111177824 */ /* 0x000fe200078e0a16 */
[----:B------:R-:W-:-:S05]  /*19e0*/  SEL R6, R6, R25, !P4 ;  /* 0x0000001906067207 */ /* 0x000fca0006000000 */
[----:B------:R-:W-:Y:S05]  /*19f0*/  @P0 BRA `(.L_x_107) ;  /* 0x0000010000000947 */ /* 0x000fea0003800000 */
[----:B------:R-:W-:Y:S02]  /*1a00*/  IADD3 R22, P2, R11, -UR8, RZ ;  /* 0x800000080b167c10 */ /* 0x000fe4000ff5e0ff */
[----:B------:R-:W-:Y:S02]  /*1a10*/  SHF.R.S32.HI R21, RZ, 0x1f, R23 ;  /* 0x0000001fff157819 */ /* 0x000fe40000011417 */
[----:B------:R-:W-:Y:S02]  /*1a20*/  ISETP.GT.U32.AND P0, PT, R22, R23, PT ;  /* 0x000000171600720c */ /* 0x000fe40003f04070 */
[----:B------:R-:W-:-:S04]  /*1a30*/  IADD3.X R22, R5, ~UR7, RZ, P2, !PT ;  /* 0x8000000705167c10 */ /* 0x000fc800097fe4ff */
[----:B------:R-:W-:-:S13]  /*1a40*/  ISETP.GT.AND.EX P0, PT, R22, R21, PT, P0 ;  /* 0x000000151600720c */ /* 0x000fda0003f04300 */
[----:B------:R-:W-:Y:S05]  /*1a50*/  @!P0 BRA `(.L_x_107) ;  /* 0x000000a000008947 */ /* 0x000fea0003800000 */
[----:B------:R-:W-:Y:S01]  /*1a60*/  IADD3 R24, P0, R23, UR8, RZ ;  /* 0x0000000817187c10 */ /* 0x000fe2000ff1e0ff */
[----:B------:R-:W-:Y:S01]  /*1a70*/  IMAD R20, R5, R18, RZ ;  /* 0x0000001205147224 */ /* 0x000fe200078e02ff */
[----:B------:R-:W-:Y:S02]  /*1a80*/  SHF.R.S32.HI R22, RZ, 0x1f, R18 ;  /* 0x0000001fff167819 */ /* 0x000fe40000011412 */
[----:B------:R-:W-:-:S03]  /*1a90*/  IADD3.X R25, R21, UR7, RZ, P0, !PT ;  /* 0x0000000715197c10 */ /* 0x000fc600087fe4ff */
[C---:B------:R-:W-:Y:S02]  /*1aa0*/  IMAD R20, R11.reuse, R22, R20 ;  /* 0x000000160b147224 */ /* 0x040fe400078e0214 */
[----:B------:R-:W-:-:S04]  /*1ab0*/  IMAD.WIDE.U32 R24, R11, R18, R24 ;  /* 0x000000120b187225 */ /* 0x000fc800078e0018 */
[----:B------:R-:W-:Y:S01]  /*1ac0*/  IMAD.IADD R20, R25, 0x1, R20 ;  /* 0x0000000119147824 */ /* 0x000fe200078e0214 */
[----:B------:R-:W-:-:S04]  /*1ad0*/  LEA R26, P0, R24, c[0x0][0x208], 0x2 ;  /* 0x00008200181a7a11 */ /* 0x000fc800078010ff */
[----:B------:R-:W-:-:S05]  /*1ae0*/  LEA.HI.X R27, R24, c[0x0][0x20c], R20, 0x2, P0 ;  /* 0x00008300181b7a11 */ /* 0x000fca00000f1414 */
[----:B------:R0:W5:Y:S04]  /*1af0*/  LDG.E R20, [R26.64] ;  /* 0x0000000a1a147981 */ /* 0x000168000c1e1900 */
.L_x_107:
[----:B------:R-:W-:Y:S05]  /*1b00*/  BSYNC B0 ;  /* 0x0000000000007941 */ /* 0x000fea0003800000 */
.L_x_106:
[C---:B------:R-:W-:Y:S01]  /*1b10*/  ISETP.GT.AND P0, PT, R17.reuse, 0x7f, PT ;  /* 0x0000007f1100780c */ /* 0x040fe20003f04270 */
[----:B------:R-:W-:Y:S01]  /*1b20*/  IMAD.MOV.U32 R29, RZ, RZ, -0x800000 ;  /* 0xff800000ff1d7424 */ /* 0x000fe200078e00ff */
[----:B------:R-:W-:Y:S01]  /*1b30*/  LOP3.LUT P2, RZ, R17, 0x1f, RZ, 0xc0, !PT ;  /* 0x0000001f11ff7812 */ /* 0x000fe2000784c0ff */
[----:B------:R-:W-:Y:S01]  /*1b40*/  IMAD R19, R6, R19, RZ ;  /* 0x0000001306137224 */ /* 0x000fe200078e02ff */
[----:B------:R-:W-:Y:S01]  /*1b50*/  ISETP.GT.AND P3, PT, R3, RZ, PT ;  /* 0x000000ff0300720c */ /* 0x000fe20003f64270 */
[----:B------:R-:W-:Y:S01]  /*1b60*/  BSSY B1, `(.L_x_108) ;  /* 0x00001f4000017945 */ /* 0x000fe20003800000 */
[----:B------:R-:W-:Y:S01]  /*1b70*/  ISETP.GT.OR P2, PT, R17, 0x7f, P2 ;  /* 0x0000007f1100780c */ /* 0x000fe20001744670 */
[----:B------:R-:W-:-:S06]  /*1b80*/  IMAD.MOV.U32 R28, RZ, RZ, 0x7f800000 ;  /* 0x7f800000ff1c7424 */ /* 0x000fcc00078e00ff */
[----:B------:R-:W-:Y:S01]  /*1b90*/  @!P0 IMAD R23, R18, 0x5, R23 ;  /* 0x0000000512178824 */ /* 0x000fe200078e0217 */
[----:B------:R-:W-:-:S04]  /*1ba0*/  @!P0 LEA.HI R21, R4, R17, RZ, 0x5 ;  /* 0x0000001104158211 */ /* 0x000fc800078f28ff */
[----:B-----5:R-:W-:Y:S01]  /*1bb0*/  @!P0 STS [R23.X4], R20 ;  /* 0x0000001417008388 */ /* 0x020fe20000004800 */
[----:B------:R-:W-:Y:S02]  /*1bc0*/  @!P0 LOP3.LUT R22, R21, 0xffffffe0, RZ, 0xc0, !PT ;  /* 0xffffffe015168812 */ /* 0x000fe400078ec0ff */
[----:B------:R-:W-:-:S03]  /*1bd0*/  @!P0 SHF.R.S32.HI R21, RZ, 0x5, R21 ;  /* 0x00000005ff158819 */ /* 0x000fc60000011415 */
[----:B------:R-:W-:-:S04]  /*1be0*/  @!P0 IMAD.IADD R22, R17, 0x1, -R22 ;  /* 0x0000000111168824 */ /* 0x000fc800078e0a16 */
[----:B------:R-:W-:Y:S01]  /*1bf0*/  @!P0 IMAD R21, R22, 0x5, R21 ;  /* 0x0000000516158824 */ /* 0x000fe200078e0215 */
[----:B------:R-:W-:Y:S06]  /*1c00*/  BAR.SYNC.DEFER_BLOCKING 0x0 ;  /* 0x0000000000007b1d */ /* 0x000fec0000010000 */
[----:B------:R-:W1:Y:S04]  /*1c10*/  @!P0 LDS R29, [R21.X4] ;  /* 0x00000000151d8984 */ /* 0x000e680000004800 */
[----:B-1----:R-:W1:Y:S02]  /*1c20*/  SHFL.BFLY PT, R22, R29, 0x10, 0x1f ;  /* 0x0e001f001d167f89 */ /* 0x002e6400000e0000 */
[----:B-1----:R-:W-:-:S05]  /*1c30*/  FMNMX.FTZ R22, R22, R29, !PT ;  /* 0x0000001d16167209 */ /* 0x002fca0007810000 */
[----:B------:R-:W1:Y:S02]  /*1c40*/  SHFL.BFLY PT, R25, R22, 0x8, 0x1f ;  /* 0x0d001f0016197f89 */ /* 0x000e6400000e0000 */
[----:B-1----:R-:W-:-:S05]  /*1c50*/  FMNMX.FTZ R25, R22, R25, !PT ;  /* 0x0000001916197209 */ /* 0x002fca0007810000 */
[----:B------:R-:W1:Y:S02]  /*1c60*/  SHFL.BFLY PT, R24, R25, 0x4, 0x1f ;  /* 0x0c801f0019187f89 */ /* 0x000e6400000e0000 */
[----:B-1----:R-:W-:-:S05]  /*1c70*/  FMNMX.FTZ R24, R25, R24, !PT ;  /* 0x0000001819187209 */ /* 0x002fca0007810000 */
[----:B0-----:R-:W0:Y:S02]  /*1c80*/  SHFL.BFLY PT, R27, R24, 0x2, 0x1f ;  /* 0x0c401f00181b7f89 */ /* 0x001e2400000e0000 */
[----:B0-----:R-:W-:-:S05]  /*1c90*/  FMNMX.FTZ R27, R24, R27, !PT ;  /* 0x0000001b181b7209 */ /* 0x001fca0007810000 */
[----:B------:R-:W0:Y:S02]  /*1ca0*/  SHFL.BFLY PT, R18, R27, 0x1, 0x1f ;  /* 0x0c201f001b127f89 */ /* 0x000e2400000e0000 */
[----:B0-----:R-:W-:-:S04]  /*1cb0*/  FMNMX.FTZ R18, R27, R18, !PT ;  /* 0x000000121b127209 */ /* 0x001fc80007810000 */
[----:B------:R-:W-:-:S04]  /*1cc0*/  FSETP.NEU.FTZ.AND P0, PT, R18, -INF , PT ;  /* 0xff8000001200780b */ /* 0x000fc80003f1d000 */
[----:B------:R-:W-:-:S05]  /*1cd0*/  FSEL R18, R18, RZ, P0 ;  /* 0x000000ff12127208 */ /* 0x000fca0000000000 */
[----:B------:R-:W-:-:S04]  /*1ce0*/  FADD.FTZ R21, -R18, R29 ;  /* 0x0000001d12157221 */ /* 0x000fc80000010100 */
[----:B------:R-:W-:-:S06]  /*1cf0*/  FMUL.FTZ R21, R21, 1.4426950216293334961 ;  /* 0x3fb8aa3b15157820 */ /* 0x000fcc0000410000 */
[----:B------:R-:W0:Y:S02]  /*1d00*/  MUFU.EX2 R21, R21 ;  /* 0x0000001500157308 */ /* 0x000e240000000800 */
[----:B0-----:R-:W0:Y:S02]  /*1d10*/  SHFL.BFLY PT, R22, R21, 0x10, 0x1f ;  /* 0x0e001f0015167f89 */ /* 0x001e2400000e0000 */
[----:B0-----:R-:W-:-:S05]  /*1d20*/  FADD.FTZ R22, R21, R22 ;  /* 0x0000001615167221 */ /* 0x001fca0000010000 */
[----:B------:R-:W0:Y:S02]  /*1d30*/  SHFL.BFLY PT, R25, R22, 0x8, 0x1f ;  /* 0x0d001f0016197f89 */ /* 0x000e2400000e0000 */
[----:B0-----:R-:W-:Y:S01]  /*1d40*/  FADD.FTZ R25, R22, R25 ;  /* 0x0000001916197221 */ /* 0x001fe20000010000 */
[----:B------:R-:W-:-:S04]  /*1d50*/  SHF.R.S32.HI R22, RZ, 0x1f, R3 ;  /* 0x0000001fff167819 */ /* 0x000fc80000011403 */
[----:B------:R-:W0:Y:S02]  /*1d60*/  SHFL.BFLY PT, R24, R25, 0x4, 0x1f ;  /* 0x0c801f0019187f89 */ /* 0x000e2400000e0000 */
[----:B0-----:R-:W-:-:S05]  /*1d70*/  FADD.FTZ R24, R25, R24 ;  /* 0x0000001819187221 */ /* 0x001fca0000010000 */
[----:B------:R-:W0:Y:S02]  /*1d80*/  SHFL.BFLY PT, R23, R24, 0x2, 0x1f ;  /* 0x0c401f0018177f89 */ /* 0x000e2400000e0000 */
[----:B0-----:R-:W-:-:S05]  /*1d90*/  FADD.FTZ R23, R24, R23 ;  /* 0x0000001718177221 */ /* 0x001fca0000010000 */
[----:B------:R-:W0:Y:S02]  /*1da0*/  SHFL.BFLY PT, R20, R23, 0x1, 0x1f ;  /* 0x0c201f0017147f89 */ /* 0x000e2400000e0000 */
[----:B0-----:R-:W-:Y:S01]  /*1db0*/  FADD.FTZ R26, R23, R20 ;  /* 0x00000014171a7221 */ /* 0x001fe20000010000 */
[----:B------:R-:W-:Y:S01]  /*1dc0*/  LEA.HI.SX32 R20, R3, 0x1, 0x1 ;  /* 0x0000000103147811 */ /* 0x000fe200078f0aff */
[----:B------:R-:W-:-:S03]  /*1dd0*/  @!P3 IMAD.MOV R20, RZ, RZ, R22 ;  /* 0x000000ffff14b224 */ /* 0x000fc600078e0216 */
[----:B------:R-:W-:Y:S01]  /*1de0*/  FSETP.NE.FTZ.AND P0, PT, R26, RZ, PT ;  /* 0x000000ff1a00720b */ /* 0x000fe20003f15000 */
[----:B------:R-:W-:-:S12]  /*1df0*/  IMAD R6, R19, R20, RZ ;  /* 0x0000001413067224 */ /* 0x000fd800078e02ff */
[----:B------:R-:W0:Y:S02]  /*1e00*/  @P0 MUFU.LG2 R21, R26 ;  /* 0x0000001a00150308 */ /* 0x000e240000000c00 */
[----:B0-----:R-:W-:Y:S01]  /*1e10*/  @P0 FFMA.FTZ R28, R21, 0.69314718246459960938, R18 ;  /* 0x3f317218151c0823 */ /* 0x001fe20000010012 */
[----:B------:R-:W-:Y:S05]  /*1e20*/  @P2 BRA `(.L_x_109) ;  /* 0x00001c7000002947 */ /* 0x000fea0003800000 */
[----:B------:R-:W-:Y:S01]  /*1e30*/  ULDC.U8 UR4, c[0x0][0x328] ;  /* 0x0000ca0000047ab9 */ /* 0x000fe20000000000 */
[----:B------:R-:W-:Y:S02]  /*1e40*/  LEA.HI R4, R4, R17, RZ, 0x5 ;  /* 0x0000001104047211 */ /* 0x000fe400078f28ff */
[----:B------:R-:W-:Y:S02]  /*1e50*/  ISETP.NE.AND P2, PT, RZ, UR4, PT ;  /* 0x00000004ff007c0c */ /* 0x000fe4000bf45270 */
[----:B------:R-:W-:-:S04]  /*1e60*/  SHF.R.S32.HI R4, RZ, 0x5, R4 ;  /* 0x00000005ff047819 */ /* 0x000fc80000011404 */
[----:B------:R-:W-:-:S04]  /*1e70*/  IADD3 R36, P0, R4, UR8, RZ ;  /* 0x0000000804247c10 */ /* 0x000fc8000ff1e0ff */
[----:B------:R-:W-:-:S03]  /*1e80*/  LEA.HI.X.SX32 R37, R4, UR7, 0x1, P0 ;  /* 0x0000000704257c11 */ /* 0x000fc600080f0eff */
        /* <DEDUP_REMOVED lines=43> */
.L_x_112:
        /* <DEDUP_REMOVED lines=22> */
.L_x_113:
[----:B------:R-:W-:Y:S05]  /*22a0*/  BSYNC B0 ;  /* 0x0000000000007941 */ /* 0x000fea0003800000 */
.L_x_111:
[----:B------:R-:W-:Y:S01]  /*22b0*/  LOP3.LUT R19, R17, R0, RZ, 0xfc, !PT ;  /* 0x0000000011137212 */ /* 0x000fe200078efcff */
[----:B------:R-:W-:Y:S03]  /*22c0*/  BSSY B0, `(.L_x_114) ;  /* 0x0000028000007945 */ /* 0x000fe60003800000 */
[----:B------:R-:W-:-:S13]  /*22d0*/  ISETP.NE.U32.AND P0, PT, R19, RZ, PT ;  /* 0x000000ff1300720c */ /* 0x000fda0003f05070 */
[----:B------:R-:W-:Y:S05]  /*22e0*/  @!P0 BRA `(.L_x_115) ;  /* 0x000000f000008947 */ /* 0x000fea0003800000 */
[----:B------:R-:W-:Y:S01]  /*22f0*/  IMAD.MOV.U32 R24, RZ, RZ, R30 ;  /* 0x000000ffff187224 */ /* 0x000fe200078e001e */
[----:B------:R-:W-:Y:S02]  /*2300*/  MOV R23, R0 ;  /* 0x0000000000177202 */ /* 0x000fe40000000f00 */
[----:B------:R-:W-:Y:S02]  /*2310*/  MOV R22, 0x2330 ;  /* 0x0000233000167802 */ /* 0x000fe40000000f00 */
[----:B------:R-:W-:Y:S05]  /*2320*/  CALL.REL.NOINC `($__internal_2_$__cuda_sm20_div_s64) ;  /* 0x0000219000007944 */ /* 0x000fea0003c00000 */
        /* <DEDUP_REMOVED lines=11> */
.L_x_115:
        /* <DEDUP_REMOVED lines=22> */
.L_x_116:
[----:B------:R-:W-:Y:S05]  /*2540*/  BSYNC B0 ;  /* 0x0000000000007941 */ /* 0x000fea0003800000 */
.L_x_114:
        /* <DEDUP_REMOVED lines=11> */
[----:B------:R-:W-:Y:S05]  /*2600*/  CALL.REL.NOINC `($__internal_2_$__cuda_sm20_div_s64) ;  /* 0x00001eb000007944 */ /* 0x000fea0003c00000 */
[----:B------:R-:W-:-:S04]  /*2610*/  IADD3 R17, P0, RZ, -R20, RZ ;  /* 0x80000014ff117210 */ /* 0x000fc80007f1e0ff */
[----:B------:R-:W-:Y:S01]  /*2620*/  IADD3.X R18, RZ, ~R21, RZ, P0, !PT ;  /* 0x80000015ff127210 */ /* 0x000fe200007fe4ff */
[----:B------:R-:W-:-:S04]  /*2630*/  IMAD.WIDE.U32 R36, R5, R17, R36 ;  /* 0x0000001105247225 */ /* 0x000fc800078e0024 */
[----:B------:R-:W-:-:S04]  /*2640*/  IMAD R18, R18, R5, RZ ;  /* 0x0000000512127224 */ /* 0x000fc800078e02ff */
[----:B------:R-:W-:-:S05]  /*2650*/  IMAD R4, R4, R17, R18 ;  /* 0x0000001104047224 */ /* 0x000fca00078e0212 */
[----:B------:R-:W-:Y:S01]  /*2660*/  IADD3 R4, R37, R4, RZ ;  /* 0x0000000425047210 */ /* 0x000fe20007ffe0ff */
[----:B------:R-:W-:Y:S05]  /*2670*/  BRA `(.L_x_119) ;  /* 0x0000016000007947 */ /* 0x000fea0003800000 */
.L_x_118:
        /* <DEDUP_REMOVED lines=22> */
.L_x_119:
[----:B------:R-:W-:Y:S05]  /*27e0*/  BSYNC B0 ;  /* 0x0000000000007941 */ /* 0x000fea0003800000 */
.L_x_117:
        /* <DEDUP_REMOVED lines=38> */
[----:B------:R-:W-:Y:S05]  /*2a50*/  CALL.REL.NOINC `($__internal_2_$__cuda_sm20_div_s64) ;  /* 0x00001a6000007944 */ /* 0x000fea0003c00000 */
        /* <DEDUP_REMOVED lines=12> */
.L_x_121:
        /* <DEDUP_REMOVED lines=23> */
.L_x_122:
[----:B------:R-:W-:Y:S05]  /*2c90*/  BSYNC B0 ;  /* 0x0000000000007941 */ /* 0x000fea0003800000 */
.L_x_120:
        /* <DEDUP_REMOVED lines=19> */
.L_x_124:
        /* <DEDUP_REMOVED lines=22> */
.L_x_125:
[----:B------:R-:W-:Y:S05]  /*2f30*/  BSYNC B0 ;  /* 0x0000000000007941 */ /* 0x000fea0003800000 */
.L_x_123:
        /* <DEDUP_REMOVED lines=10> */
[----:B------:R-:W-:Y:S02]  /*2fe0*/  IADD3 R18, P0, RZ, -R20, RZ ;  /* 0x80000014ff127210 */ /* 0x000fe40007f1e0ff */
[----:B------:R-:W-:Y:S02]  /*2ff0*/  MOV R22, R42 ;  /* 0x0000002a00167202 */ /* 0x000fe40000000f00 */
[----:B------:R-:W-:Y:S02]  /*3000*/  IADD3.X R17, RZ, ~R21, RZ, P0, !PT ;  /* 0x80000015ff117210 */ /* 0x000fe400007fe4ff */
[----:B------:R-:W-:-:S03]  /*3010*/  MOV R23, R43 ;  /* 0x0000002b00177202 */ /* 0x000fc60000000f00 */
[----:B------:R-:W-:Y:S02]  /*3020*/  IMAD R17, R17, R14, RZ ;  /* 0x0000000e11117224 */ /* 0x000fe400078e02ff */
[----:B------:R-:W-:-:S04]  /*3030*/  IMAD.WIDE.U32 R22, R14, R18, R22 ;  /* 0x000000120e167225 */ /* 0x000fc800078e0016 */
[----:B------:R-:W-:Y:S01]  /*3040*/  IMAD R13, R13, R18, R17 ;  /* 0x000000120d0d7224 */ /* 0x000fe200078e0211 */
[----:B------:R-:W-:-:S04]  /*3050*/  MOV R14, R22 ;  /* 0x00000016000e7202 */ /* 0x000fc80000000f00 */
[----:B------:R-:W-:Y:S01]  /*3060*/  IADD3 R13, R23, R13, RZ ;  /* 0x0000000d170d7210 */ /* 0x000fe20007ffe0ff */
[----:B------:R-:W-:Y:S05]  /*3070*/  BRA `(.L_x_128) ;  /* 0x0000017000007947 */ /* 0x000fea0003800000 */
.L_x_127:
        /* <DEDUP_REMOVED lines=20> */
[----:B------:R-:W-:Y:S02]  /*31c0*/  IADD3 R17, -R18, RZ, RZ ;  /* 0x000000ff12117210 */ /* 0x000fe40007ffe1ff */
[----:B------:R-:W-:-:S03]  /*31d0*/  MOV R20, R18 ;  /* 0x0000001200147202 */ /* 0x000fc60000000f00 */
[----:B------:R-:W-:Y:S02]  /*31e0*/  IMAD R14, R14, R17, R42 ;  /* 0x000000110e0e7224 */ /* 0x000fe400078e022a */
.L_x_128:
[----:B------:R-:W-:Y:S05]  /*31f0*/  BSYNC B0 ;  /* 0x0000000000007941 */ /* 0x000fea0003800000 */
.L_x_126:
[----:B------:R-:W-:Y:S01]  /*3200*/  LOP3.LUT R19, R41, R10, RZ, 0xfc, !PT ;  /* 0x0000000a29137212 */ /* 0x000fe200078efcff */
[-C--:B------:R-:W-:Y:S01]  /*3210*/  IMAD R17, R21, R7.reuse, RZ ;  /* 0x0000000715117224 */ /* 0x080fe200078e02ff */
[----:B------:R-:W-:Y:S01]  /*3220*/  SHF.R.S32.HI R18, RZ, 0x1f, R7 ;  /* 0x0000001fff127819 */ /* 0x000fe20000011407 */
[----:B------:R-:W-:Y:S01]  /*3230*/  IMAD R44, R25, c[0x0][0x214], RZ ;  /* 0x00008500192c7a24 */ /* 0x000fe200078e02ff */
[----:B------:R-:W-:Y:S01]  /*3240*/  ISETP.NE.U32.AND P0, PT, R19, RZ, PT ;  /* 0x000000ff1300720c */ /* 0x000fe20003f05070 */
[----:B------:R-:W-:Y:S01]  /*3250*/  IMAD.WIDE.U32 R42, R20, R7, RZ ;  /* 0x00000007142a7225 */ /* 0x000fe200078e00ff */
[----:B------:R-:W-:Y:S01]  /*3260*/  SHF.R.S32.HI R21, RZ, 0x1f, R2 ;  /* 0x0000001fff157819 */ /* 0x000fe20000011402 */
[----:B------:R-:W-:Y:S02]  /*3270*/  BSSY B0, `(.L_x_129) ;  /* 0x0000036000007945 */ /* 0x000fe40003800000 */
[----:B------:R-:W-:Y:S01]  /*3280*/  IMAD R7, R18, R20, R17 ;  /* 0x0000001412077224 */ /* 0x000fe200078e0211 */
[----:B------:R-:W-:Y:S01]  /*3290*/  SHF.R.S32.HI R17, RZ, 0x1f, R44 ;  /* 0x0000001fff117819 */ /* 0x000fe2000001142c */
[----:B------:R-:W-:-:S02]  /*32a0*/  IMAD R13, R13, R2, RZ ;  /* 0x000000020d0d7224 */ /* 0x000fc400078e02ff */
[----:B------:R-:W-:Y:S01]  /*32b0*/  IMAD R18, R15, R44, RZ ;  /* 0x0000002c0f127224 */ /* 0x000fe200078e02ff */
[----:B------:R-:W-:Y:S01]  /*32c0*/  IADD3 R7, R43, R7, RZ ;  /* 0x000000072b077210 */ /* 0x000fe20007ffe0ff */
[----:B------:R-:W-:Y:S02]  /*32d0*/  IMAD R13, R21, R14, R13 ;  /* 0x0000000e150d7224 */ /* 0x000fe400078e020d */
[----:B------:R-:W-:-:S04]  /*32e0*/  IMAD.WIDE.U32 R14, R14, R2, RZ ;  /* 0x000000020e0e7225 */ /* 0x000fc800078e00ff */
[----:B------:R-:W-:Y:S01]  /*32f0*/  IMAD R17, R17, R16, R18 ;  /* 0x0000001011117224 */ /* 0x000fe200078e0212 */
[----:B------:R-:W-:Y:S01]  /*3300*/  IADD3 R13, R15, R13, RZ ;  /* 0x0000000d0f0d7210 */ /* 0x000fe20007ffe0ff */
[----:B------:R-:W-:-:S05]  /*3310*/  IMAD.WIDE.U32 R44, R16, R44, RZ ;  /* 0x0000002c102c7225 */ /* 0x000fca00078e00ff */
[----:B------:R-:W-:Y:S01]  /*3320*/  IADD3 R2, R45, R17, RZ ;  /* 0x000000112d027210 */ /* 0x000fe20007ffe0ff */
[----:B------:R-:W-:Y:S05]  /*3330*/  @!P0 BRA `(.L_x_130) ;  /* 0x0000012000008947 */ /* 0x000fea0003800000 */
[----:B------:R-:W-:Y:S01]  /*3340*/  IMAD.MOV.U32 R18, RZ, RZ, R40 ;  /* 0x000000ffff127224 */ /* 0x000fe200078e0028 */
[----:B------:R-:W-:Y:S01]  /*3350*/  MOV R24, R12 ;  /* 0x0000000c00187202 */ /* 0x000fe20000000f00 */
[----:B------:R-:W-:Y:S01]  /*3360*/  IMAD.MOV.U32 R17, RZ, RZ, R41 ;  /* 0x000000ffff117224 */ /* 0x000fe200078e0029 */
[----:B------:R-:W-:Y:S02]  /*3370*/  MOV R23, R10 ;  /* 0x0000000a00177202 */ /* 0x000fe40000000f00 */
[----:B------:R-:W-:Y:S02]  /*3380*/  MOV R22, 0x33a0 ;  /* 0x000033a000167802 */ /* 0x000fe40000000f00 */
[----:B------:R-:W-:Y:S05]  /*3390*/  CALL.REL.NOINC `($__internal_2_$__cuda_sm20_div_s64) ;  /* 0x0000112000007944 */ /* 0x000fea0003c00000 */
        /* <DEDUP_REMOVED lines=12> */
.L_x_130:
        /* <DEDUP_REMOVED lines=23> */
.L_x_131:
[----:B------:R-:W-:Y:S05]  /*35d0*/  BSYNC B0 ;  /* 0x0000000000007941 */ /* 0x000fea0003800000 */
.L_x_129:
        /* <DEDUP_REMOVED lines=29> */
.L_x_133:
        /* <DEDUP_REMOVED lines=23> */
.L_x_134:
[----:B------:R-:W-:Y:S05]  /*3920*/  BSYNC B0 ;  /* 0x0000000000007941 */ /* 0x000fea0003800000 */
.L_x_132:
[----:B------:R-:W-:-:S04]  /*3930*/  IADD3 R31, P1, P0, R36, R32, R30 ;  /* 0x00000020241f7210 */ /* 0x000fc8000783e01e */
[----:B------:R-:W-:Y:S02]  /*3940*/  IADD3 R31, P3, P2, R42, R31, R44 ;  /* 0x0000001f2a1f7210 */ /* 0x000fe40007a7e02c */
[----:B------:R-:W-:Y:S01]  /*3950*/  IADD3.X R0, R4, R5, R0, P1, P0 ;  /* 0x0000000504007210 */ /* 0x000fe20000fe0400 */
[----:B------:R-:W-:Y:S01]  /*3960*/  IMAD R5, R21, R6, RZ ;  /* 0x0000000615057224 */ /* 0x000fe200078e02ff */
[----:B------:R-:W-:Y:S02]  /*3970*/  IADD3 R14, P1, P0, R46, R31, R14 ;  /* 0x0000001f2e0e7210 */ /* 0x000fe4000783e00e */
[----:B------:R-:W-:Y:S02]  /*3980*/  IADD3.X R0, R7, R0, R2, P3, P2 ;  /* 0x0000000007007210 */ /* 0x000fe40001fe4402 */
[----:B------:R-:W-:Y:S02]  /*3990*/  SHF.R.S32.HI R2, RZ, 0x1f, R6 ;  /* 0x0000001fff027819 */ /* 0x000fe40000011406 */
[----:B------:R-:W-:-:S02]  /*39a0*/  IADD3.X R15, R10, R0, R13, P1, P0 ;  /* 0x000000000a0f7210 */ /* 0x000fc40000fe040d */
[----:B------:R-:W-:Y:S01]  /*39b0*/  SHF.R.S32.HI R0, RZ, 0x1f, R3 ;  /* 0x0000001fff007819 */ /* 0x000fe20000011403 */
[-C--:B------:R-:W-:Y:S02]  /*39c0*/  IMAD R2, R2, R20.reuse, R5 ;  /* 0x0000001402027224 */ /* 0x080fe400078e0205 */
[----:B------:R-:W-:-:S04]  /*39d0*/  IMAD.WIDE.U32 R14, R6, R20, R14 ;  /* 0x00000014060e7225 */ /* 0x000fc800078e000e */
[----:B------:R-:W-:Y:S02]  /*39e0*/  IMAD R5, R8, R3, RZ ;  /* 0x0000000308057224 */ /* 0x000fe400078e02ff */
        /* <DEDUP_REMOVED lines=8> */
.L_x_110:
[----:B------:R-:W-:-:S04]  /*3a70*/  LEA R2, P0, R36, c[0x0][0x200], 0x2 ;  /* 0x0000800024027a11 */ /* 0x000fc800078010ff */
[----:B------:R-:W-:-:S05]  /*3a80*/  LEA.HI.X R3, R36, c[0x0][0x204], R37, 0x2, P0 ;  /* 0x0000810024037a11 */ /* 0x000fca00000f1425 */
[----:B------:R0:W-:Y:S04]  /*3a90*/  STG.E [R2.64], R28 ;  /* 0x0000001c02007986 */ /* 0x0001e8000c10190a */
.L_x_109:
[----:B------:R-:W-:Y:S05]  /*3aa0*/  BSYNC B1 ;  /* 0x0000000000017941 */ /* 0x000fea0003800000 */
.L_x_108:
[----:B------:R-:W1:Y:S01]  /*3ab0*/  S2R R0, SR_TID.X ;  /* 0x0000000000007919 */ /* 0x000e620000002100 */
[----:B0-----:R-:W-:Y:S01]  /*3ac0*/  IMAD.MOV.U32 R2, RZ, RZ, c[0x0][0x314] ;  /* 0x0000c500ff027624 */ /* 0x001fe200078e00ff */
[----:B------:R-:W-:Y:S01]  /*3ad0*/  CS2R R6, SRZ ;  /* 0x0000000000067805 */ /* 0x000fe2000001ff00 */
[----:B------:R-:W-:Y:S01]  /*3ae0*/  IMAD.MOV.U32 R9, RZ, RZ, RZ ;  /* 0x000000ffff097224 */ /* 0x000fe200078e00ff */
[----:B------:R-:W-:Y:S01]  /*3af0*/  CS2R R4, SRZ ;  /* 0x0000000000047805 */ /* 0x000fe2000001ff00 */
[----:B-1----:R-:W-:-:S04]  /*3b00*/  SHF.R.S32.HI R3, RZ, 0x1f, R0 ;  /* 0x0000001fff037819 */ /* 0x002fc80000011400 */
[----:B------:R-:W-:-:S04]  /*3b10*/  LEA.HI R20, R3, R0, RZ, 0x5 ;  /* 0x0000000003147211 */ /* 0x000fc800078f28ff */
[----:B------:R-:W-:Y:S02]  /*3b20*/  LOP3.LUT R27, R20, 0xffffffe0, RZ, 0xc0, !PT ;  /* 0xffffffe0141b7812 */ /* 0x000fe400078ec0ff */
[----:B------:R-:W-:-:S03]  /*3b30*/  SHF.R.S32.HI R20, RZ, 0x5, R20 ;  /* 0x00000005ff147819 */ /* 0x000fc60000011414 */
[----:B------:R-:W-:-:S05]  /*3b40*/  IMAD.IADD R27, R0, 0x1, -R27 ;  /* 0x00000001001b7824 */ /* 0x000fca00078e0a1b */
[----:B------:R-:W-:-:S04]  /*3b50*/  ISETP.GE.AND P0, PT, R27, c[0x0][0x314], PT ;  /* 0x0000c5001b007a0c */ /* 0x000fc80003f06270 */
[----:B------:R-:W-:-:S13]  /*3b60*/  ISETP.LT.AND P0, PT, R0, 0x80, !P0 ;  /* 0x000000800000780c */ /* 0x000fda0004701270 */
[----:B------:R-:W-:Y:S02]  /*3b70*/  @P0 FADD.FTZ R0, -R28, R29 ;  /* 0x0000001d1c000221 */ /* 0x000fe40000010100 */
[C---:B------:R-:W-:Y:S02]  /*3b80*/  @P0 IMAD R3, R27.reuse, 0x5, R20 ;  /* 0x000000051b030824 */ /* 0x040fe400078e0214 */
[----:B------:R-:W-:Y:S02]  /*3b90*/  @P0 FMUL.FTZ R0, R0, 1.4426950216293334961 ;  /* 0x3fb8aa3b00000820 */ /* 0x000fe40000410000 */
[----:B------:R-:W-:-:S04]  /*3ba0*/  IMAD.SHL.U32 R27, R27, 0x4, RZ ;  /* 0x000000041b1b7824 */ /* 0x000fc800078e00ff */
[----:B------:R-:W0:Y:S01]  /*3bb0*/  @P0 MUFU.EX2 R0, R0 ;  /* 0x0000000000000308 */ /* 0x000e220000000800 */
[----:B------:R-:W-:Y:S01]  /*3bc0*/  IADD3 R25, R27, 0x80, RZ ;  /* 0x000000801b197810 */ /* 0x000fe20007ffe0ff */
[----:B0-----:R0:W-:Y:S04]  /*3bd0*/  @P0 STS [R3.X4], R0 ;  /* 0x0000000003000388 */ /* 0x0011e80000004800 */
[----:B------:R-:W-:Y:S01]  /*3be0*/  BAR.SYNC.DEFER_BLOCKING 0x0 ;  /* 0x0000000000007b1d */ /* 0x000fe20000010000 */
[----:B------:R-:W-:Y:S02]  /*3bf0*/  ISETP.GE.AND P0, PT, R2, 0x1, PT ;  /* 0x000000010200780c */ /* 0x000fe40003f06270 */
[----:B0-----:R-:W-:Y:S01]  /*3c00*/  CS2R R2, SRZ ;  /* 0x0000000000027805 */ /* 0x001fe2000001ff00 */
[----:B------:R-:W-:-:S10]  /*3c10*/  IMAD.MOV.U32 R0, RZ, RZ, RZ ;  /* 0x000000ffff007224 */ /* 0x000fd400078e00ff */
        /* <DEDUP_REMOVED lines=10> */
[C---:B------:R-:W-:Y:S01]  /*3cc0*/  IADD3 R8, P0, R21.reuse, UR5, RZ ;  /* 0x0000000515087c10 */ /* 0x040fe2000ff1e0ff */
        /* <DEDUP_REMOVED lines=11> */
.L_x_138:
        /* <DEDUP_REMOVED lines=11> */
.L_x_137:
[----:B------:R-:W-:Y:S05]  /*3e30*/  BSYNC B0 ;  /* 0x0000000000007941 */ /* 0x000fea0003800000 */
.L_x_136:
        /* <DEDUP_REMOVED lines=15> */
.L_x_135:
        /* <DEDUP_REMOVED lines=11> */
[-C--:B------:R-:W-:Y:S02]  /*3fe0*/  IABS R2, R7.reuse ;  /* 0x0000000700027213 */ /* 0x080fe40000000000 */
[----:B------:R-:W-:Y:S02]  /*3ff0*/  IABS R9, R7 ;  /* 0x0000000700097213 */ /* 0x000fe40000000000 */
[----:B------:R-:W0:Y:S03]  /*4000*/  I2F.RP R6, R2 ;  /* 0x0000000200067306 */ /* 0x000e260000209400 */
[----:B------:R-:W-:-:S05]  /*4010*/  IMAD.MOV R9, RZ, RZ, -R9 ;  /* 0x000000ffff097224 */ /* 0x000fca00078e0a09 */
[----:B0-----:R-:W0:Y:S02]  /*4020*/  MUFU.RCP R14, R6 ;  /* 0x00000006000e7308 */ /* 0x001e240000001000 */
[----:B0-----:R-:W-:-:S06]  /*4030*/  IADD3 R14, R14, 0xffffffe, RZ ;  /* 0x0ffffffe0e0e7810 */ /* 0x001fcc0007ffe0ff */
[----:B------:R-:W0:Y:S02]  /*4040*/  F2I.FTZ.U32.TRUNC.NTZ R15, R14 ;  /* 0x0000000e000f7305 */ /* 0x000e24000021f000 */
[--C-:B0-----:R-:W-:Y:S02]  /*4050*/  IMAD.MOV R0, RZ, RZ, -R15.reuse ;  /* 0x000000ffff007224 */ /* 0x101fe400078e0a0f */
[----:B------:R-:W-:Y:S02]  /*4060*/  IMAD.MOV.U32 R14, RZ, RZ, RZ ;  /* 0x000000ffff0e7224 */ /* 0x000fe400078e00ff */
[----:B------:R-:W-:Y:S02]  /*4070*/  IMAD R11, R0, R2, RZ ;  /* 0x00000002000b7224 */ /* 0x000fe400078e02ff */
[----:B------:R-:W0:Y:S02]  /*4080*/  I2F.RP R0, R3 ;  /* 0x0000000300007306 */ /* 0x000e240000209400 */
[----:B------:R-:W-:-:S06]  /*4090*/  IMAD.HI.U32 R11, R15, R11, R14 ;  /* 0x0000000b0f0b7227 */ /* 0x000fcc00078e000e */
[----:B------:R-:W-:-:S04]  /*40a0*/  IMAD.HI.U32 R6, R11, R8, RZ ;  /* 0x000000080b067227 */ /* 0x000fc800078e00ff */
[----:B------:R-:W-:Y:S01]  /*40b0*/  IMAD R9, R6, R9, R8 ;  /* 0x0000000906097224 */ /* 0x000fe200078e0208 */
[----:B0-----:R-:W0:Y:S04]  /*40c0*/  MUFU.RCP R0, R0 ;  /* 0x0000000000007308 */ /* 0x001e280000001000 */
[----:B------:R-:W-:-:S13]  /*40d0*/  ISETP.GT.U32.AND P1, PT, R2, R9, PT ;  /* 0x000000090200720c */ /* 0x000fda0003f24070 */
[----:B------:R-:W-:Y:S01]  /*40e0*/  @!P1 IMAD.IADD R9, R9, 0x1, -R2 ;  /* 0x0000000109099824 */ /* 0x000fe200078e0a02 */
[----:B------:R-:W-:Y:S02]  /*40f0*/  @!P1 IADD3 R6, R6, 0x1, RZ ;  /* 0x0000000106069810 */ /* 0x000fe40007ffe0ff */
[----:B0-----:R-:W-:Y:S02]  /*4100*/  IADD3 R10, R0, 0xffffffe, RZ ;  /* 0x0ffffffe000a7810 */ /* 0x001fe40007ffe0ff */
[----:B------:R-:W-:Y:S02]  /*4110*/  ISETP.GE.U32.AND P2, PT, R9, R2, PT ;  /* 0x000000020900720c */ /* 0x000fe40003f46070 */
[----:B------:R-:W-:Y:S01]  /*4120*/  LOP3.LUT R2, R20, R7, RZ, 0x3c, !PT ;  /* 0x0000000714027212 */ /* 0x000fe200078e3cff */
[----:B------:R-:W0:Y:S01]  /*4130*/  F2I.FTZ.U32.TRUNC.NTZ R11, R10 ;  /* 0x0000000a000b7305 */ /* 0x000e22000021f000 */
[----:B------:R-:W-:Y:S02]  /*4140*/  ISETP.NE.AND P1, PT, R7, RZ, PT ;  /* 0x000000ff0700720c */ /* 0x000fe40003f25270 */
[----:B------:R-:W-:-:S07]  /*4150*/  ISETP.GE.AND P0, PT, R2, RZ, PT ;  /* 0x000000ff0200720c */ /* 0x000fce0003f06270 */
[----:B------:R-:W-:-:S06]  /*4160*/  @P2 IADD3 R6, R6, 0x1, RZ ;  /* 0x0000000106062810 */ /* 0x000fcc0007ffe0ff */
[----:B------:R-:W-:Y:S01]  /*4170*/  @!P0 IADD3 R6, -R6, RZ, RZ ;  /* 0x000000ff06068210 */ /* 0x000fe20007ffe1ff */
[--C-:B0-----:R-:W-:Y:S01]  /*4180*/  IMAD.MOV R2, RZ, RZ, -R11.reuse ;  /* 0x000000ffff027224 */ /* 0x101fe200078e0a0b */
[----:B------:R-:W-:Y:S01]  /*4190*/  @!P1 LOP3.LUT R6, RZ, R7, RZ, 0x33, !PT ;  /* 0x00000007ff069212 */ /* 0x000fe200078e33ff */
[----:B------:R-:W-:Y:S02]  /*41a0*/  IMAD.MOV.U32 R10, RZ, RZ, RZ ;  /* 0x000000ffff0a7224 */ /* 0x000fe400078e00ff */
[----:B------:R-:W-:Y:S02]  /*41b0*/  IMAD R2, R2, R3, RZ ;  /* 0x0000000302027224 */ /* 0x000fe400078e02ff */
[----:B------:R-:W-:Y:S02]  /*41c0*/  IMAD R7, R6, R7, RZ ;  /* 0x0000000706077224 */ /* 0x000fe400078e02ff */
[----:B------:R-:W-:-:S04]  /*41d0*/  IMAD.HI.U32 R2, R11, R2, R10 ;  /* 0x000000020b027227 */ /* 0x000fc800078e000a */
[----:B------:R-:W-:Y:S02]  /*41e0*/  IMAD.IADD R8, R20, 0x1, -R7 ;  /* 0x0000000114087824 */ /* 0x000fe400078e0a07 */
[----:B------:R-:W-:-:S03]  /*41f0*/  IMAD.WIDE.U32 R10, R6, c[0x0][0x1e0], RZ ;  /* 0x00007800060a7a25 */ /* 0x000fc600078e00ff */
[----:B------:R-:W-:Y:S02]  /*4200*/  IABS R0, R8 ;  /* 0x0000000800007213 */ /* 0x000fe40000000000 */
[----:B------:R-:W-:-:S03]  /*4210*/  LOP3.LUT R8, R8, c[0x0][0x214], RZ, 0x3c, !PT ;  /* 0x0000850008087a12 */ /* 0x000fc600078e3cff */
[----:B------:R-:W-:Y:S01]  /*4220*/  IMAD.HI.U32 R9, R2, R0, RZ ;  /* 0x0000000002097227 */ /* 0x000fe200078e00ff */
[----:B------:R-:W-:-:S04]  /*4230*/  ISETP.GE.AND P1, PT, R8, RZ, PT ;  /* 0x000000ff0800720c */ /* 0x000fc80003f26270 */
        /* <DEDUP_REMOVED lines=22> */
[----:B------:R-:W-:Y:S02]  /*43a0*/  IMAD.IADD R11, R11, 0x1, R2 ;  /* 0x000000010b0b7824 */ /* 0x000fe400078e0202 */
[----:B------:R-:W-:Y:S02]  /*43b0*/  IMAD R0, R0, c[0x0][0x1e8], RZ ;  /* 0x00007a0000007a24 */ /* 0x000fe400078e02ff */
[----:B------:R-:W-:-:S04]  /*43c0*/  IMAD.WIDE.U32 R10, R7, c[0x0][0x1e8], R10 ;  /* 0x00007a00070a7a25 */ /* 0x000fc800078e000a */
[----:B------:R-:W-:Y:S01]  /*43d0*/  IMAD R0, R7, c[0x0][0x1ec], R0 ;  /* 0x00007b0007007a24 */ /* 0x000fe200078e0200 */
[----:B------:R-:W-:-:S03]  /*43e0*/  @!P0 IADD3 R2, P1, R27, R10, RZ ;  /* 0x0000000a1b028210 */ /* 0x000fc60007f3e0ff */
[----:B------:R-:W-:-:S05]  /*43f0*/  IMAD.IADD R0, R11, 0x1, R0 ;  /* 0x000000010b007824 */ /* 0x000fca00078e0200 */
        /* <DEDUP_REMOVED lines=12> */
        .weak           $__internal_2_$__cuda_sm20_div_s64
        .type           $__internal_2_$__cuda_sm20_div_s64,@function
        .size           $__internal_2_$__cuda_sm20_div_s64,(.L_x_8860 - $__internal_2_$__cuda_sm20_div_s64)
$__internal_2_$__cuda_sm20_div_s64:
        /* <DEDUP_REMOVED lines=29> */
[----:B------:R-:W-:-:S04]  /*4690*/  IMAD.X R26, RZ, RZ, ~R26, P0 ;  /* 0x000000ffff1a7224 */ /* 0x000fc800000e0e1a */
[----:B------:R-:W-:-:S04]  /*46a0*/  IMAD.WIDE.U32 R34, P5, R35, R26, R34 ;  /* 0x0000001a23227225 */ /* 0x000fc800078a0022 */
[C---:B------:R-:W-:Y:S02]  /*46b0*/  IMAD R21, R27.reuse, R26, RZ ;  /* 0x0000001a1b157224 */ /* 0x040fe400078e02ff */
[----:B------:R-:W-:-:S04]  /*46c0*/  IMAD.HI.U32 R20, P4, R27, R20, R34 ;  /* 0x000000141b147227 */ /* 0x000fc80007880022 */
[----:B------:R-:W-:Y:S01]  /*46d0*/  IMAD.HI.U32 R19, R27, R26, RZ ;  /* 0x0000001a1b137227 */ /* 0x000fe200078e00ff */
[----:B------:R-:W-:Y:S02]  /*46e0*/  IADD3 R21, P3, R21, R20, RZ ;  /* 0x0000001415157210 */ /* 0x000fe40007f7e0ff */
[-C--:B------:R-:W-:Y:S01]  /*46f0*/  IADD3 R20, P0, RZ, -R18.reuse, RZ ;  /* 0x80000012ff147210 */ /* 0x080fe20007f1e0ff */
[----:B------:R-:W-:Y:S02]  /*4700*/  IMAD.X R27, R19, 0x1, R27, P5 ;  /* 0x00000001131b7824 */ /* 0x000fe400028e061b */
[----:B------:R-:W-:Y:S01]  /*4710*/  IMAD.MOV.U32 R35, RZ, RZ, RZ ;  /* 0x000000ffff237224 */ /* 0x000fe200078e00ff */
[----:B------:R-:W-:Y:S01]  /*4720*/  SEL R20, R20, R18, !P2 ;  /* 0x0000001214147207 */ /* 0x000fe20005000000 */
[----:B------:R-:W-:-:S04]  /*4730*/  IMAD.X R26, RZ, RZ, ~R17, P0 ;  /* 0x000000ffff1a7224 */ /* 0x000fc800000e0e11 */
[----:B------:R-:W-:Y:S01]  /*4740*/  IMAD.HI.U32 R34, R21, R20, RZ ;  /* 0x0000001415227227 */ /* 0x000fe200078e00ff */
[----:B------:R-:W-:Y:S02]  /*4750*/  SEL R19, R26, R17, !P2 ;  /* 0x000000111a137207 */ /* 0x000fe40005000000 */
        /* <DEDUP_REMOVED lines=8> */
[----:B------:R-:W-:Y:S01]  /*47e0*/  IMAD R21, R27, R39, R35 ;  /* 0x000000271b157224 */ /* 0x000fe200078e0223 */
[----:B------:R-:W-:Y:S01]  /*47f0*/  IADD3 R20, P0, -R34, R20, RZ ;  /* 0x0000001422147210 */ /* 0x000fe20007f1e1ff */
[----:B------:R-:W-:-:S03]  /*4800*/  IMAD.X R26, RZ, RZ, R26, P2 ;  /* 0x000000ffff1a7224 */ /* 0x000fc600010e061a */
[-C--:B------:R-:W-:Y:S01]  /*4810*/  ISETP.GE.U32.AND P4, PT, R20, R38.reuse, PT ;  /* 0x000000261400720c */ /* 0x080fe20003f86070 */
[-C--:B------:R-:W-:Y:S01]  /*4820*/  IMAD R34, R26, R38.reuse, R21 ;  /* 0x000000261a227224 */ /* 0x080fe200078e0215 */
[----:B------:R-:W-:-:S03]  /*4830*/  IADD3 R21, P3, R20, -R38, RZ ;  /* 0x8000002614157210 */ /* 0x000fc60007f7e0ff */
[----:B------:R-:W-:Y:S01]  /*4840*/  IMAD.X R19, R19, 0x1, ~R34, P0 ;  /* 0x0000000113137824 */ /* 0x000fe200000e0e22 */
[----:B------:R-:W-:-:S04]  /*4850*/  IADD3 R34, P2, R27, 0x1, RZ ;  /* 0x000000011b227810 */ /* 0x000fc80007f5e0ff */
[----:B------:R-:W-:-:S04]  /*4860*/  ISETP.GE.U32.AND.EX P4, PT, R19, R39, PT, P4 ;  /* 0x000000271300720c */ /* 0x000fc80003f86140 */
[----:B------:R-:W-:Y:S01]  /*4870*/  SEL R21, R21, R20, P4 ;  /* 0x0000001415157207 */ /* 0x000fe20002000000 */
[----:B------:R-:W-:Y:S01]  /*4880*/  IMAD.X R20, R19, 0x1, ~R39, P3 ;  /* 0x0000000113147824 */ /* 0x000fe200018e0e27 */
[----:B------:R-:W-:Y:S02]  /*4890*/  SEL R34, R34, R27, P4 ;  /* 0x0000001b22227207 */ /* 0x000fe40002000000 */
[----:B------:R-:W-:Y:S01]  /*48a0*/  ISETP.GE.U32.AND P0, PT, R21, R38, PT ;  /* 0x000000261500720c */ /* 0x000fe20003f06070 */
[----:B------:R-:W-:Y:S01]  /*48b0*/  IMAD.X R21, RZ, RZ, R26, P2 ;  /* 0x000000ffff157224 */ /* 0x000fe200010e061a */
[----:B------:R-:W-:Y:S02]  /*48c0*/  SEL R19, R20, R19, P4 ;  /* 0x0000001314137207 */ /* 0x000fe40002000000 */
[----:B------:R-:W-:Y:S02]  /*48d0*/  IADD3 R27, P2, R34, 0x1, RZ ;  /* 0x00000001221b7810 */ /* 0x000fe40007f5e0ff */
[----:B------:R-:W-:Y:S01]  /*48e0*/  SEL R21, R21, R26, P4 ;  /* 0x0000001a15157207 */ /* 0x000fe20002000000 */
[----:B------:R-:W-:Y:S01]  /*48f0*/  IMAD.MOV.U32 R26, RZ, RZ, R22 ;  /* 0x000000ffff1a7224 */ /* 0x000fe200078e0016 */
[----:B------:R-:W-:-:S02]  /*4900*/  ISETP.GE.U32.AND.EX P0, PT, R19, R39, PT, P0 ;  /* 0x000000271300720c */ /* 0x000fc40003f06100 */
[----:B------:R-:W-:Y:S02]  /*4910*/  IADD3.X R20, RZ, R21, RZ, P2, !PT ;  /* 0x00000015ff147210 */ /* 0x000fe400017fe4ff */
[----:B------:R-:W-:Y:S02]  /*4920*/  SEL R27, R27, R34, P0 ;  /* 0x000000221b1b7207 */ /* 0x000fe40000000000 */
[----:B------:R-:W-:Y:S02]  /*4930*/  LOP3.LUT R19, R23, R17, RZ, 0x3c, !PT ;  /* 0x0000001117137212 */ /* 0x000fe400078e3cff */
[----:B------:R-:W-:Y:S02]  /*4940*/  SEL R21, R20, R21, P0 ;  /* 0x0000001514157207 */ /* 0x000fe40000000000 */
[----:B------:R-:W-:Y:S02]  /*4950*/  IADD3 R20, P2, RZ, -R27, RZ ;  /* 0x8000001bff147210 */ /* 0x000fe40007f5e0ff */
[----:B------:R-:W-:-:S02]  /*4960*/  ISETP.GE.AND P3, PT, R19, RZ, PT ;  /* 0x000000ff1300720c */ /* 0x000fc40003f66270 */
[----:B------:R-:W-:Y:S01]  /*4970*/  ISETP.NE.U32.AND P0, PT, R24, RZ, PT ;  /* 0x000000ff1800720c */ /* 0x000fe20003f05070 */
[----:B------:R-:W-:Y:S01]  /*4980*/  IMAD.X R24, RZ, RZ, ~R21, P2 ;  /* 0x000000ffff187224 */ /* 0x000fe200010e0e15 */
[----:B------:R-:W-:Y:S01]  /*4990*/  SEL R20, R20, R27, !P3 ;  /* 0x0000001b14147207 */ /* 0x000fe20005800000 */
[----:B------:R-:W-:Y:S01]  /*49a0*/  IMAD.MOV.U32 R27, RZ, RZ, 0x0 ;  /* 0x00000000ff1b7424 */ /* 0x000fe200078e00ff */
[----:B------:R-:W-:Y:S02]  /*49b0*/  ISETP.NE.AND.EX P0, PT, R23, RZ, PT, P0 ;  /* 0x000000ff1700720c */ /* 0x000fe40003f05300 */
[----:B------:R-:W-:Y:S02]  /*49c0*/  SEL R24, R24, R21, !P3 ;  /* 0x0000001518187207 */ /* 0x000fe40005800000 */
[----:B------:R-:W-:Y:S02]  /*49d0*/  SEL R20, R20, 0xffffffff, P0 ;  /* 0xffffffff14147807 */ /* 0x000fe40000000000 */
[----:B------:R-:W-:Y:S01]  /*49e0*/  SEL R21, R24, 0xffffffff, P0 ;  /* 0xffffffff18157807 */ /* 0x000fe20000000000 */
[----:B------:R-:W-:Y:S06]  /*49f0*/  RET.REL.NODEC R26 `(_ZN5flash32flash_fwd_splitkv_combine_kernelI23Flash_fwd_kernel_traitsILi256ELi64ELi64ELi4ELb0ELb0EN7cutlass10bfloat16_tE19Flash_kernel_traitsILi256ELi64ELi64ELi4ES3_EELi4ELi5ELb0EEEvNS_16Flash_fwd_paramsE) ;  /* 0xffffb6001a007950 */ /* 0x000fec0003c3ffff */
.L_x_139:
        /* <DEDUP_REMOVED lines=16> */
.L_x_8860:


//--------------------- .text._ZN5flash32flash_fwd_splitkv_combine_kernelI23Flash_fwd_kernel_traitsILi256ELi64ELi64ELi4ELb0ELb0EN7cutlass10bfloat16_tE19Flash_kernel_traitsILi256ELi64ELi64ELi4ES3_EELi4ELi4ELb0EEEvNS_16Flash_fwd_paramsE --------------------------
	.section	.text._ZN5flash32flash_fwd_splitkv_combine_kernelI23Flash_fwd_kernel_traitsILi256ELi64ELi64ELi4ELb0ELb0EN7cutlass10bfloat16_tE19Flash_kernel_traitsILi256ELi64ELi64ELi4ES3_EELi4ELi4ELb0EEEvNS_16Flash_fwd_paramsE,"ax",@progbits
	.sectioninfo	@"SHI_REGISTERS=52"
	.align	128
        .global         _ZN5flash32flash_fwd_splitkv_combine_kernelI23Flash_fwd_kernel_traitsILi256ELi64ELi64ELi4ELb0ELb0EN7cutlass10bfloat16_tE19Flash_kernel_traitsILi256ELi64ELi64ELi4ES3_EELi4ELi4ELb0EEEvNS_16Flash_fwd_paramsE
        .type           _ZN5flash32flash_fwd_splitkv_combine_kernelI23Flash_fwd_kernel_traitsILi256ELi64ELi64ELi4ELb0ELb0EN7cutlass10bfloat16_tE19Flash_kernel_traitsILi256ELi64ELi64ELi4ES3_EELi4ELi4ELb0EEEvNS_16Flash_fwd_paramsE,@function
        .size           _ZN5flash32flash_fwd_splitkv_combine_kernelI23Flash_fwd_kernel_traitsILi256ELi64ELi64ELi4ELb0ELb0EN7cutlass10bfloat16_tE19Flash_kernel_traitsILi256ELi64ELi64ELi4ES3_EELi4ELi4ELb0EEEvNS_16Flash_fwd_paramsE,(.L_x_8861 - _ZN5flash32flash_fwd_splitkv_combine_kernelI23Flash_fwd_kernel_traitsILi256ELi64ELi64ELi4ELb0ELb0EN7cutlass10bfloat16_tE19Flash_kernel_traitsILi256ELi64ELi64ELi4ES3_EELi4ELi4ELb0EEEvNS_16Flash_fwd_paramsE)
        .other          _ZN5flash32flash_fwd_splitkv_combine_kernelI23Flash_fwd_kernel_traitsILi256ELi64ELi64ELi4ELb0ELb0EN7cutlass10bfloat16_tE19Flash_kernel_traitsILi256ELi64ELi64ELi4ES3_EELi4ELi4ELb0EEEvNS_16Flash_fwd_paramsE,@"STO_CUDA_ENTRY STV_DEFAULT"
_ZN5flash32flash_fwd_splitkv_combine_kernelI23Flash_fwd_kernel_traitsILi256ELi64ELi64ELi4ELb0ELb0EN7cutlass10bfloat16_tE19Flash_kernel_traitsILi256ELi64ELi64ELi4ES3_EELi4ELi4ELb0EEEvNS_16Flash_fwd_paramsE:
.text._ZN5flash32flash_fwd_splitkv_combine_kernelI23Flash_fwd_kernel_traitsILi256ELi64ELi64ELi4ELb0ELb0EN7cutlass10bfloat16_tE19Flash_kernel_traitsILi256ELi64ELi64ELi4ES3_EELi4ELi4ELb0EEEvNS_16Flash_fwd_paramsE:
        /* <DEDUP_REMOVED lines=23> */
[----:B------:R-:W-:Y:S05]  /*0170*/  CALL.REL.NOINC `($__internal_3_$__cuda_sm20_div_s64) ;  /* 0x0000433000007944 */ /* 0x000fea0003c00000 */
[----:B------:R-:W-:Y:S05]  /*0180*/  BRA `(.L_x_141) ;  /* 0x0000013000007947 */ /* 0x000fea0003800000 */
.L_x_140:
        /* <DEDUP_REMOVED lines=19> */
.L_x_141:
        /* <DEDUP_REMOVED lines=12> */
[----:B------:R-:W-:Y:S05]  /*0380*/  CALL.REL.NOINC `($__internal_3_$__cuda_sm20_div_s64) ;  /* 0x0000412000007944 */ /* 0x000fea0003c00000 */
[----:B------:R-:W-:Y:S02]  /*0390*/  MOV R8, R20 ;  /* 0x0000001400087202 */ /* 0x000fe40000000f00 */
[----:B------:R-:W-:Y:S01]  /*03a0*/  MOV R9, R21 ;  /* 0x0000001500097202 */ /* 0x000fe20000000f00 */
[----:B------:R-:W-:Y:S05]  /*03b0*/  BRA `(.L_x_144) ;  /* 0x0000013000007947 */ /* 0x000fea0003800000 */
.L_x_143:
        /* <DEDUP_REMOVED lines=19> */
.L_x_144:
[----:B------:R-:W-:Y:S05]  /*04f0*/  BSYNC B0 ;  /* 0x0000000000007941 */ /* 0x000fea0003800000 */
.L_x_142:
        /* <DEDUP_REMOVED lines=43> */
.L_x_146:
        /* <DEDUP_REMOVED lines=19> */
.L_x_147:
[----:B------:R-:W-:Y:S05]  /*08e0*/  BSYNC B0 ;  /* 0x0000000000007941 */ /* 0x000fea0003800000 */
.L_x_145:
        /* <DEDUP_REMOVED lines=74> */
[----:B------:R-:W-:Y:S02]  /*0d90*/  MOV R32, R20 ;  /* 0x0000001400207202 */ /* 0x000fe40000000f00 */
[----:B------:R-:W-:Y:S01]  /*0da0*/  MOV R33, R21 ;  /* 0x0000001500217202 */ /* 0x000fe20000000f00 */
[----:B------:R-:W-:Y:S05]  /*0db0*/  BRA `(.L_x_150) ;  /* 0x0000013000007947 */ /* 0x000fea0003800000 */
.L_x_149:
        /* <DEDUP_REMOVED lines=19> */
.L_x_150:
[----:B------:R-:W-:Y:S05]  /*0ef0*/  BSYNC B0 ;  /* 0x0000000000007941 */ /* 0x000fea0003800000 */
.L_x_148:
        /* <DEDUP_REMOVED lines=41> */
.L_x_152:
        /* <DEDUP_REMOVED lines=19> */
.L_x_153:
[----:B------:R-:W-:Y:S05]  /*12c0*/  BSYNC B0 ;  /* 0x0000000000007941 */ /* 0x000fea0003800000 */
.L_x_151:
        /* <DEDUP_REMOVED lines=131> */
.L_x_155:
[----:B------:R-:W-:Y:S05]  /*1b00*/  BSYNC B0 ;  /* 0x0000000000007941 */ /* 0x000fea0003800000 */
.L_x_154:
        /* <DEDUP_REMOVED lines=95> */
.L_x_160:
        /* <DEDUP_REMOVED lines=22> */
.L_x_161:
[----:B------:R-:W-:Y:S05]  /*2260*/  BSYNC B0 ;  /* 0x0000000000007941 */ /* 0x000fea0003800000 */
.L_x_159:
[----:B------:R-:W-:Y:S01]  /*2270*/  LOP3.LUT R19, R17, R0, RZ, 0xfc, !PT ;  /* 0x0000000011137212 */ /* 0x000fe200078efcff */
[----:B------:R-:W-:Y:S03]  /*2280*/  BSSY B0, `(.L_x_162) ;  /* 0x0000028000007945 */ /* 0x000fe60003800000 */
[----:B------:R-:W-:-:S13]  /*2290*/  ISETP.NE.U32.AND P0, PT, R19, RZ, PT ;  /* 0x000000ff1300720c */ /* 0x000fda0003f05070 */
[----:B------:R-:W-:Y:S05]  /*22a0*/  @!P0 BRA `(.L_x_163) ;  /* 0x000000f000008947 */ /* 0x000fea0003800000 */
[----:B------:R-:W-:Y:S01]  /*22b0*/  IMAD.MOV.U32 R24, RZ, RZ, R30 ;  /* 0x000000ffff187224 */ /* 0x000fe200078e001e */
[----:B------:R-:W-:Y:S02]  /*22c0*/  MOV R23, R0 ;  /* 0x0000000000177202 */ /* 0x000fe40000000f00 */
[----:B------:R-:W-:Y:S02]  /*22d0*/  MOV R22, 0x22f0 ;  /* 0x000022f000167802 */ /* 0x000fe40000000f00 */
[----:B------:R-:W-:Y:S05]  /*22e0*/  CALL.REL.NOINC `($__internal_3_$__cuda_sm20_div_s64) ;  /* 0x000021c000007944 */ /* 0x000fea0003c00000 */
        /* <DEDUP_REMOVED lines=11> */
.L_x_163:
        /* <DEDUP_REMOVED lines=22> */
.L_x_164:
[----:B------:R-:W-:Y:S05]  /*2500*/  BSYNC B0 ;  /* 0x0000000000007941 */ /* 0x000fea0003800000 */
.L_x_162:
        /* <DEDUP_REMOVED lines=11> */
[----:B------:R-:W-:Y:S05]  /*25c0*/  CALL.REL.NOINC `($__internal_3_$__cuda_sm20_div_s64) ;  /* 0x00001ee000007944 */ /* 0x000fea0003c00000 */
[----:B------:R-:W-:-:S04]  /*25d0*/  IADD3 R17, P0, RZ, -R20, RZ ;  /* 0x80000014ff117210 */ /* 0x000fc80007f1e0ff */
[----:B------:R-:W-:Y:S01]  /*25e0*/  IADD3.X R18, RZ, ~R21, RZ, P0, !PT ;  /* 0x80000015ff127210 */ /* 0x000fe200007fe4ff */
[----:B------:R-:W-:-:S04]  /*25f0*/  IMAD.WIDE.U32 R36, R5, R17, R36 ;  /* 0x0000001105247225 */ /* 0x000fc800078e0024 */
[----:B------:R-:W-:-:S04]  /*2600*/  IMAD R18, R18, R5, RZ ;  /* 0x0000000512127224 */ /* 0x000fc800078e02ff */
[----:B------:R-:W-:-:S05]  /*2610*/  IMAD R4, R4, R17, R18 ;  /* 0x0000001104047224 */ /* 0x000fca00078e0212 */
[----:B------:R-:W-:Y:S01]  /*2620*/  IADD3 R4, R37, R4, RZ ;  /* 0x0000000425047210 */ /* 0x000fe20007ffe0ff */
[----:B------:R-:W-:Y:S05]  /*2630*/  BRA `(.L_x_167) ;  /* 0x0000016000007947 */ /* 0x000fea0003800000 */
.L_x_166:
        /* <DEDUP_REMOVED lines=22> */
.L_x_167:
[----:B------:R-:W-:Y:S05]  /*27a0*/  BSYNC B0 ;  /* 0x0000000000007941 */ /* 0x000fea0003800000 */
.L_x_165:
        /* <DEDUP_REMOVED lines=38> */
[----:B------:R-:W-:Y:S05]  /*2a10*/  CALL.REL.NOINC `($__internal_3_$__cuda_sm20_div_s64) ;  /* 0x00001a9000007944 */ /* 0x000fea0003c00000 */
        /* <DEDUP_REMOVED lines=12> */
.L_x_169:
        /* <DEDUP_REMOVED lines=23> */
.L_x_170:
[----:B------:R-:W-:Y:S05]  /*2c50*/  BSYNC B0 ;  /* 0x0000000000007941 */ /* 0x000fea0003800000 */
.L_x_168:
        /* <DEDUP_REMOVED lines=19> */
.L_x_172:
        /* <DEDUP_REMOVED lines=22> */
.L_x_173:
[----:B------:R-:W-:Y:S05]  /*2ef0*/  BSYNC B0 ;  /* 0x0000000000007941 */ /* 0x000fea0003800000 */
.L_x_171:
        /* <DEDUP_REMOVED lines=20> */
.L_x_175:
        /* <DEDUP_REMOVED lines=23> */
.L_x_176:
[----:B------:R-:W-:Y:S05]  /*31b0*/  BSYNC B0 ;  /* 0x0000000000007941 */ /* 0x000fea0003800000 */
.L_x_174:
        /* <DEDUP_REMOVED lines=25> */
[----:B------:R-:W-:Y:S05]  /*3350*/  CALL.REL.NOINC `($__internal_3_$__cuda_sm20_div_s64) ;  /* 0x0000115000007944 */ /* 0x000fea0003c00000 */
        /* <DEDUP_REMOVED lines=12> */
.L_x_178:
        /* <DEDUP_REMOVED lines=23> */
.L_x_179:
[----:B------:R-:W-:Y:S05]  /*3590*/  BSYNC B0 ;  /* 0x0000000000007941 */ /* 0x000fea0003800000 */
.L_x_177:
        /* <DEDUP_REMOVED lines=29> */
.L_x_181:
        /* <DEDUP_REMOVED lines=23> */
.L_x_182:
[----:B------:R-:W-:Y:S05]  /*38e0*/  BSYNC B0 ;  /* 0x0000000000007941 */ /* 0x000fea0003800000 */
.L_x_180:
        /* <DEDUP_REMOVED lines=20> */
.L_x_158:
[----:B------:R-:W-:-:S04]  /*3a30*/  LEA R2, P0, R36, c[0x0][0x200], 0x2 ;  /* 0x0000800024027a11 */ /* 0x000fc800078010ff */
[----:B------:R-:W-:-:S05]  /*3a40*/  LEA.HI.X R3, R36, c[0x0][0x204], R37, 0x2, P0 ;  /* 0x0000810024037a11 */ /* 0x000fca00000f1425 */
[----:B------:R0:W-:Y:S04]  /*3a50*/  STG.E [R2.64], R28 ;  /* 0x0000001c02007986 */ /* 0x0001e8000c10190a */
.L_x_157:
[----:B------:R-:W-:Y:S05]  /*3a60*/  BSYNC B1 ;  /* 0x0000000000017941 */ /* 0x000fea0003800000 */
.L_x_156:
[----:B------:R-:W1:Y:S01]  /*3a70*/  S2R R25, SR_TID.X ;  /* 0x0000000000197919 */ /* 0x000e620000002100 */
[----:B------:R-:W-:Y:S01]  /*3a80*/  IMAD.MOV.U32 R9, RZ, RZ, RZ ;  /* 0x000000ffff097224 */ /* 0x000fe200078e00ff */
[----:B------:R-:W-:Y:S01]  /*3a90*/  CS2R R6, SRZ ;  /* 0x0000000000067805 */ /* 0x000fe2000001ff00 */
[----:B-1----:R-:W-:-:S04]  /*3aa0*/  SHF.R.S32.HI R24, RZ, 0x1f, R25 ;  /* 0x0000001fff187819 */ /* 0x002fc80000011419 */
[CC--:B0-----:R-:W-:Y:S02]  /*3ab0*/  LEA.HI R2, R24.reuse, R25.reuse, RZ, 0x4 ;  /* 0x0000001918027211 */ /* 0x0c1fe400078f20ff */
[----:B------:R-:W-:Y:S02]  /*3ac0*/  LEA.HI R24, R24, R25, RZ, 0x5 ;  /* 0x0000001918187211 */ /* 0x000fe400078f28ff */
[----:B------:R-:W-:Y:S02]  /*3ad0*/  LOP3.LUT R0, R2, 0xfffffff0, RZ, 0xc0, !PT ;  /* 0xfffffff002007812 */ /* 0x000fe400078ec0ff */
[----:B------:R-:W-:Y:S02]  /*3ae0*/  LOP3.LUT R4, R24, 0x3fffffe0, RZ, 0xc0, !PT ;  /* 0x3fffffe018047812 */ /* 0x000fe400078ec0ff */
[----:B------:R-:W-:Y:S01]  /*3af0*/  SHF.R.S32.HI R24, RZ, 0x5, R24 ;  /* 0x00000005ff187819 */ /* 0x000fe20000011418 */
[----:B------:R-:W-:-:S05]  /*3b00*/  IMAD.IADD R0, R25, 0x1, -R0 ;  /* 0x0000000119007824 */ /* 0x000fca00078e0a00 */
[----:B------:R-:W-:-:S04]  /*3b10*/  ISETP.GE.AND P0, PT, R0, c[0x0][0x314], PT ;  /* 0x0000c50000007a0c */ /* 0x000fc80003f06270 */
[C---:B------:R-:W-:Y:S01]  /*3b20*/  ISETP.GT.OR P0, PT, R25.reuse, 0x3f, P0 ;  /* 0x0000003f1900780c */ /* 0x040fe20000704670 */
[----:B------:R-:W-:-:S04]  /*3b30*/  IMAD.IADD R25, R25, 0x1, -R4 ;  /* 0x0000000119197824 */ /* 0x000fc800078e0a04 */
[----:B------:R-:W-:-:S05]  /*3b40*/  IMAD.SHL.U32 R25, R25, 0x4, RZ ;  /* 0x0000000419197824 */ /* 0x000fca00078e00ff */
[----:B------:R-:W-:-:S03]  /*3b50*/  IADD3 R23, R25, 0x80, RZ ;  /* 0x0000008019177810 */ /* 0x000fc60007ffe0ff */
[----:B------:R-:W-:Y:S01]  /*3b60*/  @!P0 FADD.FTZ R3, -R28, R29 ;  /* 0x0000001d1c038221 */ /* 0x000fe20000010100 */
[----:B------:R-:W-:Y:S01]  /*3b70*/  @!P0 SHF.R.S32.HI R5, RZ, 0x4, R2 ;  /* 0x00000004ff058819 */ /* 0x000fe20000011402 */
[----:B------:R-:W-:Y:S02]  /*3b80*/  IMAD.MOV.U32 R2, RZ, RZ, c[0x0][0x314] ;  /* 0x0000c500ff027624 */ /* 0x000fe400078e00ff */
[----:B------:R-:W-:Y:S02]  /*3b90*/  @!P0 FMUL.FTZ R3, R3, 1.4426950216293334961 ;  /* 0x3fb8aa3b03038820 */ /* 0x000fe40000410000 */
[----:B------:R-:W-:Y:S02]  /*3ba0*/  @!P0 IMAD R0, R0, 0x5, R5 ;  /* 0x0000000500008824 */ /* 0x000fe400078e0205 */
[----:B------:R-:W-:Y:S02]  /*3bb0*/  CS2R R4, SRZ ;  /* 0x0000000000047805 */ /* 0x000fe4000001ff00 */
[----:B------:R-:W0:Y:S02]  /*3bc0*/  @!P0 MUFU.EX2 R3, R3 ;  /* 0x0000000300038308 */ /* 0x000e240000000800 */
[----:B0-----:R0:W-:Y:S04]  /*3bd0*/  @!P0 STS [R0.X4], R3 ;  /* 0x0000000300008388 */ /* 0x0011e80000004800 */
[----:B------:R-:W-:Y:S01]  /*3be0*/  BAR.SYNC.DEFER_BLOCKING 0x0 ;  /* 0x0000000000007b1d */ /* 0x000fe20000010000 */
[----:B------:R-:W-:-:S02]  /*3bf0*/  ISETP.GE.AND P0, PT, R2, 0x1, PT ;  /* 0x000000010200780c */ /* 0x000fc40003f06270 */
        /* <DEDUP_REMOVED lines=23> */
[----:B------:R-:W-:Y:S02]  /*3d70*/  IMAD.X R21, RZ, RZ, R21, P0 ;  /* 0x000000ffff157224 */ /* 0x000fe400000e0615 */
.L_x_186:
        /* <DEDUP_REMOVED lines=10> */
.L_x_185:
[----:B------:R-:W-:Y:S05]  /*3e20*/  BSYNC B0 ;  /* 0x0000000000007941 */ /* 0x000fea0003800000 */
.L_x_184:
        /* <DEDUP_REMOVED lines=15> */
.L_x_183:
        /* <DEDUP_REMOVED lines=89> */
        .weak           $__internal_3_$__cuda_sm20_div_s64
        .type           $__internal_3_$__cuda_sm20_div_s64,@function
        .size           $__internal_3_$__cuda_sm20_div_s64,(.L_x_8861 - $__internal_3_$__cuda_sm20_div_s64)
$__internal_3_$__cuda_sm20_div_s64:
        /* <DEDUP_REMOVED lines=83> */
[----:B------:R-:W-:Y:S06]  /*49e0*/  RET.REL.NODEC R26 `(_ZN5flash32flash_fwd_splitkv_combine_kernelI23Flash_fwd_kernel_traitsILi256ELi64ELi64ELi4ELb0ELb0EN7cutlass10bfloat16_tE19Flash_kernel_traitsILi256ELi64ELi64ELi4ES3_EELi4ELi4ELb0EEEvNS_16Flash_fwd_paramsE) ;  /* 0xffffb6101a007950 */ /* 0x000fec0003c3ffff */
.L_x_187:
        /* <DEDUP_REMOVED lines=9> */
.L_x_8861:


//--------------------- .text._ZN5flash32flash_fwd_splitkv_combine_kernelI23Flash_fwd_kernel_traitsILi256ELi64ELi64ELi4ELb0ELb0EN7cutlass10bfloat16_tE19Flash_kernel_traitsILi256ELi64ELi64ELi4ES3_EELi4ELi3ELb0EEEvNS_16Flash_fwd_paramsE --------------------------
	.section	.text._ZN5flash32flash_fwd_splitkv_combine_kernelI23Flash_fwd_kernel_traitsILi256ELi64ELi64ELi4ELb0ELb0EN7cutlass10bfloat16_tE19Flash_kernel_traitsILi256ELi64ELi64ELi4ES3_EELi4ELi3ELb0EEEvNS_16Flash_fwd_paramsE,"ax",@progbits
	.sectioninfo	@"SHI_REGISTERS=52"
	.align	128
        .global         _ZN5flash32flash_fwd_splitkv_combine_kernelI23Flash_fwd_kernel_traitsILi256ELi64ELi64ELi4ELb0ELb0EN7cutlass10bfloat16_tE19Flash_kernel_traitsILi256ELi64ELi64ELi4ES3_EELi4ELi3ELb0EEEvNS_16Flash_fwd_paramsE
        .type           _ZN5flash32flash_fwd_splitkv_combine_kernelI23Flash_fwd_kernel_traitsILi256ELi64ELi64ELi4ELb0ELb0EN7cutlass10bfloat16_tE19Flash_kernel_traitsILi256ELi64ELi64ELi4ES3_EELi4ELi3ELb0EEEvNS_16Flash_fwd_paramsE,@function
        .size           _ZN5flash32flash_fwd_splitkv_combine_kernelI23Flash_fwd_kernel_traitsILi256ELi64ELi64ELi4ELb0ELb0EN7cutlass10bfloat16_tE19Flash_kernel_traitsILi256ELi64ELi64ELi4ES3_EELi4ELi3ELb0EEEvNS_16Flash_fwd_paramsE,(.L_x_8862 - _ZN5flash32flash_fwd_splitkv_combine_kernelI23Flash_fwd_kernel_traitsILi256ELi64ELi64ELi4ELb0ELb0EN7cutlass10bfloat16_tE19Flash_kernel_traitsILi256ELi64ELi64ELi4ES3_EELi4ELi3ELb0EEEvNS_16Flash_fwd_paramsE)
        .other          _ZN5flash32flash_fwd_splitkv_combine_kernelI23Flash_fwd_kernel_traitsILi256ELi64ELi64ELi4ELb0ELb0EN7cutlass10bfloat16_tE19Flash_kernel_traitsILi256ELi64ELi64ELi4ES3_EELi4ELi3ELb0EEEvNS_16Flash_fwd_paramsE,@"STO_CUDA_ENTRY STV_DEFAULT"
_ZN5flash32flash_fwd_splitkv_combine_kernelI23Flash_fwd_kernel_traitsILi256ELi64ELi64ELi4ELb0ELb0EN7cutlass10bfloat16_tE19Flash_kernel_traitsILi256ELi64ELi64ELi4ES3_EELi4ELi3ELb0EEEvNS_16Flash_fwd_paramsE:
.text._ZN5flash32flash_fwd_splitkv_combine_kernelI23Flash_fwd_kernel_traitsILi256ELi64ELi64ELi4ELb0ELb0EN7cutlass10bfloat16_tE19Flash_kernel_traitsILi256ELi64ELi64ELi4ES3_EELi4ELi3ELb0EEEvNS_16Flash_fwd_paramsE:
        /* <DEDUP_REMOVED lines=23> */
[----:B------:R-:W-:Y:S05]  /*0170*/  CALL.REL.NOINC `($__internal_4_$__cuda_sm20_div_s64) ;  /* 0x000042f000007944 */ /* 0x000fea0003c00000 */
[----:B------:R-:W-:Y:S05]  /*0180*/  BRA `(.L_x_189) ;  /* 0x0000013000007947 */ /* 0x000fea0003800000 */
.L_x_188:
        /* <DEDUP_REMOVED lines=19> */
.L_x_189:
        /* <DEDUP_REMOVED lines=12> */
[----:B------:R-:W-:Y:S05]  /*0380*/  CALL.REL.NOINC `($__internal_4_$__cuda_sm20_div_s64) ;  /* 0x000040e000007944 */ /* 0x000fea0003c00000 */
[----:B------:R-:W-:Y:S02]  /*0390*/  MOV R8, R20 ;  /* 0x0000001400087202 */ /* 0x000fe40000000f00 */
[----:B------:R-:W-:Y:S01]  /*03a0*/  MOV R9, R21 ;  /* 0x0000001500097202 */ /* 0x000fe20000000f00 */
[----:B------:R-:W-:Y:S05]  /*03b0*/  BRA `(.L_x_192) ;  /* 0x0000013000007947 */ /* 0x000fea0003800000 */
.L_x_191:
        /* <DEDUP_REMOVED lines=19> */
.L_x_192:
[----:B------:R-:W-:Y:S05]  /*04f0*/  BSYNC B0 ;  /* 0x0000000000007941 */ /* 0x000fea0003800000 */
.L_x_190:
        /* <DEDUP_REMOVED lines=43> */
.L_x_194:
        /* <DEDUP_REMOVED lines=19> */
.L_x_195:
[----:B------:R-:W-:Y:S05]  /*08e0*/  BSYNC B0 ;  /* 0x0000000000007941 */ /* 0x000fea0003800000 */
.L_x_193:
        /* <DEDUP_REMOVED lines=74> */
[----:B------:R-:W-:Y:S02]  /*0d90*/  MOV R32, R20 ;  /* 0x0000001400207202 */ /* 0x000fe40000000f00 */
[----:B------:R-:W-:Y:S01]  /*0da0*/  MOV R33, R21 ;  /* 0x0000001500217202 */ /* 0x000fe20000000f00 */
[----:B------:R-:W-:Y:S05]  /*0db0*/  BRA `(.L_x_198) ;  /* 0x0000013000007947 */ /* 0x000fea0003800000 */
.L_x_197:
        /* <DEDUP_REMOVED lines=19> */
.L_x_198:
[----:B------:R-:W-:Y:S05]  /*0ef0*/  BSYNC B0 ;  /* 0x0000000000007941 */ /* 0x000fea0003800000 */
.L_x_196:
        /* <DEDUP_REMOVED lines=41> */
.L_x_200:
        /* <DEDUP_REMOVED lines=19> */
.L_x_201:
[----:B------:R-:W-:Y:S05]  /*12c0*/  BSYNC B0 ;  /* 0x0000000000007941 */ /* 0x000fea0003800000 */
.L_x_199:
        /* <DEDUP_REMOVED lines=131> */
.L_x_203:
[----:B------:R-:W-:Y:S05]  /*1b00*/  BSYNC B0 ;  /* 0x0000000000007941 */ /* 0x000fea0003800000 */
.L_x_202:
        /* <DEDUP_REMOVED lines=19> */
[----:B0-----:R-:W0:Y:S02]  /*1c40*/  SHFL.BFLY PT, R27, R22, 0x2, 0x1f ;  /* 0x0c401f00161b7f89 */ /* 0x001e2400000e0000 */
[----:B0-----:R-:W-:Y:S02]  /*1c50*/  FMNMX.FTZ R27, R22, R27, !PT ;  /* 0x0000001b161b7209 */ /* 0x001fe40007810000 */
[----:B------:R-:W-:-:S03]  /*1c60*/  SHF.R.S32.HI R22, RZ, 0x1f, R3 ;  /* 0x0000001fff167819 */ /* 0x000fc60000011403 */
        /* <DEDUP_REMOVED lines=69> */
.L_x_208:
        /* <DEDUP_REMOVED lines=22> */
.L_x_209:
[----:B------:R-:W-:Y:S05]  /*2220*/  BSYNC B0 ;  /* 0x0000000000007941 */ /* 0x000fea0003800000 */
.L_x_207:
[----:B------:R-:W-:Y:S01]  /*2230*/  LOP3.LUT R19, R17, R0, RZ, 0xfc, !PT ;  /* 0x0000000011137212 */ /* 0x000fe200078efcff */
[----:B------:R-:W-:Y:S03]  /*2240*/  BSSY B0, `(.L_x_210) ;  /* 0x0000028000007945 */ /* 0x000fe60003800000 */
[----:B------:R-:W-:-:S13]  /*2250*/  ISETP.NE.U32.AND P0, PT, R19, RZ, PT ;  /* 0x000000ff1300720c */ /* 0x000fda0003f05070 */
[----:B------:R-:W-:Y:S05]  /*2260*/  @!P0 BRA `(.L_x_211) ;  /* 0x000000f000008947 */ /* 0x000fea0003800000 */
[----:B------:R-:W-:Y:S01]  /*2270*/  IMAD.MOV.U32 R24, RZ, RZ, R30 ;  /* 0x000000ffff187224 */ /* 0x000fe200078e001e */
[----:B------:R-:W-:Y:S02]  /*2280*/  MOV R23, R0 ;  /* 0x0000000000177202 */ /* 0x000fe40000000f00 */
[----:B------:R-:W-:Y:S02]  /*2290*/  MOV R22, 0x22b0 ;  /* 0x000022b000167802 */ /* 0x000fe40000000f00 */
[----:B------:R-:W-:Y:S05]  /*22a0*/  CALL.REL.NOINC `($__internal_4_$__cuda_sm20_div_s64) ;  /* 0x000021c000007944 */ /* 0x000fea0003c00000 */
        /* <DEDUP_REMOVED lines=11> */
.L_x_211:
        /* <DEDUP_REMOVED lines=22> */
.L_x_212:
[----:B------:R-:W-:Y:S05]  /*24c0*/  BSYNC B0 ;  /* 0x0000000000007941 */ /* 0x000fea0003800000 */
.L_x_210:
        /* <DEDUP_REMOVED lines=11> */
[----:B------:R-:W-:Y:S05]  /*2580*/  CALL.REL.NOINC `($__internal_4_$__cuda_sm20_div_s64) ;  /* 0x00001ee000007944 */ /* 0x000fea0003c00000 */
[----:B------:R-:W-:-:S04]  /*2590*/  IADD3 R17, P0, RZ, -R20, RZ ;  /* 0x80000014ff117210 */ /* 0x000fc80007f1e0ff */
[----:B------:R-:W-:Y:S01]  /*25a0*/  IADD3.X R18, RZ, ~R21, RZ, P0, !PT ;  /* 0x80000015ff127210 */ /* 0x000fe200007fe4ff */
[----:B------:R-:W-:-:S04]  /*25b0*/  IMAD.WIDE.U32 R36, R5, R17, R36 ;  /* 0x0000001105247225 */ /* 0x000fc800078e0024 */
[----:B------:R-:W-:-:S04]  /*25c0*/  IMAD R18, R18, R5, RZ ;  /* 0x0000000512127224 */ /* 0x000fc800078e02ff */
[----:B------:R-:W-:-:S05]  /*25d0*/  IMAD R4, R4, R17, R18 ;  /* 0x0000001104047224 */ /* 0x000fca00078e0212 */
[----:B------:R-:W-:Y:S01]  /*25e0*/  IADD3 R4, R37, R4, RZ ;  /* 0x0000000425047210 */ /* 0x000fe20007ffe0ff */
[----:B------:R-:W-:Y:S05]  /*25f0*/  BRA `(.L_x_215) ;  /* 0x0000016000007947 */ /* 0x000fea0003800000 */
.L_x_214:
        /* <DEDUP_REMOVED lines=22> */
.L_x_215:
[----:B------:R-:W-:Y:S05]  /*2760*/  BSYNC B0 ;  /* 0x0000000000007941 */ /* 0x000fea0003800000 */
.L_x_213:
        /* <DEDUP_REMOVED lines=38> */
[----:B------:R-:W-:Y:S05]  /*29d0*/  CALL.REL.NOINC `($__internal_4_$__cuda_sm20_div_s64) ;  /* 0x00001a9000007944 */ /* 0x000fea0003c00000 */
        /* <DEDUP_REMOVED lines=12> */
.L_x_217:
        /* <DEDUP_REMOVED lines=23> */
.L_x_218:
[----:B------:R-:W-:Y:S05]  /*2c10*/  BSYNC B0 ;  /* 0x0000000000007941 */ /* 0x000fea0003800000 */
.L_x_216:
        /* <DEDUP_REMOVED lines=19> */
.L_x_220:
        /* <DEDUP_REMOVED lines=22> */
.L_x_221:
[----:B------:R-:W-:Y:S05]  /*2eb0*/  BSYNC B0 ;  /* 0x0000000000007941 */ /* 0x000fea0003800000 */
.L_x_219:
        /* <DEDUP_REMOVED lines=20> */
.L_x_223:
        /* <DEDUP_REMOVED lines=23> */
.L_x_224:
[----:B------:R-:W-:Y:S05]  /*3170*/  BSYNC B0 ;  /* 0x0000000000007941 */ /* 0x000fea0003800000 */
.L_x_222:
        /* <DEDUP_REMOVED lines=25> */
[----:B------:R-:W-:Y:S05]  /*3310*/  CALL.REL.NOINC `($__internal_4_$__cuda_sm20_div_s64) ;  /* 0x0000115000007944 */ /* 0x000fea0003c00000 */
        /* <DEDUP_REMOVED lines=12> */
.L_x_226:
        /* <DEDUP_REMOVED lines=23> */
.L_x_227:
[----:B------:R-:W-:Y:S05]  /*3550*/  BSYNC B0 ;  /* 0x0000000000007941 */ /* 0x000fea0003800000 */
.L_x_225:
        /* <DEDUP_REMOVED lines=29> */
.L_x_229:
        /* <DEDUP_REMOVED lines=23> */
.L_x_230:
[----:B------:R-:W-:Y:S05]  /*38a0*/  BSYNC B0 ;  /* 0x0000000000007941 */ /* 0x000fea0003800000 */
.L_x_228:
        /* <DEDUP_REMOVED lines=20> */
.L_x_206:
[----:B------:R-:W-:-:S04]  /*39f0*/  LEA R2, P0, R36, c[0x0][0x200], 0x2 ;  /* 0x0000800024027a11 */ /* 0x000fc800078010ff */
[----:B------:R-:W-:-:S05]  /*3a00*/  LEA.HI.X R3, R36, c[0x0][0x204], R37, 0x2, P0 ;  /* 0x0000810024037a11 */ /* 0x000fca00000f1425 */
[----:B------:R0:W-:Y:S04]  /*3a10*/  STG.E [R2.64], R28 ;  /* 0x0000001c02007986 */ /* 0x0001e8000c10190a */
.L_x_205:
[----:B------:R-:W-:Y:S05]  /*3a20*/  BSYNC B1 ;  /* 0x0000000000017941 */ /* 0x000fea0003800000 */
.L_x_204:
        /* <DEDUP_REMOVED lines=49> */
.L_x_234:
        /* <DEDUP_REMOVED lines=10> */
.L_x_233:
[----:B------:R-:W-:Y:S05]  /*3de0*/  BSYNC B0 ;  /* 0x0000000000007941 */ /* 0x000fea0003800000 */
.L_x_232:
        /* <DEDUP_REMOVED lines=15> */
.L_x_231:
        /* <DEDUP_REMOVED lines=89> */
        .weak           $__internal_4_$__cuda_sm20_div_s64
        .type           $__internal_4_$__cuda_sm20_div_s64,@function
        .size           $__internal_4_$__cuda_sm20_div_s64,(.L_x_8862 - $__internal_4_$__cuda_sm20_div_s64)
$__internal_4_$__cuda_sm20_div_s64:
        /* <DEDUP_REMOVED lines=83> */
[----:B------:R-:W-:Y:S06]  /*49a0*/  RET.REL.NODEC R26 `(_ZN5flash32flash_fwd_splitkv_combine_kernelI23Flash_fwd_kernel_traitsILi256ELi64ELi64ELi4ELb0ELb0EN7cutlass10bfloat16_tE19Flash_kernel_traitsILi256ELi64ELi64ELi4ES3_EELi4ELi3ELb0EEEvNS_16Flash_fwd_paramsE) ;  /* 0xffffb6501a007950 */ /* 0x000fec0003c3ffff */
.L_x_235:
        /* <DEDUP_REMOVED lines=13> */
.L_x_8862:


//--------------------- .text._ZN5flash32flash_fwd_splitkv_combine_kernelI23Flash_fwd_kernel_traitsILi256ELi64ELi64ELi4ELb0ELb0EN7cutlass10bfloat16_tE19Flash_kernel_traitsILi256ELi64ELi64ELi4ES3_EELi4ELi2ELb0EEEvNS_16Flash_fwd_paramsE --------------------------
	.section	.text._ZN5flash32flash_fwd_splitkv_combine_kernelI23Flash_fwd_kernel_traitsILi256ELi64ELi64ELi4ELb0ELb0EN7cutlass10bfloat16_tE19Flash_kernel_traitsILi256ELi64ELi64ELi4ES3_EELi4ELi2ELb0EEEvNS_16Flash_fwd_paramsE,"ax",@progbits
	.sectioninfo	@"SHI_REGISTERS=54"
	.align	128
        .global         _ZN5flash32flash_fwd_splitkv_combine_kernelI23Flash_fwd_kernel_traitsILi256ELi64ELi64ELi4ELb0ELb0EN7cutlass10bfloat16_tE19Flash_kernel_traitsILi256ELi64ELi64ELi4ES3_EELi4ELi2ELb0EEEvNS_16Flash_fwd_paramsE
        .type           _ZN5flash32flash_fwd_splitkv_combine_kernelI23Flash_fwd_kernel_traitsILi256ELi64ELi64ELi4ELb0ELb0EN7cutlass10bfloat16_tE19Flash_kernel_traitsILi256ELi64ELi64ELi4ES3_EELi4ELi2ELb0EEEvNS_16Flash_fwd_paramsE,@function
        .size           _ZN5flash32flash_fwd_splitkv_combine_kernelI23Flash_fwd_kernel_traitsILi256ELi64ELi64ELi4ELb0ELb0EN7cutlass10bfloat16_tE19Flash_kernel_traitsILi256ELi64ELi64ELi4ES3_EELi4ELi2ELb0EEEvNS_16Flash_fwd_paramsE,(.L_x_8863 - _ZN5flash32flash_fwd_splitkv_combine_kernelI23Flash_fwd_kernel_traitsILi256ELi64ELi64ELi4ELb0ELb0EN7cutlass10bfloat16_tE19Flash_kernel_traitsILi256ELi64ELi64ELi4ES3_EELi4ELi2ELb0EEEvNS_16Flash_fwd_paramsE)
        .other          _ZN5flash32flash_fwd_splitkv_combine_kernelI23Flash_fwd_kernel_traitsILi256ELi64ELi64ELi4ELb0ELb0EN7cutlass10bfloat16_tE19Flash_kernel_traitsILi256ELi64ELi64ELi4ES3_EELi4ELi2ELb0EEEvNS_16Flash_fwd_paramsE,@"STO_CUDA_ENTRY STV_DEFAULT"
_ZN5flash32flash_fwd_splitkv_combine_kernelI23Flash_fwd_kernel_traitsILi256ELi64ELi64ELi4ELb0ELb0EN7cutlass10bfloat16_tE19Flash_kernel_traitsILi256ELi64ELi64ELi4ES3_EELi4ELi2ELb0EEEvNS_16Flash_fwd_paramsE:
.text._ZN5flash32flash_fwd_splitkv_combine_kernelI23Flash_fwd_kernel_traitsILi256ELi64ELi64ELi4ELb0ELb0EN7cutlass10bfloat16_tE19Flash_kernel_traitsILi256ELi64ELi64ELi4ES3_EELi4ELi2ELb0EEEvNS_16Flash_fwd_paramsE:
        /* <DEDUP_REMOVED lines=23> */
[----:B------:R-:W-:Y:S05]  /*0170*/  CALL.REL.NOINC `($__internal_5_$__cuda_sm20_div_s64) ;  /* 0x0000423000007944 */ /* 0x000fea0003c00000 */
[----:B------:R-:W-:Y:S01]  /*0180*/  MOV R24, R0 ;  /* 0x0000000000187202 */ /* 0x000fe20000000f00 */
[----:B------:R-:W-:Y:S05]  /*0190*/  BRA `(.L_x_237) ;  /* 0x0000013000007947 */ /* 0x000fea0003800000 */
.L_x_236:
        /* <DEDUP_REMOVED lines=19> */
.L_x_237:
        /* <DEDUP_REMOVED lines=8> */
[----:B------:R-:W-:Y:S02]  /*0350*/  MOV R21, R25 ;  /* 0x0000001900157202 */ /* 0x000fe40000000f00 */
[----:B------:R-:W-:Y:S02]  /*0360*/  MOV R20, 0x380 ;  /* 0x0000038000147802 */ /* 0x000fe40000000f00 */
[----:B------:R-:W-:Y:S05]  /*0370*/  CALL.REL.NOINC `($__internal_5_$__cuda_sm20_div_s64) ;  /* 0x0000403000007944 */ /* 0x000fea0003c00000 */
[----:B------:R-:W-:Y:S02]  /*0380*/  MOV R12, R0 ;  /* 0x00000000000c7202 */ /* 0x000fe40000000f00 */
[----:B------:R-:W-:Y:S01]  /*0390*/  MOV R13, R25 ;  /* 0x00000019000d7202 */ /* 0x000fe20000000f00 */
[----:B------:R-:W-:Y:S05]  /*03a0*/  BRA `(.L_x_240) ;  /* 0x0000013000007947 */ /* 0x000fea0003800000 */
.L_x_239:
        /* <DEDUP_REMOVED lines=19> */
.L_x_240:
[----:B------:R-:W-:Y:S05]  /*04e0*/  BSYNC B0 ;  /* 0x0000000000007941 */ /* 0x000fea0003800000 */
.L_x_238:
        /* <DEDUP_REMOVED lines=44> */
.L_x_242:
        /* <DEDUP_REMOVED lines=19> */
.L_x_243:
[----:B------:R-:W-:Y:S05]  /*08e0*/  BSYNC B0 ;  /* 0x0000000000007941 */ /* 0x000fea0003800000 */
.L_x_241:
        /* <DEDUP_REMOVED lines=70> */
[----:B------:R-:W-:Y:S02]  /*0d50*/  MOV R20, 0xd70 ;  /* 0x00000d7000147802 */ /* 0x000fe40000000f00 */
[----:B------:R-:W-:Y:S05]  /*0d60*/  CALL.REL.NOINC `($__internal_5_$__cuda_sm20_div_s64) ;  /* 0x0000364000007944 */ /* 0x000fea0003c00000 */
[----:B------:R-:W-:Y:S02]  /*0d70*/  MOV R32, R0 ;  /* 0x0000000000207202 */ /* 0x000fe40000000f00 */
[----:B------:R-:W-:Y:S01]  /*0d80*/  MOV R33, R25 ;  /* 0x0000001900217202 */ /* 0x000fe20000000f00 */
[----:B------:R-:W-:Y:S05]  /*0d90*/  BRA `(.L_x_246) ;  /* 0x0000013000007947 */ /* 0x000fea0003800000 */
.L_x_245:
        /* <DEDUP_REMOVED lines=19> */
.L_x_246:
[----:B------:R-:W-:Y:S05]  /*0ed0*/  BSYNC B0 ;  /* 0x0000000000007941 */ /* 0x000fea0003800000 */
.L_x_244:
        /* <DEDUP_REMOVED lines=15> */
[----:B------:R-:W-:-:S05]  /*0fd0*/  IMAD R0, R21, R0, R2 ;  /* 0x0000000015007224 */ /* 0x000fca00078e0202 */
[----:B------:R-:W-:-:S13]  /*0fe0*/  ISETP.GT.U32.AND P1, PT, R15, R0, PT ;  /* 0x000000000f00720c */ /* 0x000fda0003f24070 */
[----:B------:R-:W-:Y:S01]  /*0ff0*/  @!P1 IMAD.IADD R0, R0, 0x1, -R15 ;  /* 0x0000000100009824 */ /* 0x000fe200078e0a0f */
[----:B------:R-:W-:Y:S02]  /*1000*/  @!P1 IADD3 R21, R21, 0x1, RZ ;  /* 0x0000000115159810 */ /* 0x000fe40007ffe0ff */
[----:B------:R-:W-:Y:S02]  /*1010*/  ISETP.NE.AND P1, PT, R5, RZ, PT ;  /* 0x000000ff0500720c */ /* 0x000fe40003f25270 */
        /* <DEDUP_REMOVED lines=22> */
.L_x_248:
        /* <DEDUP_REMOVED lines=19> */
.L_x_249:
[----:B------:R-:W-:Y:S05]  /*12b0*/  BSYNC B0 ;  /* 0x0000000000007941 */ /* 0x000fea0003800000 */
.L_x_247:
[----:B------:R-:W-:Y:S01]  /*12c0*/  IABS R6, c[0x0][0x214] ;  /* 0x0000850000067a13 */ /* 0x000fe20000000000 */
[----:B------:R-:W-:Y:S01]  /*12d0*/  IMAD.MOV.U32 R22, RZ, RZ, RZ ;  /* 0x000000ffff167224 */ /* 0x000fe200078e00ff */
[----:B------:R-:W-:Y:S01]  /*12e0*/  ISETP.GT.AND P3, PT, R5, RZ, PT ;  /* 0x000000ff0500720c */ /* 0x000fe20003f64270 */
[----:B------:R-:W-:Y:S01]  /*12f0*/  ULDC.U8 UR4, c[0x0][0x329] ;  /* 0x0000ca4000047ab9 */ /* 0x000fe20000000000 */
[----:B------:R-:W0:Y:S01]  /*1300*/  I2F.RP R20, R6 ;  /* 0x0000000600147306 */ /* 0x000e220000209400 */
[----:B------:R-:W-:Y:S01]  /*1310*/  ULDC.64 UR10, c[0x0][0x118] ;  /* 0x00004600000a7ab9 */ /* 0x000fe20000000a00 */
[----:B------:R-:W-:Y:S06]  /*1320*/  BSSY B0, `(.L_x_250) ;  /* 0x000007e000007945 */ /* 0x000fec0003800000 */
        /* <DEDUP_REMOVED lines=9> */
[----:B------:R-:W-:-:S03]  /*13c0*/  ISETP.GE.AND P1, PT, R10, RZ, PT ;  /* 0x000000ff0a00720c */ /* 0x000fc60003f26270 */
[----:B------:R-:W-:-:S04]  /*13d0*/  IMAD.HI.U32 R2, R2, R0, RZ ;  /* 0x0000000002027227 */ /* 0x000fc800078e00ff */
[----:B------:R-:W-:-:S04]  /*13e0*/  IMAD.MOV R13, RZ, RZ, -R2 ;  /* 0x000000ffff0d7224 */ /* 0x000fc800078e0a02 */
[C---:B------:R-:W-:Y:S01]  /*13f0*/  IMAD R13, R6.reuse, R13, R0 ;  /* 0x0000000d060d7224 */ /* 0x040fe200078e0200 */
[----:B------:R-:W-:Y:S02]  /*1400*/  SHF.R.S32.HI R0, RZ, 0x1f, R5 ;  /* 0x0000001fff007819 */ /* 0x000fe40000011405 */
[----:B------:R-:W-:Y:S02]  /*1410*/  LEA.HI.SX32 R5, R5, 0x1, 0x1 ;  /* 0x0000000105057811 */ /* 0x000fe400078f0aff */
[----:B------:R-:W-:Y:S01]  /*1420*/  ISETP.GT.U32.AND P0, PT, R6, R13, PT ;  /* 0x0000000d0600720c */ /* 0x000fe20003f04070 */
[----:B------:R-:W-:-:S12]  /*1430*/  @!P3 IMAD.MOV R5, RZ, RZ, R0 ;  /* 0x000000ffff05b224 */ /* 0x000fd800078e0200 */
[----:B------:R-:W-:Y:S01]  /*1440*/  @!P0 IMAD.IADD R13, R13, 0x1, -R6 ;  /* 0x000000010d0d8824 */ /* 0x000fe200078e0a06 */
[----:B------:R-:W-:Y:S02]  /*1450*/  @!P0 IADD3 R2, R2, 0x1, RZ ;  /* 0x0000000102028810 */ /* 0x000fe40007ffe0ff */
[----:B------:R-:W-:Y:S02]  /*1460*/  ISETP.NE.AND P0, PT, RZ, c[0x0][0x214], PT ;  /* 0x00008500ff007a0c */ /* 0x000fe40003f05270 */
[----:B------:R-:W-:-:S13]  /*1470*/  ISETP.GE.U32.AND P2, PT, R13, R6, PT ;  /* 0x000000060d00720c */ /* 0x000fda0003f46070 */
[----:B------:R-:W-:-:S05]  /*1480*/  @P2 IADD3 R2, R2, 0x1, RZ ;  /* 0x0000000102022810 */ /* 0x000fca0007ffe0ff */
[----:B------:R-:W-:Y:S01]  /*1490*/  @!P1 IMAD.MOV R2, RZ, RZ, -R2 ;  /* 0x000000ffff029224 */ /* 0x000fe200078e0a02 */
[----:B------:R-:W-:-:S05]  /*14a0*/  @!P0 LOP3.LUT R2, RZ, c[0x0][0x214], RZ, 0x33, !PT ;  /* 0x00008500ff028a12 */ /* 0x000fca00078e33ff */
[----:B------:R-:W-:Y:S01]  /*14b0*/  IMAD R5, R5, R2, RZ ;  /* 0x0000000205057224 */ /* 0x000fe200078e02ff */
[----:B------:R-:W-:-:S04]  /*14c0*/  IABS R2, c[0x0][0x1c0] ;  /* 0x0000700000027a13 */ /* 0x000fc80000000000 */
[----:B------:R-:W0:Y:S01]  /*14d0*/  I2F.U32.RP R10, R2 ;  /* 0x00000002000a7306 */ /* 0x000e220000209000 */
[-C--:B------:R-:W-:Y:S02]  /*14e0*/  IABS R6, R5.reuse ;  /* 0x0000000500067213 */ /* 0x080fe40000000000 */
[----:B------:R-:W-:-:S03]  /*14f0*/  IABS R27, R5 ;  /* 0x00000005001b7213 */ /* 0x000fc60000000000 */
[----:B------:R-:W-:Y:S02]  /*1500*/  IMAD.IADD R9, R9, 0x1, R6 ;  /* 0x0000000109097824 */ /* 0x000fe400078e0206 */
[----:B------:R-:W1:Y:S01]  /*1510*/  I2F.RP R12, R6 ;  /* 0x00000006000c7306 */ /* 0x000e620000209400 */
[----:B------:R-:W-:-:S07]  /*1520*/  IMAD.MOV R27, RZ, RZ, -R27 ;  /* 0x000000ffff1b7224 */ /* 0x000fce00078e0a1b */
[----:B0-----:R-:W0:Y:S08]  /*1530*/  MUFU.RCP R20, R10 ;  /* 0x0000000a00147308 */ /* 0x001e300000001000 */
[----:B-1----:R-:W1:Y:S01]  /*1540*/  MUFU.RCP R0, R12 ;  /* 0x0000000c00007308 */ /* 0x002e620000001000 */
[----:B0-----:R-:W-:-:S07]  /*1550*/  IADD3 R20, R20, 0xffffffe, RZ ;  /* 0x0ffffffe14147810 */ /* 0x001fce0007ffe0ff */
[----:B------:R-:W0:Y:S01]  /*1560*/  F2I.FTZ.U32.TRUNC.NTZ R21, R20 ;  /* 0x0000001400157305 */ /* 0x000e22000021f000 */
[----:B-1----:R-:W-:Y:S02]  /*1570*/  IADD3 R0, R0, 0xffffffe, RZ ;  /* 0x0ffffffe00007810 */ /* 0x002fe40007ffe0ff */
[----:B------:R-:W-:-:S05]  /*1580*/  IABS R12, R8 ;  /* 0x00000008000c7213 */ /* 0x000fca0000000000 */
[----:B------:R-:W1:Y:S01]  /*1590*/  F2I.FTZ.U32.TRUNC.NTZ R23, R0 ;  /* 0x0000000000177305 */ /* 0x000e62000021f000 */
[----:B------:R-:W-:Y:S01]  /*15a0*/  LOP3.LUT R8, R8, c[0x0][0x1c0], RZ, 0x3c, !PT ;  /* 0x0000700008087a12 */ /* 0x000fe200078e3cff */
[----:B0-----:R-:W-:Y:S02]  /*15b0*/  IMAD.MOV R29, RZ, RZ, -R21 ;  /* 0x000000ffff1d7224 */ /* 0x001fe400078e0a15 */
[----:B------:R-:W-:Y:S02]  /*15c0*/  IMAD.MOV.U32 R20, RZ, RZ, RZ ;  /* 0x000000ffff147224 */ /* 0x000fe400078e00ff */
[----:B------:R-:W-:Y:S02]  /*15d0*/  IMAD R29, R29, R2, RZ ;  /* 0x000000021d1d7224 */ /* 0x000fe400078e02ff */
[----:B-1----:R-:W-:Y:S01]  /*15e0*/  IMAD.MOV R13, RZ, RZ, -R23 ;  /* 0x000000ffff0d7224 */ /* 0x002fe200078e0a17 */
[----:B------:R-:W-:Y:S01]  /*15f0*/  IABS R0, R9 ;  /* 0x0000000900007213 */ /* 0x000fe20000000000 */
[----:B------:R-:W-:Y:S01]  /*1600*/  IMAD.HI.U32 R29, R21, R29, R20 ;  /* 0x0000001d151d7227 */ /* 0x000fe200078e0014 */
[----:B------:R-:W-:-:S03]  /*1610*/  IABS R21, c[0x0][0x1c0] ;  /* 0x0000700000157a13 */ /* 0x000fc60000000000 */
[----:B------:R-:W-:Y:S02]  /*1620*/  IMAD R13, R13, R6, RZ ;  /* 0x000000060d0d7224 */ /* 0x000fe400078e02ff */
[----:B------:R-:W-:Y:S02]  /*1630*/  IMAD.MOV R21, RZ, RZ, -R21 ;  /* 0x000000ffff157224 */ /* 0x000fe400078e0a15 */
[----:B------:R-:W-:-:S04]  /*1640*/  IMAD.HI.U32 R10, R29, R12, RZ ;  /* 0x0000000c1d0a7227 */ /* 0x000fc800078e00ff */
[----:B------:R-:W-:-:S04]  /*1650*/  IMAD.HI.U32 R13, R23, R13, R22 ;  /* 0x0000000d170d7227 */ /* 0x000fc800078e0016 */
[----:B------:R-:W-:Y:S02]  /*1660*/  IMAD R23, R10, R21, R12 ;  /* 0x000000150a177224 */ /* 0x000fe400078e020c */
[----:B------:R-:W-:-:S03]  /*1670*/  IMAD.HI.U32 R13, R13, R0, RZ ;  /* 0x000000000d0d7227 */ /* 0x000fc600078e00ff */
[----:B------:R-:W-:Y:S01]  /*1680*/  ISETP.GT.U32.AND P3, PT, R2, R23, PT ;  /* 0x000000170200720c */ /* 0x000fe20003f64070 */
[----:B------:R-:W-:Y:S02]  /*1690*/  IMAD R27, R13, R27, R0 ;  /* 0x0000001b0d1b7224 */ /* 0x000fe400078e0200 */
[----:B------:R-:W-:-:S03]  /*16a0*/  IMAD.HI.U32 R12, R29, R0, RZ ;  /* 0x000000001d0c7227 */ /* 0x000fc600078e00ff */
[----:B------:R-:W-:Y:S01]  /*16b0*/  ISETP.GT.U32.AND P0, PT, R6, R27, PT ;  /* 0x0000001b0600720c */ /* 0x000fe20003f04070 */
[----:B------:R-:W-:Y:S01]  /*16c0*/  IMAD R21, R12, R21, R0 ;  /* 0x000000150c157224 */ /* 0x000fe200078e0200 */
[C---:B------:R-:W-:Y:S02]  /*16d0*/  LOP3.LUT R0, R9.reuse, R6, RZ, 0x3c, !PT ;  /* 0x0000000609007212 */ /* 0x040fe400078e3cff */
[----:B------:R-:W-:Y:S02]  /*16e0*/  LOP3.LUT R9, R9, c[0x0][0x1c0], RZ, 0x3c, !PT ;  /* 0x0000700009097a12 */ /* 0x000fe400078e3cff */
[----:B------:R-:W-:Y:S01]  /*16f0*/  ISETP.GT.U32.AND P1, PT, R2, R21, PT ;  /* 0x000000150200720c */ /* 0x000fe20003f24070 */
[----:B------:R-:W-:Y:S01]  /*1700*/  @!P3 IMAD.IADD R23, R23, 0x1, -R2 ;  /* 0x000000011717b824 */ /* 0x000fe200078e0a02 */
[----:B------:R-:W-:Y:S02]  /*1710*/  ISETP.GE.AND P4, PT, R0, RZ, PT ;  /* 0x000000ff0000720c */ /* 0x000fe40003f86270 */
[----:B------:R-:W0:Y:S01]  /*1720*/  S2R R0, SR_TID.X ;  /* 0x0000000000007919 */ /* 0x000e220000002100 */
[----:B------:R-:W-:-:S02]  /*1730*/  @!P3 IADD3 R10, R10, 0x1, RZ ;  /* 0x000000010a0ab810 */ /* 0x000fc40007ffe0ff */
[----:B------:R-:W-:Y:S01]  /*1740*/  ISETP.GE.U32.AND P6, PT, R23, R2, PT ;  /* 0x000000021700720c */ /* 0x000fe20003fc6070 */
[----:B------:R-:W-:Y:S01]  /*1750*/  @!P0 IMAD.IADD R27, R27, 0x1, -R6 ;  /* 0x000000011b1b8824 */ /* 0x000fe200078e0a06 */
[----:B------:R-:W-:Y:S02]  /*1760*/  @!P0 IADD3 R13, R13, 0x1, RZ ;  /* 0x000000010d0d8810 */ /* 0x000fe40007ffe0ff */
[----:B------:R-:W-:Y:S01]  /*1770*/  ISETP.GE.AND P0, PT, R8, RZ, PT ;  /* 0x000000ff0800720c */ /* 0x000fe20003f06270 */
[----:B------:R-:W-:Y:S01]  /*1780*/  IMAD.MOV.U32 R8, RZ, RZ, c[0x0][0x214] ;  /* 0x00008500ff087624 */ /* 0x000fe200078e00ff */
[----:B------:R-:W-:Y:S01]  /*1790*/  ISETP.GE.U32.AND P2, PT, R27, R6, PT ;  /* 0x000000061b00720c */ /* 0x000fe20003f46070 */
[----:B------:R-:W-:Y:S01]  /*17a0*/  @!P1 IMAD.IADD R21, R21, 0x1, -R2 ;  /* 0x0000000115159824 */ /* 0x000fe200078e0a02 */
[----:B------:R-:W-:Y:S02]  /*17b0*/  ISETP.GT.AND P3, PT, R4, RZ, PT ;  /* 0x000000ff0400720c */ /* 0x000fe40003f64270 */
[----:B------:R-:W-:-:S02]  /*17c0*/  @!P1 IADD3 R12, R12, 0x1, RZ ;  /* 0x000000010c0c9810 */ /* 0x000fc40007ffe0ff */
[----:B------:R-:W-:Y:S02]  /*17d0*/  ISETP.GE.U32.AND P5, PT, R21, R2, PT ;  /* 0x000000021500720c */ /* 0x000fe40003fa6070 */
[----:B------:R-:W-:Y:S02]  /*17e0*/  @P6 IADD3 R10, R10, 0x1, RZ ;  /* 0x000000010a0a6810 */ /* 0x000fe40007ffe0ff */
[----:B------:R-:W-:Y:S02]  /*17f0*/  ISETP.NE.AND P6, PT, R5, RZ, PT ;  /* 0x000000ff0500720c */ /* 0x000fe40003fc5270 */
[----:B------:R-:W-:Y:S01]  /*1800*/  SHF.R.S32.HI R2, RZ, 0x1f, R4 ;  /* 0x0000001fff027819 */ /* 0x000fe20000011404 */
[----:B------:R-:W-:Y:S01]  /*1810*/  IMAD.MOV.U32 R20, RZ, RZ, R10 ;  /* 0x000000ffff147224 */ /* 0x000fe200078e000a */
[----:B------:R-:W-:Y:S02]  /*1820*/  @P2 IADD3 R13, R13, 0x1, RZ ;  /* 0x000000010d0d2810 */ /* 0x000fe40007ffe0ff */
[----:B------:R-:W-:Y:S01]  /*1830*/  ISETP.GE.AND P2, PT, R9, RZ, PT ;  /* 0x000000ff0900720c */ /* 0x000fe20003f46270 */
[----:B------:R-:W-:Y:S01]  /*1840*/  @!P0 IMAD.MOV R20, RZ, RZ, -R20 ;  /* 0x000000ffff148224 */ /* 0x000fe200078e0a14 */
[----:B0-----:R-:W-:Y:S01]  /*1850*/  SHF.R.S32.HI R21, RZ, 0x1f, R0 ;  /* 0x0000001fff157819 */ /* 0x001fe20000011400 */
[----:B------:R-:W-:Y:S01]  /*1860*/  @!P4 IMAD.MOV R13, RZ, RZ, -R13 ;  /* 0x000000ffff0dc224 */ /* 0x000fe200078e0a0d */
[----:B------:R-:W-:-:S02]  /*1870*/  @P5 IADD3 R12, R12, 0x1, RZ ;  /* 0x000000010c0c5810 */ /* 0x000fc40007ffe0ff */
[----:B------:R-:W-:Y:S01]  /*1880*/  LEA.HI.SX32 R10, R4, 0x1, 0x1 ;  /* 0x00000001040a7811 */ /* 0x000fe200078f0aff */
[----:B------:R-:W-:Y:S01]  /*1890*/  @!P3 IMAD.MOV R10, RZ, RZ, R2 ;  /* 0x000000ffff0ab224 */ /* 0x000fe200078e0202 */
[----:B------:R-:W-:Y:S02]  /*18a0*/  @!P6 LOP3.LUT R13, RZ, R6, RZ, 0x33, !PT ;  /* 0x00000006ff0de212 */ /* 0x000fe400078e33ff */
[----:B------:R-:W-:Y:S02]  /*18b0*/  LEA.HI R6, R21, R0, RZ, 0x2 ;  /* 0x0000000015067211 */ /* 0x000fe400078f10ff */
[----:B------:R-:W-:Y:S01]  /*18c0*/  ISETP.LT.U32.AND P0, PT, R24, R13, PT ;  /* 0x0000000d1800720c */ /* 0x000fe20003f01070 */
[----:B------:R-:W-:Y:S01]  /*18d0*/  @!P2 IMAD.MOV R12, RZ, RZ, -R12 ;  /* 0x000000ffff0ca224 */ /* 0x000fe200078e0a0c */
[----:B------:R-:W-:Y:S02]  /*18e0*/  SHF.R.S32.HI R21, RZ, 0x1f, R13 ;  /* 0x0000001fff157819 */ /* 0x000fe4000001140d */
[----:B------:R-:W-:-:S02]  /*18f0*/  ISETP.NE.AND P4, PT, RZ, c[0x0][0x1c0], PT ;  /* 0x00007000ff007a0c */ /* 0x000fc40003f85270 */
[----:B------:R-:W-:Y:S02]  /*1900*/  LOP3.LUT R9, RZ, c[0x0][0x1c0], RZ, 0x33, !PT ;  /* 0x00007000ff097a12 */ /* 0x000fe400078e33ff */
[----:B------:R-:W-:Y:S02]  /*1910*/  ISETP.NE.AND P1, PT, RZ, UR4, PT ;  /* 0x00000004ff007c0c */ /* 0x000fe4000bf25270 */
[----:B------:R-:W-:Y:S02]  /*1920*/  SHF.R.S32.HI R2, RZ, 0x2, R6 ;  /* 0x00000002ff027819 */ /* 0x000fe40000011406 */
[----:B------:R-:W-:Y:S02]  /*1930*/  ISETP.LT.AND.EX P2, PT, R25, R21, PT, P0 ;  /* 0x000000151900720c */ /* 0x000fe40003f41300 */
[----:B------:R-:W-:Y:S02]  /*1940*/  SEL R8, R8, 0x1, !P1 ;  /* 0x0000000108087807 */ /* 0x000fe40004800000 */
[----:B------:R-:W-:Y:S01]  /*1950*/  SEL R23, R9, R20, !P4 ;  /* 0x0000001409177207 */ /* 0x000fe20006000000 */
[----:B------:R-:W-:Y:S01]  /*1960*/  IMAD.MOV.U32 R20, RZ, RZ, -0x800000 ;  /* 0xff800000ff147424 */ /* 0x000fe200078e00ff */
[----:B------:R-:W-:-:S02]  /*1970*/  ISETP.GE.AND P0, PT, R2, c[0x0][0x314], PT ;  /* 0x0000c50002007a0c */ /* 0x000fc40003f06270 */
[----:B------:R-:W-:Y:S01]  /*1980*/  SEL R9, R9, R12, !P4 ;  /* 0x0000000c09097207 */ /* 0x000fe20006000000 */
[----:B------:R-:W-:Y:S01]  /*1990*/  IMAD R23, R23, R8, RZ ;  /* 0x0000000817177224 */ /* 0x000fe200078e02ff */
[----:B------:R-:W-:Y:S02]  /*19a0*/  SEL R13, R24, R13, P2 ;  /* 0x0000000d180d7207 */ /* 0x000fe40001000000 */
[----:B------:R-:W-:Y:S01]  /*19b0*/  SEL R12, R25, R21, P2 ;  /* 0x00000015190c7207 */ /* 0x000fe20001000000 */
[----:B------:R-:W-:Y:S01]  /*19c0*/  IMAD R10, R10, R23, RZ ;  /* 0x000000170a0a7224 */ /* 0x000fe200078e02ff */
[----:B------:R-:W-:-:S05]  /*19d0*/  LOP3.LUT R23, R6, 0xfffffffc, RZ, 0xc0, !PT ;  /* 0xfffffffc06177812 */ /* 0x000fca00078ec0ff */
[----:B------:R-:W-:Y:S01]  /*19e0*/  IMAD.IADD R23, R0, 0x1, -R23 ;  /* 0x0000000100177824 */ /* 0x000fe200078e0a17 */
        /* <DEDUP_REMOVED lines=17> */
.L_x_251:
[----:B------:R-:W-:Y:S05]  /*1b00*/  BSYNC B0 ;  /* 0x0000000000007941 */ /* 0x000fea0003800000 */
.L_x_250:
[C---:B------:R-:W-:Y:S01]  /*1b10*/  ISETP.GT.AND P0, PT, R0.reuse, 0xf, PT ;  /* 0x0000000f0000780c */ /* 0x040fe20003f04270 */
[----:B------:R-:W-:Y:S01]  /*1b20*/  IMAD.MOV.U32 R29, RZ, RZ, -0x800000 ;  /* 0xff800000ff1d7424 */ /* 0x000fe200078e00ff */
[C---:B------:R-:W-:Y:S01]  /*1b30*/  LOP3.LUT P2, RZ, R0.reuse, 0x3, RZ, 0xc0, !PT ;  /* 0x0000000300ff7812 */ /* 0x040fe2000784c0ff */
[----:B------:R-:W-:Y:S01]  /*1b40*/  IMAD R9, R9, R8, RZ ;  /* 0x0000000809097224 */ /* 0x000fe200078e02ff */
[----:B------:R-:W-:Y:S01]  /*1b50*/  ISETP.GT.AND P3, PT, R5, RZ, PT ;  /* 0x000000ff0500720c */ /* 0x000fe20003f64270 */
[----:B------:R-:W-:Y:S01]  /*1b60*/  BSSY B1, `(.L_x_252) ;  /* 0x00001e2000017945 */ /* 0x000fe20003800000 */
[----:B------:R-:W-:Y:S01]  /*1b70*/  ISETP.GT.OR P2, PT, R0, 0xf, P2 ;  /* 0x0000000f0000780c */ /* 0x000fe20001744670 */
[----:B------:R-:W-:Y:S01]  /*1b80*/  IMAD.MOV.U32 R28, RZ, RZ, 0x7f800000 ;  /* 0x7f800000ff1c7424 */ /* 0x000fe200078e00ff */
[----:B------:R-:W-:-:S05]  /*1b90*/  SHF.R.S32.HI R22, RZ, 0x1f, R5 ;  /* 0x0000001fff167819 */ /* 0x000fca0000011405 */
[----:B------:R-:W-:Y:S02]  /*1ba0*/  @!P0 IMAD R21, R2, 0x5, R23 ;  /* 0x0000000502158824 */ /* 0x000fe400078e0217 */
[----:B------:R-:W-:-:S03]  /*1bb0*/  IMAD R23, R23, 0x5, R2 ;  /* 0x0000000517177824 */ /* 0x000fc600078e0202 */
[----:B-----5:R-:W-:Y:S04]  /*1bc0*/  @!P0 STS [R21.X4], R20 ;  /* 0x0000001415008388 */ /* 0x020fe80000004800 */
[----:B------:R-:W-:Y:S06]  /*1bd0*/  BAR.SYNC.DEFER_BLOCKING 0x0 ;  /* 0x0000000000007b1d */ /* 0x000fec0000010000 */
[----:B------:R-:W1:Y:S04]  /*1be0*/  @!P0 LDS R29, [R23.X4] ;  /* 0x00000000171d8984 */ /* 0x000e680000004800 */
[----:B-1----:R-:W1:Y:S02]  /*1bf0*/  SHFL.BFLY PT, R6, R29, 0x2, 0x1f ;  /* 0x0c401f001d067f89 */ /* 0x002e6400000e0000 */
[----:B01----:R-:W-:-:S05]  /*1c00*/  FMNMX.FTZ R27, R6, R29, !PT ;  /* 0x0000001d061b7209 */ /* 0x003fca0007810000 */
        /* <DEDUP_REMOVED lines=11> */
[----:B------:R-:W-:Y:S02]  /*1cc0*/  LEA.HI.SX32 R20, R5, 0x1, 0x1 ;  /* 0x0000000105147811 */ /* 0x000fe400078f0aff */
[----:B------:R-:W-:Y:S02]  /*1cd0*/  @!P3 IADD3 R20, R22, RZ, RZ ;  /* 0x000000ff1614b210 */ /* 0x000fe40007ffe0ff */
[----:B------:R-:W-:-:S03]  /*1ce0*/  FSETP.NE.FTZ.AND P0, PT, R21, RZ, PT ;  /* 0x000000ff1500720b */ /* 0x000fc60003f15000 */
[----:B------:R-:W-:-:S10]  /*1cf0*/  IMAD R9, R9, R20, RZ ;  /* 0x0000001409097224 */ /* 0x000fd400078e02ff */
[----:B------:R-:W0:Y:S02]  /*1d00*/  @P0 MUFU.LG2 R21, R21 ;  /* 0x0000001500150308 */ /* 0x000e240000000c00 */
[----:B0-----:R-:W-:Y:S01]  /*1d10*/  @P0 FFMA.FTZ R28, R21, 0.69314718246459960938, R6 ;  /* 0x3f317218151c0823 */ /* 0x001fe20000010006 */
        /* <DEDUP_REMOVED lines=38> */
[-C--:B------:R-:W-:Y:S02]  /*1f80*/  IADD3 R27, P0, RZ, -R0.reuse, RZ ;  /* 0x80000000ff1b7210 */ /* 0x080fe40007f1e0ff */
[----:B------:R-:W-:Y:S02]  /*1f90*/  MOV R40, R0 ;  /* 0x0000000000287202 */ /* 0x000fe40000000f00 */
[----:B------:R-:W-:Y:S01]  /*1fa0*/  IADD3.X R21, RZ, ~R25, RZ, P0, !PT ;  /* 0x80000019ff157210 */ /* 0x000fe200007fe4ff */
[----:B------:R-:W-:Y:S01]  /*1fb0*/  IMAD.WIDE.U32 R34, R36, R27, R34 ;  /* 0x0000001b24227225 */ /* 0x000fe200078e0022 */
[----:B------:R-:W-:-:S03]  /*1fc0*/  MOV R41, R25 ;  /* 0x0000001900297202 */ /* 0x000fc60000000f00 */
[----:B------:R-:W-:Y:S01]  /*1fd0*/  IMAD R21, R21, R36, RZ ;  /* 0x0000002415157224 */ /* 0x000fe200078e02ff */
[----:B------:R-:W-:-:S03]  /*1fe0*/  MOV R26, R34 ;  /* 0x00000022001a7202 */ /* 0x000fc60000000f00 */
[----:B------:R-:W-:-:S05]  /*1ff0*/  IMAD R21, R6, R27, R21 ;  /* 0x0000001b06157224 */ /* 0x000fca00078e0215 */
[----:B------:R-:W-:Y:S01]  /*2000*/  IADD3 R21, R35, R21, RZ ;  /* 0x0000001523157210 */ /* 0x000fe20007ffe0ff */
[----:B------:R-:W-:Y:S05]  /*2010*/  BRA `(.L_x_257) ;  /* 0x0000016000007947 */ /* 0x000fea0003800000 */
.L_x_256:
        /* <DEDUP_REMOVED lines=22> */
.L_x_257:
[----:B------:R-:W-:Y:S05]  /*2180*/  BSYNC B0 ;  /* 0x0000000000007941 */ /* 0x000fea0003800000 */
.L_x_255:
[----:B------:R-:W-:Y:S01]  /*2190*/  LOP3.LUT R0, R21, R3, RZ, 0xfc, !PT ;  /* 0x0000000315007212 */ /* 0x000fe200078efcff */
[----:B------:R-:W-:Y:S03]  /*21a0*/  BSSY B0, `(.L_x_258) ;  /* 0x0000028000007945 */ /* 0x000fe60003800000 */
[----:B------:R-:W-:-:S13]  /*21b0*/  ISETP.NE.U32.AND P0, PT, R0, RZ, PT ;  /* 0x000000ff0000720c */ /* 0x000fda0003f05070 */
[----:B------:R-:W-:Y:S05]  /*21c0*/  @!P0 BRA `(.L_x_259) ;  /* 0x000000f000008947 */ /* 0x000fea0003800000 */
[----:B------:R-:W-:Y:S01]  /*21d0*/  IMAD.MOV.U32 R24, RZ, RZ, R26 ;  /* 0x000000ffff187224 */ /* 0x000fe200078e001a */
[----:B------:R-:W-:Y:S01]  /*21e0*/  MOV R22, R30 ;  /* 0x0000001e00167202 */ /* 0x000fe20000000f00 */
[----:B------:R-:W-:Y:S01]  /*21f0*/  IMAD.MOV.U32 R6, RZ, RZ, R3 ;  /* 0x000000ffff067224 */ /* 0x000fe200078e0003 */
[----:B------:R-:W-:Y:S02]  /*2200*/  MOV R20, 0x2220 ;  /* 0x0000222000147802 */ /* 0x000fe40000000f00 */
[----:B------:R-:W-:Y:S05]  /*2210*/  CALL.REL.NOINC `($__internal_5_$__cuda_sm20_div_s64) ;  /* 0x0000219000007944 */ /* 0x000fea0003c00000 */
[----:B------:R-:W-:Y:S02]  /*2220*/  IADD3 R2, P0, RZ, -R0, RZ ;  /* 0x80000000ff027210 */ /* 0x000fe40007f1e0ff */
[----:B------:R-:W-:Y:S02]  /*2230*/  MOV R20, R26 ;  /* 0x0000001a00147202 */ /* 0x000fe40000000f00 */
[-C--:B------:R-:W-:Y:S02]  /*2240*/  IADD3.X R27, RZ, ~R25.reuse, RZ, P0, !PT ;  /* 0x80000019ff1b7210 */ /* 0x080fe400007fe4ff */
[----:B------:R-:W-:Y:S02]  /*2250*/  MOV R34, R0 ;  /* 0x0000000000227202 */ /* 0x000fe40000000f00 */
[----:B------:R-:W-:Y:S01]  /*2260*/  MOV R35, R25 ;  /* 0x0000001900237202 */ /* 0x000fe20000000f00 */
[----:B------:R-:W-:-:S02]  /*2270*/  IMAD R27, R27, R30, RZ ;  /* 0x0000001e1b1b7224 */ /* 0x000fc400078e02ff */
[----:B------:R-:W-:-:S04]  /*2280*/  IMAD.WIDE.U32 R30, R30, R2, R20 ;  /* 0x000000021e1e7225 */ /* 0x000fc800078e0014 */
[----:B------:R-:W-:-:S05]  /*2290*/  IMAD R3, R3, R2, R27 ;  /* 0x0000000203037224 */ /* 0x000fca00078e021b */
[----:B------:R-:W-:Y:S01]  /*22a0*/  IADD3 R3, R31, R3, RZ ;  /* 0x000000031f037210 */ /* 0x000fe20007ffe0ff */
[----:B------:R-:W-:Y:S05]  /*22b0*/  BRA `(.L_x_260) ;  /* 0x0000016000007947 */ /* 0x000fea0003800000 */
.L_x_259:
        /* <DEDUP_REMOVED lines=22> */
.L_x_260:
[----:B------:R-:W-:Y:S05]  /*2420*/  BSYNC B0 ;  /* 0x0000000000007941 */ /* 0x000fea0003800000 */
.L_x_258:
        /* <DEDUP_REMOVED lines=11> */
[----:B------:R-:W-:Y:S05]  /*24e0*/  CALL.REL.NOINC `($__internal_5_$__cuda_sm20_div_s64) ;  /* 0x00001ec000007944 */ /* 0x000fea0003c00000 */
[-C--:B------:R-:W-:Y:S02]  /*24f0*/  IADD3 R2, P0, RZ, -R0.reuse, RZ ;  /* 0x80000000ff027210 */ /* 0x080fe40007f1e0ff */
[----:B------:R-:W-:Y:S02]  /*2500*/  MOV R24, R0 ;  /* 0x0000000000187202 */ /* 0x000fe40000000f00 */
[----:B------:R-:W-:Y:S01]  /*2510*/  IADD3.X R21, RZ, ~R25, RZ, P0, !PT ;  /* 0x80000019ff157210 */ /* 0x000fe200007fe4ff */
[----:B------:R-:W-:-:S04]  /*2520*/  IMAD.WIDE.U32 R34, R8, R2, R34 ;  /* 0x0000000208227225 */ /* 0x000fc800078e0022 */
[----:B------:R-:W-:Y:S01]  /*2530*/  IMAD R21, R21, R8, RZ ;  /* 0x0000000815157224 */ /* 0x000fe200078e02ff */
[----:B------:R-:W-:-:S03]  /*2540*/  MOV R8, R34 ;  /* 0x0000002200087202 */ /* 0x000fc60000000f00 */
[----:B------:R-:W-:-:S05]  /*2550*/  IMAD R2, R7, R2, R21 ;  /* 0x0000000207027224 */ /* 0x000fca00078e0215 */
[----:B------:R-:W-:Y:S01]  /*2560*/  IADD3 R2, R35, R2, RZ ;  /* 0x0000000223027210 */ /* 0x000fe20007ffe0ff */
[----:B------:R-:W-:Y:S05]  /*2570*/  BRA `(.L_x_263) ;  /* 0x0000016000007947 */ /* 0x000fea0003800000 */
.L_x_262:
[----:B------:R-:W0:Y:S01]  /*2580*/  I2F.U32.RP R2, R8 ;  /* 0x0000000800027306 */ /* 0x000e220000209000 */
[----:B------:R-:W-:Y:S01]  /*2590*/  ISETP.NE.U32.AND P0, PT, R8, RZ, PT ;  /* 0x000000ff0800720c */ /* 0x000fe20003f05070 */
[----:B------:R-:W-:-:S06]  /*25a0*/  IMAD.MOV.U32 R25, RZ, RZ, RZ ;  /* 0x000000ffff197224 */ /* 0x000fcc00078e00ff */
[----:B0-----:R-:W0:Y:S02]  /*25b0*/  MUFU.RCP R6, R2 ;  /* 0x0000000200067308 */ /* 0x001e240000001000 */
[----:B0-----:R-:W-:Y:S02]  /*25c0*/  IADD3 R6, R6, 0xffffffe, RZ ;  /* 0x0ffffffe06067810 */ /* 0x001fe40007ffe0ff */
[----:B------:R-:W-:-:S04]  /*25d0*/  MOV R2, RZ ;  /* 0x000000ff00027202 */ /* 0x000fc80000000f00 */
        /* <DEDUP_REMOVED lines=16> */
.L_x_263:
[----:B------:R-:W-:Y:S05]  /*26e0*/  BSYNC B0 ;  /* 0x0000000000007941 */ /* 0x000fea0003800000 */
.L_x_261:
[-C--:B------:R-:W-:Y:S01]  /*26f0*/  IMAD R7, R33, R19.reuse, RZ ;  /* 0x0000001321077224 */ /* 0x080fe200078e02ff */
[----:B------:R-:W-:Y:S01]  /*2700*/  ULDC.U8 UR6, c[0x0][0x329] ;  /* 0x0000ca4000067ab9 */ /* 0x000fe20000000000 */
[C---:B------:R-:W-:Y:S01]  /*2710*/  IMAD.WIDE.U32 R20, R32.reuse, R19, RZ ;  /* 0x0000001320147225 */ /* 0x040fe200078e00ff */
[----:B------:R-:W-:Y:S01]  /*2720*/  UISETP.NE.AND UP0, UPT, UR6, URZ, UPT ;  /* 0x0000003f0600728c */ /* 0x000fe2000bf05270 */
[----:B------:R-:W-:Y:S01]  /*2730*/  BSSY B0, `(.L_x_264) ;  /* 0x0000045000007945 */ /* 0x000fe20003800000 */
[----:B------:R-:W-:Y:S01]  /*2740*/  ULDC.64 UR4, c[0x0][0x210] ;  /* 0x0000840000047ab9 */ /* 0x000fe20000000a00 */
[----:B------:R-:W-:Y:S01]  /*2750*/  IMAD R7, R32, R18, R7 ;  /* 0x0000001220077224 */ /* 0x000fe200078e0207 */
[----:B------:R-:W-:Y:S01]  /*2760*/  UIMAD UR4, UR4, UR5, URZ ;  /* 0x00000005040472a4 */ /* 0x000fe2000f8e023f */
[----:B------:R-:W-:Y:S01]  /*2770*/  IMAD.WIDE.U32 R32, R20, R17, RZ ;  /* 0x0000001114207225 */ /* 0x000fe200078e00ff */
[----:B------:R-:W-:Y:S02]  /*2780*/  USEL UR5, UR5, 0x1, !UP0 ;  /* 0x0000000105057887 */ /* 0x000fe4000c000000 */
[----:B------:R-:W-:Y:S01]  /*2790*/  IADD3 R0, R21, R7, RZ ;  /* 0x0000000715007210 */ /* 0x000fe20007ffe0ff */
[----:B------:R-:W-:Y:S01]  /*27a0*/  IMAD R3, R3, R26, RZ ;  /* 0x0000001a03037224 */ /* 0x000fe200078e02ff */
[----:B------:R-:W-:Y:S01]  /*27b0*/  SHF.R.S32.HI R7, RZ, 0x1f, R26 ;  /* 0x0000001fff077819 */ /* 0x000fe2000001141a */
[----:B------:R-:W-:Y:S01]  /*27c0*/  USHF.R.S32.HI UR9, URZ, 0x1f, UR4 ;  /* 0x0000001f3f097899 */ /* 0x000fe20008011404 */
[----:B------:R-:W-:Y:S01]  /*27d0*/  IMAD.WIDE.U32 R36, R8, UR4, RZ ;  /* 0x0000000408247c25 */ /* 0x000fe2000f8e00ff */
[----:B------:R-:W-:-:S03]  /*27e0*/  USHF.R.S32.HI UR6, URZ, 0x1f, UR5 ;  /* 0x0000001f3f067899 */ /* 0x000fc60008011405 */
[----:B------:R-:W-:Y:S02]  /*27f0*/  IMAD R21, R0, R17, RZ ;  /* 0x0000001100157224 */ /* 0x000fe400078e02ff */
[----:B------:R-:W-:Y:S02]  /*2800*/  IMAD R3, R7, R30, R3 ;  /* 0x0000001e07037224 */ /* 0x000fe400078e0203 */
[----:B------:R-:W-:Y:S02]  /*2810*/  IMAD R21, R16, R20, R21 ;  /* 0x0000001410157224 */ /* 0x000fe400078e0215 */
[----:B------:R-:W-:Y:S02]  /*2820*/  IMAD R7, R2, UR4, RZ ;  /* 0x0000000402077c24 */ /* 0x000fe4000f8e02ff */
[----:B------:R-:W-:Y:S01]  /*2830*/  IMAD.WIDE.U32 R30, R30, R26, RZ ;  /* 0x0000001a1e1e7225 */ /* 0x000fe200078e00ff */
[----:B------:R-:W-:-:S03]  /*2840*/  IADD3 R6, R33, R21, RZ ;  /* 0x0000001521067210 */ /* 0x000fc60007ffe0ff */
[----:B------:R-:W-:Y:S01]  /*2850*/  IMAD R21, R25, UR5, RZ ;  /* 0x0000000519157c24 */ /* 0x000fe2000f8e02ff */
[----:B------:R-:W-:Y:S01]  /*2860*/  LOP3.LUT R0, R41, R6, RZ, 0xfc, !PT ;  /* 0x0000000629007212 */ /* 0x000fe200078efcff */
[----:B------:R-:W-:Y:S01]  /*2870*/  IMAD R7, R8, UR9, R7 ;  /* 0x0000000908077c24 */ /* 0x000fe2000f8e0207 */
[----:B------:R-:W-:Y:S01]  /*2880*/  IADD3 R3, R31, R3, RZ ;  /* 0x000000031f037210 */ /* 0x000fe20007ffe0ff */
[----:B------:R-:W-:Y:S01]  /*2890*/  IMAD R21, R24, UR6, R21 ;  /* 0x0000000618157c24 */ /* 0x000fe2000f8e0215 */
[----:B------:R-:W-:Y:S01]  /*28a0*/  ISETP.NE.U32.AND P0, PT, R0, RZ, PT ;  /* 0x000000ff0000720c */ /* 0x000fe20003f05070 */
[----:B------:R-:W-:Y:S01]  /*28b0*/  IMAD.WIDE.U32 R34, R24, UR5, RZ ;  /* 0x0000000518227c25 */ /* 0x000fe2000f8e00ff */
[----:B------:R-:W-:-:S03]  /*28c0*/  IADD3 R7, R37, R7, RZ ;  /* 0x0000000725077210 */ /* 0x000fc60007ffe0ff */
        /* <DEDUP_REMOVED lines=11> */
[----:B------:R-:W-:Y:S02]  /*2980*/  IADD3.X R21, RZ, ~R25, RZ, P0, !PT ;  /* 0x80000019ff157210 */ /* 0x000fe400007fe4ff */
[----:B------:R-:W-:Y:S01]  /*2990*/  MOV R39, R41 ;  /* 0x0000002900277202 */ /* 0x000fe20000000f00 */
[----:B------:R-:W-:Y:S01]  /*29a0*/  IMAD.MOV.U32 R41, RZ, RZ, R25 ;  /* 0x000000ffff297224 */ /* 0x000fe200078e0019 */
[----:B------:R-:W-:Y:S01]  /*29b0*/  MOV R40, R0 ;  /* 0x0000000000287202 */ /* 0x000fe20000000f00 */
[----:B------:R-:W-:-:S02]  /*29c0*/  IMAD R21, R21, R32, RZ ;  /* 0x0000002015157224 */ /* 0x000fc400078e02ff */
[----:B------:R-:W-:-:S04]  /*29d0*/  IMAD.WIDE.U32 R32, R27, R32, R38 ;  /* 0x000000201b207225 */ /* 0x000fc800078e0026 */
[----:B------:R-:W-:-:S04]  /*29e0*/  IMAD R21, R6, R27, R21 ;  /* 0x0000001b06157224 */ /* 0x000fc800078e0215 */
[----:B------:R-:W-:Y:S01]  /*29f0*/  IMAD.IADD R21, R33, 0x1, R21 ;  /* 0x0000000121157824 */ /* 0x000fe200078e0215 */
[----:B------:R-:W-:Y:S05]  /*2a00*/  BRA `(.L_x_266) ;  /* 0x0000017000007947 */ /* 0x000fea0003800000 */
.L_x_265:
        /* <DEDUP_REMOVED lines=23> */
.L_x_266:
[----:B------:R-:W-:Y:S05]  /*2b80*/  BSYNC B0 ;  /* 0x0000000000007941 */ /* 0x000fea0003800000 */
.L_x_264:
        /* <DEDUP_REMOVED lines=19> */
.L_x_268:
[----:B------:R-:W0:Y:S01]  /*2cc0*/  I2F.U32.RP R6, R19 ;  /* 0x0000001300067306 */ /* 0x000e220000209000 */
[----:B------:R-:W-:Y:S01]  /*2cd0*/  HFMA2.MMA R20, -RZ, RZ, 0, 0 ;  /* 0x00000000ff147435 */ /* 0x000fe200000001ff */
[----:B------:R-:W-:Y:S01]  /*2ce0*/  ISETP.NE.U32.AND P0, PT, R19, RZ, PT ;  /* 0x000000ff1300720c */ /* 0x000fe20003f05070 */
[----:B------:R-:W-:Y:S01]  /*2cf0*/  IMAD.MOV.U32 R45, RZ, RZ, RZ ;  /* 0x000000ffff2d7224 */ /* 0x000fe200078e00ff */
[----:B------:R-:W-:-:S04]  /*2d00*/  MOV R18, RZ ;  /* 0x000000ff00127202 */ /* 0x000fc80000000f00 */
        /* <DEDUP_REMOVED lines=17> */
.L_x_269:
[----:B------:R-:W-:Y:S05]  /*2e20*/  BSYNC B0 ;  /* 0x0000000000007941 */ /* 0x000fea0003800000 */
.L_x_267:
        /* <DEDUP_REMOVED lines=10> */
[----:B------:R-:W-:Y:S01]  /*2ed0*/  IADD3 R6, P0, RZ, -R0, RZ ;  /* 0x80000000ff067210 */ /* 0x000fe20007f1e0ff */
[----:B------:R-:W-:Y:S01]  /*2ee0*/  IMAD.MOV.U32 R24, RZ, RZ, R0 ;  /* 0x000000ffff187224 */ /* 0x000fe200078e0000 */
[----:B------:R-:W-:Y:S02]  /*2ef0*/  MOV R20, R44 ;  /* 0x0000002c00147202 */ /* 0x000fe40000000f00 */
[----:B------:R-:W-:Y:S02]  /*2f00*/  IADD3.X R2, RZ, ~R25, RZ, P0, !PT ;  /* 0x80000019ff027210 */ /* 0x000fe400007fe4ff */
[----:B------:R-:W-:-:S03]  /*2f10*/  MOV R21, R45 ;  /* 0x0000002d00157202 */ /* 0x000fc60000000f00 */
[----:B------:R-:W-:Y:S02]  /*2f20*/  IMAD R19, R2, R17, RZ ;  /* 0x0000001102137224 */ /* 0x000fe400078e02ff */
[----:B------:R-:W-:-:S04]  /*2f30*/  IMAD.WIDE.U32 R20, R17, R6, R20 ;  /* 0x0000000611147225 */ /* 0x000fc800078e0014 */
[----:B------:R-:W-:Y:S02]  /*2f40*/  IMAD R19, R16, R6, R19 ;  /* 0x0000000610137224 */ /* 0x000fe400078e0213 */
[----:B------:R-:W-:-:S03]  /*2f50*/  IMAD.MOV.U32 R2, RZ, RZ, R20 ;  /* 0x000000ffff027224 */ /* 0x000fc600078e0014 */
[----:B------:R-:W-:Y:S01]  /*2f60*/  IADD3 R19, R21, R19, RZ ;  /* 0x0000001315137210 */ /* 0x000fe20007ffe0ff */
[----:B------:R-:W-:Y:S05]  /*2f70*/  BRA `(.L_x_272) ;  /* 0x0000017000007947 */ /* 0x000fea0003800000 */
.L_x_271:
        /* <DEDUP_REMOVED lines=23> */
.L_x_272:
[----:B------:R-:W-:Y:S05]  /*30f0*/  BSYNC B0 ;  /* 0x0000000000007941 */ /* 0x000fea0003800000 */
.L_x_270:
[----:B------:R-:W-:Y:S01]  /*3100*/  LOP3.LUT R6, R41, R14, RZ, 0xfc, !PT ;  /* 0x0000000e29067212 */ /* 0x000fe200078efcff */
[----:B------:R-:W-:Y:S01]  /*3110*/  IMAD R33, R26, c[0x0][0x214], RZ ;  /* 0x000085001a217a24 */ /* 0x000fe200078e02ff */
[----:B------:R-:W-:Y:S01]  /*3120*/  SHF.R.S32.HI R0, RZ, 0x1f, R10 ;  /* 0x0000001fff007819 */ /* 0x000fe2000001140a */
[----:B------:R-:W-:Y:S01]  /*3130*/  IMAD R17, R25, R10, RZ ;  /* 0x0000000a19117224 */ /* 0x000fe200078e02ff */
[----:B------:R-:W-:Y:S01]  /*3140*/  ISETP.NE.U32.AND P0, PT, R6, RZ, PT ;  /* 0x000000ff0600720c */ /* 0x000fe20003f05070 */
[----:B------:R-:W-:Y:S01]  /*3150*/  IMAD R19, R19, R4, RZ ;  /* 0x0000000413137224 */ /* 0x000fe200078e02ff */
[----:B------:R-:W-:Y:S01]  /*3160*/  SHF.R.S32.HI R25, RZ, 0x1f, R4 ;  /* 0x0000001fff197819 */ /* 0x000fe20000011404 */
[----:B------:R-:W-:Y:S01]  /*3170*/  IMAD R17, R0, R24, R17 ;  /* 0x0000001800117224 */ /* 0x000fe200078e0211 */
[----:B------:R-:W-:Y:S01]  /*3180*/  SHF.R.S32.HI R21, RZ, 0x1f, R33 ;  /* 0x0000001fff157819 */ /* 0x000fe20000011421 */
[----:B------:R-:W-:Y:S01]  /*3190*/  IMAD R0, R18, R33, RZ ;  /* 0x0000002112007224 */ /* 0x000fe200078e02ff */
[----:B------:R-:W-:Y:S01]  /*31a0*/  BSSY B0, `(.L_x_273) ;  /* 0x0000033000007945 */ /* 0x000fe20003800000 */
[----:B------:R-:W-:-:S02]  /*31b0*/  IMAD R25, R25, R2, R19 ;  /* 0x0000000219197224 */ /* 0x000fc400078e0213 */
[----:B------:R-:W-:Y:S02]  /*31c0*/  IMAD R21, R21, R32, R0 ;  /* 0x0000002015157224 */ /* 0x000fe400078e0200 */
[----:B------:R-:W-:-:S04]  /*31d0*/  IMAD.WIDE.U32 R44, R24, R10, RZ ;  /* 0x0000000a182c7225 */ /* 0x000fc800078e00ff */
[----:B------:R-:W-:Y:S01]  /*31e0*/  IMAD.WIDE.U32 R18, R2, R4, RZ ;  /* 0x0000000402127225 */ /* 0x000fe200078e00ff */
[----:B------:R-:W-:-:S03]  /*31f0*/  IADD3 R17, R45, R17, RZ ;  /* 0x000000112d117210 */ /* 0x000fc60007ffe0ff */
        /* <DEDUP_REMOVED lines=13> */
[----:B------:R-:W-:-:S02]  /*32d0*/  IADD3.X R2, RZ, ~R25, RZ, P0, !PT ;  /* 0x80000019ff027210 */ /* 0x000fc400007fe4ff */
[----:B------:R-:W-:Y:S01]  /*32e0*/  MOV R40, R0 ;  /* 0x0000000000287202 */ /* 0x000fe20000000f00 */
[----:B------:R-:W-:Y:S01]  /*32f0*/  IMAD.WIDE.U32 R38, R15, R6, R38 ;  /* 0x000000060f267225 */ /* 0x000fe200078e0026 */
[----:B------:R-:W-:-:S03]  /*3300*/  MOV R41, R25 ;  /* 0x0000001900297202 */ /* 0x000fc60000000f00 */
[----:B------:R-:W-:-:S04]  /*3310*/  IMAD R21, R2, R15, RZ ;  /* 0x0000000f02157224 */ /* 0x000fc800078e02ff */
[----:B------:R-:W-:Y:S01]  /*3320*/  IMAD R21, R14, R6, R21 ;  /* 0x000000060e157224 */ /* 0x000fe200078e0215 */
[----:B------:R-:W-:-:S03]  /*3330*/  MOV R6, R38 ;  /* 0x0000002600067202 */ /* 0x000fc60000000f00 */
[----:B------:R-:W-:Y:S01]  /*3340*/  IMAD.IADD R2, R39, 0x1, R21 ;  /* 0x0000000127027824 */ /* 0x000fe200078e0215 */
[----:B------:R-:W-:Y:S05]  /*3350*/  BRA `(.L_x_275) ;  /* 0x0000017000007947 */ /* 0x000fea0003800000 */
.L_x_274:
        /* <DEDUP_REMOVED lines=23> */
.L_x_275:
[----:B------:R-:W-:Y:S05]  /*34d0*/  BSYNC B0 ;  /* 0x0000000000007941 */ /* 0x000fea0003800000 */
.L_x_273:
        /* <DEDUP_REMOVED lines=23> */
[----:B------:R-:W-:-:S04]  /*3650*/  IMAD R21, R2, R13, RZ ;  /* 0x0000000d02157224 */ /* 0x000fc800078e02ff */
[----:B------:R-:W-:-:S05]  /*3660*/  IMAD R21, R12, R6, R21 ;  /* 0x000000060c157224 */ /* 0x000fca00078e0215 */
[----:B------:R-:W-:Y:S01]  /*3670*/  IADD3 R2, R41, R21, RZ ;  /* 0x0000001529027210 */ /* 0x000fe20007ffe0ff */
[----:B------:R-:W-:Y:S05]  /*3680*/  BRA `(.L_x_278) ;  /* 0x0000017000007947 */ /* 0x000fea0003800000 */
.L_x_277:
[----:B------:R-:W0:Y:S01]  /*3690*/  I2F.U32.RP R12, R13 ;  /* 0x0000000d000c7306 */ /* 0x000e220000209000 */
[----:B------:R-:W-:Y:S01]  /*36a0*/  IMAD.MOV.U32 R20, RZ, RZ, RZ ;  /* 0x000000ffff147224 */ /* 0x000fe200078e00ff */
[----:B------:R-:W-:Y:S01]  /*36b0*/  ISETP.NE.U32.AND P0, PT, R13, RZ, PT ;  /* 0x000000ff0d00720c */ /* 0x000fe20003f05070 */
[----:B------:R-:W-:-:S05]  /*36c0*/  IMAD.MOV.U32 R25, RZ, RZ, RZ ;  /* 0x000000ffff197224 */ /* 0x000fca00078e00ff */
        /* <DEDUP_REMOVED lines=19> */
.L_x_278:
[----:B------:R-:W-:Y:S05]  /*3800*/  BSYNC B0 ;  /* 0x0000000000007941 */ /* 0x000fea0003800000 */
.L_x_276:
[----:B------:R-:W-:Y:S02]  /*3810*/  IADD3 R31, P1, P0, R36, R34, R30 ;  /* 0x00000022241f7210 */ /* 0x000fe4000783e01e */
[----:B------:R-:W-:Y:S02]  /*3820*/  SHF.R.S32.HI R0, RZ, 0x1f, R9 ;  /* 0x0000001fff007819 */ /* 0x000fe40000011409 */
[----:B------:R-:W-:Y:S02]  /*3830*/  IADD3 R31, P3, P2, R44, R31, R32 ;  /* 0x0000001f2c1f7210 */ /* 0x000fe40007a7e020 */
[----:B------:R-:W-:Y:S02]  /*3840*/  IADD3.X R3, R7, R8, R3, P1, P0 ;  /* 0x0000000807037210 */ /* 0x000fe40000fe0403 */
[----:B------:R-:W-:Y:S02]  /*3850*/  IADD3 R18, P1, P0, R46, R31, R18 ;  /* 0x0000001f2e127210 */ /* 0x000fe4000783e012 */
[----:B------:R-:W-:Y:S01]  /*3860*/  IADD3.X R4, R17, R3, R4, P3, P2 ;  /* 0x0000000311047210 */ /* 0x000fe20001fe4404 */
[----:B------:R-:W-:-:S03]  /*3870*/  IMAD R3, R25, R9, RZ ;  /* 0x0000000919037224 */ /* 0x000fc600078e02ff */
[----:B------:R-:W-:Y:S01]  /*3880*/  IADD3.X R19, R15, R4, R10, P1, P0 ;  /* 0x000000040f137210 */ /* 0x000fe20000fe040a */
[-C--:B------:R-:W-:Y:S02]  /*3890*/  IMAD R0, R0, R24.reuse, R3 ;  /* 0x0000001800007224 */ /* 0x080fe400078e0203 */
[----:B------:R-:W-:Y:S01]  /*38a0*/  IMAD R3, R2, R5, RZ ;  /* 0x0000000502037224 */ /* 0x000fe200078e02ff */
[----:B------:R-:W-:Y:S01]  /*38b0*/  SHF.R.S32.HI R2, RZ, 0x1f, R5 ;  /* 0x0000001fff027819 */ /* 0x000fe20000011405 */
        /* <DEDUP_REMOVED lines=9> */
.L_x_254:
[----:B------:R-:W-:-:S04]  /*3950*/  LEA R2, P0, R34, c[0x0][0x200], 0x2 ;  /* 0x0000800022027a11 */ /* 0x000fc800078010ff */
[----:B------:R-:W-:-:S05]  /*3960*/  LEA.HI.X R3, R34, c[0x0][0x204], R35, 0x2, P0 ;  /* 0x0000810022037a11 */ /* 0x000fca00000f1423 */
[----:B------:R0:W-:Y:S04]  /*3970*/  STG.E [R2.64], R28 ;  /* 0x0000001c02007986 */ /* 0x0001e8000c10190a */
.L_x_253:
[----:B------:R-:W-:Y:S05]  /*3980*/  BSYNC B1 ;  /* 0x0000000000017941 */ /* 0x000fea0003800000 */
.L_x_252:
[----:B------:R-:W1:Y:S01]  /*3990*/  S2R R25, SR_TID.X ;  /* 0x0000000000197919 */ /* 0x000e620000002100 */
[----:B0-----:R-:W-:Y:S01]  /*39a0*/  IMAD.MOV.U32 R2, RZ, RZ, c[0x0][0x314] ;  /* 0x0000c500ff027624 */ /* 0x001fe200078e00ff */
[----:B------:R-:W-:Y:S01]  /*39b0*/  CS2R R6, SRZ ;  /* 0x0000000000067805 */ /* 0x000fe2000001ff00 */
[----:B------:R-:W-:Y:S01]  /*39c0*/  IMAD.MOV.U32 R9, RZ, RZ, RZ ;  /* 0x000000ffff097224 */ /* 0x000fe200078e00ff */
[----:B-1----:R-:W-:-:S04]  /*39d0*/  SHF.R.S32.HI R24, RZ, 0x1f, R25 ;  /* 0x0000001fff187819 */ /* 0x002fc80000011419 */
[CC--:B------:R-:W-:Y:S02]  /*39e0*/  LEA.HI R0, R24.reuse, R25.reuse, RZ, 0x2 ;  /* 0x0000001918007211 */ /* 0x0c0fe400078f10ff */
[----:B------:R-:W-:Y:S02]  /*39f0*/  LEA.HI R24, R24, R25, RZ, 0x5 ;  /* 0x0000001918187211 */ /* 0x000fe400078f28ff */
[----:B------:R-:W-:Y:S02]  /*3a00*/  LOP3.LUT R0, R0, 0xfffffffc, RZ, 0xc0, !PT ;  /* 0xfffffffc00007812 */ /* 0x000fe400078ec0ff */
[----:B------:R-:W-:Y:S02]  /*3a10*/  LOP3.LUT R4, R24, 0x3fffffe0, RZ, 0xc0, !PT ;  /* 0x3fffffe018047812 */ /* 0x000fe400078ec0ff */
[----:B------:R-:W-:Y:S01]  /*3a20*/  SHF.R.S32.HI R24, RZ, 0x5, R24 ;  /* 0x00000005ff187819 */ /* 0x000fe20000011418 */
[----:B------:R-:W-:-:S05]  /*3a30*/  IMAD.IADD R0, R25, 0x1, -R0 ;  /* 0x0000000119007824 */ /* 0x000fca00078e0a00 */
[----:B------:R-:W-:-:S04]  /*3a40*/  ISETP.GE.AND P0, PT, R0, c[0x0][0x314], PT ;  /* 0x0000c50000007a0c */ /* 0x000fc80003f06270 */
[C---:B------:R-:W-:Y:S01]  /*3a50*/  ISETP.GT.OR P0, PT, R25.reuse, 0xf, P0 ;  /* 0x0000000f1900780c */ /* 0x040fe20000704670 */
[----:B------:R-:W-:Y:S02]  /*3a60*/  IMAD.IADD R25, R25, 0x1, -R4 ;  /* 0x0000000119197824 */ /* 0x000fe400078e0a04 */
[----:B------:R-:W-:Y:S02]  /*3a70*/  CS2R R4, SRZ ;  /* 0x0000000000047805 */ /* 0x000fe4000001ff00 */
[----:B------:R-:W-:-:S08]  /*3a80*/  IMAD.SHL.U32 R25, R25, 0x4, RZ ;  /* 0x0000000419197824 */ /* 0x000fd000078e00ff */
[----:B------:R-:W-:-:S04]  /*3a90*/  @!P0 FADD.FTZ R0, -R28, R29 ;  /* 0x0000001d1c008221 */ /* 0x000fc80000010100 */
[----:B------:R-:W-:-:S06]  /*3aa0*/  @!P0 FMUL.FTZ R0, R0, 1.4426950216293334961 ;  /* 0x3fb8aa3b00008820 */ /* 0x000fcc0000410000 */
[----:B------:R-:W0:Y:S02]  /*3ab0*/  @!P0 MUFU.EX2 R0, R0 ;  /* 0x0000000000008308 */ /* 0x000e240000000800 */
[----:B0-----:R0:W-:Y:S04]  /*3ac0*/  @!P0 STS [R23.X4], R0 ;  /* 0x0000000017008388 */ /* 0x0011e80000004800 */
[----:B------:R-:W-:Y:S01]  /*3ad0*/  BAR.SYNC.DEFER_BLOCKING 0x0 ;  /* 0x0000000000007b1d */ /* 0x000fe20000010000 */
[----:B------:R-:W-:Y:S02]  /*3ae0*/  ISETP.GE.AND P0, PT, R2, 0x1, PT ;  /* 0x000000010200780c */ /* 0x000fe40003f06270 */
[----:B------:R-:W-:Y:S01]  /*3af0*/  CS2R R2, SRZ ;  /* 0x0000000000027805 */ /* 0x000fe2000001ff00 */
[----:B0-----:R-:W-:Y:S01]  /*3b00*/  IMAD.MOV.U32 R0, RZ, RZ, RZ ;  /* 0x000000ffff007224 */ /* 0x001fe200078e00ff */
[----:B------:R-:W-:-:S09]  /*3b10*/  IADD3 R23, R25, 0x80, RZ ;  /* 0x0000008019177810 */ /* 0x000fd20007ffe0ff */
        /* <DEDUP_REMOVED lines=22> */
.L_x_282:
        /* <DEDUP_REMOVED lines=10> */
.L_x_281:
[----:B------:R-:W-:Y:S05]  /*3d20*/  BSYNC B0 ;  /* 0x0000000000007941 */ /* 0x000fea0003800000 */
.L_x_280:
        /* <DEDUP_REMOVED lines=15> */
.L_x_279:
        /* <DEDUP_REMOVED lines=89> */
        .weak           $__internal_5_$__cuda_sm20_div_s64
        .type           $__internal_5_$__cuda_sm20_div_s64,@function
        .size           $__internal_5_$__cuda_sm20_div_s64,(.L_x_8863 - $__internal_5_$__cuda_sm20_div_s64)
$__internal_5_$__cuda_sm20_div_s64:
        /* <DEDUP_REMOVED lines=30> */
[----:B------:R-:W-:-:S06]  /*4590*/  IMAD.WIDE.U32 R42, P0, R43, R0, R42 ;  /* 0x000000002b2a7225 */ /* 0x000fcc000780002a */
[----:B------:R-:W-:-:S04]  /*45a0*/  IMAD.HI.U32 R25, P4, R27, R2, R42 ;  /* 0x000000021b197227 */ /* 0x000fc8000788002a */
[----:B------:R-:W-:-:S04]  /*45b0*/  IMAD.HI.U32 R2, R27, R0, RZ ;  /* 0x000000001b027227 */ /* 0x000fc800078e00ff */
[----:B------:R-:W-:Y:S02]  /*45c0*/  IMAD R0, R27, R0, RZ ;  /* 0x000000001b007224 */ /* 0x000fe400078e02ff */
[----:B------:R-:W-:Y:S01]  /*45d0*/  IMAD.X R2, R2, 0x1, R27, P0 ;  /* 0x0000000102027824 */ /* 0x000fe200000e061b */
[-C--:B------:R-:W-:Y:S01]  /*45e0*/  IADD3 R27, P0, RZ, -R24.reuse, RZ ;  /* 0x80000018ff1b7210 */ /* 0x080fe20007f1e0ff */
[----:B------:R-:W-:Y:S01]  /*45f0*/  IMAD.MOV.U32 R43, RZ, RZ, RZ ;  /* 0x000000ffff2b7224 */ /* 0x000fe200078e00ff */
[----:B------:R-:W-:Y:S02]  /*4600*/  IADD3 R25, P3, R0, R25, RZ ;  /* 0x0000001900197210 */ /* 0x000fe40007f7e0ff */
[----:B------:R-:W-:Y:S01]  /*4610*/  SEL R24, R27, R24, !P2 ;  /* 0x000000181b187207 */ /* 0x000fe20005000000 */
[----:B------:R-:W-:Y:S01]  /*4620*/  IMAD.X R0, RZ, RZ, ~R21, P0 ;  /* 0x000000ffff007224 */ /* 0x000fe200000e0e15 */
[----:B------:R-:W-:-:S03]  /*4630*/  IADD3.X R27, RZ, RZ, R2, P3, P4 ;  /* 0x000000ffff1b7210 */ /* 0x000fc60001fe8402 */
[----:B------:R-:W-:Y:S01]  /*4640*/  IMAD.HI.U32 R42, R25, R24, RZ ;  /* 0x00000018192a7227 */ /* 0x000fe200078e00ff */
[----:B------:R-:W-:-:S05]  /*4650*/  SEL R0, R0, R21, !P2 ;  /* 0x0000001500007207 */ /* 0x000fca0005000000 */
[----:B------:R-:W-:-:S04]  /*4660*/  IMAD.WIDE.U32 R42, R25, R0, R42 ;  /* 0x00000000192a7225 */ /* 0x000fc800078e002a */
[C---:B------:R-:W-:Y:S02]  /*4670*/  IMAD R25, R27.reuse, R0, RZ ;  /* 0x000000001b197224 */ /* 0x040fe400078e02ff */
[----:B------:R-:W-:-:S05]  /*4680*/  IMAD.HI.U32 R2, P0, R27, R24, R42 ;  /* 0x000000181b027227 */ /* 0x000fca000780002a */
[----:B------:R-:W-:Y:S01]  /*4690*/  IADD3 R25, P2, R25, R2, RZ ;  /* 0x0000000219197210 */ /* 0x000fe20007f5e0ff */
[----:B------:R-:W-:-:S04]  /*46a0*/  IMAD.HI.U32 R2, R27, R0, RZ ;  /* 0x000000001b027227 */ /* 0x000fc800078e00ff */
[----:B------:R-:W-:Y:S01]  /*46b0*/  IMAD.WIDE.U32 R42, R25, R38, RZ ;  /* 0x00000026192a7225 */ /* 0x000fe200078e00ff */
[----:B------:R-:W-:-:S03]  /*46c0*/  IADD3.X R2, R2, RZ, RZ, P0, !PT ;  /* 0x000000ff02027210 */ /* 0x000fc600007fe4ff */
[C---:B------:R-:W-:Y:S01]  /*46d0*/  IMAD R43, R25.reuse, R39, R43 ;  /* 0x00000027192b7224 */ /* 0x040fe200078e022b */
[----:B------:R-:W-:Y:S01]  /*46e0*/  IADD3 R27, P0, -R42, R24, RZ ;  /* 0x000000182a1b7210 */ /* 0x000fe20007f1e1ff */
[----:B------:R-:W-:Y:S01]  /*46f0*/  IMAD.X R2, RZ, RZ, R2, P2 ;  /* 0x000000ffff027224 */ /* 0x000fe200010e0602 */
[----:B------:R-:W-:Y:S02]  /*4700*/  IADD3 R24, P2, R25, 0x1, RZ ;  /* 0x0000000119187810 */ /* 0x000fe40007f5e0ff */
[-C--:B------:R-:W-:Y:S01]  /*4710*/  ISETP.GE.U32.AND P4, PT, R27, R38.reuse, PT ;  /* 0x000000261b00720c */ /* 0x080fe20003f86070 */
[----:B------:R-:W-:-:S04]  /*4720*/  IMAD R43, R2, R38, R43 ;  /* 0x00000026022b7224 */ /* 0x000fc800078e022b */
[----:B------:R-:W-:Y:S01]  /*4730*/  IMAD.X R43, R0, 0x1, ~R43, P0 ;  /* 0x00000001002b7824 */ /* 0x000fe200000e0e2b */
[----:B------:R-:W-:-:S04]  /*4740*/  IADD3 R0, P3, R27, -R38, RZ ;  /* 0x800000261b007210 */ /* 0x000fc80007f7e0ff */
        /* <DEDUP_REMOVED lines=25> */
[----:B------:R-:W-:Y:S06]  /*48e0*/  RET.REL.NODEC R38 `(_ZN5flash32flash_fwd_splitkv_combine_kernelI23Flash_fwd_kernel_traitsILi256ELi64ELi64ELi4ELb0ELb0EN7cutlass10bfloat16_tE19Flash_kernel_traitsILi256ELi64ELi64ELi4ES3_EELi4ELi2ELb0EEEvNS_16Flash_fwd_paramsE) ;  /* 0xffffb71026007950 */ /* 0x000fec0003c3ffff */
.L_x_283:
        /* <DEDUP_REMOVED lines=9> */
.L_x_8863:


//--------------------- .text._ZN5flash32flash_fwd_splitkv_combine_kernelI23Flash_fwd_kernel_traitsILi256ELi64ELi64ELi4ELb0ELb0EN7cutlass10bfloat16_tE19Flash_kernel_traitsILi256ELi64ELi64ELi4ES3_EELi4ELi1ELb0EEEvNS_16Flash_fwd_paramsE --------------------------
	.section	.text._ZN5flash32flash_fwd_splitkv_combine_kernelI23Flash_fwd_kernel_traitsILi256ELi64ELi64ELi4ELb0ELb0EN7cutlass10bfloat16_tE19Flash_kernel_traitsILi256ELi64ELi64ELi4ES3_EELi4ELi1ELb0EEEvNS_16Flash_fwd_paramsE,"ax",@progbits
	.sectioninfo	@"SHI_REGISTERS=54"
	.align	128
        .global         _ZN5flash32flash_fwd_splitkv_combine_kernelI23Flash_fwd_kernel_traitsILi256ELi64ELi64ELi4ELb0ELb0EN7cutlass10bfloat16_tE19Flash_kernel_traitsILi256ELi64ELi64ELi4ES3_EELi4ELi1ELb0EEEvNS_16Flash_fwd_paramsE
        .type           _ZN5flash32flash_fwd_splitkv_combine_kernelI23Flash_fwd_kernel_traitsILi256ELi64ELi64ELi4ELb0ELb0EN7cutlass10bfloat16_tE19Flash_kernel_traitsILi256ELi64ELi64ELi4ES3_EELi4ELi1ELb0EEEvNS_16Flash_fwd_paramsE,@function
        .size           _ZN5flash32flash_fwd_splitkv_combine_kernelI23Flash_fwd_kernel_traitsILi256ELi64ELi64ELi4ELb0ELb0EN7cutlass10bfloat16_tE19Flash_kernel_traitsILi256ELi64ELi64ELi4ES3_EELi4ELi1ELb0EEEvNS_16Flash_fwd_paramsE,(.L_x_8864 - _ZN5flash32flash_fwd_splitkv_combine_kernelI23Flash_fwd_kernel_traitsILi256ELi64ELi64ELi4ELb0ELb0EN7cutlass10bfloat16_tE19Flash_kernel_traitsILi256ELi64ELi64ELi4ES3_EELi4ELi1ELb0EEEvNS_16Flash_fwd_paramsE)
        .other          _ZN5flash32flash_fwd_splitkv_combine_kernelI23Flash_fwd_kernel_traitsILi256ELi64ELi64ELi4ELb0ELb0EN7cutlass10bfloat16_tE19Flash_kernel_traitsILi256ELi64ELi64ELi4ES3_EELi4ELi1ELb0EEEvNS_16Flash_fwd_paramsE,@"STO_CUDA_ENTRY STV_DEFAULT"
_ZN5flash32flash_fwd_splitkv_combine_kernelI23Flash_fwd_kernel_traitsILi256ELi64ELi64ELi4ELb0ELb0EN7cutlass10bfloat16_tE19Flash_kernel_traitsILi256ELi64ELi64ELi4ES3_EELi4ELi1ELb0EEEvNS_16Flash_fwd_paramsE:
.text._ZN5flash32flash_fwd_splitkv_combine_kernelI23Flash_fwd_kernel_traitsILi256ELi64ELi64ELi4ELb0ELb0EN7cutlass10bfloat16_tE19Flash_kernel_traitsILi256ELi64ELi64ELi4ES3_EELi4ELi1ELb0EEEvNS_16Flash_fwd_paramsE:
        /* <DEDUP_REMOVED lines=23> */
[----:B------:R-:W-:Y:S05]  /*0170*/  CALL.REL.NOINC `($__internal_6_$__cuda_sm20_div_s64) ;  /* 0x0000427000007944 */ /* 0x000fea0003c00000 */
[----:B------:R-:W-:Y:S01]  /*0180*/  MOV R22, R0 ;  /* 0x0000000000167202 */ /* 0x000fe20000000f00 */
[----:B------:R-:W-:Y:S05]  /*0190*/  BRA `(.L_x_285) ;  /* 0x0000013000007947 */ /* 0x000fea0003800000 */
.L_x_284:
        /* <DEDUP_REMOVED lines=19> */
.L_x_285:
        /* <DEDUP_REMOVED lines=11> */
[----:B------:R-:W-:Y:S05]  /*0380*/  CALL.REL.NOINC `($__internal_6_$__cuda_sm20_div_s64) ;  /* 0x0000406000007944 */ /* 0x000fea0003c00000 */
[----:B------:R-:W-:Y:S02]  /*0390*/  MOV R12, R0 ;  /* 0x00000000000c7202 */ /* 0x000fe40000000f00 */
[----:B------:R-:W-:Y:S01]  /*03a0*/  MOV R13, R23 ;  /* 0x00000017000d7202 */ /* 0x000fe20000000f00 */
[----:B------:R-:W-:Y:S05]  /*03b0*/  BRA `(.L_x_288) ;  /* 0x0000013000007947 */ /* 0x000fea0003800000 */
.L_x_287:
        /* <DEDUP_REMOVED lines=19> */
.L_x_288:
[----:B------:R-:W-:Y:S05]  /*04f0*/  BSYNC B0 ;  /* 0x0000000000007941 */ /* 0x000fea0003800000 */
.L_x_286:
        /* <DEDUP_REMOVED lines=44> */
.L_x_290:
        /* <DEDUP_REMOVED lines=19> */
.L_x_291:
[----:B------:R-:W-:Y:S05]  /*08f0*/  BSYNC B0 ;  /* 0x0000000000007941 */ /* 0x000fea0003800000 */
.L_x_289:
[----:B------:R-:W-:Y:S01]  /*0900*/  IABS R6, c[0x0][0x214] ;  /* 0x0000850000067a13 */ /* 0x000fe20000000000 */
[----:B------:R-:W-:Y:S01]  /*0910*/  ULDC UR4, c[0x0][0x214] ;  /* 0x0000850000047ab9 */ /* 0x000fe20000000800 */
[----:B------:R-:W-:Y:S01]  /*0920*/  IMAD.MOV.U32 R11, RZ, RZ, c[0x0][0x1c0] ;  /* 0x00007000ff0b7624 */ /* 0x000fe200078e00ff */
[----:B------:R-:W-:Y:S01]  /*0930*/  UISETP.LT.AND UP0, UPT, URZ, UR4, UPT ;  /* 0x000000043f00728c */ /* 0x000fe2000bf01270 */
[----:B------:R-:W0:Y:S01]  /*0940*/  I2F.RP R10, R6 ;  /* 0x00000006000a7306 */ /* 0x000e220000209400 */
[----:B------:R-:W-:Y:S01]  /*0950*/  USHF.R.S32.HI UR5, URZ, 0x1f, UR4 ;  /* 0x0000001f3f057899 */ /* 0x000fe20008011404 */
[----:B------:R-:W-:Y:S01]  /*0960*/  BSSY B0, `(.L_x_292) ;  /* 0x0000059000007945 */ /* 0x000fe20003800000 */
[----:B------:R-:W-:-:S07]  /*0970*/  ULEA.HI.SX32 UR4, UR4, 0x1, 0x1 ;  /* 0x0000000104047891 */ /* 0x000fce000f8f0a3f */
[----:B------:R-:W-:Y:S01]  /*0980*/  @!UP0 UIADD3 UR4, UR5, URZ, URZ ;  /* 0x0000003f05048290 */ /* 0x000fe2000fffe03f */
[----:B0-----:R-:W0:Y:S02]  /*0990*/  MUFU.RCP R8, R10 ;  /* 0x0000000a00087308 */ /* 0x001e240000001000 */
[----:B0-----:R-:W-:Y:S02]  /*09a0*/  IADD3 R8, R8, 0xffffffe, RZ ;  /* 0x0ffffffe08087810 */ /* 0x001fe40007ffe0ff */
[C---:B------:R-:W-:Y:S01]  /*09b0*/  IADD3 R10, R11.reuse, -0x1, RZ ;  /* 0xffffffff0b0a7810 */ /* 0x040fe20007ffe0ff */
[----:B------:R-:W-:-:S03]  /*09c0*/  IMAD R11, R11, c[0x0][0x214], RZ ;  /* 0x000085000b0b7a24 */ /* 0x000fc600078e02ff */
        /* <DEDUP_REMOVED lines=16> */
[----:B------:R-:W-:-:S13]  /*0ad0*/  ISETP.GE.U32.AND P0, PT, R9, R6, PT ;  /* 0x000000060900720c */ /* 0x000fda0003f06070 */
        /* <DEDUP_REMOVED lines=43> */
[----:B------:R-:W-:Y:S02]  /*0d90*/  MOV R34, R0 ;  /* 0x0000000000227202 */ /* 0x000fe40000000f00 */
[----:B------:R-:W-:Y:S01]  /*0da0*/  MOV R35, R23 ;  /* 0x0000001700237202 */ /* 0x000fe20000000f00 */
[----:B------:R-:W-:Y:S05]  /*0db0*/  BRA `(.L_x_294) ;  /* 0x0000013000007947 */ /* 0x000fea0003800000 */
.L_x_293:
        /* <DEDUP_REMOVED lines=19> */
.L_x_294:
[----:B------:R-:W-:Y:S05]  /*0ef0*/  BSYNC B0 ;  /* 0x0000000000007941 */ /* 0x000fea0003800000 */
.L_x_292:
        /* <DEDUP_REMOVED lines=42> */
.L_x_296:
        /* <DEDUP_REMOVED lines=19> */
.L_x_297:
[----:B------:R-:W-:Y:S05]  /*12d0*/  BSYNC B0 ;  /* 0x0000000000007941 */ /* 0x000fea0003800000 */
.L_x_295:
[----:B------:R-:W-:Y:S01]  /*12e0*/  IABS R6, c[0x0][0x214] ;  /* 0x0000850000067a13 */ /* 0x000fe20000000000 */
[----:B------:R-:W-:Y:S01]  /*12f0*/  ULDC.U8 UR4, c[0x0][0x329] ;  /* 0x0000ca4000047ab9 */ /* 0x000fe20000000000 */
[----:B------:R-:W-:Y:S01]  /*1300*/  ISETP.GT.AND P3, PT, R11, RZ, PT ;  /* 0x000000ff0b00720c */ /* 0x000fe20003f64270 */
[----:B------:R-:W-:Y:S01]  /*1310*/  ULDC.64 UR8, c[0x0][0x118] ;  /* 0x0000460000087ab9 */ /* 0x000fe20000000a00 */
[----:B------:R-:W0:Y:S01]  /*1320*/  I2F.RP R21, R6 ;  /* 0x0000000600157306 */ /* 0x000e220000209400 */
[----:B------:R-:W-:Y:S07]  /*1330*/  BSSY B0, `(.L_x_298) ;  /* 0x000007e000007945 */ /* 0x000fee0003800000 */
        /* <DEDUP_REMOVED lines=12> */
[----:B------:R-:W-:Y:S01]  /*1400*/  IMAD R13, R6, R13, R0 ;  /* 0x0000000d060d7224 */ /* 0x000fe200078e0200 */
[----:B------:R-:W-:-:S04]  /*1410*/  SHF.R.S32.HI R0, RZ, 0x1f, R11 ;  /* 0x0000001fff007819 */ /* 0x000fc8000001140b */
[----:B------:R-:W-:-:S13]  /*1420*/  ISETP.GT.U32.AND P0, PT, R6, R13, PT ;  /* 0x0000000d0600720c */ /* 0x000fda0003f04070 */
[----:B------:R-:W-:Y:S01]  /*1430*/  @!P0 IMAD.IADD R13, R13, 0x1, -R6 ;  /* 0x000000010d0d8824 */ /* 0x000fe200078e0a06 */
[----:B------:R-:W-:Y:S02]  /*1440*/  @!P0 IADD3 R2, R2, 0x1, RZ ;  /* 0x0000000102028810 */ /* 0x000fe40007ffe0ff */
[----:B------:R-:W-:Y:S02]  /*1450*/  ISETP.NE.AND P0, PT, RZ, c[0x0][0x214], PT ;  /* 0x00008500ff007a0c */ /* 0x000fe40003f05270 */
[----:B------:R-:W-:Y:S02]  /*1460*/  ISETP.GE.U32.AND P2, PT, R13, R6, PT ;  /* 0x000000060d00720c */ /* 0x000fe40003f46070 */
[----:B------:R-:W-:Y:S01]  /*1470*/  LEA.HI.SX32 R13, R11, 0x1, 0x1 ;  /* 0x000000010b0d7811 */ /* 0x000fe200078f0aff */
[----:B------:R-:W-:-:S10]  /*1480*/  @!P3 IMAD.MOV R13, RZ, RZ, R0 ;  /* 0x000000ffff0db224 */ /* 0x000fd400078e0200 */
[----:B------:R-:W-:-:S05]  /*1490*/  @P2 IADD3 R2, R2, 0x1, RZ ;  /* 0x0000000102022810 */ /* 0x000fca0007ffe0ff */
[----:B------:R-:W-:Y:S01]  /*14a0*/  @!P1 IMAD.MOV R2, RZ, RZ, -R2 ;  /* 0x000000ffff029224 */ /* 0x000fe200078e0a02 */
[----:B------:R-:W-:-:S05]  /*14b0*/  @!P0 LOP3.LUT R2, RZ, c[0x0][0x214], RZ, 0x33, !PT ;  /* 0x00008500ff028a12 */ /* 0x000fca00078e33ff */
[----:B------:R-:W-:Y:S01]  /*14c0*/  IMAD R8, R13, R2, RZ ;  /* 0x000000020d087224 */ /* 0x000fe200078e02ff */
[----:B------:R-:W-:-:S04]  /*14d0*/  IABS R2, c[0x0][0x1c0] ;  /* 0x0000700000027a13 */ /* 0x000fc80000000000 */
[----:B------:R-:W-:Y:S01]  /*14e0*/  IABS R13, R8 ;  /* 0x00000008000d7213 */ /* 0x000fe20000000000 */
[----:B------:R-:W0:Y:S04]  /*14f0*/  I2F.U32.RP R6, R2 ;  /* 0x0000000200067306 */ /* 0x000e280000209000 */
[----:B------:R-:W-:-:S04]  /*1500*/  IMAD.IADD R10, R10, 0x1, R13 ;  /* 0x000000010a0a7824 */ /* 0x000fc800078e020d */
[----:B------:R-:W1:Y:S08]  /*1510*/  I2F.RP R12, R13 ;  /* 0x0000000d000c7306 */ /* 0x000e700000209400 */
        /* <DEDUP_REMOVED lines=11> */
[----:B-1----:R-:W-:Y:S02]  /*15d0*/  IMAD.MOV R0, RZ, RZ, -R25 ;  /* 0x000000ffff007224 */ /* 0x002fe400078e0a19 */
[----:B------:R-:W-:-:S02]  /*15e0*/  IMAD.MOV.U32 R24, RZ, RZ, RZ ;  /* 0x000000ffff187224 */ /* 0x000fc400078e00ff */
[----:B------:R-:W-:Y:S01]  /*15f0*/  IMAD R21, R0, R13, RZ ;  /* 0x0000000d00157224 */ /* 0x000fe200078e02ff */
[----:B------:R-:W-:Y:S01]  /*1600*/  IABS R0, R10 ;  /* 0x0000000a00007213 */ /* 0x000fe20000000000 */
[----:B------:R-:W-:-:S04]  /*1610*/  IMAD.HI.U32 R29, R27, R29, R26 ;  /* 0x0000001d1b1d7227 */ /* 0x000fc800078e001a */
[----:B------:R-:W-:Y:S01]  /*1620*/  IMAD.HI.U32 R21, R25, R21, R24 ;  /* 0x0000001519157227 */ /* 0x000fe200078e0018 */
[----:B------:R-:W-:Y:S02]  /*1630*/  IABS R25, c[0x0][0x1c0] ;  /* 0x0000700000197a13 */ /* 0x000fe40000000000 */
[----:B------:R-:W-:Y:S01]  /*1640*/  IABS R24, R8 ;  /* 0x0000000800187213 */ /* 0x000fe20000000000 */
[----:B------:R-:W-:-:S04]  /*1650*/  IMAD.HI.U32 R6, R29, R12, RZ ;  /* 0x0000000c1d067227 */ /* 0x000fc800078e00ff */
[----:B------:R-:W-:Y:S02]  /*1660*/  IMAD.MOV R25, RZ, RZ, -R25 ;  /* 0x000000ffff197224 */ /* 0x000fe400078e0a19 */
[----:B------:R-:W-:Y:S02]  /*1670*/  IMAD.MOV R24, RZ, RZ, -R24 ;  /* 0x000000ffff187224 */ /* 0x000fe400078e0a18 */
        /* <DEDUP_REMOVED lines=17> */
[----:B------:R-:W-:Y:S02]  /*1790*/  ISETP.GE.AND P0, PT, R9, RZ, PT ;  /* 0x000000ff0900720c */ /* 0x000fe40003f06270 */
[----:B------:R-:W-:Y:S01]  /*17a0*/  ISETP.GE.U32.AND P2, PT, R24, R13, PT ;  /* 0x0000000d1800720c */ /* 0x000fe20003f46070 */
[----:B------:R-:W-:Y:S01]  /*17b0*/  @!P1 IMAD.IADD R25, R25, 0x1, -R2 ;  /* 0x0000000119199824 */ /* 0x000fe200078e0a02 */
[----:B------:R-:W-:Y:S02]  /*17c0*/  @!P1 IADD3 R12, R12, 0x1, RZ ;  /* 0x000000010c0c9810 */ /* 0x000fe40007ffe0ff */
[----:B------:R-:W-:-:S02]  /*17d0*/  LOP3.LUT R9, RZ, c[0x0][0x1c0], RZ, 0x33, !PT ;  /* 0x00007000ff097a12 */ /* 0x000fc400078e33ff */
[----:B------:R-:W-:Y:S01]  /*17e0*/  ISETP.GE.U32.AND P5, PT, R25, R2, PT ;  /* 0x000000021900720c */ /* 0x000fe20003fa6070 */
[----:B------:R-:W-:Y:S01]  /*17f0*/  IMAD.MOV.U32 R2, RZ, RZ, c[0x0][0x214] ;  /* 0x00008500ff027624 */ /* 0x000fe200078e00ff */
[----:B------:R-:W-:Y:S02]  /*1800*/  @P6 IADD3 R6, R6, 0x1, RZ ;  /* 0x0000000106066810 */ /* 0x000fe40007ffe0ff */
[----:B------:R-:W-:Y:S02]  /*1810*/  ISETP.NE.AND P6, PT, R8, RZ, PT ;  /* 0x000000ff0800720c */ /* 0x000fe40003fc5270 */
[----:B------:R-:W-:Y:S01]  /*1820*/  ISETP.GT.AND P3, PT, R4, RZ, PT ;  /* 0x000000ff0400720c */ /* 0x000fe20003f64270 */
[----:B------:R-:W-:Y:S01]  /*1830*/  @!P0 IMAD.MOV R6, RZ, RZ, -R6 ;  /* 0x000000ffff068224 */ /* 0x000fe200078e0a06 */
[----:B------:R-:W-:Y:S02]  /*1840*/  @P2 IADD3 R21, R21, 0x1, RZ ;  /* 0x0000000115152810 */ /* 0x000fe40007ffe0ff */
[----:B------:R-:W-:-:S02]  /*1850*/  ISETP.GE.AND P2, PT, R10, RZ, PT ;  /* 0x000000ff0a00720c */ /* 0x000fc40003f46270 */
[----:B0-----:R-:W-:Y:S01]  /*1860*/  SHF.R.S32.HI R25, RZ, 0x1f, R0 ;  /* 0x0000001fff197819 */ /* 0x001fe20000011400 */
[----:B------:R-:W-:Y:S01]  /*1870*/  @!P4 IMAD.MOV R21, RZ, RZ, -R21 ;  /* 0x000000ffff15c224 */ /* 0x000fe200078e0a15 */
[----:B------:R-:W-:Y:S02]  /*1880*/  ISETP.NE.AND P4, PT, RZ, c[0x0][0x1c0], PT ;  /* 0x00007000ff007a0c */ /* 0x000fe40003f85270 */
[----:B------:R-:W-:Y:S02]  /*1890*/  @P5 IADD3 R12, R12, 0x1, RZ ;  /* 0x000000010c0c5810 */ /* 0x000fe40007ffe0ff */
[----:B------:R-:W-:Y:S02]  /*18a0*/  @!P6 LOP3.LUT R21, RZ, R13, RZ, 0x33, !PT ;  /* 0x0000000dff15e212 */ /* 0x000fe400078e33ff */
[----:B------:R-:W-:Y:S02]  /*18b0*/  LEA.HI R13, R25, R0, RZ, 0x2 ;  /* 0x00000000190d7211 */ /* 0x000fe400078f10ff */
[----:B------:R-:W-:Y:S01]  /*18c0*/  SEL R27, R9, R6, !P4 ;  /* 0x00000006091b7207 */ /* 0x000fe20006000000 */
[----:B------:R-:W-:Y:S01]  /*18d0*/  @!P2 IMAD.MOV R12, RZ, RZ, -R12 ;  /* 0x000000ffff0ca224 */ /* 0x000fe200078e0a0c */
[----:B------:R-:W-:-:S02]  /*18e0*/  ISETP.LT.U32.AND P0, PT, R22, R21, PT ;  /* 0x000000151600720c */ /* 0x000fc40003f01070 */
[----:B------:R-:W-:Y:S02]  /*18f0*/  SHF.R.S32.HI R25, RZ, 0x1f, R21 ;  /* 0x0000001fff197819 */ /* 0x000fe40000011415 */
[----:B------:R-:W-:Y:S02]  /*1900*/  ISETP.NE.AND P1, PT, RZ, UR4, PT ;  /* 0x00000004ff007c0c */ /* 0x000fe4000bf25270 */
[----:B------:R-:W-:Y:S02]  /*1910*/  SHF.R.S32.HI R6, RZ, 0x2, R13 ;  /* 0x00000002ff067819 */ /* 0x000fe4000001140d */
[----:B------:R-:W-:Y:S02]  /*1920*/  ISETP.LT.AND.EX P2, PT, R23, R25, PT, P0 ;  /* 0x000000191700720c */ /* 0x000fe40003f41300 */
[----:B------:R-:W-:Y:S02]  /*1930*/  SHF.R.S32.HI R24, RZ, 0x1f, R4 ;  /* 0x0000001fff187819 */ /* 0x000fe40000011404 */
[----:B------:R-:W-:-:S02]  /*1940*/  SEL R2, R2, 0x1, !P1 ;  /* 0x0000000102027807 */ /* 0x000fc40004800000 */
[----:B------:R-:W-:Y:S02]  /*1950*/  ISETP.GE.AND P0, PT, R6, c[0x0][0x314], PT ;  /* 0x0000c50006007a0c */ /* 0x000fe40003f06270 */
[----:B------:R-:W-:Y:S01]  /*1960*/  LEA.HI.SX32 R10, R4, 0x1, 0x1 ;  /* 0x00000001040a7811 */ /* 0x000fe200078f0aff */
[----:B------:R-:W-:Y:S01]  /*1970*/  @!P3 IMAD.MOV R10, RZ, RZ, R24 ;  /* 0x000000ffff0ab224 */ /* 0x000fe200078e0218 */
[----:B------:R-:W-:Y:S01]  /*1980*/  SEL R9, R9, R12, !P4 ;  /* 0x0000000c09097207 */ /* 0x000fe20006000000 */
[----:B------:R-:W-:Y:S01]  /*1990*/  IMAD R27, R27, R2, RZ ;  /* 0x000000021b1b7224 */ /* 0x000fe200078e02ff */
[----:B------:R-:W-:-:S03]  /*19a0*/  SEL R12, R23, R25, P2 ;  /* 0x00000019170c7207 */ /* 0x000fc60001000000 */
[----:B------:R-:W-:Y:S01]  /*19b0*/  IMAD R10, R10, R27, RZ ;  /* 0x0000001b0a0a7224 */ /* 0x000fe200078e02ff */
[----:B------:R-:W-:Y:S02]  /*19c0*/  LOP3.LUT R27, R13, 0xfffffffc, RZ, 0xc0, !PT ;  /* 0xfffffffc0d1b7812 */ /* 0x000fe400078ec0ff */
[----:B------:R-:W-:Y:S01]  /*19d0*/  SEL R13, R22, R21, P2 ;  /* 0x00000015160d7207 */ /* 0x000fe20001000000 */
[----:B------:R-:W-:Y:S02]  /*19e0*/  IMAD.MOV.U32 R22, RZ, RZ, -0x800000 ;  /* 0xff800000ff167424 */ /* 0x000fe400078e00ff */
[----:B------:R-:W-:Y:S01]  /*19f0*/  IMAD.IADD R27, R0, 0x1, -R27 ;  /* 0x00000001001b7824 */ /* 0x000fe200078e0a1b */
[----:B------:R-:W-:Y:S05]  /*1a00*/  @P0 BRA `(.L_x_299) ;  /* 0x0000010000000947 */ /* 0x000fea0003800000 */
[----:B------:R-:W-:Y:S02]  /*1a10*/  IADD3 R24, P2, R20, -UR7, RZ ;  /* 0x8000000714187c10 */ /* 0x000fe4000ff5e0ff */
[----:B------:R-:W-:Y:S02]  /*1a20*/  SHF.R.S32.HI R21, RZ, 0x1f, R27 ;  /* 0x0000001fff157819 */ /* 0x000fe4000001141b */
[----:B------:R-:W-:-:S02]  /*1a30*/  ISETP.GT.U32.AND P0, PT, R24, R27, PT ;  /* 0x0000001b1800720c */ /* 0x000fc40003f04070 */
        /* <DEDUP_REMOVED lines=13> */
.L_x_299:
[----:B------:R-:W-:Y:S05]  /*1b10*/  BSYNC B0 ;  /* 0x0000000000007941 */ /* 0x000fea0003800000 */
.L_x_298:
[----:B------:R-:W-:Y:S01]  /*1b20*/  ISETP.GT.AND P0, PT, R0, 0x7, PT ;  /* 0x000000070000780c */ /* 0x000fe20003f04270 */
[----:B------:R-:W-:Y:S01]  /*1b30*/  IMAD.MOV.U32 R30, RZ, RZ, -0x800000 ;  /* 0xff800000ff1e7424 */ /* 0x000fe200078e00ff */
[----:B------:R-:W-:Y:S01]  /*1b40*/  ISETP.GT.AND P3, PT, R8, RZ, PT ;  /* 0x000000ff0800720c */ /* 0x000fe20003f64270 */
[----:B------:R-:W-:Y:S01]  /*1b50*/  IMAD R9, R9, R2, RZ ;  /* 0x0000000209097224 */ /* 0x000fe200078e02ff */
[----:B------:R-:W-:Y:S09]  /*1b60*/  BSSY B1, `(.L_x_300) ;  /* 0x00001e4000017945 */ /* 0x000ff20003800000 */
[----:B------:R-:W-:Y:S01]  /*1b70*/  @!P0 IMAD R27, R6, 0x5, R27 ;  /* 0x00000005061b8824 */ /* 0x000fe200078e021b */
[----:B------:R-:W-:-:S04]  /*1b80*/  @!P0 LEA.HI R21, R0, R0, RZ, 0x1 ;  /* 0x0000000000158211 */ /* 0x000fc800078f08ff */
[----:B-----5:R1:W-:Y:S01]  /*1b90*/  @!P0 STS [R27.X4], R22 ;  /* 0x000000161b008388 */ /* 0x0203e20000004800 */
[C---:B------:R-:W-:Y:S01]  /*1ba0*/  @!P0 LOP3.LUT R23, R21.reuse, 0xfffffffe, RZ, 0xc0, !PT ;  /* 0xfffffffe15178812 */ /* 0x040fe200078ec0ff */
[----:B------:R-:W-:-:S04]  /*1bb0*/  @!P0 IMAD.SHL.U32 R21, R21, 0x2, RZ ;  /* 0x0000000215158824 */ /* 0x000fc800078e00ff */
[C---:B------:R-:W-:Y:S01]  /*1bc0*/  @!P0 IMAD.IADD R24, R0.reuse, 0x1, -R23 ;  /* 0x0000000100188824 */ /* 0x040fe200078e0a17 */
[----:B------:R-:W-:Y:S02]  /*1bd0*/  @!P0 LOP3.LUT R21, R21, 0xfffffffc, RZ, 0xc0, !PT ;  /* 0xfffffffc15158812 */ /* 0x000fe400078ec0ff */
[----:B------:R-:W-:-:S03]  /*1be0*/  LOP3.LUT R23, R0, 0x1, RZ, 0xc0, !PT ;  /* 0x0000000100177812 */ /* 0x000fc600078ec0ff */
[----:B------:R-:W-:Y:S01]  /*1bf0*/  @!P0 IMAD R24, R24, 0x14, R21 ;  /* 0x0000001418188824 */ /* 0x000fe200078e0215 */
[----:B------:R-:W-:Y:S01]  /*1c00*/  BAR.SYNC.DEFER_BLOCKING 0x0 ;  /* 0x0000000000007b1d */ /* 0x000fe20000010000 */
[----:B-1----:R-:W-:Y:S01]  /*1c10*/  LEA.HI.SX32 R22, R8, 0x1, 0x1 ;  /* 0x0000000108167811 */ /* 0x002fe200078f0aff */
[----:B------:R-:W-:-:S04]  /*1c20*/  IMAD.MOV.U32 R27, RZ, RZ, 0x7f800000 ;  /* 0x7f800000ff1b7424 */ /* 0x000fc800078e00ff */
[----:B------:R1:W2:Y:S02]  /*1c30*/  @!P0 LDS R30, [R24] ;  /* 0x00000000181e8984 */ /* 0x0002a40000000800 */
[----:B-1----:R-:W-:-:S05]  /*1c40*/  SHF.R.S32.HI R24, RZ, 0x1f, R8 ;  /* 0x0000001fff187819 */ /* 0x002fca0000011408 */
[----:B------:R-:W-:-:S04]  /*1c50*/  @!P3 IMAD.MOV R22, RZ, RZ, R24 ;  /* 0x000000ffff16b224 */ /* 0x000fc800078e0218 */
[----:B------:R-:W-:Y:S01]  /*1c60*/  IMAD R9, R9, R22, RZ ;  /* 0x0000001609097224 */ /* 0x000fe200078e02ff */
[----:B--2---:R-:W1:Y:S02]  /*1c70*/  SHFL.BFLY PT, R21, R30, 0x1, 0x1f ;  /* 0x0c201f001e157f89 */ /* 0x004e6400000e0000 */
[----:B-1----:R-:W-:-:S04]  /*1c80*/  FMNMX.FTZ R21, R21, R30, !PT ;  /* 0x0000001e15157209 */ /* 0x002fc80007810000 */
[----:B------:R-:W-:-:S04]  /*1c90*/  FSETP.NEU.FTZ.AND P0, PT, R21, -INF , PT ;  /* 0xff8000001500780b */ /* 0x000fc80003f1d000 */
[----:B------:R-:W-:Y:S02]  /*1ca0*/  FSEL R21, R21, RZ, P0 ;  /* 0x000000ff15157208 */ /* 0x000fe40000000000 */
[----:B------:R-:W-:-:S03]  /*1cb0*/  ISETP.NE.U32.AND P0, PT, R23, 0x1, PT ;  /* 0x000000011700780c */ /* 0x000fc60003f05070 */
[----:B------:R-:W-:Y:S01]  /*1cc0*/  FADD.FTZ R25, -R21, R30 ;  /* 0x0000001e15197221 */ /* 0x000fe20000010100 */
[----:B------:R-:W-:-:S03]  /*1cd0*/  ISETP.GT.OR P0, PT, R0, 0x7, !P0 ;  /* 0x000000070000780c */ /* 0x000fc60004704670 */
[----:B------:R-:W-:-:S06]  /*1ce0*/  FMUL.FTZ R25, R25, 1.4426950216293334961 ;  /* 0x3fb8aa3b19197820 */ /* 0x000fcc0000410000 */
[----:B------:R-:W1:Y:S02]  /*1cf0*/  MUFU.EX2 R25, R25 ;  /* 0x0000001900197308 */ /* 0x000e640000000800 */
[----:B-1----:R-:W1:Y:S02]  /*1d00*/  SHFL.BFLY PT, R6, R25, 0x1, 0x1f ;  /* 0x0c201f0019067f89 */ /* 0x002e6400000e0000 */
[----:B-1----:R-:W-:-:S05]  /*1d10*/  FADD.FTZ R6, R25, R6 ;  /* 0x0000000619067221 */ /* 0x002fca0000010000 */
[----:B------:R-:W-:-:S13]  /*1d20*/  FSETP.NE.FTZ.AND P2, PT, R6, RZ, PT ;  /* 0x000000ff0600720b */ /* 0x000fda0003f55000 */
[----:B------:R-:W1:Y:S02]  /*1d30*/  @P2 MUFU.LG2 R6, R6 ;  /* 0x0000000600062308 */ /* 0x000e640000000c00 */
[----:B-1----:R-:W-:Y:S01]  /*1d40*/  @P2 FFMA.FTZ R27, R6, 0.69314718246459960938, R21 ;  /* 0x3f317218061b2823 */ /* 0x002fe20000010015 */
        /* <DEDUP_REMOVED lines=39> */
[----:B0-----:R-:W-:Y:S05]  /*1fc0*/  CALL.REL.NOINC `($__internal_6_$__cuda_sm20_div_s64) ;  /* 0x0000242000007944 */ /* 0x001fea0003c00000 */
        /* <DEDUP_REMOVED lines=10> */
.L_x_304:
[----:B------:R-:W1:Y:S01]  /*2070*/  I2F.U32.RP R2, R36 ;  /* 0x0000002400027306 */ /* 0x000e620000209000 */
[----:B------:R-:W-:Y:S01]  /*2080*/  ISETP.NE.U32.AND P0, PT, R36, RZ, PT ;  /* 0x000000ff2400720c */ /* 0x000fe20003f05070 */
[----:B------:R-:W-:-:S06]  /*2090*/  IMAD.MOV.U32 R43, RZ, RZ, RZ ;  /* 0x000000ffff2b7224 */ /* 0x000fcc00078e00ff */
[----:B-1----:R-:W1:Y:S02]  /*20a0*/  MUFU.RCP R22, R2 ;  /* 0x0000000200167308 */ /* 0x002e640000001000 */
[----:B-1----:R-:W-:-:S06]  /*20b0*/  IADD3 R22, R22, 0xffffffe, RZ ;  /* 0x0ffffffe16167810 */ /* 0x002fcc0007ffe0ff */
[----:B------:R1:W2:Y:S02]  /*20c0*/  F2I.FTZ.U32.TRUNC.NTZ R23, R22 ;  /* 0x0000001600177305 */ /* 0x0002a4000021f000 */
[----:B-1----:R-:W-:Y:S01]  /*20d0*/  HFMA2.MMA R22, -RZ, RZ, 0, 0 ;  /* 0x00000000ff167435 */ /* 0x002fe200000001ff */
[----:B--2---:R-:W-:-:S04]  /*20e0*/  IMAD.MOV R0, RZ, RZ, -R23 ;  /* 0x000000ffff007224 */ /* 0x004fc800078e0a17 */
        /* <DEDUP_REMOVED lines=14> */
.L_x_305:
[----:B------:R-:W-:Y:S05]  /*21d0*/  BSYNC B0 ;  /* 0x0000000000007941 */ /* 0x000fea0003800000 */
.L_x_303:
[----:B------:R-:W-:Y:S01]  /*21e0*/  LOP3.LUT R0, R21, R5, RZ, 0xfc, !PT ;  /* 0x0000000515007212 */ /* 0x000fe200078efcff */
[----:B------:R-:W-:Y:S03]  /*21f0*/  BSSY B0, `(.L_x_306) ;  /* 0x0000028000007945 */ /* 0x000fe60003800000 */
[----:B------:R-:W-:-:S13]  /*2200*/  ISETP.NE.U32.AND P0, PT, R0, RZ, PT ;  /* 0x000000ff0000720c */ /* 0x000fda0003f05070 */
[----:B------:R-:W-:Y:S05]  /*2210*/  @!P0 BRA `(.L_x_307) ;  /* 0x000000f000008947 */ /* 0x000fea0003800000 */
[----:B------:R-:W-:Y:S01]  /*2220*/  IMAD.MOV.U32 R24, RZ, RZ, R3 ;  /* 0x000000ffff187224 */ /* 0x000fe200078e0003 */
[----:B------:R-:W-:Y:S02]  /*2230*/  MOV R6, R5 ;  /* 0x0000000500067202 */ /* 0x000fe40000000f00 */
[----:B------:R-:W-:Y:S02]  /*2240*/  MOV R22, 0x2260 ;  /* 0x0000226000167802 */ /* 0x000fe40000000f00 */
[----:B0-----:R-:W-:Y:S05]  /*2250*/  CALL.REL.NOINC `($__internal_6_$__cuda_sm20_div_s64) ;  /* 0x0000219000007944 */ /* 0x001fea0003c00000 */
        /* <DEDUP_REMOVED lines=11> */
.L_x_307:
[----:B------:R-:W1:Y:S01]  /*2310*/  I2F.U32.RP R2, R3 ;  /* 0x0000000300027306 */ /* 0x000e620000209000 */
[----:B------:R-:W-:Y:S01]  /*2320*/  ISETP.NE.U32.AND P0, PT, R3, RZ, PT ;  /* 0x000000ff0300720c */ /* 0x000fe20003f05070 */
[----:B------:R-:W-:Y:S01]  /*2330*/  IMAD.MOV.U32 R37, RZ, RZ, RZ ;  /* 0x000000ffff257224 */ /* 0x000fe200078e00ff */
[----:B------:R-:W-:-:S05]  /*2340*/  MOV R5, RZ ;  /* 0x000000ff00057202 */ /* 0x000fca0000000f00 */
        /* <DEDUP_REMOVED lines=18> */
.L_x_308:
[----:B------:R-:W-:Y:S05]  /*2470*/  BSYNC B0 ;  /* 0x0000000000007941 */ /* 0x000fea0003800000 */
.L_x_306:
[----:B------:R-:W-:Y:S01]  /*2480*/  LOP3.LUT R0, R37, R7, RZ, 0xfc, !PT ;  /* 0x0000000725007212 */ /* 0x000fe200078efcff */
[----:B0-----:R-:W-:Y:S01]  /*2490*/  IMAD.MOV.U32 R28, RZ, RZ, c[0x0][0x210] ;  /* 0x00008400ff1c7624 */ /* 0x001fe200078e00ff */
[----:B------:R-:W-:Y:S02]  /*24a0*/  BSSY B0, `(.L_x_309) ;  /* 0x0000029000007945 */ /* 0x000fe40003800000 */
[----:B------:R-:W-:Y:S01]  /*24b0*/  ISETP.NE.U32.AND P0, PT, R0, RZ, PT ;  /* 0x000000ff0000720c */ /* 0x000fe20003f05070 */
[C---:B------:R-:W-:Y:S01]  /*24c0*/  IMAD R3, R28.reuse, c[0x0][0x214], RZ ;  /* 0x000085001c037a24 */ /* 0x040fe200078e02ff */
[----:B------:R-:W-:-:S11]  /*24d0*/  SEL R28, R28, 0x1, P1 ;  /* 0x000000011c1c7807 */ /* 0x000fd60000800000 */
[----:B------:R-:W-:Y:S05]  /*24e0*/  @!P0 BRA `(.L_x_310) ;  /* 0x000000e000008947 */ /* 0x000fea0003800000 */
[----:B------:R-:W-:Y:S01]  /*24f0*/  IMAD.MOV.U32 R26, RZ, RZ, R36 ;  /* 0x000000ffff1a7224 */ /* 0x000fe200078e0024 */
[----:B------:R-:W-:Y:S01]  /*2500*/  MOV R24, R31 ;  /* 0x0000001f00187202 */ /* 0x000fe20000000f00 */
[----:B------:R-:W-:Y:S01]  /*2510*/  IMAD.MOV.U32 R21, RZ, RZ, R37 ;  /* 0x000000ffff157224 */ /* 0x000fe200078e0025 */
[----:B------:R-:W-:Y:S02]  /*2520*/  MOV R6, R7 ;  /* 0x0000000700067202 */ /* 0x000fe40000000f00 */
[----:B------:R-:W-:Y:S02]  /*2530*/  MOV R22, 0x2550 ;  /* 0x0000255000167802 */ /* 0x000fe40000000f00 */
[----:B------:R-:W-:Y:S05]  /*2540*/  CALL.REL.NOINC `($__internal_6_$__cuda_sm20_div_s64) ;  /* 0x00001ea000007944 */ /* 0x000fea0003c00000 */
        /* <DEDUP_REMOVED lines=8> */
.L_x_310:
        /* <DEDUP_REMOVED lines=22> */
.L_x_311:
[----:B------:R-:W-:Y:S05]  /*2730*/  BSYNC B0 ;  /* 0x0000000000007941 */ /* 0x000fea0003800000 */
.L_x_309:
[-C--:B------:R-:W-:Y:S01]  /*2740*/  IMAD R7, R35, R19.reuse, RZ ;  /* 0x0000001323077224 */ /* 0x080fe200078e02ff */
[----:B------:R-:W-:Y:S01]  /*2750*/  ULDC.U8 UR5, c[0x0][0x329] ;  /* 0x0000ca4000057ab9 */ /* 0x000fe20000000000 */
[C---:B------:R-:W-:Y:S01]  /*2760*/  IMAD.WIDE.U32 R24, R34.reuse, R19, RZ ;  /* 0x0000001322187225 */ /* 0x040fe200078e00ff */
[----:B------:R-:W-:Y:S01]  /*2770*/  UISETP.NE.AND UP0, UPT, UR5, URZ, UPT ;  /* 0x0000003f0500728c */ /* 0x000fe2000bf05270 */
[----:B------:R-:W-:Y:S01]  /*2780*/  SHF.R.S32.HI R21, RZ, 0x1f, R28 ;  /* 0x0000001fff157819 */ /* 0x000fe2000001141c */
[----:B------:R-:W-:Y:S01]  /*2790*/  ULDC UR4, c[0x0][0x214] ;  /* 0x0000850000047ab9 */ /* 0x000fe20000000800 */
[----:B------:R-:W-:Y:S01]  /*27a0*/  IMAD R7, R34, R18, R7 ;  /* 0x0000001222077224 */ /* 0x000fe200078e0207 */
[----:B------:R-:W-:Y:S01]  /*27b0*/  USEL UR4, UR4, 0x1, !UP0 ;  /* 0x0000000104047887 */ /* 0x000fe2000c000000 */
[----:B------:R-:W-:Y:S01]  /*27c0*/  IMAD.WIDE.U32 R34, R24, R17, RZ ;  /* 0x0000001118227225 */ /* 0x000fe200078e00ff */
[----:B------:R-:W-:Y:S02]  /*27d0*/  BSSY B0, `(.L_x_312) ;  /* 0x0000040000007945 */ /* 0x000fe40003800000 */
[----:B------:R-:W-:Y:S01]  /*27e0*/  IADD3 R0, R25, R7, RZ ;  /* 0x0000000719007210 */ /* 0x000fe20007ffe0ff */
[----:B------:R-:W-:Y:S01]  /*27f0*/  IMAD R7, R2, R3, RZ ;  /* 0x0000000302077224 */ /* 0x000fe200078e02ff */
[----:B------:R-:W-:Y:S01]  /*2800*/  USHF.R.S32.HI UR5, URZ, 0x1f, UR4 ;  /* 0x0000001f3f057899 */ /* 0x000fe20008011404 */
[----:B------:R-:W-:-:S02]  /*2810*/  IMAD R5, R5, R28, RZ ;  /* 0x0000001c05057224 */ /* 0x000fc400078e02ff */
[----:B------:R-:W-:Y:S01]  /*2820*/  IMAD R25, R0, R17, RZ ;  /* 0x0000001100197224 */ /* 0x000fe200078e02ff */
[----:B------:R-:W-:Y:S01]  /*2830*/  SHF.R.S32.HI R0, RZ, 0x1f, R3 ;  /* 0x0000001fff007819 */ /* 0x000fe20000011403 */
[----:B------:R-:W-:Y:S02]  /*2840*/  IMAD R23, R23, UR4, RZ ;  /* 0x0000000417177c24 */ /* 0x000fe4000f8e02ff */
[----:B------:R-:W-:Y:S02]  /*2850*/  IMAD R25, R16, R24, R25 ;  /* 0x0000001810197224 */ /* 0x000fe400078e0219 */
[----:B------:R-:W-:Y:S02]  /*2860*/  IMAD R7, R0, R36, R7 ;  /* 0x0000002400077224 */ /* 0x000fe400078e0207 */
[----:B------:R-:W-:Y:S01]  /*2870*/  IMAD R21, R21, R32, R5 ;  /* 0x0000002015157224 */ /* 0x000fe200078e0205 */
[----:B------:R-:W-:Y:S01]  /*2880*/  IADD3 R6, R35, R25, RZ ;  /* 0x0000001923067210 */ /* 0x000fe20007ffe0ff */
[----:B------:R-:W-:-:S03]  /*2890*/  IMAD.WIDE.U32 R38, R36, R3, RZ ;  /* 0x0000000324267225 */ /* 0x000fc600078e00ff */
[----:B------:R-:W-:Y:S01]  /*28a0*/  LOP3.LUT R0, R43, R6, RZ, 0xfc, !PT ;  /* 0x000000062b007212 */ /* 0x000fe200078efcff */
[----:B------:R-:W-:Y:S01]  /*28b0*/  IMAD.WIDE.U32 R32, R32, R28, RZ ;  /* 0x0000001c20207225 */ /* 0x000fe200078e00ff */
[----:B------:R-:W-:Y:S02]  /*28c0*/  IADD3 R7, R39, R7, RZ ;  /* 0x0000000727077210 */ /* 0x000fe40007ffe0ff */
[----:B------:R-:W-:Y:S01]  /*28d0*/  ISETP.NE.U32.AND P0, PT, R0, RZ, PT ;  /* 0x000000ff0000720c */ /* 0x000fe20003f05070 */
[C---:B------:R-:W-:Y:S02]  /*28e0*/  IMAD R23, R22.reuse, UR5, R23 ;  /* 0x0000000516177c24 */ /* 0x040fe4000f8e0217 */
[----:B------:R-:W-:-:S04]  /*28f0*/  IMAD.WIDE.U32 R36, R22, UR4, RZ ;  /* 0x0000000416247c25 */ /* 0x000fc8000f8e00ff */
[----:B------:R-:W-:Y:S01]  /*2900*/  IMAD R5, R8, R3, RZ ;  /* 0x0000000308057224 */ /* 0x000fe200078e02ff */
[----:B------:R-:W-:Y:S01]  /*2910*/  IADD3 R8, R37, R23, RZ ;  /* 0x0000001725087210 */ /* 0x000fe20007ffe0ff */
[----:B------:R-:W-:Y:S01]  /*2920*/  IMAD R4, R4, R3, RZ ;  /* 0x0000000304047224 */ /* 0x000fe200078e02ff */
[----:B------:R-:W-:-:S03]  /*2930*/  IADD3 R3, R33, R21, RZ ;  /* 0x0000001521037210 */ /* 0x000fc60007ffe0ff */
[----:B------:R-:W-:Y:S05]  /*2940*/  @!P0 BRA `(.L_x_313) ;  /* 0x0000011000008947 */ /* 0x000fea0003800000 */
[----:B------:R-:W-:Y:S01]  /*2950*/  IMAD.MOV.U32 R26, RZ, RZ, R42 ;  /* 0x000000ffff1a7224 */ /* 0x000fe200078e002a */
[----:B------:R-:W-:Y:S01]  /*2960*/  MOV R21, R43 ;  /* 0x0000002b00157202 */ /* 0x000fe20000000f00 */
[----:B------:R-:W-:Y:S01]  /*2970*/  IMAD.MOV.U32 R24, RZ, RZ, R34 ;  /* 0x000000ffff187224 */ /* 0x000fe200078e0022 */
[----:B------:R-:W-:Y:S02]  /*2980*/  MOV R22, 0x29a0 ;  /* 0x000029a000167802 */ /* 0x000fe40000000f00 */
[----:B------:R-:W-:Y:S05]  /*2990*/  CALL.REL.NOINC `($__internal_6_$__cuda_sm20_div_s64) ;  /* 0x00001a5000007944 */ /* 0x000fea0003c00000 */
[----:B------:R-:W-:Y:S01]  /*29a0*/  IADD3 R25, P0, RZ, -R0, RZ ;  /* 0x80000000ff197210 */ /* 0x000fe20007f1e0ff */
[----:B------:R-:W-:Y:S01]  /*29b0*/  IMAD.MOV.U32 R41, RZ, RZ, R43 ;  /* 0x000000ffff297224 */ /* 0x000fe200078e002b */
[----:B------:R-:W-:Y:S02]  /*29c0*/  MOV R40, R42 ;  /* 0x0000002a00287202 */ /* 0x000fe40000000f00 */
[-C--:B------:R-:W-:Y:S02]  /*29d0*/  IADD3.X R21, RZ, ~R23.reuse, RZ, P0, !PT ;  /* 0x80000017ff157210 */ /* 0x080fe400007fe4ff */
[----:B------:R-:W-:Y:S02]  /*29e0*/  MOV R42, R0 ;  /* 0x00000000002a7202 */ /* 0x000fe40000000f00 */
[----:B------:R-:W-:Y:S01]  /*29f0*/  MOV R43, R23 ;  /* 0x00000017002b7202 */ /* 0x000fe20000000f00 */
[----:B------:R-:W-:-:S02]  /*2a00*/  IMAD R21, R21, R34, RZ ;  /* 0x0000002215157224 */ /* 0x000fc400078e02ff */
[----:B------:R-:W-:-:S04]  /*2a10*/  IMAD.WIDE.U32 R34, R25, R34, R40 ;  /* 0x0000002219227225 */ /* 0x000fc800078e0028 */
[----:B------:R-:W-:Y:S01]  /*2a20*/  IMAD R21, R6, R25, R21 ;  /* 0x0000001906157224 */ /* 0x000fe200078e0215 */
[----:B------:R-:W-:-:S03]  /*2a30*/  MOV R26, R34 ;  /* 0x00000022001a7202 */ /* 0x000fc60000000f00 */
[----:B------:R-:W-:Y:S01]  /*2a40*/  IMAD.IADD R21, R35, 0x1, R21 ;  /* 0x0000000123157824 */ /* 0x000fe200078e0215 */
[----:B------:R-:W-:Y:S05]  /*2a50*/  BRA `(.L_x_314) ;  /* 0x0000017000007947 */ /* 0x000fea0003800000 */
.L_x_313:
        /* <DEDUP_REMOVED lines=23> */
.L_x_314:
[----:B------:R-:W-:Y:S05]  /*2bd0*/  BSYNC B0 ;  /* 0x0000000000007941 */ /* 0x000fea0003800000 */
.L_x_312:
[----:B------:R-:W-:Y:S01]  /*2be0*/  LOP3.LUT R0, R21, R18, RZ, 0xfc, !PT ;  /* 0x0000001215007212 */ /* 0x000fe200078efcff */
[----:B------:R-:W-:Y:S03]  /*2bf0*/  BSSY B0, `(.L_x_315) ;  /* 0x0000028000007945 */ /* 0x000fe60003800000 */
[----:B------:R-:W-:-:S13]  /*2c00*/  ISETP.NE.U32.AND P0, PT, R0, RZ, PT ;  /* 0x000000ff0000720c */ /* 0x000fda0003f05070 */
[----:B------:R-:W-:Y:S05]  /*2c10*/  @!P0 BRA `(.L_x_316) ;  /* 0x000000f000008947 */ /* 0x000fea0003800000 */
[----:B------:R-:W-:Y:S01]  /*2c20*/  IMAD.MOV.U32 R24, RZ, RZ, R19 ;  /* 0x000000ffff187224 */ /* 0x000fe200078e0013 */
[----:B------:R-:W-:Y:S02]  /*2c30*/  MOV R6, R18 ;  /* 0x0000001200067202 */ /* 0x000fe40000000f00 */
[----:B------:R-:W-:Y:S02]  /*2c40*/  MOV R22, 0x2c60 ;  /* 0x00002c6000167802 */ /* 0x000fe40000000f00 */
[----:B------:R-:W-:Y:S05]  /*2c50*/  CALL.REL.NOINC `($__internal_6_$__cuda_sm20_div_s64) ;  /* 0x0000179000007944 */ /* 0x000fea0003c00000 */
        /* <DEDUP_REMOVED lines=11> */
.L_x_316:
        /* <DEDUP_REMOVED lines=22> */
.L_x_317:
[----:B------:R-:W-:Y:S05]  /*2e70*/  BSYNC B0 ;  /* 0x0000000000007941 */ /* 0x000fea0003800000 */
.L_x_315:
        /* <DEDUP_REMOVED lines=21> */
.L_x_319:
        /* <DEDUP_REMOVED lines=23> */
.L_x_320:
[----:B------:R-:W-:Y:S05]  /*3140*/  BSYNC B0 ;  /* 0x0000000000007941 */ /* 0x000fea0003800000 */
.L_x_318:
        /* <DEDUP_REMOVED lines=38> */
.L_x_322:
        /* <DEDUP_REMOVED lines=23> */
.L_x_323:
[----:B------:R-:W-:Y:S05]  /*3520*/  BSYNC B0 ;  /* 0x0000000000007941 */ /* 0x000fea0003800000 */
.L_x_321:
[----:B------:R-:W-:Y:S01]  /*3530*/  LOP3.LUT R0, R43, R12, RZ, 0xfc, !PT ;  /* 0x0000000c2b007212 */ /* 0x000fe200078efcff */
[----:B------:R-:W-:Y:S01]  /*3540*/  IMAD R47, R11, R28, RZ ;  /* 0x0000001c0b2f7224 */ /* 0x000fe200078e02ff */
[----:B------:R-:W-:Y:S02]  /*3550*/  BSSY B0, `(.L_x_324) ;  /* 0x000002d000007945 */ /* 0x000fe40003800000 */
[----:B------:R-:W-:Y:S01]  /*3560*/  ISETP.NE.U32.AND P0, PT, R0, RZ, PT ;  /* 0x000000ff0000720c */ /* 0x000fe20003f05070 */
        /* <DEDUP_REMOVED lines=20> */
.L_x_325:
[----:B------:R-:W0:Y:S01]  /*36b0*/  I2F.U32.RP R12, R13 ;  /* 0x0000000d000c7306 */ /* 0x000e220000209000 */
[----:B------:R-:W-:Y:S01]  /*36c0*/  IMAD.MOV.U32 R22, RZ, RZ, RZ ;  /* 0x000000ffff167224 */ /* 0x000fe200078e00ff */
[----:B------:R-:W-:-:S06]  /*36d0*/  ISETP.NE.U32.AND P0, PT, R13, RZ, PT ;  /* 0x000000ff0d00720c */ /* 0x000fcc0003f05070 */
[----:B0-----:R-:W0:Y:S02]  /*36e0*/  MUFU.RCP R2, R12 ;  /* 0x0000000c00027308 */ /* 0x001e240000001000 */
[----:B0-----:R-:W-:-:S06]  /*36f0*/  IADD3 R2, R2, 0xffffffe, RZ ;  /* 0x0ffffffe02027810 */ /* 0x001fcc0007ffe0ff */
[----:B------:R-:W0:Y:S02]  /*3700*/  F2I.FTZ.U32.TRUNC.NTZ R23, R2 ;  /* 0x0000000200177305 */ /* 0x000e24000021f000 */
[----:B0-----:R-:W-:Y:S02]  /*3710*/  IMAD.MOV R0, RZ, RZ, -R23 ;  /* 0x000000ffff007224 */ /* 0x001fe400078e0a17 */
[----:B------:R-:W-:Y:S02]  /*3720*/  IMAD.MOV.U32 R2, RZ, RZ, RZ ;  /* 0x000000ffff027224 */ /* 0x000fe400078e00ff */
        /* <DEDUP_REMOVED lines=15> */
.L_x_326:
[----:B------:R-:W-:Y:S05]  /*3820*/  BSYNC B0 ;  /* 0x0000000000007941 */ /* 0x000fea0003800000 */
.L_x_324:
        /* <DEDUP_REMOVED lines=20> */
.L_x_302:
[----:B------:R-:W-:-:S04]  /*3970*/  LEA R2, P0, R32, c[0x0][0x200], 0x2 ;  /* 0x0000800020027a11 */ /* 0x000fc800078010ff */
[----:B------:R-:W-:-:S05]  /*3980*/  LEA.HI.X R3, R32, c[0x0][0x204], R33, 0x2, P0 ;  /* 0x0000810020037a11 */ /* 0x000fca00000f1421 */
[----:B------:R1:W-:Y:S04]  /*3990*/  STG.E [R2.64], R27 ;  /* 0x0000001b02007986 */ /* 0x0003e8000c101908 */
.L_x_301:
[----:B------:R-:W-:Y:S05]  /*39a0*/  BSYNC B1 ;  /* 0x0000000000017941 */ /* 0x000fea0003800000 */
.L_x_300:
[----:B------:R-:W2:Y:S01]  /*39b0*/  S2R R0, SR_TID.X ;  /* 0x0000000000007919 */ /* 0x000ea20000002100 */
[----:B------:R-:W-:Y:S01]  /*39c0*/  IMAD.MOV.U32 R9, RZ, RZ, RZ ;  /* 0x000000ffff097224 */ /* 0x000fe200078e00ff */
[----:B------:R-:W-:Y:S01]  /*39d0*/  CS2R R6, SRZ ;  /* 0x0000000000067805 */ /* 0x000fe2000001ff00 */
[----:B012---:R-:W-:-:S04]  /*39e0*/  LEA.HI R3, R0, R0, RZ, 0x1 ;  /* 0x0000000000037211 */ /* 0x007fc800078f08ff */
[----:B------:R-:W-:-:S05]  /*39f0*/  LOP3.LUT R5, R3, 0xfffffffe, RZ, 0xc0, !PT ;  /* 0xfffffffe03057812 */ /* 0x000fca00078ec0ff */
[----:B------:R-:W-:Y:S02]  /*3a00*/  IMAD.IADD R2, R0, 0x1, -R5 ;  /* 0x0000000100027824 */ /* 0x000fe400078e0a05 */
[----:B------:R-:W-:-:S03]  /*3a10*/  CS2R R4, SRZ ;  /* 0x0000000000047805 */ /* 0x000fc6000001ff00 */
[----:B------:R-:W-:-:S04]  /*3a20*/  ISETP.GE.AND P0, PT, R2, c[0x0][0x314], PT ;  /* 0x0000c50002007a0c */ /* 0x000fc80003f06270 */
[----:B------:R-:W-:-:S13]  /*3a30*/  ISETP.GT.OR P0, PT, R0, 0x7, P0 ;  /* 0x000000070000780c */ /* 0x000fda0000704670 */
[----:B------:R-:W-:Y:S02]  /*3a40*/  @!P0 FADD.FTZ R8, -R27, R30 ;  /* 0x0000001e1b088221 */ /* 0x000fe40000010100 */
[----:B------:R-:W-:Y:S01]  /*3a50*/  @!P0 IMAD.SHL.U32 R13, R3, 0x2, RZ ;  /* 0x00000002030d8824 */ /* 0x000fe200078e00ff */
[----:B------:R-:W-:Y:S01]  /*3a60*/  SHF.R.S32.HI R3, RZ, 0x1f, R0 ;  /* 0x0000001fff037819 */ /* 0x000fe20000011400 */
[----:B------:R-:W-:-:S03]  /*3a70*/  @!P0 FMUL.FTZ R8, R8, 1.4426950216293334961 ;  /* 0x3fb8aa3b08088820 */ /* 0x000fc60000410000 */
[----:B------:R-:W-:Y:S02]  /*3a80*/  @!P0 LOP3.LUT R13, R13, 0xfffffffc, RZ, 0xc0, !PT ;  /* 0xfffffffc0d0d8812 */ /* 0x000fe400078ec0ff */
[----:B------:R-:W-:Y:S01]  /*3a90*/  LEA.HI R26, R3, R0, RZ, 0x5 ;  /* 0x00000000031a7211 */ /* 0x000fe200078f28ff */
[----:B------:R-:W0:Y:S02]  /*3aa0*/  @!P0 MUFU.EX2 R8, R8 ;  /* 0x0000000800088308 */ /* 0x000e240000000800 */
[----:B------:R-:W-:Y:S01]  /*3ab0*/  @!P0 IMAD R13, R2, 0x14, R13 ;  /* 0x00000014020d8824 */ /* 0x000fe200078e020d */
[----:B------:R-:W-:Y:S01]  /*3ac0*/  LOP3.LUT R27, R26, 0x3fffffe0, RZ, 0xc0, !PT ;  /* 0x3fffffe01a1b7812 */ /* 0x000fe200078ec0ff */
[----:B------:R-:W-:Y:S01]  /*3ad0*/  IMAD.MOV.U32 R2, RZ, RZ, c[0x0][0x314] ;  /* 0x0000c500ff027624 */ /* 0x000fe200078e00ff */
[----:B------:R-:W-:-:S03]  /*3ae0*/  SHF.R.S32.HI R26, RZ, 0x5, R26 ;  /* 0x00000005ff1a7819 */ /* 0x000fc6000001141a */
[----:B------:R-:W-:Y:S02]  /*3af0*/  IMAD.IADD R27, R0, 0x1, -R27 ;  /* 0x00000001001b7824 */ /* 0x000fe400078e0a1b */
[----:B------:R-:W-:Y:S02]  /*3b00*/  IMAD.MOV.U32 R0, RZ, RZ, RZ ;  /* 0x000000ffff007224 */ /* 0x000fe400078e00ff */
[----:B------:R-:W-:Y:S01]  /*3b10*/  IMAD.SHL.U32 R27, R27, 0x4, RZ ;  /* 0x000000041b1b7824 */ /* 0x000fe200078e00ff */
[----:B0-----:R0:W-:Y:S04]  /*3b20*/  @!P0 STS [R13], R8 ;  /* 0x000000080d008388 */ /* 0x0011e80000000800 */
[----:B------:R-:W-:Y:S01]  /*3b30*/  BAR.SYNC.DEFER_BLOCKING 0x0 ;  /* 0x0000000000007b1d */ /* 0x000fe20000010000 */
[----:B------:R-:W-:-:S02]  /*3b40*/  ISETP.GE.AND P0, PT, R2, 0x1, PT ;  /* 0x000000010200780c */ /* 0x000fc40003f06270 */
[----:B------:R-:W-:Y:S01]  /*3b50*/  CS2R R2, SRZ ;  /* 0x0000000000027805 */ /* 0x000fe2000001ff00 */
[----:B------:R-:W-:-:S10]  /*3b60*/  IADD3 R25, R27, 0x80, RZ ;  /* 0x000000801b197810 */ /* 0x000fd40007ffe0ff */
[----:B------:R-:W-:Y:S05]  /*3b70*/  @!P0 BRA `(.L_x_327) ;  /* 0x0000030000008947 */ /* 0x000fea0003800000 */
[----:B------:R-:W-:Y:S01]  /*3b80*/  ULDC UR5, c[0x0][0x22c] ;  /* 0x00008b0000057ab9 */ /* 0x000fe20000000800 */
[----:B------:R-:W-:Y:S01]  /*3b90*/  IMAD R21, R26, 0x100, R27 ;  /* 0x000001001a157824 */ /* 0x000fe200078e021b */
[----:B------:R-:W-:Y:S01]  /*3ba0*/  UIMAD UR5, UR7, UR5, URZ ;  /* 0x00000005070572a4 */ /* 0x000fe2000f8e023f */
[C---:B------:R-:W-:Y:S01]  /*3bb0*/  IADD3 R9, R20.reuse, -UR7, RZ ;  /* 0x8000000714097c10 */ /* 0x040fe2000fffe0ff */
[----:B------:R-:W-:Y:S01]  /*3bc0*/  IMAD R28, R20, c[0x0][0x22c], RZ ;  /* 0x00008b00141c7a24 */ /* 0x000fe200078e02ff */
[----:B0-----:R-:W-:Y:S01]  /*3bd0*/  CS2R R12, SRZ ;  /* 0x00000000000c7805 */ /* 0x001fe2000001ff00 */
        /* <DEDUP_REMOVED lines=15> */
.L_x_330:
        /* <DEDUP_REMOVED lines=11> */
.L_x_329:
[----:B------:R-:W-:Y:S05]  /*3d80*/  BSYNC B0 ;  /* 0x0000000000007941 */ /* 0x000fea0003800000 */
.L_x_328:
        /* <DEDUP_REMOVED lines=15> */
.L_x_327:
[----:B------:R-:W-:Y:S02]  /*3e80*/  IADD3 R26, R26, UR7, RZ ;  /* 0x000000071a1a7c10 */ /* 0x000fe4000fffe0ff */
[----:B0-----:R-:W-:-:S02]  /*3e90*/  F2FP.BF16.PACK_AB R13, R5, R2 ;  /* 0x00000002050d723e */ /* 0x001fc400000010ff */
[----:B------:R-:W-:Y:S02]  /*3ea0*/  ISETP.GE.AND P0, PT, R26, R20, PT ;  /* 0x000000141a00720c */ /* 0x000fe40003f06270 */
[----:B------:R-:W-:Y:S02]  /*3eb0*/  F2FP.BF16.PACK_AB R12, R3, R0 ;  /* 0x00000000030c723e */ /* 0x000fe400000010ff */
[----:B------:R-:W-:Y:S02]  /*3ec0*/  F2FP.BF16.PACK_AB R4, R7, R4 ;  /* 0x000000040704723e */ /* 0x000fe400000010ff */
[----:B------:R-:W-:-:S07]  /*3ed0*/  F2FP.BF16.PACK_AB R5, R9, R6 ;  /* 0x000000060905723e */ /* 0x000fce00000010ff */
[----:B------:R-:W-:Y:S05]  /*3ee0*/  @P0 EXIT ;  /* 0x000000000000094d */ /* 0x000fea0003800000 */
[-C--:B------:R-:W-:Y:S02]  /*3ef0*/  IABS R6, R11.reuse ;  /* 0x0000000b00067213 */ /* 0x080fe40000000000 */
[----:B------:R-:W-:Y:S02]  /*3f00*/  IABS R8, R26 ;  /* 0x0000001a00087213 */ /* 0x000fe40000000000 */
[----:B------:R-:W0:Y:S01]  /*3f10*/  I2F.RP R2, R6 ;  /* 0x0000000600027306 */ /* 0x000e220000209400 */
[----:B------:R-:W-:-:S05]  /*3f20*/  IABS R7, R11 ;  /* 0x0000000b00077213 */ /* 0x000fca0000000000 */
[----:B------:R-:W-:Y:S02]  /*3f30*/  IMAD.MOV R7, RZ, RZ, -R7 ;  /* 0x000000ffff077224 */ /* 0x000fe400078e0a07 */
[----:B0-----:R-:W0:Y:S02]  /*3f40*/  MUFU.RCP R14, R2 ;  /* 0x00000002000e7308 */ /* 0x001e240000001000 */
[----:B0-----:R-:W-:-:S06]  /*3f50*/  IADD3 R14, R14, 0xffffffe, RZ ;  /* 0x0ffffffe0e0e7810 */ /* 0x001fcc0007ffe0ff */
[----:B------:R-:W0:Y:S02]  /*3f60*/  F2I.FTZ.U32.TRUNC.NTZ R15, R14 ;  /* 0x0000000e000f7305 */ /* 0x000e24000021f000 */
[----:B0-----:R-:W-:Y:S02]  /*3f70*/  IMAD.MOV R0, RZ, RZ, -R15 ;  /* 0x000000ffff007224 */ /* 0x001fe400078e0a0f */
[----:B------:R-:W-:Y:S02]  /*3f80*/  IMAD.MOV.U32 R14, RZ, RZ, RZ ;  /* 0x000000ffff0e7224 */ /* 0x000fe400078e00ff */
[----:B------:R-:W-:Y:S01]  /*3f90*/  IMAD R3, R0, R6, RZ ;  /* 0x0000000600037224 */ /* 0x000fe200078e02ff */
[----:B------:R-:W-:-:S03]  /*3fa0*/  IABS R0, c[0x0][0x214] ;  /* 0x0000850000007a13 */ /* 0x000fc60000000000 */
[----:B------:R-:W-:-:S06]  /*3fb0*/  IMAD.HI.U32 R3, R15, R3, R14 ;  /* 0x000000030f037227 */ /* 0x000fcc00078e000e */
[----:B------:R-:W-:Y:S02]  /*3fc0*/  IMAD.HI.U32 R2, R3, R8, RZ ;  /* 0x0000000803027227 */ /* 0x000fe400078e00ff */
[----:B------:R-:W0:Y:S02]  /*3fd0*/  I2F.RP R3, R0 ;  /* 0x0000000000037306 */ /* 0x000e240000209400 */
[----:B------:R-:W-:-:S05]  /*3fe0*/  IMAD R7, R2, R7, R8 ;  /* 0x0000000702077224 */ /* 0x000fca00078e0208 */
[----:B------:R-:W-:Y:S01]  /*3ff0*/  ISETP.GT.U32.AND P1, PT, R6, R7, PT ;  /* 0x000000070600720c */ /* 0x000fe20003f24070 */
[----:B0-----:R-:W0:-:S12]  /*4000*/  MUFU.RCP R3, R3 ;  /* 0x0000000300037308 */ /* 0x001e180000001000 */
[----:B------:R-:W-:Y:S01]  /*4010*/  @!P1 IMAD.IADD R7, R7, 0x1, -R6 ;  /* 0x0000000107079824 */ /* 0x000fe200078e0a06 */
[----:B------:R-:W-:Y:S02]  /*4020*/  @!P1 IADD3 R2, R2, 0x1, RZ ;  /* 0x0000000102029810 */ /* 0x000fe40007ffe0ff */
[----:B------:R-:W-:Y:S02]  /*4030*/  ISETP.NE.AND P1, PT, R11, RZ, PT ;  /* 0x000000ff0b00720c */ /* 0x000fe40003f25270 */
[----:B------:R-:W-:Y:S02]  /*4040*/  ISETP.GE.U32.AND P2, PT, R7, R6, PT ;  /* 0x000000060700720c */ /* 0x000fe40003f46070 */
[----:B------:R-:W-:-:S04]  /*4050*/  LOP3.LUT R6, R26, R11, RZ, 0x3c, !PT ;  /* 0x0000000b1a067212 */ /* 0x000fc800078e3cff */
[----:B------:R-:W-:Y:S02]  /*4060*/  ISETP.GE.AND P0, PT, R6, RZ, PT ;  /* 0x000000ff0600720c */ /* 0x000fe40003f06270 */
[----:B0-----:R-:W-:-:S04]  /*4070*/  IADD3 R6, R3, 0xffffffe, RZ ;  /* 0x0ffffffe03067810 */ /* 0x001fc80007ffe0ff */
[----:B------:R0:W1:Y:S01]  /*4080*/  F2I.FTZ.U32.TRUNC.NTZ R7, R6 ;  /* 0x0000000600077305 */ /* 0x000062000021f000 */
[----:B------:R-:W-:-:S06]  /*4090*/  @P2 IADD3 R2, R2, 0x1, RZ ;  /* 0x0000000102022810 */ /* 0x000fcc0007ffe0ff */
[----:B------:R-:W-:Y:S01]  /*40a0*/  @!P0 IMAD.MOV R2, RZ, RZ, -R2 ;  /* 0x000000ffff028224 */ /* 0x000fe200078e0a02 */
[----:B------:R-:W-:-:S05]  /*40b0*/  @!P1 LOP3.LUT R2, RZ, R11, RZ, 0x33, !PT ;  /* 0x0000000bff029212 */ /* 0x000fca00078e33ff */
[----:B------:R-:W-:Y:S01]  /*40c0*/  IMAD R11, R2, R11, RZ ;  /* 0x0000000b020b7224 */ /* 0x000fe200078e02ff */
[----:B0-----:R-:W-:Y:S01]  /*40d0*/  HFMA2.MMA R6, -RZ, RZ, 0, 0 ;  /* 0x00000000ff067435 */ /* 0x001fe200000001ff */
[----:B-1----:R-:W-:Y:S02]  /*40e0*/  IMAD.MOV R3, RZ, RZ, -R7 ;  /* 0x000000ffff037224 */ /* 0x002fe400078e0a07 */
[----:B------:R-:W-:Y:S02]  /*40f0*/  IMAD.IADD R8, R26, 0x1, -R11 ;  /* 0x000000011a087824 */ /* 0x000fe400078e0a0b */
[----:B------:R-:W-:-:S03]  /*4100*/  IMAD R9, R3, R0, RZ ;  /* 0x0000000003097224 */ /* 0x000fc600078e02ff */
[----:B------:R-:W-:Y:S02]  /*4110*/  IABS R3, R8 ;  /* 0x0000000800037213 */ /* 0x000fe40000000000 */
[----:B------:R-:W-:Y:S01]  /*4120*/  IMAD.HI.U32 R9, R7, R9, R6 ;  /* 0x0000000907097227 */ /* 0x000fe200078e0006 */
[----:B------:R-:W-:-:S04]  /*4130*/  LOP3.LUT R8, R8, c[0x0][0x214], RZ, 0x3c, !PT ;  /* 0x0000850008087a12 */ /* 0x000fc800078e3cff */
[----:B------:R-:W-:Y:S01]  /*4140*/  ISETP.GE.AND P1, PT, R8, RZ, PT ;  /* 0x000000ff0800720c */ /* 0x000fe20003f26270 */
[----:B------:R-:W-:-:S04]  /*4150*/  IMAD.HI.U32 R9, R9, R3, RZ ;  /* 0x0000000309097227 */ /* 0x000fc800078e00ff */
[----:B------:R-:W-:-:S04]  /*4160*/  IMAD.MOV R6, RZ, RZ, -R9 ;  /* 0x000000ffff067224 */ /* 0x000fc800078e0a09 */
[----:B------:R-:W-:Y:S02]  /*4170*/  IMAD R3, R0, R6, R3 ;  /* 0x0000000600037224 */ /* 0x000fe400078e0203 */
[----:B------:R-:W-:-:S03]  /*4180*/  IMAD.WIDE.U32 R6, R2, c[0x0][0x1e0], RZ ;  /* 0x0000780002067a25 */ /* 0x000fc600078e00ff */
        /* <DEDUP_REMOVED lines=38> */
        .weak           $__internal_6_$__cuda_sm20_div_s64
        .type           $__internal_6_$__cuda_sm20_div_s64,@function
        .size           $__internal_6_$__cuda_sm20_div_s64,(.L_x_8864 - $__internal_6_$__cuda_sm20_div_s64)
$__internal_6_$__cuda_sm20_div_s64:
        /* <DEDUP_REMOVED lines=34> */
[----:B------:R-:W-:Y:S02]  /*4610*/  IMAD.X R2, R2, 0x1, R25, P0 ;  /* 0x0000000102027824 */ /* 0x000fe400000e0619 */
[----:B------:R-:W-:Y:S01]  /*4620*/  IMAD.MOV.U32 R49, RZ, RZ, RZ ;  /* 0x000000ffff317224 */ /* 0x000fe200078e00ff */
[----:B------:R-:W-:Y:S02]  /*4630*/  IADD3 R25, P3, R0, R23, RZ ;  /* 0x0000001700197210 */ /* 0x000fe40007f7e0ff */
[-C--:B------:R-:W-:Y:S02]  /*4640*/  IADD3 R23, P0, RZ, -R26.reuse, RZ ;  /* 0x8000001aff177210 */ /* 0x080fe40007f1e0ff */
[----:B------:R-:W-:Y:S02]  /*4650*/  IADD3.X R29, RZ, RZ, R2, P3, P4 ;  /* 0x000000ffff1d7210 */ /* 0x000fe40001fe8402 */
[----:B------:R-:W-:Y:S01]  /*4660*/  SEL R23, R23, R26, !P2 ;  /* 0x0000001a17177207 */ /* 0x000fe20005000000 */
[----:B------:R-:W-:-:S04]  /*4670*/  IMAD.X R0, RZ, RZ, ~R21, P0 ;  /* 0x000000ffff007224 */ /* 0x000fc800000e0e15 */
        /* <DEDUP_REMOVED lines=9> */
[----:B------:R-:W-:Y:S01]  /*4710*/  IMAD R29, R25, R41, R49 ;  /* 0x00000029191d7224 */ /* 0x000fe200078e0231 */
[----:B------:R-:W-:Y:S01]  /*4720*/  IADD3 R23, P0, -R48, R23, RZ ;  /* 0x0000001730177210 */ /* 0x000fe20007f1e1ff */
[----:B------:R-:W-:-:S03]  /*4730*/  IMAD.X R2, RZ, RZ, R2, P2 ;  /* 0x000000ffff027224 */ /* 0x000fc600010e0602 */
[-C--:B------:R-:W-:Y:S01]  /*4740*/  ISETP.GE.U32.AND P4, PT, R23, R40.reuse, PT ;  /* 0x000000281700720c */ /* 0x080fe20003f86070 */
[----:B------:R-:W-:-:S04]  /*4750*/  IMAD R29, R2, R40, R29 ;  /* 0x00000028021d7224 */ /* 0x000fc800078e021d */
[----:B------:R-:W-:Y:S01]  /*4760*/  IMAD.X R29, R0, 0x1, ~R29, P0 ;  /* 0x00000001001d7824 */ /* 0x000fe200000e0e1d */
[----:B------:R-:W-:-:S04]  /*4770*/  IADD3 R0, P3, R23, -R40, RZ ;  /* 0x8000002817007210 */ /* 0x000fc80007f7e0ff */
[----:B------:R-:W-:-:S04]  /*4780*/  ISETP.GE.U32.AND.EX P4, PT, R29, R41, PT, P4 ;  /* 0x000000291d00720c */ /* 0x000fc80003f86140 */
[----:B------:R-:W-:Y:S01]  /*4790*/  SEL R23, R0, R23, P4 ;  /* 0x0000001700177207 */ /* 0x000fe20002000000 */
[----:B------:R-:W-:-:S03]  /*47a0*/  IMAD.X R0, R29, 0x1, ~R41, P3 ;  /* 0x000000011d007824 */ /* 0x000fc600018e0e29 */
[----:B------:R-:W-:Y:S02]  /*47b0*/  ISETP.GE.U32.AND P0, PT, R23, R40, PT ;  /* 0x000000281700720c */ /* 0x000fe40003f06070 */
[----:B------:R-:W-:Y:S02]  /*47c0*/  IADD3 R40, P2, R25, 0x1, RZ ;  /* 0x0000000119287810 */ /* 0x000fe40007f5e0ff */
[----:B------:R-:W-:Y:S02]  /*47d0*/  SEL R29, R0, R29, P4 ;  /* 0x0000001d001d7207 */ /* 0x000fe40002000000 */
[----:B------:R-:W-:Y:S01]  /*47e0*/  SEL R40, R40, R25, P4 ;  /* 0x0000001928287207 */ /* 0x000fe20002000000 */
[----:B------:R-:W-:Y:S01]  /*47f0*/  IMAD.X R23, RZ, RZ, R2, P2 ;  /* 0x000000ffff177224 */ /* 0x000fe200010e0602 */
[----:B------:R-:W-:Y:S01]  /*4800*/  ISETP.GE.U32.AND.EX P0, PT, R29, R41, PT, P0 ;  /* 0x000000291d00720c */ /* 0x000fe20003f06100 */
[----:B------:R-:W-:Y:S01]  /*4810*/  IMAD.MOV.U32 R41, RZ, RZ, 0x0 ;  /* 0x00000000ff297424 */ /* 0x000fe200078e00ff */
[----:B------:R-:W-:-:S02]  /*4820*/  IADD3 R25, P2, R40, 0x1, RZ ;  /* 0x0000000128197810 */ /* 0x000fc40007f5e0ff */
[----:B------:R-:W-:Y:S02]  /*4830*/  SEL R23, R23, R2, P4 ;  /* 0x0000000217177207 */ /* 0x000fe40002000000 */
[----:B------:R-:W-:Y:S01]  /*4840*/  SEL R25, R25, R40, P0 ;  /* 0x0000002819197207 */ /* 0x000fe20000000000 */
[----:B------:R-:W-:Y:S01]  /*4850*/  IMAD.MOV.U32 R40, RZ, RZ, R22 ;  /* 0x000000ffff287224 */ /* 0x000fe200078e0016 */
[----:B------:R-:W-:Y:S02]  /*4860*/  IADD3.X R0, RZ, R23, RZ, P2, !PT ;  /* 0x00000017ff007210 */ /* 0x000fe400017fe4ff */
[----:B------:R-:W-:Y:S02]  /*4870*/  LOP3.LUT R2, R6, R21, RZ, 0x3c, !PT ;  /* 0x0000001506027212 */ /* 0x000fe400078e3cff */
[----:B------:R-:W-:Y:S02]  /*4880*/  SEL R23, R0, R23, P0 ;  /* 0x0000001700177207 */ /* 0x000fe40000000000 */
        /* <DEDUP_REMOVED lines=9> */
[----:B------:R-:W-:Y:S06]  /*4920*/  RET.REL.NODEC R40 `(_ZN5flash32flash_fwd_splitkv_combine_kernelI23Flash_fwd_kernel_traitsILi256ELi64ELi64ELi4ELb0ELb0EN7cutlass10bfloat16_tE19Flash_kernel_traitsILi256ELi64ELi64ELi4ES3_EELi4ELi1ELb0EEEvNS_16Flash_fwd_paramsE) ;  /* 0xffffb6d028007950 */ /* 0x000fec0003c3ffff */
.L_x_331:
        /* <DEDUP_REMOVED lines=13> */
.L_x_8864:


//--------------------- .text._ZN5flash32flash_fwd_splitkv_combine_kernelI23Flash_fwd_kernel_traitsILi256ELi64ELi64ELi4ELb0ELb0EN7cutlass10bfloat16_tE19Flash_kernel_traitsILi256ELi64ELi64ELi4ES3_EELi4ELi7ELb1EEEvNS_16Flash_fwd_paramsE --------------------------
	.section	.text._ZN5flash32flash_fwd_splitkv_combine_kernelI23Flash_fwd_kernel_traitsILi256ELi64ELi64ELi4ELb0ELb0EN7cutlass10bfloat16_tE19Flash_kernel_traitsILi256ELi64ELi64ELi4ES3_EELi4ELi7ELb1EEEvNS_16Flash_fwd_paramsE,"ax",@progbits
	.sectioninfo	@"SHI_REGISTERS=62"
	.align	128
        .global         _ZN5flash32flash_fwd_splitkv_combine_kernelI23Flash_fwd_kernel_traitsILi256ELi64ELi64ELi4ELb0ELb0EN7cutlass10bfloat16_tE19Flash_kernel_traitsILi256ELi64ELi64ELi4ES3_EELi4ELi7ELb1EEEvNS_16Flash_fwd_paramsE
        .type           _ZN5flash32flash_fwd_splitkv_combine_kernelI23Flash_fwd_kernel_traitsILi256ELi64ELi64ELi4ELb0ELb0EN7cutlass10bfloat16_tE19Flash_kernel_traitsILi256ELi64ELi64ELi4ES3_EELi4ELi7ELb1EEEvNS_16Flash_fwd_paramsE,@function
        .size           _ZN5flash32flash_fwd_splitkv_combine_kernelI23Flash_fwd_kernel_traitsILi256ELi64ELi64ELi4ELb0ELb0EN7cutlass10bfloat16_tE19Flash_kernel_traitsILi256ELi64ELi64ELi4ES3_EELi4ELi7ELb1EEEvNS_16Flash_fwd_paramsE,(.L_x_8865 - _ZN5flash32flash_fwd_splitkv_combine_kernelI23Flash_fwd_kernel_traitsILi256ELi64ELi64ELi4ELb0ELb0EN7cutlass10bfloat16_tE19Flash_kernel_traitsILi256ELi64ELi64ELi4ES3_EELi4ELi7ELb1EEEvNS_16Flash_fwd_paramsE)
        .other          _ZN5flash32flash_fwd_splitkv_combine_kernelI23Flash_fwd_kernel_traitsILi256ELi64ELi64ELi4ELb0ELb0EN7cutlass10bfloat16_tE19Flash_kernel_traitsILi256ELi64ELi64ELi4ES3_EELi4ELi7ELb1EEEvNS_16Flash_fwd_paramsE,@"STO_CUDA_ENTRY STV_DEFAULT"
_ZN5flash32flash_fwd_splitkv_combine_kernelI23Flash_fwd_kernel_traitsILi256ELi64ELi64ELi4ELb0ELb0EN7cutlass10bfloat16_tE19Flash_kernel_traitsILi256ELi64ELi64ELi4ES3_EELi4ELi7ELb1EEEvNS_16Flash_fwd_paramsE:
.text._ZN5flash32flash_fwd_splitkv_combine_kernelI23Flash_fwd_kernel_traitsILi256ELi64ELi64ELi4ELb0ELb0EN7cutlass10bfloat16_tE19Flash_kernel_traitsILi256ELi64ELi64ELi4ES3_EELi4ELi7ELb1EEEvNS_16Flash_fwd_paramsE:
        /* <DEDUP_REMOVED lines=23> */
[----:B------:R-:W-:Y:S05]  /*0170*/  CALL.REL.NOINC `($__internal_7_$__cuda_sm20_div_s64) ;  /* 0x00004ca000007944 */ /* 0x000fea0003c00000 */
[----:B------:R-:W-:Y:S05]  /*0180*/  BRA `(.L_x_333) ;  /* 0x0000013000007947 */ /* 0x000fea0003800000 */
.L_x_332:
        /* <DEDUP_REMOVED lines=19> */
.L_x_333:
        /* <DEDUP_REMOVED lines=11> */
[----:B------:R-:W-:Y:S05]  /*0370*/  CALL.REL.NOINC `($__internal_7_$__cuda_sm20_div_s64) ;  /* 0x00004aa000007944 */ /* 0x000fea0003c00000 */
[----:B------:R-:W-:Y:S02]  /*0380*/  MOV R32, R22 ;  /* 0x0000001600207202 */ /* 0x000fe40000000f00 */
[----:B------:R-:W-:Y:S01]  /*0390*/  MOV R33, R23 ;  /* 0x0000001700217202 */ /* 0x000fe20000000f00 */
[----:B------:R-:W-:Y:S05]  /*03a0*/  BRA `(.L_x_336) ;  /* 0x0000013000007947 */ /* 0x000fea0003800000 */
.L_x_335:
        /* <DEDUP_REMOVED lines=19> */
.L_x_336:
[----:B------:R-:W-:Y:S05]  /*04e0*/  BSYNC B0 ;  /* 0x0000000000007941 */ /* 0x000fea0003800000 */
.L_x_334:
        /* <DEDUP_REMOVED lines=54> */
[----:B------:R-:W-:Y:S02]  /*0850*/  MOV R8, R22 ;  /* 0x0000001600087202 */ /* 0x000fe40000000f00 */
[----:B------:R-:W-:Y:S01]  /*0860*/  MOV R9, R23 ;  /* 0x0000001700097202 */ /* 0x000fe20000000f00 */
[----:B------:R-:W-:Y:S05]  /*0870*/  BRA `(.L_x_339) ;  /* 0x0000013000007947 */ /* 0x000fea0003800000 */
.L_x_338:
        /* <DEDUP_REMOVED lines=19> */
.L_x_339:
[----:B------:R-:W-:Y:S05]  /*09b0*/  BSYNC B0 ;  /* 0x0000000000007941 */ /* 0x000fea0003800000 */
.L_x_337:
        /* <DEDUP_REMOVED lines=104> */
.L_x_341:
        /* <DEDUP_REMOVED lines=19> */
.L_x_342:
[----:B------:R-:W-:Y:S05]  /*1170*/  BSYNC B0 ;  /* 0x0000000000007941 */ /* 0x000fea0003800000 */
.L_x_340:
        /* <DEDUP_REMOVED lines=103> */
[----:B------:R-:W-:Y:S05]  /*17f0*/  CALL.REL.NOINC `($__internal_7_$__cuda_sm20_div_s64) ;  /* 0x0000362000007944 */ /* 0x000fea0003c00000 */
[----:B------:R-:W-:Y:S02]  /*1800*/  MOV R42, R22 ;  /* 0x00000016002a7202 */ /* 0x000fe40000000f00 */
[----:B------:R-:W-:Y:S01]  /*1810*/  MOV R43, R23 ;  /* 0x00000017002b7202 */ /* 0x000fe20000000f00 */
[----:B------:R-:W-:Y:S05]  /*1820*/  BRA `(.L_x_345) ;  /* 0x0000013000007947 */ /* 0x000fea0003800000 */
.L_x_344:
        /* <DEDUP_REMOVED lines=19> */
.L_x_345:
[----:B------:R-:W-:Y:S05]  /*1960*/  BSYNC B0 ;  /* 0x0000000000007941 */ /* 0x000fea0003800000 */
.L_x_343:
        /* <DEDUP_REMOVED lines=169> */
[----:B------:R-:W-:Y:S05]  /*2400*/  CALL.REL.NOINC `($__internal_7_$__cuda_sm20_div_s64) ;  /* 0x00002a1000007944 */ /* 0x000fea0003c00000 */
        /* <DEDUP_REMOVED lines=10> */
.L_x_350:
        /* <DEDUP_REMOVED lines=22> */
.L_x_351:
[----:B------:R-:W-:Y:S05]  /*2610*/  BSYNC B0 ;  /* 0x0000000000007941 */ /* 0x000fea0003800000 */
.L_x_349:
[----:B------:R-:W-:Y:S01]  /*2620*/  LOP3.LUT R19, R17, R5, RZ, 0xfc, !PT ;  /* 0x0000000511137212 */ /* 0x000fe200078efcff */
[----:B------:R-:W-:Y:S03]  /*2630*/  BSSY B0, `(.L_x_352) ;  /* 0x0000027000007945 */ /* 0x000fe60003800000 */
[----:B------:R-:W-:-:S13]  /*2640*/  ISETP.NE.U32.AND P0, PT, R19, RZ, PT ;  /* 0x000000ff1300720c */ /* 0x000fda0003f05070 */
[----:B------:R-:W-:Y:S05]  /*2650*/  @!P0 BRA `(.L_x_353) ;  /* 0x000000e000008947 */ /* 0x000fea0003800000 */
[----:B------:R-:W-:Y:S01]  /*2660*/  IMAD.MOV.U32 R26, RZ, RZ, R35 ;  /* 0x000000ffff1a7224 */ /* 0x000fe200078e0023 */
[----:B------:R-:W-:Y:S02]  /*2670*/  MOV R25, R5 ;  /* 0x0000000500197202 */ /* 0x000fe40000000f00 */
[----:B------:R-:W-:Y:S02]  /*2680*/  MOV R24, 0x26a0 ;  /* 0x000026a000187802 */ /* 0x000fe40000000f00 */
[----:B------:R-:W-:Y:S05]  /*2690*/  CALL.REL.NOINC `($__internal_7_$__cuda_sm20_div_s64) ;  /* 0x0000278000007944 */ /* 0x000fea0003c00000 */
        /* <DEDUP_REMOVED lines=10> */
.L_x_353:
        /* <DEDUP_REMOVED lines=22> */
.L_x_354:
[----:B------:R-:W-:Y:S05]  /*28a0*/  BSYNC B0 ;  /* 0x0000000000007941 */ /* 0x000fea0003800000 */
.L_x_352:
        /* <DEDUP_REMOVED lines=11> */
[----:B------:R-:W-:Y:S05]  /*2960*/  CALL.REL.NOINC `($__internal_7_$__cuda_sm20_div_s64) ;  /* 0x000024b000007944 */ /* 0x000fea0003c00000 */
[----:B------:R-:W-:-:S04]  /*2970*/  IADD3 R19, P0, RZ, -R22, RZ ;  /* 0x80000016ff137210 */ /* 0x000fc80007f1e0ff */
[----:B------:R-:W-:Y:S01]  /*2980*/  IADD3.X R17, RZ, ~R23, RZ, P0, !PT ;  /* 0x80000017ff117210 */ /* 0x000fe200007fe4ff */
[----:B------:R-:W-:-:S04]  /*2990*/  IMAD.WIDE.U32 R44, R4, R19, R44 ;  /* 0x00000013042c7225 */ /* 0x000fc800078e002c */
[----:B------:R-:W-:-:S04]  /*29a0*/  IMAD R17, R17, R4, RZ ;  /* 0x0000000411117224 */ /* 0x000fc800078e02ff */
[----:B------:R-:W-:-:S05]  /*29b0*/  IMAD R0, R0, R19, R17 ;  /* 0x0000001300007224 */ /* 0x000fca00078e0211 */
[----:B------:R-:W-:Y:S01]  /*29c0*/  IADD3 R0, R45, R0, RZ ;  /* 0x000000002d007210 */ /* 0x000fe20007ffe0ff */
[----:B------:R-:W-:Y:S05]  /*29d0*/  BRA `(.L_x_357) ;  /* 0x0000016000007947 */ /* 0x000fea0003800000 */
.L_x_356:
        /* <DEDUP_REMOVED lines=22> */
.L_x_357:
[----:B------:R-:W-:Y:S05]  /*2b40*/  BSYNC B0 ;  /* 0x0000000000007941 */ /* 0x000fea0003800000 */
.L_x_355:
        /* <DEDUP_REMOVED lines=38> */
[----:B------:R-:W-:Y:S05]  /*2db0*/  CALL.REL.NOINC `($__internal_7_$__cuda_sm20_div_s64) ;  /* 0x0000206000007944 */ /* 0x000fea0003c00000 */
        /* <DEDUP_REMOVED lines=12> */
.L_x_359:
        /* <DEDUP_REMOVED lines=23> */
.L_x_360:
[----:B------:R-:W-:Y:S05]  /*2ff0*/  BSYNC B0 ;  /* 0x0000000000007941 */ /* 0x000fea0003800000 */
.L_x_358:
        /* <DEDUP_REMOVED lines=18> */
.L_x_362:
        /* <DEDUP_REMOVED lines=22> */
.L_x_363:
[----:B------:R-:W-:Y:S05]  /*3280*/  BSYNC B0 ;  /* 0x0000000000007941 */ /* 0x000fea0003800000 */
.L_x_361:
        /* <DEDUP_REMOVED lines=22> */
.L_x_365:
        /* <DEDUP_REMOVED lines=23> */
.L_x_366:
[----:B------:R-:W-:Y:S05]  /*3560*/  BSYNC B0 ;  /* 0x0000000000007941 */ /* 0x000fea0003800000 */
.L_x_364:
        /* <DEDUP_REMOVED lines=38> */
.L_x_368:
        /* <DEDUP_REMOVED lines=23> */
.L_x_369:
[----:B------:R-:W-:Y:S05]  /*3940*/  BSYNC B0 ;  /* 0x0000000000007941 */ /* 0x000fea0003800000 */
.L_x_367:
        /* <DEDUP_REMOVED lines=29> */
.L_x_371:
        /* <DEDUP_REMOVED lines=23> */
.L_x_372:
[----:B------:R-:W-:Y:S05]  /*3c90*/  BSYNC B0 ;  /* 0x0000000000007941 */ /* 0x000fea0003800000 */
.L_x_370:
        /* <DEDUP_REMOVED lines=20> */
.L_x_348:
[----:B------:R-:W-:-:S04]  /*3de0*/  LEA R2, P0, R40, c[0x0][0x200], 0x2 ;  /* 0x0000800028027a11 */ /* 0x000fc800078010ff */
[----:B------:R-:W-:-:S05]  /*3df0*/  LEA.HI.X R3, R40, c[0x0][0x204], R41, 0x2, P0 ;  /* 0x0000810028037a11 */ /* 0x000fca00000f1429 */
[----:B------:R0:W-:Y:S04]  /*3e00*/  STG.E [R2.64], R31 ;  /* 0x0000001f02007986 */ /* 0x0001e8000c101908 */
.L_x_347:
[----:B------:R-:W-:Y:S05]  /*3e10*/  BSYNC B1 ;  /* 0x0000000000017941 */ /* 0x000fea0003800000 */
.L_x_346:
[C---:B------:R-:W-:Y:S01]  /*3e20*/  IADD3 R0, R38.reuse, 0x20, RZ ;  /* 0x0000002026007810 */ /* 0x040fe20007ffe0ff */
[----:B------:R-:W-:Y:S01]  /*3e30*/  IMAD.MOV.U32 R21, RZ, RZ, c[0x0][0x314] ;  /* 0x0000c500ff157624 */ /* 0x000fe200078e00ff */
[----:B------:R-:W-:Y:S01]  /*3e40*/  ISETP.GE.OR P2, PT, R38, c[0x0][0x314], P6 ;  /* 0x0000c50026007a0c */ /* 0x000fe20003746670 */
[----:B0-----:R-:W-:Y:S01]  /*3e50*/  CS2R R2, SRZ ;  /* 0x0000000000027805 */ /* 0x001fe2000001ff00 */
[----:B------:R-:W-:Y:S01]  /*3e60*/  ISETP.GE.OR P1, PT, R0, c[0x0][0x314], P6 ;  /* 0x0000c50000007a0c */ /* 0x000fe20003726670 */
[----:B------:R-:W-:Y:S01]  /*3e70*/  CS2R R4, SRZ ;  /* 0x0000000000047805 */ /* 0x000fe2000001ff00 */
[----:B------:R-:W-:-:S04]  /*3e80*/  IADD3 R0, R38, 0x40, RZ ;  /* 0x0000004026007810 */ /* 0x000fc80007ffe0ff */
[----:B------:R-:W-:Y:S02]  /*3e90*/  ISETP.GE.OR P0, PT, R0, c[0x0][0x314], P6 ;  /* 0x0000c50000007a0c */ /* 0x000fe40003706670 */
[C---:B------:R-:W-:Y:S01]  /*3ea0*/  IADD3 R0, R38.reuse, 0x60, RZ ;  /* 0x0000006026007810 */ /* 0x040fe20007ffe0ff */
[----:B------:R-:W-:Y:S02]  /*3eb0*/  IMAD.SHL.U32 R38, R38, 0x4, RZ ;  /* 0x0000000426267824 */ /* 0x000fe400078e00ff */
[C---:B------:R-:W-:Y:S01]  /*3ec0*/  @!P2 FADD.FTZ R36, -R31.reuse, R36 ;  /* 0x000000241f24a221 */ /* 0x040fe20000010100 */
[----:B------:R-:W-:Y:S01]  /*3ed0*/  ISETP.GE.OR P6, PT, R0, c[0x0][0x314], P6 ;  /* 0x0000c50000007a0c */ /* 0x000fe200037c6670 */
[----:B------:R-:W-:Y:S01]  /*3ee0*/  @!P1 FADD.FTZ R33, -R31, R33 ;  /* 0x000000211f219221 */ /* 0x000fe20000010100 */
[----:B------:R-:W-:Y:S01]  /*3ef0*/  HFMA2.MMA R0, -RZ, RZ, 0, 0 ;  /* 0x00000000ff007435 */ /* 0x000fe200000001ff */
        /* <DEDUP_REMOVED lines=12> */
[----:B------:R-:W-:-:S03]  /*3fc0*/  ISETP.GE.AND P0, PT, R21, 0x1, PT ;  /* 0x000000011500780c */ /* 0x000fc60003f06270 */
[----:B--2---:R1:W-:Y:S04]  /*3fd0*/  @!P1 STS [R27.X4+0x280], R6 ;  /* 0x000280061b009388 */ /* 0x0043e80000004800 */
[----:B0-----:R0:W-:Y:S01]  /*3fe0*/  @!P6 STS [R27.X4+0x780], R8 ;  /* 0x000780081b00e388 */ /* 0x0011e20000004800 */
[----:B-1----:R-:W-:Y:S01]  /*3ff0*/  CS2R R6, SRZ ;  /* 0x0000000000067805 */ /* 0x002fe2000001ff00 */
[----:B0-----:R-:W-:Y:S02]  /*4000*/  MOV R8, RZ ;  /* 0x000000ff00087202 */ /* 0x001fe40000000f00 */
[----:B------:R-:W-:Y:S06]  /*4010*/  BAR.SYNC.DEFER_BLOCKING 0x0 ;  /* 0x0000000000007b1d */ /* 0x000fec0000010000 */
[----:B------:R-:W-:Y:S05]  /*4020*/  @!P0 BRA `(.L_x_373) ;  /* 0x0000088000008947 */ /* 0x000fea0003800000 */
[----:B------:R-:W-:Y:S01]  /*4030*/  ULDC UR5, c[0x0][0x22c] ;  /* 0x00008b0000057ab9 */ /* 0x000fe20000000800 */
[----:B------:R-:W-:Y:S01]  /*4040*/  IMAD R31, R11, 0x100, R38 ;  /* 0x000001000b1f7824 */ /* 0x000fe200078e0226 */
[----:B------:R-:W-:Y:S01]  /*4050*/  UIMAD UR5, UR7, UR5, URZ ;  /* 0x00000005070572a4 */ /* 0x000fe2000f8e023f */
[----:B------:R-:W-:Y:S01]  /*4060*/  ISETP.GT.AND P1, PT, R21, 0x3, PT ;  /* 0x000000031500780c */ /* 0x000fe20003f24270 */
[C---:B------:R-:W-:Y:S01]  /*4070*/  IMAD R26, R20.reuse, c[0x0][0x22c], RZ ;  /* 0x00008b00141a7a24 */ /* 0x040fe200078e02ff */
[----:B------:R-:W-:Y:S01]  /*4080*/  PLOP3.LUT P4, PT, PT, PT, PT, 0x80, 0x0 ;  /* 0x000000000000781c */ /* 0x000fe20003f8f070 */
[----:B------:R-:W-:Y:S01]  /*4090*/  USHF.R.S32.HI UR4, URZ, 0x1f, UR5 ;  /* 0x0000001f3f047899 */ /* 0x000fe20008011405 */
[----:B------:R-:W-:Y:S01]  /*40a0*/  IMAD.SHL.U32 R10, R11, 0x4, RZ ;  /* 0x000000040b0a7824 */ /* 0x000fe200078e00ff */
[C---:B------:R-:W-:Y:S01]  /*40b0*/  IADD3 R0, P0, R31.reuse, UR5, RZ ;  /* 0x000000051f007c10 */ /* 0x040fe2000ff1e0ff */
[----:B------:R-:W-:Y:S01]  /*40c0*/  IMAD.MOV.U32 R22, RZ, RZ, RZ ;  /* 0x000000ffff167224 */ /* 0x000fe200078e00ff */
[----:B------:R-:W-:Y:S01]  /*40d0*/  IADD3 R24, R20, -UR7, RZ ;  /* 0x8000000714187c10 */ /* 0x000fe2000fffe0ff */
[----:B------:R-:W-:Y:S01]  /*40e0*/  CS2R R12, SRZ ;  /* 0x00000000000c7805 */ /* 0x000fe2000001ff00 */
[----:B------:R-:W-:Y:S01]  /*40f0*/  LEA.HI.X.SX32 R31, R31, UR4, 0x1, P0 ;  /* 0x000000041f1f7c11 */ /* 0x000fe200080f0eff */
[----:B------:R-:W-:Y:S01]  /*4100*/  CS2R R14, SRZ ;  /* 0x00000000000e7805 */ /* 0x000fe2000001ff00 */
[----:B------:R-:W-:Y:S01]  /*4110*/  LEA R30, P0, R0, c[0x0][0x1d8], 0x2 ;  /* 0x00007600001e7a11 */ /* 0x000fe200078010ff */
[----:B------:R-:W-:Y:S01]  /*4120*/  CS2R R16, SRZ ;  /* 0x0000000000107805 */ /* 0x000fe2000001ff00 */
[----:B------:R-:W-:Y:S01]  /*4130*/  CS2R R18, SRZ ;  /* 0x0000000000127805 */ /* 0x000fe2000001ff00 */
[----:B------:R-:W-:Y:S01]  /*4140*/  IMAD.WIDE R26, R26, 0x4, RZ ;  /* 0x000000041a1a7825 */ /* 0x000fe200078e02ff */
[----:B------:R-:W-:-:S02]  /*4150*/  LEA.HI.X R31, R0, c[0x0][0x1dc], R31, 0x2, P0 ;  /* 0x00007700001f7a11 */ /* 0x000fc400000f141f */
[----:B------:R-:W-:Y:S01]  /*4160*/  IADD3 R30, P0, R30, 0x200, RZ ;  /* 0x000002001e1e7810 */ /* 0x000fe20007f1e0ff */
[----:B------:R-:W-:-:S04]  /*4170*/  IMAD.MOV.U32 R0, RZ, RZ, RZ ;  /* 0x000000ffff007224 */ /* 0x000fc800078e00ff */
[----:B------:R-:W-:Y:S01]  /*4180*/  IMAD.X R31, RZ, RZ, R31, P0 ;  /* 0x000000ffff1f7224 */ /* 0x000fe200000e061f */
[----:B------:R-:W-:Y:S05]  /*4190*/  @!P1 BRA `(.L_x_374) ;  /* 0x000003d000009947 */ /* 0x000fea0003800000 */
[----:B------:R-:W-:Y:S02]  /*41a0*/  PLOP3.LUT P4, PT, PT, PT, PT, 0x8, 0x0 ;  /* 0x000000000000781c */ /* 0x000fe40003f8e170 */
[CC--:B------:R-:W-:Y:S02]  /*41b0*/  ISETP.GE.AND P3, PT, R11.reuse, R24.reuse, PT ;  /* 0x000000180b00720c */ /* 0x0c0fe40003f66270 */
[----:B------:R-:W-:Y:S02]  /*41c0*/  ISETP.GE.AND P0, PT, R11, R24, PT ;  /* 0x000000180b00720c */ /* 0x000fe40003f06270 */
[----:B------:R-:W-:-:S09]  /*41d0*/  IADD3 R21, R21, -0x3, RZ ;  /* 0xfffffffd15157810 */ /* 0x000fd20007ffe0ff */
.L_x_375:
[----:B------:R0:W2:Y:S01]  /*41e0*/  @!P3 LDG.E.128 R12, [R30.64+-0x200] ;  /* 0xfffe00081e0cb981 */ /* 0x0000a2000c1e1d00 */
[----:B------:R-:W-:Y:S02]  /*41f0*/  IADD3 R28, P1, R26, R30, RZ ;  /* 0x0000001e1a1c7210 */ /* 0x000fe40007f3e0ff */
[----:B------:R-:W-:Y:S01]  /*4200*/  IADD3 R22, R22, 0x4, RZ ;  /* 0x0000000416167810 */ /* 0x000fe20007ffe0ff */
[----:B------:R0:W3:Y:S01]  /*4210*/  @!P3 LDG.E.128 R16, [R30.64] ;  /* 0x000000081e10b981 */ /* 0x0000e2000c1e1d00 */
[----:B------:R-:W-:Y:S02]  /*4220*/  PLOP3.LUT P3, PT, P0, PT, PT, 0x80, 0x0 ;  /* 0x000000000000781c */ /* 0x000fe4000076f070 */
[C---:B------:R-:W-:Y:S01]  /*4230*/  IADD3.X R29, R27.reuse, R31, RZ, P1, !PT ;  /* 0x0000001f1b1d7210 */ /* 0x040fe20000ffe4ff */
[----:B------:R-:W2:Y:S01]  /*4240*/  LDS R9, [R10] ;  /* 0x000000000a097984 */ /* 0x000ea20000000800 */
[----:B------:R-:W-:Y:S02]  /*4250*/  ISETP.GE.AND P2, PT, R22, R21, PT ;  /* 0x000000151600720c */ /* 0x000fe40003f46270 */
[C---:B0-----:R-:W-:Y:S04]  /*4260*/  IADD3 R30, P1, R26.reuse, R28, RZ ;  /* 0x0000001c1a1e7210 */ /* 0x041fe80007f3e0ff */
[----:B------:R-:W-:Y:S01]  /*4270*/  IADD3.X R31, R27, R29, RZ, P1, !PT ;  /* 0x0000001d1b1f7210 */ /* 0x000fe20000ffe4ff */
[C---:B--2---:R-:W-:Y:S02]  /*4280*/  FFMA.FTZ R8, R9.reuse, R12, R8 ;  /* 0x0000000c09087223 */ /* 0x044fe40000010008 */
[C---:B------:R-:W-:Y:S02]  /*4290*/  FFMA.FTZ R7, R9.reuse, R13, R7 ;  /* 0x0000000d09077223 */ /* 0x040fe40000010007 */
[C---:B------:R-:W-:Y:S02]  /*42a0*/  FFMA.FTZ R6, R9.reuse, R14, R6 ;  /* 0x0000000e09067223 */ /* 0x040fe40000010006 */
[C---:B------:R-:W-:Y:S02]  /*42b0*/  FFMA.FTZ R5, R9.reuse, R15, R5 ;  /* 0x0000000f09057223 */ /* 0x040fe40000010005 */
[C---:B---3--:R-:W-:Y:S01]  /*42c0*/  FFMA.FTZ R4, R9.reuse, R16, R4 ;  /* 0x0000001009047223 */ /* 0x048fe20000010004 */
[----:B------:R0:W2:Y:S01]  /*42d0*/  @!P3 LDG.E.128 R12, [R28.64+-0x200] ;  /* 0xfffe00081c0cb981 */ /* 0x0000a2000c1e1d00 */
[C---:B------:R-:W-:Y:S02]  /*42e0*/  FFMA.FTZ R3, R9.reuse, R17, R3 ;  /* 0x0000001109037223 */ /* 0x040fe40000010003 */
[C---:B------:R-:W-:Y:S02]  /*42f0*/  FFMA.FTZ R2, R9.reuse, R18, R2 ;  /* 0x0000001209027223 */ /* 0x040fe40000010002 */
[----:B------:R-:W-:Y:S02]  /*4300*/  FFMA.FTZ R0, R9, R19, R0 ;  /* 0x0000001309007223 */ /* 0x000fe40000010000 */
[----:B------:R0:W3:Y:S04]  /*4310*/  @!P3 LDG.E.128 R16, [R28.64] ;  /* 0x000000081c10b981 */ /* 0x0000e8000c1e1d00 */
[----:B------:R-:W2:Y:S01]  /*4320*/  LDS R9, [R10+0x14] ;  /* 0x000014000a097984 */ /* 0x000ea20000000800 */
        /* <DEDUP_REMOVED lines=13> */
[----:B0-----:R-:W-:Y:S04]  /*4400*/  IADD3 R30, P1, R26, R28, RZ ;  /* 0x0000001c1a1e7210 */ /* 0x001fe80007f3e0ff */
[----:B------:R-:W-:Y:S01]  /*4410*/  IADD3.X R31, R27, R29, RZ, P1, !PT ;  /* 0x0000001d1b1f7210 */ /* 0x000fe20000ffe4ff */
[C---:B--2---:R-:W-:Y:S02]  /*4420*/  FFMA.FTZ R8, R9.reuse, R12, R8 ;  /* 0x0000000c09087223 */ /* 0x044fe40000010008 */
[C---:B------:R-:W-:Y:S02]  /*4430*/  FFMA.FTZ R7, R9.reuse, R13, R7 ;  /* 0x0000000d09077223 */ /* 0x040fe40000010007 */
[C---:B------:R-:W-:Y:S02]  /*4440*/  FFMA.FTZ R6, R9.reuse, R14, R6 ;  /* 0x0000000e09067223 */ /* 0x040fe40000010006 */
[C---:B------:R-:W-:Y:S02]  /*4450*/  FFMA.FTZ R5, R9.reuse, R15, R5 ;  /* 0x0000000f09057223 */ /* 0x040fe40000010005 */
[C---:B---3--:R-:W-:Y:S01]  /*4460*/  FFMA.FTZ R4, R9.reuse, R16, R4 ;  /* 0x0000001009047223 */ /* 0x048fe20000010004 */
[----:B------:R-:W2:Y:S01]  /*4470*/  @!P3 LDG.E.128 R12, [R28.64+-0x200] ;  /* 0xfffe00081c0cb981 */ /* 0x000ea2000c1e1d00 */
[C---:B------:R-:W-:Y:S02]  /*4480*/  FFMA.FTZ R3, R9.reuse, R17, R3 ;  /* 0x0000001109037223 */ /* 0x040fe40000010003 */
[C---:B------:R-:W-:Y:S02]  /*4490*/  FFMA.FTZ R2, R9.reuse, R18, R2 ;  /* 0x0000001209027223 */ /* 0x040fe40000010002 */
[----:B------:R-:W-:Y:S02]  /*44a0*/  FFMA.FTZ R0, R9, R19, R0 ;  /* 0x0000001309007223 */ /* 0x000fe40000010000 */
[----:B------:R-:W3:Y:S04]  /*44b0*/  @!P3 LDG.E.128 R16, [R28.64] ;  /* 0x000000081c10b981 */ /* 0x000ee8000c1e1d00 */
[----:B------:R0:W2:Y:S02]  /*44c0*/  LDS R9, [R10+0x3c] ;  /* 0x00003c000a097984 */ /* 0x0000a40000000800 */
[----:B0-----:R-:W-:Y:S01]  /*44d0*/  IADD3 R10, R10, 0x50, RZ ;  /* 0x000000500a0a7810 */ /* 0x001fe20007ffe0ff */
[C---:B--2---:R-:W-:Y:S02]  /*44e0*/  FFMA.FTZ R8, R9.reuse, R12, R8 ;  /* 0x0000000c09087223 */ /* 0x044fe40000010008 */
[C---:B------:R-:W-:Y:S02]  /*44f0*/  FFMA.FTZ R7, R9.reuse, R13, R7 ;  /* 0x0000000d09077223 */ /* 0x040fe40000010007 */
[C---:B------:R-:W-:Y:S02]  /*4500*/  FFMA.FTZ R6, R9.reuse, R14, R6 ;  /* 0x0000000e09067223 */ /* 0x040fe40000010006 */
[C---:B------:R-:W-:Y:S02]  /*4510*/  FFMA.FTZ R5, R9.reuse, R15, R5 ;  /* 0x0000000f09057223 */ /* 0x040fe40000010005 */
[C---:B---3--:R-:W-:Y:S02]  /*4520*/  FFMA.FTZ R4, R9.reuse, R16, R4 ;  /* 0x0000001009047223 */ /* 0x048fe40000010004 */
[C---:B------:R-:W-:Y:S02]  /*4530*/  FFMA.FTZ R3, R9.reuse, R17, R3 ;  /* 0x0000001109037223 */ /* 0x040fe40000010003 */
[C---:B------:R-:W-:Y:S02]  /*4540*/  FFMA.FTZ R2, R9.reuse, R18, R2 ;  /* 0x0000001209027223 */ /* 0x040fe40000010002 */
[----:B------:R-:W-:Y:S01]  /*4550*/  FFMA.FTZ R0, R9, R19, R0 ;  /* 0x0000001309007223 */ /* 0x000fe20000010000 */
[----:B------:R-:W-:-:S05]  /*4560*/  @!P2 BRA `(.L_x_375) ;  /* 0xfffffc700000a947 */ /* 0x000fca000383ffff */
.L_x_374:
[----:B------:R-:W-:-:S04]  /*4570*/  IADD3 R9, -R22, c[0x0][0x314], RZ ;  /* 0x0000c50016097a10 */ /* 0x000fc80007ffe1ff */
[----:B------:R-:W-:-:S13]  /*4580*/  ISETP.GT.AND P0, PT, R9, 0x1, PT ;  /* 0x000000010900780c */ /* 0x000fda0003f04270 */
[----:B------:R-:W-:Y:S05]  /*4590*/  @!P0 BRA `(.L_x_376) ;  /* 0x0000020000008947 */ /* 0x000fea0003800000 */
[----:B------:R-:W-:Y:S01]  /*45a0*/  ISETP.GE.AND P0, PT, R11, R24, PT ;  /* 0x000000180b00720c */ /* 0x000fe20003f06270 */
[----:B------:R-:W0:-:S12]  /*45b0*/  LDS R29, [R10] ;  /* 0x000000000a1d7984 */ /* 0x000e180000000800 */
[----:B------:R-:W0:Y:S04]  /*45c0*/  @!P0 LDG.E.128 R12, [R30.64+-0x200] ;  /* 0xfffe00081e0c8981 */ /* 0x000e28000c1e1d00 */
[----:B------:R-:W2:Y:S01]  /*45d0*/  @!P0 LDG.E.128 R16, [R30.64] ;  /* 0x000000081e108981 */ /* 0x000ea2000c1e1d00 */
[----:B------:R-:W-:-:S04]  /*45e0*/  IADD3 R36, P1, R26, R30, RZ ;  /* 0x0000001e1a247210 */ /* 0x000fc80007f3e0ff */
[----:B------:R-:W-:Y:S01]  /*45f0*/  IADD3.X R37, R27, R31, RZ, P1, !PT ;  /* 0x0000001f1b257210 */ /* 0x000fe20000ffe4ff */
[-C--:B0-----:R-:W-:Y:S02]  /*4600*/  FFMA.FTZ R25, R12, R29.reuse, R8 ;  /* 0x0000001d0c197223 */ /* 0x081fe40000010008 */
[-C--:B------:R-:W-:Y:S02]  /*4610*/  FFMA.FTZ R34, R13, R29.reuse, R7 ;  /* 0x0000001d0d227223 */ /* 0x080fe40000010007 */
[-C--:B------:R-:W-:Y:S02]  /*4620*/  FFMA.FTZ R23, R14, R29.reuse, R6 ;  /* 0x0000001d0e177223 */ /* 0x080fe40000010006 */
[-C--:B------:R-:W-:Y:S02]  /*4630*/  FFMA.FTZ R32, R15, R29.reuse, R5 ;  /* 0x0000001d0f207223 */ /* 0x080fe40000010005 */
[-C--:B--2---:R-:W-:Y:S01]  /*4640*/  FFMA.FTZ R21, R16, R29.reuse, R4 ;  /* 0x0000001d10157223 */ /* 0x084fe20000010004 */
[----:B------:R-:W2:Y:S01]  /*4650*/  @!P0 LDG.E.128 R12, [R36.64+-0x200] ;  /* 0xfffe0008240c8981 */ /* 0x000ea2000c1e1d00 */
[----:B------:R-:W-:-:S02]  /*4660*/  FFMA.FTZ R28, R17, R29, R3 ;  /* 0x0000001d111c7223 */ /* 0x000fc40000010003 */
[-C--:B------:R-:W-:Y:S02]  /*4670*/  FFMA.FTZ R9, R18, R29.reuse, R2 ;  /* 0x0000001d12097223 */ /* 0x080fe40000010002 */
[----:B------:R-:W-:Y:S02]  /*4680*/  FFMA.FTZ R0, R19, R29, R0 ;  /* 0x0000001d13007223 */ /* 0x000fe40000010000 */
[----:B------:R-:W3:Y:S01]  /*4690*/  @!P0 LDG.E.128 R16, [R36.64] ;  /* 0x0000000824108981 */ /* 0x000ee2000c1e1d00 */
[----:B------:R-:W-:Y:S02]  /*46a0*/  IADD3 R30, P0, R26, R36, RZ ;  /* 0x000000241a1e7210 */ /* 0x000fe40007f1e0ff */
[----:B------:R-:W-:Y:S01]  /*46b0*/  IADD3 R22, R22, 0x1, RZ ;  /* 0x0000000116167810 */ /* 0x000fe20007ffe0ff */
[----:B------:R0:W2:Y:S01]  /*46c0*/  LDS R29, [R10+0x14] ;  /* 0x000014000a1d7984 */ /* 0x0000a20000000800 */
[----:B------:R-:W-:Y:S02]  /*46d0*/  IADD3 R26, R10, 0x14, RZ ;  /* 0x000000140a1a7810 */ /* 0x000fe40007ffe0ff */
[----:B------:R-:W-:-:S02]  /*46e0*/  IADD3.X R31, R27, R37, RZ, P0, !PT ;  /* 0x000000251b1f7210 */ /* 0x000fc400007fe4ff */
[----:B------:R-:W-:Y:S02]  /*46f0*/  PLOP3.LUT P4, PT, PT, PT, PT, 0x8, 0x0 ;  /* 0x000000000000781c */ /* 0x000fe40003f8e170 */
[----:B------:R-:W-:Y:S02]  /*4700*/  IADD3 R22, R22, 0x1, RZ ;  /* 0x0000000116167810 */ /* 0x000fe40007ffe0ff */
[----:B0-----:R-:W-:Y:S01]  /*4710*/  IADD3 R10, R26, 0x14, RZ ;  /* 0x000000141a0a7810 */ /* 0x001fe20007ffe0ff */
[-C--:B--2---:R-:W-:Y:S02]  /*4720*/  FFMA.FTZ R8, R12, R29.reuse, R25 ;  /* 0x0000001d0c087223 */ /* 0x084fe40000010019 */
[-C--:B------:R-:W-:Y:S02]  /*4730*/  FFMA.FTZ R7, R13, R29.reuse, R34 ;  /* 0x0000001d0d077223 */ /* 0x080fe40000010022 */
[-C--:B------:R-:W-:Y:S02]  /*4740*/  FFMA.FTZ R6, R14, R29.reuse, R23 ;  /* 0x0000001d0e067223 */ /* 0x080fe40000010017 */
[----:B------:R-:W-:-:S02]  /*4750*/  FFMA.FTZ R5, R15, R29, R32 ;  /* 0x0000001d0f057223 */ /* 0x000fc40000010020 */
[-C--:B---3--:R-:W-:Y:S02]  /*4760*/  FFMA.FTZ R4, R16, R29.reuse, R21 ;  /* 0x0000001d10047223 */ /* 0x088fe40000010015 */
[-C--:B------:R-:W-:Y:S02]  /*4770*/  FFMA.FTZ R3, R17, R29.reuse, R28 ;  /* 0x0000001d11037223 */ /* 0x080fe4000001001c */
[-C--:B------:R-:W-:Y:S02]  /*4780*/  FFMA.FTZ R2, R18, R29.reuse, R9 ;  /* 0x0000001d12027223 */ /* 0x080fe40000010009 */
[----:B------:R-:W-:Y:S02]  /*4790*/  FFMA.FTZ R0, R19, R29, R0 ;  /* 0x0000001d13007223 */ /* 0x000fe40000010000 */
.L_x_376:
[----:B------:R-:W-:-:S13]  /*47a0*/  ISETP.LT.OR P4, PT, R22, c[0x0][0x314], P4 ;  /* 0x0000c50016007a0c */ /* 0x000fda0002781670 */
[----:B------:R-:W-:Y:S05]  /*47b0*/  @!P4 BRA `(.L_x_373) ;  /* 0x000000f00000c947 */ /* 0x000fea0003800000 */
[----:B------:R-:W-:Y:S01]  /*47c0*/  ISETP.GE.AND P0, PT, R11, R24, PT ;  /* 0x000000180b00720c */ /* 0x000fe20003f06270 */
[----:B------:R-:W-:-:S12]  /*47d0*/  BSSY B0, `(.L_x_377) ;  /* 0x0000004000007945 */ /* 0x000fd80003800000 */
[----:B------:R-:W-:Y:S05]  /*47e0*/  @P0 BRA `(.L_x_378) ;  /* 0x0000002000000947 */ /* 0x000fea0003800000 */
[----:B------:R0:W5:Y:S04]  /*47f0*/  LDG.E.128 R12, [R30.64+-0x200] ;  /* 0xfffe00081e0c7981 */ /* 0x000168000c1e1d00 */
[----:B------:R0:W5:Y:S02]  /*4800*/  LDG.E.128 R16, [R30.64] ;  /* 0x000000081e107981 */ /* 0x000164000c1e1d00 */
.L_x_378:
[----:B------:R-:W-:Y:S05]  /*4810*/  BSYNC B0 ;  /* 0x0000000000007941 */ /* 0x000fea0003800000 */
.L_x_377:
[----:B------:R-:W1:Y:S02]  /*4820*/  LDS R9, [R10] ;  /* 0x000000000a097984 */ /* 0x000e640000000800 */
[C---:B-1---5:R-:W-:Y:S02]  /*4830*/  FFMA.FTZ R8, R9.reuse, R12, R8 ;  /* 0x0000000c09087223 */ /* 0x062fe40000010008 */
[C---:B------:R-:W-:Y:S02]  /*4840*/  FFMA.FTZ R7, R9.reuse, R13, R7 ;  /* 0x0000000d09077223 */ /* 0x040fe40000010007 */
[----:B------:R-:W-:-:S02]  /*4850*/  FFMA.FTZ R6, R9, R14, R6 ;  /* 0x0000000e09067223 */ /* 0x000fc40000010006 */
[C---:B------:R-:W-:Y:S02]  /*4860*/  FFMA.FTZ R5, R9.reuse, R15, R5 ;  /* 0x0000000f09057223 */ /* 0x040fe40000010005 */
[C---:B------:R-:W-:Y:S02]  /*4870*/  FFMA.FTZ R4, R9.reuse, R16, R4 ;  /* 0x0000001009047223 */ /* 0x040fe40000010004 */
[C---:B------:R-:W-:Y:S02]  /*4880*/  FFMA.FTZ R3, R9.reuse, R17, R3 ;  /* 0x0000001109037223 */ /* 0x040fe40000010003 */
[C---:B------:R-:W-:Y:S02]  /*4890*/  FFMA.FTZ R2, R9.reuse, R18, R2 ;  /* 0x0000001209027223 */ /* 0x040fe40000010002 */
[----:B------:R-:W-:Y:S02]  /*48a0*/  FFMA.FTZ R0, R9, R19, R0 ;  /* 0x0000001309007223 */ /* 0x000fe40000010000 */
.L_x_373:
        /* <DEDUP_REMOVED lines=13> */
[----:B------:R-:W1:Y:S03]  /*4980*/  I2F.RP R13, R10 ;  /* 0x0000000a000d7306 */ /* 0x000e660000209400 */
[----:B------:R-:W-:-:S05]  /*4990*/  IMAD.MOV R2, RZ, RZ, -R2 ;  /* 0x000000ffff027224 */ /* 0x000fca00078e0a02 */
[----:B-1----:R-:W1:Y:S02]  /*49a0*/  MUFU.RCP R14, R13 ;  /* 0x0000000d000e7308 */ /* 0x002e640000001000 */
[----:B-1----:R-:W-:-:S06]  /*49b0*/  IADD3 R14, R14, 0xffffffe, RZ ;  /* 0x0ffffffe0e0e7810 */ /* 0x002fcc0007ffe0ff */
[----:B------:R-:W1:Y:S02]  /*49c0*/  F2I.FTZ.U32.TRUNC.NTZ R15, R14 ;  /* 0x0000000e000f7305 */ /* 0x000e64000021f000 */
[--C-:B-1----:R-:W-:Y:S02]  /*49d0*/  IMAD.MOV R0, RZ, RZ, -R15.reuse ;  /* 0x000000ffff007224 */ /* 0x102fe400078e0a0f */
[----:B------:R-:W-:Y:S02]  /*49e0*/  IMAD.MOV.U32 R14, RZ, RZ, RZ ;  /* 0x000000ffff0e7224 */ /* 0x000fe400078e00ff */
[----:B------:R-:W-:Y:S02]  /*49f0*/  IMAD R7, R0, R10, RZ ;  /* 0x0000000a00077224 */ /* 0x000fe400078e02ff */
[----:B------:R-:W1:Y:S02]  /*4a00*/  I2F.RP R0, R3 ;  /* 0x0000000300007306 */ /* 0x000e640000209400 */
[----:B------:R-:W-:-:S06]  /*4a10*/  IMAD.HI.U32 R7, R15, R7, R14 ;  /* 0x000000070f077227 */ /* 0x000fcc00078e000e */
[----:B------:R-:W-:-:S04]  /*4a20*/  IMAD.HI.U32 R7, R7, R12, RZ ;  /* 0x0000000c07077227 */ /* 0x000fc800078e00ff */
[----:B------:R-:W-:Y:S01]  /*4a30*/  IMAD R13, R7, R2, R12 ;  /* 0x00000002070d7224 */ /* 0x000fe200078e020c */
[----:B------:R-:W-:Y:S01]  /*4a40*/  LOP3.LUT R2, R11, R6, RZ, 0x3c, !PT ;  /* 0x000000060b027212 */ /* 0x000fe200078e3cff */
[----:B-1----:R-:W1:Y:S03]  /*4a50*/  MUFU.RCP R0, R0 ;  /* 0x0000000000007308 */ /* 0x002e660000001000 */
[----:B------:R-:W-:Y:S02]  /*4a60*/  ISETP.GT.U32.AND P1, PT, R10, R13, PT ;  /* 0x0000000d0a00720c */ /* 0x000fe40003f24070 */
[----:B------:R-:W-:-:S11]  /*4a70*/  ISETP.GE.AND P0, PT, R2, RZ, PT ;  /* 0x000000ff0200720c */ /* 0x000fd60003f06270 */
[----:B------:R-:W-:Y:S01]  /*4a80*/  @!P1 IMAD.IADD R13, R13, 0x1, -R10 ;  /* 0x000000010d0d9824 */ /* 0x000fe200078e0a0a */
[----:B------:R-:W-:Y:S02]  /*4a90*/  @!P1 IADD3 R7, R7, 0x1, RZ ;  /* 0x0000000107079810 */ /* 0x000fe40007ffe0ff */
[----:B-1----:R-:W-:Y:S02]  /*4aa0*/  IADD3 R12, R0, 0xffffffe, RZ ;  /* 0x0ffffffe000c7810 */ /* 0x002fe40007ffe0ff */
[----:B------:R-:W-:Y:S02]  /*4ab0*/  ISETP.GE.U32.AND P2, PT, R13, R10, PT ;  /* 0x0000000a0d00720c */ /* 0x000fe40003f46070 */
[----:B------:R-:W-:Y:S01]  /*4ac0*/  ISETP.NE.AND P1, PT, R6, RZ, PT ;  /* 0x000000ff0600720c */ /* 0x000fe20003f25270 */
[----:B------:R1:W2:Y:S10]  /*4ad0*/  F2I.FTZ.U32.TRUNC.NTZ R13, R12 ;  /* 0x0000000c000d7305 */ /* 0x0002b4000021f000 */
[----:B------:R-:W-:-:S05]  /*4ae0*/  @P2 IADD3 R7, R7, 0x1, RZ ;  /* 0x0000000107072810 */ /* 0x000fca0007ffe0ff */
[----:B------:R-:W-:Y:S01]  /*4af0*/  @!P0 IMAD.MOV R7, RZ, RZ, -R7 ;  /* 0x000000ffff078224 */ /* 0x000fe200078e0a07 */
[----:B------:R-:W-:Y:S01]  /*4b00*/  @!P1 LOP3.LUT R7, RZ, R6, RZ, 0x33, !PT ;  /* 0x00000006ff079212 */ /* 0x000fe200078e33ff */
[----:B-1----:R-:W-:Y:S01]  /*4b10*/  HFMA2.MMA R12, -RZ, RZ, 0, 0 ;  /* 0x00000000ff0c7435 */ /* 0x002fe200000001ff */
[----:B--2---:R-:W-:-:S03]  /*4b20*/  IMAD.MOV R2, RZ, RZ, -R13 ;  /* 0x000000ffff027224 */ /* 0x004fc600078e0a0d */
[----:B------:R-:W-:Y:S02]  /*4b30*/  IMAD R6, R7, R6, RZ ;  /* 0x0000000607067224 */ /* 0x000fe400078e02ff */
[----:B------:R-:W-:Y:S02]  /*4b40*/  IMAD R2, R2, R3, RZ ;  /* 0x0000000302027224 */ /* 0x000fe400078e02ff */
[----:B------:R-:W-:Y:S02]  /*4b50*/  IMAD.IADD R10, R11, 0x1, -R6 ;  /* 0x000000010b0a7824 */ /* 0x000fe400078e0a06 */
[----:B------:R-:W-:-:S03]  /*4b60*/  IMAD.HI.U32 R2, R13, R2, R12 ;  /* 0x000000020d027227 */ /* 0x000fc600078e000c */
[----:B------:R-:W-:Y:S01]  /*4b70*/  IABS R0, R10 ;  /* 0x0000000a00007213 */ /* 0x000fe20000000000 */
[----:B------:R-:W-:Y:S01]  /*4b80*/  IMAD.WIDE.U32 R14, R7, c[0x0][0x1e0], RZ ;  /* 0x00007800070e7a25 */ /* 0x000fe200078e00ff */
[----:B------:R-:W-:-:S03]  /*4b90*/  LOP3.LUT R10, R10, c[0x0][0x214], RZ, 0x3c, !PT ;  /* 0x000085000a0a7a12 */ /* 0x000fc600078e3cff */
[----:B------:R-:W-:Y:S01]  /*4ba0*/  IMAD.HI.U32 R12, R2, R0, RZ ;  /* 0x00000000020c7227 */ /* 0x000fe200078e00ff */
[----:B------:R-:W-:-:S03]  /*4bb0*/  ISETP.GE.AND P1, PT, R10, RZ, PT ;  /* 0x000000ff0a00720c */ /* 0x000fc60003f26270 */
[----:B------:R-:W-:-:S04]  /*4bc0*/  IMAD.MOV R2, RZ, RZ, -R12 ;  /* 0x000000ffff027224 */ /* 0x000fc800078e0a0c */
        /* <DEDUP_REMOVED lines=12> */
[----:B------:R-:W-:-:S04]  /*4c90*/  @!P0 LOP3.LUT R12, RZ, c[0x0][0x214], RZ, 0x33, !PT ;  /* 0x00008500ff0c8a12 */ /* 0x000fc800078e33ff */
[----:B------:R-:W-:Y:S01]  /*4ca0*/  SHF.R.S32.HI R2, RZ, 0x1f, R12 ;  /* 0x0000001fff027819 */ /* 0x000fe2000001140c */
[C---:B------:R-:W-:Y:S02]  /*4cb0*/  IMAD R6, R12.reuse, c[0x0][0x214], R6 ;  /* 0x000085000c067a24 */ /* 0x040fe400078e0206 */
[----:B------:R-:W-:-:S03]  /*4cc0*/  IMAD.WIDE.U32 R14, R12, c[0x0][0x1f0], R14 ;  /* 0x00007c000c0e7a25 */ /* 0x000fc600078e000e */
[----:B------:R-:W-:Y:S01]  /*4cd0*/  IADD3 R6, R11, -R6, RZ ;  /* 0x800000060b067210 */ /* 0x000fe20007ffe0ff */
[----:B------:R-:W-:-:S04]  /*4ce0*/  IMAD R3, R2, c[0x0][0x1f0], RZ ;  /* 0x00007c0002037a24 */ /* 0x000fc800078e02ff */
[----:B------:R-:W-:Y:S01]  /*4cf0*/  IMAD R7, R12, c[0x0][0x1f4], R3 ;  /* 0x00007d000c077a24 */ /* 0x000fe200078e0203 */
[----:B------:R-:W-:-:S03]  /*4d00*/  SHF.R.S32.HI R3, RZ, 0x1f, R6 ;  /* 0x0000001fff037819 */ /* 0x000fc60000011406 */
[----:B------:R-:W-:Y:S01]  /*4d10*/  IMAD.IADD R15, R15, 0x1, R7 ;  /* 0x000000010f0f7824 */ /* 0x000fe200078e0207 */
[----:B------:R-:W-:Y:S01]  /*4d20*/  IADD3 R7, R38, 0x80, RZ ;  /* 0x0000008026077810 */ /* 0x000fe20007ffe0ff */
[----:B------:R-:W-:Y:S02]  /*4d30*/  IMAD R3, R3, c[0x0][0x1e8], RZ ;  /* 0x00007a0003037a24 */ /* 0x000fe400078e02ff */
[----:B------:R-:W-:-:S04]  /*4d40*/  IMAD.WIDE.U32 R14, R6, c[0x0][0x1e8], R14 ;  /* 0x00007a00060e7a25 */ /* 0x000fc800078e000e */
[----:B------:R-:W-:Y:S01]  /*4d50*/  IMAD R3, R6, c[0x0][0x1ec], R3 ;  /* 0x00007b0006037a24 */ /* 0x000fe200078e0203 */
[-C--:B------:R-:W-:Y:S02]  /*4d60*/  IADD3 R0, P1, R38, R14.reuse, RZ ;  /* 0x0000000e26007210 */ /* 0x080fe40007f3e0ff */
[----:B------:R-:W-:Y:S01]  /*4d70*/  IADD3 R2, P0, R7, R14, RZ ;  /* 0x0000000e07027210 */ /* 0x000fe20007f1e0ff */
[----:B------:R-:W-:-:S05]  /*4d80*/  IMAD.IADD R6, R15, 0x1, R3 ;  /* 0x000000010f067824 */ /* 0x000fca00078e0203 */
[-C--:B------:R-:W-:Y:S02]  /*4d90*/  LEA.HI.X.SX32 R3, R38, R6.reuse, 0x1, P1 ;  /* 0x0000000626037211 */ /* 0x080fe400008f0eff */
[----:B------:R-:W-:Y:S02]  /*4da0*/  LEA.HI.X.SX32 R7, R7, R6, 0x1, P0 ;  /* 0x0000000607077211 */ /* 0x000fe400000f0eff */
[----:B------:R-:W-:Y:S02]  /*4db0*/  LEA R10, P1, R0, c[0x0][0x1d0], 0x1 ;  /* 0x00007400000a7a11 */ /* 0x000fe400078208ff */
[----:B------:R-:W-:Y:S02]  /*4dc0*/  LEA R6, P0, R2, c[0x0][0x1d0], 0x1 ;  /* 0x0000740002067a11 */ /* 0x000fe400078008ff */
[----:B------:R-:W-:Y:S02]  /*4dd0*/  LEA.HI.X R11, R0, c[0x0][0x1d4], R3, 0x1, P1 ;  /* 0x00007500000b7a11 */ /* 0x000fe400008f0c03 */
[----:B------:R-:W-:-:S03]  /*4de0*/  LEA.HI.X R7, R2, c[0x0][0x1d4], R7, 0x1, P0 ;  /* 0x0000750002077a11 */ /* 0x000fc600000f0c07 */
[----:B------:R-:W-:Y:S04]  /*4df0*/  STG.E.64 [R10.64], R8 ;  /* 0x000000080a007986 */ /* 0x000fe8000c101b08 */
[----:B------:R-:W-:Y:S01]  /*4e00*/  STG.E.64 [R6.64], R4 ;  /* 0x0000000406007986 */ /* 0x000fe2000c101b08 */
[----:B------:R-:W-:Y:S05]  /*4e10*/  EXIT ;  /* 0x000000000000794d */ /* 0x000fea0003800000 */
        .weak           $__internal_7_$__cuda_sm20_div_s64
        .type           $__internal_7_$__cuda_sm20_div_s64,@function
        .size           $__internal_7_$__cuda_sm20_div_s64,(.L_x_8865 - $__internal_7_$__cuda_sm20_div_s64)
$__internal_7_$__cuda_sm20_div_s64:
        /* <DEDUP_REMOVED lines=83> */
[----:B------:R-:W-:Y:S06]  /*5350*/  RET.REL.NODEC R46 `(_ZN5flash32flash_fwd_splitkv_combine_kernelI23Flash_fwd_kernel_traitsILi256ELi64ELi64ELi4ELb0ELb0EN7cutlass10bfloat16_tE19Flash_kernel_traitsILi256ELi64ELi64ELi4ES3_EELi4ELi7ELb1EEEvNS_16Flash_fwd_paramsE) ;  /* 0xffffaca02e007950 */ /* 0x000fec0003c3ffff */
.L_x_379:
        /* <DEDUP_REMOVED lines=10> */
.L_x_8865:


//--------------------- .text._ZN5flash32flash_fwd_splitkv_combine_kernelI23Flash_fwd_kernel_traitsILi256ELi64ELi64ELi4ELb0ELb0EN7cutlass10bfloat16_tE19Flash_kernel_traitsILi256ELi64ELi64ELi4ES3_EELi4ELi6ELb1EEEvNS_16Flash_fwd_paramsE --------------------------
	.section	.text._ZN5flash32flash_fwd_splitkv_combine_kernelI23Flash_fwd_kernel_traitsILi256ELi64ELi64ELi4ELb0ELb0EN7cutlass10bfloat16_tE19Flash_kernel_traitsILi256ELi64ELi64ELi4ES3_EELi4ELi6ELb1EEEvNS_16Flash_fwd_paramsE,"ax",@progbits
	.sectioninfo	@"SHI_REGISTERS=60"
	.align	128
        .global         _ZN5flash32flash_fwd_splitkv_combine_kernelI23Flash_fwd_kernel_traitsILi256ELi64ELi64ELi4ELb0ELb0EN7cutlass10bfloat16_tE19Flash_kernel_traitsILi256ELi64ELi64ELi4ES3_EELi4ELi6ELb1EEEvNS_16Flash_fwd_paramsE
        .type           _ZN5flash32flash_fwd_splitkv_combine_kernelI23Flash_fwd_kernel_traitsILi256ELi64ELi64ELi4ELb0ELb0EN7cutlass10bfloat16_tE19Flash_kernel_traitsILi256ELi64ELi64ELi4ES3_EELi4ELi6ELb1EEEvNS_16Flash_fwd_paramsE,@function
        .size           _ZN5flash32flash_fwd_splitkv_combine_kernelI23Flash_fwd_kernel_traitsILi256ELi64ELi64ELi4ELb0ELb0EN7cutlass10bfloat16_tE19Flash_kernel_traitsILi256ELi64ELi64ELi4ES3_EELi4ELi6ELb1EEEvNS_16Flash_fwd_paramsE,(.L_x_8866 - _ZN5flash32flash_fwd_splitkv_combine_kernelI23Flash_fwd_kernel_traitsILi256ELi64ELi64ELi4ELb0ELb0EN7cutlass10bfloat16_tE19Flash_kernel_traitsILi256ELi64ELi64ELi4ES3_EELi4ELi6ELb1EEEvNS_16Flash_fwd_paramsE)
        .other          _ZN5flash32flash_fwd_splitkv_combine_kernelI23Flash_fwd_kernel_traitsILi256ELi64ELi64ELi4ELb0ELb0EN7cutlass10bfloat16_tE19Flash_kernel_traitsILi256ELi64ELi64ELi4ES3_EELi4ELi6ELb1EEEvNS_16Flash_fwd_paramsE,@"STO_CUDA_ENTRY STV_DEFAULT"
_ZN5flash32flash_fwd_splitkv_combine_kernelI23Flash_fwd_kernel_traitsILi256ELi64ELi64ELi4ELb0ELb0EN7cutlass10bfloat16_tE19Flash_kernel_traitsILi256ELi64ELi64ELi4ES3_EELi4ELi6ELb1EEEvNS_16Flash_fwd_paramsE:
.text._ZN5flash32flash_fwd_splitkv_combine_kernelI23Flash_fwd_kernel_traitsILi256ELi64ELi64ELi4ELb0ELb0EN7cutlass10bfloat16_tE19Flash_kernel_traitsILi256ELi64ELi64ELi4ES3_EELi4ELi6ELb1EEEvNS_16Flash_fwd_paramsE:
        /* <DEDUP_REMOVED lines=23> */
[----:B------:R-:W-:Y:S05]  /*0170*/  CALL.REL.NOINC `($__internal_8_$__cuda_sm20_div_s64) ;  /* 0x0000493000007944 */ /* 0x000fea0003c00000 */
[----:B------:R-:W-:Y:S05]  /*0180*/  BRA `(.L_x_381) ;  /* 0x0000013000007947 */ /* 0x000fea0003800000 */
.L_x_380:
        /* <DEDUP_REMOVED lines=19> */
.L_x_381:
        /* <DEDUP_REMOVED lines=11> */
[----:B------:R-:W-:Y:S05]  /*0370*/  CALL.REL.NOINC `($__internal_8_$__cuda_sm20_div_s64) ;  /* 0x0000473000007944 */ /* 0x000fea0003c00000 */
[----:B------:R-:W-:Y:S02]  /*0380*/  MOV R8, R22 ;  /* 0x0000001600087202 */ /* 0x000fe40000000f00 */
[----:B------:R-:W-:Y:S01]  /*0390*/  MOV R9, R23 ;  /* 0x0000001700097202 */ /* 0x000fe20000000f00 */
[----:B------:R-:W-:Y:S05]  /*03a0*/  BRA `(.L_x_384) ;  /* 0x0000013000007947 */ /* 0x000fea0003800000 */
.L_x_383:
        /* <DEDUP_REMOVED lines=19> */
.L_x_384:
[----:B------:R-:W-:Y:S05]  /*04e0*/  BSYNC B0 ;  /* 0x0000000000007941 */ /* 0x000fea0003800000 */
.L_x_382:
        /* <DEDUP_REMOVED lines=42> */
.L_x_386:
        /* <DEDUP_REMOVED lines=19> */
.L_x_387:
[----:B------:R-:W-:Y:S05]  /*08c0*/  BSYNC B0 ;  /* 0x0000000000007941 */ /* 0x000fea0003800000 */
.L_x_385:
        /* <DEDUP_REMOVED lines=74> */
[----:B------:R-:W-:Y:S02]  /*0d70*/  MOV R40, R22 ;  /* 0x0000001600287202 */ /* 0x000fe40000000f00 */
[----:B------:R-:W-:Y:S01]  /*0d80*/  MOV R41, R23 ;  /* 0x0000001700297202 */ /* 0x000fe20000000f00 */
[----:B------:R-:W-:Y:S05]  /*0d90*/  BRA `(.L_x_390) ;  /* 0x0000013000007947 */ /* 0x000fea0003800000 */
.L_x_389:
        /* <DEDUP_REMOVED lines=19> */
.L_x_390:
[----:B------:R-:W-:Y:S05]  /*0ed0*/  BSYNC B0 ;  /* 0x0000000000007941 */ /* 0x000fea0003800000 */
.L_x_388:
        /* <DEDUP_REMOVED lines=41> */
.L_x_392:
        /* <DEDUP_REMOVED lines=19> */
.L_x_393:
[----:B------:R-:W-:Y:S05]  /*12a0*/  BSYNC B0 ;  /* 0x0000000000007941 */ /* 0x000fea0003800000 */
.L_x_391:
        /* <DEDUP_REMOVED lines=236> */
[----:B------:R-:W-:Y:S05]  /*2170*/  CALL.REL.NOINC `($__internal_8_$__cuda_sm20_div_s64) ;  /* 0x0000293000007944 */ /* 0x000fea0003c00000 */
        /* <DEDUP_REMOVED lines=10> */
.L_x_398:
        /* <DEDUP_REMOVED lines=22> */
.L_x_399:
[----:B------:R-:W-:Y:S05]  /*2380*/  BSYNC B0 ;  /* 0x0000000000007941 */ /* 0x000fea0003800000 */
.L_x_397:
[----:B------:R-:W-:Y:S01]  /*2390*/  LOP3.LUT R19, R17, R0, RZ, 0xfc, !PT ;  /* 0x0000000011137212 */ /* 0x000fe200078efcff */
[----:B------:R-:W-:Y:S03]  /*23a0*/  BSSY B0, `(.L_x_400) ;  /* 0x0000028000007945 */ /* 0x000fe60003800000 */
[----:B------:R-:W-:-:S13]  /*23b0*/  ISETP.NE.U32.AND P0, PT, R19, RZ, PT ;  /* 0x000000ff1300720c */ /* 0x000fda0003f05070 */
[----:B------:R-:W-:Y:S05]  /*23c0*/  @!P0 BRA `(.L_x_401) ;  /* 0x000000f000008947 */ /* 0x000fea0003800000 */
[----:B------:R-:W-:Y:S01]  /*23d0*/  IMAD.MOV.U32 R28, RZ, RZ, R29 ;  /* 0x000000ffff1c7224 */ /* 0x000fe200078e001d */
[----:B------:R-:W-:Y:S02]  /*23e0*/  MOV R25, R0 ;  /* 0x0000000000197202 */ /* 0x000fe40000000f00 */
[----:B------:R-:W-:Y:S02]  /*23f0*/  MOV R26, 0x2410 ;  /* 0x00002410001a7802 */ /* 0x000fe40000000f00 */
[----:B------:R-:W-:Y:S05]  /*2400*/  CALL.REL.NOINC `($__internal_8_$__cuda_sm20_div_s64) ;  /* 0x000026a000007944 */ /* 0x000fea0003c00000 */
        /* <DEDUP_REMOVED lines=11> */
.L_x_401:
        /* <DEDUP_REMOVED lines=22> */
.L_x_402:
[----:B------:R-:W-:Y:S05]  /*2620*/  BSYNC B0 ;  /* 0x0000000000007941 */ /* 0x000fea0003800000 */
.L_x_400:
        /* <DEDUP_REMOVED lines=11> */
[----:B------:R-:W-:Y:S05]  /*26e0*/  CALL.REL.NOINC `($__internal_8_$__cuda_sm20_div_s64) ;  /* 0x000023c000007944 */ /* 0x000fea0003c00000 */
[----:B------:R-:W-:-:S04]  /*26f0*/  IADD3 R17, P0, RZ, -R22, RZ ;  /* 0x80000016ff117210 */ /* 0x000fc80007f1e0ff */
[----:B------:R-:W-:Y:S01]  /*2700*/  IADD3.X R18, RZ, ~R23, RZ, P0, !PT ;  /* 0x80000017ff127210 */ /* 0x000fe200007fe4ff */
[----:B------:R-:W-:-:S04]  /*2710*/  IMAD.WIDE.U32 R42, R5, R17, R42 ;  /* 0x00000011052a7225 */ /* 0x000fc800078e002a */
[----:B------:R-:W-:-:S04]  /*2720*/  IMAD R18, R18, R5, RZ ;  /* 0x0000000512127224 */ /* 0x000fc800078e02ff */
[----:B------:R-:W-:-:S05]  /*2730*/  IMAD R4, R4, R17, R18 ;  /* 0x0000001104047224 */ /* 0x000fca00078e0212 */
[----:B------:R-:W-:Y:S01]  /*2740*/  IADD3 R4, R43, R4, RZ ;  /* 0x000000042b047210 */ /* 0x000fe20007ffe0ff */
[----:B------:R-:W-:Y:S05]  /*2750*/  BRA `(.L_x_405) ;  /* 0x0000016000007947 */ /* 0x000fea0003800000 */
.L_x_404:
        /* <DEDUP_REMOVED lines=22> */
.L_x_405:
[----:B------:R-:W-:Y:S05]  /*28c0*/  BSYNC B0 ;  /* 0x0000000000007941 */ /* 0x000fea0003800000 */
.L_x_403:
        /* <DEDUP_REMOVED lines=38> */
[----:B------:R-:W-:Y:S05]  /*2b30*/  CALL.REL.NOINC `($__internal_8_$__cuda_sm20_div_s64) ;  /* 0x00001f7000007944 */ /* 0x000fea0003c00000 */
        /* <DEDUP_REMOVED lines=12> */
.L_x_407:
        /* <DEDUP_REMOVED lines=23> */
.L_x_408:
[----:B------:R-:W-:Y:S05]  /*2d70*/  BSYNC B0 ;  /* 0x0000000000007941 */ /* 0x000fea0003800000 */
.L_x_406:
        /* <DEDUP_REMOVED lines=18> */
.L_x_410:
        /* <DEDUP_REMOVED lines=22> */
.L_x_411:
[----:B------:R-:W-:Y:S05]  /*3000*/  BSYNC B0 ;  /* 0x0000000000007941 */ /* 0x000fea0003800000 */
.L_x_409:
        /* <DEDUP_REMOVED lines=22> */
.L_x_413:
        /* <DEDUP_REMOVED lines=23> */
.L_x_414:
[----:B------:R-:W-:Y:S05]  /*32e0*/  BSYNC B0 ;  /* 0x0000000000007941 */ /* 0x000fea0003800000 */
.L_x_412:
        /* <DEDUP_REMOVED lines=25> */
[----:B------:R-:W-:Y:S05]  /*3480*/  CALL.REL.NOINC `($__internal_8_$__cuda_sm20_div_s64) ;  /* 0x0000162000007944 */ /* 0x000fea0003c00000 */
        /* <DEDUP_REMOVED lines=11> */
.L_x_416:
        /* <DEDUP_REMOVED lines=23> */
.L_x_417:
[----:B------:R-:W-:Y:S05]  /*36b0*/  BSYNC B0 ;  /* 0x0000000000007941 */ /* 0x000fea0003800000 */
.L_x_415:
        /* <DEDUP_REMOVED lines=27> */
.L_x_419:
        /* <DEDUP_REMOVED lines=23> */
.L_x_420:
[----:B------:R-:W-:Y:S05]  /*39e0*/  BSYNC B0 ;  /* 0x0000000000007941 */ /* 0x000fea0003800000 */
.L_x_418:
        /* <DEDUP_REMOVED lines=20> */
.L_x_396:
[----:B------:R-:W-:-:S04]  /*3b30*/  LEA R2, P0, R38, c[0x0][0x200], 0x2 ;  /* 0x0000800026027a11 */ /* 0x000fc800078010ff */
[----:B------:R-:W-:-:S05]  /*3b40*/  LEA.HI.X R3, R38, c[0x0][0x204], R39, 0x2, P0 ;  /* 0x0000810026037a11 */ /* 0x000fca00000f1427 */
[----:B------:R0:W-:Y:S04]  /*3b50*/  STG.E [R2.64], R31 ;  /* 0x0000001f02007986 */ /* 0x0001e8000c10190a */
.L_x_395:
[----:B------:R-:W-:Y:S05]  /*3b60*/  BSYNC B1 ;  /* 0x0000000000017941 */ /* 0x000fea0003800000 */
.L_x_394:
[C---:B------:R-:W-:Y:S01]  /*3b70*/  ISETP.GE.OR P0, PT, R36.reuse, c[0x0][0x314], P2 ;  /* 0x0000c50024007a0c */ /* 0x040fe20001706670 */
[----:B------:R-:W-:Y:S01]  /*3b80*/  IMAD.MOV.U32 R21, RZ, RZ, c[0x0][0x314] ;  /* 0x0000c500ff157624 */ /* 0x000fe200078e00ff */
[C---:B------:R-:W-:Y:S01]  /*3b90*/  IADD3 R0, R36.reuse, 0x20, RZ ;  /* 0x0000002024007810 */ /* 0x040fe20007ffe0ff */
[----:B------:R-:W-:Y:S01]  /*3ba0*/  IMAD.SHL.U32 R36, R36, 0x4, RZ ;  /* 0x0000000424247824 */ /* 0x000fe200078e00ff */
[----:B0-----:R-:W-:Y:S02]  /*3bb0*/  CS2R R4, SRZ ;  /* 0x0000000000047805 */ /* 0x001fe4000001ff00 */
[----:B------:R-:W-:Y:S01]  /*3bc0*/  ISETP.GE.OR P2, PT, R0, c[0x0][0x314], P2 ;  /* 0x0000c50000007a0c */ /* 0x000fe20001746670 */
[----:B------:R-:W-:-:S06]  /*3bd0*/  HFMA2.MMA R0, -RZ, RZ, 0, 0 ;  /* 0x00000000ff007435 */ /* 0x000fcc00000001ff */
[----:B------:R-:W-:-:S04]  /*3be0*/  @!P0 FADD.FTZ R3, -R31, R34 ;  /* 0x000000221f038221 */ /* 0x000fc80000010100 */
[----:B------:R-:W-:Y:S02]  /*3bf0*/  @!P0 FMUL.FTZ R3, R3, 1.4426950216293334961 ;  /* 0x3fb8aa3b03038820 */ /* 0x000fe40000410000 */
[----:B------:R-:W-:Y:S02]  /*3c00*/  @!P2 FADD.FTZ R31, -R31, R33 ;  /* 0x000000211f1fa221 */ /* 0x000fe40000010100 */
[----:B------:R-:W0:Y:S02]  /*3c10*/  @!P0 MUFU.EX2 R6, R3 ;  /* 0x0000000300068308 */ /* 0x000e240000000800 */
[----:B------:R-:W-:-:S06]  /*3c20*/  @!P2 FMUL.FTZ R8, R31, 1.4426950216293334961 ;  /* 0x3fb8aa3b1f08a820 */ /* 0x000fcc0000410000 */
[----:B------:R-:W1:Y:S01]  /*3c30*/  @!P2 MUFU.EX2 R8, R8 ;  /* 0x000000080008a308 */ /* 0x000e620000000800 */
[----:B0-----:R0:W-:Y:S01]  /*3c40*/  @!P0 STS [R27.X4], R6 ;  /* 0x000000061b008388 */ /* 0x0011e20000004800 */
[----:B------:R-:W-:Y:S01]  /*3c50*/  ISETP.GE.AND P0, PT, R21, 0x1, PT ;  /* 0x000000011500780c */ /* 0x000fe20003f06270 */
[----:B------:R-:W-:Y:S02]  /*3c60*/  CS2R R2, SRZ ;  /* 0x0000000000027805 */ /* 0x000fe4000001ff00 */
[----:B-1----:R1:W-:Y:S01]  /*3c70*/  @!P2 STS [R27.X4+0x280], R8 ;  /* 0x000280081b00a388 */ /* 0x0023e20000004800 */
[----:B0-----:R-:W-:Y:S01]  /*3c80*/  CS2R R6, SRZ ;  /* 0x0000000000067805 */ /* 0x001fe2000001ff00 */
[----:B-1----:R-:W-:Y:S02]  /*3c90*/  MOV R8, RZ ;  /* 0x000000ff00087202 */ /* 0x002fe40000000f00 */
        /* <DEDUP_REMOVED lines=29> */
.L_x_423:
        /* <DEDUP_REMOVED lines=57> */
.L_x_422:
        /* <DEDUP_REMOVED lines=35> */
.L_x_424:
[----:B------:R-:W-:-:S13]  /*4430*/  ISETP.LT.OR P4, PT, R22, c[0x0][0x314], P4 ;  /* 0x0000c50016007a0c */ /* 0x000fda0002781670 */
[----:B------:R-:W-:Y:S05]  /*4440*/  @!P4 BRA `(.L_x_421) ;  /* 0x000000f00000c947 */ /* 0x000fea0003800000 */
[----:B------:R-:W-:Y:S01]  /*4450*/  ISETP.GE.AND P0, PT, R11, R24, PT ;  /* 0x000000180b00720c */ /* 0x000fe20003f06270 */
[----:B------:R-:W-:-:S12]  /*4460*/  BSSY B0, `(.L_x_425) ;  /* 0x0000004000007945 */ /* 0x000fd80003800000 */
[----:B------:R-:W-:Y:S05]  /*4470*/  @P0 BRA `(.L_x_426) ;  /* 0x0000002000000947 */ /* 0x000fea0003800000 */
[----:B------:R0:W5:Y:S04]  /*4480*/  LDG.E.128 R12, [R30.64+-0x200] ;  /* 0xfffe000a1e0c7981 */ /* 0x000168000c1e1d00 */
[----:B------:R0:W5:Y:S02]  /*4490*/  LDG.E.128 R16, [R30.64] ;  /* 0x0000000a1e107981 */ /* 0x000164000c1e1d00 */
.L_x_426:
[----:B------:R-:W-:Y:S05]  /*44a0*/  BSYNC B0 ;  /* 0x0000000000007941 */ /* 0x000fea0003800000 */
.L_x_425:
        /* <DEDUP_REMOVED lines=9> */
.L_x_421:
        /* <DEDUP_REMOVED lines=87> */
        .weak           $__internal_8_$__cuda_sm20_div_s64
        .type           $__internal_8_$__cuda_sm20_div_s64,@function
        .size           $__internal_8_$__cuda_sm20_div_s64,(.L_x_8866 - $__internal_8_$__cuda_sm20_div_s64)
$__internal_8_$__cuda_sm20_div_s64:
        /* <DEDUP_REMOVED lines=83> */
[----:B------:R-:W-:Y:S06]  /*4fe0*/  RET.REL.NODEC R44 `(_ZN5flash32flash_fwd_splitkv_combine_kernelI23Flash_fwd_kernel_traitsILi256ELi64ELi64ELi4ELb0ELb0EN7cutlass10bfloat16_tE19Flash_kernel_traitsILi256ELi64ELi64ELi4ES3_EELi4ELi6ELb1EEEvNS_16Flash_fwd_paramsE) ;  /* 0xffffb0102c007950 */ /* 0x000fec0003c3ffff */
.L_x_427:
        /* <DEDUP_REMOVED lines=9> */
.L_x_8866:


//--------------------- .text._ZN5flash32flash_fwd_splitkv_combine_kernelI23Flash_fwd_kernel_traitsILi256ELi64ELi64ELi4ELb0ELb0EN7cutlass10bfloat16_tE19Flash_kernel_traitsILi256ELi64ELi64ELi4ES3_EELi4ELi5ELb1EEEvNS_16Flash_fwd_paramsE --------------------------
	.section	.text._ZN5flash32flash_fwd_splitkv_combine_kernelI23Flash_fwd_kernel_traitsILi256ELi64ELi64ELi4ELb0ELb0EN7cutlass10bfloat16_tE19Flash_kernel_traitsILi256ELi64ELi64ELi4ES3_EELi4ELi5ELb1EEEvNS_16Flash_fwd_paramsE,"ax",@progbits
	.sectioninfo	@"SHI_REGISTERS=52"
	.align	128
        .global         _ZN5flash32flash_fwd_splitkv_combine_kernelI23Flash_fwd_kernel_traitsILi256ELi64ELi64ELi4ELb0ELb0EN7cutlass10bfloat16_tE19Flash_kernel_traitsILi256ELi64ELi64ELi4ES3_EELi4ELi5ELb1EEEvNS_16Flash_fwd_paramsE
        .type           _ZN5flash32flash_fwd_splitkv_combine_kernelI23Flash_fwd_kernel_traitsILi256ELi64ELi64ELi4ELb0ELb0EN7cutlass10bfloat16_tE19Flash_kernel_traitsILi256ELi64ELi64ELi4ES3_EELi4ELi5ELb1EEEvNS_16Flash_fwd_paramsE,@function
        .size           _ZN5flash32flash_fwd_splitkv_combine_kernelI23Flash_fwd_kernel_traitsILi256ELi64ELi64ELi4ELb0ELb0EN7cutlass10bfloat16_tE19Flash_kernel_traitsILi256ELi64ELi64ELi4ES3_EELi4ELi5ELb1EEEvNS_16Flash_fwd_paramsE,(.L_x_8867 - _ZN5flash32flash_fwd_splitkv_combine_kernelI23Flash_fwd_kernel_traitsILi256ELi64ELi64ELi4ELb0ELb0EN7cutlass10bfloat16_tE19Flash_kernel_traitsILi256ELi64ELi64ELi4ES3_EELi4ELi5ELb1EEEvNS_16Flash_fwd_paramsE)
        .other          _ZN5flash32flash_fwd_splitkv_combine_kernelI23Flash_fwd_kernel_traitsILi256ELi64ELi64ELi4ELb0ELb0EN7cutlass10bfloat16_tE19Flash_kernel_traitsILi256ELi64ELi64ELi4ES3_EELi4ELi5ELb1EEEvNS_16Flash_fwd_paramsE,@"STO_CUDA_ENTRY STV_DEFAULT"
_ZN5flash32flash_fwd_splitkv_combine_kernelI23Flash_fwd_kernel_traitsILi256ELi64ELi64ELi4ELb0ELb0EN7cutlass10bfloat16_tE19Flash_kernel_traitsILi256ELi64ELi64ELi4ES3_EELi4ELi5ELb1EEEvNS_16Flash_fwd_paramsE:
.text._ZN5flash32flash_fwd_splitkv_combine_kernelI23Flash_fwd_kernel_traitsILi256ELi64ELi64ELi4ELb0ELb0EN7cutlass10bfloat16_tE19Flash_kernel_traitsILi256ELi64ELi64ELi4ES3_EELi4ELi5ELb1EEEvNS_16Flash_fwd_paramsE:
        /* <DEDUP_REMOVED lines=23> */
[----:B------:R-:W-:Y:S05]  /*0170*/  CALL.REL.NOINC `($__internal_9_$__cuda_sm20_div_s64) ;  /* 0x000048c000007944 */ /* 0x000fea0003c00000 */
[----:B------:R-:W-:Y:S05]  /*0180*/  BRA `(.L_x_429) ;  /* 0x0000013000007947 */ /* 0x000fea0003800000 */
.L_x_428:
        /* <DEDUP_REMOVED lines=19> */
.L_x_429:
        /* <DEDUP_REMOVED lines=12> */
[----:B------:R-:W-:Y:S05]  /*0380*/  CALL.REL.NOINC `($__internal_9_$__cuda_sm20_div_s64) ;  /* 0x000046b000007944 */ /* 0x000fea0003c00000 */
[----:B------:R-:W-:Y:S02]  /*0390*/  MOV R8, R20 ;  /* 0x0000001400087202 */ /* 0x000fe40000000f00 */
[----:B------:R-:W-:Y:S01]  /*03a0*/  MOV R9, R21 ;  /* 0x0000001500097202 */ /* 0x000fe20000000f00 */
[----:B------:R-:W-:Y:S05]  /*03b0*/  BRA `(.L_x_432) ;  /* 0x0000013000007947 */ /* 0x000fea0003800000 */
.L_x_431:
        /* <DEDUP_REMOVED lines=19> */
.L_x_432:
[----:B------:R-:W-:Y:S05]  /*04f0*/  BSYNC B0 ;  /* 0x0000000000007941 */ /* 0x000fea0003800000 */
.L_x_430:
        /* <DEDUP_REMOVED lines=43> */
.L_x_434:
        /* <DEDUP_REMOVED lines=19> */
.L_x_435:
[----:B------:R-:W-:Y:S05]  /*08e0*/  BSYNC B0 ;  /* 0x0000000000007941 */ /* 0x000fea0003800000 */
.L_x_433:
        /* <DEDUP_REMOVED lines=74> */
[----:B------:R-:W-:Y:S02]  /*0d90*/  MOV R32, R20 ;  /* 0x0000001400207202 */ /* 0x000fe40000000f00 */
[----:B------:R-:W-:Y:S01]  /*0da0*/  MOV R33, R21 ;  /* 0x0000001500217202 */ /* 0x000fe20000000f00 */
[----:B------:R-:W-:Y:S05]  /*0db0*/  BRA `(.L_x_438) ;  /* 0x0000013000007947 */ /* 0x000fea0003800000 */
.L_x_437:
        /* <DEDUP_REMOVED lines=19> */
.L_x_438:
[----:B------:R-:W-:Y:S05]  /*0ef0*/  BSYNC B0 ;  /* 0x0000000000007941 */ /* 0x000fea0003800000 */
.L_x_436:
        /* <DEDUP_REMOVED lines=41> */
.L_x_440:
        /* <DEDUP_REMOVED lines=19> */
.L_x_441:
[----:B------:R-:W-:Y:S05]  /*12c0*/  BSYNC B0 ;  /* 0x0000000000007941 */ /* 0x000fea0003800000 */
.L_x_439:
        /* <DEDUP_REMOVED lines=131> */
.L_x_443:
[----:B------:R-:W-:Y:S05]  /*1b00*/  BSYNC B0 ;  /* 0x0000000000007941 */ /* 0x000fea0003800000 */
.L_x_442:
        /* <DEDUP_REMOVED lines=99> */
.L_x_448:
        /* <DEDUP_REMOVED lines=22> */
.L_x_449:
[----:B------:R-:W-:Y:S05]  /*22a0*/  BSYNC B0 ;  /* 0x0000000000007941 */ /* 0x000fea0003800000 */
.L_x_447:
[----:B------:R-:W-:Y:S01]  /*22b0*/  LOP3.LUT R19, R17, R0, RZ, 0xfc, !PT ;  /* 0x0000000011137212 */ /* 0x000fe200078efcff */
[----:B------:R-:W-:Y:S03]  /*22c0*/  BSSY B0, `(.L_x_450) ;  /* 0x0000028000007945 */ /* 0x000fe60003800000 */
[----:B------:R-:W-:-:S13]  /*22d0*/  ISETP.NE.U32.AND P0, PT, R19, RZ, PT ;  /* 0x000000ff1300720c */ /* 0x000fda0003f05070 */
[----:B------:R-:W-:Y:S05]  /*22e0*/  @!P0 BRA `(.L_x_451) ;  /* 0x000000f000008947 */ /* 0x000fea0003800000 */
[----:B------:R-:W-:Y:S01]  /*22f0*/  IMAD.MOV.U32 R24, RZ, RZ, R30 ;  /* 0x000000ffff187224 */ /* 0x000fe200078e001e */
[----:B------:R-:W-:Y:S02]  /*2300*/  MOV R23, R0 ;  /* 0x0000000000177202 */ /* 0x000fe40000000f00 */
[----:B------:R-:W-:Y:S02]  /*2310*/  MOV R22, 0x2330 ;  /* 0x0000233000167802 */ /* 0x000fe40000000f00 */
[----:B------:R-:W-:Y:S05]  /*2320*/  CALL.REL.NOINC `($__internal_9_$__cuda_sm20_div_s64) ;  /* 0x0000271000007944 */ /* 0x000fea0003c00000 */
        /* <DEDUP_REMOVED lines=11> */
.L_x_451:
        /* <DEDUP_REMOVED lines=22> */
.L_x_452:
[----:B------:R-:W-:Y:S05]  /*2540*/  BSYNC B0 ;  /* 0x0000000000007941 */ /* 0x000fea0003800000 */
.L_x_450:
        /* <DEDUP_REMOVED lines=11> */
[----:B------:R-:W-:Y:S05]  /*2600*/  CALL.REL.NOINC `($__internal_9_$__cuda_sm20_div_s64) ;  /* 0x0000243000007944 */ /* 0x000fea0003c00000 */
[----:B------:R-:W-:-:S04]  /*2610*/  IADD3 R17, P0, RZ, -R20, RZ ;  /* 0x80000014ff117210 */ /* 0x000fc80007f1e0ff */
[----:B------:R-:W-:Y:S01]  /*2620*/  IADD3.X R18, RZ, ~R21, RZ, P0, !PT ;  /* 0x80000015ff127210 */ /* 0x000fe200007fe4ff */
[----:B------:R-:W-:-:S04]  /*2630*/  IMAD.WIDE.U32 R36, R5, R17, R36 ;  /* 0x0000001105247225 */ /* 0x000fc800078e0024 */
[----:B------:R-:W-:-:S04]  /*2640*/  IMAD R18, R18, R5, RZ ;  /* 0x0000000512127224 */ /* 0x000fc800078e02ff */
[----:B------:R-:W-:-:S05]  /*2650*/  IMAD R4, R4, R17, R18 ;  /* 0x0000001104047224 */ /* 0x000fca00078e0212 */
[----:B------:R-:W-:Y:S01]  /*2660*/  IADD3 R4, R37, R4, RZ ;  /* 0x0000000425047210 */ /* 0x000fe20007ffe0ff */
[----:B------:R-:W-:Y:S05]  /*2670*/  BRA `(.L_x_455) ;  /* 0x0000016000007947 */ /* 0x000fea0003800000 */
.L_x_454:
        /* <DEDUP_REMOVED lines=22> */
.L_x_455:
[----:B------:R-:W-:Y:S05]  /*27e0*/  BSYNC B0 ;  /* 0x0000000000007941 */ /* 0x000fea0003800000 */
.L_x_453:
        /* <DEDUP_REMOVED lines=38> */
[----:B------:R-:W-:Y:S05]  /*2a50*/  CALL.REL.NOINC `($__internal_9_$__cuda_sm20_div_s64) ;  /* 0x00001fe000007944 */ /* 0x000fea0003c00000 */
        /* <DEDUP_REMOVED lines=12> */
.L_x_457:
        /* <DEDUP_REMOVED lines=23> */
.L_x_458:
[----:B------:R-:W-:Y:S05]  /*2c90*/  BSYNC B0 ;  /* 0x0000000000007941 */ /* 0x000fea0003800000 */
.L_x_456:
        /* <DEDUP_REMOVED lines=19> */
.L_x_460:
        /* <DEDUP_REMOVED lines=22> */
.L_x_461:
[----:B------:R-:W-:Y:S05]  /*2f30*/  BSYNC B0 ;  /* 0x0000000000007941 */ /* 0x000fea0003800000 */
.L_x_459:
        /* <DEDUP_REMOVED lines=20> */
.L_x_463:
        /* <DEDUP_REMOVED lines=23> */
.L_x_464:
[----:B------:R-:W-:Y:S05]  /*31f0*/  BSYNC B0 ;  /* 0x0000000000007941 */ /* 0x000fea0003800000 */
.L_x_462:
        /* <DEDUP_REMOVED lines=25> */
[----:B------:R-:W-:Y:S05]  /*3390*/  CALL.REL.NOINC `($__internal_9_$__cuda_sm20_div_s64) ;  /* 0x000016a000007944 */ /* 0x000fea0003c00000 */
        /* <DEDUP_REMOVED lines=12> */
.L_x_466:
        /* <DEDUP_REMOVED lines=23> */
.L_x_467:
[----:B------:R-:W-:Y:S05]  /*35d0*/  BSYNC B0 ;  /* 0x0000000000007941 */ /* 0x000fea0003800000 */
.L_x_465:
        /* <DEDUP_REMOVED lines=29> */
.L_x_469:
        /* <DEDUP_REMOVED lines=23> */
.L_x_470:
[----:B------:R-:W-:Y:S05]  /*3920*/  BSYNC B0 ;  /* 0x0000000000007941 */ /* 0x000fea0003800000 */
.L_x_468:
        /* <DEDUP_REMOVED lines=20> */
.L_x_446:
[----:B------:R-:W-:-:S04]  /*3a70*/  LEA R2, P0, R36, c[0x0][0x200], 0x2 ;  /* 0x0000800024027a11 */ /* 0x000fc800078010ff */
[----:B------:R-:W-:-:S05]  /*3a80*/  LEA.HI.X R3, R36, c[0x0][0x204], R37, 0x2, P0 ;  /* 0x0000810024037a11 */ /* 0x000fca00000f1425 */
[----:B------:R0:W-:Y:S04]  /*3a90*/  STG.E [R2.64], R28 ;  /* 0x0000001c02007986 */ /* 0x0001e8000c10190a */
.L_x_445:
[----:B------:R-:W-:Y:S05]  /*3aa0*/  BSYNC B1 ;  /* 0x0000000000017941 */ /* 0x000fea0003800000 */
.L_x_444:
[----:B------:R-:W1:Y:S01]  /*3ab0*/  S2R R0, SR_TID.X ;  /* 0x0000000000007919 */ /* 0x000e620000002100 */
[----:B------:R-:W-:Y:S01]  /*3ac0*/  IMAD.MOV.U32 R21, RZ, RZ, c[0x0][0x314] ;  /* 0x0000c500ff157624 */ /* 0x000fe200078e00ff */
[----:B------:R-:W-:Y:S01]  /*3ad0*/  CS2R R4, SRZ ;  /* 0x0000000000047805 */ /* 0x000fe2000001ff00 */
[----:B------:R-:W-:Y:S01]  /*3ae0*/  CS2R R6, SRZ ;  /* 0x0000000000067805 */ /* 0x000fe2000001ff00 */
[----:B01----:R-:W-:-:S04]  /*3af0*/  SHF.R.S32.HI R3, RZ, 0x1f, R0 ;  /* 0x0000001fff037819 */ /* 0x003fc80000011400 */
[----:B------:R-:W-:Y:S02]  /*3b00*/  LEA.HI R20, R3, R0, RZ, 0x5 ;  /* 0x0000000003147211 */ /* 0x000fe400078f28ff */
[----:B------:R-:W-:Y:S02]  /*3b10*/  CS2R R2, SRZ ;  /* 0x0000000000027805 */ /* 0x000fe4000001ff00 */
[----:B------:R-:W-:Y:S02]  /*3b20*/  LOP3.LUT R25, R20, 0xffffffe0, RZ, 0xc0, !PT ;  /* 0xffffffe014197812 */ /* 0x000fe400078ec0ff */
[----:B------:R-:W-:-:S03]  /*3b30*/  SHF.R.S32.HI R20, RZ, 0x5, R20 ;  /* 0x00000005ff147819 */ /* 0x000fc60000011414 */
[----:B------:R-:W-:-:S05]  /*3b40*/  IMAD.IADD R25, R0, 0x1, -R25 ;  /* 0x0000000100197824 */ /* 0x000fca00078e0a19 */
[----:B------:R-:W-:-:S04]  /*3b50*/  ISETP.GE.AND P0, PT, R25, c[0x0][0x314], PT ;  /* 0x0000c50019007a0c */ /* 0x000fc80003f06270 */
[----:B------:R-:W-:Y:S01]  /*3b60*/  ISETP.LT.AND P0, PT, R0, 0x80, !P0 ;  /* 0x000000800000780c */ /* 0x000fe20004701270 */
[----:B------:R-:W-:-:S12]  /*3b70*/  HFMA2.MMA R0, -RZ, RZ, 0, 0 ;  /* 0x00000000ff007435 */ /* 0x000fd800000001ff */
[----:B------:R-:W-:Y:S02]  /*3b80*/  @P0 FADD.FTZ R8, -R28, R29 ;  /* 0x0000001d1c080221 */ /* 0x000fe40000010100 */
[C---:B------:R-:W-:Y:S01]  /*3b90*/  @P0 IMAD R9, R25.reuse, 0x5, R20 ;  /* 0x0000000519090824 */ /* 0x040fe200078e0214 */
[----:B------:R-:W-:Y:S01]  /*3ba0*/  SHF.L.U32 R25, R25, 0x2, RZ ;  /* 0x0000000219197819 */ /* 0x000fe200000006ff */
[----:B------:R-:W-:-:S06]  /*3bb0*/  @P0 FMUL.FTZ R8, R8, 1.4426950216293334961 ;  /* 0x3fb8aa3b08080820 */ /* 0x000fcc0000410000 */
[----:B------:R-:W0:Y:S02]  /*3bc0*/  @P0 MUFU.EX2 R8, R8 ;  /* 0x0000000800080308 */ /* 0x000e240000000800 */
[----:B0-----:R0:W-:Y:S04]  /*3bd0*/  @P0 STS [R9.X4], R8 ;  /* 0x0000000809000388 */ /* 0x0011e80000004800 */
[----:B------:R-:W-:Y:S01]  /*3be0*/  BAR.SYNC.DEFER_BLOCKING 0x0 ;  /* 0x0000000000007b1d */ /* 0x000fe20000010000 */
[----:B------:R-:W-:Y:S01]  /*3bf0*/  ISETP.GE.AND P0, PT, R21, 0x1, PT ;  /* 0x000000011500780c */ /* 0x000fe20003f06270 */
[----:B0-----:R-:W-:-:S12]  /*3c00*/  IMAD.MOV.U32 R8, RZ, RZ, RZ ;  /* 0x000000ffff087224 */ /* 0x001fd800078e00ff */
[----:B------:R-:W-:Y:S05]  /*3c10*/  @!P0 BRA `(.L_x_471) ;  /* 0x000008b000008947 */ /* 0x000fea0003800000 */
[----:B------:R-:W-:Y:S01]  /*3c20*/  ULDC UR5, c[0x0][0x22c] ;  /* 0x00008b0000057ab9 */ /* 0x000fe20000000800 */
[C---:B------:R-:W-:Y:S01]  /*3c30*/  IMAD R29, R20.reuse, 0x100, R25 ;  /* 0x00000100141d7824 */ /* 0x040fe200078e0219 */
[----:B------:R-:W-:Y:S01]  /*3c40*/  UIMAD UR5, UR8, UR5, URZ ;  /* 0x00000005080572a4 */ /* 0x000fe2000f8e023f */
[----:B------:R-:W-:Y:S01]  /*3c50*/  ISETP.GT.AND P1, PT, R21, 0x3, PT ;  /* 0x000000031500780c */ /* 0x000fe20003f24270 */
[C---:B------:R-:W-:Y:S01]  /*3c60*/  IMAD R26, R11.reuse, c[0x0][0x22c], RZ ;  /* 0x00008b000b1a7a24 */ /* 0x040fe200078e02ff */
[----:B------:R-:W-:Y:S01]  /*3c70*/  PLOP3.LUT P4, PT, PT, PT, PT, 0x80, 0x0 ;  /* 0x000000000000781c */ /* 0x000fe20003f8f070 */
[----:B------:R-:W-:Y:S01]  /*3c80*/  USHF.R.S32.HI UR4, URZ, 0x1f, UR5 ;  /* 0x0000001f3f047899 */ /* 0x000fe20008011405 */
[----:B------:R-:W-:Y:S01]  /*3c90*/  IADD3 R23, R11, -UR8, RZ ;  /* 0x800000080b177c10 */ /* 0x000fe2000fffe0ff */
[----:B------:R-:W-:Y:S01]  /*3ca0*/  IMAD.SHL.U32 R10, R20, 0x4, RZ ;  /* 0x00000004140a7824 */ /* 0x000fe200078e00ff */
[C---:B------:R-:W-:Y:S01]  /*3cb0*/  IADD3 R0, P0, R29.reuse, UR5, RZ ;  /* 0x000000051d007c10 */ /* 0x040fe2000ff1e0ff */
[----:B------:R-:W-:Y:S01]  /*3cc0*/  IMAD.MOV.U32 R22, RZ, RZ, RZ ;  /* 0x000000ffff167224 */ /* 0x000fe200078e00ff */
[----:B------:R-:W-:Y:S01]  /*3cd0*/  CS2R R12, SRZ ;  /* 0x00000000000c7805 */ /* 0x000fe2000001ff00 */
[----:B------:R-:W-:Y:S01]  /*3ce0*/  CS2R R14, SRZ ;  /* 0x00000000000e7805 */ /* 0x000fe2000001ff00 */
[----:B------:R-:W-:Y:S01]  /*3cf0*/  LEA.HI.X.SX32 R29, R29, UR4, 0x1, P0 ;  /* 0x000000041d1d7c11 */ /* 0x000fe200080f0eff */
[----:B------:R-:W-:Y:S01]  /*3d00*/  CS2R R16, SRZ ;  /* 0x0000000000107805 */ /* 0x000fe2000001ff00 */
[----:B------:R-:W-:Y:S01]  /*3d10*/  LEA R24, P0, R0, c[0x0][0x1d8], 0x2 ;  /* 0x0000760000187a11 */ /* 0x000fe200078010ff */
[----:B------:R-:W-:Y:S01]  /*3d20*/  CS2R R18, SRZ ;  /* 0x0000000000127805 */ /* 0x000fe2000001ff00 */
[----:B------:R-:W-:-:S02]  /*3d30*/  IMAD.WIDE R26, R26, 0x4, RZ ;  /* 0x000000041a1a7825 */ /* 0x000fc400078e02ff */
[----:B------:R-:W-:Y:S02]  /*3d40*/  LEA.HI.X R29, R0, c[0x0][0x1dc], R29, 0x2, P0 ;  /* 0x00007700001d7a11 */ /* 0x000fe400000f141d */
[----:B------:R-:W-:Y:S01]  /*3d50*/  IADD3 R24, P0, R24, 0x200, RZ ;  /* 0x0000020018187810 */ /* 0x000fe20007f1e0ff */
[----:B------:R-:W-:-:S04]  /*3d60*/  IMAD.MOV.U32 R0, RZ, RZ, RZ ;  /* 0x000000ffff007224 */ /* 0x000fc800078e00ff */
[----:B------:R-:W-:Y:S01]  /*3d70*/  IMAD.X R29, RZ, RZ, R29, P0 ;  /* 0x000000ffff1d7224 */ /* 0x000fe200000e061d */
[----:B------:R-:W-:Y:S05]  /*3d80*/  @!P1 BRA `(.L_x_472) ;  /* 0x000003e000009947 */ /* 0x000fea0003800000 */
[----:B------:R-:W-:Y:S02]  /*3d90*/  PLOP3.LUT P4, PT, PT, PT, PT, 0x8, 0x0 ;  /* 0x000000000000781c */ /* 0x000fe40003f8e170 */
[CC--:B------:R-:W-:Y:S02]  /*3da0*/  ISETP.GE.AND P3, PT, R20.reuse, R23.reuse, PT ;  /* 0x000000171400720c */ /* 0x0c0fe40003f66270 */
[----:B------:R-:W-:Y:S02]  /*3db0*/  ISETP.GE.AND P0, PT, R20, R23, PT ;  /* 0x000000171400720c */ /* 0x000fe40003f06270 */
[----:B------:R-:W-:-:S04]  /*3dc0*/  IADD3 R21, R21, -0x3, RZ ;  /* 0xfffffffd15157810 */ /* 0x000fc80007ffe0ff */
.L_x_473:
[----:B------:R-:W-:Y:S01]  /*3dd0*/  MOV R28, R24 ;  /* 0x00000018001c7202 */ /* 0x000fe20000000f00 */
[----:B------:R-:W0:Y:S01]  /*3de0*/  LDS R9, [R10] ;  /* 0x000000000a097984 */ /* 0x000e220000000800 */
[----:B------:R-:W-:Y:S02]  /*3df0*/  IADD3 R22, R22, 0x4, RZ ;  /* 0x0000000416167810 */ /* 0x000fe40007ffe0ff */
[----:B------:R-:W-:Y:S01]  /*3e00*/  IADD3 R32, P1, R26, R28, RZ ;  /* 0x0000001c1a207210 */ /* 0x000fe20007f3e0ff */
[----:B------:R1:W0:Y:S01]  /*3e10*/  @!P3 LDG.E.128 R12, [R28.64+-0x200] ;  /* 0xfffe000a1c0cb981 */ /* 0x000222000c1e1d00 */
[----:B------:R-:W-:Y:S02]  /*3e20*/  ISETP.GE.AND P2, PT, R22, R21, PT ;  /* 0x000000151600720c */ /* 0x000fe40003f46270 */
[C---:B------:R-:W-:Y:S01]  /*3e30*/  IADD3.X R33, R27.reuse, R29, RZ, P1, !PT ;  /* 0x0000001d1b217210 */ /* 0x040fe20000ffe4ff */
[----:B------:R1:W2:Y:S01]  /*3e40*/  @!P3 LDG.E.128 R16, [R28.64] ;  /* 0x0000000a1c10b981 */ /* 0x0002a2000c1e1d00 */
[----:B------:R-:W-:Y:S02]  /*3e50*/  PLOP3.LUT P3, PT, P0, PT, PT, 0x80, 0x0 ;  /* 0x000000000000781c */ /* 0x000fe4000076f070 */
[C---:B------:R-:W-:Y:S04]  /*3e60*/  IADD3 R30, P1, R26.reuse, R32, RZ ;  /* 0x000000201a1e7210 */ /* 0x040fe80007f3e0ff */
[C---:B------:R-:W-:Y:S02]  /*3e70*/  IADD3.X R31, R27.reuse, R33, RZ, P1, !PT ;  /* 0x000000211b1f7210 */ /* 0x040fe40000ffe4ff */
[C---:B-1----:R-:W-:Y:S04]  /*3e80*/  IADD3 R28, P1, R26.reuse, R30, RZ ;  /* 0x0000001e1a1c7210 */ /* 0x042fe80007f3e0ff */
[----:B------:R-:W-:Y:S02]  /*3e90*/  IADD3.X R29, R27, R31, RZ, P1, !PT ;  /* 0x0000001f1b1d7210 */ /* 0x000fe40000ffe4ff */
[----:B------:R-:W-:Y:S01]  /*3ea0*/  IADD3 R24, P1, R26, R28, RZ ;  /* 0x0000001c1a187210 */ /* 0x000fe20007f3e0ff */
[C---:B0-----:R-:W-:Y:S02]  /*3eb0*/  FFMA.FTZ R8, R9.reuse, R12, R8 ;  /* 0x0000000c09087223 */ /* 0x041fe40000010008 */
[C---:B------:R-:W-:Y:S02]  /*3ec0*/  FFMA.FTZ R7, R9.reuse, R13, R7 ;  /* 0x0000000d09077223 */ /* 0x040fe40000010007 */
[C---:B------:R-:W-:Y:S02]  /*3ed0*/  FFMA.FTZ R6, R9.reuse, R14, R6 ;  /* 0x0000000e09067223 */ /* 0x040fe40000010006 */
[C---:B------:R-:W-:Y:S02]  /*3ee0*/  FFMA.FTZ R5, R9.reuse, R15, R5 ;  /* 0x0000000f09057223 */ /* 0x040fe40000010005 */
[C---:B--2---:R-:W-:Y:S01]  /*3ef0*/  FFMA.FTZ R4, R9.reuse, R16, R4 ;  /* 0x0000001009047223 */ /* 0x044fe20000010004 */
[----:B------:R-:W2:Y:S01]  /*3f00*/  @!P3 LDG.E.128 R12, [R32.64+-0x200] ;  /* 0xfffe000a200cb981 */ /* 0x000ea2000c1e1d00 */
[C---:B------:R-:W-:Y:S02]  /*3f10*/  FFMA.FTZ R3, R9.reuse, R17, R3 ;  /* 0x0000001109037223 */ /* 0x040fe40000010003 */
[C---:B------:R-:W-:Y:S02]  /*3f20*/  FFMA.FTZ R2, R9.reuse, R18, R2 ;  /* 0x0000001209027223 */ /* 0x040fe40000010002 */
[----:B------:R-:W-:Y:S02]  /*3f30*/  FFMA.FTZ R0, R9, R19, R0 ;  /* 0x0000001309007223 */ /* 0x000fe40000010000 */
[----:B------:R-:W3:Y:S04]  /*3f40*/  @!P3 LDG.E.128 R16, [R32.64] ;  /* 0x0000000a2010b981 */ /* 0x000ee8000c1e1d00 */
[----:B------:R-:W2:Y:S02]  /*3f50*/  LDS R9, [R10+0x14] ;  /* 0x000014000a097984 */ /* 0x000ea40000000800 */
        /* <DEDUP_REMOVED lines=21> */
[----:B------:R1:W2:Y:S01]  /*40b0*/  LDS R9, [R10+0x3c] ;  /* 0x00003c000a097984 */ /* 0x0002a20000000800 */
[----:B0-----:R-:W-:Y:S02]  /*40c0*/  IADD3.X R29, R27, R29, RZ, P1, !PT ;  /* 0x0000001d1b1d7210 */ /* 0x001fe40000ffe4ff */
[----:B-1----:R-:W-:Y:S01]  /*40d0*/  IADD3 R10, R10, 0x50, RZ ;  /* 0x000000500a0a7810 */ /* 0x002fe20007ffe0ff */
        /* <DEDUP_REMOVED lines=9> */
.L_x_472:
[----:B------:R-:W-:-:S04]  /*4170*/  IADD3 R9, -R22, c[0x0][0x314], RZ ;  /* 0x0000c50016097a10 */ /* 0x000fc80007ffe1ff */
[----:B------:R-:W-:-:S13]  /*4180*/  ISETP.GT.AND P0, PT, R9, 0x1, PT ;  /* 0x000000010900780c */ /* 0x000fda0003f04270 */
[----:B------:R-:W-:Y:S05]  /*4190*/  @!P0 BRA `(.L_x_474) ;  /* 0x0000021000008947 */ /* 0x000fea0003800000 */
[----:B------:R-:W-:Y:S01]  /*41a0*/  ISETP.GE.AND P0, PT, R20, R23, PT ;  /* 0x000000171400720c */ /* 0x000fe20003f06270 */
[----:B------:R-:W0:Y:S01]  /*41b0*/  LDS R35, [R10] ;  /* 0x000000000a237984 */ /* 0x000e220000000800 */
[----:B------:R-:W-:-:S03]  /*41c0*/  IADD3 R36, P1, R26, R24, RZ ;  /* 0x000000181a247210 */ /* 0x000fc60007f3e0ff */
[----:B------:R1:W2:Y:S08]  /*41d0*/  LDS R34, [R10+0x14] ;  /* 0x000014000a227984 */ /* 0x0002b00000000800 */
[----:B------:R-:W-:-:S05]  /*41e0*/  @!P0 MOV R28, R24 ;  /* 0x00000018001c8202 */ /* 0x000fca0000000f00 */
[----:B------:R-:W0:Y:S04]  /*41f0*/  @!P0 LDG.E.128 R12, [R28.64+-0x200] ;  /* 0xfffe000a1c0c8981 */ /* 0x000e28000c1e1d00 */
[----:B------:R-:W3:Y:S01]  /*4200*/  @!P0 LDG.E.128 R16, [R28.64] ;  /* 0x0000000a1c108981 */ /* 0x000ee2000c1e1d00 */
[----:B------:R-:W-:Y:S01]  /*4210*/  IADD3.X R37, R27, R29, RZ, P1, !PT ;  /* 0x0000001d1b257210 */ /* 0x000fe20000ffe4ff */
[-C--:B0-----:R-:W-:Y:S02]  /*4220*/  FFMA.FTZ R33, R12, R35.reuse, R8 ;  /* 0x000000230c217223 */ /* 0x081fe40000010008 */
[-C--:B------:R-:W-:Y:S02]  /*4230*/  FFMA.FTZ R32, R13, R35.reuse, R7 ;  /* 0x000000230d207223 */ /* 0x080fe40000010007 */
[----:B------:R-:W-:-:S02]  /*4240*/  FFMA.FTZ R31, R14, R35, R6 ;  /* 0x000000230e1f7223 */ /* 0x000fc40000010006 */
[-C--:B------:R-:W-:Y:S02]  /*4250*/  FFMA.FTZ R30, R15, R35.reuse, R5 ;  /* 0x000000230f1e7223 */ /* 0x080fe40000010005 */
[-C--:B---3--:R-:W-:Y:S01]  /*4260*/  FFMA.FTZ R21, R16, R35.reuse, R4 ;  /* 0x0000002310157223 */ /* 0x088fe20000010004 */
[----:B------:R-:W2:Y:S01]  /*4270*/  @!P0 LDG.E.128 R12, [R36.64+-0x200] ;  /* 0xfffe000a240c8981 */ /* 0x000ea2000c1e1d00 */
[-C--:B------:R-:W-:Y:S02]  /*4280*/  FFMA.FTZ R28, R17, R35.reuse, R3 ;  /* 0x00000023111c7223 */ /* 0x080fe40000010003 */
[-C--:B------:R-:W-:Y:S02]  /*4290*/  FFMA.FTZ R9, R18, R35.reuse, R2 ;  /* 0x0000002312097223 */ /* 0x080fe40000010002 */
[----:B------:R-:W-:Y:S02]  /*42a0*/  FFMA.FTZ R0, R19, R35, R0 ;  /* 0x0000002313007223 */ /* 0x000fe40000010000 */
[----:B------:R-:W3:Y:S01]  /*42b0*/  @!P0 LDG.E.128 R16, [R36.64] ;  /* 0x0000000a24108981 */ /* 0x000ee2000c1e1d00 */
[----:B------:R-:W-:-:S02]  /*42c0*/  IADD3 R24, P0, R26, R36, RZ ;  /* 0x000000241a187210 */ /* 0x000fc40007f1e0ff */
[----:B------:R-:W-:Y:S02]  /*42d0*/  IADD3 R22, R22, 0x1, RZ ;  /* 0x0000000116167810 */ /* 0x000fe40007ffe0ff */
[----:B------:R-:W-:Y:S02]  /*42e0*/  IADD3 R26, R10, 0x14, RZ ;  /* 0x000000140a1a7810 */ /* 0x000fe40007ffe0ff */
[----:B------:R-:W-:Y:S02]  /*42f0*/  IADD3.X R29, R27, R37, RZ, P0, !PT ;  /* 0x000000251b1d7210 */ /* 0x000fe400007fe4ff */
[----:B------:R-:W-:Y:S02]  /*4300*/  PLOP3.LUT P4, PT, PT, PT, PT, 0x8, 0x0 ;  /* 0x000000000000781c */ /* 0x000fe40003f8e170 */
[----:B------:R-:W-:Y:S02]  /*4310*/  IADD3 R22, R22, 0x1, RZ ;  /* 0x0000000116167810 */ /* 0x000fe40007ffe0ff */
[----:B-1----:R-:W-:Y:S01]  /*4320*/  IADD3 R10, R26, 0x14, RZ ;  /* 0x000000141a0a7810 */ /* 0x002fe20007ffe0ff */
[----:B--2---:R-:W-:-:S02]  /*4330*/  FFMA.FTZ R8, R12, R34, R33 ;  /* 0x000000220c087223 */ /* 0x004fc40000010021 */
[-C--:B------:R-:W-:Y:S02]  /*4340*/  FFMA.FTZ R7, R13, R34.reuse, R32 ;  /* 0x000000220d077223 */ /* 0x080fe40000010020 */
[-C--:B------:R-:W-:Y:S02]  /*4350*/  FFMA.FTZ R6, R14, R34.reuse, R31 ;  /* 0x000000220e067223 */ /* 0x080fe4000001001f */
[-C--:B------:R-:W-:Y:S02]  /*4360*/  FFMA.FTZ R5, R15, R34.reuse, R30 ;  /* 0x000000220f057223 */ /* 0x080fe4000001001e */
[-C--:B---3--:R-:W-:Y:S02]  /*4370*/  FFMA.FTZ R4, R16, R34.reuse, R21 ;  /* 0x0000002210047223 */ /* 0x088fe40000010015 */
[-C--:B------:R-:W-:Y:S02]  /*4380*/  FFMA.FTZ R3, R17, R34.reuse, R28 ;  /* 0x0000002211037223 */ /* 0x080fe4000001001c */
[----:B------:R-:W-:-:S02]  /*4390*/  FFMA.FTZ R2, R18, R34, R9 ;  /* 0x0000002212027223 */ /* 0x000fc40000010009 */
[----:B------:R-:W-:Y:S02]  /*43a0*/  FFMA.FTZ R0, R19, R34, R0 ;  /* 0x0000002213007223 */ /* 0x000fe40000010000 */
.L_x_474:
[----:B------:R-:W-:Y:S02]  /*43b0*/  ISETP.LT.OR P4, PT, R22, c[0x0][0x314], P4 ;  /* 0x0000c50016007a0c */ /* 0x000fe40002781670 */
[----:B------:R-:W-:-:S11]  /*43c0*/  MOV R28, R24 ;  /* 0x00000018001c7202 */ /* 0x000fd60000000f00 */
[----:B------:R-:W-:Y:S05]  /*43d0*/  @!P4 BRA `(.L_x_471) ;  /* 0x000000f00000c947 */ /* 0x000fea0003800000 */
[----:B------:R-:W-:Y:S01]  /*43e0*/  ISETP.GE.AND P0, PT, R20, R23, PT ;  /* 0x000000171400720c */ /* 0x000fe20003f06270 */
[----:B------:R-:W-:-:S12]  /*43f0*/  BSSY B0, `(.L_x_475) ;  /* 0x0000004000007945 */ /* 0x000fd80003800000 */
[----:B------:R-:W-:Y:S05]  /*4400*/  @P0 BRA `(.L_x_476) ;  /* 0x0000002000000947 */ /* 0x000fea0003800000 */
[----:B------:R0:W5:Y:S04]  /*4410*/  LDG.E.128 R12, [R28.64+-0x200] ;  /* 0xfffe000a1c0c7981 */ /* 0x000168000c1e1d00 */
[----:B------:R0:W5:Y:S02]  /*4420*/  LDG.E.128 R16, [R28.64] ;  /* 0x0000000a1c107981 */ /* 0x000164000c1e1d00 */
.L_x_476:
[----:B------:R-:W-:Y:S05]  /*4430*/  BSYNC B0 ;  /* 0x0000000000007941 */ /* 0x000fea0003800000 */
.L_x_475:
        /* <DEDUP_REMOVED lines=9> */
.L_x_471:
        /* <DEDUP_REMOVED lines=25> */
[----:B-1----:R-:W1:Y:S04]  /*4660*/  MUFU.RCP R0, R0 ;  /* 0x0000000000007308 */ /* 0x002e680000001000 */
[----:B------:R-:W-:-:S13]  /*4670*/  ISETP.GT.U32.AND P1, PT, R2, R11, PT ;  /* 0x0000000b0200720c */ /* 0x000fda0003f24070 */
[----:B------:R-:W-:Y:S01]  /*4680*/  @!P1 IMAD.IADD R11, R11, 0x1, -R2 ;  /* 0x000000010b0b9824 */ /* 0x000fe200078e0a02 */
[----:B------:R-:W-:Y:S02]  /*4690*/  @!P1 IADD3 R6, R6, 0x1, RZ ;  /* 0x0000000106069810 */ /* 0x000fe40007ffe0ff */
[----:B-1----:R-:W-:Y:S02]  /*46a0*/  IADD3 R12, R0, 0xffffffe, RZ ;  /* 0x0ffffffe000c7810 */ /* 0x002fe40007ffe0ff */
[----:B------:R-:W-:Y:S02]  /*46b0*/  ISETP.GE.U32.AND P2, PT, R11, R2, PT ;  /* 0x000000020b00720c */ /* 0x000fe40003f46070 */
[----:B------:R-:W-:Y:S01]  /*46c0*/  LOP3.LUT R2, R20, R7, RZ, 0x3c, !PT ;  /* 0x0000000714027212 */ /* 0x000fe200078e3cff */
[----:B------:R1:W2:Y:S01]  /*46d0*/  F2I.FTZ.U32.TRUNC.NTZ R13, R12 ;  /* 0x0000000c000d7305 */ /* 0x0002a2000021f000 */
[----:B------:R-:W-:Y:S02]  /*46e0*/  ISETP.NE.AND P1, PT, R7, RZ, PT ;  /* 0x000000ff0700720c */ /* 0x000fe40003f25270 */
[----:B------:R-:W-:-:S07]  /*46f0*/  ISETP.GE.AND P0, PT, R2, RZ, PT ;  /* 0x000000ff0200720c */ /* 0x000fce0003f06270 */
[----:B------:R-:W-:-:S06]  /*4700*/  @P2 IADD3 R6, R6, 0x1, RZ ;  /* 0x0000000106062810 */ /* 0x000fcc0007ffe0ff */
        /* <DEDUP_REMOVED lines=22> */
[----:B------:R-:W-:Y:S01]  /*4870*/  IMAD R0, R6, c[0x0][0x1e4], R3 ;  /* 0x0000790006007a24 */ /* 0x000fe200078e0203 */
[----:B------:R-:W-:Y:S02]  /*4880*/  IADD3 R3, R25, 0x80, RZ ;  /* 0x0000008019037810 */ /* 0x000fe40007ffe0ff */
[----:B------:R-:W-:Y:S01]  /*4890*/  @P2 IADD3 R11, R11, 0x1, RZ ;  /* 0x000000010b0b2810 */ /* 0x000fe20007ffe0ff */
[----:B------:R-:W-:-:S04]  /*48a0*/  IMAD.IADD R13, R13, 0x1, R0 ;  /* 0x000000010d0d7824 */ /* 0x000fc800078e0200 */
[----:B------:R-:W-:Y:S01]  /*48b0*/  @!P1 IMAD.MOV R11, RZ, RZ, -R11 ;  /* 0x000000ffff0b9224 */ /* 0x000fe200078e0a0b */
[----:B------:R-:W-:-:S04]  /*48c0*/  @!P0 LOP3.LUT R11, RZ, c[0x0][0x214], RZ, 0x33, !PT ;  /* 0x00008500ff0b8a12 */ /* 0x000fc800078e33ff */
        /* <DEDUP_REMOVED lines=11> */
[----:B------:R-:W-:-:S03]  /*4980*/  IADD3 R2, P0, R3, R12, RZ ;  /* 0x0000000c03027210 */ /* 0x000fc60007f1e0ff */
[----:B------:R-:W-:Y:S01]  /*4990*/  IMAD.IADD R6, R13, 0x1, R0 ;  /* 0x000000010d067824 */ /* 0x000fe200078e0200 */
[----:B------:R-:W-:-:S04]  /*49a0*/  IADD3 R0, P1, R25, R12, RZ ;  /* 0x0000000c19007210 */ /* 0x000fc80007f3e0ff */
        /* <DEDUP_REMOVED lines=9> */
        .weak           $__internal_9_$__cuda_sm20_div_s64
        .type           $__internal_9_$__cuda_sm20_div_s64,@function
        .size           $__internal_9_$__cuda_sm20_div_s64,(.L_x_8867 - $__internal_9_$__cuda_sm20_div_s64)
$__internal_9_$__cuda_sm20_div_s64:
        /* <DEDUP_REMOVED lines=83> */
[----:B------:R-:W-:Y:S06]  /*4f70*/  RET.REL.NODEC R26 `(_ZN5flash32flash_fwd_splitkv_combine_kernelI23Flash_fwd_kernel_traitsILi256ELi64ELi64ELi4ELb0ELb0EN7cutlass10bfloat16_tE19Flash_kernel_traitsILi256ELi64ELi64ELi4ES3_EELi4ELi5ELb1EEEvNS_16Flash_fwd_paramsE) ;  /* 0xffffb0801a007950 */ /* 0x000fec0003c3ffff */
.L_x_477:
        /* <DEDUP_REMOVED lines=16> */
.L_x_8867:


//--------------------- .text._ZN5flash32flash_fwd_splitkv_combine_kernelI23Flash_fwd_kernel_traitsILi256ELi64ELi64ELi4ELb0ELb0EN7cutlass10bfloat16_tE19Flash_kernel_traitsILi256ELi64ELi64ELi4ES3_EELi4ELi4ELb1EEEvNS_16Flash_fwd_paramsE --------------------------
	.section	.text._ZN5flash32flash_fwd_splitkv_combine_kernelI23Flash_fwd_kernel_traitsILi256ELi64ELi64ELi4ELb0ELb0EN7cutlass10bfloat16_tE19Flash_kernel_traitsILi256ELi64ELi64ELi4ES3_EELi4ELi4ELb1EEEvNS_16Flash_fwd_paramsE,"ax",@progbits
	.sectioninfo	@"SHI_REGISTERS=52"
	.align	128
        .global         _ZN5flash32flash_fwd_splitkv_combine_kernelI23Flash_fwd_kernel_traitsILi256ELi64ELi64ELi4ELb0ELb0EN7cutlass10bfloat16_tE19Flash_kernel_traitsILi256ELi64ELi64ELi4ES3_EELi4ELi4ELb1EEEvNS_16Flash_fwd_paramsE
        .type           _ZN5flash32flash_fwd_splitkv_combine_kernelI23Flash_fwd_kernel_traitsILi256ELi64ELi64ELi4ELb0ELb0EN7cutlass10bfloat16_tE19Flash_kernel_traitsILi256ELi64ELi64ELi4ES3_EELi4ELi4ELb1EEEvNS_16Flash_fwd_paramsE,@function
        .size           _ZN5flash32flash_fwd_splitkv_combine_kernelI23Flash_fwd_kernel_traitsILi256ELi64ELi64ELi4ELb0ELb0EN7cutlass10bfloat16_tE19Flash_kernel_traitsILi256ELi64ELi64ELi4ES3_EELi4ELi4ELb1EEEvNS_16Flash_fwd_paramsE,(.L_x_8868 - _ZN5flash32flash_fwd_splitkv_combine_kernelI23Flash_fwd_kernel_traitsILi256ELi64ELi64ELi4ELb0ELb0EN7cutlass10bfloat16_tE19Flash_kernel_traitsILi256ELi64ELi64ELi4ES3_EELi4ELi4ELb1EEEvNS_16Flash_fwd_paramsE)
        .other          _ZN5flash32flash_fwd_splitkv_combine_kernelI23Flash_fwd_kernel_traitsILi256ELi64ELi64ELi4ELb0ELb0EN7cutlass10bfloat16_tE19Flash_kernel_traitsILi256ELi64ELi64ELi4ES3_EELi4ELi4ELb1EEEvNS_16Flash_fwd_paramsE,@"STO_CUDA_ENTRY STV_DEFAULT"
_ZN5flash32flash_fwd_splitkv_combine_kernelI23Flash_fwd_kernel_traitsILi256ELi64ELi64ELi4ELb0ELb0EN7cutlass10bfloat16_tE19Flash_kernel_traitsILi256ELi64ELi64ELi4ES3_EELi4ELi4ELb1EEEvNS_16Flash_fwd_paramsE:
.text._ZN5flash32flash_fwd_splitkv_combine_kernelI23Flash_fwd_kernel_traitsILi256ELi64ELi64ELi4ELb0ELb0EN7cutlass10bfloat16_tE19Flash_kernel_traitsILi256ELi64ELi64ELi4ES3_EELi4ELi4ELb1EEEvNS_16Flash_fwd_paramsE:
        /* <DEDUP_REMOVED lines=23> */
[----:B------:R-:W-:Y:S05]  /*0170*/  CALL.REL.NOINC `($__internal_10_$__cuda_sm20_div_s64) ;  /* 0x0000489000007944 */ /* 0x000fea0003c00000 */
[----:B------:R-:W-:Y:S05]  /*0180*/  BRA `(.L_x_479) ;  /* 0x0000013000007947 */ /* 0x000fea0003800000 */
.L_x_478:
        /* <DEDUP_REMOVED lines=19> */
.L_x_479:
        /* <DEDUP_REMOVED lines=12> */
[----:B------:R-:W-:Y:S05]  /*0380*/  CALL.REL.NOINC `($__internal_10_$__cuda_sm20_div_s64) ;  /* 0x0000468000007944 */ /* 0x000fea0003c00000 */
[----:B------:R-:W-:Y:S02]  /*0390*/  MOV R8, R20 ;  /* 0x0000001400087202 */ /* 0x000fe40000000f00 */
[----:B------:R-:W-:Y:S01]  /*03a0*/  MOV R9, R21 ;  /* 0x0000001500097202 */ /* 0x000fe20000000f00 */
[----:B------:R-:W-:Y:S05]  /*03b0*/  BRA `(.L_x_482) ;  /* 0x0000013000007947 */ /* 0x000fea0003800000 */
.L_x_481:
        /* <DEDUP_REMOVED lines=19> */
.L_x_482:
[----:B------:R-:W-:Y:S05]  /*04f0*/  BSYNC B0 ;  /* 0x0000000000007941 */ /* 0x000fea0003800000 */
.L_x_480:
        /* <DEDUP_REMOVED lines=43> */
.L_x_484:
        /* <DEDUP_REMOVED lines=19> */
.L_x_485:
[----:B------:R-:W-:Y:S05]  /*08e0*/  BSYNC B0 ;  /* 0x0000000000007941 */ /* 0x000fea0003800000 */
.L_x_483:
        /* <DEDUP_REMOVED lines=74> */
[----:B------:R-:W-:Y:S02]  /*0d90*/  MOV R32, R20 ;  /* 0x0000001400207202 */ /* 0x000fe40000000f00 */
[----:B------:R-:W-:Y:S01]  /*0da0*/  MOV R33, R21 ;  /* 0x0000001500217202 */ /* 0x000fe20000000f00 */
[----:B------:R-:W-:Y:S05]  /*0db0*/  BRA `(.L_x_488) ;  /* 0x0000013000007947 */ /* 0x000fea0003800000 */
.L_x_487:
        /* <DEDUP_REMOVED lines=19> */
.L_x_488:
[----:B------:R-:W-:Y:S05]  /*0ef0*/  BSYNC B0 ;  /* 0x0000000000007941 */ /* 0x000fea0003800000 */
.L_x_486:
        /* <DEDUP_REMOVED lines=41> */
.L_x_490:
        /* <DEDUP_REMOVED lines=19> */
.L_x_491:
[----:B------:R-:W-:Y:S05]  /*12c0*/  BSYNC B0 ;  /* 0x0000000000007941 */ /* 0x000fea0003800000 */
.L_x_489:
        /* <DEDUP_REMOVED lines=131> */
.L_x_493:
[----:B------:R-:W-:Y:S05]  /*1b00*/  BSYNC B0 ;  /* 0x0000000000007941 */ /* 0x000fea0003800000 */
.L_x_492:
        /* <DEDUP_REMOVED lines=95> */
.L_x_498:
        /* <DEDUP_REMOVED lines=22> */
.L_x_499:
[----:B------:R-:W-:Y:S05]  /*2260*/  BSYNC B0 ;  /* 0x0000000000007941 */ /* 0x000fea0003800000 */
.L_x_497:
[----:B------:R-:W-:Y:S01]  /*2270*/  LOP3.LUT R19, R17, R0, RZ, 0xfc, !PT ;  /* 0x0000000011137212 */ /* 0x000fe200078efcff */
[----:B------:R-:W-:Y:S03]  /*2280*/  BSSY B0, `(.L_x_500) ;  /* 0x0000028000007945 */ /* 0x000fe60003800000 */
[----:B------:R-:W-:-:S13]  /*2290*/  ISETP.NE.U32.AND P0, PT, R19, RZ, PT ;  /* 0x000000ff1300720c */ /* 0x000fda0003f05070 */
[----:B------:R-:W-:Y:S05]  /*22a0*/  @!P0 BRA `(.L_x_501) ;  /* 0x000000f000008947 */ /* 0x000fea0003800000 */
[----:B------:R-:W-:Y:S01]  /*22b0*/  IMAD.MOV.U32 R24, RZ, RZ, R30 ;  /* 0x000000ffff187224 */ /* 0x000fe200078e001e */
[----:B------:R-:W-:Y:S02]  /*22c0*/  MOV R23, R0 ;  /* 0x0000000000177202 */ /* 0x000fe40000000f00 */
[----:B------:R-:W-:Y:S02]  /*22d0*/  MOV R22, 0x22f0 ;  /* 0x000022f000167802 */ /* 0x000fe40000000f00 */
[----:B------:R-:W-:Y:S05]  /*22e0*/  CALL.REL.NOINC `($__internal_10_$__cuda_sm20_div_s64) ;  /* 0x0000272000007944 */ /* 0x000fea0003c00000 */
        /* <DEDUP_REMOVED lines=11> */
.L_x_501:
        /* <DEDUP_REMOVED lines=22> */
.L_x_502:
[----:B------:R-:W-:Y:S05]  /*2500*/  BSYNC B0 ;  /* 0x0000000000007941 */ /* 0x000fea0003800000 */
.L_x_500:
        /* <DEDUP_REMOVED lines=11> */
[----:B------:R-:W-:Y:S05]  /*25c0*/  CALL.REL.NOINC `($__internal_10_$__cuda_sm20_div_s64) ;  /* 0x0000244000007944 */ /* 0x000fea0003c00000 */
[----:B------:R-:W-:-:S04]  /*25d0*/  IADD3 R17, P0, RZ, -R20, RZ ;  /* 0x80000014ff117210 */ /* 0x000fc80007f1e0ff */
[----:B------:R-:W-:Y:S01]  /*25e0*/  IADD3.X R18, RZ, ~R21, RZ, P0, !PT ;  /* 0x80000015ff127210 */ /* 0x000fe200007fe4ff */
[----:B------:R-:W-:-:S04]  /*25f0*/  IMAD.WIDE.U32 R36, R5, R17, R36 ;  /* 0x0000001105247225 */ /* 0x000fc800078e0024 */
[----:B------:R-:W-:-:S04]  /*2600*/  IMAD R18, R18, R5, RZ ;  /* 0x0000000512127224 */ /* 0x000fc800078e02ff */
[----:B------:R-:W-:-:S05]  /*2610*/  IMAD R4, R4, R17, R18 ;  /* 0x0000001104047224 */ /* 0x000fca00078e0212 */
[----:B------:R-:W-:Y:S01]  /*2620*/  IADD3 R4, R37, R4, RZ ;  /* 0x0000000425047210 */ /* 0x000fe20007ffe0ff */
[----:B------:R-:W-:Y:S05]  /*2630*/  BRA `(.L_x_505) ;  /* 0x0000016000007947 */ /* 0x000fea0003800000 */
.L_x_504:
        /* <DEDUP_REMOVED lines=22> */
.L_x_505:
[----:B------:R-:W-:Y:S05]  /*27a0*/  BSYNC B0 ;  /* 0x0000000000007941 */ /* 0x000fea0003800000 */
.L_x_503:
        /* <DEDUP_REMOVED lines=38> */
[----:B------:R-:W-:Y:S05]  /*2a10*/  CALL.REL.NOINC `($__internal_10_$__cuda_sm20_div_s64) ;  /* 0x00001ff000007944 */ /* 0x000fea0003c00000 */
        /* <DEDUP_REMOVED lines=12> */
.L_x_507:
        /* <DEDUP_REMOVED lines=23> */
.L_x_508:
[----:B------:R-:W-:Y:S05]  /*2c50*/  BSYNC B0 ;  /* 0x0000000000007941 */ /* 0x000fea0003800000 */
.L_x_506:
        /* <DEDUP_REMOVED lines=19> */
.L_x_510:
        /* <DEDUP_REMOVED lines=22> */
.L_x_511:
[----:B------:R-:W-:Y:S05]  /*2ef0*/  BSYNC B0 ;  /* 0x0000000000007941 */ /* 0x000fea0003800000 */
.L_x_509:
        /* <DEDUP_REMOVED lines=20> */
.L_x_513:
        /* <DEDUP_REMOVED lines=23> */
.L_x_514:
[----:B------:R-:W-:Y:S05]  /*31b0*/  BSYNC B0 ;  /* 0x0000000000007941 */ /* 0x000fea0003800000 */
.L_x_512:
        /* <DEDUP_REMOVED lines=25> */
[----:B------:R-:W-:Y:S05]  /*3350*/  CALL.REL.NOINC `($__internal_10_$__cuda_sm20_div_s64) ;  /* 0x000016b000007944 */ /* 0x000fea0003c00000 */
        /* <DEDUP_REMOVED lines=12> */
.L_x_516:
        /* <DEDUP_REMOVED lines=23> */
.L_x_517:
[----:B------:R-:W-:Y:S05]  /*3590*/  BSYNC B0 ;  /* 0x0000000000007941 */ /* 0x000fea0003800000 */
.L_x_515:
        /* <DEDUP_REMOVED lines=29> */
.L_x_519:
        /* <DEDUP_REMOVED lines=23> */
.L_x_520:
[----:B------:R-:W-:Y:S05]  /*38e0*/  BSYNC B0 ;  /* 0x0000000000007941 */ /* 0x000fea0003800000 */
.L_x_518:
        /* <DEDUP_REMOVED lines=20> */
.L_x_496:
[----:B------:R-:W-:-:S04]  /*3a30*/  LEA R2, P0, R36, c[0x0][0x200], 0x2 ;  /* 0x0000800024027a11 */ /* 0x000fc800078010ff */
[----:B------:R-:W-:-:S05]  /*3a40*/  LEA.HI.X R3, R36, c[0x0][0x204], R37, 0x2, P0 ;  /* 0x0000810024037a11 */ /* 0x000fca00000f1425 */
[----:B------:R0:W-:Y:S04]  /*3a50*/  STG.E [R2.64], R28 ;  /* 0x0000001c02007986 */ /* 0x0001e8000c10190a */
.L_x_495:
[----:B------:R-:W-:Y:S05]  /*3a60*/  BSYNC B1 ;  /* 0x0000000000017941 */ /* 0x000fea0003800000 */
.L_x_494:
[----:B------:R-:W1:Y:S01]  /*3a70*/  S2R R24, SR_TID.X ;  /* 0x0000000000187919 */ /* 0x000e620000002100 */
[----:B------:R-:W-:Y:S01]  /*3a80*/  IMAD.MOV.U32 R20, RZ, RZ, c[0x0][0x314] ;  /* 0x0000c500ff147624 */ /* 0x000fe200078e00ff */
[----:B------:R-:W-:Y:S01]  /*3a90*/  CS2R R4, SRZ ;  /* 0x0000000000047805 */ /* 0x000fe2000001ff00 */
[----:B------:R-:W-:Y:S01]  /*3aa0*/  IMAD.MOV.U32 R8, RZ, RZ, RZ ;  /* 0x000000ffff087224 */ /* 0x000fe200078e00ff */
[----:B-1----:R-:W-:-:S04]  /*3ab0*/  SHF.R.S32.HI R23, RZ, 0x1f, R24 ;  /* 0x0000001fff177819 */ /* 0x002fc80000011418 */
[CC--:B0-----:R-:W-:Y:S02]  /*3ac0*/  LEA.HI R2, R23.reuse, R24.reuse, RZ, 0x4 ;  /* 0x0000001817027211 */ /* 0x0c1fe400078f20ff */
[----:B------:R-:W-:Y:S02]  /*3ad0*/  LEA.HI R23, R23, R24, RZ, 0x5 ;  /* 0x0000001817177211 */ /* 0x000fe400078f28ff */
[----:B------:R-:W-:-:S05]  /*3ae0*/  LOP3.LUT R3, R2, 0xfffffff0, RZ, 0xc0, !PT ;  /* 0xfffffff002037812 */ /* 0x000fca00078ec0ff */
[----:B------:R-:W-:Y:S01]  /*3af0*/  IMAD.IADD R0, R24, 0x1, -R3 ;  /* 0x0000000118007824 */ /* 0x000fe200078e0a03 */
[----:B------:R-:W-:Y:S02]  /*3b00*/  LOP3.LUT R3, R23, 0x3fffffe0, RZ, 0xc0, !PT ;  /* 0x3fffffe017037812 */ /* 0x000fe400078ec0ff */
[----:B------:R-:W-:Y:S02]  /*3b10*/  SHF.R.S32.HI R23, RZ, 0x5, R23 ;  /* 0x00000005ff177819 */ /* 0x000fe40000011417 */
[----:B------:R-:W-:-:S04]  /*3b20*/  ISETP.GE.AND P0, PT, R0, c[0x0][0x314], PT ;  /* 0x0000c50000007a0c */ /* 0x000fc80003f06270 */
[C---:B------:R-:W-:Y:S01]  /*3b30*/  ISETP.GT.OR P0, PT, R24.reuse, 0x3f, P0 ;  /* 0x0000003f1800780c */ /* 0x040fe20000704670 */
[----:B------:R-:W-:-:S04]  /*3b40*/  IMAD.IADD R24, R24, 0x1, -R3 ;  /* 0x0000000118187824 */ /* 0x000fc800078e0a03 */
[----:B------:R-:W-:-:S08]  /*3b50*/  IMAD.SHL.U32 R24, R24, 0x4, RZ ;  /* 0x0000000418187824 */ /* 0x000fd000078e00ff */
[----:B------:R-:W-:Y:S01]  /*3b60*/  @!P0 FADD.FTZ R6, -R28, R29 ;  /* 0x0000001d1c068221 */ /* 0x000fe20000010100 */
[----:B------:R-:W-:Y:S02]  /*3b70*/  @!P0 SHF.R.S32.HI R7, RZ, 0x4, R2 ;  /* 0x00000004ff078819 */ /* 0x000fe40000011402 */
[----:B------:R-:W-:Y:S01]  /*3b80*/  CS2R R2, SRZ ;  /* 0x0000000000027805 */ /* 0x000fe2000001ff00 */
[----:B------:R-:W-:Y:S02]  /*3b90*/  @!P0 FMUL.FTZ R6, R6, 1.4426950216293334961 ;  /* 0x3fb8aa3b06068820 */ /* 0x000fe40000410000 */
[----:B------:R-:W-:Y:S02]  /*3ba0*/  @!P0 IMAD R7, R0, 0x5, R7 ;  /* 0x0000000500078824 */ /* 0x000fe400078e0207 */
[----:B------:R-:W-:Y:S02]  /*3bb0*/  IMAD.MOV.U32 R0, RZ, RZ, RZ ;  /* 0x000000ffff007224 */ /* 0x000fe400078e00ff */
[----:B------:R-:W0:Y:S02]  /*3bc0*/  @!P0 MUFU.EX2 R6, R6 ;  /* 0x0000000600068308 */ /* 0x000e240000000800 */
[----:B0-----:R0:W-:Y:S04]  /*3bd0*/  @!P0 STS [R7.X4], R6 ;  /* 0x0000000607008388 */ /* 0x0011e80000004800 */
[----:B------:R-:W-:Y:S01]  /*3be0*/  BAR.SYNC.DEFER_BLOCKING 0x0 ;  /* 0x0000000000007b1d */ /* 0x000fe20000010000 */
[----:B------:R-:W-:Y:S01]  /*3bf0*/  ISETP.GE.AND P0, PT, R20, 0x1, PT ;  /* 0x000000011400780c */ /* 0x000fe20003f06270 */
[----:B0-----:R-:W-:-:S12]  /*3c00*/  CS2R R6, SRZ ;  /* 0x0000000000067805 */ /* 0x001fd8000001ff00 */
        /* <DEDUP_REMOVED lines=28> */
.L_x_523:
[----:B------:R0:W2:Y:S01]  /*3dd0*/  @!P3 LDG.E.128 R12, [R30.64+-0x200] ;  /* 0xfffe000a1e0cb981 */ /* 0x0000a2000c1e1d00 */
[C---:B------:R-:W-:Y:S02]  /*3de0*/  IADD3 R28, P1, R26.reuse, R30, RZ ;  /* 0x0000001e1a1c7210 */ /* 0x040fe40007f3e0ff */
[----:B------:R-:W-:Y:S01]  /*3df0*/  IADD3 R21, R21, 0x4, RZ ;  /* 0x0000000415157810 */ /* 0x000fe20007ffe0ff */
[----:B------:R0:W3:Y:S01]  /*3e00*/  @!P3 LDG.E.128 R16, [R30.64] ;  /* 0x0000000a1e10b981 */ /* 0x0000e2000c1e1d00 */
[----:B------:R-:W-:Y:S02]  /*3e10*/  PLOP3.LUT P3, PT, P0, PT, PT, 0x80, 0x0 ;  /* 0x000000000000781c */ /* 0x000fe4000076f070 */
[----:B------:R-:W-:Y:S01]  /*3e20*/  IADD3.X R29, R27, R31, RZ, P1, !PT ;  /* 0x0000001f1b1d7210 */ /* 0x000fe20000ffe4ff */
        /* <DEDUP_REMOVED lines=51> */
.L_x_522:
[----:B------:R-:W-:-:S04]  /*4160*/  IADD3 R9, -R21, c[0x0][0x314], RZ ;  /* 0x0000c50015097a10 */ /* 0x000fc80007ffe1ff */
[----:B------:R-:W-:-:S13]  /*4170*/  ISETP.GT.AND P0, PT, R9, 0x1, PT ;  /* 0x000000010900780c */ /* 0x000fda0003f04270 */
[----:B------:R-:W-:Y:S05]  /*4180*/  @!P0 BRA `(.L_x_524) ;  /* 0x0000020000008947 */ /* 0x000fea0003800000 */
[----:B------:R-:W-:Y:S01]  /*4190*/  ISETP.GE.AND P0, PT, R23, R22, PT ;  /* 0x000000161700720c */ /* 0x000fe20003f06270 */
[----:B------:R-:W0:Y:S01]  /*41a0*/  LDS R35, [R10] ;  /* 0x000000000a237984 */ /* 0x000e220000000800 */
[----:B------:R-:W-:-:S03]  /*41b0*/  IADD3 R36, P1, R26, R30, RZ ;  /* 0x0000001e1a247210 */ /* 0x000fc60007f3e0ff */
[----:B------:R1:W2:Y:S08]  /*41c0*/  LDS R34, [R10+0x14] ;  /* 0x000014000a227984 */ /* 0x0002b00000000800 */
[----:B------:R-:W0:Y:S04]  /*41d0*/  @!P0 LDG.E.128 R12, [R30.64+-0x200] ;  /* 0xfffe000a1e0c8981 */ /* 0x000e28000c1e1d00 */
[----:B------:R-:W3:Y:S01]  /*41e0*/  @!P0 LDG.E.128 R16, [R30.64] ;  /* 0x0000000a1e108981 */ /* 0x000ee2000c1e1d00 */
[----:B------:R-:W-:Y:S01]  /*41f0*/  IADD3.X R37, R27, R31, RZ, P1, !PT ;  /* 0x0000001f1b257210 */ /* 0x000fe20000ffe4ff */
[----:B0-----:R-:W-:-:S02]  /*4200*/  FFMA.FTZ R33, R12, R35, R8 ;  /* 0x000000230c217223 */ /* 0x001fc40000010008 */
[-C--:B------:R-:W-:Y:S02]  /*4210*/  FFMA.FTZ R32, R13, R35.reuse, R7 ;  /* 0x000000230d207223 */ /* 0x080fe40000010007 */
[-C--:B------:R-:W-:Y:S02]  /*4220*/  FFMA.FTZ R29, R14, R35.reuse, R6 ;  /* 0x000000230e1d7223 */ /* 0x080fe40000010006 */
[-C--:B------:R-:W-:Y:S02]  /*4230*/  FFMA.FTZ R28, R15, R35.reuse, R5 ;  /* 0x000000230f1c7223 */ /* 0x080fe40000010005 */
[-C--:B---3--:R-:W-:Y:S01]  /*4240*/  FFMA.FTZ R25, R16, R35.reuse, R4 ;  /* 0x0000002310197223 */ /* 0x088fe20000010004 */
[----:B------:R-:W2:Y:S01]  /*4250*/  @!P0 LDG.E.128 R12, [R36.64+-0x200] ;  /* 0xfffe000a240c8981 */ /* 0x000ea2000c1e1d00 */
[-C--:B------:R-:W-:Y:S02]  /*4260*/  FFMA.FTZ R20, R17, R35.reuse, R3 ;  /* 0x0000002311147223 */ /* 0x080fe40000010003 */
[----:B------:R-:W-:-:S02]  /*4270*/  FFMA.FTZ R9, R18, R35, R2 ;  /* 0x0000002312097223 */ /* 0x000fc40000010002 */
[----:B------:R-:W-:Y:S02]  /*4280*/  FFMA.FTZ R0, R19, R35, R0 ;  /* 0x0000002313007223 */ /* 0x000fe40000010000 */
[----:B------:R-:W3:Y:S01]  /*4290*/  @!P0 LDG.E.128 R16, [R36.64] ;  /* 0x0000000a24108981 */ /* 0x000ee2000c1e1d00 */
[----:B------:R-:W-:Y:S02]  /*42a0*/  IADD3 R30, P0, R26, R36, RZ ;  /* 0x000000241a1e7210 */ /* 0x000fe40007f1e0ff */
[----:B------:R-:W-:Y:S02]  /*42b0*/  IADD3 R21, R21, 0x1, RZ ;  /* 0x0000000115157810 */ /* 0x000fe40007ffe0ff */
[----:B------:R-:W-:Y:S02]  /*42c0*/  IADD3 R26, R10, 0x14, RZ ;  /* 0x000000140a1a7810 */ /* 0x000fe40007ffe0ff */
[----:B------:R-:W-:Y:S02]  /*42d0*/  IADD3.X R31, R27, R37, RZ, P0, !PT ;  /* 0x000000251b1f7210 */ /* 0x000fe400007fe4ff */
[----:B------:R-:W-:-:S02]  /*42e0*/  PLOP3.LUT P4, PT, PT, PT, PT, 0x8, 0x0 ;  /* 0x000000000000781c */ /* 0x000fc40003f8e170 */
[----:B------:R-:W-:Y:S02]  /*42f0*/  IADD3 R21, R21, 0x1, RZ ;  /* 0x0000000115157810 */ /* 0x000fe40007ffe0ff */
[----:B-1----:R-:W-:Y:S01]  /*4300*/  IADD3 R10, R26, 0x14, RZ ;  /* 0x000000141a0a7810 */ /* 0x002fe20007ffe0ff */
[-C--:B--2---:R-:W-:Y:S02]  /*4310*/  FFMA.FTZ R8, R12, R34.reuse, R33 ;  /* 0x000000220c087223 */ /* 0x084fe40000010021 */
[-C--:B------:R-:W-:Y:S02]  /*4320*/  FFMA.FTZ R7, R13, R34.reuse, R32 ;  /* 0x000000220d077223 */ /* 0x080fe40000010020 */
[-C--:B------:R-:W-:Y:S02]  /*4330*/  FFMA.FTZ R6, R14, R34.reuse, R29 ;  /* 0x000000220e067223 */ /* 0x080fe4000001001d */
[-C--:B------:R-:W-:Y:S02]  /*4340*/  FFMA.FTZ R5, R15, R34.reuse, R28 ;  /* 0x000000220f057223 */ /* 0x080fe4000001001c */
[----:B---3--:R-:W-:-:S02]  /*4350*/  FFMA.FTZ R4, R16, R34, R25 ;  /* 0x0000002210047223 */ /* 0x008fc40000010019 */
[-C--:B------:R-:W-:Y:S02]  /*4360*/  FFMA.FTZ R3, R17, R34.reuse, R20 ;  /* 0x0000002211037223 */ /* 0x080fe40000010014 */
[-C--:B------:R-:W-:Y:S02]  /*4370*/  FFMA.FTZ R2, R18, R34.reuse, R9 ;  /* 0x0000002212027223 */ /* 0x080fe40000010009 */
[----:B------:R-:W-:Y:S02]  /*4380*/  FFMA.FTZ R0, R19, R34, R0 ;  /* 0x0000002213007223 */ /* 0x000fe40000010000 */
.L_x_524:
[----:B------:R-:W-:-:S13]  /*4390*/  ISETP.LT.OR P4, PT, R21, c[0x0][0x314], P4 ;  /* 0x0000c50015007a0c */ /* 0x000fda0002781670 */
[----:B------:R-:W-:Y:S05]  /*43a0*/  @!P4 BRA `(.L_x_521) ;  /* 0x000000f00000c947 */ /* 0x000fea0003800000 */
[----:B------:R-:W-:Y:S01]  /*43b0*/  ISETP.GE.AND P0, PT, R23, R22, PT ;  /* 0x000000161700720c */ /* 0x000fe20003f06270 */
[----:B------:R-:W-:-:S12]  /*43c0*/  BSSY B0, `(.L_x_525) ;  /* 0x0000004000007945 */ /* 0x000fd80003800000 */
[----:B------:R-:W-:Y:S05]  /*43d0*/  @P0 BRA `(.L_x_526) ;  /* 0x0000002000000947 */ /* 0x000fea0003800000 */
[----:B------:R0:W5:Y:S04]  /*43e0*/  LDG.E.128 R12, [R30.64+-0x200] ;  /* 0xfffe000a1e0c7981 */ /* 0x000168000c1e1d00 */
[----:B------:R0:W5:Y:S02]  /*43f0*/  LDG.E.128 R16, [R30.64] ;  /* 0x0000000a1e107981 */ /* 0x000164000c1e1d00 */
.L_x_526:
[----:B------:R-:W-:Y:S05]  /*4400*/  BSYNC B0 ;  /* 0x0000000000007941 */ /* 0x000fea0003800000 */
.L_x_525:
        /* <DEDUP_REMOVED lines=9> */
.L_x_521:
        /* <DEDUP_REMOVED lines=74> */
[----:B------:R-:W-:-:S03]  /*4940*/  IADD3 R7, R24, 0x80, RZ ;  /* 0x0000008018077810 */ /* 0x000fc60007ffe0ff */
[----:B------:R-:W-:Y:S01]  /*4950*/  IMAD.IADD R6, R3, 0x1, R0 ;  /* 0x0000000103067824 */ /* 0x000fe200078e0200 */
[CC--:B------:R-:W-:Y:S02]  /*4960*/  IADD3 R0, P1, R24.reuse, R2.reuse, RZ ;  /* 0x0000000218007210 */ /* 0x0c0fe40007f3e0ff */
[C---:B------:R-:W-:Y:S02]  /*4970*/  IADD3 R2, P0, R7.reuse, R2, RZ ;  /* 0x0000000207027210 */ /* 0x040fe40007f1e0ff */
[-C--:B------:R-:W-:Y:S02]  /*4980*/  LEA.HI.X.SX32 R3, R24, R6.reuse, 0x1, P1 ;  /* 0x0000000618037211 */ /* 0x080fe400008f0eff */
[----:B------:R-:W-:Y:S02]  /*4990*/  LEA.HI.X.SX32 R7, R7, R6, 0x1, P0 ;  /* 0x0000000607077211 */ /* 0x000fe400000f0eff */
[----:B------:R-:W-:Y:S02]  /*49a0*/  LEA R10, P1, R0, c[0x0][0x1d0], 0x1 ;  /* 0x00007400000a7a11 */ /* 0x000fe400078208ff */
[----:B------:R-:W-:-:S02]  /*49b0*/  LEA R6, P0, R2, c[0x0][0x1d0], 0x1 ;  /* 0x0000740002067a11 */ /* 0x000fc400078008ff */
[----:B------:R-:W-:Y:S02]  /*49c0*/  LEA.HI.X R11, R0, c[0x0][0x1d4], R3, 0x1, P1 ;  /* 0x00007500000b7a11 */ /* 0x000fe400008f0c03 */
[----:B------:R-:W-:-:S03]  /*49d0*/  LEA.HI.X R7, R2, c[0x0][0x1d4], R7, 0x1, P0 ;  /* 0x0000750002077a11 */ /* 0x000fc600000f0c07 */
[----:B------:R-:W-:Y:S04]  /*49e0*/  STG.E.64 [R10.64], R8 ;  /* 0x000000080a007986 */ /* 0x000fe8000c101b0a */
[----:B------:R-:W-:Y:S01]  /*49f0*/  STG.E.64 [R6.64], R4 ;  /* 0x0000000406007986 */ /* 0x000fe2000c101b0a */
[----:B------:R-:W-:Y:S05]  /*4a00*/  EXIT ;  /* 0x000000000000794d */ /* 0x000fea0003800000 */
        .weak           $__internal_10_$__cuda_sm20_div_s64
        .type           $__internal_10_$__cuda_sm20_div_s64,@function
        .size           $__internal_10_$__cuda_sm20_div_s64,(.L_x_8868 - $__internal_10_$__cuda_sm20_div_s64)
$__internal_10_$__cuda_sm20_div_s64:
        /* <DEDUP_REMOVED lines=83> */
[----:B------:R-:W-:Y:S06]  /*4f40*/  RET.REL.NODEC R26 `(_ZN5flash32flash_fwd_splitkv_combine_kernelI23Flash_fwd_kernel_traitsILi256ELi64ELi64ELi4ELb0ELb0EN7cutlass10bfloat16_tE19Flash_kernel_traitsILi256ELi64ELi64ELi4ES3_EELi4ELi4ELb1EEEvNS_16Flash_fwd_paramsE) ;  /* 0xffffb0b01a007950 */ /* 0x000fec0003c3ffff */
.L_x_527:
        /* <DEDUP_REMOVED lines=11> */
.L_x_8868:


//--------------------- .text._ZN5flash32flash_fwd_splitkv_combine_kernelI23Flash_fwd_kernel_traitsILi256ELi64ELi64ELi4ELb0ELb0EN7cutlass10bfloat16_tE19Flash_kernel_traitsILi256ELi64ELi64ELi4ES3_EELi4ELi3ELb1EEEvNS_16Flash_fwd_paramsE --------------------------
	.section	.text._ZN5flash32flash_fwd_splitkv_combine_kernelI23Flash_fwd_kernel_traitsILi256ELi64ELi64ELi4ELb0ELb0EN7cutlass10bfloat16_tE19Flash_kernel_traitsILi256ELi64ELi64ELi4ES3_EELi4ELi3ELb1EEEvNS_16Flash_fwd_paramsE,"ax",@progbits
	.sectioninfo	@"SHI_REGISTERS=52"
	.align	128
        .global         _ZN5flash32flash_fwd_splitkv_combine_kernelI23Flash_fwd_kernel_traitsILi256ELi64ELi64ELi4ELb0ELb0EN7cutlass10bfloat16_tE19Flash_kernel_traitsILi256ELi64ELi64ELi4ES3_EELi4ELi3ELb1EEEvNS_16Flash_fwd_paramsE
        .type           _ZN5flash32flash_fwd_splitkv_combine_kernelI23Flash_fwd_kernel_traitsILi256ELi64ELi64ELi4ELb0ELb0EN7cutlass10bfloat16_tE19Flash_kernel_traitsILi256ELi64ELi64ELi4ES3_EELi4ELi3ELb1EEEvNS_16Flash_fwd_paramsE,@function
        .size           _ZN5flash32flash_fwd_splitkv_combine_kernelI23Flash_fwd_kernel_traitsILi256ELi64ELi64ELi4ELb0ELb0EN7cutlass10bfloat16_tE19Flash_kernel_traitsILi256ELi64ELi64ELi4ES3_EELi4ELi3ELb1EEEvNS_16Flash_fwd_paramsE,(.L_x_8869 - _ZN5flash32flash_fwd_splitkv_combine_kernelI23Flash_fwd_kernel_traitsILi256ELi64ELi64ELi4ELb0ELb0EN7cutlass10bfloat16_tE19Flash_kernel_traitsILi256ELi64ELi64ELi4ES3_EELi4ELi3ELb1EEEvNS_16Flash_fwd_paramsE)
        .other          _ZN5flash32flash_fwd_splitkv_combine_kernelI23Flash_fwd_kernel_traitsILi256ELi64ELi64ELi4ELb0ELb0EN7cutlass10bfloat16_tE19Flash_kernel_traitsILi256ELi64ELi64ELi4ES3_EELi4ELi3ELb1EEEvNS_16Flash_fwd_paramsE,@"STO_CUDA_ENTRY STV_DEFAULT"
_ZN5flash32flash_fwd_splitkv_combine_kernelI23Flash_fwd_kernel_traitsILi256ELi64ELi64ELi4ELb0ELb0EN7cutlass10bfloat16_tE19Flash_kernel_traitsILi256ELi64ELi64ELi4ES3_EELi4ELi3ELb1EEEvNS_16Flash_fwd_paramsE:
.text._ZN5flash32flash_fwd_splitkv_combine_kernelI23Flash_fwd_kernel_traitsILi256ELi64ELi64ELi4ELb0ELb0EN7cutlass10bfloat16_tE19Flash_kernel_traitsILi256ELi64ELi64ELi4ES3_EELi4ELi3ELb1EEEvNS_16Flash_fwd_paramsE:
        /* <DEDUP_REMOVED lines=23> */
[----:B------:R-:W-:Y:S05]  /*0170*/  CALL.REL.NOINC `($__internal_11_$__cuda_sm20_div_s64) ;  /* 0x0000485000007944 */ /* 0x000fea0003c00000 */
[----:B------:R-:W-:Y:S05]  /*0180*/  BRA `(.L_x_529) ;  /* 0x0000013000007947 */ /* 0x000fea0003800000 */
.L_x_528:
        /* <DEDUP_REMOVED lines=19> */
.L_x_529:
        /* <DEDUP_REMOVED lines=12> */
[----:B------:R-:W-:Y:S05]  /*0380*/  CALL.REL.NOINC `($__internal_11_$__cuda_sm20_div_s64) ;  /* 0x0000464000007944 */ /* 0x000fea0003c00000 */
[----:B------:R-:W-:Y:S02]  /*0390*/  MOV R8, R20 ;  /* 0x0000001400087202 */ /* 0x000fe40000000f00 */
[----:B------:R-:W-:Y:S01]  /*03a0*/  MOV R9, R21 ;  /* 0x0000001500097202 */ /* 0x000fe20000000f00 */
[----:B------:R-:W-:Y:S05]  /*03b0*/  BRA `(.L_x_532) ;  /* 0x0000013000007947 */ /* 0x000fea0003800000 */
.L_x_531:
        /* <DEDUP_REMOVED lines=19> */
.L_x_532:
[----:B------:R-:W-:Y:S05]  /*04f0*/  BSYNC B0 ;  /* 0x0000000000007941 */ /* 0x000fea0003800000 */
.L_x_530:
        /* <DEDUP_REMOVED lines=43> */
.L_x_534:
        /* <DEDUP_REMOVED lines=19> */
.L_x_535:
[----:B------:R-:W-:Y:S05]  /*08e0*/  BSYNC B0 ;  /* 0x0000000000007941 */ /* 0x000fea0003800000 */
.L_x_533:
        /* <DEDUP_REMOVED lines=74> */
[----:B------:R-:W-:Y:S02]  /*0d90*/  MOV R32, R20 ;  /* 0x0000001400207202 */ /* 0x000fe40000000f00 */
[----:B------:R-:W-:Y:S01]  /*0da0*/  MOV R33, R21 ;  /* 0x0000001500217202 */ /* 0x000fe20000000f00 */
[----:B------:R-:W-:Y:S05]  /*0db0*/  BRA `(.L_x_538) ;  /* 0x0000013000007947 */ /* 0x000fea0003800000 */
.L_x_537:
        /* <DEDUP_REMOVED lines=19> */
.L_x_538:
[----:B------:R-:W-:Y:S05]  /*0ef0*/  BSYNC B0 ;  /* 0x0000000000007941 */ /* 0x000fea0003800000 */
.L_x_536:
        /* <DEDUP_REMOVED lines=41> */
.L_x_540:
        /* <DEDUP_REMOVED lines=19> */
.L_x_541:
[----:B------:R-:W-:Y:S05]  /*12c0*/  BSYNC B0 ;  /* 0x0000000000007941 */ /* 0x000fea0003800000 */
.L_x_539:
        /* <DEDUP_REMOVED lines=131> */
.L_x_543:
[----:B------:R-:W-:Y:S05]  /*1b00*/  BSYNC B0 ;  /* 0x0000000000007941 */ /* 0x000fea0003800000 */
.L_x_542:
        /* <DEDUP_REMOVED lines=91> */
.L_x_548:
        /* <DEDUP_REMOVED lines=22> */
.L_x_549:
[----:B------:R-:W-:Y:S05]  /*2220*/  BSYNC B0 ;  /* 0x0000000000007941 */ /* 0x000fea0003800000 */
.L_x_547:
[----:B------:R-:W-:Y:S01]  /*2230*/  LOP3.LUT R19, R17, R0, RZ, 0xfc, !PT ;  /* 0x0000000011137212 */ /* 0x000fe200078efcff */
[----:B------:R-:W-:Y:S03]  /*2240*/  BSSY B0, `(.L_x_550) ;  /* 0x0000028000007945 */ /* 0x000fe60003800000 */
[----:B------:R-:W-:-:S13]  /*2250*/  ISETP.NE.U32.AND P0, PT, R19, RZ, PT ;  /* 0x000000ff1300720c */ /* 0x000fda0003f05070 */
[----:B------:R-:W-:Y:S05]  /*2260*/  @!P0 BRA `(.L_x_551) ;  /* 0x000000f000008947 */ /* 0x000fea0003800000 */
[----:B------:R-:W-:Y:S01]  /*2270*/  IMAD.MOV.U32 R24, RZ, RZ, R30 ;  /* 0x000000ffff187224 */ /* 0x000fe200078e001e */
[----:B------:R-:W-:Y:S02]  /*2280*/  MOV R23, R0 ;  /* 0x0000000000177202 */ /* 0x000fe40000000f00 */
[----:B------:R-:W-:Y:S02]  /*2290*/  MOV R22, 0x22b0 ;  /* 0x000022b000167802 */ /* 0x000fe40000000f00 */
[----:B------:R-:W-:Y:S05]  /*22a0*/  CALL.REL.NOINC `($__internal_11_$__cuda_sm20_div_s64) ;  /* 0x0000272000007944 */ /* 0x000fea0003c00000 */
        /* <DEDUP_REMOVED lines=11> */
.L_x_551:
        /* <DEDUP_REMOVED lines=22> */
.L_x_552:
[----:B------:R-:W-:Y:S05]  /*24c0*/  BSYNC B0 ;  /* 0x0000000000007941 */ /* 0x000fea0003800000 */
.L_x_550:
        /* <DEDUP_REMOVED lines=11> */
[----:B------:R-:W-:Y:S05]  /*2580*/  CALL.REL.NOINC `($__internal_11_$__cuda_sm20_div_s64) ;  /* 0x0000244000007944 */ /* 0x000fea0003c00000 */
[----:B------:R-:W-:-:S04]  /*2590*/  IADD3 R17, P0, RZ, -R20, RZ ;  /* 0x80000014ff117210 */ /* 0x000fc80007f1e0ff */
[----:B------:R-:W-:Y:S01]  /*25a0*/  IADD3.X R18, RZ, ~R21, RZ, P0, !PT ;  /* 0x80000015ff127210 */ /* 0x000fe200007fe4ff */
[----:B------:R-:W-:-:S04]  /*25b0*/  IMAD.WIDE.U32 R36, R5, R17, R36 ;  /* 0x0000001105247225 */ /* 0x000fc800078e0024 */
[----:B------:R-:W-:-:S04]  /*25c0*/  IMAD R18, R18, R5, RZ ;  /* 0x0000000512127224 */ /* 0x000fc800078e02ff */
[----:B------:R-:W-:-:S05]  /*25d0*/  IMAD R4, R4, R17, R18 ;  /* 0x0000001104047224 */ /* 0x000fca00078e0212 */
[----:B------:R-:W-:Y:S01]  /*25e0*/  IADD3 R4, R37, R4, RZ ;  /* 0x0000000425047210 */ /* 0x000fe20007ffe0ff */
[----:B------:R-:W-:Y:S05]  /*25f0*/  BRA `(.L_x_555) ;  /* 0x0000016000007947 */ /* 0x000fea0003800000 */
.L_x_554:
        /* <DEDUP_REMOVED lines=22> */
.L_x_555:
[----:B------:R-:W-:Y:S05]  /*2760*/  BSYNC B0 ;  /* 0x0000000000007941 */ /* 0x000fea0003800000 */
.L_x_553:
        /* <DEDUP_REMOVED lines=38> */
[----:B------:R-:W-:Y:S05]  /*29d0*/  CALL.REL.NOINC `($__internal_11_$__cuda_sm20_div_s64) ;  /* 0x00001ff000007944 */ /* 0x000fea0003c00000 */
        /* <DEDUP_REMOVED lines=12> */
.L_x_557:
        /* <DEDUP_REMOVED lines=23> */
.L_x_558:
[----:B------:R-:W-:Y:S05]  /*2c10*/  BSYNC B0 ;  /* 0x0000000000007941 */ /* 0x000fea0003800000 */
.L_x_556:
        /* <DEDUP_REMOVED lines=19> */
.L_x_560:
        /* <DEDUP_REMOVED lines=22> */
.L_x_561:
[----:B------:R-:W-:Y:S05]  /*2eb0*/  BSYNC B0 ;  /* 0x0000000000007941 */ /* 0x000fea0003800000 */
.L_x_559:
        /* <DEDUP_REMOVED lines=20> */
.L_x_563:
        /* <DEDUP_REMOVED lines=23> */
.L_x_564:
[----:B------:R-:W-:Y:S05]  /*3170*/  BSYNC B0 ;  /* 0x0000000000007941 */ /* 0x000fea0003800000 */
.L_x_562:
        /* <DEDUP_REMOVED lines=25> */
[----:B------:R-:W-:Y:S05]  /*3310*/  CALL.REL.NOINC `($__internal_11_$__cuda_sm20_div_s64) ;  /* 0x000016b000007944 */ /* 0x000fea0003c00000 */
        /* <DEDUP_REMOVED lines=12> */
.L_x_566:
        /* <DEDUP_REMOVED lines=23> */
.L_x_567:
[----:B------:R-:W-:Y:S05]  /*3550*/  BSYNC B0 ;  /* 0x0000000000007941 */ /* 0x000fea0003800000 */
.L_x_565:
        /* <DEDUP_REMOVED lines=29> */
.L_x_569:
        /* <DEDUP_REMOVED lines=23> */
.L_x_570:
[----:B------:R-:W-:Y:S05]  /*38a0*/  BSYNC B0 ;  /* 0x0000000000007941 */ /* 0x000fea0003800000 */
.L_x_568:
        /* <DEDUP_REMOVED lines=20> */
.L_x_546:
[----:B------:R-:W-:-:S04]  /*39f0*/  LEA R2, P0, R36, c[0x0][0x200], 0x2 ;  /* 0x0000800024027a11 */ /* 0x000fc800078010ff */
[----:B------:R-:W-:-:S05]  /*3a00*/  LEA.HI.X R3, R36, c[0x0][0x204], R37, 0x2, P0 ;  /* 0x0000810024037a11 */ /* 0x000fca00000f1425 */
[----:B------:R0:W-:Y:S04]  /*3a10*/  STG.E [R2.64], R28 ;  /* 0x0000001c02007986 */ /* 0x0001e8000c10190a */
.L_x_545:
[----:B------:R-:W-:Y:S05]  /*3a20*/  BSYNC B1 ;  /* 0x0000000000017941 */ /* 0x000fea0003800000 */
.L_x_544:
        /* <DEDUP_REMOVED lines=54> */
.L_x_573:
        /* <DEDUP_REMOVED lines=57> */
.L_x_572:
        /* <DEDUP_REMOVED lines=35> */
.L_x_574:
[----:B------:R-:W-:-:S13]  /*4350*/  ISETP.LT.OR P4, PT, R21, c[0x0][0x314], P4 ;  /* 0x0000c50015007a0c */ /* 0x000fda0002781670 */
[----:B------:R-:W-:Y:S05]  /*4360*/  @!P4 BRA `(.L_x_571) ;  /* 0x000000f00000c947 */ /* 0x000fea0003800000 */
[----:B------:R-:W-:Y:S01]  /*4370*/  ISETP.GE.AND P0, PT, R23, R22, PT ;  /* 0x000000161700720c */ /* 0x000fe20003f06270 */
[----:B------:R-:W-:-:S12]  /*4380*/  BSSY B0, `(.L_x_575) ;  /* 0x0000004000007945 */ /* 0x000fd80003800000 */
[----:B------:R-:W-:Y:S05]  /*4390*/  @P0 BRA `(.L_x_576) ;  /* 0x0000002000000947 */ /* 0x000fea0003800000 */
[----:B------:R0:W5:Y:S04]  /*43a0*/  LDG.E.128 R12, [R30.64+-0x200] ;  /* 0xfffe000a1e0c7981 */ /* 0x000168000c1e1d00 */
[----:B------:R0:W5:Y:S02]  /*43b0*/  LDG.E.128 R16, [R30.64] ;  /* 0x0000000a1e107981 */ /* 0x000164000c1e1d00 */
.L_x_576:
[----:B------:R-:W-:Y:S05]  /*43c0*/  BSYNC B0 ;  /* 0x0000000000007941 */ /* 0x000fea0003800000 */
.L_x_575:
        /* <DEDUP_REMOVED lines=9> */
.L_x_571:
        /* <DEDUP_REMOVED lines=87> */
        .weak           $__internal_11_$__cuda_sm20_div_s64
        .type           $__internal_11_$__cuda_sm20_div_s64,@function
        .size           $__internal_11_$__cuda_sm20_div_s64,(.L_x_8869 - $__internal_11_$__cuda_sm20_div_s64)
$__internal_11_$__cuda_sm20_div_s64:
        /* <DEDUP_REMOVED lines=83> */
[----:B------:R-:W-:Y:S06]  /*4f00*/  RET.REL.NODEC R26 `(_ZN5flash32flash_fwd_splitkv_combine_kernelI23Flash_fwd_kernel_traitsILi256ELi64ELi64ELi4ELb0ELb0EN7cutlass10bfloat16_tE19Flash_kernel_traitsILi256ELi64ELi64ELi4ES3_EELi4ELi3ELb1EEEvNS_16Flash_fwd_paramsE) ;  /* 0xffffb0f01a007950 */ /* 0x000fec0003c3ffff */
.L_x_577:
        /* <DEDUP_REMOVED lines=15> */
.L_x_8869:


//--------------------- .text._ZN5flash32flash_fwd_splitkv_combine_kernelI23Flash_fwd_kernel_traitsILi256ELi64ELi64ELi4ELb0ELb0EN7cutlass10bfloat16_tE19Flash_kernel_traitsILi256ELi64ELi64ELi4ES3_EELi4ELi2ELb1EEEvNS_16Flash_fwd_paramsE --------------------------
	.section	.text._ZN5flash32flash_fwd_splitkv_combine_kernelI23Flash_fwd_kernel_traitsILi256ELi64ELi64ELi4ELb0ELb0EN7cutlass10bfloat16_tE19Flash_kernel_traitsILi256ELi64ELi64ELi4ES3_EELi4ELi2ELb1EEEvNS_16Flash_fwd_paramsE,"ax",@progbits
	.sectioninfo	@"SHI_REGISTERS=54"
	.align	128
        .global         _ZN5flash32flash_fwd_splitkv_combine_kernelI23Flash_fwd_kernel_traitsILi256ELi64ELi64ELi4ELb0ELb0EN7cutlass10bfloat16_tE19Flash_kernel_traitsILi256ELi64ELi64ELi4ES3_EELi4ELi2ELb1EEEvNS_16Flash_fwd_paramsE
        .type           _ZN5flash32flash_fwd_splitkv_combine_kernelI23Flash_fwd_kernel_traitsILi256ELi64ELi64ELi4ELb0ELb0EN7cutlass10bfloat16_tE19Flash_kernel_traitsILi256ELi64ELi64ELi4ES3_EELi4ELi2ELb1EEEvNS_16Flash_fwd_paramsE,@function
        .size           _ZN5flash32flash_fwd_splitkv_combine_kernelI23Flash_fwd_kernel_traitsILi256ELi64ELi64ELi4ELb0ELb0EN7cutlass10bfloat16_tE19Flash_kernel_traitsILi256ELi64ELi64ELi4ES3_EELi4ELi2ELb1EEEvNS_16Flash_fwd_paramsE,(.L_x_8870 - _ZN5flash32flash_fwd_splitkv_combine_kernelI23Flash_fwd_kernel_traitsILi256ELi64ELi64ELi4ELb0ELb0EN7cutlass10bfloat16_tE19Flash_kernel_traitsILi256ELi64ELi64ELi4ES3_EELi4ELi2ELb1EEEvNS_16Flash_fwd_paramsE)
        .other          _ZN5flash32flash_fwd_splitkv_combine_kernelI23Flash_fwd_kernel_traitsILi256ELi64ELi64ELi4ELb0ELb0EN7cutlass10bfloat16_tE19Flash_kernel_traitsILi256ELi64ELi64ELi4ES3_EELi4ELi2ELb1EEEvNS_16Flash_fwd_paramsE,@"STO_CUDA_ENTRY STV_DEFAULT"
_ZN5flash32flash_fwd_splitkv_combine_kernelI23Flash_fwd_kernel_traitsILi256ELi64ELi64ELi4ELb0ELb0EN7cutlass10bfloat16_tE19Flash_kernel_traitsILi256ELi64ELi64ELi4ES3_EELi4ELi2ELb1EEEvNS_16Flash_fwd_paramsE:
.text._ZN5flash32flash_fwd_splitkv_combine_kernelI23Flash_fwd_kernel_traitsILi256ELi64ELi64ELi4ELb0ELb0EN7cutlass10bfloat16_tE19Flash_kernel_traitsILi256ELi64ELi64ELi4ES3_EELi4ELi2ELb1EEEvNS_16Flash_fwd_paramsE:
        /* <DEDUP_REMOVED lines=23> */
[----:B------:R-:W-:Y:S05]  /*0170*/  CALL.REL.NOINC `($__internal_12_$__cuda_sm20_div_s64) ;  /* 0x0000479000007944 */ /* 0x000fea0003c00000 */
[----:B------:R-:W-:Y:S01]  /*0180*/  MOV R24, R0 ;  /* 0x0000000000187202 */ /* 0x000fe20000000f00 */
[----:B------:R-:W-:Y:S05]  /*0190*/  BRA `(.L_x_579) ;  /* 0x0000013000007947 */ /* 0x000fea0003800000 */
.L_x_578:
        /* <DEDUP_REMOVED lines=19> */
.L_x_579:
        /* <DEDUP_REMOVED lines=10> */
[----:B------:R-:W-:Y:S05]  /*0370*/  CALL.REL.NOINC `($__internal_12_$__cuda_sm20_div_s64) ;  /* 0x0000459000007944 */ /* 0x000fea0003c00000 */
[----:B------:R-:W-:Y:S02]  /*0380*/  MOV R12, R0 ;  /* 0x00000000000c7202 */ /* 0x000fe40000000f00 */
[----:B------:R-:W-:Y:S01]  /*0390*/  MOV R13, R25 ;  /* 0x00000019000d7202 */ /* 0x000fe20000000f00 */
[----:B------:R-:W-:Y:S05]  /*03a0*/  BRA `(.L_x_582) ;  /* 0x0000013000007947 */ /* 0x000fea0003800000 */
.L_x_581:
        /* <DEDUP_REMOVED lines=19> */
.L_x_582:
[----:B------:R-:W-:Y:S05]  /*04e0*/  BSYNC B0 ;  /* 0x0000000000007941 */ /* 0x000fea0003800000 */
.L_x_580:
        /* <DEDUP_REMOVED lines=44> */
.L_x_584:
        /* <DEDUP_REMOVED lines=19> */
.L_x_585:
[----:B------:R-:W-:Y:S05]  /*08e0*/  BSYNC B0 ;  /* 0x0000000000007941 */ /* 0x000fea0003800000 */
.L_x_583:
        /* <DEDUP_REMOVED lines=71> */
[----:B------:R-:W-:Y:S05]  /*0d60*/  CALL.REL.NOINC `($__internal_12_$__cuda_sm20_div_s64) ;  /* 0x00003ba000007944 */ /* 0x000fea0003c00000 */
[----:B------:R-:W-:Y:S02]  /*0d70*/  MOV R32, R0 ;  /* 0x0000000000207202 */ /* 0x000fe40000000f00 */
[----:B------:R-:W-:Y:S01]  /*0d80*/  MOV R33, R25 ;  /* 0x0000001900217202 */ /* 0x000fe20000000f00 */
[----:B------:R-:W-:Y:S05]  /*0d90*/  BRA `(.L_x_588) ;  /* 0x0000013000007947 */ /* 0x000fea0003800000 */
.L_x_587:
        /* <DEDUP_REMOVED lines=19> */
.L_x_588:
[----:B------:R-:W-:Y:S05]  /*0ed0*/  BSYNC B0 ;  /* 0x0000000000007941 */ /* 0x000fea0003800000 */
.L_x_586:
        /* <DEDUP_REMOVED lines=42> */
.L_x_590:
        /* <DEDUP_REMOVED lines=19> */
.L_x_591:
[----:B------:R-:W-:Y:S05]  /*12b0*/  BSYNC B0 ;  /* 0x0000000000007941 */ /* 0x000fea0003800000 */
.L_x_589:
        /* <DEDUP_REMOVED lines=132> */
.L_x_593:
[----:B------:R-:W-:Y:S05]  /*1b00*/  BSYNC B0 ;  /* 0x0000000000007941 */ /* 0x000fea0003800000 */
.L_x_592:
        /* <DEDUP_REMOVED lines=81> */
.L_x_598:
        /* <DEDUP_REMOVED lines=22> */
.L_x_599:
[----:B------:R-:W-:Y:S05]  /*2180*/  BSYNC B0 ;  /* 0x0000000000007941 */ /* 0x000fea0003800000 */
.L_x_597:
        /* <DEDUP_REMOVED lines=8> */
[----:B------:R-:W-:Y:S05]  /*2210*/  CALL.REL.NOINC `($__internal_12_$__cuda_sm20_div_s64) ;  /* 0x000026f000007944 */ /* 0x000fea0003c00000 */
        /* <DEDUP_REMOVED lines=10> */
.L_x_601:
        /* <DEDUP_REMOVED lines=22> */
.L_x_602:
[----:B------:R-:W-:Y:S05]  /*2420*/  BSYNC B0 ;  /* 0x0000000000007941 */ /* 0x000fea0003800000 */
.L_x_600:
        /* <DEDUP_REMOVED lines=11> */
[----:B------:R-:W-:Y:S05]  /*24e0*/  CALL.REL.NOINC `($__internal_12_$__cuda_sm20_div_s64) ;  /* 0x0000242000007944 */ /* 0x000fea0003c00000 */
        /* <DEDUP_REMOVED lines=9> */
.L_x_604:
        /* <DEDUP_REMOVED lines=22> */
.L_x_605:
[----:B------:R-:W-:Y:S05]  /*26e0*/  BSYNC B0 ;  /* 0x0000000000007941 */ /* 0x000fea0003800000 */
.L_x_603:
        /* <DEDUP_REMOVED lines=50> */
.L_x_607:
        /* <DEDUP_REMOVED lines=23> */
.L_x_608:
[----:B------:R-:W-:Y:S05]  /*2b80*/  BSYNC B0 ;  /* 0x0000000000007941 */ /* 0x000fea0003800000 */
.L_x_606:
        /* <DEDUP_REMOVED lines=19> */
.L_x_610:
        /* <DEDUP_REMOVED lines=22> */
.L_x_611:
[----:B------:R-:W-:Y:S05]  /*2e20*/  BSYNC B0 ;  /* 0x0000000000007941 */ /* 0x000fea0003800000 */
.L_x_609:
        /* <DEDUP_REMOVED lines=21> */
.L_x_613:
        /* <DEDUP_REMOVED lines=23> */
.L_x_614:
[----:B------:R-:W-:Y:S05]  /*30f0*/  BSYNC B0 ;  /* 0x0000000000007941 */ /* 0x000fea0003800000 */
.L_x_612:
        /* <DEDUP_REMOVED lines=38> */
.L_x_616:
        /* <DEDUP_REMOVED lines=23> */
.L_x_617:
[----:B------:R-:W-:Y:S05]  /*34d0*/  BSYNC B0 ;  /* 0x0000000000007941 */ /* 0x000fea0003800000 */
.L_x_615:
        /* <DEDUP_REMOVED lines=27> */
.L_x_619:
        /* <DEDUP_REMOVED lines=23> */
.L_x_620:
[----:B------:R-:W-:Y:S05]  /*3800*/  BSYNC B0 ;  /* 0x0000000000007941 */ /* 0x000fea0003800000 */
.L_x_618:
        /* <DEDUP_REMOVED lines=20> */
.L_x_596:
[----:B------:R-:W-:-:S04]  /*3950*/  LEA R2, P0, R34, c[0x0][0x200], 0x2 ;  /* 0x0000800022027a11 */ /* 0x000fc800078010ff */
[----:B------:R-:W-:-:S05]  /*3960*/  LEA.HI.X R3, R34, c[0x0][0x204], R35, 0x2, P0 ;  /* 0x0000810022037a11 */ /* 0x000fca00000f1423 */
[----:B------:R0:W-:Y:S04]  /*3970*/  STG.E [R2.64], R28 ;  /* 0x0000001c02007986 */ /* 0x0001e8000c10190a */
.L_x_595:
[----:B------:R-:W-:Y:S05]  /*3980*/  BSYNC B1 ;  /* 0x0000000000017941 */ /* 0x000fea0003800000 */
.L_x_594:
        /* <DEDUP_REMOVED lines=9> */
[----:B------:R-:W-:-:S04]  /*3a20*/  LOP3.LUT R3, R9, 0x3fffffe0, RZ, 0xc0, !PT ;  /* 0x3fffffe009037812 */ /* 0x000fc800078ec0ff */
[----:B------:R-:W-:Y:S01]  /*3a30*/  ISETP.GE.AND P0, PT, R0, c[0x0][0x314], PT ;  /* 0x0000c50000007a0c */ /* 0x000fe20003f06270 */
[----:B------:R-:W-:-:S03]  /*3a40*/  IMAD.MOV.U32 R0, RZ, RZ, RZ ;  /* 0x000000ffff007224 */ /* 0x000fc600078e00ff */
        /* <DEDUP_REMOVED lines=9> */
[----:B------:R-:W-:Y:S01]  /*3ae0*/  ISETP.GE.AND P0, PT, R20, 0x1, PT ;  /* 0x000000011400780c */ /* 0x000fe20003f06270 */
[----:B0-----:R-:W-:Y:S01]  /*3af0*/  CS2R R6, SRZ ;  /* 0x0000000000067805 */ /* 0x001fe2000001ff00 */
[----:B------:R-:W-:-:S11]  /*3b00*/  SHF.R.S32.HI R23, RZ, 0x5, R9 ;  /* 0x00000005ff177819 */ /* 0x000fd60000011409 */
        /* <DEDUP_REMOVED lines=28> */
.L_x_623:
        /* <DEDUP_REMOVED lines=57> */
.L_x_622:
        /* <DEDUP_REMOVED lines=35> */
.L_x_624:
[----:B------:R-:W-:-:S13]  /*4290*/  ISETP.LT.OR P4, PT, R21, c[0x0][0x314], P4 ;  /* 0x0000c50015007a0c */ /* 0x000fda0002781670 */
[----:B------:R-:W-:Y:S05]  /*42a0*/  @!P4 BRA `(.L_x_621) ;  /* 0x000000f00000c947 */ /* 0x000fea0003800000 */
[----:B------:R-:W-:Y:S01]  /*42b0*/  ISETP.GE.AND P0, PT, R23, R22, PT ;  /* 0x000000161700720c */ /* 0x000fe20003f06270 */
[----:B------:R-:W-:-:S12]  /*42c0*/  BSSY B0, `(.L_x_625) ;  /* 0x0000004000007945 */ /* 0x000fd80003800000 */
[----:B------:R-:W-:Y:S05]  /*42d0*/  @P0 BRA `(.L_x_626) ;  /* 0x0000002000000947 */ /* 0x000fea0003800000 */
[----:B------:R0:W5:Y:S04]  /*42e0*/  LDG.E.128 R12, [R30.64+-0x200] ;  /* 0xfffe000a1e0c7981 */ /* 0x000168000c1e1d00 */
[----:B------:R0:W5:Y:S02]  /*42f0*/  LDG.E.128 R16, [R30.64] ;  /* 0x0000000a1e107981 */ /* 0x000164000c1e1d00 */
.L_x_626:
[----:B------:R-:W-:Y:S05]  /*4300*/  BSYNC B0 ;  /* 0x0000000000007941 */ /* 0x000fea0003800000 */
.L_x_625:
        /* <DEDUP_REMOVED lines=9> */
.L_x_621:
        /* <DEDUP_REMOVED lines=87> */
        .weak           $__internal_12_$__cuda_sm20_div_s64
        .type           $__internal_12_$__cuda_sm20_div_s64,@function
        .size           $__internal_12_$__cuda_sm20_div_s64,(.L_x_8870 - $__internal_12_$__cuda_sm20_div_s64)
$__internal_12_$__cuda_sm20_div_s64:
        /* <DEDUP_REMOVED lines=83> */
[----:B------:R-:W-:Y:S06]  /*4e40*/  RET.REL.NODEC R38 `(_ZN5flash32flash_fwd_splitkv_combine_kernelI23Flash_fwd_kernel_traitsILi256ELi64ELi64ELi4ELb0ELb0EN7cutlass10bfloat16_tE19Flash_kernel_traitsILi256ELi64ELi64ELi4ES3_EELi4ELi2ELb1EEEvNS_16Flash_fwd_paramsE) ;  /* 0xffffb1b026007950 */ /* 0x000fec0003c3ffff */
.L_x_627:
        /* <DEDUP_REMOVED lines=11> */
.L_x_8870:


//--------------------- .text._ZN5flash32flash_fwd_splitkv_combine_kernelI23Flash_fwd_kernel_traitsILi256ELi64ELi64ELi4ELb0ELb0EN7cutlass10bfloat16_tE19Flash_kernel_traitsILi256ELi64ELi64ELi4ES3_EELi4ELi1ELb1EEEvNS_16Flash_fwd_paramsE --------------------------
	.section	.text._ZN5flash32flash_fwd_splitkv_combine_kernelI23Flash_fwd_kernel_traitsILi256ELi64ELi64ELi4ELb0ELb0EN7cutlass10bfloat16_tE19Flash_kernel_traitsILi256ELi64ELi64ELi4ES3_EELi4ELi1ELb1EEEvNS_16Flash_fwd_paramsE,"ax",@progbits
	.sectioninfo	@"SHI_REGISTERS=56"
	.align	128
        .global         _ZN5flash32flash_fwd_splitkv_combine_kernelI23Flash_fwd_kernel_traitsILi256ELi64ELi64ELi4ELb0ELb0EN7cutlass10bfloat16_tE19Flash_kernel_traitsILi256ELi64ELi64ELi4ES3_EELi4ELi1ELb1EEEvNS_16Flash_fwd_paramsE
        .type           _ZN5flash32flash_fwd_splitkv_combine_kernelI23Flash_fwd_kernel_traitsILi256ELi64ELi64ELi4ELb0ELb0EN7cutlass10bfloat16_tE19Flash_kernel_traitsILi256ELi64ELi64ELi4ES3_EELi4ELi1ELb1EEEvNS_16Flash_fwd_paramsE,@function
        .size           _ZN5flash32flash_fwd_splitkv_combine_kernelI23Flash_fwd_kernel_traitsILi256ELi64ELi64ELi4ELb0ELb0EN7cutlass10bfloat16_tE19Flash_kernel_traitsILi256ELi64ELi64ELi4ES3_EELi4ELi1ELb1EEEvNS_16Flash_fwd_paramsE,(.L_x_8871 - _ZN5flash32flash_fwd_splitkv_combine_kernelI23Flash_fwd_kernel_traitsILi256ELi64ELi64ELi4ELb0ELb0EN7cutlass10bfloat16_tE19Flash_kernel_traitsILi256ELi64ELi64ELi4ES3_EELi4ELi1ELb1EEEvNS_16Flash_fwd_paramsE)
        .other          _ZN5flash32flash_fwd_splitkv_combine_kernelI23Flash_fwd_kernel_traitsILi256ELi64ELi64ELi4ELb0ELb0EN7cutlass10bfloat16_tE19Flash_kernel_traitsILi256ELi64ELi64ELi4ES3_EELi4ELi1ELb1EEEvNS_16Flash_fwd_paramsE,@"STO_CUDA_ENTRY STV_DEFAULT"
_ZN5flash32flash_fwd_splitkv_combine_kernelI23Flash_fwd_kernel_traitsILi256ELi64ELi64ELi4ELb0ELb0EN7cutlass10bfloat16_tE19Flash_kernel_traitsILi256ELi64ELi64ELi4ES3_EELi4ELi1ELb1EEEvNS_16Flash_fwd_paramsE:
.text._ZN5flash32flash_fwd_splitkv_combine_kernelI23Flash_fwd_kernel_traitsILi256ELi64ELi64ELi4ELb0ELb0EN7cutlass10bfloat16_tE19Flash_kernel_traitsILi256ELi64ELi64ELi4ES3_EELi4ELi1ELb1EEEvNS_16Flash_fwd_paramsE:
        /* <DEDUP_REMOVED lines=23> */
[----:B------:R-:W-:Y:S05]  /*0170*/  CALL.REL.NOINC `($__internal_13_$__cuda_sm20_div_s64) ;  /* 0x000047e000007944 */ /* 0x000fea0003c00000 */
[----:B------:R-:W-:Y:S02]  /*0180*/  MOV R22, R0 ;  /* 0x0000000000167202 */ /* 0x000fe40000000f00 */
[----:B------:R-:W-:Y:S01]  /*0190*/  MOV R23, R21 ;  /* 0x0000001500177202 */ /* 0x000fe20000000f00 */
[----:B------:R-:W-:Y:S05]  /*01a0*/  BRA `(.L_x_629) ;  /* 0x0000013000007947 */ /* 0x000fea0003800000 */
.L_x_628:
        /* <DEDUP_REMOVED lines=19> */
.L_x_629:
        /* <DEDUP_REMOVED lines=10> */
[----:B------:R-:W-:Y:S05]  /*0380*/  CALL.REL.NOINC `($__internal_13_$__cuda_sm20_div_s64) ;  /* 0x000045d000007944 */ /* 0x000fea0003c00000 */
[----:B------:R-:W-:Y:S02]  /*0390*/  MOV R8, R0 ;  /* 0x0000000000087202 */ /* 0x000fe40000000f00 */
[----:B------:R-:W-:Y:S01]  /*03a0*/  MOV R9, R21 ;  /* 0x0000001500097202 */ /* 0x000fe20000000f00 */
[----:B------:R-:W-:Y:S05]  /*03b0*/  BRA `(.L_x_632) ;  /* 0x0000013000007947 */ /* 0x000fea0003800000 */
.L_x_631:
        /* <DEDUP_REMOVED lines=19> */
.L_x_632:
[----:B------:R-:W-:Y:S05]  /*04f0*/  BSYNC B0 ;  /* 0x0000000000007941 */ /* 0x000fea0003800000 */
.L_x_630:
        /* <DEDUP_REMOVED lines=44> */
.L_x_634:
        /* <DEDUP_REMOVED lines=19> */
.L_x_635:
[----:B------:R-:W-:Y:S05]  /*08f0*/  BSYNC B0 ;  /* 0x0000000000007941 */ /* 0x000fea0003800000 */
.L_x_633:
[----:B------:R-:W-:Y:S01]  /*0900*/  IABS R5, c[0x0][0x214] ;  /* 0x0000850000057a13 */ /* 0x000fe20000000000 */
[----:B------:R-:W-:Y:S01]  /*0910*/  IMAD.MOV.U32 R6, RZ, RZ, RZ ;  /* 0x000000ffff067224 */ /* 0x000fe200078e00ff */
[----:B------:R-:W-:Y:S01]  /*0920*/  ULDC UR4, c[0x0][0x214] ;  /* 0x0000850000047ab9 */ /* 0x000fe20000000800 */
[----:B------:R-:W-:Y:S01]  /*0930*/  BSSY B0, `(.L_x_636) ;  /* 0x000005c000007945 */ /* 0x000fe20003800000 */
[----:B------:R-:W0:Y:S01]  /*0940*/  I2F.RP R11, R5 ;  /* 0x00000005000b7306 */ /* 0x000e220000209400 */
[----:B------:R-:W-:Y:S02]  /*0950*/  UISETP.LT.AND UP0, UPT, URZ, UR4, UPT ;  /* 0x000000043f00728c */ /* 0x000fe4000bf01270 */
[----:B------:R-:W-:Y:S02]  /*0960*/  USHF.R.S32.HI UR7, URZ, 0x1f, UR4 ;  /* 0x0000001f3f077899 */ /* 0x000fe40008011404 */
[----:B------:R-:W-:-:S07]  /*0970*/  ULEA.HI.SX32 UR4, UR4, 0x1, 0x1 ;  /* 0x0000000104047891 */ /* 0x000fce000f8f0a3f */
[----:B------:R-:W-:Y:S01]  /*0980*/  @!UP0 UIADD3 UR4, UR7, URZ, URZ ;  /* 0x0000003f07048290 */ /* 0x000fe2000fffe03f */
[----:B0-----:R-:W0:Y:S02]  /*0990*/  MUFU.RCP R10, R11 ;  /* 0x0000000b000a7308 */ /* 0x001e240000001000 */
[----:B0-----:R-:W-:Y:S01]  /*09a0*/  IADD3 R10, R10, 0xffffffe, RZ ;  /* 0x0ffffffe0a0a7810 */ /* 0x001fe20007ffe0ff */
[----:B------:R-:W-:-:S05]  /*09b0*/  IMAD.MOV.U32 R11, RZ, RZ, c[0x0][0x1c0] ;  /* 0x00007000ff0b7624 */ /* 0x000fca00078e00ff */
[----:B------:R-:W0:Y:S02]  /*09c0*/  F2I.FTZ.U32.TRUNC.NTZ R7, R10 ;  /* 0x0000000a00077305 */ /* 0x000e24000021f000 */
[----:B0-----:R-:W-:-:S04]  /*09d0*/  IMAD.MOV R0, RZ, RZ, -R7 ;  /* 0x000000ffff007224 */ /* 0x001fc800078e0a07 */
        /* <DEDUP_REMOVED lines=8> */
[----:B------:R-:W-:Y:S01]  /*0a60*/  IMAD R0, R5, R0, R6 ;  /* 0x0000000005007224 */ /* 0x000fe200078e0206 */
[C---:B------:R-:W-:Y:S01]  /*0a70*/  IADD3 R6, R11.reuse, -0x1, RZ ;  /* 0xffffffff0b067810 */ /* 0x040fe20007ffe0ff */
[----:B------:R-:W-:-:S03]  /*0a80*/  IMAD R11, R11, c[0x0][0x214], RZ ;  /* 0x000085000b0b7a24 */ /* 0x000fc600078e02ff */
        /* <DEDUP_REMOVED lines=47> */
[----:B------:R-:W-:Y:S05]  /*0d80*/  CALL.REL.NOINC `($__internal_13_$__cuda_sm20_div_s64) ;  /* 0x00003bd000007944 */ /* 0x000fea0003c00000 */
[----:B------:R-:W-:Y:S02]  /*0d90*/  MOV R34, R0 ;  /* 0x0000000000227202 */ /* 0x000fe40000000f00 */
[----:B------:R-:W-:Y:S01]  /*0da0*/  MOV R35, R21 ;  /* 0x0000001500237202 */ /* 0x000fe20000000f00 */
[----:B------:R-:W-:Y:S05]  /*0db0*/  BRA `(.L_x_638) ;  /* 0x0000013000007947 */ /* 0x000fea0003800000 */
.L_x_637:
        /* <DEDUP_REMOVED lines=19> */
.L_x_638:
[----:B------:R-:W-:Y:S05]  /*0ef0*/  BSYNC B0 ;  /* 0x0000000000007941 */ /* 0x000fea0003800000 */
.L_x_636:
        /* <DEDUP_REMOVED lines=43> */
.L_x_640:
        /* <DEDUP_REMOVED lines=19> */
.L_x_641:
[----:B------:R-:W-:Y:S05]  /*12e0*/  BSYNC B0 ;  /* 0x0000000000007941 */ /* 0x000fea0003800000 */
.L_x_639:
[----:B------:R-:W-:Y:S01]  /*12f0*/  IABS R8, c[0x0][0x214] ;  /* 0x0000850000087a13 */ /* 0x000fe20000000000 */
[----:B------:R-:W-:Y:S01]  /*1300*/  ULDC.U8 UR4, c[0x0][0x329] ;  /* 0x0000ca4000047ab9 */ /* 0x000fe20000000000 */
[----:B------:R-:W-:Y:S01]  /*1310*/  ISETP.GT.AND P3, PT, R11, RZ, PT ;  /* 0x000000ff0b00720c */ /* 0x000fe20003f64270 */
[----:B------:R-:W-:Y:S01]  /*1320*/  IMAD.MOV.U32 R36, RZ, RZ, c[0x0][0x214] ;  /* 0x00008500ff247624 */ /* 0x000fe200078e00ff */
        /* <DEDUP_REMOVED lines=18> */
[----:B------:R-:W-:-:S04]  /*1450*/  LEA.HI.SX32 R0, R11, 0x1, 0x1 ;  /* 0x000000010b007811 */ /* 0x000fc800078f0aff */
[----:B------:R-:W-:-:S13]  /*1460*/  ISETP.GT.U32.AND P0, PT, R8, R5, PT ;  /* 0x000000050800720c */ /* 0x000fda0003f04070 */
[----:B------:R-:W-:Y:S01]  /*1470*/  @!P0 IMAD.IADD R5, R5, 0x1, -R8 ;  /* 0x0000000105058824 */ /* 0x000fe200078e0a08 */
[----:B------:R-:W-:Y:S02]  /*1480*/  @!P0 IADD3 R9, R9, 0x1, RZ ;  /* 0x0000000109098810 */ /* 0x000fe40007ffe0ff */
[----:B------:R-:W-:Y:S02]  /*1490*/  ISETP.NE.AND P0, PT, RZ, c[0x0][0x214], PT ;  /* 0x00008500ff007a0c */ /* 0x000fe40003f05270 */
[----:B------:R-:W-:Y:S02]  /*14a0*/  ISETP.GE.U32.AND P2, PT, R5, R8, PT ;  /* 0x000000080500720c */ /* 0x000fe40003f46070 */
[----:B------:R-:W-:-:S05]  /*14b0*/  SHF.R.S32.HI R5, RZ, 0x1f, R11 ;  /* 0x0000001fff057819 */ /* 0x000fca000001140b */
[----:B------:R-:W-:-:S06]  /*14c0*/  @!P3 IMAD.MOV R0, RZ, RZ, R5 ;  /* 0x000000ffff00b224 */ /* 0x000fcc00078e0205 */
[----:B------:R-:W-:-:S05]  /*14d0*/  @P2 IADD3 R9, R9, 0x1, RZ ;  /* 0x0000000109092810 */ /* 0x000fca0007ffe0ff */
[----:B------:R-:W-:Y:S01]  /*14e0*/  @!P1 IMAD.MOV R9, RZ, RZ, -R9 ;  /* 0x000000ffff099224 */ /* 0x000fe200078e0a09 */
[----:B------:R-:W-:-:S05]  /*14f0*/  @!P0 LOP3.LUT R9, RZ, c[0x0][0x214], RZ, 0x33, !PT ;  /* 0x00008500ff098a12 */ /* 0x000fca00078e33ff */
[----:B------:R-:W-:Y:S01]  /*1500*/  IMAD R7, R0, R9, RZ ;  /* 0x0000000900077224 */ /* 0x000fe200078e02ff */
[----:B------:R-:W-:-:S04]  /*1510*/  IABS R0, c[0x0][0x1c0] ;  /* 0x0000700000007a13 */ /* 0x000fc80000000000 */
[----:B------:R-:W-:Y:S01]  /*1520*/  IABS R5, R7 ;  /* 0x0000000700057213 */ /* 0x000fe20000000000 */
[----:B------:R-:W0:Y:S08]  /*1530*/  I2F.U32.RP R12, R0 ;  /* 0x00000000000c7306 */ /* 0x000e300000209000 */
[----:B------:R-:W1:Y:S08]  /*1540*/  I2F.RP R8, R5 ;  /* 0x0000000500087306 */ /* 0x000e700000209400 */
[----:B0-----:R-:W0:Y:S08]  /*1550*/  MUFU.RCP R26, R12 ;  /* 0x0000000c001a7308 */ /* 0x001e300000001000 */
[----:B-1----:R-:W1:Y:S01]  /*1560*/  MUFU.RCP R8, R8 ;  /* 0x0000000800087308 */ /* 0x002e620000001000 */
[----:B0-----:R-:W-:-:S02]  /*1570*/  IADD3 R26, R26, 0xffffffe, RZ ;  /* 0x0ffffffe1a1a7810 */ /* 0x001fc40007ffe0ff */
[----:B------:R-:W-:-:S05]  /*1580*/  IABS R12, c[0x0][0x1c0] ;  /* 0x00007000000c7a13 */ /* 0x000fca0000000000 */
[----:B------:R-:W0:Y:S01]  /*1590*/  F2I.FTZ.U32.TRUNC.NTZ R27, R26 ;  /* 0x0000001a001b7305 */ /* 0x000e22000021f000 */
[----:B------:R-:W-:Y:S01]  /*15a0*/  IMAD.MOV R12, RZ, RZ, -R12 ;  /* 0x000000ffff0c7224 */ /* 0x000fe200078e0a0c */
[----:B-1----:R-:W-:Y:S01]  /*15b0*/  IADD3 R24, R8, 0xffffffe, RZ ;  /* 0x0ffffffe08187810 */ /* 0x002fe20007ffe0ff */
[----:B------:R-:W-:-:S05]  /*15c0*/  IMAD.IADD R8, R6, 0x1, R5 ;  /* 0x0000000106087824 */ /* 0x000fca00078e0205 */
[----:B------:R-:W1:Y:S01]  /*15d0*/  F2I.FTZ.U32.TRUNC.NTZ R25, R24 ;  /* 0x0000001800197305 */ /* 0x000e62000021f000 */
[----:B------:R-:W-:Y:S01]  /*15e0*/  IABS R19, R8 ;  /* 0x0000000800137213 */ /* 0x000fe20000000000 */
[----:B0-----:R-:W-:Y:S02]  /*15f0*/  IMAD.MOV R9, RZ, RZ, -R27 ;  /* 0x000000ffff097224 */ /* 0x001fe400078e0a1b */
[----:B------:R-:W-:Y:S02]  /*1600*/  IMAD.MOV.U32 R26, RZ, RZ, RZ ;  /* 0x000000ffff1a7224 */ /* 0x000fe400078e00ff */
[----:B------:R-:W-:Y:S02]  /*1610*/  IMAD R6, R9, R0, RZ ;  /* 0x0000000009067224 */ /* 0x000fe400078e02ff */
[----:B-1----:R-:W-:Y:S02]  /*1620*/  IMAD.MOV R10, RZ, RZ, -R25 ;  /* 0x000000ffff0a7224 */ /* 0x002fe400078e0a19 */
[----:B------:R-:W-:-:S02]  /*1630*/  IMAD.MOV.U32 R24, RZ, RZ, RZ ;  /* 0x000000ffff187224 */ /* 0x000fc400078e00ff */
[----:B------:R-:W-:Y:S02]  /*1640*/  IMAD R10, R10, R5, RZ ;  /* 0x000000050a0a7224 */ /* 0x000fe400078e02ff */
[----:B------:R-:W-:-:S04]  /*1650*/  IMAD.HI.U32 R6, R27, R6, R26 ;  /* 0x000000061b067227 */ /* 0x000fc800078e001a */
[----:B------:R-:W-:Y:S01]  /*1660*/  IMAD.HI.U32 R10, R25, R10, R24 ;  /* 0x0000000a190a7227 */ /* 0x000fe200078e0018 */
[----:B------:R-:W-:Y:S01]  /*1670*/  IABS R24, R7 ;  /* 0x0000000700187213 */ /* 0x000fe20000000000 */
[----:B------:R-:W0:Y:S02]  /*1680*/  S2R R25, SR_TID.X ;  /* 0x0000000000197919 */ /* 0x000e240000002100 */
[----:B------:R-:W-:-:S04]  /*1690*/  IMAD.HI.U32 R9, R6, R21, RZ ;  /* 0x0000001506097227 */ /* 0x000fc800078e00ff */
[----:B------:R-:W-:Y:S02]  /*16a0*/  IMAD.MOV R24, RZ, RZ, -R24 ;  /* 0x000000ffff187224 */ /* 0x000fe400078e0a18 */
[----:B------:R-:W-:-:S04]  /*16b0*/  IMAD.HI.U32 R10, R10, R19, RZ ;  /* 0x000000130a0a7227 */ /* 0x000fc800078e00ff */
[----:B------:R-:W-:Y:S02]  /*16c0*/  IMAD R21, R9, R12, R21 ;  /* 0x0000000c09157224 */ /* 0x000fe400078e0215 */
[--C-:B------:R-:W-:Y:S02]  /*16d0*/  IMAD R24, R10, R24, R19.reuse ;  /* 0x000000180a187224 */ /* 0x100fe400078e0213 */
[----:B------:R-:W-:Y:S01]  /*16e0*/  IMAD.HI.U32 R6, R6, R19, RZ ;  /* 0x0000001306067227 */ /* 0x000fe200078e00ff */
[----:B------:R-:W-:Y:S02]  /*16f0*/  ISETP.GT.U32.AND P3, PT, R0, R21, PT ;  /* 0x000000150000720c */ /* 0x000fe40003f64070 */
[----:B------:R-:W-:Y:S01]  /*1700*/  ISETP.GT.U32.AND P0, PT, R5, R24, PT ;  /* 0x000000180500720c */ /* 0x000fe20003f04070 */
[----:B------:R-:W-:Y:S01]  /*1710*/  IMAD R19, R6, R12, R19 ;  /* 0x0000000c06137224 */ /* 0x000fe200078e0213 */
[C---:B------:R-:W-:Y:S02]  /*1720*/  LOP3.LUT R12, R8.reuse, R5, RZ, 0x3c, !PT ;  /* 0x00000005080c7212 */ /* 0x040fe400078e3cff */
[----:B------:R-:W-:-:S02]  /*1730*/  LOP3.LUT R8, R8, c[0x0][0x1c0], RZ, 0x3c, !PT ;  /* 0x0000700008087a12 */ /* 0x000fc400078e3cff */
[----:B------:R-:W-:Y:S02]  /*1740*/  ISETP.GT.U32.AND P1, PT, R0, R19, PT ;  /* 0x000000130000720c */ /* 0x000fe40003f24070 */
[----:B------:R-:W-:-:S03]  /*1750*/  ISETP.GE.AND P4, PT, R12, RZ, PT ;  /* 0x000000ff0c00720c */ /* 0x000fc60003f86270 */
[--C-:B------:R-:W-:Y:S01]  /*1760*/  @!P3 IMAD.IADD R21, R21, 0x1, -R0.reuse ;  /* 0x000000011515b824 */ /* 0x100fe200078e0a00 */
[----:B------:R-:W-:Y:S01]  /*1770*/  @!P3 IADD3 R9, R9, 0x1, RZ ;  /* 0x000000010909b810 */ /* 0x000fe20007ffe0ff */
[----:B------:R-:W-:Y:S01]  /*1780*/  @!P0 IMAD.IADD R24, R24, 0x1, -R5 ;  /* 0x0000000118188824 */ /* 0x000fe200078e0a05 */
[----:B------:R-:W-:Y:S02]  /*1790*/  @!P0 IADD3 R10, R10, 0x1, RZ ;  /* 0x000000010a0a8810 */ /* 0x000fe40007ffe0ff */
[----:B------:R-:W-:Y:S02]  /*17a0*/  ISETP.GE.U32.AND P6, PT, R21, R0, PT ;  /* 0x000000001500720c */ /* 0x000fe40003fc6070 */
[----:B------:R-:W-:Y:S01]  /*17b0*/  ISETP.GE.U32.AND P2, PT, R24, R5, PT ;  /* 0x000000051800720c */ /* 0x000fe20003f46070 */
[----:B------:R-:W-:Y:S01]  /*17c0*/  @!P1 IMAD.IADD R19, R19, 0x1, -R0 ;  /* 0x0000000113139824 */ /* 0x000fe200078e0a00 */
[----:B------:R-:W-:Y:S02]  /*17d0*/  ISETP.GE.AND P0, PT, R4, RZ, PT ;  /* 0x000000ff0400720c */ /* 0x000fe40003f06270 */
[----:B------:R-:W-:-:S02]  /*17e0*/  ISETP.GT.AND P3, PT, R3, RZ, PT ;  /* 0x000000ff0300720c */ /* 0x000fc40003f64270 */
[----:B------:R-:W-:Y:S02]  /*17f0*/  ISETP.GE.U32.AND P5, PT, R19, R0, PT ;  /* 0x000000001300720c */ /* 0x000fe40003fa6070 */
[----:B------:R-:W-:Y:S02]  /*1800*/  @!P1 IADD3 R6, R6, 0x1, RZ ;  /* 0x0000000106069810 */ /* 0x000fe40007ffe0ff */
[----:B------:R-:W-:Y:S02]  /*1810*/  LOP3.LUT R4, RZ, c[0x0][0x1c0], RZ, 0x33, !PT ;  /* 0x00007000ff047a12 */ /* 0x000fe400078e33ff */
[----:B------:R-:W-:Y:S02]  /*1820*/  @P6 IADD3 R9, R9, 0x1, RZ ;  /* 0x0000000109096810 */ /* 0x000fe40007ffe0ff */
[----:B------:R-:W-:Y:S02]  /*1830*/  ISETP.NE.AND P6, PT, R7, RZ, PT ;  /* 0x000000ff0700720c */ /* 0x000fe40003fc5270 */
[----:B------:R-:W-:Y:S01]  /*1840*/  @P2 IADD3 R10, R10, 0x1, RZ ;  /* 0x000000010a0a2810 */ /* 0x000fe20007ffe0ff */
[----:B------:R-:W-:Y:S01]  /*1850*/  IMAD.MOV.U32 R19, RZ, RZ, R9 ;  /* 0x000000ffff137224 */ /* 0x000fe200078e0009 */
[----:B------:R-:W-:-:S02]  /*1860*/  ISETP.GE.AND P2, PT, R8, RZ, PT ;  /* 0x000000ff0800720c */ /* 0x000fc40003f46270 */
[----:B------:R-:W-:Y:S01]  /*1870*/  ISETP.NE.AND P1, PT, RZ, UR4, PT ;  /* 0x00000004ff007c0c */ /* 0x000fe2000bf25270 */
[----:B------:R-:W-:Y:S01]  /*1880*/  @!P4 IMAD.MOV R10, RZ, RZ, -R10 ;  /* 0x000000ffff0ac224 */ /* 0x000fe200078e0a0a */
[----:B------:R-:W-:Y:S01]  /*1890*/  ISETP.NE.AND P4, PT, RZ, c[0x0][0x1c0], PT ;  /* 0x00007000ff007a0c */ /* 0x000fe20003f85270 */
[----:B------:R-:W-:Y:S01]  /*18a0*/  @!P0 IMAD.MOV R19, RZ, RZ, -R19 ;  /* 0x000000ffff138224 */ /* 0x000fe200078e0a13 */
[----:B0-----:R-:W-:Y:S02]  /*18b0*/  SHF.R.S32.HI R8, RZ, 0x1f, R25 ;  /* 0x0000001fff087819 */ /* 0x001fe40000011419 */
[----:B------:R-:W-:Y:S02]  /*18c0*/  SEL R36, R36, 0x1, !P1 ;  /* 0x0000000124247807 */ /* 0x000fe40004800000 */
[----:B------:R-:W-:Y:S02]  /*18d0*/  SEL R19, R4, R19, !P4 ;  /* 0x0000001304137207 */ /* 0x000fe40006000000 */
[----:B------:R-:W-:-:S02]  /*18e0*/  SHF.R.S32.HI R0, RZ, 0x1f, R3 ;  /* 0x0000001fff007819 */ /* 0x000fc40000011403 */
[----:B------:R-:W-:Y:S01]  /*18f0*/  @!P6 LOP3.LUT R10, RZ, R5, RZ, 0x33, !PT ;  /* 0x00000005ff0ae212 */ /* 0x000fe200078e33ff */
[----:B------:R-:W-:Y:S01]  /*1900*/  IMAD R12, R19, R36, RZ ;  /* 0x00000024130c7224 */ /* 0x000fe200078e02ff */
[----:B------:R-:W-:Y:S02]  /*1910*/  LEA.HI R8, R8, R25, RZ, 0x2 ;  /* 0x0000001908087211 */ /* 0x000fe400078f10ff */
[----:B------:R-:W-:Y:S02]  /*1920*/  @P5 IADD3 R6, R6, 0x1, RZ ;  /* 0x0000000106065810 */ /* 0x000fe40007ffe0ff */
[----:B------:R-:W-:Y:S01]  /*1930*/  LEA.HI.SX32 R9, R3, 0x1, 0x1 ;  /* 0x0000000103097811 */ /* 0x000fe200078f0aff */
[----:B------:R-:W-:Y:S01]  /*1940*/  @!P3 IMAD.MOV R9, RZ, RZ, R0 ;  /* 0x000000ffff09b224 */ /* 0x000fe200078e0200 */
[----:B------:R-:W-:Y:S01]  /*1950*/  ISETP.LT.U32.AND P0, PT, R22, R10, PT ;  /* 0x0000000a1600720c */ /* 0x000fe20003f01070 */
[----:B------:R-:W-:Y:S01]  /*1960*/  @!P2 IMAD.MOV R6, RZ, RZ, -R6 ;  /* 0x000000ffff06a224 */ /* 0x000fe200078e0a06 */
[----:B------:R-:W-:Y:S01]  /*1970*/  SHF.R.S32.HI R19, RZ, 0x1f, R10 ;  /* 0x0000001fff137819 */ /* 0x000fe2000001140a */
[----:B------:R-:W-:Y:S01]  /*1980*/  IMAD R9, R9, R12, RZ ;  /* 0x0000000c09097224 */ /* 0x000fe200078e02ff */
[----:B------:R-:W-:-:S02]  /*1990*/  SHF.R.S32.HI R0, RZ, 0x2, R8 ;  /* 0x00000002ff007819 */ /* 0x000fc40000011408 */
[-C--:B------:R-:W-:Y:S02]  /*19a0*/  ISETP.LT.AND.EX P2, PT, R23, R19.reuse, PT, P0 ;  /* 0x000000131700720c */ /* 0x080fe40003f41300 */
[----:B------:R-:W-:Y:S02]  /*19b0*/  ISETP.GE.AND P0, PT, R0, c[0x0][0x314], PT ;  /* 0x0000c50000007a0c */ /* 0x000fe40003f06270 */
[----:B------:R-:W-:Y:S02]  /*19c0*/  LOP3.LUT R8, R8, 0xfffffffc, RZ, 0xc0, !PT ;  /* 0xfffffffc08087812 */ /* 0x000fe400078ec0ff */
[----:B------:R-:W-:Y:S01]  /*19d0*/  SEL R5, R4, R6, !P4 ;  /* 0x0000000604057207 */ /* 0x000fe20006000000 */
[----:B------:R-:W-:Y:S01]  /*19e0*/  IMAD.MOV.U32 R4, RZ, RZ, -0x800000 ;  /* 0xff800000ff047424 */ /* 0x000fe200078e00ff */
[----:B------:R-:W-:Y:S01]  /*19f0*/  SEL R12, R22, R10, P2 ;  /* 0x0000000a160c7207 */ /* 0x000fe20001000000 */
[----:B------:R-:W-:Y:S01]  /*1a00*/  IMAD.IADD R21, R25, 0x1, -R8 ;  /* 0x0000000119157824 */ /* 0x000fe200078e0a08 */
[----:B------:R-:W-:-:S05]  /*1a10*/  SEL R10, R23, R19, P2 ;  /* 0x00000013170a7207 */ /* 0x000fca0001000000 */
        /* <DEDUP_REMOVED lines=17> */
.L_x_643:
[----:B------:R-:W-:Y:S05]  /*1b30*/  BSYNC B0 ;  /* 0x0000000000007941 */ /* 0x000fea0003800000 */
.L_x_642:
[----:B------:R-:W-:Y:S01]  /*1b40*/  ISETP.GT.AND P5, PT, R25, 0x7, PT ;  /* 0x000000071900780c */ /* 0x000fe20003fa4270 */
[----:B------:R-:W-:Y:S01]  /*1b50*/  IMAD.MOV.U32 R30, RZ, RZ, -0x800000 ;  /* 0xff800000ff1e7424 */ /* 0x000fe200078e00ff */
[----:B------:R-:W-:Y:S01]  /*1b60*/  ISETP.GT.AND P2, PT, R7, RZ, PT ;  /* 0x000000ff0700720c */ /* 0x000fe20003f44270 */
[----:B------:R-:W-:Y:S01]  /*1b70*/  IMAD R5, R5, R36, RZ ;  /* 0x0000002405057224 */ /* 0x000fe200078e02ff */
[----:B------:R-:W-:Y:S01]  /*1b80*/  BSSY B1, `(.L_x_644) ;  /* 0x00001e5000017945 */ /* 0x000fe20003800000 */
[----:B------:R-:W-:-:S08]  /*1b90*/  IMAD.MOV.U32 R29, RZ, RZ, 0x7f800000 ;  /* 0x7f800000ff1d7424 */ /* 0x000fd000078e00ff */
[----:B------:R-:W-:Y:S01]  /*1ba0*/  @!P5 IMAD R21, R0, 0x5, R21 ;  /* 0x000000050015d824 */ /* 0x000fe200078e0215 */
[----:B------:R-:W-:-:S04]  /*1bb0*/  @!P5 LEA.HI R6, R25, R25, RZ, 0x1 ;  /* 0x000000191906d211 */ /* 0x000fc800078f08ff */
[----:B-----5:R1:W-:Y:S01]  /*1bc0*/  @!P5 STS [R21.X4], R4 ;  /* 0x000000041500d388 */ /* 0x0203e20000004800 */
[C---:B------:R-:W-:Y:S01]  /*1bd0*/  @!P5 LOP3.LUT R8, R6.reuse, 0xfffffffe, RZ, 0xc0, !PT ;  /* 0xfffffffe0608d812 */ /* 0x040fe200078ec0ff */
[----:B------:R-:W-:-:S04]  /*1be0*/  @!P5 IMAD.SHL.U32 R6, R6, 0x2, RZ ;  /* 0x000000020606d824 */ /* 0x000fc800078e00ff */
[----:B------:R-:W-:Y:S01]  /*1bf0*/  @!P5 IMAD.IADD R19, R25, 0x1, -R8 ;  /* 0x000000011913d824 */ /* 0x000fe200078e0a08 */
[----:B------:R-:W-:Y:S02]  /*1c00*/  @!P5 LOP3.LUT R6, R6, 0xfffffffc, RZ, 0xc0, !PT ;  /* 0xfffffffc0606d812 */ /* 0x000fe400078ec0ff */
[----:B------:R-:W-:-:S03]  /*1c10*/  LEA.HI.SX32 R8, R7, 0x1, 0x1 ;  /* 0x0000000107087811 */ /* 0x000fc600078f0aff */
[----:B------:R-:W-:Y:S01]  /*1c20*/  @!P5 IMAD R6, R19, 0x14, R6 ;  /* 0x000000141306d824 */ /* 0x000fe200078e0206 */
[----:B------:R-:W-:Y:S01]  /*1c30*/  BAR.SYNC.DEFER_BLOCKING 0x0 ;  /* 0x0000000000007b1d */ /* 0x000fe20000010000 */
[----:B-1----:R-:W-:-:S05]  /*1c40*/  LOP3.LUT R4, R25, 0x1, RZ, 0xc0, !PT ;  /* 0x0000000119047812 */ /* 0x002fca00078ec0ff */
[----:B------:R1:W2:Y:S02]  /*1c50*/  @!P5 LDS R30, [R6] ;  /* 0x00000000061ed984 */ /* 0x0002a40000000800 */
[----:B-1----:R-:W-:-:S05]  /*1c60*/  SHF.R.S32.HI R6, RZ, 0x1f, R7 ;  /* 0x0000001fff067819 */ /* 0x002fca0000011407 */
[----:B------:R-:W-:Y:S01]  /*1c70*/  @!P2 IMAD.MOV R8, RZ, RZ, R6 ;  /* 0x000000ffff08a224 */ /* 0x000fe200078e0206 */
[----:B------:R-:W-:-:S03]  /*1c80*/  ISETP.EQ.U32.OR P2, PT, R4, 0x1, P5 ;  /* 0x000000010400780c */ /* 0x000fc60002f42470 */
[----:B------:R-:W-:Y:S01]  /*1c90*/  IMAD R8, R5, R8, RZ ;  /* 0x0000000805087224 */ /* 0x000fe200078e02ff */
[----:B--2---:R-:W1:Y:S02]  /*1ca0*/  SHFL.BFLY PT, R19, R30, 0x1, 0x1f ;  /* 0x0c201f001e137f89 */ /* 0x004e6400000e0000 */
[----:B-1----:R-:W-:-:S04]  /*1cb0*/  FMNMX.FTZ R19, R19, R30, !PT ;  /* 0x0000001e13137209 */ /* 0x002fc80007810000 */
[----:B------:R-:W-:-:S04]  /*1cc0*/  FSETP.NEU.FTZ.AND P0, PT, R19, -INF , PT ;  /* 0xff8000001300780b */ /* 0x000fc80003f1d000 */
[----:B------:R-:W-:-:S05]  /*1cd0*/  FSEL R19, R19, RZ, P0 ;  /* 0x000000ff13137208 */ /* 0x000fca0000000000 */
[----:B------:R-:W-:-:S04]  /*1ce0*/  FADD.FTZ R23, -R19, R30 ;  /* 0x0000001e13177221 */ /* 0x000fc80000010100 */
        /* <DEDUP_REMOVED lines=46> */
[----:B0-----:R-:W-:Y:S05]  /*1fd0*/  CALL.REL.NOINC `($__internal_13_$__cuda_sm20_div_s64) ;  /* 0x0000298000007944 */ /* 0x001fea0003c00000 */
[----:B------:R-:W-:Y:S02]  /*1fe0*/  IADD3 R23, P0, RZ, -R0, RZ ;  /* 0x80000000ff177210 */ /* 0x000fe40007f1e0ff */
[-C--:B------:R-:W-:Y:S02]  /*1ff0*/  MOV R43, R21.reuse ;  /* 0x00000015002b7202 */ /* 0x080fe40000000f00 */
[----:B------:R-:W-:Y:S01]  /*2000*/  IADD3.X R19, RZ, ~R21, RZ, P0, !PT ;  /* 0x80000015ff137210 */ /* 0x000fe200007fe4ff */
[----:B------:R-:W-:-:S04]  /*2010*/  IMAD.WIDE.U32 R38, R42, R23, R38 ;  /* 0x000000172a267225 */ /* 0x000fc800078e0026 */
[----:B------:R-:W-:Y:S01]  /*2020*/  IMAD R22, R19, R42, RZ ;  /* 0x0000002a13167224 */ /* 0x000fe200078e02ff */
[----:B------:R-:W-:Y:S02]  /*2030*/  MOV R32, R38 ;  /* 0x0000002600207202 */ /* 0x000fe40000000f00 */
[----:B------:R-:W-:Y:S01]  /*2040*/  MOV R42, R0 ;  /* 0x00000000002a7202 */ /* 0x000fe20000000f00 */
[----:B------:R-:W-:-:S05]  /*2050*/  IMAD R23, R5, R23, R22 ;  /* 0x0000001705177224 */ /* 0x000fca00078e0216 */
[----:B------:R-:W-:Y:S01]  /*2060*/  IADD3 R23, R39, R23, RZ ;  /* 0x0000001727177210 */ /* 0x000fe20007ffe0ff */
[----:B------:R-:W-:Y:S05]  /*2070*/  BRA `(.L_x_649) ;  /* 0x0000017000007947 */ /* 0x000fea0003800000 */
.L_x_648:
[----:B------:R-:W1:Y:S01]  /*2080*/  I2F.U32.RP R19, R42 ;  /* 0x0000002a00137306 */ /* 0x000e620000209000 */
[----:B------:R-:W-:Y:S01]  /*2090*/  ISETP.NE.U32.AND P0, PT, R42, RZ, PT ;  /* 0x000000ff2a00720c */ /* 0x000fe20003f05070 */
[----:B------:R-:W-:-:S06]  /*20a0*/  IMAD.MOV.U32 R43, RZ, RZ, RZ ;  /* 0x000000ffff2b7224 */ /* 0x000fcc00078e00ff */
[----:B-1----:R-:W1:Y:S02]  /*20b0*/  MUFU.RCP R22, R19 ;  /* 0x0000001300167308 */ /* 0x002e640000001000 */
[----:B-1----:R-:W-:-:S06]  /*20c0*/  IADD3 R22, R22, 0xffffffe, RZ ;  /* 0x0ffffffe16167810 */ /* 0x002fcc0007ffe0ff */
[----:B------:R-:W1:Y:S02]  /*20d0*/  F2I.FTZ.U32.TRUNC.NTZ R23, R22 ;  /* 0x0000001600177305 */ /* 0x000e64000021f000 */
[----:B-1----:R-:W-:Y:S02]  /*20e0*/  IMAD.MOV R0, RZ, RZ, -R23 ;  /* 0x000000ffff007224 */ /* 0x002fe400078e0a17 */
        /* <DEDUP_REMOVED lines=16> */
.L_x_649:
[----:B------:R-:W-:Y:S05]  /*21f0*/  BSYNC B0 ;  /* 0x0000000000007941 */ /* 0x000fea0003800000 */
.L_x_647:
        /* <DEDUP_REMOVED lines=8> */
[----:B0-----:R-:W-:Y:S05]  /*2280*/  CALL.REL.NOINC `($__internal_13_$__cuda_sm20_div_s64) ;  /* 0x000026d000007944 */ /* 0x001fea0003c00000 */
        /* <DEDUP_REMOVED lines=11> */
.L_x_651:
        /* <DEDUP_REMOVED lines=22> */
.L_x_652:
[----:B------:R-:W-:Y:S05]  /*24a0*/  BSYNC B0 ;  /* 0x0000000000007941 */ /* 0x000fea0003800000 */
.L_x_650:
        /* <DEDUP_REMOVED lines=12> */
[----:B------:R-:W-:Y:S05]  /*2570*/  CALL.REL.NOINC `($__internal_13_$__cuda_sm20_div_s64) ;  /* 0x000023e000007944 */ /* 0x000fea0003c00000 */
[-C--:B------:R-:W-:Y:S02]  /*2580*/  IADD3 R19, P0, RZ, -R0.reuse, RZ ;  /* 0x80000000ff137210 */ /* 0x080fe40007f1e0ff */
[----:B------:R-:W-:Y:S02]  /*2590*/  MOV R40, R0 ;  /* 0x0000000000287202 */ /* 0x000fe40000000f00 */
[----:B------:R-:W-:Y:S01]  /*25a0*/  IADD3.X R5, RZ, ~R21, RZ, P0, !PT ;  /* 0x80000015ff057210 */ /* 0x000fe200007fe4ff */
[----:B------:R-:W-:Y:S01]  /*25b0*/  IMAD.WIDE.U32 R38, R6, R19, R38 ;  /* 0x0000001306267225 */ /* 0x000fe200078e0026 */
[----:B------:R-:W-:-:S03]  /*25c0*/  MOV R41, R21 ;  /* 0x0000001500297202 */ /* 0x000fc60000000f00 */
[----:B------:R-:W-:-:S04]  /*25d0*/  IMAD R5, R5, R6, RZ ;  /* 0x0000000605057224 */ /* 0x000fc800078e02ff */
[----:B------:R-:W-:-:S05]  /*25e0*/  IMAD R5, R4, R19, R5 ;  /* 0x0000001304057224 */ /* 0x000fca00078e0205 */
[----:B------:R-:W-:Y:S01]  /*25f0*/  IADD3 R5, R39, R5, RZ ;  /* 0x0000000527057210 */ /* 0x000fe20007ffe0ff */
[----:B------:R-:W-:Y:S05]  /*2600*/  BRA `(.L_x_655) ;  /* 0x0000016000007947 */ /* 0x000fea0003800000 */
.L_x_654:
        /* <DEDUP_REMOVED lines=22> */
.L_x_655:
[----:B------:R-:W-:Y:S05]  /*2770*/  BSYNC B0 ;  /* 0x0000000000007941 */ /* 0x000fea0003800000 */
.L_x_653:
[-C--:B------:R-:W-:Y:S01]  /*2780*/  IMAD R0, R35, R18.reuse, RZ ;  /* 0x0000001223007224 */ /* 0x080fe200078e02ff */
[----:B------:R-:W-:Y:S01]  /*2790*/  SHF.R.S32.HI R6, RZ, 0x1f, R2 ;  /* 0x0000001fff067819 */ /* 0x000fe20000011402 */
[C---:B------:R-:W-:Y:S01]  /*27a0*/  IMAD.WIDE.U32 R22, R34.reuse, R18, RZ ;  /* 0x0000001222167225 */ /* 0x040fe200078e00ff */
[----:B------:R-:W-:Y:S01]  /*27b0*/  SHF.R.S32.HI R4, RZ, 0x1f, R26 ;  /* 0x0000001fff047819 */ /* 0x000fe2000001141a */
[----:B------:R-:W-:Y:S02]  /*27c0*/  BSSY B0, `(.L_x_656) ;  /* 0x0000040000007945 */ /* 0x000fe40003800000 */
[----:B------:R-:W-:Y:S02]  /*27d0*/  IMAD R35, R34, R17, R0 ;  /* 0x0000001122237224 */ /* 0x000fe400078e0200 */
[----:B------:R-:W-:Y:S02]  /*27e0*/  IMAD R21, R5, R2, RZ ;  /* 0x0000000205157224 */ /* 0x000fe400078e02ff */
[----:B------:R-:W-:Y:S01]  /*27f0*/  IMAD R19, R31, R26, RZ ;  /* 0x0000001a1f137224 */ /* 0x000fe200078e02ff */
[----:B------:R-:W-:Y:S01]  /*2800*/  IADD3 R35, R23, R35, RZ ;  /* 0x0000002317237210 */ /* 0x000fe20007ffe0ff */
[----:B------:R-:W-:-:S02]  /*2810*/  IMAD R21, R6, R38, R21 ;  /* 0x0000002606157224 */ /* 0x000fc400078e0215 */
[----:B------:R-:W-:Y:S02]  /*2820*/  IMAD R19, R4, R32, R19 ;  /* 0x0000002004137224 */ /* 0x000fe400078e0213 */
[-C--:B------:R-:W-:Y:S02]  /*2830*/  IMAD R0, R35, R16.reuse, RZ ;  /* 0x0000001023007224 */ /* 0x080fe400078e02ff */
[----:B------:R-:W-:-:S04]  /*2840*/  IMAD.WIDE.U32 R34, R22, R16, RZ ;  /* 0x0000001016227225 */ /* 0x000fc800078e00ff */
[----:B------:R-:W-:Y:S01]  /*2850*/  IMAD R23, R15, R22, R0 ;  /* 0x000000160f177224 */ /* 0x000fe200078e0200 */
[----:B------:R-:W-:Y:S01]  /*2860*/  SHF.R.S32.HI R22, RZ, 0x1f, R36 ;  /* 0x0000001fff167819 */ /* 0x000fe20000011424 */
[----:B------:R-:W-:-:S03]  /*2870*/  IMAD.WIDE.U32 R38, R38, R2, RZ ;  /* 0x0000000226267225 */ /* 0x000fc600078e00ff */
[----:B------:R-:W-:Y:S01]  /*2880*/  IADD3 R5, R35, R23, RZ ;  /* 0x0000001723057210 */ /* 0x000fe20007ffe0ff */
[-C--:B------:R-:W-:Y:S01]  /*2890*/  IMAD R23, R41, R36.reuse, RZ ;  /* 0x0000002429177224 */ /* 0x080fe200078e02ff */
[----:B------:R-:W-:Y:S01]  /*28a0*/  IADD3 R6, R39, R21, RZ ;  /* 0x0000001527067210 */ /* 0x000fe20007ffe0ff */
[----:B------:R-:W-:Y:S01]  /*28b0*/  IMAD.WIDE.U32 R36, R40, R36, RZ ;  /* 0x0000002428247225 */ /* 0x000fe200078e00ff */
[----:B------:R-:W-:-:S03]  /*28c0*/  LOP3.LUT R0, R43, R5, RZ, 0xfc, !PT ;  /* 0x000000052b007212 */ /* 0x000fc600078efcff */
[----:B------:R-:W-:Y:S01]  /*28d0*/  IMAD R23, R22, R40, R23 ;  /* 0x0000002816177224 */ /* 0x000fe200078e0217 */
[----:B------:R-:W-:Y:S01]  /*28e0*/  ISETP.NE.U32.AND P0, PT, R0, RZ, PT ;  /* 0x000000ff0000720c */ /* 0x000fe20003f05070 */
[----:B------:R-:W-:-:S04]  /*28f0*/  IMAD.WIDE.U32 R32, R32, R26, RZ ;  /* 0x0000001a20207225 */ /* 0x000fc800078e00ff */
[-C--:B------:R-:W-:Y:S01]  /*2900*/  IMAD R4, R7, R2.reuse, RZ ;  /* 0x0000000207047224 */ /* 0x080fe200078e02ff */
[----:B------:R-:W-:Y:S01]  /*2910*/  IADD3 R7, R37, R23, RZ ;  /* 0x0000001725077210 */ /* 0x000fe20007ffe0ff */
[----:B------:R-:W-:Y:S01]  /*2920*/  IMAD R3, R3, R2, RZ ;  /* 0x0000000203037224 */ /* 0x000fe200078e02ff */
[----:B------:R-:W-:-:S05]  /*2930*/  IADD3 R2, R33, R19, RZ ;  /* 0x0000001321027210 */ /* 0x000fca0007ffe0ff */
[----:B------:R-:W-:Y:S05]  /*2940*/  @!P0 BRA `(.L_x_657) ;  /* 0x0000010000008947 */ /* 0x000fea0003800000 */
[----:B------:R-:W-:Y:S01]  /*2950*/  IMAD.MOV.U32 R28, RZ, RZ, R42 ;  /* 0x000000ffff1c7224 */ /* 0x000fe200078e002a */
[----:B------:R-:W-:Y:S01]  /*2960*/  MOV R23, R43 ;  /* 0x0000002b00177202 */ /* 0x000fe20000000f00 */
[----:B------:R-:W-:Y:S01]  /*2970*/  IMAD.MOV.U32 R24, RZ, RZ, R34 ;  /* 0x000000ffff187224 */ /* 0x000fe200078e0022 */
[----:B------:R-:W-:Y:S02]  /*2980*/  MOV R22, 0x29a0 ;  /* 0x000029a000167802 */ /* 0x000fe40000000f00 */
[----:B------:R-:W-:Y:S05]  /*2990*/  CALL.REL.NOINC `($__internal_13_$__cuda_sm20_div_s64) ;  /* 0x00001fc000007944 */ /* 0x000fea0003c00000 */
        /* <DEDUP_REMOVED lines=11> */
.L_x_657:
        /* <DEDUP_REMOVED lines=23> */
.L_x_658:
[----:B------:R-:W-:Y:S05]  /*2bc0*/  BSYNC B0 ;  /* 0x0000000000007941 */ /* 0x000fea0003800000 */
.L_x_656:
        /* <DEDUP_REMOVED lines=11> */
[----:B------:R-:W-:-:S03]  /*2c80*/  IADD3.X R5, RZ, ~R21, RZ, P0, !PT ;  /* 0x80000015ff057210 */ /* 0x000fc600007fe4ff */
[----:B------:R-:W-:-:S04]  /*2c90*/  IMAD.WIDE.U32 R34, R18, R19, R34 ;  /* 0x0000001312227225 */ /* 0x000fc800078e0022 */
[----:B------:R-:W-:Y:S01]  /*2ca0*/  IMAD R22, R5, R18, RZ ;  /* 0x0000001205167224 */ /* 0x000fe200078e02ff */
[----:B------:R-:W-:Y:S02]  /*2cb0*/  MOV R18, R34 ;  /* 0x0000002200127202 */ /* 0x000fe40000000f00 */
[----:B------:R-:W-:Y:S01]  /*2cc0*/  MOV R34, R0 ;  /* 0x0000000000227202 */ /* 0x000fe20000000f00 */
[----:B------:R-:W-:-:S04]  /*2cd0*/  IMAD R17, R17, R19, R22 ;  /* 0x0000001311117224 */ /* 0x000fc800078e0216 */
[----:B------:R-:W-:Y:S02]  /*2ce0*/  IMAD.IADD R17, R35, 0x1, R17 ;  /* 0x0000000123117824 */ /* 0x000fe400078e0211 */
[----:B------:R-:W-:Y:S01]  /*2cf0*/  IMAD.MOV.U32 R35, RZ, RZ, R21 ;  /* 0x000000ffff237224 */ /* 0x000fe200078e0015 */
[----:B------:R-:W-:Y:S05]  /*2d00*/  BRA `(.L_x_661) ;  /* 0x0000017000007947 */ /* 0x000fea0003800000 */
.L_x_660:
        /* <DEDUP_REMOVED lines=23> */
.L_x_661:
[----:B------:R-:W-:Y:S05]  /*2e80*/  BSYNC B0 ;  /* 0x0000000000007941 */ /* 0x000fea0003800000 */
.L_x_659:
        /* <DEDUP_REMOVED lines=20> */
.L_x_663:
        /* <DEDUP_REMOVED lines=18> */
[----:B------:R-:W-:-:S04]  /*30f0*/  @!P0 LOP3.LUT R0, RZ, R16, RZ, 0x33, !PT ;  /* 0x00000010ff008212 */ /* 0x000fc800078e33ff */
[----:B------:R-:W-:Y:S01]  /*3100*/  MOV R40, R0 ;  /* 0x0000000000287202 */ /* 0x000fe20000000f00 */
[----:B------:R-:W-:-:S04]  /*3110*/  IMAD.MOV R5, RZ, RZ, -R0 ;  /* 0x000000ffff057224 */ /* 0x000fc800078e0a00 */
[----:B------:R-:W-:Y:S02]  /*3120*/  IMAD R16, R16, R5, R34 ;  /* 0x0000000510107224 */ /* 0x000fe400078e0222 */
.L_x_664:
[----:B------:R-:W-:Y:S05]  /*3130*/  BSYNC B0 ;  /* 0x0000000000007941 */ /* 0x000fea0003800000 */
.L_x_662:
[----:B------:R-:W-:Y:S01]  /*3140*/  SHF.R.S32.HI R0, RZ, 0x1f, R9 ;  /* 0x0000001fff007819 */ /* 0x000fe20000011409 */
[----:B------:R-:W-:Y:S01]  /*3150*/  IMAD R5, R41, R9, RZ ;  /* 0x0000000929057224 */ /* 0x000fe200078e02ff */
[----:B------:R-:W-:Y:S01]  /*3160*/  BSSY B0, `(.L_x_665) ;  /* 0x000003b000007945 */ /* 0x000fe20003800000 */
[----:B------:R-:W-:Y:S02]  /*3170*/  IMAD R48, R26, c[0x0][0x214], RZ ;  /* 0x000085001a307a24 */ /* 0x000fe400078e02ff */
[----:B------:R-:W-:Y:S01]  /*3180*/  IMAD R5, R0, R40, R5 ;  /* 0x0000002800057224 */ /* 0x000fe200078e0205 */
[----:B------:R-:W-:Y:S01]  /*3190*/  LOP3.LUT R0, R43, R13, RZ, 0xfc, !PT ;  /* 0x0000000d2b007212 */ /* 0x000fe200078efcff */
[----:B------:R-:W-:Y:S01]  /*31a0*/  IMAD.WIDE.U32 R34, R40, R9, RZ ;  /* 0x0000000928227225 */ /* 0x000fe200078e00ff */
[----:B------:R-:W-:Y:S02]  /*31b0*/  SHF.R.S32.HI R9, RZ, 0x1f, R3 ;  /* 0x0000001fff097819 */ /* 0x000fe40000011403 */
[----:B------:R-:W-:Y:S01]  /*31c0*/  ISETP.NE.U32.AND P0, PT, R0, RZ, PT ;  /* 0x000000ff0000720c */ /* 0x000fe20003f05070 */
[----:B------:R-:W-:Y:S01]  /*31d0*/  IMAD R22, R22, R3, RZ ;  /* 0x0000000316167224 */ /* 0x000fe200078e02ff */
[----:B------:R-:W-:Y:S01]  /*31e0*/  SHF.R.S32.HI R15, RZ, 0x1f, R48 ;  /* 0x0000001fff0f7819 */ /* 0x000fe20000011430 */
[----:B------:R-:W-:-:S02]  /*31f0*/  IMAD R17, R17, R48, RZ ;  /* 0x0000003011117224 */ /* 0x000fc400078e02ff */
        /* <DEDUP_REMOVED lines=13> */
[----:B------:R-:W-:Y:S05]  /*32d0*/  CALL.REL.NOINC `($__internal_13_$__cuda_sm20_div_s64) ;  /* 0x0000168000007944 */ /* 0x000fea0003c00000 */
        /* <DEDUP_REMOVED lines=12> */
.L_x_666:
        /* <DEDUP_REMOVED lines=23> */
.L_x_667:
[----:B------:R-:W-:Y:S05]  /*3510*/  BSYNC B0 ;  /* 0x0000000000007941 */ /* 0x000fea0003800000 */
.L_x_665:
        /* <DEDUP_REMOVED lines=28> */
.L_x_669:
        /* <DEDUP_REMOVED lines=23> */
.L_x_670:
[----:B------:R-:W-:Y:S05]  /*3850*/  BSYNC B0 ;  /* 0x0000000000007941 */ /* 0x000fea0003800000 */
.L_x_668:
[----:B------:R-:W-:Y:S01]  /*3860*/  IADD3 R33, P1, P0, R38, R36, R32 ;  /* 0x0000002426217210 */ /* 0x000fe2000783e020 */
[----:B------:R-:W-:Y:S01]  /*3870*/  IMAD R5, R5, R4, RZ ;  /* 0x0000000405057224 */ /* 0x000fe200078e02ff */
[----:B------:R-:W-:Y:S02]  /*3880*/  SHF.R.S32.HI R0, RZ, 0x1f, R8 ;  /* 0x0000001fff007819 */ /* 0x000fe40000011408 */
[----:B------:R-:W-:Y:S02]  /*3890*/  IADD3 R33, P3, P2, R34, R33, R48 ;  /* 0x0000002122217210 */ /* 0x000fe40007a7e030 */
[----:B------:R-:W-:Y:S02]  /*38a0*/  IADD3.X R2, R6, R7, R2, P1, P0 ;  /* 0x0000000706027210 */ /* 0x000fe40000fe0402 */
[----:B------:R-:W-:Y:S02]  /*38b0*/  IADD3 R46, P1, P0, R50, R33, R46 ;  /* 0x00000021322e7210 */ /* 0x000fe4000783e02e */
[----:B------:R-:W-:Y:S01]  /*38c0*/  IADD3.X R2, R16, R2, R3, P3, P2 ;  /* 0x0000000210027210 */ /* 0x000fe20001fe4403 */
[----:B------:R-:W-:-:S03]  /*38d0*/  IMAD R3, R19, R8, RZ ;  /* 0x0000000813037224 */ /* 0x000fc600078e02ff */
[----:B------:R-:W-:Y:S01]  /*38e0*/  IADD3.X R47, R14, R2, R9, P1, P0 ;  /* 0x000000020e2f7210 */ /* 0x000fe20000fe0409 */
[----:B------:R-:W-:Y:S01]  /*38f0*/  IMAD R0, R0, R18, R3 ;  /* 0x0000001200007224 */ /* 0x000fe200078e0203 */
[----:B------:R-:W-:-:S03]  /*3900*/  SHF.R.S32.HI R2, RZ, 0x1f, R4 ;  /* 0x0000001fff027819 */ /* 0x000fc60000011404 */
        /* <DEDUP_REMOVED lines=9> */
.L_x_646:
[----:B------:R-:W-:-:S04]  /*39a0*/  LEA R2, P0, R38, c[0x0][0x200], 0x2 ;  /* 0x0000800026027a11 */ /* 0x000fc800078010ff */
[----:B------:R-:W-:-:S05]  /*39b0*/  LEA.HI.X R3, R38, c[0x0][0x204], R39, 0x2, P0 ;  /* 0x0000810026037a11 */ /* 0x000fca00000f1427 */
[----:B------:R1:W-:Y:S04]  /*39c0*/  STG.E [R2.64], R29 ;  /* 0x0000001d02007986 */ /* 0x0003e8000c101908 */
.L_x_645:
[----:B------:R-:W-:Y:S05]  /*39d0*/  BSYNC B1 ;  /* 0x0000000000017941 */ /* 0x000fea0003800000 */
.L_x_644:
[----:B------:R-:W-:Y:S01]  /*39e0*/  LEA.HI R0, R25, R25, RZ, 0x1 ;  /* 0x0000001919007211 */ /* 0x000fe200078f08ff */
[----:B------:R-:W-:Y:S01]  /*39f0*/  IMAD.MOV.U32 R21, RZ, RZ, c[0x0][0x314] ;  /* 0x0000c500ff157624 */ /* 0x000fe200078e00ff */
[----:B------:R-:W-:Y:S01]  /*3a00*/  CS2R R4, SRZ ;  /* 0x0000000000047805 */ /* 0x000fe2000001ff00 */
[----:B------:R-:W-:Y:S01]  /*3a10*/  IMAD.MOV.U32 R8, RZ, RZ, RZ ;  /* 0x000000ffff087224 */ /* 0x000fe200078e00ff */
[----:B01----:R-:W-:Y:S02]  /*3a20*/  LOP3.LUT R2, R0, 0xfffffffe, RZ, 0xc0, !PT ;  /* 0xfffffffe00027812 */ /* 0x003fe400078ec0ff */
[----:B------:R-:W-:-:S03]  /*3a30*/  ISETP.GE.AND P0, PT, R21, 0x1, PT ;  /* 0x000000011500780c */ /* 0x000fc60003f06270 */
[----:B------:R-:W-:Y:S02]  /*3a40*/  IMAD.IADD R2, R25, 0x1, -R2 ;  /* 0x0000000119027824 */ /* 0x000fe400078e0a02 */
[----:B------:R-:W0:Y:S03]  /*3a50*/  S2R R25, SR_TID.X ;  /* 0x0000000000197919 */ /* 0x000e260000002100 */
[----:B------:R-:W-:-:S13]  /*3a60*/  ISETP.GE.OR P5, PT, R2, c[0x0][0x314], P5 ;  /* 0x0000c50002007a0c */ /* 0x000fda0002fa6670 */
[----:B------:R-:W-:Y:S02]  /*3a70*/  @!P5 FADD.FTZ R6, -R29, R30 ;  /* 0x0000001e1d06d221 */ /* 0x000fe40000010100 */
[----:B------:R-:W-:Y:S02]  /*3a80*/  @!P5 IMAD.SHL.U32 R7, R0, 0x2, RZ ;  /* 0x000000020007d824 */ /* 0x000fe400078e00ff */
[----:B------:R-:W-:-:S03]  /*3a90*/  @!P5 FMUL.FTZ R6, R6, 1.4426950216293334961 ;  /* 0x3fb8aa3b0606d820 */ /* 0x000fc60000410000 */
[----:B------:R-:W-:Y:S02]  /*3aa0*/  @!P5 LOP3.LUT R7, R7, 0xfffffffc, RZ, 0xc0, !PT ;  /* 0xfffffffc0707d812 */ /* 0x000fe400078ec0ff */
[----:B0-----:R-:W-:Y:S01]  /*3ab0*/  SHF.R.S32.HI R24, RZ, 0x1f, R25 ;  /* 0x0000001fff187819 */ /* 0x001fe20000011419 */
[----:B------:R-:W0:Y:S02]  /*3ac0*/  @!P5 MUFU.EX2 R6, R6 ;  /* 0x000000060006d308 */ /* 0x000e240000000800 */
[----:B------:R-:W-:Y:S01]  /*3ad0*/  @!P5 IMAD R7, R2, 0x14, R7 ;  /* 0x000000140207d824 */ /* 0x000fe200078e0207 */
[----:B------:R-:W-:Y:S01]  /*3ae0*/  LEA.HI R24, R24, R25, RZ, 0x5 ;  /* 0x0000001918187211 */ /* 0x000fe200078f28ff */
[----:B------:R-:W-:-:S03]  /*3af0*/  CS2R R2, SRZ ;  /* 0x0000000000027805 */ /* 0x000fc6000001ff00 */
[----:B------:R-:W-:Y:S02]  /*3b00*/  LOP3.LUT R0, R24, 0x3fffffe0, RZ, 0xc0, !PT ;  /* 0x3fffffe018007812 */ /* 0x000fe400078ec0ff */
[----:B------:R-:W-:Y:S02]  /*3b10*/  SHF.R.S32.HI R24, RZ, 0x5, R24 ;  /* 0x00000005ff187819 */ /* 0x000fe40000011418 */
[----:B------:R-:W-:Y:S01]  /*3b20*/  IADD3 R25, -R0, R25, RZ ;  /* 0x0000001900197210 */ /* 0x000fe20007ffe1ff */
[----:B------:R-:W-:-:S03]  /*3b30*/  IMAD.MOV.U32 R0, RZ, RZ, RZ ;  /* 0x000000ffff007224 */ /* 0x000fc600078e00ff */
[----:B------:R-:W-:Y:S01]  /*3b40*/  SHF.L.U32 R25, R25, 0x2, RZ ;  /* 0x0000000219197819 */ /* 0x000fe200000006ff */
[----:B0-----:R0:W-:Y:S02]  /*3b50*/  @!P5 STS [R7], R6 ;  /* 0x000000060700d388 */ /* 0x0011e40000000800 */
[----:B0-----:R-:W-:Y:S02]  /*3b60*/  CS2R R6, SRZ ;  /* 0x0000000000067805 */ /* 0x001fe4000001ff00 */
        /* <DEDUP_REMOVED lines=29> */
.L_x_673:
        /* <DEDUP_REMOVED lines=57> */
.L_x_672:
        /* <DEDUP_REMOVED lines=35> */
.L_x_674:
[----:B------:R-:W-:-:S13]  /*4300*/  ISETP.LT.OR P4, PT, R22, c[0x0][0x314], P4 ;  /* 0x0000c50016007a0c */ /* 0x000fda0002781670 */
[----:B------:R-:W-:Y:S05]  /*4310*/  @!P4 BRA `(.L_x_671) ;  /* 0x000000f00000c947 */ /* 0x000fea0003800000 */
[----:B------:R-:W-:Y:S01]  /*4320*/  ISETP.GE.AND P0, PT, R24, R23, PT ;  /* 0x000000171800720c */ /* 0x000fe20003f06270 */
[----:B------:R-:W-:-:S12]  /*4330*/  BSSY B0, `(.L_x_675) ;  /* 0x0000004000007945 */ /* 0x000fd80003800000 */
[----:B------:R-:W-:Y:S05]  /*4340*/  @P0 BRA `(.L_x_676) ;  /* 0x0000002000000947 */ /* 0x000fea0003800000 */
[----:B------:R0:W5:Y:S04]  /*4350*/  LDG.E.128 R12, [R30.64+-0x200] ;  /* 0xfffe00081e0c7981 */ /* 0x000168000c1e1d00 */
[----:B------:R0:W5:Y:S02]  /*4360*/  LDG.E.128 R16, [R30.64] ;  /* 0x000000081e107981 */ /* 0x000164000c1e1d00 */
.L_x_676:
[----:B------:R-:W-:Y:S05]  /*4370*/  BSYNC B0 ;  /* 0x0000000000007941 */ /* 0x000fea0003800000 */
.L_x_675:
        /* <DEDUP_REMOVED lines=9> */
.L_x_671:
[----:B------:R-:W-:Y:S02]  /*4410*/  IADD3 R24, R24, UR6, RZ ;  /* 0x0000000618187c10 */ /* 0x000fe4000fffe0ff */
[----:B------:R-:W-:-:S02]  /*4420*/  F2FP.BF16.PACK_AB R9, R5, R6 ;  /* 0x000000060509723e */ /* 0x000fc400000010ff */
[----:B------:R-:W-:Y:S02]  /*4430*/  ISETP.GE.AND P0, PT, R24, R20, PT ;  /* 0x000000141800720c */ /* 0x000fe40003f06270 */
[----:B------:R-:W-:Y:S02]  /*4440*/  F2FP.BF16.PACK_AB R8, R7, R8 ;  /* 0x000000080708723e */ /* 0x000fe400000010ff */
[----:B------:R-:W-:Y:S02]  /*4450*/  F2FP.BF16.PACK_AB R4, R3, R4 ;  /* 0x000000040304723e */ /* 0x000fe400000010ff */
[----:B------:R-:W-:-:S07]  /*4460*/  F2FP.BF16.PACK_AB R5, R0, R2 ;  /* 0x000000020005723e */ /* 0x000fce00000010ff */
[----:B------:R-:W-:Y:S05]  /*4470*/  @P0 EXIT ;  /* 0x000000000000094d */ /* 0x000fea0003800000 */
[-C--:B------:R-:W-:Y:S02]  /*4480*/  IABS R6, R11.reuse ;  /* 0x0000000b00067213 */ /* 0x080fe40000000000 */
[----:B------:R-:W-:Y:S02]  /*4490*/  IABS R10, R24 ;  /* 0x00000018000a7213 */ /* 0x000fe40000000000 */
[----:B------:R-:W1:Y:S01]  /*44a0*/  I2F.RP R2, R6 ;  /* 0x0000000600027306 */ /* 0x000e620000209400 */
[----:B------:R-:W-:-:S05]  /*44b0*/  IABS R7, R11 ;  /* 0x0000000b00077213 */ /* 0x000fca0000000000 */
[----:B------:R-:W-:Y:S02]  /*44c0*/  IMAD.MOV R7, RZ, RZ, -R7 ;  /* 0x000000ffff077224 */ /* 0x000fe400078e0a07 */
[----:B-1----:R-:W1:Y:S02]  /*44d0*/  MUFU.RCP R12, R2 ;  /* 0x00000002000c7308 */ /* 0x002e640000001000 */
[----:B-1----:R-:W-:-:S06]  /*44e0*/  IADD3 R12, R12, 0xffffffe, RZ ;  /* 0x0ffffffe0c0c7810 */ /* 0x002fcc0007ffe0ff */
[----:B------:R-:W1:Y:S02]  /*44f0*/  F2I.FTZ.U32.TRUNC.NTZ R13, R12 ;  /* 0x0000000c000d7305 */ /* 0x000e64000021f000 */
[----:B-1----:R-:W-:Y:S02]  /*4500*/  IMAD.MOV R0, RZ, RZ, -R13 ;  /* 0x000000ffff007224 */ /* 0x002fe400078e0a0d */
[----:B------:R-:W-:Y:S02]  /*4510*/  IMAD.MOV.U32 R12, RZ, RZ, RZ ;  /* 0x000000ffff0c7224 */ /* 0x000fe400078e00ff */
[----:B------:R-:W-:Y:S01]  /*4520*/  IMAD R3, R0, R6, RZ ;  /* 0x0000000600037224 */ /* 0x000fe200078e02ff */
[----:B------:R-:W-:-:S03]  /*4530*/  IABS R0, c[0x0][0x214] ;  /* 0x0000850000007a13 */ /* 0x000fc60000000000 */
[----:B------:R-:W-:-:S06]  /*4540*/  IMAD.HI.U32 R3, R13, R3, R12 ;  /* 0x000000030d037227 */ /* 0x000fcc00078e000c */
[----:B------:R-:W-:Y:S02]  /*4550*/  IMAD.HI.U32 R2, R3, R10, RZ ;  /* 0x0000000a03027227 */ /* 0x000fe400078e00ff */
[----:B------:R-:W1:Y:S02]  /*4560*/  I2F.RP R3, R0 ;  /* 0x0000000000037306 */ /* 0x000e640000209400 */
[----:B------:R-:W-:-:S05]  /*4570*/  IMAD R7, R2, R7, R10 ;  /* 0x0000000702077224 */ /* 0x000fca00078e020a */
[----:B------:R-:W-:Y:S01]  /*4580*/  ISETP.GT.U32.AND P1, PT, R6, R7, PT ;  /* 0x000000070600720c */ /* 0x000fe20003f24070 */
[----:B-1----:R-:W1:-:S12]  /*4590*/  MUFU.RCP R3, R3 ;  /* 0x0000000300037308 */ /* 0x002e580000001000 */
[----:B------:R-:W-:Y:S01]  /*45a0*/  @!P1 IMAD.IADD R7, R7, 0x1, -R6 ;  /* 0x0000000107079824 */ /* 0x000fe200078e0a06 */
[----:B------:R-:W-:Y:S02]  /*45b0*/  @!P1 IADD3 R2, R2, 0x1, RZ ;  /* 0x0000000102029810 */ /* 0x000fe40007ffe0ff */
[----:B------:R-:W-:Y:S02]  /*45c0*/  ISETP.NE.AND P1, PT, R11, RZ, PT ;  /* 0x000000ff0b00720c */ /* 0x000fe40003f25270 */
[----:B------:R-:W-:Y:S02]  /*45d0*/  ISETP.GE.U32.AND P2, PT, R7, R6, PT ;  /* 0x000000060700720c */ /* 0x000fe40003f46070 */
[----:B------:R-:W-:-:S04]  /*45e0*/  LOP3.LUT R6, R24, R11, RZ, 0x3c, !PT ;  /* 0x0000000b18067212 */ /* 0x000fc800078e3cff */
[----:B------:R-:W-:Y:S02]  /*45f0*/  ISETP.GE.AND P0, PT, R6, RZ, PT ;  /* 0x000000ff0600720c */ /* 0x000fe40003f06270 */
[----:B-1----:R-:W-:-:S04]  /*4600*/  IADD3 R6, R3, 0xffffffe, RZ ;  /* 0x0ffffffe03067810 */ /* 0x002fc80007ffe0ff */
[----:B------:R-:W1:Y:S01]  /*4610*/  F2I.FTZ.U32.TRUNC.NTZ R7, R6 ;  /* 0x0000000600077305 */ /* 0x000e62000021f000 */
[----:B------:R-:W-:-:S06]  /*4620*/  @P2 IADD3 R2, R2, 0x1, RZ ;  /* 0x0000000102022810 */ /* 0x000fcc0007ffe0ff */
[----:B------:R-:W-:Y:S01]  /*4630*/  @!P0 IMAD.MOV R2, RZ, RZ, -R2 ;  /* 0x000000ffff028224 */ /* 0x000fe200078e0a02 */
[----:B------:R-:W-:-:S05]  /*4640*/  @!P1 LOP3.LUT R2, RZ, R11, RZ, 0x33, !PT ;  /* 0x0000000bff029212 */ /* 0x000fca00078e33ff */
[----:B------:R-:W-:Y:S02]  /*4650*/  IMAD R13, R2, R11, RZ ;  /* 0x0000000b020d7224 */ /* 0x000fe400078e02ff */
[----:B-1----:R-:W-:Y:S02]  /*4660*/  IMAD.MOV R3, RZ, RZ, -R7 ;  /* 0x000000ffff037224 */ /* 0x002fe400078e0a07 */
[----:B------:R-:W-:Y:S02]  /*4670*/  IMAD.IADD R10, R24, 0x1, -R13 ;  /* 0x00000001180a7824 */ /* 0x000fe400078e0a0d */
[----:B------:R-:W-:Y:S02]  /*4680*/  IMAD R11, R3, R0, RZ ;  /* 0x00000000030b7224 */ /* 0x000fe400078e02ff */
[----:B------:R-:W-:Y:S01]  /*4690*/  IMAD.MOV.U32 R6, RZ, RZ, RZ ;  /* 0x000000ffff067224 */ /* 0x000fe200078e00ff */
[----:B------:R-:W-:Y:S02]  /*46a0*/  IABS R3, R10 ;  /* 0x0000000a00037213 */ /* 0x000fe40000000000 */
[----:B------:R-:W-:Y:S01]  /*46b0*/  LOP3.LUT R10, R10, c[0x0][0x214], RZ, 0x3c, !PT ;  /* 0x000085000a0a7a12 */ /* 0x000fe200078e3cff */
[----:B------:R-:W-:-:S03]  /*46c0*/  IMAD.HI.U32 R11, R7, R11, R6 ;  /* 0x0000000b070b7227 */ /* 0x000fc600078e0006 */
[----:B------:R-:W-:-:S03]  /*46d0*/  ISETP.GE.AND P1, PT, R10, RZ, PT ;  /* 0x000000ff0a00720c */ /* 0x000fc60003f26270 */
        /* <DEDUP_REMOVED lines=19> */
[----:B------:R-:W-:-:S04]  /*4810*/  IMAD.WIDE.U32 R6, R11, c[0x0][0x1f0], R6 ;  /* 0x00007c000b067a25 */ /* 0x000fc800078e0006 */
[----:B------:R-:W-:Y:S02]  /*4820*/  IMAD.IADD R13, R24, 0x1, -R13 ;  /* 0x00000001180d7824 */ /* 0x000fe400078e0a0d */
        /* <DEDUP_REMOVED lines=19> */
        .weak           $__internal_13_$__cuda_sm20_div_s64
        .type           $__internal_13_$__cuda_sm20_div_s64,@function
        .size           $__internal_13_$__cuda_sm20_div_s64,(.L_x_8871 - $__internal_13_$__cuda_sm20_div_s64)
$__internal_13_$__cuda_sm20_div_s64:
        /* <DEDUP_REMOVED lines=17> */
[----:B------:R-:W-:-:S04]  /*4a70*/  IMAD.HI.U32 R21, R53, R0, RZ ;  /* 0x0000000035157227 */ /* 0x000fc800078e00ff */
[----:B------:R-:W-:-:S04]  /*4a80*/  IMAD.HI.U32 R19, P2, R53, R19, R44 ;  /* 0x0000001335137227 */ /* 0x000fc8000784002c */
[----:B------:R-:W-:Y:S02]  /*4a90*/  IMAD R0, R53, R0, RZ ;  /* 0x0000000035007224 */ /* 0x000fe400078e02ff */
[----:B------:R-:W-:-:S03]  /*4aa0*/  IMAD.X R21, R21, 0x1, R53, P0 ;  /* 0x0000000115157824 */ /* 0x000fc600000e0635 */
[----:B------:R-:W-:-:S04]  /*4ab0*/  IADD3 R53, P0, R0, R19, RZ ;  /* 0x0000001300357210 */ /* 0x000fc80007f1e0ff */
[----:B------:R-:W-:Y:S01]  /*4ac0*/  IADD3.X R21, RZ, RZ, R21, P0, P2 ;  /* 0x000000ffff157210 */ /* 0x000fe200007e4415 */
[----:B------:R-:W-:Y:S01]  /*4ad0*/  IMAD.WIDE.U32 R44, R53, R40, RZ ;  /* 0x00000028352c7225 */ /* 0x000fe200078e00ff */
[----:B------:R-:W-:-:S03]  /*4ae0*/  ISETP.GE.AND P2, PT, R23, RZ, PT ;  /* 0x000000ff1700720c */ /* 0x000fc60003f46270 */
[----:B------:R-:W-:Y:S01]  /*4af0*/  IMAD R19, R53, R41, R45 ;  /* 0x0000002935137224 */ /* 0x000fe200078e022d */
[----:B------:R-:W-:-:S03]  /*4b00*/  IADD3 R44, P0, RZ, -R44, RZ ;  /* 0x8000002cff2c7210 */ /* 0x000fc60007f1e0ff */
[----:B------:R-:W-:Y:S02]  /*4b10*/  IMAD R19, R21, R40, R19 ;  /* 0x0000002815137224 */ /* 0x000fe400078e0213 */
[----:B------:R-:W-:-:S04]  /*4b20*/  IMAD.HI.U32 R52, R53, R44, RZ ;  /* 0x0000002c35347227 */ /* 0x000fc800078e00ff */
[----:B------:R-:W-:-:S04]  /*4b30*/  IMAD.X R19, RZ, RZ, ~R19, P0 ;  /* 0x000000ffff137224 */ /* 0x000fc800000e0e13 */
[----:B------:R-:W-:-:S04]  /*4b40*/  IMAD.WIDE.U32 R52, P0, R53, R19, R52 ;  /* 0x0000001335347225 */ /* 0x000fc80007800034 */
[----:B------:R-:W-:-:S04]  /*4b50*/  IMAD.HI.U32 R0, R21, R19, RZ ;  /* 0x0000001315007227 */ /* 0x000fc800078e00ff */
[----:B------:R-:W-:-:S04]  /*4b60*/  IMAD.HI.U32 R44, P4, R21, R44, R52 ;  /* 0x0000002c152c7227 */ /* 0x000fc80007880034 */
[----:B------:R-:W-:Y:S02]  /*4b70*/  IMAD R19, R21, R19, RZ ;  /* 0x0000001315137224 */ /* 0x000fe400078e02ff */
[----:B------:R-:W-:Y:S01]  /*4b80*/  IMAD.X R0, R0, 0x1, R21, P0 ;  /* 0x0000000100007824 */ /* 0x000fe200000e0615 */
[----:B------:R-:W-:Y:S01]  /*4b90*/  IADD3 R21, P0, RZ, -R28, RZ ;  /* 0x8000001cff157210 */ /* 0x000fe20007f1e0ff */
        /* <DEDUP_REMOVED lines=22> */
[----:B------:R-:W-:-:S04]  /*4d00*/  SEL R21, R44, R21, P3 ;  /* 0x000000152c157207 */ /* 0x000fc80001800000 */
[----:B------:R-:W-:Y:S01]  /*4d10*/  ISETP.GE.U32.AND P0, PT, R21, R40, PT ;  /* 0x000000281500720c */ /* 0x000fe20003f06070 */
[----:B------:R-:W-:Y:S01]  /*4d20*/  IMAD.X R40, R19, 0x1, ~R41, P2 ;  /* 0x0000000113287824 */ /* 0x000fe200010e0e29 */
[----:B------:R-:W-:-:S04]  /*4d30*/  IADD3 R21, P2, R28, 0x1, RZ ;  /* 0x000000011c157810 */ /* 0x000fc80007f5e0ff */
[----:B------:R-:W-:Y:S01]  /*4d40*/  SEL R40, R40, R19, P3 ;  /* 0x0000001328287207 */ /* 0x000fe20001800000 */
[----:B------:R-:W-:Y:S01]  /*4d50*/  IMAD.X R19, RZ, RZ, R0, P2 ;  /* 0x000000ffff137224 */ /* 0x000fe200010e0600 */
[----:B------:R-:W-:Y:S02]  /*4d60*/  SEL R21, R21, R28, P3 ;  /* 0x0000001c15157207 */ /* 0x000fe40001800000 */
[----:B------:R-:W-:Y:S01]  /*4d70*/  ISETP.GE.U32.AND.EX P2, PT, R40, R41, PT, P0 ;  /* 0x000000292800720c */ /* 0x000fe20003f46100 */
[----:B------:R-:W-:Y:S01]  /*4d80*/  IMAD.MOV.U32 R40, RZ, RZ, R22 ;  /* 0x000000ffff287224 */ /* 0x000fe200078e0016 */
[----:B------:R-:W-:Y:S01]  /*4d90*/  SEL R19, R19, R0, P3 ;  /* 0x0000000013137207 */ /* 0x000fe20001800000 */
[----:B------:R-:W-:Y:S01]  /*4da0*/  IMAD.MOV.U32 R41, RZ, RZ, 0x0 ;  /* 0x00000000ff297424 */ /* 0x000fe200078e00ff */
[----:B------:R-:W-:-:S04]  /*4db0*/  IADD3 R28, P0, R21, 0x1, RZ ;  /* 0x00000001151c7810 */ /* 0x000fc80007f1e0ff */
[----:B------:R-:W-:Y:S02]  /*4dc0*/  IADD3.X R0, RZ, R19, RZ, P0, !PT ;  /* 0x00000013ff007210 */ /* 0x000fe400007fe4ff */
[----:B------:R-:W-:Y:S02]  /*4dd0*/  SEL R28, R28, R21, P2 ;  /* 0x000000151c1c7207 */ /* 0x000fe40001000000 */
[----:B------:R-:W-:Y:S02]  /*4de0*/  SEL R0, R0, R19, P2 ;  /* 0x0000001300007207 */ /* 0x000fe40001000000 */
[----:B------:R-:W-:Y:S02]  /*4df0*/  LOP3.LUT R21, R5, R23, RZ, 0x3c, !PT ;  /* 0x0000001705157212 */ /* 0x000fe400078e3cff */
[----:B------:R-:W-:Y:S02]  /*4e00*/  IADD3 R19, P2, RZ, -R28, RZ ;  /* 0x8000001cff137210 */ /* 0x000fe40007f5e0ff */
[----:B------:R-:W-:-:S02]  /*4e10*/  ISETP.GE.AND P3, PT, R21, RZ, PT ;  /* 0x000000ff1500720c */ /* 0x000fc40003f66270 */
[----:B------:R-:W-:Y:S01]  /*4e20*/  ISETP.NE.U32.AND P0, PT, R24, RZ, PT ;  /* 0x000000ff1800720c */ /* 0x000fe20003f05070 */
[----:B------:R-:W-:Y:S01]  /*4e30*/  IMAD.X R21, RZ, RZ, ~R0, P2 ;  /* 0x000000ffff157224 */ /* 0x000fe200010e0e00 */
[----:B------:R-:W-:Y:S02]  /*4e40*/  SEL R19, R19, R28, !P3 ;  /* 0x0000001c13137207 */ /* 0x000fe40005800000 */
[----:B------:R-:W-:Y:S02]  /*4e50*/  ISETP.NE.AND.EX P0, PT, R5, RZ, PT, P0 ;  /* 0x000000ff0500720c */ /* 0x000fe40003f05300 */
[----:B------:R-:W-:Y:S02]  /*4e60*/  SEL R21, R21, R0, !P3 ;  /* 0x0000000015157207 */ /* 0x000fe40005800000 */
[----:B------:R-:W-:Y:S02]  /*4e70*/  SEL R0, R19, 0xffffffff, P0 ;  /* 0xffffffff13007807 */ /* 0x000fe40000000000 */
[----:B------:R-:W-:Y:S01]  /*4e80*/  SEL R21, R21, 0xffffffff, P0 ;  /* 0xffffffff15157807 */ /* 0x000fe20000000000 */
[----:B------:R-:W-:Y:S06]  /*4e90*/  RET.REL.NODEC R40 `(_ZN5flash32flash_fwd_splitkv_combine_kernelI23Flash_fwd_kernel_traitsILi256ELi64ELi64ELi4ELb0ELb0EN7cutlass10bfloat16_tE19Flash_kernel_traitsILi256ELi64ELi64ELi4ES3_EELi4ELi1ELb1EEEvNS_16Flash_fwd_paramsE) ;  /* 0xffffb16028007950 */ /* 0x000fec0003c3ffff */
.L_x_677:
        /* <DEDUP_REMOVED lines=14> */
.L_x_8871:


//--------------------- .text._ZN5flash24flash_fwd_splitkv_kernelI23Flash_fwd_kernel_traitsILi256ELi64ELi64ELi4ELb0ELb0EN7cutlass10bfloat16_tE19Flash_kernel_traitsILi256ELi64ELi64ELi4ES3_EELb0ELb0ELb0ELb0ELb0ELb0ELb0ELb0EEEvNS_16Flash_fwd_paramsE --------------------------
	.section	.text._ZN5flash24flash_fwd_splitkv_kernelI23Flash_fwd_kernel_traitsILi256ELi64ELi64ELi4ELb0ELb0EN7cutlass10bfloat16_tE19Flash_kernel_traitsILi256ELi64ELi64ELi4ES3_EELb0ELb0ELb0ELb0ELb0ELb0ELb0ELb0EEEvNS_16Flash_fwd_paramsE,"ax",@progbits
	.sectioninfo	@"SHI_REGISTERS=254"
	.align	128
        .global         _ZN5flash24flash_fwd_splitkv_kernelI23Flash_fwd_kernel_traitsILi256ELi64ELi64ELi4ELb0ELb0EN7cutlass10bfloat16_tE19Flash_kernel_traitsILi256ELi64ELi64ELi4ES3_EELb0ELb0ELb0ELb0ELb0ELb0ELb0ELb0EEEvNS_16Flash_fwd_paramsE
        .type           _ZN5flash24flash_fwd_splitkv_kernelI23Flash_fwd_kernel_traitsILi256ELi64ELi64ELi4ELb0ELb0EN7cutlass10bfloat16_tE19Flash_kernel_traitsILi256ELi64ELi64ELi4ES3_EELb0ELb0ELb0ELb0ELb0ELb0ELb0ELb0EEEvNS_16Flash_fwd_paramsE,@function
        .size           _ZN5flash24flash_fwd_splitkv_kernelI23Flash_fwd_kernel_traitsILi256ELi64ELi64ELi4ELb0ELb0EN7cutlass10bfloat16_tE19Flash_kernel_traitsILi256ELi64ELi64ELi4ES3_EELb0ELb0ELb0ELb0ELb0ELb0ELb0ELb0EEEvNS_16Flash_fwd_paramsE,(.L_x_8934 - _ZN5flash24flash_fwd_splitkv_kernelI23Flash_fwd_kernel_traitsILi256ELi64ELi64ELi4ELb0ELb0EN7cutlass10bfloat16_tE19Flash_kernel_traitsILi256ELi64ELi64ELi4ES3_EELb0ELb0ELb0ELb0ELb0ELb0ELb0ELb0EEEvNS_16Flash_fwd_paramsE)
        .other          _ZN5flash24flash_fwd_splitkv_kernelI23Flash_fwd_kernel_traitsILi256ELi64ELi64ELi4ELb0ELb0EN7cutlass10bfloat16_tE19Flash_kernel_traitsILi256ELi64ELi64ELi4ES3_EELb0ELb0ELb0ELb0ELb0ELb0ELb0ELb0EEEvNS_16Flash_fwd_paramsE,@"STO_CUDA_ENTRY STV_DEFAULT"
_ZN5flash24flash_fwd_splitkv_kernelI23Flash_fwd_kernel_traitsILi256ELi64ELi64ELi4ELb0ELb0EN7cutlass10bfloat16_tE19Flash_kernel_traitsILi256ELi64ELi64ELi4ES3_EELb0ELb0ELb0ELb0ELb0ELb0ELb0ELb0EEEvNS_16Flash_fwd_paramsE:
.text._ZN5flash24flash_fwd_splitkv_kernelI23Flash_fwd_kernel_traitsILi256ELi64ELi64ELi4ELb0ELb0EN7cutlass10bfloat16_tE19Flash_kernel_traitsILi256ELi64ELi64ELi4ES3_EELb0ELb0ELb0ELb0ELb0ELb0ELb0ELb0EEEvNS_16Flash_fwd_paramsE:
[----:B------:R-:W-:Y:S02]  /*0000*/  MOV R1, c[0x0][0x28] ;  /* 0x00000a0000017a02 */ /* 0x000fe40000000f00 */
[----:B------:R-:W1:Y:S01]  /*0010*/  S2UR UR11, SR_CTAID.Y ;  /* 0x00000000000b79c3 */ /* 0x000e620000002600 */
[----:B------:R-:W-:Y:S02]  /*0020*/  ULDC.64 UR4, c[0x0][0x240] ;  /* 0x0000900000047ab9 */ /* 0x000fe40000000a00 */
[----:B------:R-:W-:Y:S02]  /*0030*/  UISETP.NE.U32.AND UP2, UPT, URZ, UR4, UPT ;  /* 0x000000043f00728c */ /* 0x000fe4000bf45070 */
[----:B------:R-:W-:Y:S02]  /*0040*/  UMOV UR8, 0x4 ;  /* 0x0000000400087882 */ /* 0x000fe40000000000 */
[----:B------:R-:W-:Y:S02]  /*0050*/  UISETP.NE.AND.EX UP2, UPT, URZ, UR5, UPT, UP2 ;  /* 0x000000053f00728c */ /* 0x000fe4000bf45320 */
[----:B------:R-:W-:Y:S02]  /*0060*/  ULDC.64 UR12, c[0x0][0x240] ;  /* 0x00009000000c7ab9 */ /* 0x000fe40000000a00 */
[----:B------:R-:W-:-:S02]  /*0070*/  ULDC.64 UR4, c[0x0][0x250] ;  /* 0x0000940000047ab9 */ /* 0x000fc40000000a00 */
[----:B------:R-:W-:Y:S01]  /*0080*/  PLOP3.LUT P2, PT, PT, PT, UP2, 0x80, 0x0 ;  /* 0x000000000000781c */ /* 0x000fe20003f4f028 */
[----:B------:R-:W-:Y:S02]  /*0090*/  UISETP.NE.U32.AND UP0, UPT, URZ, UR4, UPT ;  /* 0x000000043f00728c */ /* 0x000fe4000bf05070 */
[----:B------:R-:W-:Y:S02]  /*00a0*/  ULDC.64 UR30, c[0x0][0x118] ;  /* 0x00004600001e7ab9 */ /* 0x000fe40000000a00 */
[----:B------:R-:W-:Y:S02]  /*00b0*/  UISETP.NE.AND.EX UP0, UPT, URZ, UR5, UPT, UP0 ;  /* 0x000000053f00728c */ /* 0x000fe4000bf05300 */
[----:B------:R-:W-:Y:S02]  /*00c0*/  ULDC.U8 UR9, c[0x0][0x312] ;  /* 0x0000c48000097ab9 */ /* 0x000fe40000000000 */
[----:B------:R-:W-:Y:S02]  /*00d0*/  ULDC.64 UR6, c[0x0][0x248] ;  /* 0x0000920000067ab9 */ /* 0x000fe40000000a00 */
[----:B-1----:R-:W-:Y:S01]  /*00e0*/  UIMAD.WIDE UR12, UR11, UR8, UR12 ;  /* 0x000000080b0c72a5 */ /* 0x002fe2000f8e020c */
[----:B------:R-:W-:Y:S01]  /*00f0*/  PLOP3.LUT P0, PT, PT, PT, UP0, 0x80, 0x0 ;  /* 0x000000000000781c */ /* 0x000fe20003f0f008 */
[----:B------:R-:W-:-:S02]  /*0100*/  ULDC.64 UR4, c[0x0][0x250] ;  /* 0x0000940000047ab9 */ /* 0x000fc40000000a00 */
[----:B------:R-:W-:Y:S02]  /*0110*/  UISETP.NE.AND UP3, UPT, UR9, URZ, UPT ;  /* 0x0000003f0900728c */ /* 0x000fe4000bf65270 */
[----:B------:R-:W-:Y:S01]  /*0120*/  IMAD.U32 R8, RZ, RZ, UR12 ;  /* 0x0000000cff087e24 */ /* 0x000fe2000f8e00ff */
[----:B------:R-:W-:Y:S01]  /*0130*/  UISETP.EQ.U32.AND UP1, UPT, URZ, UR6, UPT ;  /* 0x000000063f00728c */ /* 0x000fe2000bf22070 */
[----:B------:R-:W-:Y:S01]  /*0140*/  IMAD.U32 R9, RZ, RZ, UR13 ;  /* 0x0000000dff097e24 */ /* 0x000fe2000f8e00ff */
[----:B------:R-:W-:Y:S02]  /*0150*/  @UP0 UIMAD.WIDE UR4, UR11, UR8, UR4 ;  /* 0x000000080b0402a5 */ /* 0x000fe4000f8e0204 */
[----:B------:R-:W-:Y:S02]  /*0160*/  UISETP.EQ.OR.EX UP1, UPT, URZ, UR7, !UP3, UP1 ;  /* 0x000000073f00728c */ /* 0x000fe4000df22710 */
[----:B------:R-:W2:Y:S01]  /*0170*/  @P2 LDG.E R7, [R8.64] ;  /* 0x0000001e08072981 */ /* 0x000ea2000c1e1900 */
[----:B------:R-:W-:-:S03]  /*0180*/  ULDC.64 UR6, c[0x0][0x248] ;  /* 0x0000920000067ab9 */ /* 0x000fc60000000a00 */
[----:B------:R-:W3:Y:S01]  /*0190*/  @P2 LDG.E R0, [R8.64+0x4] ;  /* 0x0000041e08002981 */ /* 0x000ee2000c1e1900 */
[----:B------:R-:W-:Y:S01]  /*01a0*/  IMAD.U32 R2, RZ, RZ, UR4 ;  /* 0x00000004ff027e24 */ /* 0x000fe2000f8e00ff */
[----:B------:R-:W-:-:S05]  /*01b0*/  MOV R3, UR5 ;  /* 0x0000000500037c02 */ /* 0x000fca0008000f00 */
[----:B------:R1:W4:Y:S01]  /*01c0*/  @P0 LDG.E R2, [R2.64] ;  /* 0x0000001e02020981 */ /* 0x000322000c1e1900 */
[----:B------:R-:W-:Y:S01]  /*01d0*/  PLOP3.LUT P1, PT, PT, PT, UP1, 0x80, 0x0 ;  /* 0x000000000000781c */ /* 0x000fe20003f2f018 */
[----:B------:R-:W-:-:S06]  /*01e0*/  UIMAD.WIDE UR6, UR11, UR8, UR6 ;  /* 0x000000080b0672a5 */ /* 0x000fcc000f8e0206 */
[----:B------:R-:W-:Y:S01]  /*01f0*/  IMAD.U32 R4, RZ, RZ, UR6 ;  /* 0x00000006ff047e24 */ /* 0x000fe2000f8e00ff */
[----:B------:R-:W-:-:S05]  /*0200*/  MOV R5, UR7 ;  /* 0x0000000700057c02 */ /* 0x000fca0008000f00 */
[----:B------:R-:W5:Y:S01]  /*0210*/  @!P1 LDG.E R6, [R4.64] ;  /* 0x0000001e04069981 */ /* 0x000f62000c1e1900 */
[----:B------:R-:W-:Y:S02]  /*0220*/  UMOV UR25, 0xffffffff ;  /* 0xffffffff00197882 */ /* 0x000fe40000000000 */
[----:B------:R-:W-:Y:S01]  /*0230*/  UMOV UR14, URZ ;  /* 0x0000003f000e7c82 */ /* 0x000fe20008000000 */
[----:B-1----:R-:W1:Y:S01]  /*0240*/  S2R R3, SR_TID.X ;  /* 0x0000000000037919 */ /* 0x002e620000002100 */
[----:B------:R-:W-:Y:S01]  /*0250*/  UMOV UR15, 0xffffffff ;  /* 0xffffffff000f7882 */ /* 0x000fe20000000000 */
[----:B------:R-:W1:Y:S08]  /*0260*/  S2UR UR18, SR_CTAID.X ;  /* 0x00000000001279c3 */ /* 0x000e700000002500 */
[----:B------:R-:W1:Y:S08]  /*0270*/  S2UR UR12, SR_CTAID.Z ;  /* 0x00000000000c79c3 */ /* 0x000e700000002700 */
[----:B--2---:R-:W2:Y:S08]  /*0280*/  @P2 R2UR UR25, R7 ;  /* 0x00000000071923c2 */ /* 0x004eb000000e0000 */
[----:B---3--:R-:W2:Y:S08]  /*0290*/  @P2 R2UR UR27, R0 ;  /* 0x00000000001b23c2 */ /* 0x008eb000000e0000 */
[----:B----4-:R3:W4:Y:S01]  /*02a0*/  @P0 R2UR UR14, R2 ;  /* 0x00000000020e03c2 */ /* 0x01072200000e0000 */
[----:B------:R-:W-:-:S04]  /*02b0*/  ISETP.NE.U32.AND P0, PT, RZ, c[0x0][0x248], PT ;  /* 0x00009200ff007a0c */ /* 0x000fc80003f05070 */
[----:B------:R-:W-:-:S03]  /*02c0*/  ISETP.NE.AND.EX P0, PT, RZ, c[0x0][0x24c], PT, P0 ;  /* 0x00009300ff007a0c */ /* 0x000fc60003f05300 */
[----:B-----5:R3:W1:Y:S01]  /*02d0*/  @!P1 R2UR UR15, R6 ;  /* 0x00000000060f93c2 */ /* 0x02066200000e0000 */
[----:B--2---:R-:W-:-:S07]  /*02e0*/  @UP2 UIADD3 UR27, UR27, -UR25, URZ ;  /* 0x800000191b1b2290 */ /* 0x004fce000fffe03f */
[----:B------:R-:W-:Y:S02]  /*02f0*/  @!UP2 ULDC UR27, c[0x0][0x214] ;  /* 0x00008500001baab9 */ /* 0x000fe40000000800 */
[----:B-1-34-:R-:W-:Y:S05]  /*0300*/  @!P0 BRA `(.L_x_678) ;  /* 0x0000007000008947 */ /* 0x01afea0003800000 */
[----:B------:R-:W-:-:S13]  /*0310*/  PLOP3.LUT P0, PT, PT, PT, UP3, 0x80, 0x0 ;  /* 0x000000000000781c */ /* 0x000fda0003f0f038 */
[----:B------:R-:W2:Y:S04]  /*0320*/  @P0 LDG.E R0, [R4.64+0x4] ;  /* 0x0000041e04000981 */ /* 0x000ea8000c1e1900 */
[----:B------:R-:W3:Y:S01]  /*0330*/  @!P0 LDG.E R2, [R4.64] ;  /* 0x0000001e04028981 */ /* 0x000ee2000c1e1900 */
[----:B--2---:R-:W1:Y:S02]  /*0340*/  @P0 R2UR UR6, R0 ;  /* 0x00000000000603c2 */ /* 0x004e6400000e0000 */
[----:B-1----:R-:W-:-:S11]  /*0350*/  @UP3 UIADD3 UR6, UR6, -UR15, URZ ;  /* 0x8000000f06063290 */ /* 0x002fd6000fffe03f */
[----:B---3--:R1:W2:Y:S02]  /*0360*/  @!P0 R2UR UR6, R2 ;  /* 0x00000000020683c2 */ /* 0x0082a400000e0000 */
[----:B-12---:R-:W-:Y:S05]  /*0370*/  BRA `(.L_x_679) ;  /* 0x0000001000007947 */ /* 0x006fea0003800000 */
.L_x_678:
[----:B------:R-:W-:Y:S02]  /*0380*/  ULDC UR6, c[0x0][0x218] ;  /* 0x0000860000067ab9 */ /* 0x000fe40000000800 */
.L_x_679:
[----:B------:R-:W-:Y:S02]  /*0390*/  ULDC.64 UR4, c[0x0][0x258] ;  /* 0x0000960000047ab9 */ /* 0x000fe40000000a00 */
[----:B------:R-:W-:-:S04]  /*03a0*/  UISETP.NE.U32.AND UP2, UPT, URZ, UR4, UPT ;  /* 0x000000043f00728c */ /* 0x000fc8000bf45070 */
[----:B------:R-:W-:-:S03]  /*03b0*/  UISETP.NE.AND.EX UP2, UPT, URZ, UR5, UPT, UP2 ;  /* 0x000000053f00728c */ /* 0x000fc6000bf45320 */
[----:B------:R-:W-:-:S03]  /*03c0*/  ULDC.64 UR4, c[0x0][0x258] ;  /* 0x0000960000047ab9 */ /* 0x000fc60000000a00 */
[----:B------:R-:W-:-:S05]  /*03d0*/  PLOP3.LUT P0, PT, PT, PT, UP2, 0x80, 0x0 ;  /* 0x000000000000781c */ /* 0x000fca0003f0f028 */
[----:B------:R-:W-:-:S06]  /*03e0*/  @UP2 UIMAD.WIDE UR4, UR11, UR8, UR4 ;  /* 0x000000080b0422a5 */ /* 0x000fcc000f8e0204 */
[----:B------:R-:W-:Y:S02]  /*03f0*/  IMAD.U32 R4, RZ, RZ, UR4 ;  /* 0x00000004ff047e24 */ /* 0x000fe4000f8e00ff */
[----:B------:R-:W-:Y:S01]  /*0400*/  IMAD.U32 R5, RZ, RZ, UR5 ;  /* 0x00000005ff057e24 */ /* 0x000fe2000f8e00ff */
[----:B------:R-:W-:Y:S02]  /*0410*/  USHF.L.U32 UR18, UR18, 0x6, URZ ;  /* 0x0000000612127899 */ /* 0x000fe4000800063f */
[----:B------:R-:W-:Y:S02]  /*0420*/  ULDC.64 UR4, c[0x0][0x268] ;  /* 0x00009a0000047ab9 */ /* 0x000fe40000000a00 */
[----:B------:R-:W2:Y:S01]  /*0430*/  @P0 LDG.E R0, [R4.64] ;  /* 0x0000001e04000981 */ /* 0x000ea2000c1e1900 */
[----:B------:R-:W-:Y:S02]  /*0440*/  UISETP.GT.AND UP0, UPT, UR27, UR18, UPT ;  /* 0x000000121b00728c */ /* 0x000fe4000bf04270 */
[----:B------:R-:W-:-:S03]  /*0450*/  @!UP2 UISETP.NE.U32.AND UP1, UPT, URZ, UR4, UPT ;  /* 0x000000043f00a28c */ /* 0x000fc6000bf25070 */
[----:B------:R-:W-:Y:S02]  /*0460*/  ULDC UR4, c[0x0][0x21c] ;  /* 0x0000870000047ab9 */ /* 0x000fe40000000800 */
[----:B------:R-:W-:-:S04]  /*0470*/  @!UP2 UISETP.NE.AND.EX UP1, UPT, URZ, UR5, UPT, UP1 ;  /* 0x000000053f00a28c */ /* 0x000fc8000bf25310 */
[----:B------:R-:W-:Y:S01]  /*0480*/  @!UP2 USEL UR4, URZ, UR4, !UP1 ;  /* 0x000000043f04a287 */ /* 0x000fe2000c800000 */
[----:B--2---:R-:W1:Y:S01]  /*0490*/  @P0 R2UR UR7, R0 ;  /* 0x00000000000703c2 */ /* 0x004e6200000e0000 */
[----:B------:R-:W-:Y:S01]  /*04a0*/  PLOP3.LUT P0, PT, PT, PT, UP0, 0x80, 0x0 ;  /* 0x000000000000781c */ /* 0x000fe20003f0f008 */
[----:B-1----:R-:W-:Y:S02]  /*04b0*/  @UP2 UIADD3 UR7, UR7, -UR14, URZ ;  /* 0x8000000e07072290 */ /* 0x002fe4000fffe03f */
[----:B------:R-:W-:-:S10]  /*04c0*/  @!UP2 UIADD3 UR7, UR4, UR6, -UR14 ;  /* 0x000000060407a290 */ /* 0x000fd4000fffe80e */
[----:B------:R-:W-:Y:S05]  /*04d0*/  @!P0 EXIT ;  /* 0x000000000000894d */ /* 0x000fea0003800000 */
[----:B------:R-:W-:Y:S02]  /*04e0*/  ULDC UR9, c[0x0][0x218] ;  /* 0x0000860000097ab9 */ /* 0x000fe40000000800 */
[----:B------:R-:W-:Y:S02]  /*04f0*/  UIADD3 UR5, UR7, 0x3f, URZ ;  /* 0x0000003f07057890 */ /* 0x000fe4000fffe03f */
[----:B------:R-:W-:Y:S02]  /*0500*/  UIADD3 UR9, UR9, 0x3f, URZ ;  /* 0x0000003f09097890 */ /* 0x000fe4000fffe03f */
[----:B------:R-:W-:Y:S02]  /*0510*/  USHF.R.S32.HI UR4, URZ, 0x1f, UR5 ;  /* 0x0000001f3f047899 */ /* 0x000fe40008011405 */
[----:B------:R-:W-:Y:S02]  /*0520*/  USHF.R.S32.HI UR6, URZ, 0x1f, UR9 ;  /* 0x0000001f3f067899 */ /* 0x000fe40008011409 */
[----:B------:R-:W-:-:S02]  /*0530*/  ULEA.HI UR4, UR4, UR5, URZ, 0x6 ;  /* 0x0000000504047291 */ /* 0x000fc4000f8f303f */
[----:B------:R-:W-:Y:S02]  /*0540*/  ULEA.HI UR6, UR6, UR9, URZ, 0x6 ;  /* 0x0000000906067291 */ /* 0x000fe4000f8f303f */
[----:B------:R-:W-:Y:S02]  /*0550*/  USHF.R.S32.HI UR4, URZ, 0x6, UR4 ;  /* 0x000000063f047899 */ /* 0x000fe40008011404 */
[----:B------:R-:W-:-:S04]  /*0560*/  USHF.R.S32.HI UR6, URZ, 0x6, UR6 ;  /* 0x000000063f067899 */ /* 0x000fc80008011406 */
[----:B------:R-:W-:-:S04]  /*0570*/  UISETP.LT.AND UP0, UPT, UR6, UR4, UPT ;  /* 0x000000040600728c */ /* 0x000fc8000bf01270 */
[----:B------:R-:W-:-:S06]  /*0580*/  USEL UR26, UR6, UR4, UP0 ;  /* 0x00000004061a7287 */ /* 0x000fcc0008000000 */
[----:B------:R-:W-:-:S13]  /*0590*/  ISETP.LT.AND P0, PT, RZ, UR26, PT ;  /* 0x0000001aff007c0c */ /* 0x000fda000bf01270 */
[----:B------:R-:W-:Y:S05]  /*05a0*/  @P0 BRA `(.L_x_680) ;  /* 0x0000096000000947 */ /* 0x000fea0003800000 */
[----:B------:R-:W-:Y:S01]  /*05b0*/  SHF.R.S32.HI R10, RZ, 0x1f, R3 ;  /* 0x0000001fff0a7819 */ /* 0x000fe20000011403 */
[----:B------:R-:W-:Y:S01]  /*05c0*/  UISETP.NE.AND UP0, UPT, UR25, -0x1, UPT ;  /* 0xffffffff1900788c */ /* 0x000fe2000bf05270 */
[----:B------:R-:W1:Y:S01]  /*05d0*/  S2R R12, SR_CTAID.Z ;  /* 0x00000000000c7919 */ /* 0x000e620000002700 */
[----:B------:R-:W-:Y:S01]  /*05e0*/  USHF.R.S32.HI UR10, URZ, 0x1f, UR18 ;  /* 0x0000001f3f0a7899 */ /* 0x000fe20008011412 */
[----:B------:R-:W-:Y:S01]  /*05f0*/  LEA.HI R10, R10, R3, RZ, 0x3 ;  /* 0x000000030a0a7211 */ /* 0x000fe200078f18ff */
[----:B------:R-:W-:Y:S01]  /*0600*/  ULDC.64 UR6, c[0x0][0x1e8] ;  /* 0x00007a0000067ab9 */ /* 0x000fe20000000a00 */
[----:B------:R-:W-:Y:S01]  /*0610*/  BSSY B0, `(.L_x_681) ;  /* 0x0000037000007945 */ /* 0x000fe20003800000 */
[----:B------:R-:W-:Y:S01]  /*0620*/  ULDC.64 UR4, c[0x0][0x1e8] ;  /* 0x00007a0000047ab9 */ /* 0x000fe20000000a00 */
[----:B------:R-:W-:Y:S01]  /*0630*/  LOP3.LUT R0, R10, 0xfffffff8, RZ, 0xc0, !PT ;  /* 0xfffffff80a007812 */ /* 0x000fe200078ec0ff */
[----:B------:R-:W-:Y:S01]  /*0640*/  UIMAD UR4, UR10, UR4, URZ ;  /* 0x000000040a0472a4 */ /* 0x000fe2000f8e023f */
[----:B------:R-:W-:Y:S01]  /*0650*/  SHF.R.S32.HI R10, RZ, 0x3, R10 ;  /* 0x00000003ff0a7819 */ /* 0x000fe2000001140a */
[----:B------:R-:W-:-:S02]  /*0660*/  UIADD3 UR27, -UR18, UR27, URZ ;  /* 0x0000001b121b7290 */ /* 0x000fc4000fffe13f */
[----:B------:R-:W-:Y:S01]  /*0670*/  @UP0 UIMAD.WIDE.U32 UR8, UR25, UR6, URZ ;  /* 0x00000006190802a5 */ /* 0x000fe2000f8e003f */
[----:B------:R-:W-:Y:S01]  /*0680*/  IMAD.IADD R11, R3, 0x1, -R0 ;  /* 0x00000001030b7824 */ /* 0x000fe200078e0a00 */
[----:B------:R-:W-:Y:S01]  /*0690*/  UIMAD UR6, UR18, UR5, UR4 ;  /* 0x00000005120672a4 */ /* 0x000fe2000f8e0204 */
[----:B------:R-:W-:Y:S01]  /*06a0*/  IMAD.U32 R3, RZ, RZ, UR18 ;  /* 0x00000012ff037e24 */ /* 0x000fe2000f8e00ff */
[----:B------:R-:W-:Y:S01]  /*06b0*/  @UP0 UIMAD UR7, UR25, UR7, UR9 ;  /* 0x00000007190702a4 */ /* 0x000fe2000f8e0209 */
[----:B------:R-:W-:Y:S01]  /*06c0*/  IMAD.SHL.U32 R16, R11, 0x8, RZ ;  /* 0x000000080b107824 */ /* 0x000fe200078e00ff */
[----:B------:R-:W-:Y:S02]  /*06d0*/  @!UP0 USHF.R.S32.HI UR9, URZ, 0x1f, UR11 ;  /* 0x0000001f3f098899 */ /* 0x000fe4000801140b */
[----:B------:R-:W-:Y:S01]  /*06e0*/  ULDC.64 UR4, c[0x0][0x1e0] ;  /* 0x0000780000047ab9 */ /* 0x000fe20000000a00 */
[----:B------:R-:W-:Y:S01]  /*06f0*/  IMAD.U32 R0, RZ, RZ, UR6 ;  /* 0x00000006ff007e24 */ /* 0x000fe2000f8e00ff */
[----:B------:R-:W-:Y:S01]  /*0700*/  @!UP0 UIMAD UR9, UR9, UR4, URZ ;  /* 0x00000004090982a4 */ /* 0x000fe2000f8e023f */
[----:B------:R-:W-:Y:S01]  /*0710*/  SHF.R.S32.HI R17, RZ, 0x1f, R16 ;  /* 0x0000001fff117819 */ /* 0x000fe20000011410 */
[----:B------:R-:W-:Y:S01]  /*0720*/  @!UP0 UIMAD.WIDE.U32 UR14, UR11, UR4, URZ ;  /* 0x000000040b0e82a5 */ /* 0x000fe2000f8e003f */
[----:B------:R-:W-:Y:S01]  /*0730*/  IADD3 R9, R16, 0x40, RZ ;  /* 0x0000004010097810 */ /* 0x000fe20007ffe0ff */
[----:B------:R-:W-:Y:S01]  /*0740*/  @!UP0 UIMAD UR9, UR11, UR5, UR9 ;  /* 0x000000050b0982a4 */ /* 0x000fe2000f8e0209 */
[C---:B------:R-:W-:Y:S01]  /*0750*/  IADD3 R8, R16.reuse, 0x80, RZ ;  /* 0x0000008010087810 */ /* 0x040fe20007ffe0ff */
[----:B------:R-:W-:Y:S01]  /*0760*/  IMAD.WIDE.U32 R2, R3, c[0x0][0x1e8], R16 ;  /* 0x00007a0003027a25 */ /* 0x000fe200078e0010 */
[----:B------:R-:W-:Y:S01]  /*0770*/  USHF.R.S32.HI UR10, URZ, 0x1f, UR12 ;  /* 0x0000001f3f0a7899 */ /* 0x000fe2000801140c */
[----:B------:R-:W-:Y:S01]  /*0780*/  IADD3 R7, R16, 0xc0, RZ ;  /* 0x000000c010077810 */ /* 0x000fe20007ffe0ff */
[----:B------:R-:W-:-:S02]  /*0790*/  @!UP0 UMOV UR8, UR14 ;  /* 0x0000000e00088c82 */ /* 0x000fc40008000000 */
[----:B------:R-:W-:Y:S01]  /*07a0*/  @!UP0 UIADD3 UR7, UR15, UR9, URZ ;  /* 0x000000090f078290 */ /* 0x000fe2000fffe03f */
[----:B------:R-:W-:Y:S01]  /*07b0*/  IADD3 R2, P0, R2, UR8, RZ ;  /* 0x0000000802027c10 */ /* 0x000fe2000ff1e0ff */
[----:B------:R-:W-:Y:S02]  /*07c0*/  ULDC.64 UR4, c[0x0][0x1f0] ;  /* 0x00007c0000047ab9 */ /* 0x000fe40000000a00 */
[----:B------:R-:W-:Y:S02]  /*07d0*/  UIMAD UR4, UR10, UR4, URZ ;  /* 0x000000040a0472a4 */ /* 0x000fe4000f8e023f */
[----:B------:R-:W-:Y:S02]  /*07e0*/  IADD3.X R3, R3, UR7, R0, P0, !PT ;  /* 0x0000000703037c10 */ /* 0x000fe400087fe400 */
[----:B------:R-:W-:Y:S01]  /*07f0*/  ISETP.GE.AND P0, PT, R10, UR27, PT ;  /* 0x0000001b0a007c0c */ /* 0x000fe2000bf06270 */
[----:B------:R-:W-:Y:S02]  /*0800*/  UIMAD UR4, UR12, UR5, UR4 ;  /* 0x000000050c0472a4 */ /* 0x000fe4000f8e0204 */
[----:B-1----:R-:W-:Y:S01]  /*0810*/  IMAD.WIDE.U32 R12, R12, c[0x0][0x1f0], R2 ;  /* 0x00007c000c0c7a25 */ /* 0x002fe200078e0002 */
[----:B------:R-:W-:Y:S01]  /*0820*/  ULDC UR5, c[0x0][0x1c0] ;  /* 0x0000700000057ab9 */ /* 0x000fe20000000800 */
[----:B------:R-:W-:Y:S01]  /*0830*/  SHF.R.S32.HI R2, RZ, 0x1f, R10 ;  /* 0x0000001fff027819 */ /* 0x000fe2000001140a */
[----:B------:R-:W-:-:S02]  /*0840*/  UIMAD UR11, UR11, UR5, UR12 ;  /* 0x000000050b0b72a4 */ /* 0x000fc4000f8e020c */
[----:B------:R-:W-:Y:S01]  /*0850*/  IADD3 R15, R13, UR4, RZ ;  /* 0x000000040d0f7c10 */ /* 0x000fe2000fffe0ff */
[----:B------:R-:W-:Y:S02]  /*0860*/  ULDC UR5, c[0x0][0x214] ;  /* 0x0000850000057ab9 */ /* 0x000fe40000000800 */
[----:B------:R-:W-:Y:S02]  /*0870*/  UIMAD UR5, UR11, UR5, UR18 ;  /* 0x000000050b0572a4 */ /* 0x000fe4000f8e0212 */
[----:B------:R-:W-:Y:S05]  /*0880*/  @P0 BRA `(.L_x_682) ;  /* 0x000000f000000947 */ /* 0x000fea0003800000 */
[----:B------:R-:W-:Y:S01]  /*0890*/  IMAD R3, R2, c[0x0][0x1e8], RZ ;  /* 0x00007a0002037a24 */ /* 0x000fe200078e02ff */
[----:B------:R-:W-:Y:S01]  /*08a0*/  ISETP.GE.AND P4, PT, R16, c[0x0][0x220], PT ;  /* 0x0000880010007a0c */ /* 0x000fe20003f86270 */
[----:B------:R-:W-:Y:S01]  /*08b0*/  IMAD.MOV.U32 R14, RZ, RZ, R12 ;  /* 0x000000ffff0e7224 */ /* 0x000fe200078e000c */
[----:B------:R-:W-:Y:S01]  /*08c0*/  ISETP.GE.AND P3, PT, R9, c[0x0][0x220], PT ;  /* 0x0000880009007a0c */ /* 0x000fe20003f66270 */
[----:B------:R-:W-:Y:S01]  /*08d0*/  IMAD R0, R10, c[0x0][0x1ec], R3 ;  /* 0x00007b000a007a24 */ /* 0x000fe200078e0203 */
[----:B------:R-:W-:Y:S01]  /*08e0*/  ISETP.GE.AND P2, PT, R8, c[0x0][0x220], PT ;  /* 0x0000880008007a0c */ /* 0x000fe20003f46270 */
[----:B------:R-:W-:Y:S01]  /*08f0*/  IMAD.WIDE.U32 R4, R10, c[0x0][0x1e8], R14 ;  /* 0x00007a000a047a25 */ /* 0x000fe200078e000e */
[----:B------:R-:W-:-:S03]  /*0900*/  ISETP.GE.AND P1, PT, R7, c[0x0][0x220], PT ;  /* 0x0000880007007a0c */ /* 0x000fc60003f26270 */
[----:B------:R-:W-:Y:S01]  /*0910*/  IMAD.IADD R0, R5, 0x1, R0 ;  /* 0x0000000105007824 */ /* 0x000fe200078e0200 */
[----:B------:R-:W-:-:S04]  /*0920*/  LEA R18, P0, R4, c[0x0][0x1d0], 0x1 ;  /* 0x0000740004127a11 */ /* 0x000fc800078008ff */
[----:B------:R-:W-:-:S05]  /*0930*/  LEA.HI.X R19, R4, c[0x0][0x1d4], R0, 0x1, P0 ;  /* 0x0000750004137a11 */ /* 0x000fca00000f0c00 */
[----:B------:R1:W-:Y:S04]  /*0940*/  @!P4 STG.E.128 [R18.64], RZ ;  /* 0x000000ff1200c986 */ /* 0x0003e8000c101d1e */
[----:B------:R1:W-:Y:S04]  /*0950*/  @!P3 STG.E.128 [R18.64+0x80], RZ ;  /* 0x000080ff1200b986 */ /* 0x0003e8000c101d1e */
[----:B------:R1:W-:Y:S04]  /*0960*/  @!P2 STG.E.128 [R18.64+0x100], RZ ;  /* 0x000100ff1200a986 */ /* 0x0003e8000c101d1e */
[----:B------:R1:W-:Y:S02]  /*0970*/  @!P1 STG.E.128 [R18.64+0x180], RZ ;  /* 0x000180ff12009986 */ /* 0x0003e4000c101d1e */
.L_x_682:
[----:B------:R-:W-:Y:S05]  /*0980*/  BSYNC B0 ;  /* 0x0000000000007941 */ /* 0x000fea0003800000 */
.L_x_681:
[----:B------:R-:W-:Y:S01]  /*0990*/  IADD3 R6, R10, 0x10, RZ ;  /* 0x000000100a067810 */ /* 0x000fe20007ffe0ff */
[----:B------:R-:W-:Y:S03]  /*09a0*/  BSSY B0, `(.L_x_683) ;  /* 0x0000015000007945 */ /* 0x000fe60003800000 */
[----:B------:R-:W-:-:S13]  /*09b0*/  ISETP.GE.AND P0, PT, R6, UR27, PT ;  /* 0x0000001b06007c0c */ /* 0x000fda000bf06270 */
[----:B------:R-:W-:Y:S05]  /*09c0*/  @P0 BRA `(.L_x_684) ;  /* 0x0000012000000947 */ /* 0x000fea0003800000 */
[----:B------:R-:W-:Y:S01]  /*09d0*/  IADD3 R3, P0, R10, 0x10, RZ ;  /* 0x000000100a037810 */ /* 0x000fe20007f1e0ff */
[----:B------:R-:W-:Y:S01]  /*09e0*/  IMAD.MOV.U32 R4, RZ, RZ, R12 ;  /* 0x000000ffff047224 */ /* 0x000fe200078e000c */
[----:B------:R-:W-:Y:S01]  /*09f0*/  ISETP.GE.AND P3, PT, R16, c[0x0][0x220], PT ;  /* 0x0000880010007a0c */ /* 0x000fe20003f66270 */
[----:B------:R-:W-:Y:S01]  /*0a00*/  IMAD.MOV.U32 R5, RZ, RZ, R15 ;  /* 0x000000ffff057224 */ /* 0x000fe200078e000f */
[----:B------:R-:W-:Y:S01]  /*0a10*/  ISETP.GE.AND P2, PT, R9, c[0x0][0x220], PT ;  /* 0x0000880009007a0c */ /* 0x000fe20003f46270 */
[----:B------:R-:W-:Y:S01]  /*0a20*/  IMAD.X R0, RZ, RZ, R2, P0 ;  /* 0x000000ffff007224 */ /* 0x000fe200000e0602 */
[----:B------:R-:W-:Y:S01]  /*0a30*/  ISETP.GE.AND P1, PT, R8, c[0x0][0x220], PT ;  /* 0x0000880008007a0c */ /* 0x000fe20003f26270 */
[----:B------:R-:W-:Y:S01]  /*0a40*/  IMAD.WIDE.U32 R4, R3, c[0x0][0x1e8], R4 ;  /* 0x00007a0003047a25 */ /* 0x000fe200078e0004 */
[----:B------:R-:W-:-:S03]  /*0a50*/  ISETP.GE.AND P0, PT, R7, c[0x0][0x220], PT ;  /* 0x0000880007007a0c */ /* 0x000fc60003f06270 */
[----:B------:R-:W-:Y:S01]  /*0a60*/  IMAD R0, R0, c[0x0][0x1e8], RZ ;  /* 0x00007a0000007a24 */ /* 0x000fe200078e02ff */
[----:B-1----:R-:W-:-:S03]  /*0a70*/  LEA R18, P4, R4, c[0x0][0x1d0], 0x1 ;  /* 0x0000740004127a11 */ /* 0x002fc600078808ff */
[----:B------:R-:W-:-:S04]  /*0a80*/  IMAD R0, R3, c[0x0][0x1ec], R0 ;  /* 0x00007b0003007a24 */ /* 0x000fc800078e0200 */
[----:B------:R-:W-:-:S05]  /*0a90*/  IMAD.IADD R0, R5, 0x1, R0 ;  /* 0x0000000105007824 */ /* 0x000fca00078e0200 */
[----:B------:R-:W-:-:S05]  /*0aa0*/  LEA.HI.X R19, R4, c[0x0][0x1d4], R0, 0x1, P4 ;  /* 0x0000750004137a11 */ /* 0x000fca00020f0c00 */
[----:B------:R1:W-:Y:S04]  /*0ab0*/  @!P3 STG.E.128 [R18.64], RZ ;  /* 0x000000ff1200b986 */ /* 0x0003e8000c101d1e */
[----:B------:R1:W-:Y:S04]  /*0ac0*/  @!P2 STG.E.128 [R18.64+0x80], RZ ;  /* 0x000080ff1200a986 */ /* 0x0003e8000c101d1e */
[----:B------:R1:W-:Y:S04]  /*0ad0*/  @!P1 STG.E.128 [R18.64+0x100], RZ ;  /* 0x000100ff12009986 */ /* 0x0003e8000c101d1e */
[----:B------:R1:W-:Y:S02]  /*0ae0*/  @!P0 STG.E.128 [R18.64+0x180], RZ ;  /* 0x000180ff12008986 */ /* 0x0003e4000c101d1e */
.L_x_684:
[----:B------:R-:W-:Y:S05]  /*0af0*/  BSYNC B0 ;  /* 0x0000000000007941 */ /* 0x000fea0003800000 */
.L_x_683:
[----:B------:R-:W-:Y:S01]  /*0b00*/  IADD3 R5, R10, 0x20, RZ ;  /* 0x000000200a057810 */ /* 0x000fe20007ffe0ff */
[----:B------:R-:W-:Y:S03]  /*0b10*/  BSSY B0, `(.L_x_685) ;  /* 0x0000015000007945 */ /* 0x000fe60003800000 */
[----:B------:R-:W-:-:S13]  /*0b20*/  ISETP.GE.AND P0, PT, R5, UR27, PT ;  /* 0x0000001b05007c0c */ /* 0x000fda000bf06270 */
[----:B------:R-:W-:Y:S05]  /*0b30*/  @P0 BRA `(.L_x_686) ;  /* 0x0000012000000947 */ /* 0x000fea0003800000 */
[----:B------:R-:W-:Y:S01]  /*0b40*/  IADD3 R3, P0, R10, 0x20, RZ ;  /* 0x000000200a037810 */ /* 0x000fe20007f1e0ff */
[----:B-1----:R-:W-:Y:S01]  /*0b50*/  IMAD.MOV.U32 R18, RZ, RZ, R12 ;  /* 0x000000ffff127224 */ /* 0x002fe200078e000c */
        /* <DEDUP_REMOVED lines=8> */
[----:B------:R-:W-:-:S03]  /*0be0*/  LEA R20, P4, R18, c[0x0][0x1d0], 0x1 ;  /* 0x0000740012147a11 */ /* 0x000fc600078808ff */
[----:B------:R-:W-:-:S04]  /*0bf0*/  IMAD R0, R3, c[0x0][0x1ec], R0 ;  /* 0x00007b0003007a24 */ /* 0x000fc800078e0200 */
[----:B------:R-:W-:-:S05]  /*0c00*/  IMAD.IADD R0, R19, 0x1, R0 ;  /* 0x0000000113007824 */ /* 0x000fca00078e0200 */
[----:B------:R-:W-:-:S05]  /*0c10*/  LEA.HI.X R21, R18, c[0x0][0x1d4], R0, 0x1, P4 ;  /* 0x0000750012157a11 */ /* 0x000fca00020f0c00 */
[----:B------:R1:W-:Y:S04]  /*0c20*/  @!P3 STG.E.128 [R20.64], RZ ;  /* 0x000000ff1400b986 */ /* 0x0003e8000c101d1e */
[----:B------:R1:W-:Y:S04]  /*0c30*/  @!P2 STG.E.128 [R20.64+0x80], RZ ;  /* 0x000080ff1400a986 */ /* 0x0003e8000c101d1e */
[----:B------:R1:W-:Y:S04]  /*0c40*/  @!P1 STG.E.128 [R20.64+0x100], RZ ;  /* 0x000100ff14009986 */ /* 0x0003e8000c101d1e */
[----:B------:R1:W-:Y:S02]  /*0c50*/  @!P0 STG.E.128 [R20.64+0x180], RZ ;  /* 0x000180ff14008986 */ /* 0x0003e4000c101d1e */
.L_x_686:
[----:B------:R-:W-:Y:S05]  /*0c60*/  BSYNC B0 ;  /* 0x0000000000007941 */ /* 0x000fea0003800000 */
.L_x_685:
[----:B------:R-:W-:Y:S01]  /*0c70*/  IADD3 R4, R10, 0x30, RZ ;  /* 0x000000300a047810 */ /* 0x000fe20007ffe0ff */
[----:B------:R-:W-:Y:S03]  /*0c80*/  BSSY B0, `(.L_x_687) ;  /* 0x0000014000007945 */ /* 0x000fe60003800000 */
[----:B------:R-:W-:-:S13]  /*0c90*/  ISETP.GE.AND P0, PT, R4, UR27, PT ;  /* 0x0000001b04007c0c */ /* 0x000fda000bf06270 */
[----:B------:R-:W-:Y:S05]  /*0ca0*/  @P0 BRA `(.L_x_688) ;  /* 0x0000011000000947 */ /* 0x000fea0003800000 */
[----:B------:R-:W-:Y:S01]  /*0cb0*/  IADD3 R3, P0, R10, 0x30, RZ ;  /* 0x000000300a037810 */ /* 0x000fe20007f1e0ff */
[----:B------:R-:W-:Y:S01]  /*0cc0*/  IMAD.MOV.U32 R13, RZ, RZ, R15 ;  /* 0x000000ffff0d7224 */ /* 0x000fe200078e000f */
[----:B------:R-:W-:Y:S02]  /*0cd0*/  ISETP.GE.AND P3, PT, R16, c[0x0][0x220], PT ;  /* 0x0000880010007a0c */ /* 0x000fe40003f66270 */
        /* <DEDUP_REMOVED lines=14> */
.L_x_688:
[----:B------:R-:W-:Y:S05]  /*0dc0*/  BSYNC B0 ;  /* 0x0000000000007941 */ /* 0x000fea0003800000 */
.L_x_687:
[----:B------:R-:W-:Y:S01]  /*0dd0*/  ISETP.NE.AND P4, PT, R11, RZ, PT ;  /* 0x000000ff0b00720c */ /* 0x000fe20003f85270 */
[----:B------:R-:W-:-:S03]  /*0de0*/  IMAD.U32 R3, RZ, RZ, UR5 ;  /* 0x00000005ff037e24 */ /* 0x000fc6000f8e00ff */
[----:B------:R-:W-:Y:S02]  /*0df0*/  ISETP.GE.OR P2, PT, R6, UR27, P4 ;  /* 0x0000001b06007c0c */ /* 0x000fe4000a746670 */
[C---:B------:R-:W-:Y:S02]  /*0e00*/  ISETP.GE.OR P3, PT, R10.reuse, UR27, P4 ;  /* 0x0000001b0a007c0c */ /* 0x040fe4000a766670 */
[----:B------:R-:W-:Y:S02]  /*0e10*/  ISETP.GE.OR P1, PT, R5, UR27, P4 ;  /* 0x0000001b05007c0c */ /* 0x000fe4000a726670 */
[----:B------:R-:W-:Y:S02]  /*0e20*/  IADD3 R10, P0, R10, UR5, RZ ;  /* 0x000000050a0a7c10 */ /* 0x000fe4000ff1e0ff */
[----:B------:R-:W-:Y:S02]  /*0e30*/  ISETP.GE.OR P4, PT, R4, UR27, P4 ;  /* 0x0000001b04007c0c */ /* 0x000fe4000a786670 */
[----:B------:R-:W-:-:S02]  /*0e40*/  LEA.HI.X.SX32 R3, R3, R2, 0x1, P0 ;  /* 0x0000000203037211 */ /* 0x000fc400000f0eff */
[----:B------:R-:W-:Y:S01]  /*0e50*/  LEA R6, P0, R10, c[0x0][0x200], 0x2 ;  /* 0x000080000a067a11 */ /* 0x000fe200078010ff */
[----:B------:R-:W-:-:S03]  /*0e60*/  @!P2 IMAD.MOV.U32 R2, RZ, RZ, 0x7f800000 ;  /* 0x7f800000ff02a424 */ /* 0x000fc600078e00ff */
[----:B------:R-:W-:Y:S01]  /*0e70*/  LEA.HI.X R7, R10, c[0x0][0x204], R3, 0x2, P0 ;  /* 0x000081000a077a11 */ /* 0x000fe200000f1403 */
[----:B------:R-:W-:Y:S02]  /*0e80*/  @!P3 IMAD.MOV.U32 R3, RZ, RZ, 0x7f800000 ;  /* 0x7f800000ff03b424 */ /* 0x000fe400078e00ff */
[----:B------:R-:W-:Y:S02]  /*0e90*/  @!P1 IMAD.MOV.U32 R0, RZ, RZ, 0x7f800000 ;  /* 0x7f800000ff009424 */ /* 0x000fe400078e00ff */
[----:B------:R3:W-:Y:S04]  /*0ea0*/  @!P2 STG.E [R6.64+0x40], R2 ;  /* 0x000040020600a986 */ /* 0x0007e8000c10191e */
[----:B------:R3:W-:Y:S04]  /*0eb0*/  @!P3 STG.E [R6.64], R3 ;  /* 0x000000030600b986 */ /* 0x0007e8000c10191e */
[----:B------:R3:W-:Y:S01]  /*0ec0*/  @!P1 STG.E [R6.64+0x80], R0 ;  /* 0x0000800006009986 */ /* 0x0007e2000c10191e */
[----:B------:R-:W-:Y:S05]  /*0ed0*/  @P4 EXIT ;  /* 0x000000000000494d */ /* 0x000fea0003800000 */
[----:B---3--:R-:W-:-:S05]  /*0ee0*/  MOV R3, 0x7f800000 ;  /* 0x7f80000000037802 */ /* 0x008fca0000000f00 */
[----:B------:R-:W-:Y:S01]  /*0ef0*/  STG.E [R6.64+0xc0], R3 ;  /* 0x0000c00306007986 */ /* 0x000fe2000c10191e */
[----:B------:R-:W-:Y:S05]  /*0f00*/  EXIT ;  /* 0x000000000000794d */ /* 0x000fea0003800000 */
.L_x_680:
[----:B------:R-:W-:Y:S02]  /*0f10*/  ULDC.64 UR4, c[0x0][0x2b8] ;  /* 0x0000ae0000047ab9 */ /* 0x000fe40000000a00 */
[----:B------:R-:W-:Y:S02]  /*0f20*/  UISETP.NE.U32.AND UP0, UPT, URZ, UR4, UPT ;  /* 0x000000043f00728c */ /* 0x000fe4000bf05070 */
[----:B------:R-:W-:Y:S02]  /*0f30*/  ULDC.64 UR16, c[0x0][0x2c0] ;  /* 0x0000b00000107ab9 */ /* 0x000fe40000000a00 */
[----:B------:R-:W-:-:S03]  /*0f40*/  UISETP.NE.AND.EX UP0, UPT, URZ, UR5, UPT, UP0 ;  /* 0x000000053f00728c */ /* 0x000fc6000bf05300 */
[----:B------:R-:W-:-:S03]  /*0f50*/  ULDC.64 UR4, c[0x0][0x2b8] ;  /* 0x0000ae0000047ab9 */ /* 0x000fc60000000a00 */
[----:B------:R-:W-:-:S05]  /*0f60*/  PLOP3.LUT P0, PT, PT, PT, UP0, 0x80, 0x0 ;  /* 0x000000000000781c */ /* 0x000fca0003f0f008 */
[----:B------:R-:W-:-:S06]  /*0f70*/  @UP0 UIMAD.WIDE UR4, UR11, UR8, UR4 ;  /* 0x000000080b0402a5 */ /* 0x000fcc000f8e0204 */
[----:B------:R-:W-:Y:S02]  /*0f80*/  IMAD.U32 R4, RZ, RZ, UR4 ;  /* 0x00000004ff047e24 */ /* 0x000fe4000f8e00ff */
[----:B------:R-:W-:Y:S01]  /*0f90*/  IMAD.U32 R5, RZ, RZ, UR5 ;  /* 0x00000005ff057e24 */ /* 0x000fe2000f8e00ff */
[----:B------:R-:W-:Y:S02]  /*0fa0*/  UISETP.NE.U32.AND UP1, UPT, URZ, UR16, UPT ;  /* 0x000000103f00728c */ /* 0x000fe4000bf25070 */
[----:B------:R-:W-:Y:S02]  /*0fb0*/  ULDC.64 UR4, c[0x0][0x2c8] ;  /* 0x0000b20000047ab9 */ /* 0x000fe40000000a00 */
[----:B------:R-:W2:Y:S01]  /*0fc0*/  @P0 LDG.E R2, [R4.64] ;  /* 0x0000001e04020981 */ /* 0x000ea2000c1e1900 */
[----:B------:R-:W-:Y:S01]  /*0fd0*/  UISETP.NE.AND.EX UP1, UPT, URZ, UR17, UPT, UP1 ;  /* 0x000000113f00728c */ /* 0x000fe2000bf25310 */
[----:B------:R-:W-:Y:S01]  /*0fe0*/  IABS R0, c[0x0][0x2d0] ;  /* 0x0000b40000007a13 */ /* 0x000fe20000000000 */
[----:B------:R-:W-:-:S02]  /*0ff0*/  UMOV UR28, URZ ;  /* 0x0000003f001c7c82 */ /* 0x000fc40008000000 */
[----:B------:R-:W-:Y:S02]  /*1000*/  UMOV UR29, URZ ;  /* 0x0000003f001d7c82 */ /* 0x000fe40008000000 */
[----:B------:R-:W-:Y:S02]  /*1010*/  UPLOP3.LUT UP6, UPT, UPT, UPT, UPT, 0x40, 0x0 ;  /* 0x000000000000789c */ /* 0x000fe40003fce870 */
[----:B------:R-:W-:-:S03]  /*1020*/  UMOV UR13, UR11 ;  /* 0x0000000b000d7c82 */ /* 0x000fc60008000000 */
[----:B------:R-:W-:Y:S02]  /*1030*/  @UP1 USHF.R.S32.HI UR6, URZ, 0x1f, UR11 ;  /* 0x0000001f3f061899 */ /* 0x000fe4000801140b */
[----:B------:R-:W-:Y:S02]  /*1040*/  @UP1 UIMAD.WIDE.U32 UR20, UR11, UR4, URZ ;  /* 0x000000040b1412a5 */ /* 0x000fe4000f8e003f */
[----:B------:R-:W-:Y:S02]  /*1050*/  @UP1 UIMAD UR6, UR6, UR4, URZ ;  /* 0x00000004060612a4 */ /* 0x000fe4000f8e023f */
[----:B------:R-:W-:Y:S02]  /*1060*/  @UP1 ULEA UR28, UP0, UR20, UR16, 0x2 ;  /* 0x00000010141c1291 */ /* 0x000fe4000f80103f */
[----:B------:R-:W-:-:S04]  /*1070*/  @UP1 UIMAD UR4, UR11, UR5, UR6 ;  /* 0x000000050b0412a4 */ /* 0x000fc8000f8e0206 */
[----:B------:R-:W-:-:S03]  /*1080*/  @UP1 UIADD3 UR4, UR21, UR4, URZ ;  /* 0x0000000415041290 */ /* 0x000fc6000fffe03f */
[----:B------:R1:W3:Y:S01]  /*1090*/  R2UR UR6, R0 ;  /* 0x00000000000673c2 */ /* 0x0002e200000e0000 */
[----:B------:R-:W-:-:S04]  /*10a0*/  @UP1 USHF.L.U64.HI UR4, UR20, 0x2, UR4 ;  /* 0x0000000214041899 */ /* 0x000fc80008010204 */
[----:B------:R-:W-:Y:S02]  /*10b0*/  @UP1 UIADD3.X UR29, UR4, UR17, URZ, UP0, !UPT ;  /* 0x00000011041d1290 */ /* 0x000fe400087fe43f */
[----:B------:R-:W-:-:S04]  /*10c0*/  @UP1 UISETP.NE.U32.AND UP0, UPT, UR28, URZ, UPT ;  /* 0x0000003f1c00128c */ /* 0x000fc8000bf05070 */
[----:B------:R-:W-:Y:S01]  /*10d0*/  @UP1 UISETP.NE.AND.EX UP6, UPT, UR29, URZ, UPT, UP0 ;  /* 0x0000003f1d00128c */ /* 0x000fe2000bfc5300 */
[----:B--2---:R1:W2:Y:S10]  /*10e0*/  @P0 R2UR UR13, R2 ;  /* 0x00000000020d03c2 */ /* 0x0042b400000e0000 */
[----:B------:R-:W-:-:S13]  /*10f0*/  PLOP3.LUT P0, PT, PT, PT, UP6, 0x80, 0x0 ;  /* 0x000000000000781c */ /* 0x000fda0003f0f068 */
[----:B-12---:R-:W-:Y:S05]  /*1100*/  @!P0 BRA `(.L_x_689) ;  /* 0x0000059000008947 */ /* 0x006fea0003800000 */
[----:B---3--:R-:W1:Y:S01]  /*1110*/  I2F.RP R4, UR6 ;  /* 0x0000000600047d06 */ /* 0x008e620008209400 */
[----:B------:R-:W-:Y:S02]  /*1120*/  ULEA UR9, UR26, 0xffffffc0, 0x6 ;  /* 0xffffffc01a097891 */ /* 0x000fe4000f8e303f */
[----:B------:R-:W-:Y:S02]  /*1130*/  UMOV UR14, URZ ;  /* 0x0000003f000e7c82 */ /* 0x000fe40008000000 */
[----:B------:R-:W-:Y:S02]  /*1140*/  ULDC UR10, c[0x0][0x2d0] ;  /* 0x0000b400000a7ab9 */ /* 0x000fe40000000800 */
[----:B------:R-:W-:-:S05]  /*1150*/  IMAD.U32 R0, RZ, RZ, UR9 ;  /* 0x00000009ff007e24 */ /* 0x000fca000f8e00ff */
[----:B------:R-:W-:Y:S01]  /*1160*/  IABS R0, R0 ;  /* 0x0000000000007213 */ /* 0x000fe20000000000 */
[----:B-1----:R-:W1:Y:S03]  /*1170*/  MUFU.RCP R2, R4 ;  /* 0x0000000400027308 */ /* 0x002e660000001000 */
[----:B------:R-:W2:Y:S01]  /*1180*/  R2UR UR5, R0 ;  /* 0x00000000000573c2 */ /* 0x000ea200000e0000 */
[----:B-1----:R-:W-:-:S06]  /*1190*/  IADD3 R2, R2, 0xffffffe, RZ ;  /* 0x0ffffffe02027810 */ /* 0x002fcc0007ffe0ff */
[----:B------:R-:W1:Y:S02]  /*11a0*/  F2I.FTZ.U32.TRUNC.NTZ R2, R2 ;  /* 0x0000000200027305 */ /* 0x000e64000021f000 */
[----:B-1----:R-:W1:Y:S02]  /*11b0*/  R2UR UR15, R2 ;  /* 0x00000000020f73c2 */ /* 0x002e6400000e0000 */
[----:B-1----:R-:W-:-:S04]  /*11c0*/  UIADD3 UR4, URZ, -UR15, URZ ;  /* 0x8000000f3f047290 */ /* 0x002fc8000fffe03f */
[----:B------:R-:W-:-:S04]  /*11d0*/  UIMAD UR4, UR4, UR6, URZ ;  /* 0x00000006040472a4 */ /* 0x000fc8000f8e023f */
[----:B------:R-:W-:-:S07]  /*11e0*/  UIMAD.WIDE.U32 UR14, UR15, UR4, UR14 ;  /* 0x000000040f0e72a5 */ /* 0x000fce000f8e000e */
[----:B------:R-:W-:Y:S02]  /*11f0*/  UMOV UR13, UR15 ;  /* 0x0000000f000d7c82 */ /* 0x000fe40008000000 */
[----:B--2---:R-:W-:-:S07]  /*1200*/  UIMAD.WIDE.U32 UR16, UR13, UR5, URZ ;  /* 0x000000050d1072a5 */ /* 0x004fce000f8e003f */
[----:B------:R-:W-:Y:S02]  /*1210*/  UMOV UR16, UR17 ;  /* 0x0000001100107c82 */ /* 0x000fe40008000000 */
[----:B------:R-:W-:-:S04]  /*1220*/  UIADD3 UR4, -UR16, URZ, URZ ;  /* 0x0000003f10047290 */ /* 0x000fc8000fffe13f */
[----:B------:R-:W-:-:S04]  /*1230*/  UIMAD UR4, UR6, UR4, UR5 ;  /* 0x00000004060472a4 */ /* 0x000fc8000f8e0205 */
[----:B------:R-:W-:-:S11]  /*1240*/  UISETP.GT.U32.AND UP0, UPT, UR6, UR4, UPT ;  /* 0x000000040600728c */ /* 0x000fd6000bf04070 */
[----:B------:R-:W-:Y:S02]  /*1250*/  @!UP0 UIADD3 UR4, UR4, -UR6, URZ ;  /* 0x8000000604048290 */ /* 0x000fe4000fffe03f */
[----:B------:R-:W-:Y:S02]  /*1260*/  @!UP0 UIADD3 UR16, UR16, 0x1, URZ ;  /* 0x0000000110108890 */ /* 0x000fe4000fffe03f */
[----:B------:R-:W-:Y:S02]  /*1270*/  UISETP.GE.U32.AND UP1, UPT, UR4, UR6, UPT ;  /* 0x000000060400728c */ /* 0x000fe4000bf26070 */
[----:B------:R-:W-:-:S04]  /*1280*/  ULOP3.LUT UR4, UR9, UR10, URZ, 0x3c, !UPT ;  /* 0x0000000a09047292 */ /* 0x000fc8000f8e3c3f */
[----:B------:R-:W-:-:S05]  /*1290*/  UISETP.GE.AND UP0, UPT, UR4, URZ, UPT ;  /* 0x0000003f0400728c */ /* 0x000fca000bf06270 */
[----:B------:R-:W-:Y:S02]  /*12a0*/  @UP1 UIADD3 UR16, UR16, 0x1, URZ ;  /* 0x0000000110101890 */ /* 0x000fe4000fffe03f */
[----:B------:R-:W-:-:S04]  /*12b0*/  UISETP.NE.AND UP1, UPT, URZ, UR10, UPT ;  /* 0x0000000a3f00728c */ /* 0x000fc8000bf25270 */
[----:B------:R-:W-:-:S07]  /*12c0*/  @!UP0 UIADD3 UR16, -UR16, URZ, URZ ;  /* 0x0000003f10108290 */ /* 0x000fce000fffe13f */
[----:B------:R-:W-:-:S04]  /*12d0*/  @!UP1 ULOP3.LUT UR16, URZ, UR10, URZ, 0x33, !UPT ;  /* 0x0000000a3f109292 */ /* 0x000fc8000f8e333f */
[----:B------:R-:W-:-:S06]  /*12e0*/  UIMAD.WIDE UR4, UR16, 0x4, UR28 ;  /* 0x00000004100478a5 */ /* 0x000fcc000f8e021c */
[----:B------:R-:W-:Y:S01]  /*12f0*/  IMAD.U32 R10, RZ, RZ, UR4 ;  /* 0x00000004ff0a7e24 */ /* 0x000fe2000f8e00ff */
[----:B------:R-:W-:Y:S02]  /*1300*/  MOV R11, UR5 ;  /* 0x00000005000b7c02 */ /* 0x000fe40008000f00 */
[----:B------:R-:W-:Y:S01]  /*1310*/  IABS R5, c[0x0][0x1c8] ;  /* 0x0000720000057a13 */ /* 0x000fe20000000000 */
[----:B------:R-:W1:Y:S01]  /*1320*/  S2R R0, SR_CTAID.Z ;  /* 0x0000000000007919 */ /* 0x000e620000002700 */
[----:B------:R-:W-:Y:S02]  /*1330*/  ULDC UR17, c[0x0][0x1c8] ;  /* 0x0000720000117ab9 */ /* 0x000fe40000000800 */
[----:B------:R-:W-:Y:S01]  /*1340*/  UIADD3 UR16, -UR16, URZ, URZ ;  /* 0x0000003f10107290 */ /* 0x000fe2000fffe13f */
[----:B------:R-:W2:Y:S01]  /*1350*/  LDG.E R2, [R10.64] ;  /* 0x0000001e0a027981 */ /* 0x000ea2000c1e1900 */
[----:B------:R-:W3:Y:S01]  /*1360*/  I2F.RP R8, R5 ;  /* 0x0000000500087306 */ /* 0x000ee20000209400 */
[----:B------:R-:W-:-:S02]  /*1370*/  ULOP3.LUT UR17, UR12, UR17, URZ, 0x3c, !UPT ;  /* 0x000000110c117292 */ /* 0x000fc4000f8e3c3f */
[----:B------:R-:W-:Y:S02]  /*1380*/  ULDC.64 UR4, c[0x0][0x180] ;  /* 0x0000600000047ab9 */ /* 0x000fe40000000a00 */
[----:B------:R-:W-:Y:S02]  /*1390*/  UIMAD UR10, UR16, UR10, UR9 ;  /* 0x0000000a100a72a4 */ /* 0x000fe4000f8e0209 */
[----:B------:R-:W-:Y:S02]  /*13a0*/  ISETP.LE.AND P0, PT, RZ, UR17, PT ;  /* 0x00000011ff007c0c */ /* 0x000fe4000bf03270 */
[----:B------:R-:W-:Y:S01]  /*13b0*/  USHF.R.S32.HI UR9, URZ, 0x1f, UR10 ;  /* 0x0000001f3f097899 */ /* 0x000fe2000801140a */
[----:B---3--:R-:W3:Y:S01]  /*13c0*/  MUFU.RCP R6, R8 ;  /* 0x0000000800067308 */ /* 0x008ee20000001000 */
[----:B-1----:R-:W-:Y:S02]  /*13d0*/  IABS R0, R0 ;  /* 0x0000000000007213 */ /* 0x002fe40000000000 */
[----:B---3--:R-:W-:-:S05]  /*13e0*/  IADD3 R6, R6, 0xffffffe, RZ ;  /* 0x0ffffffe06067810 */ /* 0x008fca0007ffe0ff */
[----:B------:R-:W1:Y:S02]  /*13f0*/  F2I.FTZ.U32.TRUNC.NTZ R7, R6 ;  /* 0x0000000600077305 */ /* 0x000e64000021f000 */
[----:B-1----:R-:W-:Y:S02]  /*1400*/  IMAD.MOV R4, RZ, RZ, -R7 ;  /* 0x000000ffff047224 */ /* 0x002fe400078e0a07 */
[----:B------:R-:W-:Y:S02]  /*1410*/  IMAD.MOV.U32 R6, RZ, RZ, RZ ;  /* 0x000000ffff067224 */ /* 0x000fe400078e00ff */
[----:B------:R-:W-:-:S04]  /*1420*/  IMAD R4, R4, R5, RZ ;  /* 0x0000000504047224 */ /* 0x000fc800078e02ff */
[----:B------:R-:W-:Y:S01]  /*1430*/  IMAD.HI.U32 R7, R7, R4, R6 ;  /* 0x0000000407077227 */ /* 0x000fe200078e0006 */
[----:B------:R-:W-:-:S05]  /*1440*/  MOV R4, R0 ;  /* 0x0000000000047202 */ /* 0x000fca0000000f00 */
        /* <DEDUP_REMOVED lines=8> */
[----:B------:R-:W-:-:S04]  /*14d0*/  @P2 IADD3 R14, R14, 0x1, RZ ;  /* 0x000000010e0e2810 */ /* 0x000fc80007ffe0ff */
[----:B------:R-:W-:Y:S02]  /*14e0*/  @!P0 IADD3 R14, -R14, RZ, RZ ;  /* 0x000000ff0e0e8210 */ /* 0x000fe40007ffe1ff */
[----:B------:R-:W-:-:S04]  /*14f0*/  @!P1 LOP3.LUT R14, RZ, c[0x0][0x1c8], RZ, 0x33, !PT ;  /* 0x00007200ff0e9a12 */ /* 0x000fc800078e33ff */
[----:B------:R-:W-:-:S05]  /*1500*/  SHF.R.S32.HI R7, RZ, 0x1f, R14 ;  /* 0x0000001fff077819 */ /* 0x000fca000001140e */
[----:B------:R-:W-:-:S04]  /*1510*/  IMAD R9, R7, c[0x0][0x1b0], RZ ;  /* 0x00006c0007097a24 */ /* 0x000fc800078e02ff */
[----:B------:R-:W-:Y:S01]  /*1520*/  IMAD R9, R14, c[0x0][0x1b4], R9 ;  /* 0x00006d000e097a24 */ /* 0x000fe200078e0209 */
[----:B--2---:R-:W1:Y:S02]  /*1530*/  R2UR UR14, R2 ;  /* 0x00000000020e73c2 */ /* 0x004e6400000e0000 */
[----:B-1----:R-:W-:Y:S02]  /*1540*/  USHF.R.S32.HI UR13, URZ, 0x1f, UR14 ;  /* 0x0000001f3f0d7899 */ /* 0x002fe4000801140e */
[----:B------:R-:W-:Y:S02]  /*1550*/  UIMAD.WIDE.U32 UR20, UR14, UR4, URZ ;  /* 0x000000040e1472a5 */ /* 0x000fe4000f8e003f */
[----:B------:R-:W-:-:S04]  /*1560*/  UIMAD UR15, UR13, UR4, URZ ;  /* 0x000000040d0f72a4 */ /* 0x000fc8000f8e023f */
[----:B------:R-:W-:Y:S02]  /*1570*/  UIMAD UR15, UR14, UR5, UR15 ;  /* 0x000000050e0f72a4 */ /* 0x000fe4000f8e020f */
[----:B------:R-:W-:Y:S02]  /*1580*/  UMOV UR16, UR20 ;  /* 0x0000001400107c82 */ /* 0x000fe40008000000 */
[----:B------:R-:W-:Y:S02]  /*1590*/  ULDC.64 UR4, c[0x0][0x198] ;  /* 0x0000660000047ab9 */ /* 0x000fe40000000a00 */
[----:B------:R-:W-:Y:S02]  /*15a0*/  UIADD3 UR17, UR21, UR15, URZ ;  /* 0x0000000f15117290 */ /* 0x000fe4000fffe03f */
[----:B------:R-:W-:Y:S02]  /*15b0*/  UIMAD UR15, UR9, UR4, URZ ;  /* 0x00000004090f72a4 */ /* 0x000fe4000f8e023f */
[----:B------:R-:W-:-:S02]  /*15c0*/  UIMAD.WIDE.U32 UR16, UR10, UR4, UR16 ;  /* 0x000000040a1072a5 */ /* 0x000fc4000f8e0010 */
[----:B------:R-:W-:-:S04]  /*15d0*/  UIMAD UR5, UR10, UR5, UR15 ;  /* 0x000000050a0572a4 */ /* 0x000fc8000f8e020f */
[----:B------:R-:W-:Y:S01]  /*15e0*/  UIADD3 UR15, UR17, UR5, URZ ;  /* 0x00000005110f7290 */ /* 0x000fe2000fffe03f */
[----:B------:R-:W-:Y:S01]  /*15f0*/  MOV R5, UR17 ;  /* 0x0000001100057c02 */ /* 0x000fe20008000f00 */
[----:B------:R-:W-:Y:S01]  /*1600*/  IMAD.U32 R4, RZ, RZ, UR16 ;  /* 0x00000010ff047e24 */ /* 0x000fe2000f8e00ff */
[----:B------:R-:W-:Y:S02]  /*1610*/  ULDC.64 UR4, c[0x0][0x188] ;  /* 0x0000620000047ab9 */ /* 0x000fe40000000a00 */
[----:B------:R-:W-:Y:S01]  /*1620*/  UIMAD UR13, UR13, UR4, URZ ;  /* 0x000000040d0d72a4 */ /* 0x000fe2000f8e023f */
[----:B------:R-:W-:Y:S01]  /*1630*/  IMAD.U32 R5, RZ, RZ, UR15 ;  /* 0x0000000fff057e24 */ /* 0x000fe2000f8e00ff */
[----:B------:R-:W-:Y:S02]  /*1640*/  UIMAD.WIDE.U32 UR16, UR14, UR4, URZ ;  /* 0x000000040e1072a5 */ /* 0x000fe4000f8e003f */
[----:B------:R-:W-:Y:S01]  /*1650*/  UIMAD UR5, UR14, UR5, UR13 ;  /* 0x000000050e0572a4 */ /* 0x000fe2000f8e020d */
[----:B------:R-:W-:-:S03]  /*1660*/  IMAD.WIDE.U32 R12, R14, c[0x0][0x1b0], R4 ;  /* 0x00006c000e0c7a25 */ /* 0x000fc600078e0004 */
[----:B------:R-:W-:Y:S02]  /*1670*/  UIADD3 UR15, UR17, UR5, URZ ;  /* 0x00000005110f7290 */ /* 0x000fe4000fffe03f */
[----:B------:R-:W-:Y:S01]  /*1680*/  IADD3 R9, R13, R9, RZ ;  /* 0x000000090d097210 */ /* 0x000fe20007ffe0ff */
[----:B------:R-:W-:Y:S05]  /*1690*/  BRA `(.L_x_690) ;  /* 0x000004d000007947 */ /* 0x000fea0003800000 */
.L_x_689:
[----:B---3--:R-:W-:Y:S02]  /*16a0*/  UISETP.NE.AND UP0, UPT, UR15, -0x1, UPT ;  /* 0xffffffff0f00788c */ /* 0x008fe4000bf05270 */
[----:B------:R-:W-:-:S04]  /*16b0*/  ULDC.64 UR4, c[0x0][0x198] ;  /* 0x0000660000047ab9 */ /* 0x000fc80000000a00 */
[----:B------:R-:W-:-:S05]  /*16c0*/  PLOP3.LUT P0, PT, PT, PT, UP0, 0x80, 0x0 ;  /* 0x000000000000781c */ /* 0x000fca0003f0f008 */
[----:B------:R-:W-:-:S04]  /*16d0*/  @UP0 UIADD3 UR17, UR14, UR15, URZ ;  /* 0x0000000f0e110290 */ /* 0x000fc8000fffe03f */
[----:B------:R-:W-:-:S04]  /*16e0*/  @UP0 UIMAD.WIDE.U32 UR20, UR17, UR4, URZ ;  /* 0x00000004111402a5 */ /* 0x000fc8000f8e003f */
[----:B------:R-:W-:Y:S01]  /*16f0*/  @UP0 UIMAD UR17, UR17, UR5, UR21 ;  /* 0x00000005111102a4 */ /* 0x000fe2000f8e0215 */
[----:B------:R-:W-:Y:S05]  /*1700*/  @P0 BRA `(.L_x_691) ;  /* 0x000000c000000947 */ /* 0x000fea0003800000 */
[----:B------:R-:W-:Y:S02]  /*1710*/  USHF.R.S32.HI UR9, URZ, 0x1f, UR14 ;  /* 0x0000001f3f097899 */ /* 0x000fe4000801140e */
[----:B------:R-:W-:Y:S02]  /*1720*/  ULDC.64 UR4, c[0x0][0x198] ;  /* 0x0000660000047ab9 */ /* 0x000fe40000000a00 */
[----:B------:R-:W-:Y:S02]  /*1730*/  UIMAD UR9, UR9, UR4, URZ ;  /* 0x00000004090972a4 */ /* 0x000fe4000f8e023f */
[----:B------:R-:W-:Y:S02]  /*1740*/  UIMAD.WIDE.U32 UR16, UR14, UR4, URZ ;  /* 0x000000040e1072a5 */ /* 0x000fe4000f8e003f */
[----:B------:R-:W-:Y:S02]  /*1750*/  UIMAD UR9, UR14, UR5, UR9 ;  /* 0x000000050e0972a4 */ /* 0x000fe4000f8e0209 */
[----:B------:R-:W-:-:S02]  /*1760*/  USHF.R.S32.HI UR10, URZ, 0x1f, UR13 ;  /* 0x0000001f3f0a7899 */ /* 0x000fc4000801140d */
[----:B------:R-:W-:Y:S02]  /*1770*/  ULDC.64 UR4, c[0x0][0x180] ;  /* 0x0000600000047ab9 */ /* 0x000fe40000000a00 */
[----:B------:R-:W-:Y:S02]  /*1780*/  UIADD3 UR17, UR17, UR9, URZ ;  /* 0x0000000911117290 */ /* 0x000fe4000fffe03f */
[----:B------:R-:W-:Y:S02]  /*1790*/  UIMAD UR10, UR10, UR4, URZ ;  /* 0x000000040a0a72a4 */ /* 0x000fe4000f8e023f */
[----:B------:R-:W-:Y:S02]  /*17a0*/  UIMAD.WIDE.U32 UR20, UR13, UR4, UR16 ;  /* 0x000000040d1472a5 */ /* 0x000fe4000f8e0010 */
[----:B------:R-:W-:-:S04]  /*17b0*/  UIMAD UR5, UR13, UR5, UR10 ;  /* 0x000000050d0572a4 */ /* 0x000fc8000f8e020a */
[----:B------:R-:W-:Y:S02]  /*17c0*/  UIADD3 UR17, UR21, UR5, URZ ;  /* 0x0000000515117290 */ /* 0x000fe4000fffe03f */
.L_x_691:
[----:B------:R-:W-:Y:S01]  /*17d0*/  IABS R4, c[0x0][0x1c8] ;  /* 0x0000720000047a13 */ /* 0x000fe20000000000 */
[----:B------:R-:W1:Y:S01]  /*17e0*/  S2R R0, SR_CTAID.Z ;  /* 0x0000000000007919 */ /* 0x000e620000002700 */
[----:B------:R-:W-:Y:S02]  /*17f0*/  ULDC UR4, c[0x0][0x1c8] ;  /* 0x0000720000047ab9 */ /* 0x000fe40000000800 */
[----:B------:R-:W2:Y:S01]  /*1800*/  I2F.RP R5, R4 ;  /* 0x0000000400057306 */ /* 0x000ea20000209400 */
[----:B------:R-:W-:Y:S02]  /*1810*/  ULOP3.LUT UR4, UR12, UR4, URZ, 0x3c, !UPT ;  /* 0x000000040c047292 */ /* 0x000fe4000f8e3c3f */
[----:B------:R-:W-:Y:S02]  /*1820*/  ULEA UR10, UR26, 0xffffffc0, 0x6 ;  /* 0xffffffc01a0a7891 */ /* 0x000fe4000f8e303f */
[----:B------:R-:W-:Y:S02]  /*1830*/  UMOV UR21, UR17 ;  /* 0x0000001100157c82 */ /* 0x000fe40008000000 */
[----:B------:R-:W-:Y:S01]  /*1840*/  ISETP.LE.AND P2, PT, RZ, UR4, PT ;  /* 0x00000004ff007c0c */ /* 0x000fe2000bf43270 */
[----:B------:R-:W-:-:S02]  /*1850*/  USHF.R.S32.HI UR9, URZ, 0x1f, UR10 ;  /* 0x0000001f3f097899 */ /* 0x000fc4000801140a */
[----:B------:R-:W-:Y:S02]  /*1860*/  ULDC.64 UR4, c[0x0][0x198] ;  /* 0x0000660000047ab9 */ /* 0x000fe40000000a00 */
[----:B------:R-:W-:Y:S02]  /*1870*/  UIMAD UR16, UR9, UR4, URZ ;  /* 0x00000004091072a4 */ /* 0x000fe4000f8e023f */
[----:B------:R-:W-:Y:S01]  /*1880*/  UIMAD.WIDE.U32 UR20, UR10, UR4, UR20 ;  /* 0x000000040a1472a5 */ /* 0x000fe2000f8e0014 */
[----:B--2---:R-:W2:Y:S01]  /*1890*/  MUFU.RCP R6, R5 ;  /* 0x0000000500067308 */ /* 0x004ea20000001000 */
[----:B------:R-:W-:Y:S02]  /*18a0*/  UIMAD UR4, UR10, UR5, UR16 ;  /* 0x000000050a0472a4 */ /* 0x000fe4000f8e0210 */
[----:B------:R-:W-:Y:S01]  /*18b0*/  @UP0 UIADD3 UR15, UR14, UR15, URZ ;  /* 0x0000000f0e0f0290 */ /* 0x000fe2000fffe03f */
[----:B-1----:R-:W-:Y:S01]  /*18c0*/  IABS R0, R0 ;  /* 0x0000000000007213 */ /* 0x002fe20000000000 */
[----:B------:R-:W-:Y:S01]  /*18d0*/  UIADD3 UR4, UR21, UR4, URZ ;  /* 0x0000000415047290 */ /* 0x000fe2000fffe03f */
[----:B--2---:R-:W-:-:S04]  /*18e0*/  IADD3 R6, R6, 0xffffffe, RZ ;  /* 0x0ffffffe06067810 */ /* 0x004fc80007ffe0ff */
[----:B------:R-:W1:Y:S02]  /*18f0*/  F2I.FTZ.U32.TRUNC.NTZ R7, R6 ;  /* 0x0000000600077305 */ /* 0x000e64000021f000 */
[----:B-1----:R-:W-:Y:S02]  /*1900*/  IMAD.MOV R2, RZ, RZ, -R7 ;  /* 0x000000ffff027224 */ /* 0x002fe400078e0a07 */
[----:B------:R-:W-:Y:S02]  /*1910*/  IMAD.MOV.U32 R6, RZ, RZ, RZ ;  /* 0x000000ffff067224 */ /* 0x000fe400078e00ff */
[----:B------:R-:W-:-:S04]  /*1920*/  IMAD R2, R2, R4, RZ ;  /* 0x0000000402027224 */ /* 0x000fc800078e02ff */
[----:B------:R-:W-:-:S06]  /*1930*/  IMAD.HI.U32 R7, R7, R2, R6 ;  /* 0x0000000207077227 */ /* 0x000fcc00078e0006 */
[----:B------:R-:W-:-:S05]  /*1940*/  IMAD.HI.U32 R14, R7, R0, RZ ;  /* 0x00000000070e7227 */ /* 0x000fca00078e00ff */
[----:B------:R-:W-:-:S05]  /*1950*/  IADD3 R5, -R14, RZ, RZ ;  /* 0x000000ff0e057210 */ /* 0x000fca0007ffe1ff */
[----:B------:R-:W-:-:S05]  /*1960*/  IMAD R5, R4, R5, R0 ;  /* 0x0000000504057224 */ /* 0x000fca00078e0200 */
[----:B------:R-:W-:-:S13]  /*1970*/  ISETP.GT.U32.AND P1, PT, R4, R5, PT ;  /* 0x000000050400720c */ /* 0x000fda0003f24070 */
[----:B------:R-:W-:Y:S01]  /*1980*/  @!P1 IMAD.IADD R5, R5, 0x1, -R4 ;  /* 0x0000000105059824 */ /* 0x000fe200078e0a04 */
[----:B------:R-:W-:Y:S02]  /*1990*/  @!P1 IADD3 R14, R14, 0x1, RZ ;  /* 0x000000010e0e9810 */ /* 0x000fe40007ffe0ff */
[----:B------:R-:W-:Y:S02]  /*19a0*/  ISETP.NE.AND P1, PT, RZ, c[0x0][0x1c8], PT ;  /* 0x00007200ff007a0c */ /* 0x000fe40003f25270 */
[----:B------:R-:W-:Y:S01]  /*19b0*/  ISETP.GE.U32.AND P3, PT, R5, R4, PT ;  /* 0x000000040500720c */ /* 0x000fe20003f66070 */
[----:B------:R-:W-:Y:S01]  /*19c0*/  IMAD.U32 R4, RZ, RZ, UR20 ;  /* 0x00000014ff047e24 */ /* 0x000fe2000f8e00ff */
[----:B------:R-:W-:Y:S01]  /*19d0*/  MOV R5, UR21 ;  /* 0x0000001500057c02 */ /* 0x000fe20008000f00 */
[----:B------:R-:W-:Y:S01]  /*19e0*/  IMAD.U32 R5, RZ, RZ, UR4 ;  /* 0x00000004ff057e24 */ /* 0x000fe2000f8e00ff */
[----:B------:R-:W-:Y:S02]  /*19f0*/  ULDC.64 UR4, c[0x0][0x1a0] ;  /* 0x0000680000047ab9 */ /* 0x000fe40000000a00 */
[----:B------:R-:W-:-:S04]  /*1a00*/  @UP0 UIMAD.WIDE.U32 UR16, UR15, UR4, URZ ;  /* 0x000000040f1002a5 */ /* 0x000fc8000f8e003f */
[----:B------:R-:W-:-:S03]  /*1a10*/  @UP0 UIMAD UR15, UR15, UR5, UR17 ;  /* 0x000000050f0f02a4 */ /* 0x000fc6000f8e0211 */
[----:B------:R-:W-:-:S04]  /*1a20*/  @P3 IADD3 R14, R14, 0x1, RZ ;  /* 0x000000010e0e3810 */ /* 0x000fc80007ffe0ff */
[----:B------:R-:W-:Y:S02]  /*1a30*/  @!P2 IADD3 R14, -R14, RZ, RZ ;  /* 0x000000ff0e0ea210 */ /* 0x000fe40007ffe1ff */
[----:B------:R-:W-:-:S04]  /*1a40*/  @!P1 LOP3.LUT R14, RZ, c[0x0][0x1c8], RZ, 0x33, !PT ;  /* 0x00007200ff0e9a12 */ /* 0x000fc800078e33ff */
[----:B------:R-:W-:Y:S01]  /*1a50*/  SHF.R.S32.HI R7, RZ, 0x1f, R14 ;  /* 0x0000001fff077819 */ /* 0x000fe2000001140e */
[----:B------:R-:W-:-:S04]  /*1a60*/  IMAD.WIDE.U32 R12, R14, c[0x0][0x1b0], R4 ;  /* 0x00006c000e0c7a25 */ /* 0x000fc800078e0004 */
[----:B------:R-:W-:-:S04]  /*1a70*/  IMAD R9, R7, c[0x0][0x1b0], RZ ;  /* 0x00006c0007097a24 */ /* 0x000fc800078e02ff */
[----:B------:R-:W-:-:S05]  /*1a80*/  IMAD R9, R14, c[0x0][0x1b4], R9 ;  /* 0x00006d000e097a24 */ /* 0x000fca00078e0209 */
[----:B------:R-:W-:Y:S01]  /*1a90*/  IADD3 R9, R13, R9, RZ ;  /* 0x000000090d097210 */ /* 0x000fe20007ffe0ff */
        /* <DEDUP_REMOVED lines=13> */
.L_x_690:
[----:B------:R-:W-:Y:S01]  /*1b70*/  SHF.R.S32.HI R10, RZ, 0x1f, R3 ;  /* 0x0000001fff0a7819 */ /* 0x000fe20000011403 */
[----:B------:R-:W-:Y:S01]  /*1b80*/  UISETP.NE.AND UP0, UPT, UR25, -0x1, UPT ;  /* 0xffffffff1900788c */ /* 0x000fe2000bf05270 */
[----:B------:R-:W1:Y:S01]  /*1b90*/  S2R R18, SR_CTAID.Z ;  /* 0x0000000000127919 */ /* 0x000e620000002700 */
[----:B------:R-:W-:Y:S01]  /*1ba0*/  ULDC.64 UR4, c[0x0][0x190] ;  /* 0x0000640000047ab9 */ /* 0x000fe20000000a00 */
[CC--:B------:R-:W-:Y:S01]  /*1bb0*/  LEA.HI R16, R10.reuse, R3.reuse, RZ, 0x3 ;  /* 0x000000030a107211 */ /* 0x0c0fe200078f18ff */
[----:B------:R-:W-:Y:S01]  /*1bc0*/  IMAD R7, R7, c[0x0][0x1b8], RZ ;  /* 0x00006e0007077a24 */ /* 0x000fe200078e02ff */
[----:B------:R-:W-:Y:S01]  /*1bd0*/  LEA.HI R0, R10, R3, RZ, 0x4 ;  /* 0x000000030a007211 */ /* 0x000fe200078f20ff */
[----:B------:R-:W2:Y:S01]  /*1be0*/  S2R R21, SR_CTAID.X ;  /* 0x0000000000157919 */ /* 0x000ea20000002500 */
[----:B------:R-:W-:Y:S01]  /*1bf0*/  LOP3.LUT R2, R16, 0xfffffff8, RZ, 0xc0, !PT ;  /* 0xfffffff810027812 */ /* 0x000fe200078ec0ff */
[----:B------:R-:W-:Y:S01]  /*1c00*/  IMAD R8, R14, c[0x0][0x1bc], R7 ;  /* 0x00006f000e087a24 */ /* 0x000fe200078e0207 */
[----:B------:R-:W-:Y:S01]  /*1c10*/  SHF.R.S32.HI R4, RZ, 0x4, R0 ;  /* 0x00000004ff047819 */ /* 0x000fe20000011400 */
[----:B------:R-:W-:Y:S01]  /*1c20*/  UIADD3 UR18, -UR18, UR27, URZ ;  /* 0x0000001b12127290 */ /* 0x000fe2000fffe13f */
[----:B------:R-:W-:Y:S01]  /*1c30*/  SHF.R.S32.HI R16, RZ, 0x3, R16 ;  /* 0x00000003ff107819 */ /* 0x000fe20000011410 */
[C---:B------:R-:W-:Y:S01]  /*1c40*/  IMAD.IADD R2, R3.reuse, 0x1, -R2 ;  /* 0x0000000103027824 */ /* 0x040fe200078e0a02 */
[C---:B------:R-:W-:Y:S01]  /*1c50*/  LEA.HI R233, R0.reuse, R4, RZ, 0x1 ;  /* 0x0000000400e97211 */ /* 0x040fe200078f08ff */
[----:B------:R-:W-:Y:S01]  /*1c60*/  @UP0 UIMAD.WIDE.U32 UR20, UR25, UR4, URZ ;  /* 0x00000004191402a5 */ /* 0x000fe2000f8e003f */
[----:B------:R-:W-:Y:S01]  /*1c70*/  LOP3.LUT R0, R0, 0xfffffff0, RZ, 0xc0, !PT ;  /* 0xfffffff000007812 */ /* 0x000fe200078ec0ff */
[----:B------:R-:W-:Y:S01]  /*1c80*/  IMAD.SHL.U32 R11, R16, 0x40, RZ ;  /* 0x00000040100b7824 */ /* 0x000fe200078e00ff */
[----:B------:R-:W-:Y:S01]  /*1c90*/  @!UP0 USHF.R.S32.HI UR13, URZ, 0x1f, UR11 ;  /* 0x0000001f3f0d8899 */ /* 0x000fe2000801140b */
[----:B------:R-:W-:Y:S01]  /*1ca0*/  IMAD.SHL.U32 R240, R2, 0x8, RZ ;  /* 0x0000000802f07824 */ /* 0x000fe200078e00ff */
[----:B------:R-:W-:Y:S01]  /*1cb0*/  @UP0 UIMAD UR14, UR25, UR5, UR21 ;  /* 0x00000005190e02a4 */ /* 0x000fe2000f8e0215 */
[----:B------:R-:W-:Y:S01]  /*1cc0*/  IMAD.IADD R13, R3, 0x1, -R0 ;  /* 0x00000001030d7824 */ /* 0x000fe200078e0a00 */
[----:B------:R-:W-:Y:S01]  /*1cd0*/  LOP3.LUT R11, R11, 0x1c0, RZ, 0xc0, !PT ;  /* 0x000001c00b0b7812 */ /* 0x000fe200078ec0ff */
[----:B------:R-:W-:Y:S01]  /*1ce0*/  ULDC.64 UR4, c[0x0][0x178] ;  /* 0x00005e0000047ab9 */ /* 0x000fe20000000a00 */
[----:B------:R-:W-:Y:S01]  /*1cf0*/  LOP3.LUT R233, R233, 0xfffffffe, RZ, 0xc0, !PT ;  /* 0xfffffffee9e97812 */ /* 0x000fe200078ec0ff */
[----:B------:R-:W-:Y:S01]  /*1d00*/  @!UP0 UIMAD UR13, UR13, UR4, URZ ;  /* 0x000000040d0d82a4 */ /* 0x000fe2000f8e023f */
[--C-:B------:R-:W-:Y:S01]  /*1d10*/  LOP3.LUT R5, R11, 0x38, R240.reuse, 0xf8, !PT ;  /* 0x000000380b057812 */ /* 0x100fe200078ef8f0 */
[----:B------:R-:W-:Y:S01]  /*1d20*/  @!UP0 UIMAD.WIDE.U32 UR22, UR11, UR4, URZ ;  /* 0x000000040b1682a5 */ /* 0x000fe2000f8e003f */
[----:B------:R-:W-:Y:S01]  /*1d30*/  SHF.R.U32.HI R238, RZ, 0x3, R11 ;  /* 0x00000003ffee7819 */ /* 0x000fe2000001160b */
[----:B------:R-:W-:Y:S01]  /*1d40*/  @!UP0 UIMAD UR5, UR11, UR5, UR13 ;  /* 0x000000050b0582a4 */ /* 0x000fe2000f8e020d */
[----:B------:R-:W-:Y:S01]  /*1d50*/  SHF.R.S32.HI R0, RZ, 0x1f, R13 ;  /* 0x0000001fff007819 */ /* 0x000fe2000001140d */
[----:B------:R-:W-:Y:S01]  /*1d60*/  IMAD.IADD R233, R4, 0x1, -R233 ;  /* 0x0000000104e97824 */ /* 0x000fe200078e0ae9 */
[----:B------:R-:W-:Y:S01]  /*1d70*/  LOP3.LUT R238, R5, R238, RZ, 0x3c, !PT ;  /* 0x000000ee05ee7212 */ /* 0x000fe200078e3cff */
[----:B------:R-:W-:Y:S01]  /*1d80*/  @!UP0 UIADD3 UR14, UR23, UR5, URZ ;  /* 0x00000005170e8290 */ /* 0x000fe2000fffe03f */
[----:B------:R-:W-:Y:S01]  /*1d90*/  LEA.HI R5, R0, R13, RZ, 0x3 ;  /* 0x0000000d00057211 */ /* 0x000fe200078f18ff */
[----:B------:R-:W-:Y:S01]  /*1da0*/  @!UP0 UMOV UR20, UR22 ;  /* 0x0000001600148c82 */ /* 0x000fe20008000000 */
[C---:B------:R-:W-:Y:S01]  /*1db0*/  IADD3 R12, P2, R240.reuse, R12, RZ ;  /* 0x0000000cf00c7210 */ /* 0x040fe20007f5e0ff */
[----:B------:R-:W-:Y:S01]  /*1dc0*/  USHF.R.S32.HI UR11, URZ, 0x1f, UR12 ;  /* 0x0000001f3f0b7899 */ /* 0x000fe2000801140c */
[----:B------:R-:W-:Y:S01]  /*1dd0*/  LOP3.LUT R0, R5, 0xfffffff8, RZ, 0xc0, !PT ;  /* 0xfffffff805007812 */ /* 0x000fe200078ec0ff */
[----:B------:R-:W-:Y:S01]  /*1de0*/  ULDC.64 UR4, c[0x0][0x1a8] ;  /* 0x00006a0000047ab9 */ /* 0x000fe20000000a00 */
[----:B------:R-:W-:Y:S01]  /*1df0*/  SHF.R.S32.HI R4, RZ, 0x1f, R240 ;  /* 0x0000001fff047819 */ /* 0x000fe200000114f0 */
[----:B------:R-:W-:Y:S01]  /*1e00*/  UIMAD UR4, UR11, UR4, URZ ;  /* 0x000000040b0472a4 */ /* 0x000fe2000f8e023f */
[C---:B------:R-:W-:Y:S01]  /*1e10*/  IADD3 R22, P1, R240.reuse, UR16, RZ ;  /* 0x00000010f0167c10 */ /* 0x040fe2000ff3e0ff */
[----:B------:R-:W-:Y:S01]  /*1e20*/  IMAD.IADD R0, R13, 0x1, -R0 ;  /* 0x000000010d007824 */ /* 0x000fe200078e0a00 */
[----:B------:R-:W-:Y:S01]  /*1e30*/  IADD3 R6, P0, R240, UR20, RZ ;  /* 0x00000014f0067c10 */ /* 0x000fe2000ff1e0ff */
[----:B------:R-:W-:Y:S01]  /*1e40*/  IMAD.X R13, R4, 0x1, R9, P2 ;  /* 0x00000001040d7824 */ /* 0x000fe200010e0609 */
[----:B------:R-:W-:Y:S01]  /*1e50*/  LEA.HI R11, R10, R3, RZ, 0x6 ;  /* 0x000000030a0b7211 */ /* 0x000fe200078f30ff */
[----:B------:R-:W-:Y:S01]  /*1e60*/  IMAD.SHL.U32 R5, R5, 0x40, RZ ;  /* 0x0000004005057824 */ /* 0x000fe200078e00ff */
[----:B------:R-:W-:Y:S01]  /*1e70*/  IADD3.X R23, R4, UR15, RZ, P1, !PT ;  /* 0x0000000f04177c10 */ /* 0x000fe20008ffe4ff */
[----:B------:R-:W-:Y:S01]  /*1e80*/  IMAD.WIDE.U32 R166, R16, c[0x0][0x198], R12 ;  /* 0x0000660010a67a25 */ /* 0x000fe200078e000c */
[----:B------:R-:W-:Y:S01]  /*1e90*/  IADD3.X R7, R4, UR14, RZ, P0, !PT ;  /* 0x0000000e04077c10 */ /* 0x000fe200087fe4ff */
[----:B------:R-:W-:Y:S01]  /*1ea0*/  UIMAD UR12, UR12, UR5, UR4 ;  /* 0x000000050c0c72a4 */ /* 0x000fe2000f8e0204 */
[C---:B------:R-:W-:Y:S01]  /*1eb0*/  R2P PR, R0.reuse, 0x6 ;  /* 0x0000000600007804 */ /* 0x040fe20000000000 */
[----:B------:R-:W-:Y:S01]  /*1ec0*/  IMAD.SHL.U32 R0, R0, 0x40, RZ ;  /* 0x0000004000007824 */ /* 0x000fe200078e00ff */
[----:B------:R-:W-:Y:S01]  /*1ed0*/  SHF.R.S32.HI R17, RZ, 0x1f, R16 ;  /* 0x0000001fff117819 */ /* 0x000fe20000011410 */
[----:B------:R-:W-:Y:S01]  /*1ee0*/  IMAD.SHL.U32 R11, R11, 0x8, RZ ;  /* 0x000000080b0b7824 */ /* 0x000fe200078e00ff */
[----:B------:R-:W-:Y:S01]  /*1ef0*/  IADD3 R12, P0, R16, UR10, RZ ;  /* 0x0000000a100c7c10 */ /* 0x000fe2000ff1e0ff */
[----:B-1----:R-:W-:Y:S01]  /*1f00*/  IMAD.WIDE.U32 R18, R18, c[0x0][0x1a8], R6 ;  /* 0x00006a0012127a25 */ /* 0x002fe200078e0006 */
[----:B------:R-:W-:Y:S01]  /*1f10*/  LOP3.LUT R0, R0, 0x1c0, RZ, 0xc0, !PT ;  /* 0x000001c000007812 */ /* 0x000fe200078ec0ff */
[----:B------:R-:W-:Y:S01]  /*1f20*/  ULDC.64 UR4, c[0x0][0x1a0] ;  /* 0x0000680000047ab9 */ /* 0x000fe20000000a00 */
[----:B------:R-:W-:Y:S01]  /*1f30*/  LOP3.LUT R238, R238, 0xfffffe00, R11, 0xf8, !PT ;  /* 0xfffffe00eeee7812 */ /* 0x000fe200078ef80b */
[----:B------:R-:W-:Y:S01]  /*1f40*/  IMAD.SHL.U32 R7, R233, 0x8, RZ ;  /* 0x00000008e9077824 */ /* 0x000fe200078e00ff */
[----:B------:R-:W-:Y:S01]  /*1f50*/  IADD3.X R11, R17, UR9, RZ, P0, !PT ;  /* 0x00000009110b7c10 */ /* 0x000fe200087fe4ff */
[----:B------:R-:W-:Y:S01]  /*1f60*/  IMAD.WIDE.U32 R14, R14, c[0x0][0x1b8], R22 ;  /* 0x00006e000e0e7a25 */ /* 0x000fe200078e0016 */
[----:B------:R-:W-:Y:S01]  /*1f70*/  ISETP.GE.AND P0, PT, R16, UR18, PT ;  /* 0x0000001210007c0c */ /* 0x000fe2000bf06270 */
[----:B------:R-:W-:Y:S01]  /*1f80*/  USHF.L.U64.HI UR19, UR4, UR8, UR5 ;  /* 0x0000000804137299 */ /* 0x000fe20008010205 */
[----:B------:R-:W-:Y:S01]  /*1f90*/  LOP3.LUT R7, R0, 0x8, R7, 0xf8, !PT ;  /* 0x0000000800077812 */ /* 0x000fe200078ef807 */
[----:B------:R-:W-:Y:S01]  /*1fa0*/  IMAD.IADD R9, R15, 0x1, R8 ;  /* 0x000000010f097824 */ /* 0x000fe200078e0208 */
[----:B------:R-:W-:Y:S01]  /*1fb0*/  SHF.R.U32.HI R0, RZ, 0x3, R0 ;  /* 0x00000003ff007819 */ /* 0x000fe20000011600 */
[----:B------:R-:W-:Y:S01]  /*1fc0*/  IMAD R11, R11, c[0x0][0x1a0], RZ ;  /* 0x000068000b0b7a24 */ /* 0x000fe200078e02ff */
[----:B------:R-:W-:Y:S01]  /*1fd0*/  USHF.L.U32 UR20, UR4, 0x4, URZ ;  /* 0x0000000404147899 */ /* 0x000fe2000800063f */
[----:B------:R-:W-:Y:S01]  /*1fe0*/  IMAD R165, R17, c[0x0][0x198], RZ ;  /* 0x0000660011a57a24 */ /* 0x000fe200078e02ff */
[----:B------:R-:W-:Y:S01]  /*1ff0*/  LOP3.LUT R0, R7, R0, RZ, 0x3c, !PT ;  /* 0x0000000007007212 */ /* 0x000fe200078e3cff */
[----:B------:R-:W-:Y:S01]  /*2000*/  IMAD.MOV.U32 R8, RZ, RZ, R14 ;  /* 0x000000ffff087224 */ /* 0x000fe200078e000e */
[----:B------:R-:W-:Y:S01]  /*2010*/  IADD3 R15, R19, UR12, RZ ;  /* 0x0000000c130f7c10 */ /* 0x000fe2000fffe0ff */
[----:B------:R-:W-:Y:S01]  /*2020*/  IMAD R11, R12, c[0x0][0x1a4], R11 ;  /* 0x000069000c0b7a24 */ /* 0x000fe200078e020b */
[----:B------:R-:W-:Y:S01]  /*2030*/  LOP3.LUT R0, R0, 0xfffffe00, R5, 0xf8, !PT ;  /* 0xfffffe0000007812 */ /* 0x000fe200078ef805 */
[----:B------:R-:W-:Y:S01]  /*2040*/  IMAD.MOV.U32 R7, RZ, RZ, 0x10 ;  /* 0x00000010ff077424 */ /* 0x000fe200078e00ff */
[----:B------:R-:W-:Y:S01]  /*2050*/  BSSY B0, `(.L_x_692) ;  /* 0x0000034000007945 */ /* 0x000fe20003800000 */
[----:B------:R-:W-:Y:S01]  /*2060*/  IMAD.MOV.U32 R5, RZ, RZ, 0x20 ;  /* 0x00000020ff057424 */ /* 0x000fe200078e00ff */
[----:B------:R-:W-:Y:S01]  /*2070*/  IADD3 R237, R240, 0x40, RZ ;  /* 0x00000040f0ed7810 */ /* 0x000fe20007ffe0ff */
[----:B------:R-:W-:Y:S01]  /*2080*/  IMAD R165, R16, c[0x0][0x19c], R165 ;  /* 0x0000670010a57a24 */ /* 0x000fe200078e02a5 */
[----:B------:R-:W-:Y:S01]  /*2090*/  IADD3 R236, R240, 0x80, RZ ;  /* 0x00000080f0ec7810 */ /* 0x000fe20007ffe0ff */
[----:B------:R-:W-:Y:S01]  /*20a0*/  IMAD.WIDE.U32 R12, R12, c[0x0][0x1a0], R8 ;  /* 0x000068000c0c7a25 */ /* 0x000fe200078e0008 */
[----:B------:R-:W-:-:S02]  /*20b0*/  IADD3 R235, R240, 0xc0, RZ ;  /* 0x000000c0f0eb7810 */ /* 0x000fc40007ffe0ff */
[----:B------:R-:W-:Y:S01]  /*20c0*/  SEL R7, R7, 0xfffffff0, !P1 ;  /* 0xfffffff007077807 */ /* 0x000fe20004800000 */
[----:B--2---:R-:W-:Y:S01]  /*20d0*/  IMAD.WIDE R20, R21, 0x40, R16 ;  /* 0x0000004015147825 */ /* 0x004fe200078e0210 */
[----:B------:R-:W-:-:S03]  /*20e0*/  SEL R5, R5, 0xffffffe0, !P2 ;  /* 0xffffffe005057807 */ /* 0x000fc60005000000 */
[----:B------:R-:W-:Y:S02]  /*20f0*/  IMAD.IADD R165, R167, 0x1, R165 ;  /* 0x00000001a7a57824 */ /* 0x000fe400078e02a5 */
[----:B------:R-:W-:Y:S02]  /*2100*/  IMAD.SHL.U32 R238, R238, 0x2, RZ ;  /* 0x00000002eeee7824 */ /* 0x000fe400078e00ff */
[----:B------:R-:W-:Y:S01]  /*2110*/  IMAD.IADD R11, R13, 0x1, R11 ;  /* 0x000000010d0b7824 */ /* 0x000fe200078e020b */
[----:B------:R-:W-:Y:S05]  /*2120*/  @P0 BRA `(.L_x_693) ;  /* 0x0000026000000947 */ /* 0x000fea0003800000 */
[----:B------:R-:W-:Y:S01]  /*2130*/  ISETP.GE.AND P6, PT, R240, c[0x0][0x220], PT ;  /* 0x00008800f0007a0c */ /* 0x000fe20003fc6270 */
[----:B------:R-:W-:Y:S01]  /*2140*/  IMAD R9, R21, c[0x0][0x190], RZ ;  /* 0x0000640015097a24 */ /* 0x000fe200078e02ff */
[----:B------:R-:W-:Y:S01]  /*2150*/  ISETP.GE.AND P5, PT, R237, c[0x0][0x220], PT ;  /* 0x00008800ed007a0c */ /* 0x000fe20003fa6270 */
[----:B------:R-:W-:Y:S01]  /*2160*/  IMAD.MOV.U32 R14, RZ, RZ, R18 ;  /* 0x000000ffff0e7224 */ /* 0x000fe200078e0012 */
[----:B------:R-:W-:Y:S01]  /*2170*/  ISETP.GE.AND P4, PT, R236, c[0x0][0x220], PT ;  /* 0x00008800ec007a0c */ /* 0x000fe20003f86270 */
[C---:B------:R-:W-:Y:S01]  /*2180*/  IMAD R4, R20.reuse, c[0x0][0x194], R9 ;  /* 0x0000650014047a24 */ /* 0x040fe200078e0209 */
[----:B------:R-:W-:Y:S01]  /*2190*/  ISETP.GE.AND P3, PT, R235, c[0x0][0x220], PT ;  /* 0x00008800eb007a0c */ /* 0x000fe20003f66270 */
[----:B------:R-:W-:-:S04]  /*21a0*/  IMAD.WIDE.U32 R22, R20, c[0x0][0x190], R14 ;  /* 0x0000640014167a25 */ /* 0x000fc800078e000e */
[----:B------:R-:W-:Y:S02]  /*21b0*/  IMAD.IADD R4, R23, 0x1, R4 ;  /* 0x0000000117047824 */ /* 0x000fe400078e0204 */
[C---:B------:R-:W-:Y:S01]  /*21c0*/  @!P6 LEA R26, P2, R22.reuse, c[0x0][0x160], 0x1 ;  /* 0x00005800161aea11 */ /* 0x040fe200078408ff */
[----:B------:R1:W-:Y:S01]  /*21d0*/  @P6 STS.128 [R238], RZ ;  /* 0x000000ffee006388 */ /* 0x0003e20000000c00 */
[C---:B------:R-:W-:Y:S02]  /*21e0*/  @!P5 LEA R24, P1, R22.reuse, c[0x0][0x160], 0x1 ;  /* 0x000058001618da11 */ /* 0x040fe400078208ff */
[C---:B------:R-:W-:Y:S02]  /*21f0*/  @!P4 LEA R8, P0, R22.reuse, c[0x0][0x160], 0x1 ;  /* 0x000058001608ca11 */ /* 0x040fe400078008ff */
[C-C-:B------:R-:W-:Y:S02]  /*2200*/  @!P6 LEA.HI.X R27, R22.reuse, c[0x0][0x164], R4.reuse, 0x1, P2 ;  /* 0x00005900161bea11 */ /* 0x140fe400010f0c04 */
[----:B------:R-:W-:-:S02]  /*2210*/  @!P5 LEA.HI.X R25, R22, c[0x0][0x164], R4, 0x1, P1 ;  /* 0x000059001619da11 */ /* 0x000fc400008f0c04 */
[----:B------:R-:W-:Y:S01]  /*2220*/  @!P4 LEA.HI.X R9, R22, c[0x0][0x164], R4, 0x1, P0 ;  /* 0x000059001609ca11 */ /* 0x000fe200000f0c04 */
[----:B------:R-:W-:Y:S01]  /*2230*/  @!PT LDS RZ, [RZ] ;  /* 0x00000000fffff984 */ /* 0x000fe20000000800 */
[----:B------:R-:W-:Y:S01]  /*2240*/  @!PT LDS RZ, [RZ] ;  /* 0x00000000fffff984 */ /* 0x000fe20000000800 */
[----:B------:R-:W-:Y:S01]  /*2250*/  @!PT LDS RZ, [RZ] ;  /* 0x00000000fffff984 */ /* 0x000fe20000000800 */
[----:B------:R1:W-:Y:S04]  /*2260*/  @!P6 LDGSTS.E.BYPASS.LTC128B.128 [R238], [R26.64] ;  /* 0x000000001aeeefae */ /* 0x0003e8000b901d5e */
[----:B------:R1:W-:Y:S04]  /*2270*/  @P5 STS.128 [R238+0x2000], RZ ;  /* 0x002000ffee005388 */ /* 0x0003e80000000c00 */
[----:B------:R-:W-:Y:S01]  /*2280*/  @!PT LDS RZ, [RZ] ;  /* 0x00000000fffff984 */ /* 0x000fe20000000800 */
[----:B------:R-:W-:Y:S01]  /*2290*/  @!PT LDS RZ, [RZ] ;  /* 0x00000000fffff984 */ /* 0x000fe20000000800 */
[----:B------:R-:W-:Y:S01]  /*22a0*/  @!PT LDS RZ, [RZ] ;  /* 0x00000000fffff984 */ /* 0x000fe20000000800 */
[----:B------:R1:W-:Y:S04]  /*22b0*/  @!P5 LDGSTS.E.BYPASS.LTC128B.128 [R238+0x2000], [R24.64+0x80] ;  /* 0x0200008018eedfae */ /* 0x0003e8000b901d5e */
[----:B------:R1:W-:Y:S04]  /*22c0*/  @P4 STS.128 [R238+0x4000], RZ ;  /* 0x004000ffee004388 */ /* 0x0003e80000000c00 */
[----:B------:R-:W-:Y:S01]  /*22d0*/  @!PT LDS RZ, [RZ] ;  /* 0x00000000fffff984 */ /* 0x000fe20000000800 */
[----:B------:R-:W-:Y:S01]  /*22e0*/  @!PT LDS RZ, [RZ] ;  /* 0x00000000fffff984 */ /* 0x000fe20000000800 */
[----:B------:R-:W-:Y:S01]  /*22f0*/  @!PT LDS RZ, [RZ] ;  /* 0x00000000fffff984 */ /* 0x000fe20000000800 */
[----:B------:R1:W-:Y:S04]  /*2300*/  @!P4 LDGSTS.E.BYPASS.LTC128B.128 [R238+0x4000], [R8.64+0x100] ;  /* 0x0400010008eecfae */ /* 0x0003e8000b901d5e */
[----:B------:R1:W-:Y:S01]  /*2310*/  @P3 STS.128 [R238+0x6000], RZ ;  /* 0x006000ffee003388 */ /* 0x0003e20000000c00 */
[----:B------:R-:W-:Y:S05]  /*2320*/  @P3 BRA `(.L_x_693) ;  /* 0x0000006000003947 */ /* 0x000fea0003800000 */
[----:B-1----:R-:W-:-:S04]  /*2330*/  LEA R8, P0, R22, c[0x0][0x160], 0x1 ;  /* 0x0000580016087a11 */ /* 0x002fc800078008ff */
[----:B------:R-:W-:-:S05]  /*2340*/  LEA.HI.X R9, R22, c[0x0][0x164], R4, 0x1, P0 ;  /* 0x0000590016097a11 */ /* 0x000fca00000f0c04 */
[----:B------:R-:W-:Y:S01]  /*2350*/  @!PT LDS RZ, [RZ] ;  /* 0x00000000fffff984 */ /* 0x000fe20000000800 */
[----:B------:R-:W-:Y:S01]  /*2360*/  @!PT LDS RZ, [RZ] ;  /* 0x00000000fffff984 */ /* 0x000fe20000000800 */
[----:B------:R-:W-:Y:S01]  /*2370*/  @!PT LDS RZ, [RZ] ;  /* 0x00000000fffff984 */ /* 0x000fe20000000800 */
[----:B------:R1:W-:Y:S04]  /*2380*/  LDGSTS.E.BYPASS.LTC128B.128 [R238+0x6000], [R8.64+0x180] ;  /* 0x0600018008ee7fae */ /* 0x0003e8000b901d5e */
.L_x_693:
[----:B------:R-:W-:Y:S05]  /*2390*/  BSYNC B0 ;  /* 0x0000000000007941 */ /* 0x000fea0003800000 */
.L_x_692:
[----:B-1----:R-:W-:Y:S01]  /*23a0*/  IADD3 R8, R16, 0x10, RZ ;  /* 0x0000001010087810 */ /* 0x002fe20007ffe0ff */
        /* <DEDUP_REMOVED lines=12> */
[----:B------:R-:W-:-:S04]  /*2470*/  IMAD R4, R4, c[0x0][0x190], RZ ;  /* 0x0000640004047a24 */ /* 0x000fc800078e02ff */
[----:B------:R-:W-:Y:S01]  /*2480*/  IMAD R4, R9, c[0x0][0x194], R4 ;  /* 0x0000650009047a24 */ /* 0x000fe200078e0204 */
[C---:B------:R-:W-:Y:S01]  /*2490*/  @!P5 LEA R24, P6, R22.reuse, c[0x0][0x160], 0x1 ;  /* 0x000058001618da11 */ /* 0x040fe200078c08ff */
[----:B------:R1:W-:Y:S01]  /*24a0*/  @P5 STS.128 [R238+0x800], RZ ;  /* 0x000800ffee005388 */ /* 0x0003e20000000c00 */
[C---:B------:R-:W-:Y:S01]  /*24b0*/  @!P4 LEA R28, P3, R22.reuse, c[0x0][0x160], 0x1 ;  /* 0x00005800161cca11 */ /* 0x040fe200078608ff */
[----:B------:R-:W-:Y:S01]  /*24c0*/  IMAD.IADD R4, R23, 0x1, R4 ;  /* 0x0000000117047824 */ /* 0x000fe200078e0204 */
[----:B------:R-:W-:-:S04]  /*24d0*/  @!P2 LEA R26, P1, R22, c[0x0][0x160], 0x1 ;  /* 0x00005800161aaa11 */ /* 0x000fc800078208ff */
[C-C-:B------:R-:W-:Y:S02]  /*24e0*/  @!P5 LEA.HI.X R25, R22.reuse, c[0x0][0x164], R4.reuse, 0x1, P6 ;  /* 0x000059001619da11 */ /* 0x140fe400030f0c04 */
[C-C-:B------:R-:W-:Y:S02]  /*24f0*/  @!P4 LEA.HI.X R29, R22.reuse, c[0x0][0x164], R4.reuse, 0x1, P3 ;  /* 0x00005900161dca11 */ /* 0x140fe400018f0c04 */
[----:B------:R-:W-:Y:S01]  /*2500*/  @!P2 LEA.HI.X R27, R22, c[0x0][0x164], R4, 0x1, P1 ;  /* 0x00005900161baa11 */ /* 0x000fe200008f0c04 */
[----:B------:R-:W-:Y:S01]  /*2510*/  @!PT LDS RZ, [RZ] ;  /* 0x00000000fffff984 */ /* 0x000fe20000000800 */
[----:B------:R-:W-:Y:S01]  /*2520*/  @!PT LDS RZ, [RZ] ;  /* 0x00000000fffff984 */ /* 0x000fe20000000800 */
[----:B------:R-:W-:Y:S01]  /*2530*/  @!PT LDS RZ, [RZ] ;  /* 0x00000000fffff984 */ /* 0x000fe20000000800 */
[----:B------:R1:W-:Y:S04]  /*2540*/  @!P5 LDGSTS.E.BYPASS.LTC128B.128 [R238+0x800], [R24.64] ;  /* 0x0080000018eedfae */ /* 0x0003e8000b901d5e */
        /* <DEDUP_REMOVED lines=18> */
.L_x_695:
[----:B------:R-:W-:Y:S05]  /*2670*/  BSYNC B0 ;  /* 0x0000000000007941 */ /* 0x000fea0003800000 */
.L_x_694:
        /* <DEDUP_REMOVED lines=15> */
[C---:B-1----:R-:W-:Y:S01]  /*2770*/  @!P5 LEA R24, P6, R22.reuse, c[0x0][0x160], 0x1 ;  /* 0x000058001618da11 */ /* 0x042fe200078c08ff */
        /* <DEDUP_REMOVED lines=29> */
.L_x_697:
[----:B------:R-:W-:Y:S05]  /*2950*/  BSYNC B0 ;  /* 0x0000000000007941 */ /* 0x000fea0003800000 */
.L_x_696:
        /* <DEDUP_REMOVED lines=38> */
[----:B--2---:R-:W-:-:S04]  /*2bc0*/  LEA R14, P0, R18, c[0x0][0x160], 0x1 ;  /* 0x00005800120e7a11 */ /* 0x004fc800078008ff */
[----:B------:R-:W-:-:S05]  /*2bd0*/  LEA.HI.X R15, R18, c[0x0][0x164], R9, 0x1, P0 ;  /* 0x00005900120f7a11 */ /* 0x000fca00000f0c09 */
[----:B------:R-:W-:Y:S01]  /*2be0*/  @!PT LDS RZ, [RZ] ;  /* 0x00000000fffff984 */ /* 0x000fe20000000800 */
[----:B------:R-:W-:Y:S01]  /*2bf0*/  @!PT LDS RZ, [RZ] ;  /* 0x00000000fffff984 */ /* 0x000fe20000000800 */
[----:B------:R-:W-:Y:S01]  /*2c00*/  @!PT LDS RZ, [RZ] ;  /* 0x00000000fffff984 */ /* 0x000fe20000000800 */
[----:B------:R2:W-:Y:S04]  /*2c10*/  LDGSTS.E.BYPASS.LTC128B.128 [R238+0x7800], [R14.64+0x180] ;  /* 0x078001800eee7fae */ /* 0x0005e8000b901d5e */
.L_x_699:
[----:B------:R-:W-:Y:S05]  /*2c20*/  BSYNC B0 ;  /* 0x0000000000007941 */ /* 0x000fea0003800000 */
.L_x_698:
[----:B------:R-:W-:Y:S01]  /*2c30*/  USHF.L.U32 UR10, UR26, 0x6, URZ ;  /* 0x000000061a0a7899 */ /* 0x000fe2000800063f */
[----:B------:R-:W-:Y:S03]  /*2c40*/  BSSY B0, `(.L_x_700) ;  /* 0x0000026000007945 */ /* 0x000fe60003800000 */
[----:B------:R-:W-:-:S04]  /*2c50*/  UIADD3 UR9, UR10, -0x40, URZ ;  /* 0xffffffc00a097890 */ /* 0x000fc8000fffe03f */
[----:B------:R-:W-:-:S06]  /*2c60*/  UIADD3 UR5, -UR9, UR7, URZ ;  /* 0x0000000709057290 */ /* 0x000fcc000fffe13f */
[----:B------:R-:W-:-:S13]  /*2c70*/  ISETP.GE.AND P0, PT, R16, UR5, PT ;  /* 0x0000000510007c0c */ /* 0x000fda000bf06270 */
[----:B------:R-:W-:Y:S05]  /*2c80*/  @P0 BRA `(.L_x_701) ;  /* 0x0000021000000947 */ /* 0x000fea0003800000 */
[----:B------:R-:W-:Y:S02]  /*2c90*/  ISETP.GE.AND P5, PT, R240, c[0x0][0x220], PT ;  /* 0x00008800f0007a0c */ /* 0x000fe40003fa6270 */
[----:B------:R-:W-:Y:S02]  /*2ca0*/  ISETP.GE.AND P4, PT, R237, c[0x0][0x220], PT ;  /* 0x00008800ed007a0c */ /* 0x000fe40003f86270 */
[----:B------:R-:W-:Y:S02]  /*2cb0*/  ISETP.GE.AND P2, PT, R236, c[0x0][0x220], PT ;  /* 0x00008800ec007a0c */ /* 0x000fe40003f46270 */
[----:B------:R-:W-:-:S07]  /*2cc0*/  ISETP.GE.AND P0, PT, R235, c[0x0][0x220], PT ;  /* 0x00008800eb007a0c */ /* 0x000fce0003f06270 */
[C---:B--2---:R-:W-:Y:S01]  /*2cd0*/  @!P5 LEA R20, P6, R166.reuse, c[0x0][0x168], 0x1 ;  /* 0x00005a00a614da11 */ /* 0x044fe200078c08ff */
[----:B------:R2:W-:Y:S01]  /*2ce0*/  @P5 STS.128 [R238+0x8000], RZ ;  /* 0x008000ffee005388 */ /* 0x0005e20000000c00 */
[C---:B------:R-:W-:Y:S02]  /*2cf0*/  @!P4 LEA R18, P3, R166.reuse, c[0x0][0x168], 0x1 ;  /* 0x00005a00a612ca11 */ /* 0x040fe400078608ff */
[C---:B------:R-:W-:Y:S02]  /*2d00*/  @!P2 LEA R14, P1, R166.reuse, c[0x0][0x168], 0x1 ;  /* 0x00005a00a60eaa11 */ /* 0x040fe400078208ff */
        /* <DEDUP_REMOVED lines=25> */
.L_x_701:
[----:B------:R-:W-:Y:S05]  /*2ea0*/  BSYNC B0 ;  /* 0x0000000000007941 */ /* 0x000fea0003800000 */
.L_x_700:
[----:B------:R-:W-:Y:S01]  /*2eb0*/  ISETP.GE.AND P0, PT, R8, UR5, PT ;  /* 0x0000000508007c0c */ /* 0x000fe2000bf06270 */
[----:B------:R-:W-:Y:S01]  /*2ec0*/  ULDC.64 UR22, c[0x0][0x198] ;  /* 0x0000660000167ab9 */ /* 0x000fe20000000a00 */
[----:B------:R-:W-:Y:S01]  /*2ed0*/  BSSY B0, `(.L_x_702) ;  /* 0x0000027000007945 */ /* 0x000fe20003800000 */
[----:B------:R-:W-:Y:S02]  /*2ee0*/  USHF.L.U64.HI UR23, UR22, UR8, UR23 ;  /* 0x0000000816177299 */ /* 0x000fe40008010217 */
[----:B------:R-:W-:-:S08]  /*2ef0*/  USHF.L.U32 UR24, UR22, 0x4, URZ ;  /* 0x0000000416187899 */ /* 0x000fd0000800063f */
[----:B------:R-:W-:Y:S05]  /*2f00*/  @P0 BRA `(.L_x_703) ;  /* 0x0000023000000947 */ /* 0x000fea0003800000 */
[----:B------:R-:W-:Y:S02]  /*2f10*/  ISETP.GE.AND P5, PT, R240, c[0x0][0x220], PT ;  /* 0x00008800f0007a0c */ /* 0x000fe40003fa6270 */
[----:B------:R-:W-:Y:S02]  /*2f20*/  ISETP.GE.AND P4, PT, R237, c[0x0][0x220], PT ;  /* 0x00008800ed007a0c */ /* 0x000fe40003f86270 */
[----:B------:R-:W-:Y:S02]  /*2f30*/  ISETP.GE.AND P2, PT, R236, c[0x0][0x220], PT ;  /* 0x00008800ec007a0c */ /* 0x000fe40003f46270 */
[----:B--2---:R-:W-:-:S04]  /*2f40*/  IADD3 R14, P0, R166, UR24, RZ ;  /* 0x00000018a60e7c10 */ /* 0x004fc8000ff1e0ff */
[----:B------:R-:W-:Y:S02]  /*2f50*/  IADD3.X R9, R165, UR23, RZ, P0, !PT ;  /* 0x00000017a5097c10 */ /* 0x000fe400087fe4ff */
[----:B------:R-:W-:Y:S01]  /*2f60*/  ISETP.GE.AND P0, PT, R235, c[0x0][0x220], PT ;  /* 0x00008800eb007a0c */ /* 0x000fe20003f06270 */
[----:B------:R2:W-:Y:S01]  /*2f70*/  @P5 STS.128 [R238+0x8800], RZ ;  /* 0x008800ffee005388 */ /* 0x0005e20000000c00 */
[C---:B------:R-:W-:Y:S02]  /*2f80*/  @!P5 LEA R22, P6, R14.reuse, c[0x0][0x168], 0x1 ;  /* 0x00005a000e16da11 */ /* 0x040fe400078c08ff */
[C---:B------:R-:W-:Y:S02]  /*2f90*/  @!P4 LEA R20, P3, R14.reuse, c[0x0][0x168], 0x1 ;  /* 0x00005a000e14ca11 */ /* 0x040fe400078608ff */
[C---:B------:R-:W-:Y:S02]  /*2fa0*/  @!P2 LEA R18, P1, R14.reuse, c[0x0][0x168], 0x1 ;  /* 0x00005a000e12aa11 */ /* 0x040fe400078208ff */
[----:B------:R-:W-:-:S02]  /*2fb0*/  @!P5 LEA.HI.X R23, R14, c[0x0][0x16c], R9, 0x1, P6 ;  /* 0x00005b000e17da11 */ /* 0x000fc400030f0c09 */
        /* <DEDUP_REMOVED lines=24> */
.L_x_703:
[----:B------:R-:W-:Y:S05]  /*3140*/  BSYNC B0 ;  /* 0x0000000000007941 */ /* 0x000fea0003800000 */
.L_x_702:
[----:B------:R-:W-:Y:S01]  /*3150*/  ISETP.GE.AND P0, PT, R6, UR5, PT ;  /* 0x0000000506007c0c */ /* 0x000fe2000bf06270 */
[----:B------:R-:W-:-:S12]  /*3160*/  BSSY B0, `(.L_x_704) ;  /* 0x0000027000007945 */ /* 0x000fd80003800000 */
[----:B------:R-:W-:Y:S05]  /*3170*/  @P0 BRA `(.L_x_705) ;  /* 0x0000025000000947 */ /* 0x000fea0003800000 */
[----:B------:R-:W-:Y:S01]  /*3180*/  ISETP.GE.AND P5, PT, R240, c[0x0][0x220], PT ;  /* 0x00008800f0007a0c */ /* 0x000fe20003fa6270 */
[----:B------:R-:W-:Y:S01]  /*3190*/  IMAD.MOV.U32 R9, RZ, RZ, c[0x0][0x198] ;  /* 0x00006600ff097624 */ /* 0x000fe200078e00ff */
[----:B------:R-:W-:Y:S01]  /*31a0*/  ISETP.GE.AND P4, PT, R237, c[0x0][0x220], PT ;  /* 0x00008800ed007a0c */ /* 0x000fe20003f86270 */
[----:B--2---:R-:W-:Y:S01]  /*31b0*/  IMAD.MOV.U32 R18, RZ, RZ, c[0x0][0x19c] ;  /* 0x00006700ff127624 */ /* 0x004fe200078e00ff */
[----:B------:R-:W-:Y:S02]  /*31c0*/  ISETP.GE.AND P2, PT, R236, c[0x0][0x220], PT ;  /* 0x00008800ec007a0c */ /* 0x000fe40003f46270 */
[----:B------:R-:W-:-:S04]  /*31d0*/  LEA R14, P0, R9, R166, 0x5 ;  /* 0x000000a6090e7211 */ /* 0x000fc800078028ff */
[----:B------:R-:W-:Y:S02]  /*31e0*/  LEA.HI.X R9, R9, R165, R18, 0x5, P0 ;  /* 0x000000a509097211 */ /* 0x000fe400000f2c12 */
        /* <DEDUP_REMOVED lines=30> */
.L_x_705:
[----:B------:R-:W-:Y:S05]  /*33d0*/  BSYNC B0 ;  /* 0x0000000000007941 */ /* 0x000fea0003800000 */
.L_x_704:
[----:B------:R-:W-:Y:S01]  /*33e0*/  ISETP.GE.AND P0, PT, R4, UR5, PT ;  /* 0x0000000504007c0c */ /* 0x000fe2000bf06270 */
[----:B------:R-:W-:-:S12]  /*33f0*/  BSSY B0, `(.L_x_706) ;  /* 0x0000029000007945 */ /* 0x000fd80003800000 */
[----:B------:R-:W-:Y:S05]  /*3400*/  @P0 BRA `(.L_x_707) ;  /* 0x0000027000000947 */ /* 0x000fea0003800000 */
[----:B------:R-:W-:Y:S01]  /*3410*/  ISETP.GE.AND P5, PT, R240, c[0x0][0x220], PT ;  /* 0x00008800f0007a0c */ /* 0x000fe20003fa6270 */
[----:B------:R-:W-:Y:S01]  /*3420*/  IMAD.MOV.U32 R9, RZ, RZ, c[0x0][0x198] ;  /* 0x00006600ff097624 */ /* 0x000fe200078e00ff */
[----:B------:R-:W-:Y:S01]  /*3430*/  ISETP.GE.AND P4, PT, R237, c[0x0][0x220], PT ;  /* 0x00008800ed007a0c */ /* 0x000fe20003f86270 */
[----:B------:R-:W-:Y:S01]  /*3440*/  IMAD.MOV.U32 R164, RZ, RZ, R166 ;  /* 0x000000ffffa47224 */ /* 0x000fe200078e00a6 */
[----:B------:R-:W-:Y:S01]  /*3450*/  ISETP.GE.AND P2, PT, R236, c[0x0][0x220], PT ;  /* 0x00008800ec007a0c */ /* 0x000fe20003f46270 */
[----:B------:R-:W-:Y:S01]  /*3460*/  ULDC UR8, c[0x0][0x19c] ;  /* 0x0000670000087ab9 */ /* 0x000fe20000000800 */
[----:B------:R-:W-:Y:S01]  /*3470*/  ISETP.GE.AND P0, PT, R235, c[0x0][0x220], PT ;  /* 0x00008800eb007a0c */ /* 0x000fe20003f06270 */
[----:B------:R-:W-:Y:S01]  /*3480*/  UIMAD UR8, UR8, 0x30, URZ ;  /* 0x00000030080878a4 */ /* 0x000fe2000f8e023f */
[----:B--2---:R-:W-:-:S05]  /*3490*/  IMAD.WIDE.U32 R20, R9, 0x30, R164 ;  /* 0x0000003009147825 */ /* 0x004fca00078e00a4 */
[----:B------:R-:W-:Y:S01]  /*34a0*/  IADD3 R9, R21, UR8, RZ ;  /* 0x0000000815097c10 */ /* 0x000fe2000fffe0ff */
[----:B------:R2:W-:Y:S01]  /*34b0*/  @P5 STS.128 [R238+0x9800], RZ ;  /* 0x009800ffee005388 */ /* 0x0005e20000000c00 */
[C---:B------:R-:W-:Y:S02]  /*34c0*/  @!P5 LEA R22, P6, R20.reuse, c[0x0][0x168], 0x1 ;  /* 0x00005a001416da11 */ /* 0x040fe400078c08ff */
        /* <DEDUP_REMOVED lines=27> */
.L_x_707:
[----:B------:R-:W-:Y:S05]  /*3680*/  BSYNC B0 ;  /* 0x0000000000007941 */ /* 0x000fea0003800000 */
.L_x_706:
[----:B------:R-:W0:Y:S01]  /*3690*/  LDGDEPBAR ;  /* 0x00000000000079af */ /* 0x000e220000000000 */
[----:B------:R-:W-:Y:S01]  /*36a0*/  ISETP.GE.AND P1, PT, R16, UR5, PT ;  /* 0x0000000510007c0c */ /* 0x000fe2000bf26270 */
[----:B------:R-:W-:Y:S01]  /*36b0*/  BSSY B0, `(.L_x_708) ;  /* 0x0000025000007945 */ /* 0x000fe20003800000 */
[----:B------:R-:W-:-:S04]  /*36c0*/  LEA R248, P0, R12, c[0x0][0x170], 0x1 ;  /* 0x00005c000cf87a11 */ /* 0x000fc800078008ff */
[----:B------:R-:W-:Y:S01]  /*36d0*/  LEA.HI.X R249, R12, c[0x0][0x174], R11, 0x1, P0 ;  /* 0x00005d000cf97a11 */ /* 0x000fe200000f0c0b */
[----:B------:R-:W-:-:S04]  /*36e0*/  DEPBAR.LE SB0, 0x0 ;  /* 0x000080000000791a */ /* 0x000fc80000000000 */
[----:B------:R-:W-:Y:S06]  /*36f0*/  BAR.SYNC.DEFER_BLOCKING 0x0 ;  /* 0x0000000000007b1d */ /* 0x000fec0000010000 */
[----:B------:R3:W-:Y:S04]  /*3700*/  @P1 STS.128 [R238+0x10000], RZ ;  /* 0x010000ffee001388 */ /* 0x0007e80000000c00 */
[----:B------:R3:W-:Y:S04]  /*3710*/  @P1 STS.128 [R238+0x12000], RZ ;  /* 0x012000ffee001388 */ /* 0x0007e80000000c00 */
[----:B------:R3:W-:Y:S04]  /*3720*/  @P1 STS.128 [R238+0x14000], RZ ;  /* 0x014000ffee001388 */ /* 0x0007e80000000c00 */
[----:B------:R3:W-:Y:S01]  /*3730*/  @P1 STS.128 [R238+0x16000], RZ ;  /* 0x016000ffee001388 */ /* 0x0007e20000000c00 */
[----:B------:R-:W-:Y:S05]  /*3740*/  @P1 BRA `(.L_x_709) ;  /* 0x000001b000001947 */ /* 0x000fea0003800000 */
[----:B------:R-:W-:Y:S02]  /*3750*/  ISETP.GE.AND P2, PT, R237, c[0x0][0x220], PT ;  /* 0x00008800ed007a0c */ /* 0x000fe40003f46270 */
[----:B------:R-:W-:-:S02]  /*3760*/  ISETP.GE.AND P3, PT, R240, c[0x0][0x220], PT ;  /* 0x00008800f0007a0c */ /* 0x000fc40003f66270 */
[----:B------:R-:W-:Y:S02]  /*3770*/  ISETP.GE.AND P1, PT, R236, c[0x0][0x220], PT ;  /* 0x00008800ec007a0c */ /* 0x000fe40003f26270 */
[----:B------:R-:W-:-:S07]  /*3780*/  ISETP.GE.AND P0, PT, R235, c[0x0][0x220], PT ;  /* 0x00008800eb007a0c */ /* 0x000fce0003f06270 */
[----:B--2---:R-:W-:Y:S02]  /*3790*/  @!P2 IMAD.MOV.U32 R14, RZ, RZ, R248 ;  /* 0x000000ffff0ea224 */ /* 0x004fe400078e00f8 */
[----:B------:R-:W-:Y:S01]  /*37a0*/  @!P2 IMAD.MOV.U32 R15, RZ, RZ, R249 ;  /* 0x000000ffff0fa224 */ /* 0x000fe200078e00f9 */
[----:B------:R2:W-:Y:S04]  /*37b0*/  @P3 STS.128 [R238+0x10000], RZ ;  /* 0x010000ffee003388 */ /* 0x0005e80000000c00 */
        /* <DEDUP_REMOVED lines=16> */
[----:B------:R-:W-:Y:S01]  /*38c0*/  @!PT LDS RZ, [RZ] ;  /* 0x00000000fffff984 */ /* 0x000fe20000000800 */
[----:B------:R-:W-:Y:S01]  /*38d0*/  @!PT LDS RZ, [RZ] ;  /* 0x00000000fffff984 */ /* 0x000fe20000000800 */
[----:B------:R-:W-:Y:S01]  /*38e0*/  @!PT LDS RZ, [RZ] ;  /* 0x00000000fffff984 */ /* 0x000fe20000000800 */
[----:B------:R4:W-:Y:S02]  /*38f0*/  LDGSTS.E.BYPASS.LTC128B.128 [R238+0x16000], [R248.64+0x180] ;  /* 0x16000180f8ee7fae */ /* 0x0009e4000b901d5e */
.L_x_709:
[----:B------:R-:W-:Y:S05]  /*3900*/  BSYNC B0 ;  /* 0x0000000000007941 */ /* 0x000fea0003800000 */
.L_x_708:
[----:B------:R-:W-:Y:S01]  /*3910*/  ISETP.GE.AND P0, PT, R8, UR5, PT ;  /* 0x0000000508007c0c */ /* 0x000fe2000bf06270 */
[----:B------:R-:W-:-:S12]  /*3920*/  BSSY B0, `(.L_x_710) ;  /* 0x000002c000007945 */ /* 0x000fd80003800000 */
[----:B------:R1:W-:Y:S04]  /*3930*/  @P0 STS.128 [R238+0x10800], RZ ;  /* 0x010800ffee000388 */ /* 0x0003e80000000c00 */
[----:B------:R1:W-:Y:S04]  /*3940*/  @P0 STS.128 [R238+0x12800], RZ ;  /* 0x012800ffee000388 */ /* 0x0003e80000000c00 */
[----:B------:R1:W-:Y:S04]  /*3950*/  @P0 STS.128 [R238+0x14800], RZ ;  /* 0x014800ffee000388 */ /* 0x0003e80000000c00 */
[----:B------:R1:W-:Y:S01]  /*3960*/  @P0 STS.128 [R238+0x16800], RZ ;  /* 0x016800ffee000388 */ /* 0x0003e20000000c00 */
[----:B------:R-:W-:Y:S05]  /*3970*/  @P0 BRA `(.L_x_711) ;  /* 0x0000026000000947 */ /* 0x000fea0003800000 */
[----:B------:R-:W-:Y:S01]  /*3980*/  ISETP.GE.AND P4, PT, R240, c[0x0][0x220], PT ;  /* 0x00008800f0007a0c */ /* 0x000fe20003f86270 */
[----:B--2---:R-:W-:Y:S01]  /*3990*/  IMAD.U32 R15, RZ, RZ, UR20 ;  /* 0x00000014ff0f7e24 */ /* 0x004fe2000f8e00ff */
[----:B------:R-:W-:Y:S01]  /*39a0*/  ISETP.GE.AND P3, PT, R237, c[0x0][0x220], PT ;  /* 0x00008800ed007a0c */ /* 0x000fe20003f66270 */
[----:B------:R-:W-:Y:S01]  /*39b0*/  IMAD.U32 R9, RZ, RZ, UR20 ;  /* 0x00000014ff097e24 */ /* 0x000fe2000f8e00ff */
[----:B------:R-:W-:Y:S01]  /*39c0*/  ISETP.GE.AND P2, PT, R236, c[0x0][0x220], PT ;  /* 0x00008800ec007a0c */ /* 0x000fe20003f46270 */
[----:B------:R-:W-:Y:S01]  /*39d0*/  IMAD.U32 R8, RZ, RZ, UR19 ;  /* 0x00000013ff087e24 */ /* 0x000fe2000f8e00ff */
[----:B------:R-:W-:-:S07]  /*39e0*/  IADD3 R14, P0, R12, UR20, RZ ;  /* 0x000000140c0e7c10 */ /* 0x000fce000ff1e0ff */
[----:B------:R-:W-:Y:S01]  /*39f0*/  @!P4 LEA R18, P1, R15, R248, 0x1 ;  /* 0x000000f80f12c211 */ /* 0x000fe200078208ff */
[----:B------:R2:W-:Y:S01]  /*3a00*/  @P4 STS.128 [R238+0x10800], RZ ;  /* 0x010800ffee004388 */ /* 0x0005e20000000c00 */
[C---:B------:R-:W-:Y:S02]  /*3a10*/  @!P3 LEA R22, P5, R14.reuse, c[0x0][0x170], 0x1 ;  /* 0x00005c000e16ba11 */ /* 0x040fe400078a08ff */
[----:B------:R-:W-:Y:S02]  /*3a20*/  @!P4 LEA.HI.X R19, R9, R249, R8, 0x1, P1 ;  /* 0x000000f90913c211 */ /* 0x000fe400008f0c08 */
[----:B------:R-:W-:Y:S02]  /*3a30*/  IADD3.X R9, R11, UR19, RZ, P0, !PT ;  /* 0x000000130b097c10 */ /* 0x000fe400087fe4ff */
[----:B------:R-:W-:Y:S01]  /*3a40*/  ISETP.GE.AND P0, PT, R235, c[0x0][0x220], PT ;  /* 0x00008800eb007a0c */ /* 0x000fe20003f06270 */
[----:B------:R-:W-:Y:S01]  /*3a50*/  @!PT LDS RZ, [RZ] ;  /* 0x00000000fffff984 */ /* 0x000fe20000000800 */
[----:B------:R-:W-:Y:S01]  /*3a60*/  @!PT LDS RZ, [RZ] ;  /* 0x00000000fffff984 */ /* 0x000fe20000000800 */
[----:B------:R-:W-:Y:S01]  /*3a70*/  @!PT LDS RZ, [RZ] ;  /* 0x00000000fffff984 */ /* 0x000fe20000000800 */
[----:B------:R2:W-:Y:S01]  /*3a80*/  @!P4 LDGSTS.E.BYPASS.LTC128B.128 [R238+0x10800], [R18.64] ;  /* 0x1080000012eecfae */ /* 0x0005e2000b901d5e */
[----:B------:R-:W-:-:S02]  /*3a90*/  @!P2 LEA R20, P1, R14, c[0x0][0x170], 0x1 ;  /* 0x00005c000e14aa11 */ /* 0x000fc400078208ff */
[C-C-:B------:R-:W-:Y:S01]  /*3aa0*/  @!P3 LEA.HI.X R23, R14.reuse, c[0x0][0x174], R9.reuse, 0x1, P5 ;  /* 0x00005d000e17ba11 */ /* 0x140fe200028f0c09 */
[----:B------:R2:W-:Y:S01]  /*3ab0*/  @P3 STS.128 [R238+0x12800], RZ ;  /* 0x012800ffee003388 */ /* 0x0005e20000000c00 */
[----:B------:R-:W-:-:S03]  /*3ac0*/  @!P2 LEA.HI.X R21, R14, c[0x0][0x174], R9, 0x1, P1 ;  /* 0x00005d000e15aa11 */ /* 0x000fc600008f0c09 */
        /* <DEDUP_REMOVED lines=11> */
[----:B------:R-:W-:-:S04]  /*3b80*/  LEA R8, P0, R14, c[0x0][0x170], 0x1 ;  /* 0x00005c000e087a11 */ /* 0x000fc800078008ff */
[----:B------:R-:W-:-:S05]  /*3b90*/  LEA.HI.X R9, R14, c[0x0][0x174], R9, 0x1, P0 ;  /* 0x00005d000e097a11 */ /* 0x000fca00000f0c09 */
[----:B------:R-:W-:Y:S01]  /*3ba0*/  @!PT LDS RZ, [RZ] ;  /* 0x00000000fffff984 */ /* 0x000fe20000000800 */
[----:B------:R-:W-:Y:S01]  /*3bb0*/  @!PT LDS RZ, [RZ] ;  /* 0x00000000fffff984 */ /* 0x000fe20000000800 */
[----:B------:R-:W-:Y:S01]  /*3bc0*/  @!PT LDS RZ, [RZ] ;  /* 0x00000000fffff984 */ /* 0x000fe20000000800 */
[----:B------:R1:W-:Y:S04]  /*3bd0*/  LDGSTS.E.BYPASS.LTC128B.128 [R238+0x16800], [R8.64+0x180] ;  /* 0x1680018008ee7fae */ /* 0x0003e8000b901d5e */
.L_x_711:
[----:B------:R-:W-:Y:S05]  /*3be0*/  BSYNC B0 ;  /* 0x0000000000007941 */ /* 0x000fea0003800000 */
.L_x_710:
        /* <DEDUP_REMOVED lines=8> */
[----:B------:R-:W-:Y:S01]  /*3c70*/  USHF.L.U32 UR12, UR4, 0x5, URZ ;  /* 0x00000005040c7899 */ /* 0x000fe2000800063f */
[----:B------:R-:W-:Y:S01]  /*3c80*/  ISETP.GE.AND P3, PT, R237, c[0x0][0x220], PT ;  /* 0x00008800ed007a0c */ /* 0x000fe20003f66270 */
[----:B------:R-:W-:Y:S01]  /*3c90*/  UMOV UR11, 0x5 ;  /* 0x00000005000b7882 */ /* 0x000fe20000000000 */
[----:B------:R-:W-:Y:S01]  /*3ca0*/  ISETP.GE.AND P2, PT, R236, c[0x0][0x220], PT ;  /* 0x00008800ec007a0c */ /* 0x000fe20003f46270 */
[----:B------:R-:W-:-:S02]  /*3cb0*/  ULDC UR8, c[0x0][0x1a4] ;  /* 0x0000690000087ab9 */ /* 0x000fc40000000800 */
[----:B------:R-:W-:Y:S01]  /*3cc0*/  USHF.L.U64.HI UR8, UR4, UR11, UR8 ;  /* 0x0000000b04087299 */ /* 0x000fe20008010208 */
[----:B-1----:R-:W-:Y:S01]  /*3cd0*/  IMAD.U32 R9, RZ, RZ, UR12 ;  /* 0x0000000cff097e24 */ /* 0x002fe2000f8e00ff */
[----:B------:R-:W-:-:S04]  /*3ce0*/  IADD3 R8, P0, R12, UR12, RZ ;  /* 0x0000000c0c087c10 */ /* 0x000fc8000ff1e0ff */
[----:B------:R-:W-:Y:S01]  /*3cf0*/  IMAD.U32 R6, RZ, RZ, UR8 ;  /* 0x00000008ff067e24 */ /* 0x000fe2000f8e00ff */
[C---:B--2---:R-:W-:Y:S01]  /*3d00*/  @!P4 LEA R14, P1, R9.reuse, R248, 0x1 ;  /* 0x000000f8090ec211 */ /* 0x044fe200078208ff */
        /* <DEDUP_REMOVED lines=30> */
.L_x_713:
[----:B------:R-:W-:Y:S05]  /*3ef0*/  BSYNC B0 ;  /* 0x0000000000007941 */ /* 0x000fea0003800000 */
.L_x_712:
[----:B------:R-:W-:Y:S01]  /*3f00*/  ISETP.GE.AND P0, PT, R4, UR5, PT ;  /* 0x0000000504007c0c */ /* 0x000fe2000bf06270 */
[----:B------:R-:W-:Y:S01]  /*3f10*/  BSSY B0, `(.L_x_714) ;  /* 0x0000030000007945 */ /* 0x000fe20003800000 */
[----:B-12---:R-:W-:-:S04]  /*3f20*/  LEA.HI R15, R10, R3, RZ, 0x5 ;  /* 0x000000030a0f7211 */ /* 0x006fc800078f28ff */
[----:B------:R-:W-:-:S07]  /*3f30*/  SHF.R.S32.HI R15, RZ, 0x5, R15 ;  /* 0x00000005ff0f7819 */ /* 0x000fce000001140f */
[----:B------:R1:W-:Y:S04]  /*3f40*/  @P0 STS.128 [R238+0x11800], RZ ;  /* 0x011800ffee000388 */ /* 0x0003e80000000c00 */
[----:B------:R1:W-:Y:S04]  /*3f50*/  @P0 STS.128 [R238+0x13800], RZ ;  /* 0x013800ffee000388 */ /* 0x0003e80000000c00 */
[----:B------:R1:W-:Y:S04]  /*3f60*/  @P0 STS.128 [R238+0x15800], RZ ;  /* 0x015800ffee000388 */ /* 0x0003e80000000c00 */
[----:B------:R1:W-:Y:S01]  /*3f70*/  @P0 STS.128 [R238+0x17800], RZ ;  /* 0x017800ffee000388 */ /* 0x0003e20000000c00 */
[----:B------:R-:W-:Y:S05]  /*3f80*/  @P0 BRA `(.L_x_715) ;  /* 0x0000028000000947 */ /* 0x000fea0003800000 */
[----:B------:R-:W-:Y:S01]  /*3f90*/  ISETP.GE.AND P4, PT, R240, c[0x0][0x220], PT ;  /* 0x00008800f0007a0c */ /* 0x000fe20003f86270 */
[----:B------:R-:W-:Y:S01]  /*3fa0*/  IMAD.MOV.U32 R9, RZ, RZ, c[0x0][0x1a0] ;  /* 0x00006800ff097624 */ /* 0x000fe200078e00ff */
[----:B------:R-:W-:Y:S01]  /*3fb0*/  ISETP.GE.AND P3, PT, R237, c[0x0][0x220], PT ;  /* 0x00008800ed007a0c */ /* 0x000fe20003f66270 */
[----:B------:R-:W-:Y:S01]  /*3fc0*/  IMAD.MOV.U32 R4, RZ, RZ, c[0x0][0x1a4] ;  /* 0x00006900ff047624 */ /* 0x000fe200078e00ff */
[----:B------:R-:W-:-:S02]  /*3fd0*/  ISETP.GE.AND P2, PT, R236, c[0x0][0x220], PT ;  /* 0x00008800ec007a0c */ /* 0x000fc40003f46270 */
[----:B------:R-:W-:Y:S01]  /*3fe0*/  MOV R10, R12 ;  /* 0x0000000c000a7202 */ /* 0x000fe20000000f00 */
[----:B------:R-:W-:Y:S01]  /*3ff0*/  IMAD R6, R4, 0x30, RZ ;  /* 0x0000003004067824 */ /* 0x000fe200078e02ff */
[----:B------:R-:W-:-:S03]  /*4000*/  ISETP.GE.AND P0, PT, R235, c[0x0][0x220], PT ;  /* 0x00008800eb007a0c */ /* 0x000fc60003f06270 */
[C---:B------:R-:W-:Y:S02]  /*4010*/  IMAD.WIDE.U32 R10, R9.reuse, 0x30, R10 ;  /* 0x00000030090a7825 */ /* 0x040fe400078e000a */
[----:B------:R2:W-:Y:S02]  /*4020*/  @P4 STS.128 [R238+0x11800], RZ ;  /* 0x011800ffee004388 */ /* 0x0005e40000000c00 */
[----:B------:R-:W-:Y:S01]  /*4030*/  @!P4 IMAD.WIDE.U32 R8, R9, 0x60, R248 ;  /* 0x000000600908c825 */ /* 0x000fe200078e00f8 */
[C---:B------:R-:W-:Y:S02]  /*4040*/  @!P3 LEA R18, P5, R10.reuse, c[0x0][0x170], 0x1 ;  /* 0x00005c000a12ba11 */ /* 0x040fe400078a08ff */
[----:B------:R-:W-:Y:S01]  /*4050*/  @!P2 LEA R12, P1, R10, c[0x0][0x170], 0x1 ;  /* 0x00005c000a0caa11 */ /* 0x000fe200078208ff */
[----:B------:R-:W-:Y:S02]  /*4060*/  @!P4 IMAD R4, R4, 0x60, RZ ;  /* 0x000000600404c824 */ /* 0x000fe400078e02ff */
[----:B------:R-:W-:-:S03]  /*4070*/  IMAD.IADD R6, R11, 0x1, R6 ;  /* 0x000000010b067824 */ /* 0x000fc600078e0206 */
[----:B------:R-:W-:Y:S02]  /*4080*/  @!P4 IADD3 R9, R9, R4, RZ ;  /* 0x000000040909c210 */ /* 0x000fe40007ffe0ff */
        /* <DEDUP_REMOVED lines=24> */
.L_x_715:
[----:B------:R-:W-:Y:S05]  /*4210*/  BSYNC B0 ;  /* 0x0000000000007941 */ /* 0x000fea0003800000 */
.L_x_714:
[C---:B------:R-:W-:Y:S01]  /*4220*/  IMAD.SHL.U32 R4, R2.reuse, 0x40, RZ ;  /* 0x0000004002047824 */ /* 0x040fe200078e00ff */
[----:B------:R-:W-:Y:S01]  /*4230*/  R2P PR, R2, 0x6 ;  /* 0x0000000602007804 */ /* 0x000fe20000000000 */
[----:B------:R-:W-:Y:S01]  /*4240*/  IMAD.SHL.U32 R16, R16, 0x8, RZ ;  /* 0x0000000810107824 */ /* 0x000fe200078e00ff */
[----:B------:R-:W0:Y:S01]  /*4250*/  LDGDEPBAR ;  /* 0x00000000000079af */ /* 0x000e220000000000 */
[----:B------:R-:W-:Y:S01]  /*4260*/  IMAD R234, R15, 0x400, R0 ;  /* 0x000004000fea7824 */ /* 0x000fe200078e0200 */
[----:B--2---:R-:W-:Y:S01]  /*4270*/  LOP3.LUT R9, R4, 0x1c0, RZ, 0xc0, !PT ;  /* 0x000001c004097812 */ /* 0x004fe200078ec0ff */
[----:B------:R-:W-:Y:S01]  /*4280*/  IMAD.SHL.U32 R3, R3, 0x2, RZ ;  /* 0x0000000203037824 */ /* 0x000fe200078e00ff */
[----:B------:R-:W-:Y:S01]  /*4290*/  UISETP.GE.AND UP0, UPT, UR26, 0x2, UPT ;  /* 0x000000021a00788c */ /* 0x000fe2000bf06270 */
[----:B------:R-:W-:Y:S01]  /*42a0*/  IMAD.SHL.U32 R234, R234, 0x2, RZ ;  /* 0x00000002eaea7824 */ /* 0x000fe200078e00ff */
[----:B------:R-:W-:Y:S02]  /*42b0*/  LOP3.LUT R4, R9, 0x8, R16, 0xf8, !PT ;  /* 0x0000000809047812 */ /* 0x000fe400078ef810 */
[----:B------:R-:W-:Y:S01]  /*42c0*/  SHF.R.U32.HI R9, RZ, 0x3, R9 ;  /* 0x00000003ff097819 */ /* 0x000fe20000011609 */
[--C-:B------:R-:W-:Y:S01]  /*42d0*/  IMAD R232, R7, 0x2, R234.reuse ;  /* 0x0000000207e87824 */ /* 0x100fe200078e02ea */
[----:B------:R-:W-:Y:S01]  /*42e0*/  LDSM.16.M88.4 R72, [R234] ;  /* 0x00000000ea48783b */ /* 0x000fe20000000200 */
[C---:B------:R-:W-:Y:S01]  /*42f0*/  IMAD R230, R5.reuse, 0x2, R234 ;  /* 0x0000000205e67824 */ /* 0x040fe200078e02ea */
[----:B------:R-:W-:Y:S01]  /*4300*/  LOP3.LUT R4, R4, R9, RZ, 0x3c, !PT ;  /* 0x0000000904047212 */ /* 0x000fe200078e3cff */
[----:B------:R-:W-:Y:S01]  /*4310*/  IMAD R229, R5, 0x2, R232 ;  /* 0x0000000205e57824 */ /* 0x000fe200078e02e8 */
[----:B------:R-:W-:Y:S01]  /*4320*/  LDSM.16.M88.4 R52, [R232] ;  /* 0x00000000e834783b */ /* 0x000fe20000000200 */
[----:B------:R-:W-:-:S02]  /*4330*/  LOP3.LUT R3, R3, 0x6, RZ, 0xc0, !PT ;  /* 0x0000000603037812 */ /* 0x000fc400078ec0ff */
[----:B------:R-:W-:Y:S02]  /*4340*/  IMAD R233, R233, 0x200, R4 ;  /* 0x00000200e9e97824 */ /* 0x000fe400078e0204 */
[----:B------:R-:W-:Y:S02]  /*4350*/  IMAD.U32 R4, RZ, RZ, UR26 ;  /* 0x0000001aff047e24 */ /* 0x000fe4000f8e00ff */
[----:B------:R-:W-:Y:S02]  /*4360*/  IMAD.SHL.U32 R233, R233, 0x2, RZ ;  /* 0x00000002e9e97824 */ /* 0x000fe400078e00ff */
[----:B------:R-:W-:-:S03]  /*4370*/  IMAD R4, R4, 0x40, R3 ;  /* 0x0000004004047824 */ /* 0x000fc600078e0203 */
[----:B------:R-:W2:Y:S01]  /*4380*/  LDSM.16.M88.4 R44, [R233+0x8000] ;  /* 0x00800000e92c783b */ /* 0x000ea20000000200 */
[C---:B------:R-:W-:Y:S02]  /*4390*/  IADD3 R2, R233.reuse, 0x8000, RZ ;  /* 0x00008000e9027810 */ /* 0x040fe40007ffe0ff */
[----:B------:R-:W-:Y:S01]  /*43a0*/  IADD3 R231, R233, 0x8020, RZ ;  /* 0x00008020e9e77810 */ /* 0x000fe20007ffe0ff */
[----:B------:R-:W5:Y:S01]  /*43b0*/  LDSM.16.M88.4 R36, [R233+0x8800] ;  /* 0x00880000e924783b */ /* 0x000f620000000200 */
[----:B------:R-:W-:Y:S01]  /*43c0*/  @P1 IADD3 R231, R2, -0x20, RZ ;  /* 0xffffffe002e71810 */ /* 0x000fe20007ffe0ff */
[----:B------:R-:W-:Y:S01]  /*43d0*/  IMAD.MOV.U32 R2, RZ, RZ, 0x40 ;  /* 0x00000040ff027424 */ /* 0x000fe200078e00ff */
[C---:B------:R-:W-:Y:S01]  /*43e0*/  IADD3 R6, R4.reuse, -0x3f, RZ ;  /* 0xffffffc104067810 */ /* 0x040fe20007ffe0ff */
[----:B------:R-:W1:Y:S01]  /*43f0*/  LDSM.16.M88.4 R28, [R233+0x9000] ;  /* 0x00900000e91c783b */ /* 0x000e620000000200 */
[----:B------:R-:W-:Y:S02]  /*4400*/  IADD3 R3, R4, -0x38, RZ ;  /* 0xffffffc804037810 */ /* 0x000fe40007ffe0ff */
[----:B------:R-:W-:Y:S01]  /*4410*/  SEL R2, R2, 0xffffffc0, !P2 ;  /* 0xffffffc002027807 */ /* 0x000fe20005000000 */
[----:B------:R-:W3:Y:S01]  /*4420*/  LDSM.16.M88.4 R8, [R233+0x9800] ;  /* 0x00980000e908783b */ /* 0x000ee20000000200 */
[----:B------:R-:W-:-:S02]  /*4430*/  ISETP.GE.AND P0, PT, R6, UR7, PT ;  /* 0x0000000706007c0c */ /* 0x000fc4000bf06270 */
[----:B------:R-:W-:Y:S01]  /*4440*/  IADD3 R6, R4, -0x28, RZ ;  /* 0xffffffd804067810 */ /* 0x000fe20007ffe0ff */
[----:B------:R-:W4:Y:S01]  /*4450*/  LDSM.16.M88.4 R60, [R231] ;  /* 0x00000000e73c783b */ /* 0x000f220000000200 */
[----:B------:R-:W-:Y:S01]  /*4460*/  IMAD.IADD R227, R233, 0x1, R2 ;  /* 0x00000001e9e37824 */ /* 0x000fe200078e0202 */
[----:B------:R-:W-:Y:S01]  /*4470*/  ISETP.GE.AND P6, PT, R3, UR7, PT ;  /* 0x0000000703007c0c */ /* 0x000fe2000bfc6270 */
[----:B------:R-:W-:Y:S01]  /*4480*/  IMAD.IADD R220, R2, 0x1, R231 ;  /* 0x0000000102dc7824 */ /* 0x000fe200078e02e7 */
[----:B------:R-:W1:Y:S01]  /*4490*/  LDSM.16.M88.4 R20, [R231+0x800] ;  /* 0x00080000e714783b */ /* 0x000e620000000200 */
[----:B------:R-:W-:Y:S02]  /*44a0*/  IADD3 R2, R4, -0x37, RZ ;  /* 0xffffffc904027810 */ /* 0x000fe40007ffe0ff */
[----:B------:R-:W-:Y:S01]  /*44b0*/  ISETP.GE.AND P2, PT, R6, UR7, PT ;  /* 0x0000000706007c0c */ /* 0x000fe2000bf46270 */
[----:B------:R-:W1:Y:S01]  /*44c0*/  LDSM.16.M88.4 R64, [R231+0x1000] ;  /* 0x00100000e740783b */ /* 0x000e620000000200 */
[----:B------:R-:W-:-:S02]  /*44d0*/  ISETP.GE.AND P5, PT, R2, UR7, PT ;  /* 0x0000000702007c0c */ /* 0x000fc4000bfa6270 */
[C---:B------:R-:W-:Y:S01]  /*44e0*/  IADD3 R2, R4.reuse, -0x2f, RZ ;  /* 0xffffffd104027810 */ /* 0x040fe20007ffe0ff */
[----:B------:R-:W3:Y:S01]  /*44f0*/  LDSM.16.M88.4 R56, [R231+0x1800] ;  /* 0x00180000e738783b */ /* 0x000ee20000000200 */
[C---:B------:R-:W-:Y:S02]  /*4500*/  IADD3 R3, R4.reuse, -0x30, RZ ;  /* 0xffffffd004037810 */ /* 0x040fe40007ffe0ff */
[----:B------:R-:W-:Y:S01]  /*4510*/  IADD3 R6, R4, -0x20, RZ ;  /* 0xffffffe004067810 */ /* 0x000fe20007ffe0ff */
[----:B------:R-:W-:Y:S01]  /*4520*/  LDSM.16.M88.4 R12, [R227+0x8000] ;  /* 0x00800000e30c783b */ /* 0x000fe20000000200 */
[----:B------:R-:W-:Y:S02]  /*4530*/  ISETP.GE.AND P3, PT, R2, UR7, PT ;  /* 0x0000000702007c0c */ /* 0x000fe4000bf66270 */
[----:B------:R-:W-:Y:S01]  /*4540*/  IADD3 R2, R4, -0x27, RZ ;  /* 0xffffffd904027810 */ /* 0x000fe20007ffe0ff */
[----:B------:R-:W-:Y:S01]  /*4550*/  LDSM.16.M88.4 R16, [R227+0x8800] ;  /* 0x00880000e310783b */ /* 0x000fe20000000200 */
[----:B------:R-:W-:-:S02]  /*4560*/  ISETP.GE.AND P4, PT, R3, UR7, PT ;  /* 0x0000000703007c0c */ /* 0x000fc4000bf86270 */
[C---:B------:R-:W-:Y:S01]  /*4570*/  IADD3 R223, R231.reuse, 0x800, RZ ;  /* 0x00000800e7df7810 */ /* 0x040fe20007ffe0ff */
[C---:B--2---:R-:W-:Y:S01]  /*4580*/  HMMA.16816.F32.BF16 R48, R72.reuse, R44, RZ ;  /* 0x0000002c4830723c */ /* 0x044fe200000418ff */
[----:B------:R-:W-:Y:S01]  /*4590*/  LDSM.16.M88.4 R76, [R220+0x3000] ;  /* 0x00300000dc4c783b */ /* 0x000fe20000000200 */
[C---:B------:R-:W-:Y:S02]  /*45a0*/  IADD3 R222, R231.reuse, 0x1000, RZ ;  /* 0x00001000e7de7810 */ /* 0x040fe40007ffe0ff */
[C---:B------:R-:W-:Y:S01]  /*45b0*/  IADD3 R221, R231.reuse, 0x1800, RZ ;  /* 0x00001800e7dd7810 */ /* 0x040fe20007ffe0ff */
[----:B------:R-:W-:Y:S01]  /*45c0*/  LDSM.16.M88.4 R68, [R233+0xd000] ;  /* 0x00d00000e944783b */ /* 0x000fe20000000200 */
[C---:B------:R-:W-:Y:S02]  /*45d0*/  IADD3 R219, R231.reuse, 0x2000, RZ ;  /* 0x00002000e7db7810 */ /* 0x040fe40007ffe0ff */
[----:B------:R-:W-:Y:S01]  /*45e0*/  HMMA.16816.F32.BF16 R44, R72, R46, RZ ;  /* 0x0000002e482c723c */ /* 0x000fe200000418ff */
[----:B------:R-:W-:Y:S01]  /*45f0*/  LDSM.16.M88.4 R80, [R227+0xd800] ;  /* 0x00d80000e350783b */ /* 0x000fe20000000200 */
[----:B------:R-:W-:-:S02]  /*4600*/  IADD3 R218, R231, 0x2800, RZ ;  /* 0x00002800e7da7810 */ /* 0x000fc40007ffe0ff */
[C---:B------:R-:W-:Y:S02]  /*4610*/  IADD3 R217, R231.reuse, 0x3000, RZ ;  /* 0x00003000e7d97810 */ /* 0x040fe40007ffe0ff */
[C---:B------:R-:W-:Y:S02]  /*4620*/  IADD3 R216, R231.reuse, 0x3800, RZ ;  /* 0x00003800e7d87810 */ /* 0x040fe40007ffe0ff */
[C---:B-----5:R-:W-:Y:S01]  /*4630*/  HMMA.16816.F32.BF16 R40, R72.reuse, R36, RZ ;  /* 0x000000244828723c */ /* 0x060fe200000418ff */
[C---:B------:R-:W-:Y:S02]  /*4640*/  IADD3 R215, R231.reuse, 0x4000, RZ ;  /* 0x00004000e7d77810 */ /* 0x040fe40007ffe0ff */
[C---:B------:R-:W-:Y:S02]  /*4650*/  IADD3 R214, R231.reuse, 0x4800, RZ ;  /* 0x00004800e7d67810 */ /* 0x040fe40007ffe0ff */
[C---:B------:R-:W-:Y:S02]  /*4660*/  IADD3 R213, R231.reuse, 0x5000, RZ ;  /* 0x00005000e7d57810 */ /* 0x040fe40007ffe0ff */
[C---:B------:R-:W-:Y:S01]  /*4670*/  IADD3 R212, R231.reuse, 0x5800, RZ ;  /* 0x00005800e7d47810 */ /* 0x040fe20007ffe0ff */
[----:B-1----:R-:W-:Y:S01]  /*4680*/  HMMA.16816.F32.BF16 R32, R72, R28, RZ ;  /* 0x0000001c4820723c */ /* 0x002fe200000418ff */
[----:B------:R-:W-:-:S02]  /*4690*/  IADD3 R211, R231, 0x6000, RZ ;  /* 0x00006000e7d37810 */ /* 0x000fc40007ffe0ff */
[C---:B------:R-:W-:Y:S02]  /*46a0*/  IADD3 R210, R231.reuse, 0x6800, RZ ;  /* 0x00006800e7d27810 */ /* 0x040fe40007ffe0ff */
[C---:B------:R-:W-:Y:S02]  /*46b0*/  IADD3 R209, R231.reuse, 0x7000, RZ ;  /* 0x00007000e7d17810 */ /* 0x040fe40007ffe0ff */
[----:B------:R-:W-:Y:S01]  /*46c0*/  IADD3 R208, R231, 0x7800, RZ ;  /* 0x00007800e7d07810 */ /* 0x000fe20007ffe0ff */
[C---:B------:R-:W-:Y:S08]  /*46d0*/  HMMA.16816.F32.BF16 R36, R72.reuse, R38, RZ ;  /* 0x000000264824723c */ /* 0x040ff000000418ff */
[C---:B------:R-:W-:Y:S08]  /*46e0*/  HMMA.16816.F32.BF16 R28, R72.reuse, R30, RZ ;  /* 0x0000001e481c723c */ /* 0x040ff000000418ff */
[C---:B---3--:R-:W-:Y:S08]  /*46f0*/  HMMA.16816.F32.BF16 R24, R72.reuse, R8, RZ ;  /* 0x000000084818723c */ /* 0x048ff000000418ff */
[----:B------:R-:W-:Y:S01]  /*4700*/  HMMA.16816.F32.BF16 R72, R72, R10, RZ ;  /* 0x0000000a4848723c */ /* 0x000fe200000418ff */
[----:B------:R-:W1:Y:S07]  /*4710*/  LDSM.16.M88.4 R8, [R230] ;  /* 0x00000000e608783b */ /* 0x000e6e0000000200 */
[C---:B----4-:R-:W-:Y:S08]  /*4720*/  HMMA.16816.F32.BF16 R48, R52.reuse, R60, R48 ;  /* 0x0000003c3430723c */ /* 0x050ff00000041830 */
[C---:B------:R-:W-:Y:S01]  /*4730*/  HMMA.16816.F32.BF16 R44, R52.reuse, R62, R44 ;  /* 0x0000003e342c723c */ /* 0x040fe2000004182c */
[----:B------:R-:W2:Y:S07]  /*4740*/  LDSM.16.M88.4 R60, [R227+0x9000] ;  /* 0x00900000e33c783b */ /* 0x000eae0000000200 */
[C---:B------:R-:W-:Y:S08]  /*4750*/  HMMA.16816.F32.BF16 R40, R52.reuse, R20, R40 ;  /* 0x000000143428723c */ /* 0x040ff00000041828 */
[C---:B------:R-:W-:Y:S01]  /*4760*/  HMMA.16816.F32.BF16 R36, R52.reuse, R22, R36 ;  /* 0x000000163424723c */ /* 0x040fe20000041824 */
[----:B------:R-:W3:Y:S07]  /*4770*/  LDSM.16.M88.4 R20, [R227+0x9800] ;  /* 0x00980000e314783b */ /* 0x000eee0000000200 */
[C---:B------:R-:W-:Y:S08]  /*4780*/  HMMA.16816.F32.BF16 R32, R52.reuse, R64, R32 ;  /* 0x000000403420723c */ /* 0x040ff00000041820 */
[C---:B------:R-:W-:Y:S01]  /*4790*/  HMMA.16816.F32.BF16 R28, R52.reuse, R66, R28 ;  /* 0x00000042341c723c */ /* 0x040fe2000004181c */
[----:B------:R-:W-:Y:S07]  /*47a0*/  LDSM.16.M88.4 R64, [R227+0xb800] ;  /* 0x00b80000e340783b */ /* 0x000fee0000000200 */
[C---:B------:R-:W-:Y:S08]  /*47b0*/  HMMA.16816.F32.BF16 R24, R52.reuse, R56, R24 ;  /* 0x000000383418723c */ /* 0x040ff00000041818 */
[----:B------:R-:W-:Y:S01]  /*47c0*/  HMMA.16816.F32.BF16 R72, R52, R58, R72 ;  /* 0x0000003a3448723c */ /* 0x000fe20000041848 */
[----:B------:R-:W-:Y:S04]  /*47d0*/  LDSM.16.M88.4 R52, [R229] ;  /* 0x00000000e534783b */ /* 0x000fe80000000200 */
[----:B------:R-:W-:Y:S03]  /*47e0*/  LDSM.16.M88.4 R56, [R220+0x800] ;  /* 0x00080000dc38783b */ /* 0x000fe60000000200 */
[C---:B-1----:R-:W-:Y:S08]  /*47f0*/  HMMA.16816.F32.BF16 R48, R8.reuse, R12, R48 ;  /* 0x0000000c0830723c */ /* 0x042ff00000041830 */
[C---:B------:R-:W-:Y:S01]  /*4800*/  HMMA.16816.F32.BF16 R44, R8.reuse, R14, R44 ;  /* 0x0000000e082c723c */ /* 0x040fe2000004182c */
[----:B------:R-:W1:Y:S07]  /*4810*/  LDSM.16.M88.4 R12, [R220] ;  /* 0x00000000dc0c783b */ /* 0x000e6e0000000200 */
[C---:B------:R-:W-:Y:S08]  /*4820*/  HMMA.16816.F32.BF16 R40, R8.reuse, R16, R40 ;  /* 0x000000100828723c */ /* 0x040ff00000041828 */
[C---:B------:R-:W-:Y:S01]  /*4830*/  HMMA.16816.F32.BF16 R36, R8.reuse, R18, R36 ;  /* 0x000000120824723c */ /* 0x040fe20000041824 */
[----:B------:R-:W4:Y:S07]  /*4840*/  LDSM.16.M88.4 R16, [R220+0x1000] ;  /* 0x00100000dc10783b */ /* 0x000f2e0000000200 */
[C---:B--2---:R-:W-:Y:S08]  /*4850*/  HMMA.16816.F32.BF16 R32, R8.reuse, R60, R32 ;  /* 0x0000003c0820723c */ /* 0x044ff00000041820 */
[C---:B------:R-:W-:Y:S01]  /*4860*/  HMMA.16816.F32.BF16 R28, R8.reuse, R62, R28 ;  /* 0x0000003e081c723c */ /* 0x040fe2000004181c */
[----:B------:R-:W2:Y:S07]  /*4870*/  LDSM.16.M88.4 R60, [R220+0x1800] ;  /* 0x00180000dc3c783b */ /* 0x000eae0000000200 */
[C---:B---3--:R-:W-:Y:S08]  /*4880*/  HMMA.16816.F32.BF16 R24, R8.reuse, R20, R24 ;  /* 0x000000140818723c */ /* 0x048ff00000041818 */
[----:B------:R-:W-:Y:S01]  /*4890*/  HMMA.16816.F32.BF16 R72, R8, R22, R72 ;  /* 0x000000160848723c */ /* 0x000fe20000041848 */
[----:B------:R-:W-:Y:S04]  /*48a0*/  LDSM.16.M88.4 R8, [R234+0x2000] ;  /* 0x00200000ea08783b */ /* 0x000fe80000000200 */
[----:B------:R-:W3:Y:S03]  /*48b0*/  LDSM.16.M88.4 R20, [R233+0xa000] ;  /* 0x00a00000e914783b */ /* 0x000ee60000000200 */
[C---:B-1----:R-:W-:Y:S08]  /*48c0*/  HMMA.16816.F32.BF16 R48, R52.reuse, R12, R48 ;  /* 0x0000000c3430723c */ /* 0x042ff00000041830 */
[C---:B------:R-:W-:Y:S01]  /*48d0*/  HMMA.16816.F32.BF16 R44, R52.reuse, R14, R44 ;  /* 0x0000000e342c723c */ /* 0x040fe2000004182c */
[----:B------:R-:W1:Y:S07]  /*48e0*/  LDSM.16.M88.4 R12, [R233+0xa800] ;  /* 0x00a80000e90c783b */ /* 0x000e6e0000000200 */
[C---:B------:R-:W-:Y:S08]  /*48f0*/  HMMA.16816.F32.BF16 R40, R52.reuse, R56, R40 ;  /* 0x000000383428723c */ /* 0x040ff00000041828 */
[C---:B------:R-:W-:Y:S01]  /*4900*/  HMMA.16816.F32.BF16 R36, R52.reuse, R58, R36 ;  /* 0x0000003a3424723c */ /* 0x040fe20000041824 */
[----:B------:R-:W5:Y:S07]  /*4910*/  LDSM.16.M88.4 R56, [R233+0xb000] ;  /* 0x00b00000e938783b */ /* 0x000f6e0000000200 */
[C---:B----4-:R-:W-:Y:S08]  /*4920*/  HMMA.16816.F32.BF16 R32, R52.reuse, R16, R32 ;  /* 0x000000103420723c */ /* 0x050ff00000041820 */
[C---:B------:R-:W-:Y:S01]  /*4930*/  HMMA.16816.F32.BF16 R28, R52.reuse, R18, R28 ;  /* 0x00000012341c723c */ /* 0x040fe2000004181c */
[----:B------:R-:W4:Y:S07]  /*4940*/  LDSM.16.M88.4 R16, [R233+0xb800] ;  /* 0x00b80000e910783b */ /* 0x000f2e0000000200 */
[C---:B--2---:R-:W-:Y:S08]  /*4950*/  HMMA.16816.F32.BF16 R24, R52.reuse, R60, R24 ;  /* 0x0000003c3418723c */ /* 0x044ff00000041818 */
[----:B------:R-:W-:Y:S01]  /*4960*/  HMMA.16816.F32.BF16 R72, R52, R62, R72 ;  /* 0x0000003e3448723c */ /* 0x000fe20000041848 */
[----:B------:R-:W-:Y:S04]  /*4970*/  LDSM.16.M88.4 R52, [R231+0x2000] ;  /* 0x00200000e734783b */ /* 0x000fe80000000200 */
[----:B------:R-:W-:Y:S03]  /*4980*/  LDSM.16.M88.4 R60, [R231+0x3000] ;  /* 0x00300000e73c783b */ /* 0x000fe60000000200 */
[C---:B---3--:R-:W-:Y:S08]  /*4990*/  HMMA.16816.F32.BF16 R48, R8.reuse, R20, R48 ;  /* 0x000000140830723c */ /* 0x048ff00000041830 */
[C---:B------:R-:W-:Y:S01]  /*49a0*/  HMMA.16816.F32.BF16 R44, R8.reuse, R22, R44 ;  /* 0x00000016082c723c */ /* 0x040fe2000004182c */
[----:B------:R-:W2:Y:S07]  /*49b0*/  LDSM.16.M88.4 R20, [R232+0x2000] ;  /* 0x00200000e814783b */ /* 0x000eae0000000200 */
[C---:B-1----:R-:W-:Y:S08]  /*49c0*/  HMMA.16816.F32.BF16 R40, R8.reuse, R12, R40 ;  /* 0x0000000c0828723c */ /* 0x042ff00000041828 */
[C---:B------:R-:W-:Y:S01]  /*49d0*/  HMMA.16816.F32.BF16 R36, R8.reuse, R14, R36 ;  /* 0x0000000e0824723c */ /* 0x040fe20000041824 */
[----:B------:R-:W1:Y:S07]  /*49e0*/  LDSM.16.M88.4 R12, [R231+0x2800] ;  /* 0x00280000e70c783b */ /* 0x000e6e0000000200 */
[C---:B-----5:R-:W-:Y:S08]  /*49f0*/  HMMA.16816.F32.BF16 R32, R8.reuse, R56, R32 ;  /* 0x000000380820723c */ /* 0x060ff00000041820 */
[C---:B------:R-:W-:Y:S01]  /*4a00*/  HMMA.16816.F32.BF16 R28, R8.reuse, R58, R28 ;  /* 0x0000003a081c723c */ /* 0x040fe2000004181c */
[----:B------:R-:W3:Y:S07]  /*4a10*/  LDSM.16.M88.4 R56, [R231+0x3800] ;  /* 0x00380000e738783b */ /* 0x000eee0000000200 */
[C---:B----4-:R-:W-:Y:S08]  /*4a20*/  HMMA.16816.F32.BF16 R24, R8.reuse, R16, R24 ;  /* 0x000000100818723c */ /* 0x050ff00000041818 */
[----:B------:R-:W-:Y:S01]  /*4a30*/  HMMA.16816.F32.BF16 R72, R8, R18, R72 ;  /* 0x000000120848723c */ /* 0x000fe20000041848 */
[----:B------:R-:W-:Y:S04]  /*4a40*/  LDSM.16.M88.4 R16, [R230+0x2000] ;  /* 0x00200000e610783b */ /* 0x000fe80000000200 */
[----:B------:R-:W4:Y:S03]  /*4a50*/  LDSM.16.M88.4 R8, [R227+0xa000] ;  /* 0x00a00000e308783b */ /* 0x000f260000000200 */
[C---:B--2---:R-:W-:Y:S08]  /*4a60*/  HMMA.16816.F32.BF16 R48, R20.reuse, R52, R48 ;  /* 0x000000341430723c */ /* 0x044ff00000041830 */
[C---:B------:R-:W-:Y:S01]  /*4a70*/  HMMA.16816.F32.BF16 R44, R20.reuse, R54, R44 ;  /* 0x00000036142c723c */ /* 0x040fe2000004182c */
[----:B------:R-:W2:Y:S07]  /*4a80*/  LDSM.16.M88.4 R52, [R227+0xa800] ;  /* 0x00a80000e334783b */ /* 0x000eae0000000200 */
[C---:B-1----:R-:W-:Y:S08]  /*4a90*/  HMMA.16816.F32.BF16 R40, R20.reuse, R12, R40 ;  /* 0x0000000c1428723c */ /* 0x042ff00000041828 */
[C---:B------:R-:W-:Y:S01]  /*4aa0*/  HMMA.16816.F32.BF16 R36, R20.reuse, R14, R36 ;  /* 0x0000000e1424723c */ /* 0x040fe20000041824 */
[----:B------:R-:W1:Y:S07]  /*4ab0*/  LDSM.16.M88.4 R12, [R227+0xb000] ;  /* 0x00b00000e30c783b */ /* 0x000e6e0000000200 */
[C---:B------:R-:W-:Y:S08]  /*4ac0*/  HMMA.16816.F32.BF16 R32, R20.reuse, R60, R32 ;  /* 0x0000003c1420723c */ /* 0x040ff00000041820 */
[C---:B------:R-:W-:Y:S01]  /*4ad0*/  HMMA.16816.F32.BF16 R28, R20.reuse, R62, R28 ;  /* 0x0000003e141c723c */ /* 0x040fe2000004181c */
[----:B------:R-:W-:Y:S07]  /*4ae0*/  LDSM.16.M88.4 R60, [R220+0x3800] ;  /* 0x00380000dc3c783b */ /* 0x000fee0000000200 */
[C---:B---3--:R-:W-:Y:S08]  /*4af0*/  HMMA.16816.F32.BF16 R24, R20.reuse, R56, R24 ;  /* 0x000000381418723c */ /* 0x048ff00000041818 */
[----:B------:R-:W-:Y:S01]  /*4b00*/  HMMA.16816.F32.BF16 R72, R20, R58, R72 ;  /* 0x0000003a1448723c */ /* 0x000fe20000041848 */
[----:B------:R-:W-:Y:S04]  /*4b10*/  LDSM.16.M88.4 R56, [R229+0x2000] ;  /* 0x00200000e538783b */ /* 0x000fe80000000200 */
[----:B------:R-:W3:Y:S03]  /*4b20*/  LDSM.16.M88.4 R20, [R220+0x2000] ;  /* 0x00200000dc14783b */ /* 0x000ee60000000200 */
[C---:B----4-:R-:W-:Y:S08]  /*4b30*/  HMMA.16816.F32.BF16 R48, R16.reuse, R8, R48 ;  /* 0x000000081030723c */ /* 0x050ff00000041830 */
[C---:B------:R-:W-:Y:S01]  /*4b40*/  HMMA.16816.F32.BF16 R44, R16.reuse, R10, R44 ;  /* 0x0000000a102c723c */ /* 0x040fe2000004182c */
[----:B------:R-:W4:Y:S07]  /*4b50*/  LDSM.16.M88.4 R8, [R220+0x2800] ;  /* 0x00280000dc08783b */ /* 0x000f2e0000000200 */
[C---:B--2---:R-:W-:Y:S08]  /*4b60*/  HMMA.16816.F32.BF16 R40, R16.reuse, R52, R40 ;  /* 0x000000341028723c */ /* 0x044ff00000041828 */
[C---:B------:R-:W-:Y:S01]  /*4b70*/  HMMA.16816.F32.BF16 R36, R16.reuse, R54, R36 ;  /* 0x000000361024723c */ /* 0x040fe20000041824 */
[----:B------:R-:W-:Y:S07]  /*4b80*/  LDSM.16.M88.4 R52, [R233+0xc000] ;  /* 0x00c00000e934783b */ /* 0x000fee0000000200 */
[C---:B-1----:R-:W-:Y:S08]  /*4b90*/  HMMA.16816.F32.BF16 R32, R16.reuse, R12, R32 ;  /* 0x0000000c1020723c */ /* 0x042ff00000041820 */
[C---:B------:R-:W-:Y:S01]  /*4ba0*/  HMMA.16816.F32.BF16 R28, R16.reuse, R14, R28 ;  /* 0x0000000e101c723c */ /* 0x040fe2000004181c */
[----:B------:R-:W1:Y:S07]  /*4bb0*/  LDSM.16.M88.4 R12, [R234+0x4000] ;  /* 0x00400000ea0c783b */ /* 0x000e6e0000000200 */
[C---:B------:R-:W-:Y:S08]  /*4bc0*/  HMMA.16816.F32.BF16 R24, R16.reuse, R64, R24 ;  /* 0x000000401018723c */ /* 0x040ff00000041818 */
[----:B------:R-:W-:Y:S01]  /*4bd0*/  HMMA.16816.F32.BF16 R72, R16, R66, R72 ;  /* 0x000000421048723c */ /* 0x000fe20000041848 */
[----:B------:R-:W2:Y:S04]  /*4be0*/  LDSM.16.M88.4 R16, [R233+0xc800] ;  /* 0x00c80000e910783b */ /* 0x000ea80000000200 */
[----:B------:R-:W5:Y:S03]  /*4bf0*/  LDSM.16.M88.4 R64, [R233+0xd800] ;  /* 0x00d80000e940783b */ /* 0x000f660000000200 */
[C---:B---3--:R-:W-:Y:S08]  /*4c00*/  HMMA.16816.F32.BF16 R48, R56.reuse, R20, R48 ;  /* 0x000000143830723c */ /* 0x048ff00000041830 */
[C---:B------:R-:W-:Y:S01]  /*4c10*/  HMMA.16816.F32.BF16 R44, R56.reuse, R22, R44 ;  /* 0x00000016382c723c */ /* 0x040fe2000004182c */
[----:B------:R-:W-:Y:S07]  /*4c20*/  LDSM.16.M88.4 R20, [R232+0x4000] ;  /* 0x00400000e814783b */ /* 0x000fee0000000200 */
[C---:B----4-:R-:W-:Y:S08]  /*4c30*/  HMMA.16816.F32.BF16 R40, R56.reuse, R8, R40 ;  /* 0x000000083828723c */ /* 0x050ff00000041828 */
[C---:B------:R-:W-:Y:S01]  /*4c40*/  HMMA.16816.F32.BF16 R36, R56.reuse, R10, R36 ;  /* 0x0000000a3824723c */ /* 0x040fe20000041824 */
[----:B------:R-:W3:Y:S07]  /*4c50*/  LDSM.16.M88.4 R8, [R231+0x4000] ;  /* 0x00400000e708783b */ /* 0x000eee0000000200 */
[C---:B------:R-:W-:Y:S08]  /*4c60*/  HMMA.16816.F32.BF16 R32, R56.reuse, R76, R32 ;  /* 0x0000004c3820723c */ /* 0x040ff00000041820 */
[C---:B------:R-:W-:Y:S01]  /*4c70*/  HMMA.16816.F32.BF16 R28, R56.reuse, R78, R28 ;  /* 0x0000004e381c723c */ /* 0x040fe2000004181c */
[----:B------:R-:W-:Y:S07]  /*4c80*/  LDSM.16.M88.4 R76, [R230+0x4000] ;  /* 0x00400000e64c783b */ /* 0x000fee0000000200 */
[C---:B------:R-:W-:Y:S08]  /*4c90*/  HMMA.16816.F32.BF16 R24, R56.reuse, R60, R24 ;  /* 0x0000003c3818723c */ /* 0x040ff00000041818 */
[----:B------:R-:W-:Y:S01]  /*4ca0*/  HMMA.16816.F32.BF16 R72, R56, R62, R72 ;  /* 0x0000003e3848723c */ /* 0x000fe20000041848 */
[----:B------:R-:W4:Y:S04]  /*4cb0*/  LDSM.16.M88.4 R60, [R231+0x4800] ;  /* 0x00480000e73c783b */ /* 0x000f280000000200 */
[----:B------:R-:W3:Y:S03]  /*4cc0*/  LDSM.16.M88.4 R56, [R231+0x5000] ;  /* 0x00500000e738783b */ /* 0x000ee60000000200 */
[C---:B-1----:R-:W-:Y:S08]  /*4cd0*/  HMMA.16816.F32.BF16 R48, R12.reuse, R52, R48 ;  /* 0x000000340c30723c */ /* 0x042ff00000041830 */
[C---:B------:R-:W-:Y:S01]  /*4ce0*/  HMMA.16816.F32.BF16 R44, R12.reuse, R54, R44 ;  /* 0x000000360c2c723c */ /* 0x040fe2000004182c */
[----:B------:R-:W1:Y:S07]  /*4cf0*/  LDSM.16.M88.4 R52, [R231+0x5800] ;  /* 0x00580000e734783b */ /* 0x000e6e0000000200 */
[C---:B--2---:R-:W-:Y:S08]  /*4d00*/  HMMA.16816.F32.BF16 R40, R12.reuse, R16, R40 ;  /* 0x000000100c28723c */ /* 0x044ff00000041828 */
[C---:B------:R-:W-:Y:S01]  /*4d10*/  HMMA.16816.F32.BF16 R36, R12.reuse, R18, R36 ;  /* 0x000000120c24723c */ /* 0x040fe20000041824 */
[----:B------:R-:W-:Y:S07]  /*4d20*/  LDSM.16.M88.4 R16, [R227+0xc000] ;  /* 0x00c00000e310783b */ /* 0x000fee0000000200 */
[C---:B------:R-:W-:Y:S08]  /*4d30*/  HMMA.16816.F32.BF16 R32, R12.reuse, R68, R32 ;  /* 0x000000440c20723c */ /* 0x040ff00000041820 */
[C---:B------:R-:W-:Y:S01]  /*4d40*/  HMMA.16816.F32.BF16 R28, R12.reuse, R70, R28 ;  /* 0x000000460c1c723c */ /* 0x040fe2000004181c */
[----:B------:R-:W-:Y:S07]  /*4d50*/  LDSM.16.M88.4 R68, [R229+0x4000] ;  /* 0x00400000e544783b */ /* 0x000fee0000000200 */
[C---:B-----5:R-:W-:Y:S08]  /*4d60*/  HMMA.16816.F32.BF16 R24, R12.reuse, R64, R24 ;  /* 0x000000400c18723c */ /* 0x060ff00000041818 */
[----:B------:R-:W-:Y:S01]  /*4d70*/  HMMA.16816.F32.BF16 R72, R12, R66, R72 ;  /* 0x000000420c48723c */ /* 0x000fe20000041848 */
[----:B------:R-:W2:Y:S04]  /*4d80*/  LDSM.16.M88.4 R12, [R227+0xc800] ;  /* 0x00c80000e30c783b */ /* 0x000ea80000000200 */
[----:B------:R-:W-:Y:S03]  /*4d90*/  LDSM.16.M88.4 R64, [R220+0x4000] ;  /* 0x00400000dc40783b */ /* 0x000fe60000000200 */
[C---:B---3--:R-:W-:Y:S08]  /*4da0*/  HMMA.16816.F32.BF16 R48, R20.reuse, R8, R48 ;  /* 0x000000081430723c */ /* 0x048ff00000041830 */
[C---:B------:R-:W-:Y:S01]  /*4db0*/  HMMA.16816.F32.BF16 R44, R20.reuse, R10, R44 ;  /* 0x0000000a142c723c */ /* 0x040fe2000004182c */
[----:B------:R-:W3:Y:S07]  /*4dc0*/  LDSM.16.M88.4 R8, [R227+0xd000] ;  /* 0x00d00000e308783b */ /* 0x000eee0000000200 */
[C---:B----4-:R-:W-:Y:S08]  /*4dd0*/  HMMA.16816.F32.BF16 R40, R20.reuse, R60, R40 ;  /* 0x0000003c1428723c */ /* 0x050ff00000041828 */
[C---:B------:R-:W-:Y:S01]  /*4de0*/  HMMA.16816.F32.BF16 R36, R20.reuse, R62, R36 ;  /* 0x0000003e1424723c */ /* 0x040fe20000041824 */
[----:B------:R-:W4:Y:S07]  /*4df0*/  LDSM.16.M88.4 R60, [R220+0x4800] ;  /* 0x00480000dc3c783b */ /* 0x000f2e0000000200 */
[C---:B------:R-:W-:Y:S08]  /*4e00*/  HMMA.16816.F32.BF16 R32, R20.reuse, R56, R32 ;  /* 0x000000381420723c */ /* 0x040ff00000041820 */
[C---:B------:R-:W-:Y:S01]  /*4e10*/  HMMA.16816.F32.BF16 R28, R20.reuse, R58, R28 ;  /* 0x0000003a141c723c */ /* 0x040fe2000004181c */
[----:B------:R-:W5:Y:S07]  /*4e20*/  LDSM.16.M88.4 R56, [R220+0x5000] ;  /* 0x00500000dc38783b */ /* 0x000f6e0000000200 */
[C---:B-1----:R-:W-:Y:S08]  /*4e30*/  HMMA.16816.F32.BF16 R24, R20.reuse, R52, R24 ;  /* 0x000000341418723c */ /* 0x042ff00000041818 */
[----:B------:R-:W-:Y:S01]  /*4e40*/  HMMA.16816.F32.BF16 R72, R20, R54, R72 ;  /* 0x000000361448723c */ /* 0x000fe20000041848 */
[----:B------:R-:W1:Y:S04]  /*4e50*/  LDSM.16.M88.4 R52, [R220+0x5800] ;  /* 0x00580000dc34783b */ /* 0x000e680000000200 */
[----:B------:R-:W-:Y:S03]  /*4e60*/  LDSM.16.M88.4 R20, [R234+0x6000] ;  /* 0x00600000ea14783b */ /* 0x000fe60000000200 */
[C---:B--2---:R-:W-:Y:S08]  /*4e70*/  HMMA.16816.F32.BF16 R40, R76.reuse, R12, R40 ;  /* 0x0000000c4c28723c */ /* 0x044ff00000041828 */
[C---:B------:R-:W-:Y:S01]  /*4e80*/  HMMA.16816.F32.BF16 R36, R76.reuse, R14, R36 ;  /* 0x0000000e4c24723c */ /* 0x040fe20000041824 */
[----:B------:R-:W2:Y:S07]  /*4e90*/  LDSM.16.M88.4 R12, [R233+0xe800] ;  /* 0x00e80000e90c783b */ /* 0x000eae0000000200 */
[C---:B---3--:R-:W-:Y:S08]  /*4ea0*/  HMMA.16816.F32.BF16 R32, R76.reuse, R8, R32 ;  /* 0x000000084c20723c */ /* 0x048ff00000041820 */
[C---:B------:R-:W-:Y:S01]  /*4eb0*/  HMMA.16816.F32.BF16 R28, R76.reuse, R10, R28 ;  /* 0x0000000a4c1c723c */ /* 0x040fe2000004181c */
[----:B------:R-:W3:Y:S07]  /*4ec0*/  LDSM.16.M88.4 R8, [R233+0xf000] ;  /* 0x00f00000e908783b */ /* 0x000eee0000000200 */
[C---:B------:R-:W-:Y:S08]  /*4ed0*/  HMMA.16816.F32.BF16 R48, R76.reuse, R16, R48 ;  /* 0x000000104c30723c */ /* 0x040ff00000041830 */
[C---:B------:R-:W-:Y:S01]  /*4ee0*/  HMMA.16816.F32.BF16 R44, R76.reuse, R18, R44 ;  /* 0x000000124c2c723c */ /* 0x040fe2000004182c */
[----:B------:R-:W1:Y:S07]  /*4ef0*/  LDSM.16.M88.4 R16, [R233+0xe000] ;  /* 0x00e00000e910783b */ /* 0x000e6e0000000200 */
[C---:B------:R-:W-:Y:S08]  /*4f00*/  HMMA.16816.F32.BF16 R24, R76.reuse, R80, R24 ;  /* 0x000000504c18723c */ /* 0x040ff00000041818 */
[----:B------:R-:W-:Y:S08]  /*4f10*/  HMMA.16816.F32.BF16 R72, R76, R82, R72 ;  /* 0x000000524c48723c */ /* 0x000ff00000041848 */
[C---:B----4-:R-:W-:Y:S08]  /*4f20*/  HMMA.16816.F32.BF16 R40, R68.reuse, R60, R40 ;  /* 0x0000003c4428723c */ /* 0x050ff00000041828 */
[C---:B------:R-:W-:Y:S01]  /*4f30*/  HMMA.16816.F32.BF16 R36, R68.reuse, R62, R36 ;  /* 0x0000003e4424723c */ /* 0x040fe20000041824 */
[----:B------:R-:W-:Y:S07]  /*4f40*/  LDSM.16.M88.4 R60, [R231+0x6000] ;  /* 0x00600000e73c783b */ /* 0x000fee0000000200 */
[C---:B-----5:R-:W-:Y:S08]  /*4f50*/  HMMA.16816.F32.BF16 R32, R68.reuse, R56, R32 ;  /* 0x000000384420723c */ /* 0x060ff00000041820 */
[C---:B------:R-:W-:Y:S01]  /*4f60*/  HMMA.16816.F32.BF16 R28, R68.reuse, R58, R28 ;  /* 0x0000003a441c723c */ /* 0x040fe2000004181c */
[----:B------:R-:W4:Y:S07]  /*4f70*/  LDSM.16.M88.4 R56, [R233+0xf800] ;  /* 0x00f80000e938783b */ /* 0x000f2e0000000200 */
[C---:B------:R-:W-:Y:S08]  /*4f80*/  HMMA.16816.F32.BF16 R48, R68.reuse, R64, R48 ;  /* 0x000000404430723c */ /* 0x040ff00000041830 */
[C---:B------:R-:W-:Y:S01]  /*4f90*/  HMMA.16816.F32.BF16 R44, R68.reuse, R66, R44 ;  /* 0x00000042442c723c */ /* 0x040fe2000004182c */
[----:B------:R-:W-:Y:S07]  /*4fa0*/  LDSM.16.M88.4 R64, [R232+0x6000] ;  /* 0x00600000e840783b */ /* 0x000fee0000000200 */
[C---:B-1----:R-:W-:Y:S01]  /*4fb0*/  HMMA.16816.F32.BF16 R76, R68.reuse, R52, R24 ;  /* 0x00000034444c723c */ /* 0x042fe20000041818 */
[----:B------:R-:W1:Y:S07]  /*4fc0*/  LDSM.16.M88.4 R24, [R231+0x6800] ;  /* 0x00680000e718783b */ /* 0x000e6e0000000200 */
[----:B------:R-:W-:Y:S01]  /*4fd0*/  HMMA.16816.F32.BF16 R72, R68, R54, R72 ;  /* 0x000000364448723c */ /* 0x000fe20000041848 */
[----:B------:R-:W5:Y:S07]  /*4fe0*/  LDSM.16.M88.4 R52, [R231+0x7000] ;  /* 0x00700000e734783b */ /* 0x000f6e0000000200 */
[C---:B--2---:R-:W-:Y:S08]  /*4ff0*/  HMMA.16816.F32.BF16 R40, R20.reuse, R12, R40 ;  /* 0x0000000c1428723c */ /* 0x044ff00000041828 */
[C---:B------:R-:W-:Y:S01]  /*5000*/  HMMA.16816.F32.BF16 R36, R20.reuse, R14, R36 ;  /* 0x0000000e1424723c */ /* 0x040fe20000041824 */
[----:B------:R-:W2:Y:S07]  /*5010*/  LDSM.16.M88.4 R12, [R231+0x7800] ;  /* 0x00780000e70c783b */ /* 0x000eae0000000200 */
[C---:B---3--:R-:W-:Y:S08]  /*5020*/  HMMA.16816.F32.BF16 R32, R20.reuse, R8, R32 ;  /* 0x000000081420723c */ /* 0x048ff00000041820 */
[C---:B------:R-:W-:Y:S01]  /*5030*/  HMMA.16816.F32.BF16 R28, R20.reuse, R10, R28 ;  /* 0x0000000a141c723c */ /* 0x040fe2000004181c */
[----:B------:R-:W-:Y:S07]  /*5040*/  LDSM.16.M88.4 R8, [R227+0xe000] ;  /* 0x00e00000e308783b */ /* 0x000fee0000000200 */
[C---:B------:R-:W-:Y:S08]  /*5050*/  HMMA.16816.F32.BF16 R48, R20.reuse, R16, R48 ;  /* 0x000000101430723c */ /* 0x040ff00000041830 */
[C---:B------:R-:W-:Y:S01]  /*5060*/  HMMA.16816.F32.BF16 R44, R20.reuse, R18, R44 ;  /* 0x00000012142c723c */ /* 0x040fe2000004182c */
[----:B------:R-:W3:Y:S07]  /*5070*/  LDSM.16.M88.4 R16, [R230+0x6000] ;  /* 0x00600000e610783b */ /* 0x000eee0000000200 */
[C---:B----4-:R-:W-:Y:S08]  /*5080*/  HMMA.16816.F32.BF16 R76, R20.reuse, R56, R76 ;  /* 0x00000038144c723c */ /* 0x050ff0000004184c */
[----:B------:R-:W-:Y:S01]  /*5090*/  HMMA.16816.F32.BF16 R72, R20, R58, R72 ;  /* 0x0000003a1448723c */ /* 0x000fe20000041848 */
[----:B------:R-:W-:Y:S04]  /*50a0*/  LDSM.16.M88.4 R20, [R227+0xf000] ;  /* 0x00f00000e314783b */ /* 0x000fe80000000200 */
[----:B------:R-:W-:Y:S03]  /*50b0*/  LDSM.16.M88.4 R56, [R220+0x6000] ;  /* 0x00600000dc38783b */ /* 0x000fe60000000200 */
[C---:B-1----:R-:W-:Y:S08]  /*50c0*/  HMMA.16816.F32.BF16 R40, R64.reuse, R24, R40 ;  /* 0x000000184028723c */ /* 0x042ff00000041828 */
[C---:B------:R-:W-:Y:S01]  /*50d0*/  HMMA.16816.F32.BF16 R36, R64.reuse, R26, R36 ;  /* 0x0000001a4024723c */ /* 0x040fe20000041824 */
[----:B------:R-:W1:Y:S07]  /*50e0*/  LDSM.16.M88.4 R24, [R227+0xe800] ;  /* 0x00e80000e318783b */ /* 0x000e6e0000000200 */
[C---:B-----5:R-:W-:Y:S08]  /*50f0*/  HMMA.16816.F32.BF16 R32, R64.reuse, R52, R32 ;  /* 0x000000344020723c */ /* 0x060ff00000041820 */
[C---:B------:R-:W-:Y:S01]  /*5100*/  HMMA.16816.F32.BF16 R28, R64.reuse, R54, R28 ;  /* 0x00000036401c723c */ /* 0x040fe2000004181c */
[----:B------:R-:W4:Y:S07]  /*5110*/  LDSM.16.M88.4 R52, [R227+0xf800] ;  /* 0x00f80000e334783b */ /* 0x000f2e0000000200 */
[C---:B------:R-:W-:Y:S08]  /*5120*/  HMMA.16816.F32.BF16 R48, R64.reuse, R60, R48 ;  /* 0x0000003c4030723c */ /* 0x040ff00000041830 */
[C---:B------:R-:W-:Y:S01]  /*5130*/  HMMA.16816.F32.BF16 R44, R64.reuse, R62, R44 ;  /* 0x0000003e402c723c */ /* 0x040fe2000004182c */
[----:B------:R-:W5:Y:S07]  /*5140*/  LDSM.16.M88.4 R60, [R229+0x6000] ;  /* 0x00600000e53c783b */ /* 0x000f6e0000000200 */
[C---:B--2---:R-:W-:Y:S08]  /*5150*/  HMMA.16816.F32.BF16 R76, R64.reuse, R12, R76 ;  /* 0x0000000c404c723c */ /* 0x044ff0000004184c */
[----:B------:R-:W-:Y:S01]  /*5160*/  HMMA.16816.F32.BF16 R72, R64, R14, R72 ;  /* 0x0000000e4048723c */ /* 0x000fe20000041848 */
[----:B------:R-:W2:Y:S07]  /*5170*/  LDSM.16.M88.4 R12, [R220+0x6800] ;  /* 0x00680000dc0c783b */ /* 0x000eae0000000200 */
[C---:B---3--:R-:W-:Y:S08]  /*5180*/  HMMA.16816.F32.BF16 R48, R16.reuse, R8, R48 ;  /* 0x000000081030723c */ /* 0x048ff00000041830 */
[C---:B------:R-:W-:Y:S01]  /*5190*/  HMMA.16816.F32.BF16 R44, R16.reuse, R10, R44 ;  /* 0x0000000a102c723c */ /* 0x040fe2000004182c */
[----:B------:R-:W3:Y:S07]  /*51a0*/  LDSM.16.M88.4 R8, [R220+0x7000] ;  /* 0x00700000dc08783b */ /* 0x000eee0000000200 */
[C---:B-1----:R-:W-:Y:S08]  /*51b0*/  HMMA.16816.F32.BF16 R40, R16.reuse, R24, R40 ;  /* 0x000000181028723c */ /* 0x042ff00000041828 */
[C---:B------:R-:W-:Y:S08]  /*51c0*/  HMMA.16816.F32.BF16 R36, R16.reuse, R26, R36 ;  /* 0x0000001a1024723c */ /* 0x040ff00000041824 */
[C---:B------:R-:W-:Y:S08]  /*51d0*/  HMMA.16816.F32.BF16 R32, R16.reuse, R20, R32 ;  /* 0x000000141020723c */ /* 0x040ff00000041820 */
[C---:B------:R-:W-:Y:S08]  /*51e0*/  HMMA.16816.F32.BF16 R28, R16.reuse, R22, R28 ;  /* 0x00000016101c723c */ /* 0x040ff0000004181c */
[C---:B----4-:R-:W-:Y:S08]  /*51f0*/  HMMA.16816.F32.BF16 R76, R16.reuse, R52, R76 ;  /* 0x00000034104c723c */ /* 0x050ff0000004184c */
[----:B------:R-:W-:Y:S01]  /*5200*/  HMMA.16816.F32.BF16 R72, R16, R54, R72 ;  /* 0x000000361048723c */ /* 0x000fe20000041848 */
[----:B------:R-:W1:Y:S01]  /*5210*/  LDSM.16.M88.4 R16, [R220+0x7800] ;  /* 0x00780000dc10783b */ /* 0x000e620000000200 */
[----:B------:R-:W-:-:S06]  /*5220*/  DEPBAR.LE SB0, 0x0 ;  /* 0x000080000000791a */ /* 0x000fcc0000000000 */
[C---:B-----5:R-:W-:Y:S08]  /*5230*/  HMMA.16816.F32.BF16 R48, R60.reuse, R56, R48 ;  /* 0x000000383c30723c */ /* 0x060ff00000041830 */
[C---:B--2---:R-:W-:Y:S07]  /*5240*/  HMMA.16816.F32.BF16 R40, R60.reuse, R12, R40 ;  /* 0x0000000c3c28723c */ /* 0x044fee0000041828 */
[----:B------:R-:W-:Y:S01]  /*5250*/  IADD3 R12, R4, -0x40, RZ ;  /* 0xffffffc0040c7810 */ /* 0x000fe20007ffe0ff */
[----:B------:R-:W-:Y:S03]  /*5260*/  HMMA.16816.F32.BF16 R44, R60, R58, R44 ;  /* 0x0000003a3c2c723c */ /* 0x000fe6000004182c */
[----:B------:R-:W-:-:S05]  /*5270*/  ISETP.GE.AND P1, PT, R12, UR7, PT ;  /* 0x000000070c007c0c */ /* 0x000fca000bf26270 */
[C---:B------:R-:W-:Y:S01]  /*5280*/  HMMA.16816.F32.BF16 R36, R60.reuse, R14, R36 ;  /* 0x0000000e3c24723c */ /* 0x040fe20000041824 */
[----:B------:R-:W-:Y:S02]  /*5290*/  FSEL R51, R51, -INF , !P0 ;  /* 0xff80000033337808 */ /* 0x000fe40004000000 */
[----:B------:R-:W-:Y:S02]  /*52a0*/  FSEL R49, R49, -INF , !P0 ;  /* 0xff80000031317808 */ /* 0x000fe40004000000 */
[----:B------:R-:W-:Y:S02]  /*52b0*/  ISETP.GE.AND P0, PT, R6, UR7, PT ;  /* 0x0000000706007c0c */ /* 0x000fe4000bf06270 */
[----:B------:R-:W-:Y:S01]  /*52c0*/  IADD3 R6, R4, -0x17, RZ ;  /* 0xffffffe904067810 */ /* 0x000fe20007ffe0ff */
[----:B---3--:R-:W-:Y:S01]  /*52d0*/  HMMA.16816.F32.BF16 R32, R60, R8, R32 ;  /* 0x000000083c20723c */ /* 0x008fe20000041820 */
[----:B------:R-:W-:Y:S02]  /*52e0*/  FSEL R50, R50, -INF , !P1 ;  /* 0xff80000032327808 */ /* 0x000fe40004800000 */
[----:B------:R-:W-:-:S02]  /*52f0*/  FSEL R3, R48, -INF , !P1 ;  /* 0xff80000030037808 */ /* 0x000fc40004800000 */
[----:B------:R-:W-:Y:S02]  /*5300*/  ISETP.GE.AND P1, PT, R2, UR7, PT ;  /* 0x0000000702007c0c */ /* 0x000fe4000bf26270 */
[----:B------:R-:W-:Y:S01]  /*5310*/  IADD3 R2, R4, -0x1f, RZ ;  /* 0xffffffe104027810 */ /* 0x000fe20007ffe0ff */
[C---:B-1----:R-:W-:Y:S01]  /*5320*/  HMMA.16816.F32.BF16 R72, R60.reuse, R18, R72 ;  /* 0x000000123c48723c */ /* 0x042fe20000041848 */
[----:B------:R-:W-:Y:S02]  /*5330*/  FSEL R14, R42, -INF , !P4 ;  /* 0xff8000002a0e7808 */ /* 0x000fe40006000000 */
[----:B------:R-:W-:Y:S02]  /*5340*/  IADD3 R8, R4, -0x18, RZ ;  /* 0xffffffe804087810 */ /* 0x000fe40007ffe0ff */
[----:B------:R-:W-:Y:S02]  /*5350*/  FSEL R46, R46, -INF , !P6 ;  /* 0xff8000002e2e7808 */ /* 0x000fe40007000000 */
[----:B------:R-:W-:Y:S01]  /*5360*/  FSEL R21, R44, -INF , !P6 ;  /* 0xff8000002c157808 */ /* 0x000fe20007000000 */
[----:B------:R-:W-:Y:S01]  /*5370*/  HMMA.16816.F32.BF16 R28, R60, R10, R28 ;  /* 0x0000000a3c1c723c */ /* 0x000fe2000004181c */
[----:B------:R-:W-:-:S02]  /*5380*/  ISETP.GE.AND P6, PT, R2, UR7, PT ;  /* 0x0000000702007c0c */ /* 0x000fc4000bfc6270 */
[----:B------:R-:W-:Y:S02]  /*5390*/  FSEL R2, R47, -INF , !P5 ;  /* 0xff8000002f027808 */ /* 0x000fe40006800000 */
[----:B------:R-:W-:Y:S02]  /*53a0*/  FSEL R45, R45, -INF , !P5 ;  /* 0xff8000002d2d7808 */ /* 0x000fe40006800000 */
[----:B------:R-:W-:Y:S01]  /*53b0*/  FSEL R11, R40, -INF , !P4 ;  /* 0xff800000280b7808 */ /* 0x000fe20006000000 */
[----:B------:R-:W-:Y:S01]  /*53c0*/  HMMA.16816.F32.BF16 R76, R60, R16, R76 ;  /* 0x000000103c4c723c */ /* 0x000fe2000004184c */
[----:B------:R-:W-:Y:S02]  /*53d0*/  ISETP.GE.AND P4, PT, R6, UR7, PT ;  /* 0x0000000706007c0c */ /* 0x000fe4000bf86270 */
[----:B------:R-:W-:Y:S02]  /*53e0*/  IADD3 R6, R4, -0xf, RZ ;  /* 0xfffffff104067810 */ /* 0x000fe40007ffe0ff */
[----:B------:R-:W-:-:S02]  /*53f0*/  FSEL R10, R38, -INF , !P2 ;  /* 0xff800000260a7808 */ /* 0x000fc40005000000 */
[----:B------:R-:W-:Y:S02]  /*5400*/  FSEL R9, R36, -INF , !P2 ;  /* 0xff80000024097808 */ /* 0x000fe40005000000 */
[----:B------:R-:W-:Y:S02]  /*5410*/  ISETP.GE.AND P5, PT, R8, UR7, PT ;  /* 0x0000000708007c0c */ /* 0x000fe4000bfa6270 */
[----:B------:R-:W-:Y:S02]  /*5420*/  ISETP.GE.AND P2, PT, R6, UR7, PT ;  /* 0x0000000706007c0c */ /* 0x000fe4000bf46270 */
[C---:B------:R-:W-:Y:S02]  /*5430*/  IADD3 R8, R4.reuse, -0x10, RZ ;  /* 0xfffffff004087810 */ /* 0x040fe40007ffe0ff */
[C---:B------:R-:W-:Y:S02]  /*5440*/  IADD3 R6, R4.reuse, -0x8, RZ ;  /* 0xfffffff804067810 */ /* 0x040fe40007ffe0ff */
[----:B------:R-:W-:-:S02]  /*5450*/  IADD3 R4, R4, -0x7, RZ ;  /* 0xfffffff904047810 */ /* 0x000fc40007ffe0ff */
[----:B------:R-:W-:Y:S02]  /*5460*/  FSEL R190, R34, -INF , !P0 ;  /* 0xff80000022be7808 */ /* 0x000fe40004000000 */
[----:B------:R-:W-:Y:S02]  /*5470*/  FSEL R195, R32, -INF , !P0 ;  /* 0xff80000020c37808 */ /* 0x000fe40004000000 */
[----:B------:R-:W-:Y:S02]  /*5480*/  ISETP.GE.AND P0, PT, R4, UR7, PT ;  /* 0x0000000704007c0c */ /* 0x000fe4000bf06270 */
[----:B------:R-:W-:Y:S02]  /*5490*/  FSEL R12, R43, -INF , !P3 ;  /* 0xff8000002b0c7808 */ /* 0x000fe40005800000 */
[----:B------:R-:W-:Y:S02]  /*54a0*/  FSEL R188, R75, -INF , !P0 ;  /* 0xff8000004bbc7808 */ /* 0x000fe40004000000 */
[----:B------:R-:W-:-:S02]  /*54b0*/  FSEL R197, R73, -INF , !P0 ;  /* 0xff80000049c57808 */ /* 0x000fc40004000000 */
[----:B------:R-:W-:Y:S02]  /*54c0*/  PLOP3.LUT P0, PT, PT, PT, UP0, 0x80, 0x0 ;  /* 0x000000000000781c */ /* 0x000fe40003f0f008 */
[----:B------:R-:W-:Y:S02]  /*54d0*/  FSEL R15, R41, -INF , !P3 ;  /* 0xff800000290f7808 */ /* 0x000fe40005800000 */
[----:B------:R-:W-:Y:S02]  /*54e0*/  ISETP.GE.AND P3, PT, R8, UR7, PT ;  /* 0x0000000708007c0c */ /* 0x000fe4000bf66270 */
[----:B------:R-:W-:Y:S02]  /*54f0*/  FSEL R8, R39, -INF , !P1 ;  /* 0xff80000027087808 */ /* 0x000fe40004800000 */
[----:B------:R-:W-:Y:S02]  /*5500*/  FSEL R13, R37, -INF , !P1 ;  /* 0xff800000250d7808 */ /* 0x000fe40004800000 */
[----:B------:R-:W-:-:S02]  /*5510*/  ISETP.GE.AND P1, PT, R6, UR7, PT ;  /* 0x0000000706007c0c */ /* 0x000fc4000bf26270 */
[----:B------:R-:W-:Y:S02]  /*5520*/  FSEL R204, R35, -INF , !P6 ;  /* 0xff80000023cc7808 */ /* 0x000fe40007000000 */
[----:B------:R-:W-:Y:S02]  /*5530*/  FSEL R187, R33, -INF , !P6 ;  /* 0xff80000021bb7808 */ /* 0x000fe40007000000 */
[----:B------:R-:W-:Y:S02]  /*5540*/  FSEL R192, R30, -INF , !P5 ;  /* 0xff8000001ec07808 */ /* 0x000fe40006800000 */
[----:B------:R-:W-:Y:S02]  /*5550*/  FSEL R193, R28, -INF , !P5 ;  /* 0xff8000001cc17808 */ /* 0x000fe40006800000 */
[----:B------:R-:W-:Y:S02]  /*5560*/  FSEL R202, R31, -INF , !P4 ;  /* 0xff8000001fca7808 */ /* 0x000fe40006000000 */
[----:B------:R-:W-:-:S02]  /*5570*/  FSEL R189, R29, -INF , !P4 ;  /* 0xff8000001dbd7808 */ /* 0x000fc40006000000 */
[----:B------:R-:W-:Y:S02]  /*5580*/  FSEL R198, R78, -INF , !P3 ;  /* 0xff8000004ec67808 */ /* 0x000fe40005800000 */
[----:B------:R-:W-:Y:S02]  /*5590*/  FSEL R203, R76, -INF , !P3 ;  /* 0xff8000004ccb7808 */ /* 0x000fe40005800000 */
[----:B------:R-:W-:Y:S02]  /*55a0*/  FSEL R196, R79, -INF , !P2 ;  /* 0xff8000004fc47808 */ /* 0x000fe40005000000 */
[----:B------:R-:W-:Y:S02]  /*55b0*/  FSEL R201, R77, -INF , !P2 ;  /* 0xff8000004dc97808 */ /* 0x000fe40005000000 */
[----:B------:R-:W-:Y:S02]  /*55c0*/  FSEL R194, R74, -INF , !P1 ;  /* 0xff8000004ac27808 */ /* 0x000fe40004800000 */
[----:B------:R-:W-:Y:S01]  /*55d0*/  FSEL R199, R72, -INF , !P1 ;  /* 0xff80000048c77808 */ /* 0x000fe20004800000 */
[----:B------:R-:W-:Y:S06]  /*55e0*/  BAR.SYNC.DEFER_BLOCKING 0x0 ;  /* 0x0000000000007b1d */ /* 0x000fec0000010000 */
[----:B------:R-:W-:Y:S05]  /*55f0*/  @!P0 BRA `(.L_x_716) ;  /* 0x00000ef000008947 */ /* 0x000fea0003800000 */
[----:B------:R-:W-:-:S13]  /*5600*/  PLOP3.LUT P1, PT, PT, PT, UP6, 0x80, 0x0 ;  /* 0x000000000000781c */ /* 0x000fda0003f2f068 */
[----:B------:R-:W-:Y:S05]  /*5610*/  @!P1 BRA `(.L_x_717) ;  /* 0x0000049000009947 */ /* 0x000fea0003800000 */
[----:B------:R-:W1:Y:S01]  /*5620*/  I2F.RP R17, UR6 ;  /* 0x0000000600117d06 */ /* 0x000e620008209400 */
[----:B------:R-:W-:Y:S01]  /*5630*/  UIADD3 UR10, UR10, -0x80, URZ ;  /* 0xffffff800a0a7890 */ /* 0x000fe2000fffe03f */
[----:B------:R-:W-:Y:S01]  /*5640*/  IMAD.U32 R6, RZ, RZ, UR9 ;  /* 0x00000009ff067e24 */ /* 0x000fe2000f8e00ff */
[----:B------:R-:W-:-:S04]  /*5650*/  UMOV UR12, URZ ;  /* 0x0000003f000c7c82 */ /* 0x000fc80008000000 */
[----:B------:R-:W-:Y:S02]  /*5660*/  MOV R4, UR10 ;  /* 0x0000000a00047c02 */ /* 0x000fe40008000f00 */
[----:B------:R-:W-:Y:S02]  /*5670*/  IABS R6, R6 ;  /* 0x0000000600067213 */ /* 0x000fe40000000000 */
[----:B------:R-:W-:Y:S02]  /*5680*/  IABS R4, R4 ;  /* 0x0000000400047213 */ /* 0x000fe40000000000 */
[----:B------:R-:W2:Y:S01]  /*5690*/  R2UR UR8, R6 ;  /* 0x00000000060873c2 */ /* 0x000ea200000e0000 */
[----:B-1----:R-:W1:Y:S07]  /*56a0*/  MUFU.RCP R16, R17 ;  /* 0x0000001100107308 */ /* 0x002e6e0000001000 */
[----:B------:R-:W3:Y:S01]  /*56b0*/  R2UR UR5, R4 ;  /* 0x00000000040573c2 */ /* 0x000ee200000e0000 */
[----:B-1----:R-:W-:-:S06]  /*56c0*/  IADD3 R16, R16, 0xffffffe, RZ ;  /* 0x0ffffffe10107810 */ /* 0x002fcc0007ffe0ff */
[----:B------:R-:W1:Y:S02]  /*56d0*/  F2I.FTZ.U32.TRUNC.NTZ R16, R16 ;  /* 0x0000001000107305 */ /* 0x000e64000021f000 */
[----:B-1----:R-:W1:Y:S02]  /*56e0*/  R2UR UR13, R16 ;  /* 0x00000000100d73c2 */ /* 0x002e6400000e0000 */
[----:B-1----:R-:W-:-:S04]  /*56f0*/  UIADD3 UR4, URZ, -UR13, URZ ;  /* 0x8000000d3f047290 */ /* 0x002fc8000fffe03f */
[----:B------:R-:W-:-:S04]  /*5700*/  UIMAD UR4, UR4, UR6, URZ ;  /* 0x00000006040472a4 */ /* 0x000fc8000f8e023f */
[----:B------:R-:W-:-:S04]  /*5710*/  UIMAD.WIDE.U32 UR14, UR13, UR4, UR12 ;  /* 0x000000040d0e72a5 */ /* 0x000fc8000f8e000c */
[----:B--2---:R-:W-:Y:S02]  /*5720*/  UIMAD.WIDE.U32 UR12, UR15, UR8, URZ ;  /* 0x000000080f0c72a5 */ /* 0x004fe4000f8e003f */
[----:B---3--:R-:W-:Y:S02]  /*5730*/  UIMAD.WIDE.U32 UR14, UR15, UR5, URZ ;  /* 0x000000050f0e72a5 */ /* 0x008fe4000f8e003f */
[----:B------:R-:W-:-:S04]  /*5740*/  UIADD3 UR7, -UR13, URZ, URZ ;  /* 0x0000003f0d077290 */ /* 0x000fc8000fffe13f */
[----:B------:R-:W-:Y:S02]  /*5750*/  UIMAD UR7, UR6, UR7, UR8 ;  /* 0x00000007060772a4 */ /* 0x000fe4000f8e0208 */
[----:B------:R-:W-:Y:S02]  /*5760*/  UMOV UR11, UR15 ;  /* 0x0000000f000b7c82 */ /* 0x000fe40008000000 */
[----:B------:R-:W-:Y:S02]  /*5770*/  UIADD3 UR4, -UR11, URZ, URZ ;  /* 0x0000003f0b047290 */ /* 0x000fe4000fffe13f */
[----:B------:R-:W-:Y:S02]  /*5780*/  UISETP.GT.U32.AND UP2, UPT, UR6, UR7, UPT ;  /* 0x000000070600728c */ /* 0x000fe4000bf44070 */
[----:B------:R-:W-:-:S03]  /*5790*/  UIMAD UR5, UR6, UR4, UR5 ;  /* 0x00000004060572a4 */ /* 0x000fc6000f8e0205 */
[----:B------:R-:W-:Y:S02]  /*57a0*/  ULDC UR4, c[0x0][0x2d0] ;  /* 0x0000b40000047ab9 */ /* 0x000fe40000000800 */
[----:B------:R-:W-:Y:S02]  /*57b0*/  UISETP.GT.U32.AND UP0, UPT, UR6, UR5, UPT ;  /* 0x000000050600728c */ /* 0x000fe4000bf04070 */
[----:B------:R-:W-:Y:S02]  /*57c0*/  ULOP3.LUT UR9, UR9, UR4, URZ, 0x3c, !UPT ;  /* 0x0000000409097292 */ /* 0x000fe4000f8e3c3f */
[----:B------:R-:W-:Y:S02]  /*57d0*/  @!UP2 UIADD3 UR7, UR7, -UR6, URZ ;  /* 0x800000060707a290 */ /* 0x000fe4000fffe03f */
[----:B------:R-:W-:Y:S02]  /*57e0*/  ULOP3.LUT UR10, UR10, UR4, URZ, 0x3c, !UPT ;  /* 0x000000040a0a7292 */ /* 0x000fe4000f8e3c3f */
[----:B------:R-:W-:-:S02]  /*57f0*/  UISETP.GE.U32.AND UP4, UPT, UR7, UR6, UPT ;  /* 0x000000060700728c */ /* 0x000fc4000bf86070 */
[----:B------:R-:W-:Y:S02]  /*5800*/  UISETP.GE.AND UP1, UPT, UR9, URZ, UPT ;  /* 0x0000003f0900728c */ /* 0x000fe4000bf26270 */
[----:B------:R-:W-:Y:S02]  /*5810*/  @!UP0 UIADD3 UR5, UR5, -UR6, URZ ;  /* 0x8000000605058290 */ /* 0x000fe4000fffe03f */
[----:B------:R-:W-:Y:S02]  /*5820*/  @!UP0 UIADD3 UR11, UR11, 0x1, URZ ;  /* 0x000000010b0b8890 */ /* 0x000fe4000fffe03f */
[----:B------:R-:W-:Y:S02]  /*5830*/  UISETP.GE.U32.AND UP3, UPT, UR5, UR6, UPT ;  /* 0x000000060500728c */ /* 0x000fe4000bf66070 */
[----:B------:R-:W-:Y:S02]  /*5840*/  UISETP.GE.AND UP0, UPT, UR10, URZ, UPT ;  /* 0x0000003f0a00728c */ /* 0x000fe4000bf06270 */
[----:B------:R-:W-:-:S02]  /*5850*/  @!UP2 UIADD3 UR13, UR13, 0x1, URZ ;  /* 0x000000010d0da890 */ /* 0x000fc4000fffe03f */
[----:B------:R-:W-:Y:S02]  /*5860*/  UISETP.NE.AND UP2, UPT, URZ, UR4, UPT ;  /* 0x000000043f00728c */ /* 0x000fe4000bf45270 */
[----:B------:R-:W-:Y:S02]  /*5870*/  @UP4 UIADD3 UR13, UR13, 0x1, URZ ;  /* 0x000000010d0d4890 */ /* 0x000fe4000fffe03f */
[----:B------:R-:W-:Y:S02]  /*5880*/  ULOP3.LUT UR5, URZ, UR4, URZ, 0x33, !UPT ;  /* 0x000000043f057292 */ /* 0x000fe4000f8e333f */
[----:B------:R-:W-:Y:S02]  /*5890*/  @UP3 UIADD3 UR11, UR11, 0x1, URZ ;  /* 0x000000010b0b3890 */ /* 0x000fe4000fffe03f */
[----:B------:R-:W-:Y:S02]  /*58a0*/  @!UP1 UIADD3 UR13, -UR13, URZ, URZ ;  /* 0x0000003f0d0d9290 */ /* 0x000fe4000fffe13f */
[----:B------:R-:W-:-:S02]  /*58b0*/  @!UP0 UIADD3 UR11, -UR11, URZ, URZ ;  /* 0x0000003f0b0b8290 */ /* 0x000fc4000fffe13f */
[----:B------:R-:W-:Y:S02]  /*58c0*/  USEL UR13, UR5, UR13, !UP2 ;  /* 0x0000000d050d7287 */ /* 0x000fe4000d000000 */
[----:B------:R-:W-:Y:S02]  /*58d0*/  USEL UR5, UR5, UR11, !UP2 ;  /* 0x0000000b05057287 */ /* 0x000fe4000d000000 */
[----:B------:R-:W-:Y:S02]  /*58e0*/  UIMAD.WIDE UR6, UR13, 0x4, UR28 ;  /* 0x000000040d0678a5 */ /* 0x000fe4000f8e021c */
[----:B------:R-:W-:-:S04]  /*58f0*/  UIMAD.WIDE UR8, UR5, 0x4, UR28 ;  /* 0x00000004050878a5 */ /* 0x000fc8000f8e021c */
[----:B------:R-:W-:Y:S01]  /*5900*/  MOV R17, UR7 ;  /* 0x0000000700117c02 */ /* 0x000fe20008000f00 */
[----:B------:R-:W-:Y:S01]  /*5910*/  IMAD.U32 R16, RZ, RZ, UR6 ;  /* 0x00000006ff107e24 */ /* 0x000fe2000f8e00ff */
[----:B------:R-:W-:Y:S01]  /*5920*/  MOV R19, UR9 ;  /* 0x0000000900137c02 */ /* 0x000fe20008000f00 */
[----:B------:R-:W-:-:S03]  /*5930*/  IMAD.U32 R18, RZ, RZ, UR8 ;  /* 0x00000008ff127e24 */ /* 0x000fc6000f8e00ff */
[----:B------:R1:W2:Y:S04]  /*5940*/  LDG.E R17, [R16.64] ;  /* 0x0000001e10117981 */ /* 0x0002a8000c1e1900 */
[----:B------:R-:W2:Y:S01]  /*5950*/  LDG.E R4, [R18.64] ;  /* 0x0000001e12047981 */ /* 0x000ea2000c1e1900 */
[----:B------:R-:W-:Y:S02]  /*5960*/  UIADD3 UR13, UR13, -UR5, URZ ;  /* 0x800000050d0d7290 */ /* 0x000fe4000fffe03f */
[----:B------:R-:W-:Y:S02]  /*5970*/  UMOV UR7, 0x40 ;  /* 0x0000004000077882 */ /* 0x000fe40000000000 */
[----:B------:R-:W-:-:S03]  /*5980*/  UIMAD UR7, UR13, UR4, -UR7 ;  /* 0x000000040d0772a4 */ /* 0x000fc6000f8e0a07 */
[----:B------:R-:W-:Y:S02]  /*5990*/  ULDC.64 UR4, c[0x0][0x198] ;  /* 0x0000660000047ab9 */ /* 0x000fe40000000a00 */
[----:B------:R-:W-:Y:S02]  /*59a0*/  USHF.R.S32.HI UR6, URZ, 0x1f, UR7 ;  /* 0x0000001f3f067899 */ /* 0x000fe40008011407 */
[----:B------:R-:W-:Y:S02]  /*59b0*/  UIMAD.WIDE.U32 UR8, UR7, UR4, URZ ;  /* 0x00000004070872a5 */ /* 0x000fe4000f8e003f */
[----:B------:R-:W-:-:S04]  /*59c0*/  UIMAD UR6, UR6, UR4, URZ ;  /* 0x00000004060672a4 */ /* 0x000fc8000f8e023f */
[----:B------:R-:W-:Y:S01]  /*59d0*/  UIMAD UR5, UR7, UR5, UR6 ;  /* 0x00000005070572a4 */ /* 0x000fe2000f8e0206 */
[----:B-1----:R-:W-:-:S03]  /*59e0*/  MOV R16, UR8 ;  /* 0x0000000800107c02 */ /* 0x002fc60008000f00 */
[----:B------:R-:W-:Y:S02]  /*59f0*/  UIADD3 UR5, UR9, UR5, URZ ;  /* 0x0000000509057290 */ /* 0x000fe4000fffe03f */
[----:B------:R-:W-:-:S04]  /*5a00*/  IMAD.MOV.U32 R22, RZ, RZ, R16 ;  /* 0x000000ffff167224 */ /* 0x000fc800078e0010 */
[----:B------:R-:W-:Y:S01]  /*5a10*/  MOV R23, UR5 ;  /* 0x0000000500177c02 */ /* 0x000fe20008000f00 */
[----:B--2---:R-:W-:Y:S02]  /*5a20*/  IMAD.IADD R4, R4, 0x1, -R17 ;  /* 0x0000000104047824 */ /* 0x004fe400078e0a11 */
[----:B------:R-:W-:Y:S02]  /*5a30*/  IMAD.U32 R17, RZ, RZ, UR9 ;  /* 0x00000009ff117e24 */ /* 0x000fe4000f8e00ff */
[----:B------:R-:W-:Y:S01]  /*5a40*/  IMAD.WIDE.U32 R22, R4, c[0x0][0x180], R22 ;  /* 0x0000600004167a25 */ /* 0x000fe200078e0016 */
[----:B------:R-:W-:-:S05]  /*5a50*/  SHF.R.S32.HI R6, RZ, 0x1f, R4 ;  /* 0x0000001fff067819 */ /* 0x000fca0000011404 */
[----:B------:R-:W-:-:S04]  /*5a60*/  IMAD R17, R6, c[0x0][0x180], RZ ;  /* 0x0000600006117a24 */ /* 0x000fc800078e02ff */
[----:B------:R-:W-:-:S05]  /*5a70*/  IMAD R18, R4, c[0x0][0x184], R17 ;  /* 0x0000610004127a24 */ /* 0x000fca00078e0211 */
[----:B------:R-:W-:Y:S01]  /*5a80*/  IADD3 R18, R23, R18, RZ ;  /* 0x0000001217127210 */ /* 0x000fe20007ffe0ff */
[----:B------:R-:W-:Y:S01]  /*5a90*/  IMAD.MOV.U32 R23, RZ, RZ, R22 ;  /* 0x000000ffff177224 */ /* 0x000fe200078e0016 */
[----:B------:R-:W-:Y:S05]  /*5aa0*/  BRA `(.L_x_718) ;  /* 0x0000004000007947 */ /* 0x000fea0003800000 */
.L_x_717:
[----:B------:R-:W-:-:S04]  /*5ab0*/  ULEA UR22, -UR22, URZ, 0x6 ;  /* 0x0000003f16167291 */ /* 0x000fc8000f8e313f */
[----:B------:R-:W-:Y:S02]  /*5ac0*/  USHF.R.S32.HI UR4, URZ, 0x1f, UR22 ;  /* 0x0000001f3f047899 */ /* 0x000fe40008011416 */
[----:B------:R-:W-:-:S04]  /*5ad0*/  MOV R23, UR22 ;  /* 0x0000001600177c02 */ /* 0x000fc80008000f00 */
[----:B------:R-:W-:Y:S02]  /*5ae0*/  MOV R18, UR4 ;  /* 0x0000000400127c02 */ /* 0x000fe40008000f00 */
.L_x_718:
[----:B------:R-:W-:Y:S01]  /*5af0*/  ISETP.GE.AND P6, PT, R240, c[0x0][0x220], PT ;  /* 0x00008800f0007a0c */ /* 0x000fe20003fc6270 */
[----:B------:R-:W-:Y:S01]  /*5b00*/  BSSY B0, `(.L_x_719) ;  /* 0x000009b000007945 */ /* 0x000fe20003800000 */
[----:B------:R-:W-:Y:S02]  /*5b10*/  ISETP.GE.AND P5, PT, R237, c[0x0][0x220], PT ;  /* 0x00008800ed007a0c */ /* 0x000fe40003fa6270 */
[----:B------:R-:W-:Y:S02]  /*5b20*/  ISETP.GE.AND P4, PT, R236, c[0x0][0x220], PT ;  /* 0x00008800ec007a0c */ /* 0x000fe40003f86270 */
[----:B------:R-:W-:-:S07]  /*5b30*/  ISETP.GE.AND P3, PT, R235, c[0x0][0x220], PT ;  /* 0x00008800eb007a0c */ /* 0x000fce0003f66270 */
[-C--:B------:R-:W-:Y:S01]  /*5b40*/  @!P6 IADD3 R19, P1, R23, R166.reuse, RZ ;  /* 0x000000a61713e210 */ /* 0x080fe20007f3e0ff */
[----:B------:R1:W-:Y:S03]  /*5b50*/  @P6 STS.128 [R238+0x8000], RZ ;  /* 0x008000ffee006388 */ /* 0x0003e60000000c00 */
[----:B------:R-:W-:Y:S01]  /*5b60*/  @!P6 LEA R52, P2, R19, c[0x0][0x168], 0x1 ;  /* 0x00005a001334ea11 */ /* 0x000fe200078408ff */
[----:B------:R-:W-:Y:S01]  /*5b70*/  @!P6 IMAD.X R4, R18, 0x1, R165, P1 ;  /* 0x000000011204e824 */ /* 0x000fe200008e06a5 */
[----:B------:R-:W-:-:S04]  /*5b80*/  @!P5 IADD3 R17, P1, R23, R166, RZ ;  /* 0x000000a61711d210 */ /* 0x000fc80007f3e0ff */
[----:B------:R-:W-:Y:S01]  /*5b90*/  @!P6 LEA.HI.X R53, R19, c[0x0][0x16c], R4, 0x1, P2 ;  /* 0x00005b001335ea11 */ /* 0x000fe200010f0c04 */
[C-C-:B------:R-:W-:Y:S01]  /*5ba0*/  @!P5 IMAD.X R4, R18.reuse, 0x1, R165.reuse, P1 ;  /* 0x000000011204d824 */ /* 0x140fe200008e06a5 */
[----:B------:R-:W-:Y:S02]  /*5bb0*/  @!P5 LEA R36, P2, R17, c[0x0][0x168], 0x1 ;  /* 0x00005a001124da11 */ /* 0x000fe400078408ff */
[-C--:B------:R-:W-:Y:S01]  /*5bc0*/  @!P4 IADD3 R19, P1, R23, R166.reuse, RZ ;  /* 0x000000a61713c210 */ /* 0x080fe20007f3e0ff */
[----:B------:R-:W-:Y:S01]  /*5bd0*/  @!PT LDS RZ, [RZ] ;  /* 0x00000000fffff984 */ /* 0x000fe20000000800 */
[----:B------:R-:W-:Y:S01]  /*5be0*/  @!PT LDS RZ, [RZ] ;  /* 0x00000000fffff984 */ /* 0x000fe20000000800 */
[----:B------:R-:W-:Y:S01]  /*5bf0*/  @!PT LDS RZ, [RZ] ;  /* 0x00000000fffff984 */ /* 0x000fe20000000800 */
[----:B------:R1:W-:Y:S01]  /*5c00*/  @!P6 LDGSTS.E.BYPASS.LTC128B.128 [R238+0x8000], [R52.64] ;  /* 0x0800000034eeefae */ /* 0x0003e2000b901d5e */
[----:B------:R-:W-:Y:S02]  /*5c10*/  @!P5 LEA.HI.X R37, R17, c[0x0][0x16c], R4, 0x1, P2 ;  /* 0x00005b001125da11 */ /* 0x000fe400010f0c04 */
[----:B------:R-:W-:Y:S01]  /*5c20*/  @!P4 LEA R34, P2, R19, c[0x0][0x168], 0x1 ;  /* 0x00005a001322ca11 */ /* 0x000fe200078408ff */
[C-C-:B------:R-:W-:Y:S01]  /*5c30*/  @!P4 IMAD.X R4, R18.reuse, 0x1, R165.reuse, P1 ;  /* 0x000000011204c824 */ /* 0x140fe200008e06a5 */
[----:B------:R-:W-:Y:S01]  /*5c40*/  @!P3 IADD3 R17, P1, R23, R166, RZ ;  /* 0x000000a61711b210 */ /* 0x000fe20007f3e0ff */
[----:B------:R1:W-:Y:S03]  /*5c50*/  @P5 STS.128 [R238+0xa000], RZ ;  /* 0x00a000ffee005388 */ /* 0x0003e60000000c00 */
[----:B------:R-:W-:Y:S01]  /*5c60*/  @!P4 LEA.HI.X R35, R19, c[0x0][0x16c], R4, 0x1, P2 ;  /* 0x00005b001323ca11 */ /* 0x000fe200010f0c04 */
[----:B------:R-:W-:Y:S01]  /*5c70*/  @!P3 IMAD.X R4, R18, 0x1, R165, P1 ;  /* 0x000000011204b824 */ /* 0x000fe200008e06a5 */
[----:B------:R-:W-:Y:S01]  /*5c80*/  @!P3 LEA R32, P1, R17, c[0x0][0x168], 0x1 ;  /* 0x00005a001120ba11 */ /* 0x000fe200078208ff */
[----:B------:R-:W-:Y:S01]  /*5c90*/  @!PT LDS RZ, [RZ] ;  /* 0x00000000fffff984 */ /* 0x000fe20000000800 */
[----:B------:R-:W-:Y:S01]  /*5ca0*/  @!PT LDS RZ, [RZ] ;  /* 0x00000000fffff984 */ /* 0x000fe20000000800 */
[----:B------:R-:W-:Y:S01]  /*5cb0*/  @!PT LDS RZ, [RZ] ;  /* 0x00000000fffff984 */ /* 0x000fe20000000800 */
[----:B------:R1:W-:Y:S01]  /*5cc0*/  @!P5 LDGSTS.E.BYPASS.LTC128B.128 [R238+0xa000], [R36.64+0x80] ;  /* 0x0a00008024eedfae */ /* 0x0003e2000b901d5e */
[----:B------:R-:W-:-:S02]  /*5cd0*/  IADD3 R19, P2, R23, UR24, RZ ;  /* 0x0000001817137c10 */ /* 0x000fc4000ff5e0ff */
[----:B------:R-:W-:Y:S01]  /*5ce0*/  @!P3 LEA.HI.X R33, R17, c[0x0][0x16c], R4, 0x1, P1 ;  /* 0x00005b001121ba11 */ /* 0x000fe200008f0c04 */
[----:B------:R1:W-:Y:S01]  /*5cf0*/  @P4 STS.128 [R238+0xc000], RZ ;  /* 0x00c000ffee004388 */ /* 0x0003e20000000c00 */
[----:B------:R-:W-:Y:S02]  /*5d00*/  IADD3.X R16, R18, UR23, RZ, P2, !PT ;  /* 0x0000001712107c10 */ /* 0x000fe400097fe4ff */
[-C--:B------:R-:W-:Y:S01]  /*5d10*/  @!P6 IADD3 R25, P1, R19, R166.reuse, RZ ;  /* 0x000000a61319e210 */ /* 0x080fe20007f3e0ff */
[----:B------:R-:W-:Y:S01]  /*5d20*/  @!PT LDS RZ, [RZ] ;  /* 0x00000000fffff984 */ /* 0x000fe20000000800 */
[----:B------:R-:W-:Y:S01]  /*5d30*/  @!PT LDS RZ, [RZ] ;  /* 0x00000000fffff984 */ /* 0x000fe20000000800 */
[----:B------:R-:W-:Y:S01]  /*5d40*/  @!PT LDS RZ, [RZ] ;  /* 0x00000000fffff984 */ /* 0x000fe20000000800 */
[----:B------:R1:W-:Y:S03]  /*5d50*/  @!P4 LDGSTS.E.BYPASS.LTC128B.128 [R238+0xc000], [R34.64+0x100] ;  /* 0x0c00010022eecfae */ /* 0x0003e6000b901d5e */
[----:B------:R-:W-:Y:S01]  /*5d60*/  @!P6 LEA R40, P2, R25, c[0x0][0x168], 0x1 ;  /* 0x00005a001928ea11 */ /* 0x000fe200078408ff */
[C-C-:B------:R-:W-:Y:S01]  /*5d70*/  @!P6 IMAD.X R4, R16.reuse, 0x1, R165.reuse, P1 ;  /* 0x000000011004e824 */ /* 0x140fe200008e06a5 */
[-C--:B------:R-:W-:Y:S01]  /*5d80*/  @!P5 IADD3 R17, P1, R19, R166.reuse, RZ ;  /* 0x000000a61311d210 */ /* 0x080fe20007f3e0ff */
        /* <DEDUP_REMOVED lines=8> */
[----:B------:R-:W-:-:S02]  /*5e10*/  @!P4 IADD3 R25, P1, R19, R166, RZ ;  /* 0x000000a61319c210 */ /* 0x000fc40007f3e0ff */
[----:B------:R-:W-:Y:S01]  /*5e20*/  @!P5 LEA.HI.X R31, R17, c[0x0][0x16c], R4, 0x1, P2 ;  /* 0x00005b00111fda11 */ /* 0x000fe200010f0c04 */
[----:B------:R1:W-:Y:S01]  /*5e30*/  @P6 STS.128 [R238+0x8800], RZ ;  /* 0x008800ffee006388 */ /* 0x0003e20000000c00 */
[----:B------:R-:W-:Y:S01]  /*5e40*/  @!P4 LEA R28, P2, R25, c[0x0][0x168], 0x1 ;  /* 0x00005a00191cca11 */ /* 0x000fe200078408ff */
[C-C-:B------:R-:W-:Y:S01]  /*5e50*/  @!P4 IMAD.X R4, R16.reuse, 0x1, R165.reuse, P1 ;  /* 0x000000011004c824 */ /* 0x140fe200008e06a5 */
[----:B------:R-:W-:Y:S01]  /*5e60*/  @!P3 IADD3 R17, P1, R19, R166, RZ ;  /* 0x000000a61311b210 */ /* 0x000fe20007f3e0ff */
[----:B------:R-:W-:Y:S01]  /*5e70*/  @!PT LDS RZ, [RZ] ;  /* 0x00000000fffff984 */ /* 0x000fe20000000800 */
[----:B------:R-:W-:Y:S01]  /*5e80*/  @!PT LDS RZ, [RZ] ;  /* 0x00000000fffff984 */ /* 0x000fe20000000800 */
[----:B------:R-:W-:Y:S01]  /*5e90*/  @!PT LDS RZ, [RZ] ;  /* 0x00000000fffff984 */ /* 0x000fe20000000800 */
[----:B------:R1:W-:Y:S03]  /*5ea0*/  @!P6 LDGSTS.E.BYPASS.LTC128B.128 [R238+0x8800], [R40.64] ;  /* 0x0880000028eeefae */ /* 0x0003e6000b901d5e */
[----:B------:R-:W-:Y:S01]  /*5eb0*/  @!P4 LEA.HI.X R29, R25, c[0x0][0x16c], R4, 0x1, P2 ;  /* 0x00005b00191dca11 */ /* 0x000fe200010f0c04 */
[----:B------:R-:W-:Y:S01]  /*5ec0*/  @!P3 IMAD.X R4, R16, 0x1, R165, P1 ;  /* 0x000000011004b824 */ /* 0x000fe200008e06a5 */
[----:B------:R-:W-:Y:S01]  /*5ed0*/  @!P3 LEA R26, P1, R17, c[0x0][0x168], 0x1 ;  /* 0x00005a00111aba11 */ /* 0x000fe200078208ff */
[----:B------:R1:W-:Y:S01]  /*5ee0*/  @P5 STS.128 [R238+0xa800], RZ ;  /* 0x00a800ffee005388 */ /* 0x0003e20000000c00 */
[----:B------:R-:W-:-:S02]  /*5ef0*/  IADD3 R19, P2, R19, UR24, RZ ;  /* 0x0000001813137c10 */ /* 0x000fc4000ff5e0ff */
[----:B------:R-:W-:Y:S01]  /*5f00*/  @!P3 LEA.HI.X R27, R17, c[0x0][0x16c], R4, 0x1, P1 ;  /* 0x00005b00111bba11 */ /* 0x000fe200008f0c04 */
[----:B------:R-:W-:Y:S01]  /*5f10*/  @!PT LDS RZ, [RZ] ;  /* 0x00000000fffff984 */ /* 0x000fe20000000800 */
[----:B------:R-:W-:Y:S01]  /*5f20*/  @!PT LDS RZ, [RZ] ;  /* 0x00000000fffff984 */ /* 0x000fe20000000800 */
[----:B------:R-:W-:Y:S01]  /*5f30*/  @!PT LDS RZ, [RZ] ;  /* 0x00000000fffff984 */ /* 0x000fe20000000800 */
[----:B------:R1:W-:Y:S01]  /*5f40*/  @!P5 LDGSTS.E.BYPASS.LTC128B.128 [R238+0xa800], [R30.64+0x80] ;  /* 0x0a8000801eeedfae */ /* 0x0003e2000b901d5e */
[----:B------:R-:W-:Y:S02]  /*5f50*/  IADD3.X R16, R16, UR23, RZ, P2, !PT ;  /* 0x0000001710107c10 */ /* 0x000fe400097fe4ff */
[-C--:B------:R-:W-:Y:S01]  /*5f60*/  @!P6 IADD3 R17, P1, R19, R166.reuse, RZ ;  /* 0x000000a61311e210 */ /* 0x080fe20007f3e0ff */
[----:B------:R1:W-:Y:S03]  /*5f70*/  @P4 STS.128 [R238+0xc800], RZ ;  /* 0x00c800ffee004388 */ /* 0x0003e60000000c00 */
[----:B------:R-:W-:Y:S01]  /*5f80*/  @!P6 LEA R38, P2, R17, c[0x0][0x168], 0x1 ;  /* 0x00005a001126ea11 */ /* 0x000fe200078408ff */
[C-C-:B------:R-:W-:Y:S01]  /*5f90*/  @!P6 IMAD.X R4, R16.reuse, 0x1, R165.reuse, P1 ;  /* 0x000000011004e824 */ /* 0x140fe200008e06a5 */
[-C--:B------:R-:W-:Y:S01]  /*5fa0*/  @!P5 IADD3 R25, P1, R19, R166.reuse, RZ ;  /* 0x000000a61319d210 */ /* 0x080fe20007f3e0ff */
[----:B------:R-:W-:Y:S01]  /*5fb0*/  @!PT LDS RZ, [RZ] ;  /* 0x00000000fffff984 */ /* 0x000fe20000000800 */
[----:B------:R-:W-:Y:S01]  /*5fc0*/  @!PT LDS RZ, [RZ] ;  /* 0x00000000fffff984 */ /* 0x000fe20000000800 */
[----:B------:R-:W-:Y:S01]  /*5fd0*/  @!PT LDS RZ, [RZ] ;  /* 0x00000000fffff984 */ /* 0x000fe20000000800 */
[----:B------:R1:W-:Y:S03]  /*5fe0*/  @!P4 LDGSTS.E.BYPASS.LTC128B.128 [R238+0xc800], [R28.64+0x100] ;  /* 0x0c8001001ceecfae */ /* 0x0003e6000b901d5e */
[----:B------:R-:W-:Y:S01]  /*5ff0*/  @!P6 LEA.HI.X R39, R17, c[0x0][0x16c], R4, 0x1, P2 ;  /* 0x00005b001127ea11 */ /* 0x000fe200010f0c04 */
[----:B------:R-:W-:Y:S01]  /*6000*/  @!P5 IMAD.X R4, R16, 0x1, R165, P1 ;  /* 0x000000011004d824 */ /* 0x000fe200008e06a5 */
[----:B------:R-:W-:Y:S01]  /*6010*/  @!P4 IADD3 R17, P1, R19, R166, RZ ;  /* 0x000000a61311c210 */ /* 0x000fe20007f3e0ff */
[----:B------:R1:W-:Y:S01]  /*6020*/  @P3 STS.128 [R238+0xe800], RZ ;  /* 0x00e800ffee003388 */ /* 0x0003e20000000c00 */
[----:B------:R-:W-:-:S03]  /*6030*/  @!P5 LEA R24, P2, R25, c[0x0][0x168], 0x1 ;  /* 0x00005a001918da11 */ /* 0x000fc600078408ff */
[C-C-:B------:R-:W-:Y:S01]  /*6040*/  @!P4 IMAD.X R6, R16.reuse, 0x1, R165.reuse, P1 ;  /* 0x000000011006c824 */ /* 0x140fe200008e06a5 */
[----:B------:R-:W-:Y:S01]  /*6050*/  @!P5 LEA.HI.X R25, R25, c[0x0][0x16c], R4, 0x1, P2 ;  /* 0x00005b001919da11 */ /* 0x000fe200010f0c04 */
[----:B------:R-:W-:Y:S01]  /*6060*/  @!PT LDS RZ, [RZ] ;  /* 0x00000000fffff984 */ /* 0x000fe20000000800 */
[----:B------:R-:W-:Y:S01]  /*6070*/  @!PT LDS RZ, [RZ] ;  /* 0x00000000fffff984 */ /* 0x000fe20000000800 */
[----:B------:R-:W-:Y:S01]  /*6080*/  @!PT LDS RZ, [RZ] ;  /* 0x00000000fffff984 */ /* 0x000fe20000000800 */
[----:B------:R1:W-:Y:S01]  /*6090*/  @!P3 LDGSTS.E.BYPASS.LTC128B.128 [R238+0xe800], [R26.64+0x180] ;  /* 0x0e8001801aeebfae */ /* 0x0003e2000b901d5e */
[----:B------:R-:W-:Y:S02]  /*60a0*/  @!P4 LEA R54, P2, R17, c[0x0][0x168], 0x1 ;  /* 0x00005a001136ca11 */ /* 0x000fe400078408ff */
[----:B------:R-:W-:Y:S01]  /*60b0*/  @!P3 IADD3 R4, P1, R19, R166, RZ ;  /* 0x000000a61304b210 */ /* 0x000fe20007f3e0ff */
[----:B------:R1:W-:Y:S01]  /*60c0*/  @P6 STS.128 [R238+0x9000], RZ ;  /* 0x009000ffee006388 */ /* 0x0003e20000000c00 */
[----:B------:R-:W-:Y:S02]  /*60d0*/  @!P4 LEA.HI.X R55, R17, c[0x0][0x16c], R6, 0x1, P2 ;  /* 0x00005b001137ca11 */ /* 0x000fe400010f0c06 */
[----:B------:R-:W-:Y:S01]  /*60e0*/  IADD3 R19, P2, R19, UR24, RZ ;  /* 0x0000001813137c10 */ /* 0x000fe2000ff5e0ff */
[----:B------:R-:W-:Y:S01]  /*60f0*/  @!P3 IMAD.X R17, R16, 0x1, R165, P1 ;  /* 0x000000011011b824 */ /* 0x000fe200008e06a5 */
[----:B------:R-:W-:Y:S01]  /*6100*/  @!P3 LEA R56, P1, R4, c[0x0][0x168], 0x1 ;  /* 0x00005a000438ba11 */ /* 0x000fe200078208ff */
[----:B------:R-:W-:Y:S01]  /*6110*/  @!PT LDS RZ, [RZ] ;  /* 0x00000000fffff984 */ /* 0x000fe20000000800 */
[----:B------:R-:W-:Y:S01]  /*6120*/  @!PT LDS RZ, [RZ] ;  /* 0x00000000fffff984 */ /* 0x000fe20000000800 */
[----:B------:R-:W-:Y:S01]  /*6130*/  @!PT LDS RZ, [RZ] ;  /* 0x00000000fffff984 */ /* 0x000fe20000000800 */
[----:B------:R1:W-:Y:S01]  /*6140*/  @!P6 LDGSTS.E.BYPASS.LTC128B.128 [R238+0x9000], [R38.64] ;  /* 0x0900000026eeefae */ /* 0x0003e2000b901d5e */
[----:B------:R-:W-:-:S02]  /*6150*/  IADD3.X R16, R16, UR23, RZ, P2, !PT ;  /* 0x0000001710107c10 */ /* 0x000fc400097fe4ff */
[----:B------:R-:W-:Y:S01]  /*6160*/  @!P3 LEA.HI.X R57, R4, c[0x0][0x16c], R17, 0x1, P1 ;  /* 0x00005b000439ba11 */ /* 0x000fe200008f0c11 */
[----:B------:R1:W-:Y:S01]  /*6170*/  @P5 STS.128 [R238+0xb000], RZ ;  /* 0x00b000ffee005388 */ /* 0x0003e20000000c00 */
[----:B------:R-:W-:-:S03]  /*6180*/  @!P6 IADD3 R43, P1, R19, R166, RZ ;  /* 0x000000a6132be210 */ /* 0x000fc60007f3e0ff */
[----:B------:R-:W-:Y:S01]  /*6190*/  @!PT LDS RZ, [RZ] ;  /* 0x00000000fffff984 */ /* 0x000fe20000000800 */
[----:B------:R-:W-:Y:S01]  /*61a0*/  @!PT LDS RZ, [RZ] ;  /* 0x00000000fffff984 */ /* 0x000fe20000000800 */
[----:B------:R-:W-:Y:S01]  /*61b0*/  @!PT LDS RZ, [RZ] ;  /* 0x00000000fffff984 */ /* 0x000fe20000000800 */
[----:B------:R1:W-:Y:S01]  /*61c0*/  @!P5 LDGSTS.E.BYPASS.LTC128B.128 [R238+0xb000], [R24.64+0x80] ;  /* 0x0b00008018eedfae */ /* 0x0003e2000b901d5e */
        /* <DEDUP_REMOVED lines=13> */
[----:B------:R1:W-:Y:S02]  /*62a0*/  @P3 STS.128 [R238+0xf000], RZ ;  /* 0x00f000ffee003388 */ /* 0x0003e40000000c00 */
[----:B------:R-:W-:Y:S01]  /*62b0*/  @!P4 IMAD.X R17, R16, 0x1, R165, P1 ;  /* 0x000000011011c824 */ /* 0x000fe200008e06a5 */
[C---:B------:R-:W-:Y:S01]  /*62c0*/  @!P4 LEA R60, P1, R4.reuse, c[0x0][0x168], 0x1 ;  /* 0x00005a00043cca11 */ /* 0x040fe200078208ff */
[----:B------:R-:W-:Y:S01]  /*62d0*/  @!PT LDS RZ, [RZ] ;  /* 0x00000000fffff984 */ /* 0x000fe20000000800 */
[----:B------:R-:W-:Y:S01]  /*62e0*/  @!PT LDS RZ, [RZ] ;  /* 0x00000000fffff984 */ /* 0x000fe20000000800 */
[----:B------:R-:W-:Y:S01]  /*62f0*/  @!PT LDS RZ, [RZ] ;  /* 0x00000000fffff984 */ /* 0x000fe20000000800 */
[----:B------:R1:W-:Y:S03]  /*6300*/  @!P3 LDGSTS.E.BYPASS.LTC128B.128 [R238+0xf000], [R56.64+0x180] ;  /* 0x0f00018038eebfae */ /* 0x0003e6000b901d5e */
[----:B------:R-:W-:Y:S01]  /*6310*/  @!P4 LEA.HI.X R61, R4, c[0x0][0x16c], R17, 0x1, P1 ;  /* 0x00005b00043dca11 */ /* 0x000fe200008f0c11 */
        /* <DEDUP_REMOVED lines=17> */
[----:B------:R-:W-:-:S05]  /*6430*/  IADD3 R19, P1, R19, R166, RZ ;  /* 0x000000a613137210 */ /* 0x000fca0007f3e0ff */
[----:B------:R-:W-:Y:S01]  /*6440*/  IMAD.X R16, R16, 0x1, R165, P1 ;  /* 0x0000000110107824 */ /* 0x000fe200008e06a5 */
[----:B-1----:R-:W-:-:S04]  /*6450*/  LEA R24, P1, R19, c[0x0][0x168], 0x1 ;  /* 0x00005a0013187a11 */ /* 0x002fc800078208ff */
[----:B------:R-:W-:-:S05]  /*6460*/  LEA.HI.X R25, R19, c[0x0][0x16c], R16, 0x1, P1 ;  /* 0x00005b0013197a11 */ /* 0x000fca00008f0c10 */
[----:B------:R-:W-:Y:S01]  /*6470*/  @!PT LDS RZ, [RZ] ;  /* 0x00000000fffff984 */ /* 0x000fe20000000800 */
[----:B------:R-:W-:Y:S01]  /*6480*/  @!PT LDS RZ, [RZ] ;  /* 0x00000000fffff984 */ /* 0x000fe20000000800 */
[----:B------:R-:W-:Y:S01]  /*6490*/  @!PT LDS RZ, [RZ] ;  /* 0x00000000fffff984 */ /* 0x000fe20000000800 */
[----:B------:R1:W-:Y:S04]  /*64a0*/  LDGSTS.E.BYPASS.LTC128B.128 [R238+0xf800], [R24.64+0x180] ;  /* 0x0f80018018ee7fae */ /* 0x0003e8000b901d5e */
.L_x_720:
[----:B------:R-:W-:Y:S05]  /*64b0*/  BSYNC B0 ;  /* 0x0000000000007941 */ /* 0x000fea0003800000 */
.L_x_719:
[----:B------:R-:W0:Y:S01]  /*64c0*/  LDGDEPBAR ;  /* 0x00000000000079af */ /* 0x000e220000000000 */
[----:B------:R-:W-:-:S04]  /*64d0*/  IADD3 R166, P1, R23, R166, RZ ;  /* 0x000000a617a67210 */ /* 0x000fc80007f3e0ff */
[----:B------:R-:W-:Y:S02]  /*64e0*/  IADD3.X R165, R18, R165, RZ, P1, !PT ;  /* 0x000000a512a57210 */ /* 0x000fe40000ffe4ff */
.L_x_716:
[----:B------:R-:W-:Y:S02]  /*64f0*/  FMNMX.FTZ R16, R3, R49, !PT ;  /* 0x0000003103107209 */ /* 0x000fe40007810000 */
[----:B------:R-:W-:Y:S02]  /*6500*/  FMNMX.FTZ R17, R50, R51, !PT ;  /* 0x0000003332117209 */ /* 0x000fe40007810000 */
[----:B------:R-:W-:Y:S02]  /*6510*/  FMNMX.FTZ R16, R21, R16, !PT ;  /* 0x0000001015107209 */ /* 0x000fe40007810000 */
[----:B------:R-:W-:Y:S02]  /*6520*/  FMNMX.FTZ R17, R46, R17, !PT ;  /* 0x000000112e117209 */ /* 0x000fe40007810000 */
[----:B------:R-:W-:Y:S02]  /*6530*/  FMNMX.FTZ R16, R45, R16, !PT ;  /* 0x000000102d107209 */ /* 0x000fe40007810000 */
[----:B------:R-:W-:-:S02]  /*6540*/  FMNMX.FTZ R17, R2, R17, !PT ;  /* 0x0000001102117209 */ /* 0x000fc40007810000 */
        /* <DEDUP_REMOVED lines=24> */
[----:B------:R-:W-:Y:S01]  /*66d0*/  SHF.L.U32 R228, R0, 0x1, RZ ;  /* 0x0000000100e47819 */ /* 0x000fe200000006ff */
[----:B------:R-:W2:Y:S03]  /*66e0*/  SHFL.BFLY PT, R19, R16, 0x2, 0x1f ;  /* 0x0c401f0010137f89 */ /* 0x000ea600000e0000 */
[-C--:B------:R-:W-:Y:S01]  /*66f0*/  LEA R226, R7, R228.reuse, 0x1 ;  /* 0x000000e407e27211 */ /* 0x080fe200078e08ff */
[----:B------:R-:W3:Y:S01]  /*6700*/  SHFL.BFLY PT, R17, R6, 0x2, 0x1f ;  /* 0x0c401f0006117f89 */ /* 0x000ee200000e0000 */
[C---:B------:R-:W-:Y:S02]  /*6710*/  LEA R225, R5.reuse, R228, 0x1 ;  /* 0x000000e405e17211 */ /* 0x040fe400078e08ff */
[----:B------:R-:W-:Y:S01]  /*6720*/  LEA R224, R5, R226, 0x1 ;  /* 0x000000e205e07211 */ /* 0x000fe200078e08ff */
[----:B-1----:R-:W-:Y:S04]  /*6730*/  LDSM.16.MT88.4 R36, [R228+0x10000] ;  /* 0x01000000e424783b */ /* 0x002fe80000004200 */
[----:B------:R-:W-:Y:S04]  /*6740*/  LDSM.16.MT88.4 R52, [R225+0x10000] ;  /* 0x01000000e134783b */ /* 0x000fe80000004200 */
[----:B------:R-:W-:Y:S04]  /*6750*/  LDSM.16.MT88.4 R60, [R224+0x10000] ;  /* 0x01000000e03c783b */ /* 0x000fe80000004200 */
[----:B------:R-:W-:Y:S01]  /*6760*/  LDSM.16.MT88.4 R68, [R228+0x12000] ;  /* 0x01200000e444783b */ /* 0x000fe20000004200 */
[----:B--2---:R-:W-:-:S03]  /*6770*/  FMNMX.FTZ R19, R16, R19, !PT ;  /* 0x0000001310137209 */ /* 0x004fc60007810000 */
[----:B------:R-:W-:Y:S01]  /*6780*/  LDSM.16.MT88.4 R76, [R226+0x12000] ;  /* 0x01200000e24c783b */ /* 0x000fe20000004200 */
[----:B---3--:R-:W-:-:S03]  /*6790*/  FMNMX.FTZ R17, R6, R17, !PT ;  /* 0x0000001106117209 */ /* 0x008fc60007810000 */
[----:B------:R-:W1:Y:S04]  /*67a0*/  SHFL.BFLY PT, R164, R19, 0x1, 0x1f ;  /* 0x0c201f0013a47f89 */ /* 0x000e6800000e0000 */
[----:B------:R-:W2:Y:S04]  /*67b0*/  SHFL.BFLY PT, R4, R17, 0x1, 0x1f ;  /* 0x0c201f0011047f89 */ /* 0x000ea800000e0000 */
[----:B------:R-:W-:Y:S04]  /*67c0*/  LDSM.16.MT88.4 R84, [R225+0x12000] ;  /* 0x01200000e154783b */ /* 0x000fe80000004200 */
[----:B------:R-:W-:Y:S04]  /*67d0*/  LDSM.16.MT88.4 R92, [R224+0x12000] ;  /* 0x01200000e05c783b */ /* 0x000fe80000004200 */
[----:B------:R-:W-:Y:S04]  /*67e0*/  LDSM.16.MT88.4 R100, [R228+0x14000] ;  /* 0x01400000e464783b */ /* 0x000fe80000004200 */
[----:B------:R-:W-:Y:S01]  /*67f0*/  LDSM.16.MT88.4 R108, [R226+0x14000] ;  /* 0x01400000e26c783b */ /* 0x000fe20000004200 */
[----:B-1----:R-:W-:-:S03]  /*6800*/  FMNMX.FTZ R164, R19, R164, !PT ;  /* 0x000000a413a47209 */ /* 0x002fc60007810000 */
[----:B------:R-:W-:Y:S01]  /*6810*/  LDSM.16.MT88.4 R116, [R225+0x14000] ;  /* 0x01400000e174783b */ /* 0x000fe20000004200 */
[C---:B------:R-:W-:Y:S01]  /*6820*/  FSETP.NEU.FTZ.AND P1, PT, R164.reuse, -INF , PT ;  /* 0xff800000a400780b */ /* 0x040fe20003f3d000 */
[----:B------:R-:W-:Y:S02]  /*6830*/  FMUL.FTZ R200, R164, c[0x0][0x23c] ;  /* 0x00008f00a4c87a20 */ /* 0x000fe40000410000 */
[----:B------:R-:W-:Y:S03]  /*6840*/  LDSM.16.MT88.4 R124, [R224+0x14000] ;  /* 0x01400000e07c783b */ /* 0x000fe60000004200 */
[----:B------:R-:W-:Y:S01]  /*6850*/  FSEL R200, R200, RZ, P1 ;  /* 0x000000ffc8c87208 */ /* 0x000fe20000800000 */
[----:B------:R-:W-:Y:S04]  /*6860*/  LDSM.16.MT88.4 R132, [R228+0x16000] ;  /* 0x01600000e484783b */ /* 0x000fe80000004200 */
[--C-:B------:R-:W-:Y:S01]  /*6870*/  FFMA.FTZ R181, R3, c[0x0][0x23c], -R200.reuse ;  /* 0x00008f0003b57a23 */ /* 0x100fe200000108c8 */
[----:B--2---:R-:W-:Y:S01]  /*6880*/  FMNMX.FTZ R3, R17, R4, !PT ;  /* 0x0000000411037209 */ /* 0x004fe20007810000 */
[--C-:B------:R-:W-:Y:S01]  /*6890*/  FFMA.FTZ R175, R45, c[0x0][0x23c], -R200.reuse ;  /* 0x00008f002daf7a23 */ /* 0x100fe200000108c8 */
[----:B------:R-:W-:Y:S01]  /*68a0*/  LDSM.16.MT88.4 R156, [R226+0x16000] ;  /* 0x01600000e29c783b */ /* 0x000fe20000004200 */
[--C-:B------:R-:W-:Y:S01]  /*68b0*/  FFMA.FTZ R180, R49, c[0x0][0x23c], -R200.reuse ;  /* 0x00008f0031b47a23 */ /* 0x100fe200000108c8 */
[C---:B------:R-:W-:Y:S01]  /*68c0*/  FSETP.NEU.FTZ.AND P1, PT, R3.reuse, -INF , PT ;  /* 0xff8000000300780b */ /* 0x040fe20003f3d000 */
[----:B------:R-:W-:Y:S01]  /*68d0*/  FMUL.FTZ R191, R3, c[0x0][0x23c] ;  /* 0x00008f0003bf7a20 */ /* 0x000fe20000410000 */
[----:B------:R-:W-:Y:S01]  /*68e0*/  LDSM.16.MT88.4 R144, [R225+0x16000] ;  /* 0x01600000e190783b */ /* 0x000fe20000004200 */
[--C-:B------:R-:W-:Y:S01]  /*68f0*/  FFMA.FTZ R178, R21, c[0x0][0x23c], -R200.reuse ;  /* 0x00008f0015b27a23 */ /* 0x100fe200000108c8 */
[----:B------:R-:W-:Y:S01]  /*6900*/  MUFU.EX2 R181, R181 ;  /* 0x000000b500b57308 */ /* 0x000fe20000000800 */
[--C-:B------:R-:W-:Y:S01]  /*6910*/  FFMA.FTZ R179, R11, c[0x0][0x23c], -R200.reuse ;  /* 0x00008f000bb37a23 */ /* 0x100fe200000108c8 */
[----:B------:R-:W-:Y:S01]  /*6920*/  FSEL R191, R191, RZ, P1 ;  /* 0x000000ffbfbf7208 */ /* 0x000fe20000800000 */
[----:B------:R-:W-:Y:S01]  /*6930*/  LDSM.16.MT88.4 R4, [R224+0x16000] ;  /* 0x01600000e004783b */ /* 0x000fe20000004200 */
[--C-:B------:R-:W-:Y:S01]  /*6940*/  FFMA.FTZ R174, R15, c[0x0][0x23c], -R200.reuse ;  /* 0x00008f000fae7a23 */ /* 0x100fe200000108c8 */
[----:B------:R-:W-:Y:S01]  /*6950*/  LEA R244, P1, R166, c[0x0][0x168], 0x1 ;  /* 0x00005a00a6f47a11 */ /* 0x000fe200078208ff */
[--C-:B------:R-:W-:Y:S01]  /*6960*/  FFMA.FTZ R173, R9, c[0x0][0x23c], -R200.reuse ;  /* 0x00008f0009ad7a23 */ /* 0x100fe200000108c8 */
[----:B------:R-:W-:Y:S01]  /*6970*/  LDSM.16.MT88.4 R16, [R226+0x10800] ;  /* 0x01080000e210783b */ /* 0x000fe20000004200 */
[--C-:B------:R-:W-:Y:S01]  /*6980*/  FFMA.FTZ R185, R46, c[0x0][0x23c], -R191.reuse ;  /* 0x00008f002eb97a23 */ /* 0x100fe200000108bf */
[----:B------:R-:W1:Y:S01]  /*6990*/  MUFU.EX2 R180, R180 ;  /* 0x000000b400b47308 */ /* 0x000e620000000800 */
[--C-:B------:R-:W-:Y:S01]  /*69a0*/  FFMA.FTZ R183, R50, c[0x0][0x23c], -R191.reuse ;  /* 0x00008f0032b77a23 */ /* 0x100fe200000108bf */
[----:B------:R-:W2:Y:S01]  /*69b0*/  LDSM.16.MT88.4 R44, [R226+0x10000] ;  /* 0x01000000e22c783b */ /* 0x000ea20000004200 */
[----:B------:R-:W-:Y:S01]  /*69c0*/  FFMA.FTZ R182, R51, c[0x0][0x23c], -R191 ;  /* 0x00008f0033b67a23 */ /* 0x000fe200000108bf */
[----:B------:R-:W-:Y:S01]  /*69d0*/  LEA.HI.X R243, R166, c[0x0][0x16c], R165, 0x1, P1 ;  /* 0x00005b00a6f37a11 */ /* 0x000fe200008f0ca5 */
[--C-:B------:R-:W-:Y:S01]  /*69e0*/  FFMA.FTZ R176, R2, c[0x0][0x23c], -R191.reuse ;  /* 0x00008f0002b07a23 */ /* 0x100fe200000108bf */
[----:B------:R-:W-:Y:S01]  /*69f0*/  LDSM.16.MT88.4 R24, [R228+0x10800] ;  /* 0x01080000e418783b */ /* 0x000fe20000004200 */
[----:B------:R-:W-:Y:S01]  /*6a00*/  FFMA.FTZ R2, R13, c[0x0][0x23c], -R200 ;  /* 0x00008f000d027a23 */ /* 0x000fe200000108c8 */
[----:B------:R-:W-:Y:S01]  /*6a10*/  MUFU.EX2 R178, R178 ;  /* 0x000000b200b27308 */ /* 0x000fe20000000800 */
[--C-:B------:R-:W-:Y:S01]  /*6a20*/  FFMA.FTZ R177, R14, c[0x0][0x23c], -R191.reuse ;  /* 0x00008f000eb17a23 */ /* 0x100fe200000108bf */
[----:B------:R-:W-:Y:S01]  /*6a30*/  LDSM.16.MT88.4 R20, [R228+0x12800] ;  /* 0x01280000e414783b */ /* 0x000fe20000004200 */
[----:B------:R-:W-:-:S02]  /*6a40*/  FFMA.FTZ R172, R12, c[0x0][0x23c], -R191 ;  /* 0x00008f000cac7a23 */ /* 0x000fc400000108bf */
[--C-:B------:R-:W-:Y:S01]  /*6a50*/  FFMA.FTZ R167, R10, c[0x0][0x23c], -R191.reuse ;  /* 0x00008f000aa77a23 */ /* 0x100fe200000108bf */
[----:B------:R-:W3:Y:S01]  /*6a60*/  LDSM.16.MT88.4 R12, [R225+0x10800] ;  /* 0x01080000e10c783b */ /* 0x000ee20000004200 */
[--C-:B------:R-:W-:Y:S01]  /*6a70*/  FFMA.FTZ R0, R8, c[0x0][0x23c], -R191.reuse ;  /* 0x00008f0008007a23 */ /* 0x100fe200000108bf */
[----:B------:R-:W4:Y:S01]  /*6a80*/  MUFU.EX2 R175, R175 ;  /* 0x000000af00af7308 */ /* 0x000f220000000800 */
[----:B-1----:R-:W-:Y:S01]  /*6a90*/  F2FP.BF16.PACK_AB R148, R180, R181 ;  /* 0x000000b5b494723e */ /* 0x002fe200000010ff */
[----:B------:R-:W1:Y:S01]  /*6aa0*/  LDSM.16.MT88.4 R8, [R224+0x10800] ;  /* 0x01080000e008783b */ /* 0x000e620000004200 */
[--C-:B------:R-:W-:Y:S02]  /*6ab0*/  FFMA.FTZ R184, R195, c[0x0][0x23c], -R200.reuse ;  /* 0x00008f00c3b87a23 */ /* 0x100fe400000108c8 */
[--C-:B------:R-:W-:Y:S01]  /*6ac0*/  FFMA.FTZ R186, R193, c[0x0][0x23c], -R200.reuse ;  /* 0x00008f00c1ba7a23 */ /* 0x100fe200000108c8 */
[----:B------:R-:W-:Y:S01]  /*6ad0*/  LDSM.16.MT88.4 R168, [R226+0x12800] ;  /* 0x01280000e2a8783b */ /* 0x000fe20000004200 */
[--C-:B------:R-:W-:Y:S01]  /*6ae0*/  FFMA.FTZ R187, R187, c[0x0][0x23c], -R200.reuse ;  /* 0x00008f00bbbb7a23 */ /* 0x100fe200000108c8 */
[----:B------:R-:W-:Y:S01]  /*6af0*/  MUFU.EX2 R183, R183 ;  /* 0x000000b700b77308 */ /* 0x000fe20000000800 */
[----:B------:R-:W-:Y:S01]  /*6b00*/  FFMA.FTZ R189, R189, c[0x0][0x23c], -R200 ;  /* 0x00008f00bdbd7a23 */ /* 0x000fe200000108c8 */
[----:B------:R-:W-:Y:S01]  /*6b10*/  LDSM.16.MT88.4 R32, [R225+0x12800] ;  /* 0x01280000e120783b */ /* 0x000fe20000004200 */
[----:B------:R-:W-:-:S02]  /*6b20*/  FFMA.FTZ R190, R190, c[0x0][0x23c], -R191 ;  /* 0x00008f00bebe7a23 */ /* 0x000fc400000108bf */
[--C-:B------:R-:W-:Y:S01]  /*6b30*/  FFMA.FTZ R193, R204, c[0x0][0x23c], -R191.reuse ;  /* 0x00008f00ccc17a23 */ /* 0x100fe200000108bf */
[----:B------:R-:W-:Y:S01]  /*6b40*/  LDSM.16.MT88.4 R28, [R224+0x12800] ;  /* 0x01280000e01c783b */ /* 0x000fe20000004200 */
[--C-:B------:R-:W-:Y:S01]  /*6b50*/  FFMA.FTZ R192, R192, c[0x0][0x23c], -R191.reuse ;  /* 0x00008f00c0c07a23 */ /* 0x100fe200000108bf */
[----:B------:R-:W5:Y:S01]  /*6b60*/  MUFU.EX2 R182, R182 ;  /* 0x000000b600b67308 */ /* 0x000f620000000800 */
[----:B----4-:R-:W-:Y:S01]  /*6b70*/  F2FP.BF16.PACK_AB R150, R175, R178 ;  /* 0x000000b2af96723e */ /* 0x010fe200000010ff */
[----:B------:R-:W-:Y:S02]  /*6b80*/  FFMA.FTZ R195, R202, c[0x0][0x23c], -R191 ;  /* 0x00008f00cac37a23 */ /* 0x000fe400000108bf */
[--C-:B------:R-:W-:Y:S02]  /*6b90*/  FFMA.FTZ R202, R203, c[0x0][0x23c], -R200.reuse ;  /* 0x00008f00cbca7a23 */ /* 0x100fe400000108c8 */
[--C-:B------:R-:W-:Y:S02]  /*6ba0*/  FFMA.FTZ R201, R201, c[0x0][0x23c], -R200.reuse ;  /* 0x00008f00c9c97a23 */ /* 0x100fe400000108c8 */
[----:B------:R-:W-:Y:S01]  /*6bb0*/  MUFU.EX2 R185, R185 ;  /* 0x000000b900b97308 */ /* 0x000fe20000000800 */
[----:B------:R-:W-:-:S02]  /*6bc0*/  FFMA.FTZ R199, R199, c[0x0][0x23c], -R200 ;  /* 0x00008f00c7c77a23 */ /* 0x000fc400000108c8 */
[----:B------:R-:W-:Y:S02]  /*6bd0*/  FFMA.FTZ R200, R197, c[0x0][0x23c], -R200 ;  /* 0x00008f00c5c87a23 */ /* 0x000fe400000108c8 */
[--C-:B------:R-:W-:Y:S02]  /*6be0*/  FFMA.FTZ R197, R198, c[0x0][0x23c], -R191.reuse ;  /* 0x00008f00c6c57a23 */ /* 0x100fe400000108bf */
[--C-:B------:R-:W-:Y:S01]  /*6bf0*/  FFMA.FTZ R196, R196, c[0x0][0x23c], -R191.reuse ;  /* 0x00008f00c4c47a23 */ /* 0x100fe200000108bf */
[----:B------:R-:W4:Y:S01]  /*6c00*/  MUFU.EX2 R176, R176 ;  /* 0x000000b000b07308 */ /* 0x000f220000000800 */
[----:B-----5:R-:W-:Y:S01]  /*6c10*/  F2FP.BF16.PACK_AB R149, R182, R183 ;  /* 0x000000b7b695723e */ /* 0x020fe200000010ff */
[--C-:B------:R-:W-:Y:S02]  /*6c20*/  FFMA.FTZ R194, R194, c[0x0][0x23c], -R191.reuse ;  /* 0x00008f00c2c27a23 */ /* 0x100fe400000108bf */
[----:B------:R-:W-:Y:S02]  /*6c30*/  FFMA.FTZ R245, R188, c[0x0][0x23c], -R191 ;  /* 0x00008f00bcf57a23 */ /* 0x000fe400000108bf */
[----:B------:R-:W-:-:S02]  /*6c40*/  FADD.FTZ R181, R181, R180 ;  /* 0x000000b4b5b57221 */ /* 0x000fc40000010000 */
[----:B------:R-:W-:Y:S01]  /*6c50*/  MUFU.EX2 R179, R179 ;  /* 0x000000b300b37308 */ /* 0x000fe20000000800 */
[----:B------:R-:W-:Y:S02]  /*6c60*/  FADD.FTZ R182, R183, R182 ;  /* 0x000000b6b7b67221 */ /* 0x000fe40000010000 */
[----:B------:R-:W-:-:S04]  /*6c70*/  FADD.FTZ R178, R178, R181 ;  /* 0x000000b5b2b27221 */ /* 0x000fc80000010000 */
[----:B------:R-:W-:Y:S01]  /*6c80*/  FADD.FTZ R178, R175, R178 ;  /* 0x000000b2afb27221 */ /* 0x000fe20000010000 */
[----:B----4-:R-:W-:Y:S01]  /*6c90*/  F2FP.BF16.PACK_AB R151, R176, R185 ;  /* 0x000000b9b097723e */ /* 0x010fe200000010ff */
[----:B------:R-:W4:Y:S01]  /*6ca0*/  MUFU.EX2 R174, R174 ;  /* 0x000000ae00ae7308 */ /* 0x000f220000000800 */
[----:B------:R-:W-:-:S04]  /*6cb0*/  FADD.FTZ R185, R185, R182 ;  /* 0x000000b6b9b97221 */ /* 0x000fc80000010000 */
[----:B------:R-:W-:Y:S01]  /*6cc0*/  FADD.FTZ R176, R176, R185 ;  /* 0x000000b9b0b07221 */ /* 0x000fe20000010000 */
[C---:B--2---:R-:W-:Y:S02]  /*6cd0*/  HMMA.16816.F32.BF16 R40, R148.reuse, R44, RZ ;  /* 0x0000002c9428723c */ /* 0x044fe400000418ff */
[----:B------:R-:W-:Y:S06]  /*6ce0*/  MUFU.EX2 R173, R173 ;  /* 0x000000ad00ad7308 */ /* 0x000fec0000000800 */
[C---:B------:R-:W-:Y:S02]  /*6cf0*/  HMMA.16816.F32.BF16 R48, R148.reuse, R52, RZ ;  /* 0x000000349430723c */ /* 0x040fe400000418ff */
[----:B------:R-:W-:Y:S06]  /*6d00*/  MUFU.EX2 R2, R2 ;  /* 0x0000000200027308 */ /* 0x000fec0000000800 */
[C---:B------:R-:W-:Y:S02]  /*6d10*/  HMMA.16816.F32.BF16 R56, R148.reuse, R60, RZ ;  /* 0x0000003c9438723c */ /* 0x040fe400000418ff */
[----:B------:R-:W-:Y:S06]  /*6d20*/  MUFU.EX2 R177, R177 ;  /* 0x000000b100b17308 */ /* 0x000fec0000000800 */
[C---:B------:R-:W-:Y:S02]  /*6d30*/  HMMA.16816.F32.BF16 R44, R148.reuse, R46, RZ ;  /* 0x0000002e942c723c */ /* 0x040fe400000418ff */
[----:B------:R-:W2:Y:S06]  /*6d40*/  MUFU.EX2 R172, R172 ;  /* 0x000000ac00ac7308 */ /* 0x000eac0000000800 */
[C---:B------:R-:W-:Y:S02]  /*6d50*/  HMMA.16816.F32.BF16 R52, R148.reuse, R54, RZ ;  /* 0x000000369434723c */ /* 0x040fe400000418ff */
[----:B------:R-:W-:Y:S06]  /*6d60*/  MUFU.EX2 R167, R167 ;  /* 0x000000a700a77308 */ /* 0x000fec0000000800 */
[C---:B------:R-:W-:Y:S02]  /*6d70*/  HMMA.16816.F32.BF16 R60, R148.reuse, R62, RZ ;  /* 0x0000003e943c723c */ /* 0x040fe400000418ff */
[----:B------:R-:W5:Y:S06]  /*6d80*/  MUFU.EX2 R0, R0 ;  /* 0x0000000000007308 */ /* 0x000f6c0000000800 */
[C---:B------:R-:W-:Y:S02]  /*6d90*/  HMMA.16816.F32.BF16 R160, R148.reuse, R36, RZ ;  /* 0x0000002494a0723c */ /* 0x040fe400000418ff */
[----:B------:R-:W-:Y:S06]  /*6da0*/  MUFU.EX2 R184, R184 ;  /* 0x000000b800b87308 */ /* 0x000fec0000000800 */
[C---:B------:R-:W-:Y:S02]  /*6db0*/  HMMA.16816.F32.BF16 R64, R148.reuse, R68, RZ ;  /* 0x000000449440723c */ /* 0x040fe400000418ff */
[----:B------:R-:W1:Y:S06]  /*6dc0*/  MUFU.EX2 R187, R187 ;  /* 0x000000bb00bb7308 */ /* 0x000e6c0000000800 */
[C---:B------:R-:W-:Y:S02]  /*6dd0*/  HMMA.16816.F32.BF16 R72, R148.reuse, R76, RZ ;  /* 0x0000004c9448723c */ /* 0x040fe400000418ff */
[----:B------:R-:W-:Y:S06]  /*6de0*/  MUFU.EX2 R186, R186 ;  /* 0x000000ba00ba7308 */ /* 0x000fec0000000800 */
[C---:B------:R-:W-:Y:S02]  /*6df0*/  HMMA.16816.F32.BF16 R80, R148.reuse, R84, RZ ;  /* 0x000000549450723c */ /* 0x040fe400000418ff */
[----:B------:R-:W-:Y:S06]  /*6e00*/  MUFU.EX2 R189, R189 ;  /* 0x000000bd00bd7308 */ /* 0x000fec0000000800 */
[C---:B------:R-:W-:Y:S02]  /*6e10*/  HMMA.16816.F32.BF16 R88, R148.reuse, R92, RZ ;  /* 0x0000005c9458723c */ /* 0x040fe400000418ff */
[----:B------:R-:W-:Y:S06]  /*6e20*/  MUFU.EX2 R190, R190 ;  /* 0x000000be00be7308 */ /* 0x000fec0000000800 */
[C---:B------:R-:W-:Y:S02]  /*6e30*/  HMMA.16816.F32.BF16 R96, R148.reuse, R100, RZ ;  /* 0x000000649460723c */ /* 0x040fe400000418ff */
[----:B------:R-:W1:Y:S06]  /*6e40*/  MUFU.EX2 R193, R193 ;  /* 0x000000c100c17308 */ /* 0x000e6c0000000800 */
        /* <DEDUP_REMOVED lines=20> */
[C---:B------:R-:W-:Y:S08]  /*6f90*/  HMMA.16816.F32.BF16 R92, R148.reuse, R94, RZ ;  /* 0x0000005e945c723c */ /* 0x040ff000000418ff */
[C---:B------:R-:W-:Y:S08]  /*6fa0*/  HMMA.16816.F32.BF16 R100, R148.reuse, R102, RZ ;  /* 0x000000669464723c */ /* 0x040ff000000418ff */
[C---:B------:R-:W-:Y:S08]  /*6fb0*/  HMMA.16816.F32.BF16 R108, R148.reuse, R110, RZ ;  /* 0x0000006e946c723c */ /* 0x040ff000000418ff */
[C---:B------:R-:W-:Y:S08]  /*6fc0*/  HMMA.16816.F32.BF16 R116, R148.reuse, R118, RZ ;  /* 0x000000769474723c */ /* 0x040ff000000418ff */
[C---:B------:R-:W-:Y:S08]  /*6fd0*/  HMMA.16816.F32.BF16 R124, R148.reuse, R126, RZ ;  /* 0x0000007e947c723c */ /* 0x040ff000000418ff */
[C---:B------:R-:W-:Y:S08]  /*6fe0*/  HMMA.16816.F32.BF16 R132, R148.reuse, R134, RZ ;  /* 0x000000869484723c */ /* 0x040ff000000418ff */
[C---:B------:R-:W-:Y:S08]  /*6ff0*/  HMMA.16816.F32.BF16 R156, R148.reuse, R158, RZ ;  /* 0x0000009e949c723c */ /* 0x040ff000000418ff */
[C---:B------:R-:W-:Y:S08]  /*7000*/  HMMA.16816.F32.BF16 R144, R148.reuse, R146, RZ ;  /* 0x000000929490723c */ /* 0x040ff000000418ff */
[C---:B------:R-:W-:Y:S07]  /*7010*/  HMMA.16816.F32.BF16 R152, R148.reuse, R4, RZ ;  /* 0x000000049498723c */ /* 0x040fee00000418ff */
[----:B----4-:R-:W-:Y:S01]  /*7020*/  F2FP.BF16.PACK_AB R4, R174, R179 ;  /* 0x000000b3ae04723e */ /* 0x010fe200000010ff */
[----:B------:R-:W-:Y:S01]  /*7030*/  HMMA.16816.F32.BF16 R148, R148, R6, RZ ;  /* 0x000000069494723c */ /* 0x000fe200000418ff */
[----:B--2---:R-:W-:Y:S01]  /*7040*/  F2FP.BF16.PACK_AB R5, R172, R177 ;  /* 0x000000b1ac05723e */ /* 0x004fe200000010ff */
[----:B------:R-:W-:-:S02]  /*7050*/  FADD.FTZ R179, R179, R178 ;  /* 0x000000b2b3b37221 */ /* 0x000fc40000010000 */
[----:B------:R-:W-:Y:S02]  /*7060*/  FADD.FTZ R177, R177, R176 ;  /* 0x000000b0b1b17221 */ /* 0x000fe40000010000 */
[----:B------:R-:W-:Y:S01]  /*7070*/  FADD.FTZ R174, R174, R179 ;  /* 0x000000b3aeae7221 */ /* 0x000fe20000010000 */
[----:B------:R-:W-:Y:S01]  /*7080*/  F2FP.BF16.PACK_AB R6, R2, R173 ;  /* 0x000000ad0206723e */ /* 0x000fe200000010ff */
[----:B------:R-:W-:Y:S01]  /*7090*/  FADD.FTZ R172, R172, R177 ;  /* 0x000000b1acac7221 */ /* 0x000fe20000010000 */
[----:B-----5:R-:W-:Y:S01]  /*70a0*/  F2FP.BF16.PACK_AB R7, R0, R167 ;  /* 0x000000a70007723e */ /* 0x020fe200000010ff */
[----:B------:R-:W-:Y:S02]  /*70b0*/  FADD.FTZ R173, R173, R174 ;  /* 0x000000aeadad7221 */ /* 0x000fe40000010000 */
[----:B------:R-:W-:Y:S02]  /*70c0*/  FADD.FTZ R167, R167, R172 ;  /* 0x000000aca7a77221 */ /* 0x000fe40000010000 */
[----:B------:R-:W-:-:S02]  /*70d0*/  FADD.FTZ R173, R2, R173 ;  /* 0x000000ad02ad7221 */ /* 0x000fc40000010000 */
[----:B------:R-:W-:Y:S01]  /*70e0*/  HMMA.16816.F32.BF16 R40, R4, R16, R40 ;  /* 0x000000100428723c */ /* 0x000fe20000041828 */
[----:B------:R-:W-:-:S07]  /*70f0*/  FADD.FTZ R167, R0, R167 ;  /* 0x000000a700a77221 */ /* 0x000fce0000010000 */
[C---:B------:R-:W-:Y:S01]  /*7100*/  HMMA.16816.F32.BF16 R44, R4.reuse, R18, R44 ;  /* 0x00000012042c723c */ /* 0x040fe2000004182c */
[----:B------:R-:W2:Y:S07]  /*7110*/  LDSM.16.MT88.4 R16, [R228+0x14800] ;  /* 0x01480000e410783b */ /* 0x000eae0000004200 */
[C---:B---3--:R-:W-:Y:S08]  /*7120*/  HMMA.16816.F32.BF16 R48, R4.reuse, R12, R48 ;  /* 0x0000000c0430723c */ /* 0x048ff00000041830 */
[C---:B------:R-:W-:Y:S01]  /*7130*/  HMMA.16816.F32.BF16 R52, R4.reuse, R14, R52 ;  /* 0x0000000e0434723c */ /* 0x040fe20000041834 */
[----:B------:R-:W3:Y:S07]  /*7140*/  LDSM.16.MT88.4 R12, [R225+0x14800] ;  /* 0x01480000e10c783b */ /* 0x000eee0000004200 */
[C---:B-1----:R-:W-:Y:S08]  /*7150*/  HMMA.16816.F32.BF16 R56, R4.reuse, R8, R56 ;  /* 0x000000080438723c */ /* 0x042ff00000041838 */
[C---:B------:R-:W-:Y:S01]  /*7160*/  HMMA.16816.F32.BF16 R60, R4.reuse, R10, R60 ;  /* 0x0000000a043c723c */ /* 0x040fe2000004183c */
[----:B------:R-:W1:Y:S07]  /*7170*/  LDSM.16.MT88.4 R8, [R224+0x14800] ;  /* 0x01480000e008783b */ /* 0x000e6e0000004200 */
[C---:B------:R-:W-:Y:S08]  /*7180*/  HMMA.16816.F32.BF16 R160, R4.reuse, R24, R160 ;  /* 0x0000001804a0723c */ /* 0x040ff000000418a0 */
[C---:B--2---:R-:W-:Y:S08]  /*7190*/  HMMA.16816.F32.BF16 R96, R4.reuse, R16, R96 ;  /* 0x000000100460723c */ /* 0x044ff00000041860 */
        /* <DEDUP_REMOVED lines=8> */
[C---:B------:R-:W-:Y:S01]  /*7220*/  HMMA.16816.F32.BF16 R36, R4.reuse, R26, R36 ;  /* 0x0000001a0424723c */ /* 0x040fe20000041824 */
[----:B------:R-:W4:Y:S07]  /*7230*/  LDSM.16.MT88.4 R24, [R226+0x14800] ;  /* 0x01480000e218783b */ /* 0x000f2e0000004200 */
[C---:B------:R-:W-:Y:S08]  /*7240*/  HMMA.16816.F32.BF16 R64, R4.reuse, R20, R64 ;  /* 0x000000140440723c */ /* 0x040ff00000041840 */
[C---:B------:R-:W-:Y:S01]  /*7250*/  HMMA.16816.F32.BF16 R68, R4.reuse, R22, R68 ;  /* 0x000000160444723c */ /* 0x040fe20000041844 */
[----:B------:R-:W5:Y:S07]  /*7260*/  LDSM.16.MT88.4 R20, [R228+0x16800] ;  /* 0x01680000e414783b */ /* 0x000f6e0000004200 */
[C---:B--2---:R-:W-:Y:S08]  /*7270*/  HMMA.16816.F32.BF16 R136, R4.reuse, R16, R136 ;  /* 0x000000100488723c */ /* 0x044ff00000041888 */
[C---:B------:R-:W-:Y:S01]  /*7280*/  HMMA.16816.F32.BF16 R156, R4.reuse, R18, R156 ;  /* 0x00000012049c723c */ /* 0x040fe2000004189c */
[----:B------:R-:W-:Y:S07]  /*7290*/  LDSM.16.MT88.4 R16, [R228+0x13000] ;  /* 0x01300000e410783b */ /* 0x000fee0000004200 */
[C---:B---3--:R-:W-:Y:S08]  /*72a0*/  HMMA.16816.F32.BF16 R140, R4.reuse, R12, R140 ;  /* 0x0000000c048c723c */ /* 0x048ff0000004188c */
[C---:B------:R-:W-:Y:S01]  /*72b0*/  HMMA.16816.F32.BF16 R144, R4.reuse, R14, R144 ;  /* 0x0000000e0490723c */ /* 0x040fe20000041890 */
[----:B------:R-:W2:Y:S07]  /*72c0*/  LDSM.16.MT88.4 R12, [R226+0x11000] ;  /* 0x01100000e20c783b */ /* 0x000eae0000004200 */
[C---:B-1----:R-:W-:Y:S08]  /*72d0*/  HMMA.16816.F32.BF16 R152, R4.reuse, R8, R152 ;  /* 0x000000080498723c */ /* 0x042ff00000041898 */
[C---:B------:R-:W-:Y:S01]  /*72e0*/  HMMA.16816.F32.BF16 R148, R4.reuse, R10, R148 ;  /* 0x0000000a0494723c */ /* 0x040fe20000041894 */
[----:B------:R-:W1:Y:S07]  /*72f0*/  LDSM.16.MT88.4 R8, [R224+0x11000] ;  /* 0x01100000e008783b */ /* 0x000e6e0000004200 */
[C---:B------:R-:W-:Y:S08]  /*7300*/  HMMA.16816.F32.BF16 R72, R4.reuse, R168, R72 ;  /* 0x000000a80448723c */ /* 0x040ff00000041848 */
[C---:B------:R-:W-:Y:S01]  /*7310*/  HMMA.16816.F32.BF16 R76, R4.reuse, R170, R76 ;  /* 0x000000aa044c723c */ /* 0x040fe2000004184c */
[----:B------:R-:W-:Y:S07]  /*7320*/  LDSM.16.MT88.4 R168, [R225+0x13800] ;  /* 0x01380000e1a8783b */ /* 0x000fee0000004200 */
[C---:B------:R-:W-:Y:S08]  /*7330*/  HMMA.16816.F32.BF16 R80, R4.reuse, R32, R80 ;  /* 0x000000200450723c */ /* 0x040ff00000041850 */
[C---:B------:R-:W-:Y:S01]  /*7340*/  HMMA.16816.F32.BF16 R84, R4.reuse, R34, R84 ;  /* 0x000000220454723c */ /* 0x040fe20000041854 */
[----:B------:R-:W-:Y:S07]  /*7350*/  LDSM.16.MT88.4 R32, [R226+0x13000] ;  /* 0x01300000e220783b */ /* 0x000fee0000004200 */
[C---:B------:R-:W-:Y:S08]  /*7360*/  HMMA.16816.F32.BF16 R88, R4.reuse, R28, R88 ;  /* 0x0000001c0458723c */ /* 0x040ff00000041858 */
[C---:B------:R-:W-:Y:S01]  /*7370*/  HMMA.16816.F32.BF16 R92, R4.reuse, R30, R92 ;  /* 0x0000001e045c723c */ /* 0x040fe2000004185c */
[----:B------:R-:W-:Y:S07]  /*7380*/  LDSM.16.MT88.4 R28, [R224+0x13000] ;  /* 0x01300000e01c783b */ /* 0x000fee0000004200 */
[C---:B----4-:R-:W-:Y:S08]  /*7390*/  HMMA.16816.F32.BF16 R104, R4.reuse, R24, R104 ;  /* 0x000000180468723c */ /* 0x050ff00000041868 */
[C---:B------:R-:W-:Y:S01]  /*73a0*/  HMMA.16816.F32.BF16 R108, R4.reuse, R26, R108 ;  /* 0x0000001a046c723c */ /* 0x040fe2000004186c */
[----:B------:R-:W3:Y:S07]  /*73b0*/  LDSM.16.MT88.4 R24, [R228+0x11000] ;  /* 0x01100000e418783b */ /* 0x000eee0000004200 */
[C---:B-----5:R-:W-:Y:S08]  /*73c0*/  HMMA.16816.F32.BF16 R128, R4.reuse, R20, R128 ;  /* 0x000000140480723c */ /* 0x060ff00000041880 */
[----:B------:R-:W-:Y:S01]  /*73d0*/  HMMA.16816.F32.BF16 R132, R4, R22, R132 ;  /* 0x000000160484723c */ /* 0x000fe20000041884 */
[----:B------:R-:W-:Y:S06]  /*73e0*/  LDSM.16.MT88.4 R20, [R225+0x11000] ;  /* 0x01100000e114783b */ /* 0x000fec0000004200 */
[----:B------:R-:W-:Y:S01]  /*73f0*/  F2FP.BF16.PACK_AB R4, R187, R184 ;  /* 0x000000b8bb04723e */ /* 0x000fe200000010ff */
[----:B------:R-:W-:Y:S01]  /*7400*/  FADD.FTZ R184, R184, R173 ;  /* 0x000000adb8b87221 */ /* 0x000fe20000010000 */
[----:B------:R-:W-:Y:S01]  /*7410*/  F2FP.BF16.PACK_AB R5, R193, R190 ;  /* 0x000000bec105723e */ /* 0x000fe200000010ff */
[----:B------:R-:W-:Y:S01]  /*7420*/  FADD.FTZ R190, R190, R167 ;  /* 0x000000a7bebe7221 */ /* 0x000fe20000010000 */
[----:B------:R-:W-:Y:S01]  /*7430*/  F2FP.BF16.PACK_AB R6, R189, R186 ;  /* 0x000000babd06723e */ /* 0x000fe200000010ff */
[----:B------:R-:W-:Y:S01]  /*7440*/  FADD.FTZ R187, R187, R184 ;  /* 0x000000b8bbbb7221 */ /* 0x000fe20000010000 */
[----:B------:R-:W-:Y:S01]  /*7450*/  F2FP.BF16.PACK_AB R7, R195, R192 ;  /* 0x000000c0c307723e */ /* 0x000fe200000010ff */
[----:B------:R-:W-:-:S02]  /*7460*/  FADD.FTZ R193, R193, R190 ;  /* 0x000000bec1c17221 */ /* 0x000fc40000010000 */
[----:B------:R-:W-:Y:S02]  /*7470*/  FADD.FTZ R186, R186, R187 ;  /* 0x000000bbbaba7221 */ /* 0x000fe40000010000 */
[----:B------:R-:W-:Y:S02]  /*7480*/  FADD.FTZ R192, R192, R193 ;  /* 0x000000c1c0c07221 */ /* 0x000fe40000010000 */
[----:B--2---:R-:W-:Y:S01]  /*7490*/  HMMA.16816.F32.BF16 R40, R4, R12, R40 ;  /* 0x0000000c0428723c */ /* 0x004fe20000041828 */
[----:B------:R-:W-:Y:S02]  /*74a0*/  FADD.FTZ R189, R189, R186 ;  /* 0x000000babdbd7221 */ /* 0x000fe40000010000 */
[----:B------:R-:W-:-:S05]  /*74b0*/  FADD.FTZ R192, R195, R192 ;  /* 0x000000c0c3c07221 */ /* 0x000fca0000010000 */
[C---:B------:R-:W-:Y:S01]  /*74c0*/  HMMA.16816.F32.BF16 R44, R4.reuse, R14, R44 ;  /* 0x0000000e042c723c */ /* 0x040fe2000004182c */
[----:B------:R-:W2:Y:S07]  /*74d0*/  LDSM.16.MT88.4 R12, [R225+0x13000] ;  /* 0x01300000e10c783b */ /* 0x000eae0000004200 */
[C---:B-1----:R-:W-:Y:S08]  /*74e0*/  HMMA.16816.F32.BF16 R56, R4.reuse, R8, R56 ;  /* 0x000000080438723c */ /* 0x042ff00000041838 */
[C---:B------:R-:W-:Y:S01]  /*74f0*/  HMMA.16816.F32.BF16 R60, R4.reuse, R10, R60 ;  /* 0x0000000a043c723c */ /* 0x040fe2000004183c */
[----:B------:R-:W1:Y:S07]  /*7500*/  LDSM.16.MT88.4 R8, [R226+0x15000] ;  /* 0x01500000e208783b */ /* 0x000e6e0000004200 */
[C---:B------:R-:W-:Y:S08]  /*7510*/  HMMA.16816.F32.BF16 R64, R4.reuse, R16, R64 ;  /* 0x000000100440723c */ /* 0x040ff00000041840 */
[C---:B------:R-:W-:Y:S01]  /*7520*/  HMMA.16816.F32.BF16 R68, R4.reuse, R18, R68 ;  /* 0x000000120444723c */ /* 0x040fe20000041844 */
[----:B------:R-:W4:Y:S07]  /*7530*/  LDSM.16.MT88.4 R16, [R225+0x15000] ;  /* 0x01500000e110783b */ /* 0x000f2e0000004200 */
[C---:B---3--:R-:W-:Y:S08]  /*7540*/  HMMA.16816.F32.BF16 R160, R4.reuse, R24, R160 ;  /* 0x0000001804a0723c */ /* 0x048ff000000418a0 */
[C---:B--2---:R-:W-:Y:S08]  /*7550*/  HMMA.16816.F32.BF16 R80, R4.reuse, R12, R80 ;  /* 0x0000000c0450723c */ /* 0x044ff00000041850 */
[C---:B------:R-:W-:Y:S01]  /*7560*/  HMMA.16816.F32.BF16 R84, R4.reuse, R14, R84 ;  /* 0x0000000e0454723c */ /* 0x040fe20000041854 */
[----:B------:R-:W2:Y:S07]  /*7570*/  LDSM.16.MT88.4 R12, [R228+0x17000] ;  /* 0x01700000e40c783b */ /* 0x000eae0000004200 */
[C---:B-1----:R-:W-:Y:S08]  /*7580*/  HMMA.16816.F32.BF16 R104, R4.reuse, R8, R104 ;  /* 0x000000080468723c */ /* 0x042ff00000041868 */
[C---:B------:R-:W-:Y:S01]  /*7590*/  HMMA.16816.F32.BF16 R108, R4.reuse, R10, R108 ;  /* 0x0000000a046c723c */ /* 0x040fe2000004186c */
[----:B------:R-:W1:Y:S07]  /*75a0*/  LDSM.16.MT88.4 R8, [R226+0x17000] ;  /* 0x01700000e208783b */ /* 0x000e6e0000004200 */
[C---:B----4-:R-:W-:Y:S08]  /*75b0*/  HMMA.16816.F32.BF16 R112, R4.reuse, R16, R112 ;  /* 0x000000100470723c */ /* 0x050ff00000041870 */
[C---:B------:R-:W-:Y:S01]  /*75c0*/  HMMA.16816.F32.BF16 R116, R4.reuse, R18, R116 ;  /* 0x000000120474723c */ /* 0x040fe20000041874 */
[----:B------:R-:W3:Y:S07]  /*75d0*/  LDSM.16.MT88.4 R16, [R225+0x17000] ;  /* 0x01700000e110783b */ /* 0x000eee0000004200 */
[C---:B------:R-:W-:Y:S01]  /*75e0*/  HMMA.16816.F32.BF16 R36, R4.reuse, R26, R36 ;  /* 0x0000001a0424723c */ /* 0x040fe20000041824 */
[----:B------:R-:W4:Y:S07]  /*75f0*/  LDSM.16.MT88.4 R24, [R228+0x15000] ;  /* 0x01500000e418783b */ /* 0x000f2e0000004200 */
[C---:B------:R-:W-:Y:S08]  /*7600*/  HMMA.16816.F32.BF16 R48, R4.reuse, R20, R48 ;  /* 0x000000140430723c */ /* 0x040ff00000041830 */
[C---:B------:R-:W-:Y:S01]  /*7610*/  HMMA.16816.F32.BF16 R52, R4.reuse, R22, R52 ;  /* 0x000000160434723c */ /* 0x040fe20000041834 */
[----:B------:R-:W5:Y:S07]  /*7620*/  LDSM.16.MT88.4 R20, [R224+0x15000] ;  /* 0x01500000e014783b */ /* 0x000f6e0000004200 */
[C---:B------:R-:W-:Y:S08]  /*7630*/  HMMA.16816.F32.BF16 R88, R4.reuse, R28, R88 ;  /* 0x0000001c0458723c */ /* 0x040ff00000041858 */
[C---:B------:R-:W-:Y:S01]  /*7640*/  HMMA.16816.F32.BF16 R92, R4.reuse, R30, R92 ;  /* 0x0000001e045c723c */ /* 0x040fe2000004185c */
[----:B------:R-:W4:Y:S07]  /*7650*/  LDSM.16.MT88.4 R28, [R224+0x17000] ;  /* 0x01700000e01c783b */ /* 0x000f2e0000004200 */
[C---:B--2---:R-:W-:Y:S08]  /*7660*/  HMMA.16816.F32.BF16 R128, R4.reuse, R12, R128 ;  /* 0x0000000c0480723c */ /* 0x044ff00000041880 */
[C---:B------:R-:W-:Y:S01]  /*7670*/  HMMA.16816.F32.BF16 R132, R4.reuse, R14, R132 ;  /* 0x0000000e0484723c */ /* 0x040fe20000041884 */
[----:B------:R-:W2:Y:S07]  /*7680*/  LDSM.16.MT88.4 R12, [R228+0x11800] ;  /* 0x01180000e40c783b */ /* 0x000eae0000004200 */
[C---:B-1----:R-:W-:Y:S08]  /*7690*/  HMMA.16816.F32.BF16 R136, R4.reuse, R8, R136 ;  /* 0x000000080488723c */ /* 0x042ff00000041888 */
[C---:B------:R-:W-:Y:S01]  /*76a0*/  HMMA.16816.F32.BF16 R156, R4.reuse, R10, R156 ;  /* 0x0000000a049c723c */ /* 0x040fe2000004189c */
[----:B------:R-:W1:Y:S07]  /*76b0*/  LDSM.16.MT88.4 R8, [R225+0x11800] ;  /* 0x01180000e108783b */ /* 0x000e6e0000004200 */
[C---:B---3--:R-:W-:Y:S08]  /*76c0*/  HMMA.16816.F32.BF16 R140, R4.reuse, R16, R140 ;  /* 0x00000010048c723c */ /* 0x048ff0000004188c */
[C---:B------:R-:W-:Y:S01]  /*76d0*/  HMMA.16816.F32.BF16 R144, R4.reuse, R18, R144 ;  /* 0x000000120490723c */ /* 0x040fe20000041890 */
[----:B------:R-:W3:Y:S07]  /*76e0*/  LDSM.16.MT88.4 R16, [R228+0x13800] ;  /* 0x01380000e410783b */ /* 0x000eee0000004200 */
[C---:B------:R-:W-:Y:S08]  /*76f0*/  HMMA.16816.F32.BF16 R72, R4.reuse, R32, R72 ;  /* 0x000000200448723c */ /* 0x040ff00000041848 */
[C---:B------:R-:W-:Y:S01]  /*7700*/  HMMA.16816.F32.BF16 R76, R4.reuse, R34, R76 ;  /* 0x00000022044c723c */ /* 0x040fe2000004184c */
[----:B------:R-:W-:Y:S07]  /*7710*/  LDSM.16.MT88.4 R32, [R224+0x13800] ;  /* 0x01380000e020783b */ /* 0x000fee0000004200 */
[C---:B----4-:R-:W-:Y:S08]  /*7720*/  HMMA.16816.F32.BF16 R96, R4.reuse, R24, R96 ;  /* 0x000000180460723c */ /* 0x050ff00000041860 */
[C---:B------:R-:W-:Y:S01]  /*7730*/  HMMA.16816.F32.BF16 R100, R4.reuse, R26, R100 ;  /* 0x0000001a0464723c */ /* 0x040fe20000041864 */
[----:B------:R-:W4:Y:S07]  /*7740*/  LDSM.16.MT88.4 R24, [R226+0x11800] ;  /* 0x01180000e218783b */ /* 0x000f2e0000004200 */
[C---:B-----5:R-:W-:Y:S08]  /*7750*/  HMMA.16816.F32.BF16 R120, R4.reuse, R20, R120 ;  /* 0x000000140478723c */ /* 0x060ff00000041878 */
[C---:B------:R-:W-:Y:S01]  /*7760*/  HMMA.16816.F32.BF16 R124, R4.reuse, R22, R124 ;  /* 0x00000016047c723c */ /* 0x040fe2000004187c */
[----:B------:R-:W5:Y:S07]  /*7770*/  LDSM.16.MT88.4 R20, [R224+0x11800] ;  /* 0x01180000e014783b */ /* 0x000f6e0000004200 */
[C---:B------:R-:W-:Y:S08]  /*7780*/  HMMA.16816.F32.BF16 R152, R4.reuse, R28, R152 ;  /* 0x0000001c0498723c */ /* 0x040ff00000041898 */
        /* <DEDUP_REMOVED lines=23> */
[C---:B----4-:R-:W-:Y:S08]  /*7900*/  HMMA.16816.F32.BF16 R40, R4.reuse, R24, R40 ;  /* 0x000000180428723c */ /* 0x050ff00000041828 */
[C---:B------:R-:W-:Y:S01]  /*7910*/  HMMA.16816.F32.BF16 R44, R4.reuse, R26, R44 ;  /* 0x0000001a042c723c */ /* 0x040fe2000004182c */
[----:B------:R-:W4:Y:S07]  /*7920*/  LDSM.16.MT88.4 R24, [R225+0x15800] ;  /* 0x01580000e118783b */ /* 0x000f2e0000004200 */
[C---:B-----5:R-:W-:Y:S08]  /*7930*/  HMMA.16816.F32.BF16 R56, R4.reuse, R20, R56 ;  /* 0x000000140438723c */ /* 0x060ff00000041838 */
[C---:B------:R-:W-:Y:S01]  /*7940*/  HMMA.16816.F32.BF16 R60, R4.reuse, R22, R60 ;  /* 0x00000016043c723c */ /* 0x040fe2000004183c */
[----:B------:R-:W5:Y:S07]  /*7950*/  LDSM.16.MT88.4 R20, [R224+0x15800] ;  /* 0x01580000e014783b */ /* 0x000f6e0000004200 */
        /* <DEDUP_REMOVED lines=10> */
[C---:B------:R-:W-:Y:S08]  /*7a00*/  HMMA.16816.F32.BF16 R84, R4.reuse, R170, R84 ;  /* 0x000000aa0454723c */ /* 0x040ff00000041854 */
[C---:B------:R-:W-:Y:S08]  /*7a10*/  HMMA.16816.F32.BF16 R88, R4.reuse, R32, R88 ;  /* 0x000000200458723c */ /* 0x040ff00000041858 */
[C---:B------:R-:W-:Y:S08]  /*7a20*/  HMMA.16816.F32.BF16 R92, R4.reuse, R34, R92 ;  /* 0x00000022045c723c */ /* 0x040ff0000004185c */
[C---:B------:R-:W-:Y:S08]  /*7a30*/  HMMA.16816.F32.BF16 R104, R4.reuse, R28, R104 ;  /* 0x0000001c0468723c */ /* 0x040ff00000041868 */
[C---:B------:R-:W-:Y:S08]  /*7a40*/  HMMA.16816.F32.BF16 R108, R4.reuse, R30, R108 ;  /* 0x0000001e046c723c */ /* 0x040ff0000004186c */
[C---:B----4-:R-:W-:Y:S08]  /*7a50*/  HMMA.16816.F32.BF16 R112, R4.reuse, R24, R112 ;  /* 0x000000180470723c */ /* 0x050ff00000041870 */
[C---:B------:R-:W-:Y:S08]  /*7a60*/  HMMA.16816.F32.BF16 R116, R4.reuse, R26, R116 ;  /* 0x0000001a0474723c */ /* 0x040ff00000041874 */
[C---:B-----5:R-:W-:Y:S08]  /*7a70*/  HMMA.16816.F32.BF16 R120, R4.reuse, R20, R120 ;  /* 0x000000140478723c */ /* 0x060ff00000041878 */
[C---:B------:R-:W-:Y:S08]  /*7a80*/  HMMA.16816.F32.BF16 R124, R4.reuse, R22, R124 ;  /* 0x00000016047c723c */ /* 0x040ff0000004187c */
[C---:B--2---:R-:W-:Y:S08]  /*7a90*/  HMMA.16816.F32.BF16 R136, R4.reuse, R12, R136 ;  /* 0x0000000c0488723c */ /* 0x044ff00000041888 */
[C---:B------:R-:W-:Y:S08]  /*7aa0*/  HMMA.16816.F32.BF16 R156, R4.reuse, R14, R156 ;  /* 0x0000000e049c723c */ /* 0x040ff0000004189c */
[C---:B-1----:R-:W-:Y:S08]  /*7ab0*/  HMMA.16816.F32.BF16 R140, R4.reuse, R8, R140 ;  /* 0x00000008048c723c */ /* 0x042ff0000004188c */
[C---:B------:R-:W-:Y:S08]  /*7ac0*/  HMMA.16816.F32.BF16 R144, R4.reuse, R10, R144 ;  /* 0x0000000a0490723c */ /* 0x040ff00000041890 */
[C---:B---3--:R-:W-:Y:S08]  /*7ad0*/  HMMA.16816.F32.BF16 R152, R4.reuse, R16, R152 ;  /* 0x000000100498723c */ /* 0x048ff00000041898 */
[----:B------:R-:W-:Y:S01]  /*7ae0*/  HMMA.16816.F32.BF16 R148, R4, R18, R148 ;  /* 0x000000120494723c */ /* 0x000fe20000041894 */
[----:B------:R-:W-:Y:S07]  /*7af0*/  @!P0 BRA `(.L_x_721) ;  /* 0x0000472000008947 */ /* 0x000fee0003800000 */
[----:B------:R-:W-:Y:S01]  /*7b00*/  IABS R0, c[0x0][0x2d0] ;  /* 0x0000b40000007a13 */ /* 0x000fe20000000000 */
[----:B------:R-:W-:Y:S01]  /*7b10*/  ULDC.64 UR4, c[0x0][0x1a0] ;  /* 0x0000680000047ab9 */ /* 0x000fe20000000a00 */
[----:B------:R-:W-:Y:S01]  /*7b20*/  IABS R4, c[0x0][0x2d0] ;  /* 0x0000b40000047a13 */ /* 0x000fe20000000000 */
[----:B------:R-:W-:Y:S01]  /*7b30*/  ULEA UR8, -UR4, URZ, 0x6 ;  /* 0x0000003f04087291 */ /* 0x000fe2000f8e313f */
[----:B------:R-:W-:Y:S01]  /*7b40*/  MOV R165, R164 ;  /* 0x000000a400a57202 */ /* 0x000fe20000000f00 */
[----:B------:R-:W-:Y:S01]  /*7b50*/  IMAD.MOV.U32 R7, RZ, RZ, R0 ;  /* 0x000000ffff077224 */ /* 0x000fe200078e0000 */
[----:B------:R-:W1:Y:S01]  /*7b60*/  R2UR UR16, R4 ;  /* 0x00000000041073c2 */ /* 0x000e6200000e0000 */
[----:B------:R-:W-:-:S02]  /*7b70*/  UMOV UR34, URZ ;  /* 0x0000003f00227c82 */ /* 0x000fc40008000000 */
[----:B------:R-:W-:Y:S01]  /*7b80*/  UMOV UR32, URZ ;  /* 0x0000003f00207c82 */ /* 0x000fe20008000000 */
[----:B------:R-:W-:Y:S01]  /*7b90*/  IMAD.U32 R242, RZ, RZ, UR8 ;  /* 0x00000008fff27e24 */ /* 0x000fe2000f8e00ff */
[----:B------:R-:W-:Y:S02]  /*7ba0*/  USHF.R.S32.HI UR9, URZ, 0x1f, UR8 ;  /* 0x0000001f3f097899 */ /* 0x000fe40008011408 */
[----:B------:R-:W-:Y:S01]  /*7bb0*/  ULDC UR11, c[0x0][0x2d0] ;  /* 0x0000b400000b7ab9 */ /* 0x000fe20000000800 */
[----:B------:R-:W2:Y:S01]  /*7bc0*/  R2UR UR14, R7 ;  /* 0x00000000070e73c2 */ /* 0x000ea200000e0000 */
[----:B------:R-:W-:Y:S02]  /*7bd0*/  ULDC UR10, c[0x0][0x2d0] ;  /* 0x0000b400000a7ab9 */ /* 0x000fe40000000800 */
[----:B------:R-:W-:Y:S01]  /*7be0*/  MOV R239, UR9 ;  /* 0x0000000900ef7c02 */ /* 0x000fe20008000f00 */
[----:B------:R-:W-:Y:S02]  /*7bf0*/  UIADD3 UR26, UR26, -0x2, URZ ;  /* 0xfffffffe1a1a7890 */ /* 0x000fe4000fffe03f */
[----:B------:R-:W-:-:S02]  /*7c00*/  UISETP.NE.AND UP1, UPT, URZ, UR11, UPT ;  /* 0x0000000b3f00728c */ /* 0x000fc4000bf25270 */
[----:B------:R-:W-:Y:S02]  /*7c10*/  ULOP3.LUT UR15, URZ, UR11, URZ, 0x33, !UPT ;  /* 0x0000000b3f0f7292 */ /* 0x000fe4000f8e333f */
[----:B------:R-:W-:Y:S02]  /*7c20*/  UISETP.NE.AND UP0, UPT, URZ, UR10, UPT ;  /* 0x0000000a3f00728c */ /* 0x000fe4000bf05270 */
[----:B------:R-:W-:Y:S02]  /*7c30*/  ULOP3.LUT UR12, URZ, UR10, URZ, 0x33, !UPT ;  /* 0x0000000a3f0c7292 */ /* 0x000fe4000f8e333f */
[----:B------:R-:W-:Y:S01]  /*7c40*/  ULDC.64 UR8, c[0x0][0x1a0] ;  /* 0x0000680000087ab9 */ /* 0x000fe20000000a00 */
[----:B-1----:R-:W1:Y:S08]  /*7c50*/  I2F.RP R6, UR16 ;  /* 0x0000001000067d06 */ /* 0x002e700008209400 */
[----:B--2---:R-:W2:Y:S08]  /*7c60*/  I2F.RP R5, UR14 ;  /* 0x0000000e00057d06 */ /* 0x004eb00008209400 */
[----:B-1----:R-:W1:Y:S08]  /*7c70*/  MUFU.RCP R2, R6 ;  /* 0x0000000600027308 */ /* 0x002e700000001000 */
[----:B--2---:R-:W2:Y:S01]  /*7c80*/  MUFU.RCP R0, R5 ;  /* 0x0000000500007308 */ /* 0x004ea20000001000 */
[----:B-1----:R-:W-:-:S07]  /*7c90*/  IADD3 R2, R2, 0xffffffe, RZ ;  /* 0x0ffffffe02027810 */ /* 0x002fce0007ffe0ff */
[----:B------:R-:W1:Y:S01]  /*7ca0*/  F2I.FTZ.U32.TRUNC.NTZ R2, R2 ;  /* 0x0000000200027305 */ /* 0x000e62000021f000 */
[----:B--2---:R-:W-:-:S07]  /*7cb0*/  IADD3 R0, R0, 0xffffffe, RZ ;  /* 0x0ffffffe00007810 */ /* 0x004fce0007ffe0ff */
[----:B------:R-:W2:Y:S01]  /*7cc0*/  F2I.FTZ.U32.TRUNC.NTZ R0, R0 ;  /* 0x0000000000007305 */ /* 0x000ea2000021f000 */
[----:B-1----:R-:W1:Y:S08]  /*7cd0*/  R2UR UR35, R2 ;  /* 0x00000000022373c2 */ /* 0x002e7000000e0000 */
[----:B--2---:R2:W3:Y:S01]  /*7ce0*/  R2UR UR33, R0 ;  /* 0x00000000002173c2 */ /* 0x0044e200000e0000 */
[----:B-1----:R-:W-:-:S04]  /*7cf0*/  UIADD3 UR7, URZ, -UR35, URZ ;  /* 0x800000233f077290 */ /* 0x002fc8000fffe03f */
[----:B------:R-:W-:Y:S01]  /*7d00*/  UIMAD UR7, UR7, UR16, URZ ;  /* 0x00000010070772a4 */ /* 0x000fe2000f8e023f */
[----:B--2---:R-:W-:Y:S01]  /*7d10*/  IMAD.MOV.U32 R0, RZ, RZ, R3 ;  /* 0x000000ffff007224 */ /* 0x004fe200078e0003 */
[----:B---3--:R-:W-:Y:S02]  /*7d20*/  UIADD3 UR6, URZ, -UR33, URZ ;  /* 0x800000213f067290 */ /* 0x008fe4000fffe03f */
[----:B------:R-:W-:Y:S02]  /*7d30*/  UIMAD.WIDE.U32 UR34, UR35, UR7, UR34 ;  /* 0x00000007232272a5 */ /* 0x000fe4000f8e0022 */
[----:B------:R-:W-:-:S04]  /*7d40*/  UIMAD UR6, UR6, UR14, URZ ;  /* 0x0000000e060672a4 */ /* 0x000fc8000f8e023f */
[----:B------:R-:W-:Y:S02]  /*7d50*/  UIMAD.WIDE.U32 UR32, UR33, UR6, UR32 ;  /* 0x00000006212072a5 */ /* 0x000fe4000f8e0020 */
[----:B------:R-:W-:Y:S02]  /*7d60*/  UMOV UR17, UR35 ;  /* 0x0000002300117c82 */ /* 0x000fe40008000000 */
[----:B------:R-:W-:-:S03]  /*7d70*/  ULDC.64 UR6, c[0x0][0x198] ;  /* 0x0000660000067ab9 */ /* 0x000fc60000000a00 */
[----:B------:R-:W-:Y:S02]  /*7d80*/  UMOV UR13, UR33 ;  /* 0x00000021000d7c82 */ /* 0x000fe40008000000 */
.L_x_725:
[----:B------:R-:W-:Y:S04]  /*7d90*/  DEPBAR.LE SB0, 0x0 ;  /* 0x000080000000791a */ /* 0x000fe80000000000 */
[----:B------:R-:W-:Y:S01]  /*7da0*/  BAR.SYNC.DEFER_BLOCKING 0x0 ;  /* 0x0000000000007b1d */ /* 0x000fe20000010000 */
[----:B------:R-:W-:Y:S01]  /*7db0*/  PLOP3.LUT P0, PT, PT, PT, UP6, 0x80, 0x0 ;  /* 0x000000000000781c */ /* 0x000fe20003f0f068 */
[----:B------:R-:W-:Y:S01]  /*7dc0*/  IMAD.MOV.U32 R3, RZ, RZ, R242 ;  /* 0x000000ffff037224 */ /* 0x000fe200078e00f2 */
[----:B------:R-:W-:Y:S03]  /*7dd0*/  MOV R164, R239 ;  /* 0x000000ef00a47202 */ /* 0x000fe60000000f00 */
[----:B------:R-:W-:Y:S02]  /*7de0*/  UMOV UR21, UR5 ;  /* 0x0000000500157c82 */ /* 0x000fe40008000000 */
[----:B------:R-:W-:Y:S06]  /*7df0*/  UMOV UR22, UR4 ;  /* 0x0000000400167c82 */ /* 0x000fec0008000000 */
[----:B------:R-:W-:-:S05]  /*7e00*/  @!P0 BRA `(.L_x_722) ;  /* 0x0000047000008947 */ /* 0x000fca0003800000 */
[----:B------:R-:W-:Y:S04]  /*7e10*/  USHF.L.U32 UR21, UR26, 0x6, URZ ;  /* 0x000000061a157899 */ /* 0x000fe8000800063f */
[----:B------:R-:W-:Y:S02]  /*7e20*/  UIADD3 UR36, UR21, 0x40, URZ ;  /* 0x0000004015247890 */ /* 0x000fe4000fffe03f */
[----:B------:R-:W-:Y:S01]  /*7e30*/  IMAD.U32 R5, RZ, RZ, UR21 ;  /* 0x00000015ff057e24 */ /* 0x000fe2000f8e00ff */
[----:B------:R-:W-:Y:S03]  /*7e40*/  ULOP3.LUT UR21, UR21, UR11, URZ, 0x3c, !UPT ;  /* 0x0000000b15157292 */ /* 0x000fe6000f8e3c3f */
[----:B------:R-:W-:Y:S01]  /*7e50*/  IMAD.U32 R4, RZ, RZ, UR36 ;  /* 0x00000024ff047e24 */ /* 0x000fe2000f8e00ff */
[----:B------:R-:W-:Y:S01]  /*7e60*/  ULOP3.LUT UR36, UR36, UR11, URZ, 0x3c, !UPT ;  /* 0x0000000b24247292 */ /* 0x000fe2000f8e3c3f */
[----:B------:R-:W-:Y:S03]  /*7e70*/  IABS R2, R5 ;  /* 0x0000000500027213 */ /* 0x000fe60000000000 */
[----:B------:R-:W-:Y:S01]  /*7e80*/  IABS R3, R4 ;  /* 0x0000000400037213 */ /* 0x000fe20000000000 */
[----:B------:R-:W1:Y:S08]  /*7e90*/  R2UR UR32, R2 ;  /* 0x00000000022073c2 */ /* 0x000e7000000e0000 */
[----:B------:R-:W2:Y:S01]  /*7ea0*/  R2UR UR34, R3 ;  /* 0x00000000032273c2 */ /* 0x000ea200000e0000 */
[----:B-1----:R-:W-:Y:S07]  /*7eb0*/  UIMAD.WIDE.U32 UR40, UR17, UR32, URZ ;  /* 0x00000020112872a5 */ /* 0x002fee000f8e003f */
[----:B------:R-:W-:Y:S02]  /*7ec0*/  UMOV UR35, UR41 ;  /* 0x0000002900237c82 */ /* 0x000fe40008000000 */
[----:B--2---:R-:W-:Y:S02]  /*7ed0*/  UIMAD.WIDE.U32 UR38, UR17, UR34, URZ ;  /* 0x00000022112672a5 */ /* 0x004fe4000f8e003f */
[----:B------:R-:W-:Y:S04]  /*7ee0*/  UIADD3 UR22, -UR35, URZ, URZ ;  /* 0x0000003f23167290 */ /* 0x000fe8000fffe13f */
[----:B------:R-:W-:Y:S02]  /*7ef0*/  UIMAD UR32, UR16, UR22, UR32 ;  /* 0x00000016102072a4 */ /* 0x000fe4000f8e0220 */
[----:B------:R-:W-:Y:S02]  /*7f00*/  UMOV UR37, UR39 ;  /* 0x0000002700257c82 */ /* 0x000fe40008000000 */
[----:B------:R-:W-:Y:S02]  /*7f10*/  UIADD3 UR33, -UR37, URZ, URZ ;  /* 0x0000003f25217290 */ /* 0x000fe4000fffe13f */
[----:B------:R-:W-:Y:S02]  /*7f20*/  UISETP.GT.U32.AND UP2, UPT, UR16, UR32, UPT ;  /* 0x000000201000728c */ /* 0x000fe4000bf44070 */
[----:B------:R-:W-:Y:S04]  /*7f30*/  UIMAD UR34, UR16, UR33, UR34 ;  /* 0x00000021102272a4 */ /* 0x000fe8000f8e0222 */
[----:B------:R-:W-:Y:S05]  /*7f40*/  UISETP.GT.U32.AND UP3, UPT, UR16, UR34, UPT ;  /* 0x000000221000728c */ /* 0x000fea000bf64070 */
[----:B------:R-:W-:Y:S02]  /*7f50*/  @!UP2 UIADD3 UR32, UR32, -UR16, URZ ;  /* 0x800000102020a290 */ /* 0x000fe4000fffe03f */
[----:B------:R-:W-:Y:S02]  /*7f60*/  @!UP2 UIADD3 UR35, UR35, 0x1, URZ ;  /* 0x000000012323a890 */ /* 0x000fe4000fffe03f */
[----:B------:R-:W-:Y:S02]  /*7f70*/  UISETP.GE.U32.AND UP4, UPT, UR32, UR16, UPT ;  /* 0x000000102000728c */ /* 0x000fe4000bf86070 */
[----:B------:R-:W-:Y:S02]  /*7f80*/  @!UP3 UIADD3 UR34, UR34, -UR16, URZ ;  /* 0x800000102222b290 */ /* 0x000fe4000fffe03f */
[----:B------:R-:W-:Y:S02]  /*7f90*/  @!UP3 UIADD3 UR37, UR37, 0x1, URZ ;  /* 0x000000012525b890 */ /* 0x000fe4000fffe03f */
[----:B------:R-:W-:Y:S02]  /*7fa0*/  UISETP.GE.U32.AND UP5, UPT, UR34, UR16, UPT ;  /* 0x000000102200728c */ /* 0x000fe4000bfa6070 */
[----:B------:R-:W-:Y:S02]  /*7fb0*/  UISETP.GE.AND UP3, UPT, UR36, URZ, UPT ;  /* 0x0000003f2400728c */ /* 0x000fe4000bf66270 */
[----:B------:R-:W-:Y:S02]  /*7fc0*/  UISETP.GE.AND UP2, UPT, UR21, URZ, UPT ;  /* 0x0000003f1500728c */ /* 0x000fe4000bf46270 */
[----:B------:R-:W-:Y:S05]  /*7fd0*/  @UP4 UIADD3 UR35, UR35, 0x1, URZ ;  /* 0x0000000123234890 */ /* 0x000fea000fffe03f */
[----:B------:R-:W-:Y:S04]  /*7fe0*/  @UP5 UIADD3 UR37, UR37, 0x1, URZ ;  /* 0x0000000125255890 */ /* 0x000fe8000fffe03f */
[----:B------:R-:W-:Y:S02]  /*7ff0*/  @!UP3 UIADD3 UR37, -UR37, URZ, URZ ;  /* 0x0000003f2525b290 */ /* 0x000fe4000fffe13f */
[----:B------:R-:W-:Y:S02]  /*8000*/  @!UP2 UIADD3 UR35, -UR35, URZ, URZ ;  /* 0x0000003f2323a290 */ /* 0x000fe4000fffe13f */
[----:B------:R-:W-:Y:S02]  /*8010*/  USEL UR37, UR15, UR37, !UP1 ;  /* 0x000000250f257287 */ /* 0x000fe4000c800000 */
[----:B------:R-:W-:Y:S04]  /*8020*/  USEL UR35, UR15, UR35, !UP1 ;  /* 0x000000230f237287 */ /* 0x000fe8000c800000 */
[----:B------:R-:W-:Y:S02]  /*8030*/  IMAD.U32 R3, RZ, RZ, UR37 ;  /* 0x00000025ff037e24 */ /* 0x000fe4000f8e00ff */
[----:B------:R-:W-:Y:S01]  /*8040*/  MOV R2, UR35 ;  /* 0x0000002300027c02 */ /* 0x000fe20008000f00 */
[----:B------:R-:W-:Y:S02]  /*8050*/  IMAD.U32 R4, RZ, RZ, UR35 ;  /* 0x00000023ff047e24 */ /* 0x000fe4000f8e00ff */
[----:B------:R-:W-:Y:S02]  /*8060*/  LEA R8, P0, R3, UR28, 0x2 ;  /* 0x0000001c03087c11 */ /* 0x000fe4000f8010ff */
[----:B------:R-:W-:Y:S02]  /*8070*/  LEA R6, P1, R2, UR28, 0x2 ;  /* 0x0000001c02067c11 */ /* 0x000fe4000f8210ff */
[----:B------:R-:W1:Y:S01]  /*8080*/  R2UR UR32, R8 ;  /* 0x00000000082073c2 */ /* 0x000e6200000e0000 */
[----:B------:R-:W-:Y:S02]  /*8090*/  MOV R2, UR37 ;  /* 0x0000002500027c02 */ /* 0x000fe40008000f00 */
[----:B------:R-:W-:Y:S02]  /*80a0*/  LEA.HI.X.SX32 R7, R4, UR29, 0x2, P1 ;  /* 0x0000001d04077c11 */ /* 0x000fe400088f16ff */
[----:B------:R-:W-:Y:S03]  /*80b0*/  LEA.HI.X.SX32 R9, R2, UR29, 0x2, P0 ;  /* 0x0000001d02097c11 */ /* 0x000fe600080f16ff */
[----:B------:R-:W2:Y:S08]  /*80c0*/  R2UR UR38, R6 ;  /* 0x00000000062673c2 */ /* 0x000eb000000e0000 */
[----:B------:R-:W3:Y:S08]  /*80d0*/  R2UR UR39, R7 ;  /* 0x00000000072773c2 */ /* 0x000ef000000e0000 */
[----:B------:R-:W4:Y:S01]  /*80e0*/  R2UR UR33, R9 ;  /* 0x00000000092173c2 */ /* 0x000f2200000e0000 */
[----:B-1----:R-:W-:Y:S01]  /*80f0*/  IMAD.U32 R10, RZ, RZ, UR32 ;  /* 0x00000020ff0a7e24 */ /* 0x002fe2000f8e00ff */
[----:B------:R-:W-:Y:S04]  /*8100*/  UIADD3 UR32, UR37, -UR35, URZ ;  /* 0x8000002325207290 */ /* 0x000fe8000fffe03f */
[----:B------:R-:W-:Y:S01]  /*8110*/  UIMAD UR32, UR32, UR11, -0x40 ;  /* 0xffffffc0202074a4 */ /* 0x000fe2000f8e020b */
[----:B--2---:R-:W-:Y:S03]  /*8120*/  IMAD.U32 R12, RZ, RZ, UR38 ;  /* 0x00000026ff0c7e24 */ /* 0x004fe6000f8e00ff */
[----:B------:R-:W-:Y:S02]  /*8130*/  USHF.R.S32.HI UR22, URZ, 0x1f, UR32 ;  /* 0x0000001f3f167899 */ /* 0x000fe40008011420 */
[----:B------:R-:W-:Y:S01]  /*8140*/  UIMAD UR21, UR9, UR32, URZ ;  /* 0x00000020091572a4 */ /* 0x000fe2000f8e023f */
[----:B---3--:R-:W-:Y:S03]  /*8150*/  MOV R13, UR39 ;  /* 0x00000027000d7c02 */ /* 0x008fe60008000f00 */
[----:B------:R-:W-:Y:S03]  /*8160*/  UIMAD UR21, UR22, UR8, UR21 ;  /* 0x00000008161572a4 */ /* 0x000fe6000f8e0215 */
[----:B------:R-:W-:Y:S01]  /*8170*/  UMOV UR22, UR8 ;  /* 0x0000000800167c82 */ /* 0x000fe20008000000 */
[----:B------:R-:W2:Y:S01]  /*8180*/  LDG.E R3, [R12.64] ;  /* 0x0000001e0c037981 */ /* 0x000ea2000c1e1900 */
[----:B----4-:R-:W-:Y:S01]  /*8190*/  MOV R11, UR33 ;  /* 0x00000021000b7c02 */ /* 0x010fe20008000f00 */
[----:B------:R-:W-:Y:S04]  /*81a0*/  UIMAD.WIDE.U32 UR32, UR8, UR32, URZ ;  /* 0x00000020082072a5 */ /* 0x000fe8000f8e003f */
[----:B------:R-:W2:Y:S01]  /*81b0*/  LDG.E R2, [R10.64] ;  /* 0x0000001e0a027981 */ /* 0x000ea2000c1e1900 */
[----:B------:R-:W-:Y:S01]  /*81c0*/  UIADD3 UR21, UR33, UR21, URZ ;  /* 0x0000001521157290 */ /* 0x000fe2000fffe03f */
[----:B------:R-:W-:Y:S01]  /*81d0*/  IMAD.U32 R5, RZ, RZ, UR33 ;  /* 0x00000021ff057e24 */ /* 0x000fe2000f8e00ff */
[----:B------:R-:W-:Y:S04]  /*81e0*/  MOV R4, UR32 ;  /* 0x0000002000047c02 */ /* 0x000fe80008000f00 */
[----:B------:R-:W-:Y:S01]  /*81f0*/  MOV R5, UR21 ;  /* 0x0000001500057c02 */ /* 0x000fe20008000f00 */
[----:B------:R-:W-:Y:S01]  /*8200*/  UMOV UR21, UR9 ;  /* 0x0000000900157c82 */ /* 0x000fe20008000000 */
[----:B--2---:R-:W-:Y:S04]  /*8210*/  IMAD.IADD R3, R3, 0x1, -R2 ;  /* 0x0000000103037824 */ /* 0x004fe800078e0a02 */
[C---:B------:R-:W-:Y:S01]  /*8220*/  IMAD.WIDE.U32 R4, R3.reuse, c[0x0][0x188], R4 ;  /* 0x0000620003047a25 */ /* 0x040fe200078e0004 */
[----:B------:R-:W-:Y:S05]  /*8230*/  SHF.R.S32.HI R164, RZ, 0x1f, R3 ;  /* 0x0000001fffa47819 */ /* 0x000fea0000011403 */
[----:B------:R-:W-:Y:S04]  /*8240*/  IMAD R164, R164, c[0x0][0x188], RZ ;  /* 0x00006200a4a47a24 */ /* 0x000fe800078e02ff */
[----:B------:R-:W-:Y:S02]  /*8250*/  IMAD R164, R3, c[0x0][0x18c], R164 ;  /* 0x0000630003a47a24 */ /* 0x000fe400078e02a4 */
[----:B------:R-:W-:Y:S03]  /*8260*/  IMAD.MOV.U32 R3, RZ, RZ, R4 ;  /* 0x000000ffff037224 */ /* 0x000fe600078e0004 */
[----:B------:R-:W-:Y:S02]  /*8270*/  IADD3 R164, R5, R164, RZ ;  /* 0x000000a405a47210 */ /* 0x000fe40007ffe0ff */
.L_x_722:
[----:B------:R-:W-:Y:S01]  /*8280*/  ISETP.GE.AND P6, PT, R240, c[0x0][0x220], PT ;  /* 0x00008800f0007a0c */ /* 0x000fe20003fc6270 */
[----:B------:R-:W-:Y:S01]  /*8290*/  UISETP.GE.AND UP2, UPT, UR26, 0x1, UPT ;  /* 0x000000011a00788c */ /* 0x000fe2000bf46270 */
[----:B------:R-:W-:Y:S02]  /*82a0*/  ISETP.GE.AND P5, PT, R237, c[0x0][0x220], PT ;  /* 0x00008800ed007a0c */ /* 0x000fe40003fa6270 */
[CC--:B------:R-:W-:Y:S02]  /*82b0*/  LEA R2, P0, R3.reuse, R248.reuse, 0x1 ;  /* 0x000000f803027211 */ /* 0x0c0fe400078008ff */
[C---:B------:R-:W-:Y:S02]  /*82c0*/  IADD3 R251, P1, R3.reuse, UR20, RZ ;  /* 0x0000001403fb7c10 */ /* 0x040fe4000ff3e0ff */
[-C--:B------:R-:W-:Y:S02]  /*82d0*/  LEA.HI.X R3, R3, R249.reuse, R164, 0x1, P0 ;  /* 0x000000f903037211 */ /* 0x080fe400000f0ca4 */
[----:B------:R-:W-:Y:S02]  /*82e0*/  ISETP.GE.AND P4, PT, R236, c[0x0][0x220], PT ;  /* 0x00008800ec007a0c */ /* 0x000fe40003f86270 */
[----:B------:R-:W-:Y:S01]  /*82f0*/  ISETP.GE.AND P3, PT, R235, c[0x0][0x220], PT ;  /* 0x00008800eb007a0c */ /* 0x000fe20003f66270 */
[----:B------:R-:W-:Y:S01]  /*8300*/  @P6 STS.128 [R238+0x10000], RZ ;  /* 0x010000ffee006388 */ /* 0x000fe20000000c00 */
[----:B------:R-:W-:Y:S02]  /*8310*/  IADD3.X R166, R164, UR19, RZ, P1, !PT ;  /* 0x00000013a4a67c10 */ /* 0x000fe40008ffe4ff */
[CC--:B------:R-:W-:Y:S01]  /*8320*/  @!P6 LEA R26, P1, R251.reuse, R248.reuse, 0x1 ;  /* 0x000000f8fb1ae211 */ /* 0x0c0fe200078208ff */
[----:B------:R-:W-:Y:S01]  /*8330*/  @!PT LDS RZ, [RZ] ;  /* 0x00000000fffff984 */ /* 0x000fe20000000800 */
[----:B------:R-:W-:Y:S01]  /*8340*/  @!PT LDS RZ, [RZ] ;  /* 0x00000000fffff984 */ /* 0x000fe20000000800 */
[----:B------:R-:W-:Y:S01]  /*8350*/  @!PT LDS RZ, [RZ] ;  /* 0x00000000fffff984 */ /* 0x000fe20000000800 */
[----:B------:R1:W-:Y:S01]  /*8360*/  @!P6 LDGSTS.E.BYPASS.LTC128B.128 [R238+0x10000], [R2.64] ;  /* 0x1000000002eeefae */ /* 0x0003e2000b901d5e */
[CC--:B------:R-:W-:Y:S02]  /*8370*/  @!P5 LEA R18, P0, R251.reuse, R248.reuse, 0x1 ;  /* 0x000000f8fb12d211 */ /* 0x0c0fe400078008ff */
[CCC-:B------:R-:W-:Y:S01]  /*8380*/  @!P6 LEA.HI.X R27, R251.reuse, R249.reuse, R166.reuse, 0x1, P1 ;  /* 0x000000f9fb1be211 */ /* 0x1c0fe200008f0ca6 */
[----:B------:R-:W-:Y:S01]  /*8390*/  @P5 STS.128 [R238+0x12000], RZ ;  /* 0x012000ffee005388 */ /* 0x000fe20000000c00 */
[CCC-:B------:R-:W-:Y:S02]  /*83a0*/  @!P5 LEA.HI.X R19, R251.reuse, R249.reuse, R166.reuse, 0x1, P0 ;  /* 0x000000f9fb13d211 */ /* 0x1c0fe400000f0ca6 */
[C---:B------:R-:W-:Y:S01]  /*83b0*/  IADD3 R167, P2, R251.reuse, UR20, RZ ;  /* 0x00000014fba77c10 */ /* 0x040fe2000ff5e0ff */
[----:B------:R-:W-:Y:S01]  /*83c0*/  @!PT LDS RZ, [RZ] ;  /* 0x00000000fffff984 */ /* 0x000fe20000000800 */
[----:B------:R-:W-:Y:S01]  /*83d0*/  @!PT LDS RZ, [RZ] ;  /* 0x00000000fffff984 */ /* 0x000fe20000000800 */
[----:B------:R-:W-:Y:S01]  /*83e0*/  @!PT LDS RZ, [RZ] ;  /* 0x00000000fffff984 */ /* 0x000fe20000000800 */
[----:B------:R1:W-:Y:S01]  /*83f0*/  @!P5 LDGSTS.E.BYPASS.LTC128B.128 [R238+0x12000], [R2.64+0x80] ;  /* 0x1200008002eedfae */ /* 0x0003e2000b901d5e */
[CC--:B------:R-:W-:Y:S02]  /*8400*/  @!P3 LEA R250, P1, R251.reuse, R248.reuse, 0x1 ;  /* 0x000000f8fbfab211 */ /* 0x0c0fe400078208ff */
[----:B------:R-:W-:Y:S01]  /*8410*/  IADD3.X R164, R166, UR19, RZ, P2, !PT ;  /* 0x00000013a6a47c10 */ /* 0x000fe200097fe4ff */
[----:B------:R-:W-:Y:S01]  /*8420*/  @P4 STS.128 [R238+0x14000], RZ ;  /* 0x014000ffee004388 */ /* 0x000fe20000000c00 */
[-C--:B------:R-:W-:Y:S02]  /*8430*/  @!P4 LEA R14, P2, R251, R248.reuse, 0x1 ;  /* 0x000000f8fb0ec211 */ /* 0x080fe400078408ff */
[-C--:B------:R-:W-:Y:S01]  /*8440*/  @!P6 LEA R22, P0, R167, R248.reuse, 0x1 ;  /* 0x000000f8a716e211 */ /* 0x080fe200078008ff */
[----:B------:R-:W-:Y:S01]  /*8450*/  @!PT LDS RZ, [RZ] ;  /* 0x00000000fffff984 */ /* 0x000fe20000000800 */
[----:B------:R-:W-:Y:S01]  /*8460*/  @!PT LDS RZ, [RZ] ;  /* 0x00000000fffff984 */ /* 0x000fe20000000800 */
[----:B------:R-:W-:Y:S01]  /*8470*/  @!PT LDS RZ, [RZ] ;  /* 0x00000000fffff984 */ /* 0x000fe20000000800 */
[----:B------:R1:W-:Y:S01]  /*8480*/  @!P4 LDGSTS.E.BYPASS.LTC128B.128 [R238+0x14000], [R2.64+0x100] ;  /* 0x1400010002eecfae */ /* 0x0003e2000b901d5e */
[CCC-:B------:R-:W-:Y:S02]  /*8490*/  @!P4 LEA.HI.X R15, R251.reuse, R249.reuse, R166.reuse, 0x1, P2 ;  /* 0x000000f9fb0fc211 */ /* 0x1c0fe400010f0ca6 */
[-C--:B------:R-:W-:Y:S01]  /*84a0*/  @!P3 LEA.HI.X R251, R251, R249.reuse, R166, 0x1, P1 ;  /* 0x000000f9fbfbb211 */ /* 0x080fe200008f0ca6 */
[----:B------:R-:W-:Y:S01]  /*84b0*/  @P3 STS.128 [R238+0x16000], RZ ;  /* 0x016000ffee003388 */ /* 0x000fe20000000c00 */
[CCC-:B------:R-:W-:Y:S02]  /*84c0*/  @!P6 LEA.HI.X R23, R167.reuse, R249.reuse, R164.reuse, 0x1, P0 ;  /* 0x000000f9a717e211 */ /* 0x1c0fe400000f0ca4 */
[CC--:B------:R-:W-:Y:S01]  /*84d0*/  @!P5 LEA R198, P2, R167.reuse, R248.reuse, 0x1 ;  /* 0x000000f8a7c6d211 */ /* 0x0c0fe200078408ff */
[----:B------:R-:W-:Y:S01]  /*84e0*/  @!PT LDS RZ, [RZ] ;  /* 0x00000000fffff984 */ /* 0x000fe20000000800 */
[----:B------:R-:W-:Y:S01]  /*84f0*/  @!PT LDS RZ, [RZ] ;  /* 0x00000000fffff984 */ /* 0x000fe20000000800 */
[----:B------:R-:W-:Y:S01]  /*8500*/  @!PT LDS RZ, [RZ] ;  /* 0x00000000fffff984 */ /* 0x000fe20000000800 */
[----:B------:R1:W-:Y:S01]  /*8510*/  @!P3 LDGSTS.E.BYPASS.LTC128B.128 [R238+0x16000], [R2.64+0x180] ;  /* 0x1600018002eebfae */ /* 0x0003e2000b901d5e */
[CC--:B------:R-:W-:Y:S02]  /*8520*/  @!P4 LEA R34, P1, R167.reuse, R248.reuse, 0x1 ;  /* 0x000000f8a722c211 */ /* 0x0c0fe400078208ff */
[CCC-:B------:R-:W-:Y:S01]  /*8530*/  @!P5 LEA.HI.X R199, R167.reuse, R249.reuse, R164.reuse, 0x1, P2 ;  /* 0x000000f9a7c7d211 */ /* 0x1c0fe200010f0ca4 */
[----:B------:R-:W-:Y:S01]  /*8540*/  @P6 STS.128 [R238+0x10800], RZ ;  /* 0x010800ffee006388 */ /* 0x000fe20000000c00 */
[CCC-:B------:R-:W-:Y:S02]  /*8550*/  @!P4 LEA.HI.X R35, R167.reuse, R249.reuse, R164.reuse, 0x1, P1 ;  /* 0x000000f9a723c211 */ /* 0x1c0fe400008f0ca4 */
[CC--:B------:R-:W-:Y:S01]  /*8560*/  @!P3 LEA R30, P0, R167.reuse, R248.reuse, 0x1 ;  /* 0x000000f8a71eb211 */ /* 0x0c0fe200078008ff */
[----:B------:R-:W-:Y:S01]  /*8570*/  @!PT LDS RZ, [RZ] ;  /* 0x00000000fffff984 */ /* 0x000fe20000000800 */
[----:B------:R-:W-:Y:S01]  /*8580*/  @!PT LDS RZ, [RZ] ;  /* 0x00000000fffff984 */ /* 0x000fe20000000800 */
[----:B------:R-:W-:Y:S01]  /*8590*/  @!PT LDS RZ, [RZ] ;  /* 0x00000000fffff984 */ /* 0x000fe20000000800 */
[----:B------:R2:W-:Y:S01]  /*85a0*/  @!P6 LDGSTS.E.BYPASS.LTC128B.128 [R238+0x10800], [R26.64] ;  /* 0x108000001aeeefae */ /* 0x0005e2000b901d5e */
[C---:B------:R-:W-:Y:S02]  /*85b0*/  IADD3 R166, P2, R167.reuse, UR20, RZ ;  /* 0x00000014a7a67c10 */ /* 0x040fe4000ff5e0ff */
[-C--:B------:R-:W-:Y:S01]  /*85c0*/  @!P3 LEA.HI.X R31, R167, R249.reuse, R164, 0x1, P0 ;  /* 0x000000f9a71fb211 */ /* 0x080fe200000f0ca4 */
[----:B------:R-:W-:Y:S01]  /*85d0*/  @P5 STS.128 [R238+0x12800], RZ ;  /* 0x012800ffee005388 */ /* 0x000fe20000000c00 */
[-C--:B------:R-:W-:Y:S02]  /*85e0*/  @!P6 LEA R194, P0, R166, R248.reuse, 0x1 ;  /* 0x000000f8a6c2e211 */ /* 0x080fe400078008ff */
[----:B------:R-:W-:Y:S01]  /*85f0*/  IADD3.X R164, R164, UR19, RZ, P2, !PT ;  /* 0x00000013a4a47c10 */ /* 0x000fe200097fe4ff */
        /* <DEDUP_REMOVED lines=12> */
[----:B------:R4:W-:Y:S01]  /*86c0*/  @!P4 LDGSTS.E.BYPASS.LTC128B.128 [R238+0x14800], [R14.64+0x100] ;  /* 0x148001000eeecfae */ /* 0x0009e2000b901d5e */
[C---:B------:R-:W-:Y:S02]  /*86d0*/  @!P3 LEA R248, P0, R166.reuse, R248, 0x1 ;  /* 0x000000f8a6f8b211 */ /* 0x040fe400078008ff */
[CCC-:B------:R-:W-:Y:S01]  /*86e0*/  @!P4 LEA.HI.X R203, R166.reuse, R249.reuse, R164.reuse, 0x1, P1 ;  /* 0x000000f9a6cbc211 */ /* 0x1c0fe200008f0ca4 */
[----:B------:R-:W-:Y:S01]  /*86f0*/  @P3 STS.128 [R238+0x16800], RZ ;  /* 0x016800ffee003388 */ /* 0x000fe20000000c00 */
[----:B------:R-:W-:Y:S02]  /*8700*/  @!P3 LEA.HI.X R249, R166, R249, R164, 0x1, P0 ;  /* 0x000000f9a6f9b211 */ /* 0x000fe400000f0ca4 */
[----:B------:R-:W-:Y:S01]  /*8710*/  PLOP3.LUT P0, PT, PT, PT, UP2, 0x80, 0x0 ;  /* 0x000000000000781c */ /* 0x000fe20003f0f028 */
[----:B------:R-:W-:Y:S01]  /*8720*/  @!PT LDS RZ, [RZ] ;  /* 0x00000000fffff984 */ /* 0x000fe20000000800 */
[----:B------:R-:W-:Y:S01]  /*8730*/  @!PT LDS RZ, [RZ] ;  /* 0x00000000fffff984 */ /* 0x000fe20000000800 */
[----:B------:R-:W-:Y:S01]  /*8740*/  @!PT LDS RZ, [RZ] ;  /* 0x00000000fffff984 */ /* 0x000fe20000000800 */
[----:B------:R1:W-:Y:S04]  /*8750*/  @!P3 LDGSTS.E.BYPASS.LTC128B.128 [R238+0x16800], [R250.64+0x180] ;  /* 0x16800180faeebfae */ /* 0x0003e8000b901d5e */
[----:B------:R-:W-:Y:S04]  /*8760*/  @P6 STS.128 [R238+0x11000], RZ ;  /* 0x011000ffee006388 */ /* 0x000fe80000000c00 */
[----:B------:R-:W-:Y:S01]  /*8770*/  @!PT LDS RZ, [RZ] ;  /* 0x00000000fffff984 */ /* 0x000fe20000000800 */
[----:B------:R-:W-:Y:S01]  /*8780*/  @!PT LDS RZ, [RZ] ;  /* 0x00000000fffff984 */ /* 0x000fe20000000800 */
[----:B------:R-:W-:Y:S01]  /*8790*/  @!PT LDS RZ, [RZ] ;  /* 0x00000000fffff984 */ /* 0x000fe20000000800 */
[----:B------:R5:W-:Y:S04]  /*87a0*/  @!P6 LDGSTS.E.BYPASS.LTC128B.128 [R238+0x11000], [R22.64] ;  /* 0x1100000016eeefae */ /* 0x000be8000b901d5e */
[----:B------:R-:W-:Y:S04]  /*87b0*/  @P5 STS.128 [R238+0x13000], RZ ;  /* 0x013000ffee005388 */ /* 0x000fe80000000c00 */
        /* <DEDUP_REMOVED lines=34> */
[----:B------:R-:W-:Y:S04]  /*89e0*/  LDSM.16.M88.4 R168, [R234] ;  /* 0x00000000eaa8783b */ /* 0x000fe80000000200 */
[----:B------:R-:W2:Y:S04]  /*89f0*/  LDSM.16.M88.4 R172, [R233+0x8000] ;  /* 0x00800000e9ac783b */ /* 0x000ea80000000200 */
[----:B------:R-:W4:Y:S04]  /*8a00*/  LDSM.16.M88.4 R176, [R233+0x8800] ;  /* 0x00880000e9b0783b */ /* 0x000f280000000200 */
[----:B------:R-:W5:Y:S04]  /*8a10*/  LDSM.16.M88.4 R180, [R233+0x9000] ;  /* 0x00900000e9b4783b */ /* 0x000f680000000200 */
[----:B------:R-:W0:Y:S04]  /*8a20*/  LDGDEPBAR ;  /* 0x00000000000079af */ /* 0x000e280000000000 */
[----:B------:R-:W3:Y:S01]  /*8a30*/  LDSM.16.M88.4 R184, [R233+0x9800] ;  /* 0x00980000e9b8783b */ /* 0x000ee20000000200 */
[----:B-1----:R-:W-:Y:S03]  /*8a40*/  IMAD.MOV.U32 R248, RZ, RZ, R2 ;  /* 0x000000fffff87224 */ /* 0x002fe600078e0002 */
[----:B------:R-:W-:Y:S01]  /*8a50*/  LDSM.16.M88.4 R188, [R232] ;  /* 0x00000000e8bc783b */ /* 0x000fe20000000200 */
[----:B------:R-:W-:Y:S03]  /*8a60*/  IMAD.MOV.U32 R249, RZ, RZ, R3 ;  /* 0x000000fffff97224 */ /* 0x000fe600078e0003 */
[----:B------:R-:W1:Y:S04]  /*8a70*/  LDSM.16.M88.4 R192, [R231] ;  /* 0x00000000e7c0783b */ /* 0x000e680000000200 */
[----:B------:R-:W1:Y:S04]  /*8a80*/  LDSM.16.M88.4 R196, [R223] ;  /* 0x00000000dfc4783b */ /* 0x000e680000000200 */
[----:B------:R-:W1:Y:S04]  /*8a90*/  LDSM.16.M88.4 R200, [R222] ;  /* 0x00000000dec8783b */ /* 0x000e680000000200 */
[----:B------:R-:W1:Y:S01]  /*8aa0*/  LDSM.16.M88.4 R204, [R221] ;  /* 0x00000000ddcc783b */ /* 0x000e620000000200 */
[C---:B--2---:R-:W-:Y:S08]  /*8ab0*/  HMMA.16816.F32.BF16 R4, R168.reuse, R172, RZ ;  /* 0x000000aca804723c */ /* 0x044ff000000418ff */
[C---:B------:R-:W-:Y:S01]  /*8ac0*/  HMMA.16816.F32.BF16 R8, R168.reuse, R174, RZ ;  /* 0x000000aea808723c */ /* 0x040fe200000418ff */
[----:B------:R-:W-:Y:S07]  /*8ad0*/  LDSM.16.M88.4 R172, [R230] ;  /* 0x00000000e6ac783b */ /* 0x000fee0000000200 */
[C---:B----4-:R-:W-:Y:S08]  /*8ae0*/  HMMA.16816.F32.BF16 R12, R168.reuse, R176, RZ ;  /* 0x000000b0a80c723c */ /* 0x050ff000000418ff */
[C---:B---3--:R-:W-:Y:S01]  /*8af0*/  HMMA.16816.F32.BF16 R16, R168.reuse, R178, RZ ;  /* 0x000000b2a810723c */ /* 0x048fe200000418ff */
[----:B------:R-:W2:Y:S07]  /*8b00*/  LDSM.16.M88.4 R176, [R227+0x8000] ;  /* 0x00800000e3b0783b */ /* 0x000eae0000000200 */
[C---:B-----5:R-:W-:Y:S08]  /*8b10*/  HMMA.16816.F32.BF16 R20, R168.reuse, R180, RZ ;  /* 0x000000b4a814723c */ /* 0x060ff000000418ff */
[C---:B------:R-:W-:Y:S01]  /*8b20*/  HMMA.16816.F32.BF16 R24, R168.reuse, R182, RZ ;  /* 0x000000b6a818723c */ /* 0x040fe200000418ff */
[----:B------:R-:W3:Y:S07]  /*8b30*/  LDSM.16.M88.4 R180, [R227+0x8800] ;  /* 0x00880000e3b4783b */ /* 0x000eee0000000200 */
[C---:B------:R-:W-:Y:S08]  /*8b40*/  HMMA.16816.F32.BF16 R28, R168.reuse, R184, RZ ;  /* 0x000000b8a81c723c */ /* 0x040ff000000418ff */
[----:B------:R-:W-:Y:S01]  /*8b50*/  HMMA.16816.F32.BF16 R32, R168, R186, RZ ;  /* 0x000000baa820723c */ /* 0x000fe200000418ff */
[----:B------:R-:W4:Y:S04]  /*8b60*/  LDSM.16.M88.4 R168, [R227+0x9000] ;  /* 0x00900000e3a8783b */ /* 0x000f280000000200 */
[----:B------:R-:W5:Y:S03]  /*8b70*/  LDSM.16.M88.4 R184, [R227+0x9800] ;  /* 0x00980000e3b8783b */ /* 0x000f660000000200 */
[C---:B-1----:R-:W-:Y:S08]  /*8b80*/  HMMA.16816.F32.BF16 R4, R188.reuse, R192, R4 ;  /* 0x000000c0bc04723c */ /* 0x042ff00000041804 */
[C---:B------:R-:W-:Y:S01]  /*8b90*/  HMMA.16816.F32.BF16 R8, R188.reuse, R194, R8 ;  /* 0x000000c2bc08723c */ /* 0x040fe20000041808 */
[----:B------:R-:W-:Y:S07]  /*8ba0*/  LDSM.16.M88.4 R192, [R229] ;  /* 0x00000000e5c0783b */ /* 0x000fee0000000200 */
[C---:B------:R-:W-:Y:S08]  /*8bb0*/  HMMA.16816.F32.BF16 R12, R188.reuse, R196, R12 ;  /* 0x000000c4bc0c723c */ /* 0x040ff0000004180c */
[C---:B------:R-:W-:Y:S01]  /*8bc0*/  HMMA.16816.F32.BF16 R16, R188.reuse, R198, R16 ;  /* 0x000000c6bc10723c */ /* 0x040fe20000041810 */
[----:B------:R-:W1:Y:S07]  /*8bd0*/  LDSM.16.M88.4 R196, [R220] ;  /* 0x00000000dcc4783b */ /* 0x000e6e0000000200 */
[C---:B------:R-:W-:Y:S08]  /*8be0*/  HMMA.16816.F32.BF16 R20, R188.reuse, R200, R20 ;  /* 0x000000c8bc14723c */ /* 0x040ff00000041814 */
[C---:B------:R-:W-:Y:S01]  /*8bf0*/  HMMA.16816.F32.BF16 R24, R188.reuse, R202, R24 ;  /* 0x000000cabc18723c */ /* 0x040fe20000041818 */
[----:B------:R-:W1:Y:S07]  /*8c00*/  LDSM.16.M88.4 R200, [R220+0x800] ;  /* 0x00080000dcc8783b */ /* 0x000e6e0000000200 */
[C---:B------:R-:W-:Y:S08]  /*8c10*/  HMMA.16816.F32.BF16 R28, R188.reuse, R204, R28 ;  /* 0x000000ccbc1c723c */ /* 0x040ff0000004181c */
[----:B------:R-:W-:Y:S01]  /*8c20*/  HMMA.16816.F32.BF16 R32, R188, R206, R32 ;  /* 0x000000cebc20723c */ /* 0x000fe20000041820 */
[----:B------:R-:W1:Y:S04]  /*8c30*/  LDSM.16.M88.4 R188, [R220+0x1000] ;  /* 0x00100000dcbc783b */ /* 0x000e680000000200 */
[----:B------:R-:W1:Y:S03]  /*8c40*/  LDSM.16.M88.4 R204, [R220+0x1800] ;  /* 0x00180000dccc783b */ /* 0x000e660000000200 */
[C---:B--2---:R-:W-:Y:S08]  /*8c50*/  HMMA.16816.F32.BF16 R4, R172.reuse, R176, R4 ;  /* 0x000000b0ac04723c */ /* 0x044ff00000041804 */
[C---:B------:R-:W-:Y:S01]  /*8c60*/  HMMA.16816.F32.BF16 R8, R172.reuse, R178, R8 ;  /* 0x000000b2ac08723c */ /* 0x040fe20000041808 */
[----:B------:R-:W-:Y:S07]  /*8c70*/  LDSM.16.M88.4 R176, [R233+0xa000] ;  /* 0x00a00000e9b0783b */ /* 0x000fee0000000200 */
[C---:B---3--:R-:W-:Y:S08]  /*8c80*/  HMMA.16816.F32.BF16 R12, R172.reuse, R180, R12 ;  /* 0x000000b4ac0c723c */ /* 0x048ff0000004180c */
[C---:B------:R-:W-:Y:S01]  /*8c90*/  HMMA.16816.F32.BF16 R16, R172.reuse, R182, R16 ;  /* 0x000000b6ac10723c */ /* 0x040fe20000041810 */
[----:B------:R-:W-:Y:S07]  /*8ca0*/  LDSM.16.M88.4 R180, [R233+0xa800] ;  /* 0x00a80000e9b4783b */ /* 0x000fee0000000200 */
[C---:B----4-:R-:W-:Y:S08]  /*8cb0*/  HMMA.16816.F32.BF16 R20, R172.reuse, R168, R20 ;  /* 0x000000a8ac14723c */ /* 0x050ff00000041814 */
[C---:B------:R-:W-:Y:S01]  /*8cc0*/  HMMA.16816.F32.BF16 R24, R172.reuse, R170, R24 ;  /* 0x000000aaac18723c */ /* 0x040fe20000041818 */
[----:B------:R-:W2:Y:S07]  /*8cd0*/  LDSM.16.M88.4 R168, [R234+0x2000] ;  /* 0x00200000eaa8783b */ /* 0x000eae0000000200 */
[C---:B-----5:R-:W-:Y:S08]  /*8ce0*/  HMMA.16816.F32.BF16 R28, R172.reuse, R184, R28 ;  /* 0x000000b8ac1c723c */ /* 0x060ff0000004181c */
[----:B------:R-:W-:Y:S01]  /*8cf0*/  HMMA.16816.F32.BF16 R32, R172, R186, R32 ;  /* 0x000000baac20723c */ /* 0x000fe20000041820 */
[----:B------:R-:W3:Y:S04]  /*8d00*/  LDSM.16.M88.4 R172, [R233+0xb000] ;  /* 0x00b00000e9ac783b */ /* 0x000ee80000000200 */
[----:B------:R-:W4:Y:S03]  /*8d10*/  LDSM.16.M88.4 R184, [R233+0xb800] ;  /* 0x00b80000e9b8783b */ /* 0x000f260000000200 */
[C---:B-1----:R-:W-:Y:S08]  /*8d20*/  HMMA.16816.F32.BF16 R4, R192.reuse, R196, R4 ;  /* 0x000000c4c004723c */ /* 0x042ff00000041804 */
[C---:B------:R-:W-:Y:S01]  /*8d30*/  HMMA.16816.F32.BF16 R8, R192.reuse, R198, R8 ;  /* 0x000000c6c008723c */ /* 0x040fe20000041808 */
[----:B------:R-:W-:Y:S07]  /*8d40*/  LDSM.16.M88.4 R196, [R219] ;  /* 0x00000000dbc4783b */ /* 0x000fee0000000200 */
[C---:B------:R-:W-:Y:S08]  /*8d50*/  HMMA.16816.F32.BF16 R12, R192.reuse, R200, R12 ;  /* 0x000000c8c00c723c */ /* 0x040ff0000004180c */
[C---:B------:R-:W-:Y:S01]  /*8d60*/  HMMA.16816.F32.BF16 R16, R192.reuse, R202, R16 ;  /* 0x000000cac010723c */ /* 0x040fe20000041810 */
[----:B------:R-:W-:Y:S07]  /*8d70*/  LDSM.16.M88.4 R200, [R218] ;  /* 0x00000000dac8783b */ /* 0x000fee0000000200 */
[C---:B------:R-:W-:Y:S08]  /*8d80*/  HMMA.16816.F32.BF16 R20, R192.reuse, R188, R20 ;  /* 0x000000bcc014723c */ /* 0x040ff00000041814 */
[C---:B------:R-:W-:Y:S01]  /*8d90*/  HMMA.16816.F32.BF16 R24, R192.reuse, R190, R24 ;  /* 0x000000bec018723c */ /* 0x040fe20000041818 */
[----:B------:R-:W1:Y:S07]  /*8da0*/  LDSM.16.M88.4 R188, [R232+0x2000] ;  /* 0x00200000e8bc783b */ /* 0x000e6e0000000200 */
[C---:B------:R-:W-:Y:S08]  /*8db0*/  HMMA.16816.F32.BF16 R28, R192.reuse, R204, R28 ;  /* 0x000000ccc01c723c */ /* 0x040ff0000004181c */
[----:B------:R-:W-:Y:S01]  /*8dc0*/  HMMA.16816.F32.BF16 R32, R192, R206, R32 ;  /* 0x000000cec020723c */ /* 0x000fe20000041820 */
[----:B------:R-:W5:Y:S04]  /*8dd0*/  LDSM.16.M88.4 R192, [R217] ;  /* 0x00000000d9c0783b */ /* 0x000f680000000200 */
[----:B------:R-:W1:Y:S03]  /*8de0*/  LDSM.16.M88.4 R204, [R216] ;  /* 0x00000000d8cc783b */ /* 0x000e660000000200 */
[C---:B--2---:R-:W-:Y:S08]  /*8df0*/  HMMA.16816.F32.BF16 R4, R168.reuse, R176, R4 ;  /* 0x000000b0a804723c */ /* 0x044ff00000041804 */
[C---:B------:R-:W-:Y:S01]  /*8e00*/  HMMA.16816.F32.BF16 R8, R168.reuse, R178, R8 ;  /* 0x000000b2a808723c */ /* 0x040fe20000041808 */
[----:B------:R-:W-:Y:S07]  /*8e10*/  LDSM.16.M88.4 R176, [R227+0xa000] ;  /* 0x00a00000e3b0783b */ /* 0x000fee0000000200 */
[C---:B------:R-:W-:Y:S08]  /*8e20*/  HMMA.16816.F32.BF16 R12, R168.reuse, R180, R12 ;  /* 0x000000b4a80c723c */ /* 0x040ff0000004180c */
[C---:B------:R-:W-:Y:S01]  /*8e30*/  HMMA.16816.F32.BF16 R16, R168.reuse, R182, R16 ;  /* 0x000000b6a810723c */ /* 0x040fe20000041810 */
[----:B------:R-:W-:Y:S07]  /*8e40*/  LDSM.16.M88.4 R180, [R227+0xa800] ;  /* 0x00a80000e3b4783b */ /* 0x000fee0000000200 */
[C---:B---3--:R-:W-:Y:S08]  /*8e50*/  HMMA.16816.F32.BF16 R20, R168.reuse, R172, R20 ;  /* 0x000000aca814723c */ /* 0x048ff00000041814 */
[C---:B------:R-:W-:Y:S01]  /*8e60*/  HMMA.16816.F32.BF16 R24, R168.reuse, R174, R24 ;  /* 0x000000aea818723c */ /* 0x040fe20000041818 */
[----:B------:R-:W2:Y:S07]  /*8e70*/  LDSM.16.M88.4 R172, [R230+0x2000] ;  /* 0x00200000e6ac783b */ /* 0x000eae0000000200 */
[C---:B----4-:R-:W-:Y:S08]  /*8e80*/  HMMA.16816.F32.BF16 R28, R168.reuse, R184, R28 ;  /* 0x000000b8a81c723c */ /* 0x050ff0000004181c */
[----:B------:R-:W-:Y:S01]  /*8e90*/  HMMA.16816.F32.BF16 R32, R168, R186, R32 ;  /* 0x000000baa820723c */ /* 0x000fe20000041820 */
[----:B------:R-:W3:Y:S04]  /*8ea0*/  LDSM.16.M88.4 R168, [R227+0xb000] ;  /* 0x00b00000e3a8783b */ /* 0x000ee80000000200 */
[----:B------:R-:W4:Y:S03]  /*8eb0*/  LDSM.16.M88.4 R184, [R227+0xb800] ;  /* 0x00b80000e3b8783b */ /* 0x000f260000000200 */
[C---:B-1----:R-:W-:Y:S08]  /*8ec0*/  HMMA.16816.F32.BF16 R4, R188.reuse, R196, R4 ;  /* 0x000000c4bc04723c */ /* 0x042ff00000041804 */
[C---:B------:R-:W-:Y:S01]  /*8ed0*/  HMMA.16816.F32.BF16 R8, R188.reuse, R198, R8 ;  /* 0x000000c6bc08723c */ /* 0x040fe20000041808 */
[----:B------:R-:W-:Y:S07]  /*8ee0*/  LDSM.16.M88.4 R196, [R220+0x2000] ;  /* 0x00200000dcc4783b */ /* 0x000fee0000000200 */
[C---:B------:R-:W-:Y:S08]  /*8ef0*/  HMMA.16816.F32.BF16 R12, R188.reuse, R200, R12 ;  /* 0x000000c8bc0c723c */ /* 0x040ff0000004180c */
[C---:B------:R-:W-:Y:S01]  /*8f00*/  HMMA.16816.F32.BF16 R16, R188.reuse, R202, R16 ;  /* 0x000000cabc10723c */ /* 0x040fe20000041810 */
[----:B------:R-:W-:Y:S07]  /*8f10*/  LDSM.16.M88.4 R200, [R220+0x2800] ;  /* 0x00280000dcc8783b */ /* 0x000fee0000000200 */
[C---:B-----5:R-:W-:Y:S08]  /*8f20*/  HMMA.16816.F32.BF16 R20, R188.reuse, R192, R20 ;  /* 0x000000c0bc14723c */ /* 0x060ff00000041814 */
[C---:B------:R-:W-:Y:S01]  /*8f30*/  HMMA.16816.F32.BF16 R24, R188.reuse, R194, R24 ;  /* 0x000000c2bc18723c */ /* 0x040fe20000041818 */
[----:B------:R-:W1:Y:S07]  /*8f40*/  LDSM.16.M88.4 R192, [R229+0x2000] ;  /* 0x00200000e5c0783b */ /* 0x000e6e0000000200 */
[C---:B------:R-:W-:Y:S08]  /*8f50*/  HMMA.16816.F32.BF16 R28, R188.reuse, R204, R28 ;  /* 0x000000ccbc1c723c */ /* 0x040ff0000004181c */
[----:B------:R-:W-:Y:S01]  /*8f60*/  HMMA.16816.F32.BF16 R32, R188, R206, R32 ;  /* 0x000000cebc20723c */ /* 0x000fe20000041820 */
[----:B------:R-:W5:Y:S04]  /*8f70*/  LDSM.16.M88.4 R188, [R220+0x3000] ;  /* 0x00300000dcbc783b */ /* 0x000f680000000200 */
[----:B------:R-:W1:Y:S03]  /*8f80*/  LDSM.16.M88.4 R204, [R220+0x3800] ;  /* 0x00380000dccc783b */ /* 0x000e660000000200 */
        /* <DEDUP_REMOVED lines=19> */
[C---:B-----5:R-:W-:Y:S08]  /*90c0*/  HMMA.16816.F32.BF16 R20, R192.reuse, R188, R20 ;  /* 0x000000bcc014723c */ /* 0x060ff00000041814 */
        /* <DEDUP_REMOVED lines=84> */
[C---:B--2---:R-:W-:Y:S01]  /*9610*/  HMMA.16816.F32.BF16 R4, R172.reuse, R176, R4 ;  /* 0x000000b0ac04723c */ /* 0x044fe20000041804 */
[----:B------:R-:W-:Y:S04]  /*9620*/  DEPBAR.LE SB0, 0x0 ;  /* 0x000080000000791a */ /* 0x000fe80000000000 */
[----:B------:R-:W-:Y:S03]  /*9630*/  BAR.SYNC.DEFER_BLOCKING 0x0 ;  /* 0x0000000000007b1d */ /* 0x000fe60000010000 */
[C---:B------:R-:W-:Y:S08]  /*9640*/  HMMA.16816.F32.BF16 R8, R172.reuse, R178, R8 ;  /* 0x000000b2ac08723c */ /* 0x040ff00000041808 */
[C---:B------:R-:W-:Y:S08]  /*9650*/  HMMA.16816.F32.BF16 R12, R172.reuse, R180, R12 ;  /* 0x000000b4ac0c723c */ /* 0x040ff0000004180c */
[C---:B------:R-:W-:Y:S08]  /*9660*/  HMMA.16816.F32.BF16 R16, R172.reuse, R182, R16 ;  /* 0x000000b6ac10723c */ /* 0x040ff00000041810 */
[C---:B---3--:R-:W-:Y:S08]  /*9670*/  HMMA.16816.F32.BF16 R20, R172.reuse, R168, R20 ;  /* 0x000000a8ac14723c */ /* 0x048ff00000041814 */
[C---:B------:R-:W-:Y:S08]  /*9680*/  HMMA.16816.F32.BF16 R24, R172.reuse, R170, R24 ;  /* 0x000000aaac18723c */ /* 0x040ff00000041818 */
[C---:B----4-:R-:W-:Y:S08]  /*9690*/  HMMA.16816.F32.BF16 R28, R172.reuse, R184, R28 ;  /* 0x000000b8ac1c723c */ /* 0x050ff0000004181c */
[----:B------:R-:W-:Y:S08]  /*96a0*/  HMMA.16816.F32.BF16 R32, R172, R186, R32 ;  /* 0x000000baac20723c */ /* 0x000ff00000041820 */
[C---:B-1----:R-:W-:Y:S08]  /*96b0*/  HMMA.16816.F32.BF16 R4, R192.reuse, R196, R4 ;  /* 0x000000c4c004723c */ /* 0x042ff00000041804 */
[C---:B------:R-:W-:Y:S08]  /*96c0*/  HMMA.16816.F32.BF16 R8, R192.reuse, R198, R8 ;  /* 0x000000c6c008723c */ /* 0x040ff00000041808 */
[C---:B------:R-:W-:Y:S08]  /*96d0*/  HMMA.16816.F32.BF16 R12, R192.reuse, R200, R12 ;  /* 0x000000c8c00c723c */ /* 0x040ff0000004180c */
[C---:B------:R-:W-:Y:S08]  /*96e0*/  HMMA.16816.F32.BF16 R16, R192.reuse, R202, R16 ;  /* 0x000000cac010723c */ /* 0x040ff00000041810 */
[C---:B-----5:R-:W-:Y:S08]  /*96f0*/  HMMA.16816.F32.BF16 R20, R192.reuse, R188, R20 ;  /* 0x000000bcc014723c */ /* 0x060ff00000041814 */
[C---:B------:R-:W-:Y:S08]  /*9700*/  HMMA.16816.F32.BF16 R24, R192.reuse, R190, R24 ;  /* 0x000000bec018723c */ /* 0x040ff00000041818 */
[C---:B------:R-:W-:Y:S08]  /*9710*/  HMMA.16816.F32.BF16 R28, R192.reuse, R204, R28 ;  /* 0x000000ccc01c723c */ /* 0x040ff0000004181c */
[----:B------:R-:W-:Y:S01]  /*9720*/  HMMA.16816.F32.BF16 R32, R192, R206, R32 ;  /* 0x000000cec020723c */ /* 0x000fe20000041820 */
[----:B------:R-:W-:-:S07]  /*9730*/  @!P0 BRA `(.L_x_723) ;  /* 0x00000c2000008947 */ /* 0x000fce0003800000 */
[----:B------:R-:W-:Y:S01]  /*9740*/  ULDC.64 UR8, c[0x0][0x198] ;  /* 0x0000660000087ab9 */ /* 0x000fe20000000a00 */
[----:B------:R-:W-:Y:S05]  /*9750*/  PLOP3.LUT P0, PT, PT, PT, UP6, 0x80, 0x0 ;  /* 0x000000000000781c */ /* 0x000fea0003f0f068 */
[----:B------:R-:W-:Y:S04]  /*9760*/  ULEA UR33, -UR8, URZ, 0x6 ;  /* 0x0000003f08217291 */ /* 0x000fe8000f8e313f */
[----:B------:R-:W-:Y:S02]  /*9770*/  USHF.R.S32.HI UR32, URZ, 0x1f, UR33 ;  /* 0x0000001f3f207899 */ /* 0x000fe40008011421 */
[----:B------:R-:W-:Y:S04]  /*9780*/  IMAD.U32 R166, RZ, RZ, UR33 ;  /* 0x00000021ffa67e24 */ /* 0x000fe8000f8e00ff */
[----:B------:R-:W-:Y:S01]  /*9790*/  MOV R2, UR32 ;  /* 0x0000002000027c02 */ /* 0x000fe20008000f00 */
[----:B------:R-:W-:-:S05]  /*97a0*/  @!P0 BRA `(.L_x_724) ;  /* 0x0000046000008947 */ /* 0x000fca0003800000 */
[----:B------:R-:W-:Y:S04]  /*97b0*/  USHF.L.U32 UR8, UR26, 0x6, URZ ;  /* 0x000000061a087899 */ /* 0x000fe8000800063f */
[----:B------:R-:W-:Y:S02]  /*97c0*/  UIADD3 UR36, UR8, -0x40, URZ ;  /* 0xffffffc008247890 */ /* 0x000fe4000fffe03f */
        /* <DEDUP_REMOVED lines=22> */
[----:B------:R-:W-:Y:S02]  /*9930*/  UISETP.GE.AND UP3, UPT, UR8, URZ, UPT ;  /* 0x0000003f0800728c */ /* 0x000fe4000bf66270 */
[----:B------:R-:W-:Y:S02]  /*9940*/  UISETP.GE.U32.AND UP4, UPT, UR32, UR14, UPT ;  /* 0x0000000e2000728c */ /* 0x000fe4000bf86070 */
[----:B------:R-:W-:Y:S02]  /*9950*/  @!UP2 UIADD3 UR35, UR35, 0x1, URZ ;  /* 0x000000012323a890 */ /* 0x000fe4000fffe03f */
[----:B------:R-:W-:Y:S02]  /*9960*/  UISETP.GE.AND UP2, UPT, UR36, URZ, UPT ;  /* 0x0000003f2400728c */ /* 0x000fe4000bf46270 */
[----:B------:R-:W-:Y:S04]  /*9970*/  @UP5 UIADD3 UR37, UR37, 0x1, URZ ;  /* 0x0000000125255890 */ /* 0x000fe8000fffe03f */
[----:B------:R-:W-:Y:S02]  /*9980*/  @!UP3 UIADD3 UR37, -UR37, URZ, URZ ;  /* 0x0000003f2525b290 */ /* 0x000fe4000fffe13f */
[----:B------:R-:W-:Y:S02]  /*9990*/  @UP4 UIADD3 UR35, UR35, 0x1, URZ ;  /* 0x0000000123234890 */ /* 0x000fe4000fffe03f */
[----:B------:R-:W-:Y:S02]  /*99a0*/  USEL UR37, UR12, UR37, !UP0 ;  /* 0x000000250c257287 */ /* 0x000fe4000c000000 */
[----:B------:R-:W-:Y:S04]  /*99b0*/  @!UP2 UIADD3 UR35, -UR35, URZ, URZ ;  /* 0x0000003f2323a290 */ /* 0x000fe8000fffe13f */
[----:B------:R-:W-:Y:S01]  /*99c0*/  USEL UR35, UR12, UR35, !UP0 ;  /* 0x000000230c237287 */ /* 0x000fe2000c000000 */
[----:B------:R-:W-:Y:S02]  /*99d0*/  MOV R3, UR37 ;  /* 0x0000002500037c02 */ /* 0x000fe40008000f00 */
[----:B------:R-:W-:Y:S02]  /*99e0*/  MOV R2, UR37 ;  /* 0x0000002500027c02 */ /* 0x000fe40008000f00 */
[----:B------:R-:W-:Y:S01]  /*99f0*/  LEA R166, P0, R3, UR28, 0x2 ;  /* 0x0000001c03a67c11 */ /* 0x000fe2000f8010ff */
[----:B------:R-:W-:Y:S02]  /*9a00*/  IMAD.U32 R164, RZ, RZ, UR35 ;  /* 0x00000023ffa47e24 */ /* 0x000fe4000f8e00ff */
[----:B------:R-:W-:Y:S01]  /*9a10*/  IMAD.U32 R3, RZ, RZ, UR35 ;  /* 0x00000023ff037e24 */ /* 0x000fe2000f8e00ff */
[----:B------:R-:W1:Y:S01]  /*9a20*/  R2UR UR8, R166 ;  /* 0x00000000a60873c2 */ /* 0x000e6200000e0000 */
[----:B------:R-:W-:Y:S02]  /*9a30*/  LEA.HI.X.SX32 R167, R2, UR29, 0x2, P0 ;  /* 0x0000001d02a77c11 */ /* 0x000fe400080f16ff */
[----:B------:R-:W-:Y:S04]  /*9a40*/  LEA R168, P1, R164, UR28, 0x2 ;  /* 0x0000001ca4a87c11 */ /* 0x000fe8000f8210ff */
[----:B------:R-:W-:Y:S01]  /*9a50*/  LEA.HI.X.SX32 R169, R3, UR29, 0x2, P1 ;  /* 0x0000001d03a97c11 */ /* 0x000fe200088f16ff */
[----:B------:R-:W2:Y:S08]  /*9a60*/  R2UR UR9, R167 ;  /* 0x00000000a70973c2 */ /* 0x000eb000000e0000 */
[----:B------:R-:W3:Y:S08]  /*9a70*/  R2UR UR32, R168 ;  /* 0x00000000a82073c2 */ /* 0x000ef000000e0000 */
[----:B------:R-:W4:Y:S01]  /*9a80*/  R2UR UR33, R169 ;  /* 0x00000000a92173c2 */ /* 0x000f2200000e0000 */
[----:B-1----:R-:W-:Y:S01]  /*9a90*/  MOV R172, UR8 ;  /* 0x0000000800ac7c02 */ /* 0x002fe20008000f00 */
[----:B--2---:R-:W-:Y:S05]  /*9aa0*/  IMAD.U32 R173, RZ, RZ, UR9 ;  /* 0x00000009ffad7e24 */ /* 0x004fea000f8e00ff */
[----:B------:R-:W2:Y:S01]  /*9ab0*/  LDG.E R3, [R172.64] ;  /* 0x0000001eac037981 */ /* 0x000ea2000c1e1900 */
[----:B---3--:R-:W-:Y:S01]  /*9ac0*/  MOV R170, UR32 ;  /* 0x0000002000aa7c02 */ /* 0x008fe20008000f00 */
[----:B------:R-:W-:Y:S04]  /*9ad0*/  UIADD3 UR32, UR37, -UR35, URZ ;  /* 0x8000002325207290 */ /* 0x000fe8000fffe03f */
[----:B------:R-:W-:Y:S01]  /*9ae0*/  UIMAD UR32, UR32, UR10, -0x40 ;  /* 0xffffffc0202074a4 */ /* 0x000fe2000f8e020a */
[----:B----4-:R-:W-:Y:S03]  /*9af0*/  IMAD.U32 R171, RZ, RZ, UR33 ;  /* 0x00000021ffab7e24 */ /* 0x010fe6000f8e00ff */
[----:B------:R-:W-:Y:S02]  /*9b00*/  USHF.R.S32.HI UR9, URZ, 0x1f, UR32 ;  /* 0x0000001f3f097899 */ /* 0x000fe40008011420 */
[----:B------:R-:W-:Y:S01]  /*9b10*/  UIMAD UR8, UR7, UR32, URZ ;  /* 0x00000020070872a4 */ /* 0x000fe2000f8e023f */
[----:B------:R-:W2:Y:S01]  /*9b20*/  LDG.E R2, [R170.64] ;  /* 0x0000001eaa027981 */ /* 0x000ea2000c1e1900 */
[----:B------:R-:W-:Y:S02]  /*9b30*/  UIMAD.WIDE.U32 UR32, UR6, UR32, URZ ;  /* 0x00000020062072a5 */ /* 0x000fe4000f8e003f */
[----:B------:R-:W-:Y:S03]  /*9b40*/  UIMAD UR8, UR9, UR6, UR8 ;  /* 0x00000006090872a4 */ /* 0x000fe6000f8e0208 */
[----:B------:R-:W-:Y:S01]  /*9b50*/  UMOV UR9, UR7 ;  /* 0x0000000700097c82 */ /* 0x000fe20008000000 */
[----:B------:R-:W-:Y:S01]  /*9b60*/  IMAD.U32 R166, RZ, RZ, UR32 ;  /* 0x00000020ffa67e24 */ /* 0x000fe2000f8e00ff */
[----:B------:R-:W-:Y:S01]  /*9b70*/  UIADD3 UR8, UR33, UR8, URZ ;  /* 0x0000000821087290 */ /* 0x000fe2000fffe03f */
[----:B------:R-:W-:Y:S05]  /*9b80*/  MOV R167, UR33 ;  /* 0x0000002100a77c02 */ /* 0x000fea0008000f00 */
[----:B------:R-:W-:Y:S01]  /*9b90*/  IMAD.U32 R167, RZ, RZ, UR8 ;  /* 0x00000008ffa77e24 */ /* 0x000fe2000f8e00ff */
[----:B------:R-:W-:Y:S01]  /*9ba0*/  UMOV UR8, UR6 ;  /* 0x0000000600087c82 */ /* 0x000fe20008000000 */
[----:B--2---:R-:W-:Y:S04]  /*9bb0*/  IADD3 R2, -R3, R2, RZ ;  /* 0x0000000203027210 */ /* 0x004fe80007ffe1ff */
[----:B------:R-:W-:Y:S01]  /*9bc0*/  SHF.R.S32.HI R3, RZ, 0x1f, R2 ;  /* 0x0000001fff037819 */ /* 0x000fe20000011402 */
[C---:B------:R-:W-:Y:S04]  /*9bd0*/  IMAD.WIDE.U32 R166, R2.reuse, c[0x0][0x180], R166 ;  /* 0x0000600002a67a25 */ /* 0x040fe800078e00a6 */
[----:B------:R-:W-:Y:S04]  /*9be0*/  IMAD R3, R3, c[0x0][0x180], RZ ;  /* 0x0000600003037a24 */ /* 0x000fe800078e02ff */
[----:B------:R-:W-:Y:S05]  /*9bf0*/  IMAD R3, R2, c[0x0][0x184], R3 ;  /* 0x0000610002037a24 */ /* 0x000fea00078e0203 */
[----:B------:R-:W-:Y:S02]  /*9c00*/  IADD3 R2, R167, R3, RZ ;  /* 0x00000003a7027210 */ /* 0x000fe40007ffe0ff */
.L_x_724:
[----:B------:R1:W-:Y:S01]  /*9c10*/  @P6 STS.128 [R238+0x8000], RZ ;  /* 0x008000ffee006388 */ /* 0x0003e20000000c00 */
[CC--:B------:R-:W-:Y:S01]  /*9c20*/  LEA R176, P0, R166.reuse, R244.reuse, 0x1 ;  /* 0x000000f4a6b07211 */ /* 0x0c0fe200078008ff */
[----:B------:R-:W-:Y:S01]  /*9c30*/  UMOV UR6, UR8 ;  /* 0x0000000800067c82 */ /* 0x000fe20008000000 */
[C---:B------:R-:W-:Y:S01]  /*9c40*/  IADD3 R167, P1, R166.reuse, UR24, RZ ;  /* 0x00000018a6a77c10 */ /* 0x040fe2000ff3e0ff */
[----:B------:R-:W-:Y:S01]  /*9c50*/  UMOV UR7, UR9 ;  /* 0x0000000900077c82 */ /* 0x000fe20008000000 */
[-C--:B------:R-:W-:Y:S02]  /*9c60*/  LEA.HI.X R177, R166, R243.reuse, R2, 0x1, P0 ;  /* 0x000000f3a6b17211 */ /* 0x080fe400000f0c02 */
[CC--:B------:R-:W-:Y:S02]  /*9c70*/  @!P5 LEA R170, P0, R167.reuse, R244.reuse, 0x1 ;  /* 0x000000f4a7aad211 */ /* 0x0c0fe400078008ff */
[----:B------:R-:W-:Y:S01]  /*9c80*/  IADD3.X R164, R2, UR23, RZ, P1, !PT ;  /* 0x0000001702a47c10 */ /* 0x000fe20008ffe4ff */
[----:B------:R-:W-:Y:S01]  /*9c90*/  @!PT LDS RZ, [RZ] ;  /* 0x00000000fffff984 */ /* 0x000fe20000000800 */
[----:B------:R-:W-:Y:S01]  /*9ca0*/  @!PT LDS RZ, [RZ] ;  /* 0x00000000fffff984 */ /* 0x000fe20000000800 */
[----:B------:R-:W-:Y:S01]  /*9cb0*/  @!PT LDS RZ, [RZ] ;  /* 0x00000000fffff984 */ /* 0x000fe20000000800 */
[----:B------:R1:W-:Y:S01]  /*9cc0*/  @!P6 LDGSTS.E.BYPASS.LTC128B.128 [R238+0x8000], [R176.64] ;  /* 0x08000000b0eeefae */ /* 0x0003e2000b901d5e */
[CC--:B------:R-:W-:Y:S02]  /*9cd0*/  @!P6 LEA R174, P1, R167.reuse, R244.reuse, 0x1 ;  /* 0x000000f4a7aee211 */ /* 0x0c0fe400078208ff */
[CCC-:B------:R-:W-:Y:S01]  /*9ce0*/  @!P5 LEA.HI.X R171, R167.reuse, R243.reuse, R164.reuse, 0x1, P0 ;  /* 0x000000f3a7abd211 */ /* 0x1c0fe200000f0ca4 */
[----:B------:R1:W-:Y:S01]  /*9cf0*/  @P5 STS.128 [R238+0xa000], RZ ;  /* 0x00a000ffee005388 */ /* 0x0003e20000000c00 */
[CC--:B------:R-:W-:Y:S02]  /*9d00*/  @!P6 LEA.HI.X R175, R167.reuse, R243.reuse, R164, 0x1, P1 ;  /* 0x000000f3a7afe211 */ /* 0x0c0fe400008f0ca4 */
[CC--:B------:R-:W-:Y:S01]  /*9d10*/  @!P3 LEA R166, P1, R167.reuse, R244.reuse, 0x1 ;  /* 0x000000f4a7a6b211 */ /* 0x0c0fe200078208ff */
[----:B------:R-:W-:Y:S01]  /*9d20*/  @!PT LDS RZ, [RZ] ;  /* 0x00000000fffff984 */ /* 0x000fe20000000800 */
[----:B------:R-:W-:Y:S01]  /*9d30*/  @!PT LDS RZ, [RZ] ;  /* 0x00000000fffff984 */ /* 0x000fe20000000800 */
[----:B------:R-:W-:Y:S01]  /*9d40*/  @!PT LDS RZ, [RZ] ;  /* 0x00000000fffff984 */ /* 0x000fe20000000800 */
[----:B------:R1:W-:Y:S01]  /*9d50*/  @!P5 LDGSTS.E.BYPASS.LTC128B.128 [R238+0xa000], [R176.64+0x80] ;  /* 0x0a000080b0eedfae */ /* 0x0003e2000b901d5e */
[----:B------:R-:W-:Y:S03]  /*9d60*/  IADD3 R3, P2, R167, UR24, RZ ;  /* 0x00000018a7037c10 */ /* 0x000fe6000ff5e0ff */
[----:B------:R1:W-:Y:S01]  /*9d70*/  @P4 STS.128 [R238+0xc000], RZ ;  /* 0x00c000ffee004388 */ /* 0x0003e20000000c00 */
[-C--:B------:R-:W-:Y:S02]  /*9d80*/  @!P6 LEA R172, P0, R3, R244.reuse, 0x1 ;  /* 0x000000f403ace211 */ /* 0x080fe400078008ff */
[----:B------:R-:W-:Y:S01]  /*9d90*/  IADD3.X R2, R164, UR23, RZ, P2, !PT ;  /* 0x00000017a4027c10 */ /* 0x000fe200097fe4ff */
[----:B------:R-:W-:Y:S01]  /*9da0*/  @!PT LDS RZ, [RZ] ;  /* 0x00000000fffff984 */ /* 0x000fe20000000800 */
[----:B------:R-:W-:Y:S01]  /*9db0*/  @!PT LDS RZ, [RZ] ;  /* 0x00000000fffff984 */ /* 0x000fe20000000800 */
[----:B------:R-:W-:Y:S01]  /*9dc0*/  @!PT LDS RZ, [RZ] ;  /* 0x00000000fffff984 */ /* 0x000fe20000000800 */
[----:B------:R1:W-:Y:S01]  /*9dd0*/  @!P4 LDGSTS.E.BYPASS.LTC128B.128 [R238+0xc000], [R176.64+0x100] ;  /* 0x0c000100b0eecfae */ /* 0x0003e2000b901d5e */
[-C--:B------:R-:W-:Y:S02]  /*9de0*/  @!P4 LEA R168, P2, R167, R244.reuse, 0x1 ;  /* 0x000000f4a7a8c211 */ /* 0x080fe400078408ff */
[-C--:B------:R-:W-:Y:S01]  /*9df0*/  @!P6 LEA.HI.X R173, R3, R243.reuse, R2, 0x1, P0 ;  /* 0x000000f303ade211 */ /* 0x080fe200000f0c02 */
[----:B------:R1:W-:Y:S01]  /*9e00*/  @P3 STS.128 [R238+0xe000], RZ ;  /* 0x00e000ffee003388 */ /* 0x0003e20000000c00 */
[CCC-:B------:R-:W-:Y:S02]  /*9e10*/  @!P4 LEA.HI.X R169, R167.reuse, R243.reuse, R164.reuse, 0x1, P2 ;  /* 0x000000f3a7a9c211 */ /* 0x1c0fe400010f0ca4 */
[-C--:B------:R-:W-:Y:S01]  /*9e20*/  @!P3 LEA.HI.X R167, R167, R243.reuse, R164, 0x1, P1 ;  /* 0x000000f3a7a7b211 */ /* 0x080fe200008f0ca4 */
[----:B------:R-:W-:Y:S01]  /*9e30*/  @!PT LDS RZ, [RZ] ;  /* 0x00000000fffff984 */ /* 0x000fe20000000800 */
[----:B------:R-:W-:Y:S01]  /*9e40*/  @!PT LDS RZ, [RZ] ;  /* 0x00000000fffff984 */ /* 0x000fe20000000800 */
[----:B------:R-:W-:Y:S01]  /*9e50*/  @!PT LDS RZ, [RZ] ;  /* 0x00000000fffff984 */ /* 0x000fe20000000800 */
[----:B------:R1:W-:Y:S01]  /*9e60*/  @!P3 LDGSTS.E.BYPASS.LTC128B.128 [R238+0xe000], [R176.64+0x180] ;  /* 0x0e000180b0eebfae */ /* 0x0003e2000b901d5e */
[CC--:B------:R-:W-:Y:S02]  /*9e70*/  @!P5 LEA R182, P2, R3.reuse, R244.reuse, 0x1 ;  /* 0x000000f403b6d211 */ /* 0x0c0fe400078408ff */
[CC--:B------:R-:W-:Y:S01]  /*9e80*/  @!P4 LEA R180, P1, R3.reuse, R244.reuse, 0x1 ;  /* 0x000000f403b4c211 */ /* 0x0c0fe200078208ff */
[----:B------:R1:W-:Y:S01]  /*9e90*/  @P6 STS.128 [R238+0x8800], RZ ;  /* 0x008800ffee006388 */ /* 0x0003e20000000c00 */
[CCC-:B------:R-:W-:Y:S02]  /*9ea0*/  @!P5 LEA.HI.X R183, R3.reuse, R243.reuse, R2.reuse, 0x1, P2 ;  /* 0x000000f303b7d211 */ /* 0x1c0fe400010f0c02 */
[CCC-:B------:R-:W-:Y:S01]  /*9eb0*/  @!P4 LEA.HI.X R181, R3.reuse, R243.reuse, R2.reuse, 0x1, P1 ;  /* 0x000000f303b5c211 */ /* 0x1c0fe200008f0c02 */
[----:B------:R-:W-:Y:S01]  /*9ec0*/  @!PT LDS RZ, [RZ] ;  /* 0x00000000fffff984 */ /* 0x000fe20000000800 */
[----:B------:R-:W-:Y:S01]  /*9ed0*/  @!PT LDS RZ, [RZ] ;  /* 0x00000000fffff984 */ /* 0x000fe20000000800 */
[----:B------:R-:W-:Y:S01]  /*9ee0*/  @!PT LDS RZ, [RZ] ;  /* 0x00000000fffff984 */ /* 0x000fe20000000800 */
[----:B------:R1:W-:Y:S01]  /*9ef0*/  @!P6 LDGSTS.E.BYPASS.LTC128B.128 [R238+0x8800], [R174.64] ;  /* 0x08800000aeeeefae */ /* 0x0003e2000b901d5e */
[CC--:B------:R-:W-:Y:S02]  /*9f00*/  @!P3 LEA R178, P0, R3.reuse, R244.reuse, 0x1 ;  /* 0x000000f403b2b211 */ /* 0x0c0fe400078008ff */
[C---:B------:R-:W-:Y:S01]  /*9f10*/  IADD3 R164, P2, R3.reuse, UR24, RZ ;  /* 0x0000001803a47c10 */ /* 0x040fe2000ff5e0ff */
[----:B------:R1:W-:Y:S01]  /*9f20*/  @P5 STS.128 [R238+0xa800], RZ ;  /* 0x00a800ffee005388 */ /* 0x0003e20000000c00 */
[-C--:B------:R-:W-:Y:S02]  /*9f30*/  @!P3 LEA.HI.X R179, R3, R243.reuse, R2, 0x1, P0 ;  /* 0x000000f303b3b211 */ /* 0x080fe400000f0c02 */
[CC--:B------:R-:W-:Y:S01]  /*9f40*/  @!P6 LEA R188, P0, R164.reuse, R244.reuse, 0x1 ;  /* 0x000000f4a4bce211 */ /* 0x0c0fe200078008ff */
[----:B------:R-:W-:Y:S01]  /*9f50*/  @!PT LDS RZ, [RZ] ;  /* 0x00000000fffff984 */ /* 0x000fe20000000800 */
[----:B------:R-:W-:Y:S01]  /*9f60*/  @!PT LDS RZ, [RZ] ;  /* 0x00000000fffff984 */ /* 0x000fe20000000800 */
[----:B------:R-:W-:Y:S01]  /*9f70*/  @!PT LDS RZ, [RZ] ;  /* 0x00000000fffff984 */ /* 0x000fe20000000800 */
[----:B------:R1:W-:Y:S01]  /*9f80*/  @!P5 LDGSTS.E.BYPASS.LTC128B.128 [R238+0xa800], [R170.64+0x80] ;  /* 0x0a800080aaeedfae */ /* 0x0003e2000b901d5e */
[-C--:B------:R-:W-:Y:S02]  /*9f90*/  @!P4 LEA R184, P1, R164, R244.reuse, 0x1 ;  /* 0x000000f4a4b8c211 */ /* 0x080fe400078208ff */
[----:B------:R-:W-:Y:S01]  /*9fa0*/  IADD3.X R2, R2, UR23, RZ, P2, !PT ;  /* 0x0000001702027c10 */ /* 0x000fe200097fe4ff */
[----:B------:R1:W-:Y:S01]  /*9fb0*/  @P4 STS.128 [R238+0xc800], RZ ;  /* 0x00c800ffee004388 */ /* 0x0003e20000000c00 */
[CC--:B------:R-:W-:Y:S02]  /*9fc0*/  @!P5 LEA R186, P2, R164.reuse, R244.reuse, 0x1 ;  /* 0x000000f4a4bad211 */ /* 0x0c0fe400078408ff */
[CCC-:B------:R-:W-:Y:S01]  /*9fd0*/  @!P6 LEA.HI.X R189, R164.reuse, R243.reuse, R2.reuse, 0x1, P0 ;  /* 0x000000f3a4bde211 */ /* 0x1c0fe200000f0c02 */
[----:B------:R-:W-:Y:S01]  /*9fe0*/  @!PT LDS RZ, [RZ] ;  /* 0x00000000fffff984 */ /* 0x000fe20000000800 */
[----:B------:R-:W-:Y:S01]  /*9ff0*/  @!PT LDS RZ, [RZ] ;  /* 0x00000000fffff984 */ /* 0x000fe20000000800 */
[----:B------:R-:W-:Y:S01]  /*a000*/  @!PT LDS RZ, [RZ] ;  /* 0x00000000fffff984 */ /* 0x000fe20000000800 */
[----:B------:R1:W-:Y:S01]  /*a010*/  @!P4 LDGSTS.E.BYPASS.LTC128B.128 [R238+0xc800], [R168.64+0x100] ;  /* 0x0c800100a8eecfae */ /* 0x0003e2000b901d5e */
[CCC-:B------:R-:W-:Y:S02]  /*a020*/  @!P5 LEA.HI.X R187, R164.reuse, R243.reuse, R2.reuse, 0x1, P2 ;  /* 0x000000f3a4bbd211 */ /* 0x1c0fe400010f0c02 */
[CC--:B------:R-:W-:Y:S01]  /*a030*/  @!P4 LEA.HI.X R185, R164.reuse, R243.reuse, R2, 0x1, P1 ;  /* 0x000000f3a4b9c211 */ /* 0x0c0fe200008f0c02 */
[----:B------:R1:W-:Y:S01]  /*a040*/  @P3 STS.128 [R238+0xe800], RZ ;  /* 0x00e800ffee003388 */ /* 0x0003e20000000c00 */
[C---:B------:R-:W-:Y:S01]  /*a050*/  @!P3 LEA R190, P0, R164.reuse, R244, 0x1 ;  /* 0x000000f4a4beb211 */ /* 0x040fe200078008ff */
[----:B------:R-:W-:Y:S02]  /*a060*/  IMAD.MOV.U32 R244, RZ, RZ, R176 ;  /* 0x000000fffff47224 */ /* 0x000fe400078e00b0 */
[----:B------:R-:W-:Y:S01]  /*a070*/  @!PT LDS RZ, [RZ] ;  /* 0x00000000fffff984 */ /* 0x000fe20000000800 */
[----:B------:R-:W-:Y:S01]  /*a080*/  @!PT LDS RZ, [RZ] ;  /* 0x00000000fffff984 */ /* 0x000fe20000000800 */
[----:B------:R-:W-:Y:S01]  /*a090*/  @!PT LDS RZ, [RZ] ;  /* 0x00000000fffff984 */ /* 0x000fe20000000800 */
[----:B------:R1:W-:Y:S01]  /*a0a0*/  @!P3 LDGSTS.E.BYPASS.LTC128B.128 [R238+0xe800], [R166.64+0x180] ;  /* 0x0e800180a6eebfae */ /* 0x0003e2000b901d5e */
[----:B------:R-:W-:Y:S01]  /*a0b0*/  @!P3 LEA.HI.X R191, R164, R243, R2, 0x1, P0 ;  /* 0x000000f3a4bfb211 */ /* 0x000fe200000f0c02 */
[----:B------:R-:W-:Y:S02]  /*a0c0*/  IMAD.MOV.U32 R243, RZ, RZ, R177 ;  /* 0x000000fffff37224 */ /* 0x000fe400078e00b1 */
        /* <DEDUP_REMOVED lines=40> */
[----:B------:R-:W0:Y:S02]  /*a350*/  LDGDEPBAR ;  /* 0x00000000000079af */ /* 0x000e240000000000 */
.L_x_723:
[----:B------:R-:W-:Y:S01]  /*a360*/  FMNMX.FTZ R2, R4, R165, !PT ;  /* 0x000000a504027209 */ /* 0x000fe20007810000 */
[----:B-1----:R-:W-:Y:S01]  /*a370*/  LDSM.16.MT88.4 R172, [R226+0x10000] ;  /* 0x01000000e2ac783b */ /* 0x002fe20000004200 */
[----:B------:R-:W-:Y:S01]  /*a380*/  FMNMX.FTZ R164, R6, R0, !PT ;  /* 0x0000000006a47209 */ /* 0x000fe20007810000 */
[----:B------:R-:W-:Y:S01]  /*a390*/  UIADD3 UR32, UR26, -0x1, URZ ;  /* 0xffffffff1a207890 */ /* 0x000fe2000fffe03f */
[----:B------:R-:W-:Y:S01]  /*a3a0*/  FMNMX.FTZ R3, R5, R2, !PT ;  /* 0x0000000205037209 */ /* 0x000fe20007810000 */
[----:B------:R-:W-:Y:S01]  /*a3b0*/  UMOV UR8, UR22 ;  /* 0x0000001600087c82 */ /* 0x000fe20008000000 */
[----:B------:R-:W-:Y:S01]  /*a3c0*/  FMNMX.FTZ R167, R7, R164, !PT ;  /* 0x000000a407a77209 */ /* 0x000fe20007810000 */
[----:B------:R-:W-:Y:S01]  /*a3d0*/  UMOV UR9, UR21 ;  /* 0x0000001500097c82 */ /* 0x000fe20008000000 */
[----:B------:R-:W-:Y:S01]  /*a3e0*/  FMNMX.FTZ R2, R8, R3, !PT ;  /* 0x0000000308027209 */ /* 0x000fe20007810000 */
[----:B------:R-:W-:Y:S01]  /*a3f0*/  LDSM.16.MT88.4 R176, [R225+0x10000] ;  /* 0x01000000e1b0783b */ /* 0x000fe20000004200 */
[----:B------:R-:W-:Y:S02]  /*a400*/  FMNMX.FTZ R164, R10, R167, !PT ;  /* 0x000000a70aa47209 */ /* 0x000fe40007810000 */
[----:B------:R-:W-:Y:S02]  /*a410*/  FMNMX.FTZ R3, R9, R2, !PT ;  /* 0x0000000209037209 */ /* 0x000fe40007810000 */
[----:B------:R-:W-:Y:S02]  /*a420*/  FMNMX.FTZ R167, R11, R164, !PT ;  /* 0x000000a40ba77209 */ /* 0x000fe40007810000 */
        /* <DEDUP_REMOVED lines=20> */
[----:B------:R-:W-:Y:S02]  /*a570*/  FMNMX.FTZ R2, R28, R3, !PT ;  /* 0x000000031c027209 */ /* 0x000fe40007810000 */
[----:B------:R-:W-:Y:S02]  /*a580*/  FMNMX.FTZ R164, R30, R167, !PT ;  /* 0x000000a71ea47209 */ /* 0x000fe40007810000 */
[----:B------:R-:W-:Y:S04]  /*a590*/  FMNMX.FTZ R3, R29, R2, !PT ;  /* 0x000000021d037209 */ /* 0x000fe80007810000 */
[----:B------:R-:W-:Y:S02]  /*a5a0*/  FMNMX.FTZ R2, R32, R3, !PT ;  /* 0x0000000320027209 */ /* 0x000fe40007810000 */
[----:B------:R-:W-:Y:S02]  /*a5b0*/  FMNMX.FTZ R3, R31, R164, !PT ;  /* 0x000000a41f037209 */ /* 0x000fe40007810000 */
[----:B------:R-:W-:Y:S02]  /*a5c0*/  FMNMX.FTZ R168, R33, R2, !PT ;  /* 0x0000000221a87209 */ /* 0x000fe40007810000 */
[----:B------:R-:W-:Y:S03]  /*a5d0*/  FMNMX.FTZ R2, R34, R3, !PT ;  /* 0x0000000322027209 */ /* 0x000fe60007810000 */
[----:B------:R-:W-:Y:S01]  /*a5e0*/  SHFL.BFLY PT, R3, R168, 0x2, 0x1f ;  /* 0x0c401f00a8037f89 */ /* 0x000fe200000e0000 */
[----:B------:R-:W-:Y:S07]  /*a5f0*/  FMNMX.FTZ R169, R35, R2, !PT ;  /* 0x0000000223a97209 */ /* 0x000fee0007810000 */
[----:B------:R-:W1:Y:S02]  /*a600*/  SHFL.BFLY PT, R2, R169, 0x2, 0x1f ;  /* 0x0c401f00a9027f89 */ /* 0x000e6400000e0000 */
[----:B-1----:R-:W-:Y:S02]  /*a610*/  FMNMX.FTZ R166, R169, R2, !PT ;  /* 0x00000002a9a67209 */ /* 0x002fe40007810000 */
[----:B------:R-:W-:Y:S04]  /*a620*/  FMNMX.FTZ R171, R168, R3, !PT ;  /* 0x00000003a8ab7209 */ /* 0x000fe80007810000 */
[----:B------:R-:W1:Y:S08]  /*a630*/  SHFL.BFLY PT, R3, R166, 0x1, 0x1f ;  /* 0x0c201f00a6037f89 */ /* 0x000e7000000e0000 */
[----:B------:R-:W2:Y:S01]  /*a640*/  SHFL.BFLY PT, R164, R171, 0x1, 0x1f ;  /* 0x0c201f00aba47f89 */ /* 0x000ea200000e0000 */
[----:B-1----:R-:W-:Y:S05]  /*a650*/  FMNMX.FTZ R3, R166, R3, !PT ;  /* 0x00000003a6037209 */ /* 0x002fea0007810000 */
[----:B------:R-:W-:Y:S01]  /*a660*/  FMUL.FTZ R199, R3, c[0x0][0x23c] ;  /* 0x00008f0003c77a20 */ /* 0x000fe20000410000 */
[----:B--2---:R-:W-:Y:S02]  /*a670*/  FMNMX.FTZ R164, R171, R164, !PT ;  /* 0x000000a4aba47209 */ /* 0x004fe40007810000 */
[----:B------:R-:W1:Y:S02]  /*a680*/  LDSM.16.MT88.4 R168, [R228+0x10000] ;  /* 0x01000000e4a8783b */ /* 0x000e640000004200 */
[C---:B------:R-:W-:Y:S01]  /*a690*/  FSETP.NEU.FTZ.AND P0, PT, R164.reuse, -INF , PT ;  /* 0xff800000a400780b */ /* 0x040fe20003f1d000 */
[C---:B------:R-:W-:Y:S02]  /*a6a0*/  FADD.FTZ R2, -R164.reuse, R165 ;  /* 0x000000a5a4027221 */ /* 0x040fe40000010100 */
[----:B------:R-:W-:Y:S02]  /*a6b0*/  FMUL.FTZ R200, R164, c[0x0][0x23c] ;  /* 0x00008f00a4c87a20 */ /* 0x000fe40000410000 */
[----:B------:R-:W-:Y:S02]  /*a6c0*/  FMUL.FTZ R167, R2, c[0x0][0x23c] ;  /* 0x00008f0002a77a20 */ /* 0x000fe40000410000 */
[C---:B------:R-:W-:Y:S01]  /*a6d0*/  FADD.FTZ R165, -R3.reuse, R0 ;  /* 0x0000000003a57221 */ /* 0x040fe20000010100 */
[----:B------:R-:W-:Y:S01]  /*a6e0*/  FSEL R200, R200, RZ, P0 ;  /* 0x000000ffc8c87208 */ /* 0x000fe20000000000 */
[----:B------:R2:W3:Y:S01]  /*a6f0*/  MUFU.EX2 R2, R167 ;  /* 0x000000a700027308 */ /* 0x0004e20000000800 */
[----:B------:R-:W-:Y:S01]  /*a700*/  FSETP.NEU.FTZ.AND P0, PT, R3, -INF , PT ;  /* 0xff8000000300780b */ /* 0x000fe20003f1d000 */
[----:B------:R-:W-:Y:S01]  /*a710*/  FMUL.FTZ R0, R165, c[0x0][0x23c] ;  /* 0x00008f00a5007a20 */ /* 0x000fe20000410000 */
[----:B------:R-:W-:Y:S01]  /*a720*/  MOV R165, R164 ;  /* 0x000000a400a57202 */ /* 0x000fe20000000f00 */
[--C-:B------:R-:W-:Y:S01]  /*a730*/  FFMA.FTZ R166, R4, c[0x0][0x23c], -R200.reuse ;  /* 0x00008f0004a67a23 */ /* 0x100fe200000108c8 */
[----:B------:R-:W-:Y:S01]  /*a740*/  FSEL R199, R199, RZ, P0 ;  /* 0x000000ffc7c77208 */ /* 0x000fe20000000000 */
[--C-:B------:R-:W-:Y:S01]  /*a750*/  FFMA.FTZ R5, R5, c[0x0][0x23c], -R200.reuse ;  /* 0x00008f0005057a23 */ /* 0x100fe200000108c8 */
[----:B------:R-:W-:Y:S01]  /*a760*/  ISETP.LT.AND P0, PT, RZ, UR26, PT ;  /* 0x0000001aff007c0c */ /* 0x000fe2000bf01270 */
[--C-:B------:R-:W-:Y:S01]  /*a770*/  FFMA.FTZ R196, R9, c[0x0][0x23c], -R200.reuse ;  /* 0x00008f0009c47a23 */ /* 0x100fe200000108c8 */
[----:B------:R-:W-:Y:S01]  /*a780*/  UMOV UR26, UR32 ;  /* 0x00000020001a7c82 */ /* 0x000fe20008000000 */
[--C-:B------:R-:W-:Y:S01]  /*a790*/  FFMA.FTZ R197, R6, c[0x0][0x23c], -R199.reuse ;  /* 0x00008f0006c57a23 */ /* 0x100fe200000108c7 */
[----:B------:R-:W4:Y:S01]  /*a7a0*/  MUFU.EX2 R0, R0 ;  /* 0x0000000000007308 */ /* 0x000f220000000800 */
[--C-:B------:R-:W-:Y:S02]  /*a7b0*/  FFMA.FTZ R6, R7, c[0x0][0x23c], -R199.reuse ;  /* 0x00008f0007067a23 */ /* 0x100fe400000108c7 */
[--C-:B------:R-:W-:Y:S02]  /*a7c0*/  FFMA.FTZ R7, R8, c[0x0][0x23c], -R200.reuse ;  /* 0x00008f0008077a23 */ /* 0x100fe400000108c8 */
[--C-:B------:R-:W-:Y:S02]  /*a7d0*/  FFMA.FTZ R198, R11, c[0x0][0x23c], -R199.reuse ;  /* 0x00008f000bc67a23 */ /* 0x100fe400000108c7 */
[--C-:B------:R-:W-:Y:S02]  /*a7e0*/  FFMA.FTZ R201, R12, c[0x0][0x23c], -R200.reuse ;  /* 0x00008f000cc97a23 */ /* 0x100fe400000108c8 */
[--C-:B------:R-:W-:Y:S01]  /*a7f0*/  FFMA.FTZ R202, R13, c[0x0][0x23c], -R200.reuse ;  /* 0x00008f000dca7a23 */ /* 0x100fe200000108c8 */
[----:B------:R-:W-:Y:S01]  /*a800*/  MUFU.EX2 R166, R166 ;  /* 0x000000a600a67308 */ /* 0x000fe20000000800 */
[--C-:B------:R-:W-:Y:S02]  /*a810*/  FFMA.FTZ R203, R14, c[0x0][0x23c], -R199.reuse ;  /* 0x00008f000ecb7a23 */ /* 0x100fe400000108c7 */
[--C-:B--2---:R-:W-:Y:S02]  /*a820*/  FFMA.FTZ R167, R10, c[0x0][0x23c], -R199.reuse ;  /* 0x00008f000aa77a23 */ /* 0x104fe400000108c7 */
[C---:B---3--:R-:W-:Y:S02]  /*a830*/  FMUL.FTZ R8, R2.reuse, R160 ;  /* 0x000000a002087220 */ /* 0x048fe40000410000 */
[C---:B------:R-:W-:Y:S02]  /*a840*/  FMUL.FTZ R9, R2.reuse, R161 ;  /* 0x000000a102097220 */ /* 0x040fe40000410000 */
[C---:B------:R-:W-:Y:S01]  /*a850*/  FMUL.FTZ R36, R2.reuse, R36 ;  /* 0x0000002402247220 */ /* 0x040fe20000410000 */
[----:B------:R-:W2:Y:S01]  /*a860*/  MUFU.EX2 R5, R5 ;  /* 0x0000000500057308 */ /* 0x000ea20000000800 */
[C---:B------:R-:W-:Y:S02]  /*a870*/  FMUL.FTZ R37, R2.reuse, R37 ;  /* 0x0000002502257220 */ /* 0x040fe40000410000 */
[----:B------:R-:W-:Y:S02]  /*a880*/  FMUL.FTZ R40, R2, R40 ;  /* 0x0000002802287220 */ /* 0x000fe40000410000 */
[C---:B----4-:R-:W-:Y:S02]  /*a890*/  FMUL.FTZ R10, R0.reuse, R162 ;  /* 0x000000a2000a7220 */ /* 0x050fe40000410000 */
[C---:B------:R-:W-:Y:S02]  /*a8a0*/  FMUL.FTZ R11, R0.reuse, R163 ;  /* 0x000000a3000b7220 */ /* 0x040fe40000410000 */
[C---:B------:R-:W-:Y:S01]  /*a8b0*/  FMUL.FTZ R38, R0.reuse, R38 ;  /* 0x0000002600267220 */ /* 0x040fe20000410000 */
[----:B------:R-:W-:Y:S01]  /*a8c0*/  MUFU.EX2 R197, R197 ;  /* 0x000000c500c57308 */ /* 0x000fe20000000800 */
[----:B------:R-:W-:Y:S02]  /*a8d0*/  FMUL.FTZ R39, R0, R39 ;  /* 0x0000002700277220 */ /* 0x000fe40000410000 */
[----:B------:R-:W-:Y:S02]  /*a8e0*/  FMUL.FTZ R41, R2, R41 ;  /* 0x0000002902297220 */ /* 0x000fe40000410000 */
[C---:B------:R-:W-:Y:S02]  /*a8f0*/  FMUL.FTZ R42, R0.reuse, R42 ;  /* 0x0000002a002a7220 */ /* 0x040fe40000410000 */
[----:B------:R-:W-:Y:S02]  /*a900*/  FMUL.FTZ R43, R0, R43 ;  /* 0x0000002b002b7220 */ /* 0x000fe40000410000 */
[C---:B------:R-:W-:Y:S01]  /*a910*/  FMUL.FTZ R44, R2.reuse, R44 ;  /* 0x0000002c022c7220 */ /* 0x040fe20000410000 */
[----:B------:R-:W3:Y:S01]  /*a920*/  MUFU.EX2 R6, R6 ;  /* 0x0000000600067308 */ /* 0x000ee20000000800 */
[----:B------:R-:W-:Y:S02]  /*a930*/  FMUL.FTZ R45, R2, R45 ;  /* 0x0000002d022d7220 */ /* 0x000fe40000410000 */
[C---:B------:R-:W-:Y:S01]  /*a940*/  FMUL.FTZ R46, R0.reuse, R46 ;  /* 0x0000002e002e7220 */ /* 0x040fe20000410000 */
[----:B--2---:R-:W-:Y:S01]  /*a950*/  F2FP.BF16.PACK_AB R160, R5, R166 ;  /* 0x000000a605a0723e */ /* 0x004fe200000010ff */
[----:B------:R-:W-:Y:S02]  /*a960*/  FMUL.FTZ R47, R0, R47 ;  /* 0x0000002f002f7220 */ /* 0x000fe40000410000 */
[C---:B------:R-:W-:Y:S02]  /*a970*/  FMUL.FTZ R48, R2.reuse, R48 ;  /* 0x0000003002307220 */ /* 0x040fe40000410000 */
[----:B------:R-:W-:Y:S01]  /*a980*/  FMUL.FTZ R49, R2, R49 ;  /* 0x0000003102317220 */ /* 0x000fe20000410000 */
[----:B------:R-:W-:Y:S01]  /*a990*/  MUFU.EX2 R7, R7 ;  /* 0x0000000700077308 */ /* 0x000fe20000000800 */
[C---:B------:R-:W-:Y:S02]  /*a9a0*/  FMUL.FTZ R50, R0.reuse, R50 ;  /* 0x0000003200327220 */ /* 0x040fe40000410000 */
[----:B------:R-:W-:Y:S02]  /*a9b0*/  FMUL.FTZ R51, R0, R51 ;  /* 0x0000003300337220 */ /* 0x000fe40000410000 */
[C---:B------:R-:W-:Y:S02]  /*a9c0*/  FMUL.FTZ R12, R2.reuse, R156 ;  /* 0x0000009c020c7220 */ /* 0x040fe40000410000 */
[----:B------:R-:W-:Y:S02]  /*a9d0*/  FMUL.FTZ R13, R2, R157 ;  /* 0x0000009d020d7220 */ /* 0x000fe40000410000 */
[----:B------:R-:W-:Y:S01]  /*a9e0*/  FMUL.FTZ R14, R0, R158 ;  /* 0x0000009e000e7220 */ /* 0x000fe20000410000 */
[----:B------:R-:W2:Y:S01]  /*a9f0*/  MUFU.EX2 R196, R196 ;  /* 0x000000c400c47308 */ /* 0x000ea20000000800 */
[C---:B------:R-:W-:Y:S02]  /*aa00*/  FMUL.FTZ R52, R2.reuse, R52 ;  /* 0x0000003402347220 */ /* 0x040fe40000410000 */
[----:B------:R-:W-:Y:S01]  /*aa10*/  FMUL.FTZ R53, R2, R53 ;  /* 0x0000003502357220 */ /* 0x000fe20000410000 */
[----:B---3--:R-:W-:Y:S01]  /*aa20*/  F2FP.BF16.PACK_AB R161, R6, R197 ;  /* 0x000000c506a1723e */ /* 0x008fe200000010ff */
[C---:B------:R-:W-:Y:S02]  /*aa30*/  FMUL.FTZ R54, R0.reuse, R54 ;  /* 0x0000003600367220 */ /* 0x040fe40000410000 */
[----:B------:R-:W-:Y:S02]  /*aa40*/  FMUL.FTZ R55, R0, R55 ;  /* 0x0000003700377220 */ /* 0x000fe40000410000 */
[C---:B------:R-:W-:Y:S01]  /*aa50*/  FMUL.FTZ R56, R2.reuse, R56 ;  /* 0x0000003802387220 */ /* 0x040fe20000410000 */
[----:B------:R-:W-:Y:S01]  /*aa60*/  MUFU.EX2 R167, R167 ;  /* 0x000000a700a77308 */ /* 0x000fe20000000800 */
[----:B------:R-:W-:Y:S02]  /*aa70*/  FMUL.FTZ R57, R2, R57 ;  /* 0x0000003902397220 */ /* 0x000fe40000410000 */
[C---:B------:R-:W-:Y:S02]  /*aa80*/  FMUL.FTZ R58, R0.reuse, R58 ;  /* 0x0000003a003a7220 */ /* 0x040fe40000410000 */
[----:B------:R-:W-:Y:S02]  /*aa90*/  FMUL.FTZ R59, R0, R59 ;  /* 0x0000003b003b7220 */ /* 0x000fe40000410000 */
[C---:B------:R-:W-:Y:S02]  /*aaa0*/  FMUL.FTZ R60, R2.reuse, R60 ;  /* 0x0000003c023c7220 */ /* 0x040fe40000410000 */
[----:B------:R-:W-:Y:S01]  /*aab0*/  FMUL.FTZ R61, R2, R61 ;  /* 0x0000003d023d7220 */ /* 0x000fe20000410000 */
[----:B------:R-:W3:Y:S01]  /*aac0*/  MUFU.EX2 R198, R198 ;  /* 0x000000c600c67308 */ /* 0x000ee20000000800 */
[C---:B------:R-:W-:Y:S02]  /*aad0*/  FMUL.FTZ R62, R0.reuse, R62 ;  /* 0x0000003e003e7220 */ /* 0x040fe40000410000 */
[----:B------:R-:W-:Y:S01]  /*aae0*/  FMUL.FTZ R63, R0, R63 ;  /* 0x0000003f003f7220 */ /* 0x000fe20000410000 */
[----:B--2---:R-:W-:Y:S01]  /*aaf0*/  F2FP.BF16.PACK_AB R162, R196, R7 ;  /* 0x00000007c4a2723e */ /* 0x004fe200000010ff */
        /* <DEDUP_REMOVED lines=17> */
[C---:B-1----:R-:W-:Y:S05]  /*ac10*/  HMMA.16816.F32.BF16 R8, R160.reuse, R168, R8 ;  /* 0x000000a8a008723c */ /* 0x042fea0000041808 */
[----:B------:R-:W-:Y:S02]  /*ac20*/  FMUL.FTZ R77, R2, R77 ;  /* 0x0000004d024d7220 */ /* 0x000fe40000410000 */
[C---:B------:R-:W-:Y:S01]  /*ac30*/  FMUL.FTZ R78, R0.reuse, R78 ;  /* 0x0000004e004e7220 */ /* 0x040fe20000410000 */
[C---:B------:R-:W-:Y:S01]  /*ac40*/  HMMA.16816.F32.BF16 R36, R160.reuse, R170, R36 ;  /* 0x000000aaa024723c */ /* 0x040fe20000041824 */
[----:B------:R-:W1:Y:S03]  /*ac50*/  LDSM.16.MT88.4 R168, [R224+0x10000] ;  /* 0x01000000e0a8783b */ /* 0x000e660000004200 */
[----:B------:R-:W-:Y:S02]  /*ac60*/  FMUL.FTZ R79, R0, R79 ;  /* 0x0000004f004f7220 */ /* 0x000fe40000410000 */
[C---:B------:R-:W-:Y:S02]  /*ac70*/  FMUL.FTZ R80, R2.reuse, R80 ;  /* 0x0000005002507220 */ /* 0x040fe40000410000 */
[C---:B------:R-:W-:Y:S04]  /*ac80*/  HMMA.16816.F32.BF16 R40, R160.reuse, R172, R40 ;  /* 0x000000aca028723c */ /* 0x040fe80000041828 */
[----:B------:R-:W-:Y:S02]  /*ac90*/  FMUL.FTZ R81, R2, R81 ;  /* 0x0000005102517220 */ /* 0x000fe40000410000 */
[C---:B------:R-:W-:Y:S02]  /*aca0*/  FMUL.FTZ R82, R0.reuse, R82 ;  /* 0x0000005200527220 */ /* 0x040fe40000410000 */
[C---:B------:R-:W-:Y:S01]  /*acb0*/  HMMA.16816.F32.BF16 R44, R160.reuse, R174, R44 ;  /* 0x000000aea02c723c */ /* 0x040fe2000004182c */
[----:B------:R-:W3:Y:S03]  /*acc0*/  LDSM.16.MT88.4 R172, [R228+0x12000] ;  /* 0x01200000e4ac783b */ /* 0x000ee60000004200 */
[----:B------:R-:W-:Y:S02]  /*acd0*/  FMUL.FTZ R83, R0, R83 ;  /* 0x0000005300537220 */ /* 0x000fe40000410000 */
[C---:B------:R-:W-:Y:S02]  /*ace0*/  FMUL.FTZ R84, R2.reuse, R84 ;  /* 0x0000005402547220 */ /* 0x040fe40000410000 */
[C---:B------:R-:W-:Y:S04]  /*acf0*/  HMMA.16816.F32.BF16 R48, R160.reuse, R176, R48 ;  /* 0x000000b0a030723c */ /* 0x040fe80000041830 */
[----:B------:R-:W-:Y:S02]  /*ad00*/  FMUL.FTZ R85, R2, R85 ;  /* 0x0000005502557220 */ /* 0x000fe40000410000 */
[C---:B------:R-:W-:Y:S02]  /*ad10*/  FMUL.FTZ R86, R0.reuse, R86 ;  /* 0x0000005600567220 */ /* 0x040fe40000410000 */
[C---:B------:R-:W-:Y:S01]  /*ad20*/  HMMA.16816.F32.BF16 R52, R160.reuse, R178, R52 ;  /* 0x000000b2a034723c */ /* 0x040fe20000041834 */
[----:B------:R-:W4:Y:S03]  /*ad30*/  LDSM.16.MT88.4 R176, [R226+0x12000] ;  /* 0x01200000e2b0783b */ /* 0x000f260000004200 */
[----:B------:R-:W-:Y:S02]  /*ad40*/  FMUL.FTZ R87, R0, R87 ;  /* 0x0000005700577220 */ /* 0x000fe40000410000 */
[C---:B------:R-:W-:Y:S02]  /*ad50*/  FMUL.FTZ R88, R2.reuse, R88 ;  /* 0x0000005802587220 */ /* 0x040fe40000410000 */
[----:B------:R-:W-:Y:S01]  /*ad60*/  FMUL.FTZ R89, R2, R89 ;  /* 0x0000005902597220 */ /* 0x000fe20000410000 */
[C---:B-1----:R-:W-:Y:S03]  /*ad70*/  HMMA.16816.F32.BF16 R56, R160.reuse, R168, R56 ;  /* 0x000000a8a038723c */ /* 0x042fe60000041838 */
[C---:B------:R-:W-:Y:S02]  /*ad80*/  FMUL.FTZ R90, R0.reuse, R90 ;  /* 0x0000005a005a7220 */ /* 0x040fe40000410000 */
[----:B------:R-:W-:Y:S02]  /*ad90*/  FMUL.FTZ R91, R0, R91 ;  /* 0x0000005b005b7220 */ /* 0x000fe40000410000 */
[C---:B------:R-:W-:Y:S01]  /*ada0*/  FMUL.FTZ R92, R2.reuse, R92 ;  /* 0x0000005c025c7220 */ /* 0x040fe20000410000 */
[C---:B------:R-:W-:Y:S01]  /*adb0*/  HMMA.16816.F32.BF16 R60, R160.reuse, R170, R60 ;  /* 0x000000aaa03c723c */ /* 0x040fe2000004183c */
[----:B------:R-:W1:Y:S03]  /*adc0*/  LDSM.16.MT88.4 R168, [R225+0x12000] ;  /* 0x01200000e1a8783b */ /* 0x000e660000004200 */
[----:B------:R-:W-:Y:S02]  /*add0*/  FMUL.FTZ R93, R2, R93 ;  /* 0x0000005d025d7220 */ /* 0x000fe40000410000 */
[C---:B------:R-:W-:Y:S02]  /*ade0*/  FMUL.FTZ R94, R0.reuse, R94 ;  /* 0x0000005e005e7220 */ /* 0x040fe40000410000 */
[C---:B---3--:R-:W-:Y:S04]  /*adf0*/  HMMA.16816.F32.BF16 R64, R160.reuse, R172, R64 ;  /* 0x000000aca040723c */ /* 0x048fe80000041840 */
[----:B------:R-:W-:Y:S02]  /*ae00*/  FMUL.FTZ R95, R0, R95 ;  /* 0x0000005f005f7220 */ /* 0x000fe40000410000 */
[C---:B------:R-:W-:Y:S02]  /*ae10*/  FMUL.FTZ R96, R2.reuse, R96 ;  /* 0x0000006002607220 */ /* 0x040fe40000410000 */
[C---:B------:R-:W-:Y:S01]  /*ae20*/  HMMA.16816.F32.BF16 R68, R160.reuse, R174, R68 ;  /* 0x000000aea044723c */ /* 0x040fe20000041844 */
[----:B------:R-:W3:Y:S03]  /*ae30*/  LDSM.16.MT88.4 R172, [R224+0x12000] ;  /* 0x01200000e0ac783b */ /* 0x000ee60000004200 */
[----:B------:R-:W-:Y:S02]  /*ae40*/  FMUL.FTZ R97, R2, R97 ;  /* 0x0000006102617220 */ /* 0x000fe40000410000 */
[C---:B------:R-:W-:Y:S02]  /*ae50*/  FMUL.FTZ R98, R0.reuse, R98 ;  /* 0x0000006200627220 */ /* 0x040fe40000410000 */
[C---:B----4-:R-:W-:Y:S04]  /*ae60*/  HMMA.16816.F32.BF16 R72, R160.reuse, R176, R72 ;  /* 0x000000b0a048723c */ /* 0x050fe80000041848 */
        /* <DEDUP_REMOVED lines=48> */
[----:B------:R-:W-:Y:S03]  /*b170*/  FMUL.FTZ R129, R2, R129 ;  /* 0x0000008102817220 */ /* 0x000fe60000410000 */
[C---:B------:R-:W-:Y:S01]  /*b180*/  HMMA.16816.F32.BF16 R124, R160.reuse, R178, R124 ;  /* 0x000000b2a07c723c */ /* 0x040fe2000004187c */
[----:B------:R-:W4:Y:S02]  /*b190*/  LDSM.16.MT88.4 R176, [R225+0x16000] ;  /* 0x01600000e1b0783b */ /* 0x000f240000004200 */
[C---:B------:R-:W-:Y:S02]  /*b1a0*/  FMUL.FTZ R130, R0.reuse, R130 ;  /* 0x0000008200827220 */ /* 0x040fe40000410000 */
[----:B------:R-:W-:Y:S02]  /*b1b0*/  FMUL.FTZ R131, R0, R131 ;  /* 0x0000008300837220 */ /* 0x000fe40000410000 */
[C---:B------:R-:W-:Y:S02]  /*b1c0*/  FMUL.FTZ R132, R2.reuse, R132 ;  /* 0x0000008402847220 */ /* 0x040fe40000410000 */
[----:B------:R-:W-:Y:S03]  /*b1d0*/  FMUL.FTZ R133, R2, R133 ;  /* 0x0000008502857220 */ /* 0x000fe60000410000 */
[C---:B-1----:R-:W-:Y:S03]  /*b1e0*/  HMMA.16816.F32.BF16 R128, R160.reuse, R168, R128 ;  /* 0x000000a8a080723c */ /* 0x042fe60000041880 */
[C---:B------:R-:W-:Y:S02]  /*b1f0*/  FMUL.FTZ R134, R0.reuse, R134 ;  /* 0x0000008600867220 */ /* 0x040fe40000410000 */
[C---:B------:R-:W-:Y:S02]  /*b200*/  FMUL.FTZ R135, R0.reuse, R135 ;  /* 0x0000008700877220 */ /* 0x040fe40000410000 */
[--C-:B------:R-:W-:Y:S02]  /*b210*/  FFMA.FTZ R204, R15, c[0x0][0x23c], -R199.reuse ;  /* 0x00008f000fcc7a23 */ /* 0x100fe400000108c7 */
[----:B------:R-:W-:Y:S02]  /*b220*/  FMUL.FTZ R15, R0, R159 ;  /* 0x0000009f000f7220 */ /* 0x000fe40000410000 */
[----:B------:R-:W1:Y:S01]  /*b230*/  LDSM.16.MT88.4 R156, [R224+0x16000] ;  /* 0x01600000e09c783b */ /* 0x000e620000004200 */
[C---:B------:R-:W-:Y:S01]  /*b240*/  HMMA.16816.F32.BF16 R132, R160.reuse, R170, R132 ;  /* 0x000000aaa084723c */ /* 0x040fe20000041884 */
[----:B------:R-:W5:Y:S02]  /*b250*/  MUFU.EX2 R204, R204 ;  /* 0x000000cc00cc7308 */ /* 0x000f640000000800 */
[C---:B------:R-:W-:Y:S02]  /*b260*/  FMUL.FTZ R136, R2.reuse, R136 ;  /* 0x0000008802887220 */ /* 0x040fe40000410000 */
[----:B------:R-:W-:Y:S02]  /*b270*/  FMUL.FTZ R137, R2, R137 ;  /* 0x0000008902897220 */ /* 0x000fe40000410000 */
[C---:B------:R-:W-:Y:S01]  /*b280*/  FMUL.FTZ R138, R0.reuse, R138 ;  /* 0x0000008a008a7220 */ /* 0x040fe20000410000 */
[----:B------:R-:W1:Y:S01]  /*b290*/  LDSM.16.MT88.4 R168, [R228+0x10800] ;  /* 0x01080000e4a8783b */ /* 0x000e620000004200 */
[----:B------:R-:W-:Y:S03]  /*b2a0*/  FMUL.FTZ R139, R0, R139 ;  /* 0x0000008b008b7220 */ /* 0x000fe60000410000 */
[C---:B------:R-:W-:Y:S02]  /*b2b0*/  FMUL.FTZ R140, R2.reuse, R140 ;  /* 0x0000008c028c7220 */ /* 0x040fe40000410000 */
[----:B------:R-:W-:Y:S02]  /*b2c0*/  FMUL.FTZ R141, R2, R141 ;  /* 0x0000008d028d7220 */ /* 0x000fe40000410000 */
[C---:B---3--:R-:W-:Y:S03]  /*b2d0*/  HMMA.16816.F32.BF16 R136, R160.reuse, R172, R136 ;  /* 0x000000aca088723c */ /* 0x048fe60000041888 */
[C---:B------:R-:W-:Y:S02]  /*b2e0*/  FMUL.FTZ R142, R0.reuse, R142 ;  /* 0x0000008e008e7220 */ /* 0x040fe40000410000 */
[----:B------:R-:W-:Y:S02]  /*b2f0*/  FMUL.FTZ R143, R0, R143 ;  /* 0x0000008f008f7220 */ /* 0x000fe40000410000 */
[--C-:B------:R-:W-:Y:S01]  /*b300*/  FFMA.FTZ R205, R16, c[0x0][0x23c], -R200.reuse ;  /* 0x00008f0010cd7a23 */ /* 0x100fe200000108c8 */
[C---:B------:R-:W-:Y:S01]  /*b310*/  HMMA.16816.F32.BF16 R12, R160.reuse, R174, R12 ;  /* 0x000000aea00c723c */ /* 0x040fe2000004180c */
[----:B------:R-:W3:Y:S03]  /*b320*/  LDSM.16.MT88.4 R172, [R226+0x10800] ;  /* 0x01080000e2ac783b */ /* 0x000ee60000004200 */
[----:B------:R-:W-:Y:S01]  /*b330*/  FFMA.FTZ R206, R17, c[0x0][0x23c], -R200 ;  /* 0x00008f0011ce7a23 */ /* 0x000fe200000108c8 */
[----:B------:R-:W-:Y:S01]  /*b340*/  MUFU.EX2 R205, R205 ;  /* 0x000000cd00cd7308 */ /* 0x000fe20000000800 */
[--C-:B------:R-:W-:Y:S02]  /*b350*/  FFMA.FTZ R207, R18, c[0x0][0x23c], -R199.reuse ;  /* 0x00008f0012cf7a23 */ /* 0x100fe400000108c7 */
[C---:B----4-:R-:W-:Y:S04]  /*b360*/  HMMA.16816.F32.BF16 R140, R160.reuse, R176, R140 ;  /* 0x000000b0a08c723c */ /* 0x050fe8000004188c */
[----:B------:R-:W-:Y:S02]  /*b370*/  FFMA.FTZ R246, R19, c[0x0][0x23c], -R199 ;  /* 0x00008f0013f67a23 */ /* 0x000fe400000108c7 */
[C---:B------:R-:W-:Y:S01]  /*b380*/  FMUL.FTZ R144, R2.reuse, R144 ;  /* 0x0000009002907220 */ /* 0x040fe20000410000 */
[----:B------:R-:W4:Y:S01]  /*b390*/  MUFU.EX2 R206, R206 ;  /* 0x000000ce00ce7308 */ /* 0x000f220000000800 */
[----:B------:R-:W-:Y:S04]  /*b3a0*/  FMUL.FTZ R145, R2, R145 ;  /* 0x0000009102917220 */ /* 0x000fe80000410000 */
[C---:B------:R-:W-:Y:S02]  /*b3b0*/  FMUL.FTZ R146, R0.reuse, R146 ;  /* 0x0000009200927220 */ /* 0x040fe40000410000 */
[----:B------:R-:W-:Y:S02]  /*b3c0*/  FMUL.FTZ R147, R0, R147 ;  /* 0x0000009300937220 */ /* 0x000fe40000410000 */
[----:B------:R-:W-:Y:S01]  /*b3d0*/  FMUL.FTZ R16, R2, R152 ;  /* 0x0000009802107220 */ /* 0x000fe20000410000 */
[----:B------:R-:W-:Y:S01]  /*b3e0*/  MUFU.EX2 R207, R207 ;  /* 0x000000cf00cf7308 */ /* 0x000fe20000000800 */
[----:B--2---:R-:W-:Y:S01]  /*b3f0*/  F2FP.BF16.PACK_AB R152, R202, R201 ;  /* 0x000000c9ca98723e */ /* 0x004fe200000010ff */
[----:B------:R-:W-:Y:S01]  /*b400*/  FMUL.FTZ R17, R2, R153 ;  /* 0x0000009902117220 */ /* 0x000fe20000410000 */
[----:B-----5:R-:W-:Y:S01]  /*b410*/  F2FP.BF16.PACK_AB R153, R204, R203 ;  /* 0x000000cbcc99723e */ /* 0x020fe200000010ff */
[C---:B------:R-:W-:Y:S01]  /*b420*/  HMMA.16816.F32.BF16 R144, R160.reuse, R178, R144 ;  /* 0x000000b2a090723c */ /* 0x040fe20000041890 */
[----:B------:R-:W2:Y:S02]  /*b430*/  LDSM.16.MT88.4 R176, [R225+0x10800] ;  /* 0x01080000e1b0783b */ /* 0x000ea40000004200 */
[C---:B------:R-:W-:Y:S02]  /*b440*/  FMUL.FTZ R18, R0.reuse, R154 ;  /* 0x0000009a00127220 */ /* 0x040fe40000410000 */
[----:B------:R-:W-:Y:S01]  /*b450*/  FMUL.FTZ R19, R0, R155 ;  /* 0x0000009b00137220 */ /* 0x000fe20000410000 */
[----:B------:R-:W5:Y:S01]  /*b460*/  MUFU.EX2 R246, R246 ;  /* 0x000000f600f67308 */ /* 0x000f620000000800 */
[C---:B------:R-:W-:Y:S02]  /*b470*/  FMUL.FTZ R148, R2.reuse, R148 ;  /* 0x0000009402947220 */ /* 0x040fe40000410000 */
[----:B------:R-:W-:Y:S03]  /*b480*/  FMUL.FTZ R149, R2, R149 ;  /* 0x0000009502957220 */ /* 0x000fe60000410000 */
[C---:B-1----:R-:W-:Y:S03]  /*b490*/  HMMA.16816.F32.BF16 R16, R160.reuse, R156, R16 ;  /* 0x0000009ca010723c */ /* 0x042fe60000041810 */
[----:B------:R-:W-:Y:S01]  /*b4a0*/  FMUL.FTZ R150, R0, R150 ;  /* 0x0000009600967220 */ /* 0x000fe20000410000 */
[----:B----4-:R-:W-:Y:S01]  /*b4b0*/  F2FP.BF16.PACK_AB R154, R206, R205 ;  /* 0x000000cdce9a723e */ /* 0x010fe200000010ff */
[----:B------:R-:W-:Y:S02]  /*b4c0*/  FMUL.FTZ R151, R0, R151 ;  /* 0x0000009700977220 */ /* 0x000fe40000410000 */
[----:B------:R-:W-:Y:S02]  /*b4d0*/  FFMA.FTZ R166, R2, R247, R166 ;  /* 0x000000f702a67223 */ /* 0x000fe400000100a6 */
[----:B------:R-:W-:Y:S03]  /*b4e0*/  FFMA.FTZ R197, R0, R245, R197 ;  /* 0x000000f500c57223 */ /* 0x000fe600000100c5 */
[----:B------:R-:W-:Y:S01]  /*b4f0*/  HMMA.16816.F32.BF16 R148, R160, R158, R148 ;  /* 0x0000009ea094723c */ /* 0x000fe20000041894 */
[----:B------:R-:W1:Y:S02]  /*b500*/  LDSM.16.MT88.4 R156, [R228+0x12800] ;  /* 0x01280000e49c783b */ /* 0x000e640000004200 */
[----:B------:R-:W-:Y:S01]  /*b510*/  MOV R0, R3 ;  /* 0x0000000300007202 */ /* 0x000fe20000000f00 */
[----:B------:R-:W-:Y:S01]  /*b520*/  FADD.FTZ R166, R5, R166 ;  /* 0x000000a605a67221 */ /* 0x000fe20000010000 */
[----:B-----5:R-:W-:Y:S01]  /*b530*/  F2FP.BF16.PACK_AB R155, R246, R207 ;  /* 0x000000cff69b723e */ /* 0x020fe200000010ff */
[----:B------:R-:W-:Y:S03]  /*b540*/  FADD.FTZ R6, R6, R197 ;  /* 0x000000c506067221 */ /* 0x000fe60000010000 */
[----:B------:R-:W4:Y:S03]  /*b550*/  LDSM.16.MT88.4 R160, [R226+0x12800] ;  /* 0x01280000e2a0783b */ /* 0x000f260000004200 */
[----:B------:R-:W-:Y:S01]  /*b560*/  FADD.FTZ R7, R7, R166 ;  /* 0x000000a607077221 */ /* 0x000fe20000010000 */
[C---:B------:R-:W-:Y:S05]  /*b570*/  HMMA.16816.F32.BF16 R8, R152.reuse, R168, R8 ;  /* 0x000000a89808723c */ /* 0x040fea0000041808 */
[----:B------:R-:W-:Y:S02]  /*b580*/  FADD.FTZ R167, R167, R6 ;  /* 0x00000006a7a77221 */ /* 0x000fe40000010000 */
[----:B------:R-:W-:Y:S01]  /*b590*/  FADD.FTZ R196, R196, R7 ;  /* 0x00000007c4c47221 */ /* 0x000fe20000010000 */
[C---:B------:R-:W-:Y:S01]  /*b5a0*/  HMMA.16816.F32.BF16 R36, R152.reuse, R170, R36 ;  /* 0x000000aa9824723c */ /* 0x040fe20000041824 */
[----:B------:R-:W5:Y:S03]  /*b5b0*/  LDSM.16.MT88.4 R168, [R226+0x14800] ;  /* 0x01480000e2a8783b */ /* 0x000f660000004200 */
[----:B------:R-:W-:Y:S02]  /*b5c0*/  FADD.FTZ R198, R198, R167 ;  /* 0x000000a7c6c67221 */ /* 0x000fe40000010000 */
[----:B------:R-:W-:Y:S02]  /*b5d0*/  FADD.FTZ R201, R201, R196 ;  /* 0x000000c4c9c97221 */ /* 0x000fe40000010000 */
[C---:B---3--:R-:W-:Y:S04]  /*b5e0*/  HMMA.16816.F32.BF16 R40, R152.reuse, R172, R40 ;  /* 0x000000ac9828723c */ /* 0x048fe80000041828 */
[----:B------:R-:W-:Y:S02]  /*b5f0*/  FADD.FTZ R203, R203, R198 ;  /* 0x000000c6cbcb7221 */ /* 0x000fe40000010000 */
[----:B------:R-:W-:Y:S02]  /*b600*/  FADD.FTZ R202, R202, R201 ;  /* 0x000000c9caca7221 */ /* 0x000fe40000010000 */
[C---:B------:R-:W-:Y:S01]  /*b610*/  HMMA.16816.F32.BF16 R44, R152.reuse, R174, R44 ;  /* 0x000000ae982c723c */ /* 0x040fe2000004182c */
[----:B------:R-:W3:Y:S03]  /*b620*/  LDSM.16.MT88.4 R172, [R225+0x14800] ;  /* 0x01480000e1ac783b */ /* 0x000ee60000004200 */
[----:B------:R-:W-:Y:S02]  /*b630*/  FADD.FTZ R204, R204, R203 ;  /* 0x000000cbcccc7221 */ /* 0x000fe40000010000 */
[----:B------:R-:W-:Y:S02]  /*b640*/  FADD.FTZ R205, R205, R202 ;  /* 0x000000cacdcd7221 */ /* 0x000fe40000010000 */
[C---:B--2---:R-:W-:Y:S04]  /*b650*/  HMMA.16816.F32.BF16 R48, R152.reuse, R176, R48 ;  /* 0x000000b09830723c */ /* 0x044fe80000041830 */
[----:B------:R-:W-:Y:S02]  /*b660*/  FADD.FTZ R207, R207, R204 ;  /* 0x000000cccfcf7221 */ /* 0x000fe40000010000 */
[----:B------:R-:W-:Y:S02]  /*b670*/  FADD.FTZ R205, R206, R205 ;  /* 0x000000cdcecd7221 */ /* 0x000fe40000010000 */
[C---:B------:R-:W-:Y:S01]  /*b680*/  HMMA.16816.F32.BF16 R52, R152.reuse, R178, R52 ;  /* 0x000000b29834723c */ /* 0x040fe20000041834 */
[----:B------:R-:W-:Y:S03]  /*b690*/  LDSM.16.MT88.4 R176, [R226+0x15000] ;  /* 0x01500000e2b0783b */ /* 0x000fe60000004200 */
[----:B------:R-:W-:Y:S04]  /*b6a0*/  FADD.FTZ R207, R246, R207 ;  /* 0x000000cff6cf7221 */ /* 0x000fe80000010000 */
[C---:B------:R-:W-:Y:S07]  /*b6b0*/  HMMA.16816.F32.BF16 R56, R152.reuse, R180, R56 ;  /* 0x000000b49838723c */ /* 0x040fee0000041838 */
[--C-:B------:R-:W-:Y:S01]  /*b6c0*/  FFMA.FTZ R180, R20, c[0x0][0x23c], -R200.reuse ;  /* 0x00008f0014b47a23 */ /* 0x100fe200000108c8 */
[C---:B------:R-:W-:Y:S04]  /*b6d0*/  HMMA.16816.F32.BF16 R60, R152.reuse, R182, R60 ;  /* 0x000000b6983c723c */ /* 0x040fe8000004183c */
[--C-:B------:R-:W-:Y:S01]  /*b6e0*/  FFMA.FTZ R181, R21, c[0x0][0x23c], -R200.reuse ;  /* 0x00008f0015b57a23 */ /* 0x100fe200000108c8 */
[----:B------:R-:W-:Y:S02]  /*b6f0*/  MUFU.EX2 R180, R180 ;  /* 0x000000b400b47308 */ /* 0x000fe40000000800 */
[--C-:B------:R-:W-:Y:S01]  /*b700*/  FFMA.FTZ R182, R22, c[0x0][0x23c], -R199.reuse ;  /* 0x00008f0016b67a23 */ /* 0x100fe200000108c7 */
[C---:B-1----:R-:W-:Y:S04]  /*b710*/  HMMA.16816.F32.BF16 R64, R152.reuse, R156, R64 ;  /* 0x0000009c9840723c */ /* 0x042fe80000041840 */
[--C-:B------:R-:W-:Y:S02]  /*b720*/  FFMA.FTZ R183, R23, c[0x0][0x23c], -R199.reuse ;  /* 0x00008f0017b77a23 */ /* 0x100fe400000108c7 */
[----:B------:R-:W-:Y:S01]  /*b730*/  LDSM.16.MT88.4 R20, [R224+0x16800] ;  /* 0x01680000e014783b */ /* 0x000fe20000004200 */
[----:B------:R-:W1:Y:S01]  /*b740*/  MUFU.EX2 R181, R181 ;  /* 0x000000b500b57308 */ /* 0x000e620000000800 */
[C---:B------:R-:W-:Y:S06]  /*b750*/  HMMA.16816.F32.BF16 R68, R152.reuse, R158, R68 ;  /* 0x0000009e9844723c */ /* 0x040fec0000041844 */
[----:B------:R-:W2:Y:S02]  /*b760*/  LDSM.16.MT88.4 R156, [R224+0x14800] ;  /* 0x01480000e09c783b */ /* 0x000ea40000004200 */
[C---:B----4-:R-:W-:Y:S01]  /*b770*/  HMMA.16816.F32.BF16 R72, R152.reuse, R160, R72 ;  /* 0x000000a09848723c */ /* 0x050fe20000041848 */
[----:B------:R-:W-:Y:S07]  /*b780*/  MUFU.EX2 R182, R182 ;  /* 0x000000b600b67308 */ /* 0x000fee0000000800 */
[C---:B------:R-:W-:Y:S01]  /*b790*/  HMMA.16816.F32.BF16 R76, R152.reuse, R162, R76 ;  /* 0x000000a2984c723c */ /* 0x040fe2000004184c */
[----:B------:R-:W4:Y:S02]  /*b7a0*/  LDSM.16.MT88.4 R160, [R228+0x16800] ;  /* 0x01680000e4a0783b */ /* 0x000f240000004200 */
[----:B------:R-:W1:Y:S05]  /*b7b0*/  MUFU.EX2 R183, R183 ;  /* 0x000000b700b77308 */ /* 0x000e6a0000000800 */
[C---:B------:R-:W-:Y:S07]  /*b7c0*/  HMMA.16816.F32.BF16 R80, R152.reuse, R184, R80 ;  /* 0x000000b89850723c */ /* 0x040fee0000041850 */
[--C-:B------:R-:W-:Y:S01]  /*b7d0*/  FFMA.FTZ R184, R24, c[0x0][0x23c], -R200.reuse ;  /* 0x00008f0018b87a23 */ /* 0x100fe200000108c8 */
[C---:B------:R-:W-:Y:S04]  /*b7e0*/  HMMA.16816.F32.BF16 R84, R152.reuse, R186, R84 ;  /* 0x000000ba9854723c */ /* 0x040fe80000041854 */
[--C-:B------:R-:W-:Y:S01]  /*b7f0*/  FFMA.FTZ R185, R25, c[0x0][0x23c], -R200.reuse ;  /* 0x00008f0019b97a23 */ /* 0x100fe200000108c8 */
[----:B------:R-:W-:Y:S02]  /*b800*/  MUFU.EX2 R184, R184 ;  /* 0x000000b800b87308 */ /* 0x000fe40000000800 */
[--C-:B------:R-:W-:Y:S01]  /*b810*/  FFMA.FTZ R186, R26, c[0x0][0x23c], -R199.reuse ;  /* 0x00008f001aba7a23 */ /* 0x100fe200000108c7 */
[C---:B------:R-:W-:Y:S04]  /*b820*/  HMMA.16816.F32.BF16 R88, R152.reuse, R188, R88 ;  /* 0x000000bc9858723c */ /* 0x040fe80000041858 */
[--C-:B------:R-:W-:Y:S02]  /*b830*/  FFMA.FTZ R187, R27, c[0x0][0x23c], -R199.reuse ;  /* 0x00008f001bbb7a23 */ /* 0x100fe400000108c7 */
[----:B------:R-:W-:Y:S01]  /*b840*/  LDSM.16.MT88.4 R24, [R226+0x11000] ;  /* 0x01100000e218783b */ /* 0x000fe20000004200 */
[--C-:B------:R-:W-:Y:S01]  /*b850*/  FFMA.FTZ R188, R28, c[0x0][0x23c], -R200.reuse ;  /* 0x00008f001cbc7a23 */ /* 0x100fe200000108c8 */
[C---:B------:R-:W-:Y:S01]  /*b860*/  HMMA.16816.F32.BF16 R92, R152.reuse, R190, R92 ;  /* 0x000000be985c723c */ /* 0x040fe2000004185c */
[----:B------:R-:W1:Y:S03]  /*b870*/  MUFU.EX2 R185, R185 ;  /* 0x000000b900b97308 */ /* 0x000e660000000800 */
[--C-:B------:R-:W-:Y:S03]  /*b880*/  FFMA.FTZ R189, R29, c[0x0][0x23c], -R200.reuse ;  /* 0x00008f001dbd7a23 */ /* 0x100fe600000108c8 */
[--C-:B------:R-:W-:Y:S01]  /*b890*/  FFMA.FTZ R190, R30, c[0x0][0x23c], -R199.reuse ;  /* 0x00008f001ebe7a23 */ /* 0x100fe200000108c7 */
[C---:B------:R-:W-:Y:S03]  /*b8a0*/  HMMA.16816.F32.BF16 R96, R152.reuse, R192, R96 ;  /* 0x000000c09860723c */ /* 0x040fe60000041860 */
[----:B------:R-:W-:Y:S01]  /*b8b0*/  MUFU.EX2 R186, R186 ;  /* 0x000000ba00ba7308 */ /* 0x000fe20000000800 */
[--C-:B------:R-:W-:Y:S02]  /*b8c0*/  FFMA.FTZ R191, R31, c[0x0][0x23c], -R199.reuse ;  /* 0x00008f001fbf7a23 */ /* 0x100fe400000108c7 */
[----:B------:R-:W-:Y:S01]  /*b8d0*/  LDSM.16.MT88.4 R28, [R225+0x17000] ;  /* 0x01700000e11c783b */ /* 0x000fe20000004200 */
[--C-:B------:R-:W-:Y:S01]  /*b8e0*/  FFMA.FTZ R192, R32, c[0x0][0x23c], -R200.reuse ;  /* 0x00008f0020c07a23 */ /* 0x100fe200000108c8 */
[C---:B------:R-:W-:Y:S04]  /*b8f0*/  HMMA.16816.F32.BF16 R100, R152.reuse, R194, R100 ;  /* 0x000000c29864723c */ /* 0x040fe80000041864 */
[----:B------:R-:W-:Y:S01]  /*b900*/  FFMA.FTZ R200, R33, c[0x0][0x23c], -R200 ;  /* 0x00008f0021c87a23 */ /* 0x000fe200000108c8 */
[----:B------:R-:W1:Y:S02]  /*b910*/  MUFU.EX2 R187, R187 ;  /* 0x000000bb00bb7308 */ /* 0x000e640000000800 */
[--C-:B------:R-:W-:Y:S01]  /*b920*/  FFMA.FTZ R194, R34, c[0x0][0x23c], -R199.reuse ;  /* 0x00008f0022c27a23 */ /* 0x100fe200000108c7 */
[C---:B-----5:R-:W-:Y:S04]  /*b930*/  HMMA.16816.F32.BF16 R104, R152.reuse, R168, R104 ;  /* 0x000000a89868723c */ /* 0x060fe80000041868 */
[----:B------:R-:W-:Y:S02]  /*b940*/  FFMA.FTZ R199, R35, c[0x0][0x23c], -R199 ;  /* 0x00008f0023c77a23 */ /* 0x000fe400000108c7 */
[----:B------:R-:W-:Y:S01]  /*b950*/  LDSM.16.MT88.4 R32, [R226+0x11800] ;  /* 0x01180000e220783b */ /* 0x000fe20000004200 */
[----:B------:R-:W-:Y:S01]  /*b960*/  MUFU.EX2 R188, R188 ;  /* 0x000000bc00bc7308 */ /* 0x000fe20000000800 */
[C---:B------:R-:W-:Y:S06]  /*b970*/  HMMA.16816.F32.BF16 R108, R152.reuse, R170, R108 ;  /* 0x000000aa986c723c */ /* 0x040fec000004186c */
[----:B------:R-:W5:Y:S02]  /*b980*/  LDSM.16.MT88.4 R168, [R226+0x16800] ;  /* 0x01680000e2a8783b */ /* 0x000f640000004200 */
[C---:B---3--:R-:W-:Y:S01]  /*b990*/  HMMA.16816.F32.BF16 R112, R152.reuse, R172, R112 ;  /* 0x000000ac9870723c */ /* 0x048fe20000041870 */
[----:B------:R-:W3:Y:S07]  /*b9a0*/  MUFU.EX2 R189, R189 ;  /* 0x000000bd00bd7308 */ /* 0x000eee0000000800 */
[C---:B------:R-:W-:Y:S01]  /*b9b0*/  HMMA.16816.F32.BF16 R116, R152.reuse, R174, R116 ;  /* 0x000000ae9874723c */ /* 0x040fe20000041874 */
[----:B------:R-:W1:Y:S02]  /*b9c0*/  LDSM.16.MT88.4 R172, [R225+0x16800] ;  /* 0x01680000e1ac783b */ /* 0x000e640000004200 */
[----:B------:R-:W-:Y:S05]  /*b9d0*/  MUFU.EX2 R190, R190 ;  /* 0x000000be00be7308 */ /* 0x000fea0000000800 */
[C---:B--2---:R-:W-:Y:S05]  /*b9e0*/  HMMA.16816.F32.BF16 R120, R152.reuse, R156, R120 ;  /* 0x0000009c9878723c */ /* 0x044fea0000041878 */
[----:B------:R-:W2:Y:S03]  /*b9f0*/  MUFU.EX2 R191, R191 ;  /* 0x000000bf00bf7308 */ /* 0x000ea60000000800 */
[C---:B------:R-:W-:Y:S01]  /*ba00*/  HMMA.16816.F32.BF16 R124, R152.reuse, R158, R124 ;  /* 0x0000009e987c723c */ /* 0x040fe2000004187c */
[----:B------:R-:W2:Y:S06]  /*ba10*/  LDSM.16.MT88.4 R156, [R228+0x11000] ;  /* 0x01100000e49c783b */ /* 0x000eac0000004200 */
[----:B------:R-:W-:Y:S01]  /*ba20*/  MUFU.EX2 R192, R192 ;  /* 0x000000c000c07308 */ /* 0x000fe20000000800 */
[C---:B----4-:R-:W-:Y:S08]  /*ba30*/  HMMA.16816.F32.BF16 R128, R152.reuse, R160, R128 ;  /* 0x000000a09880723c */ /* 0x050ff00000041880 */
[C---:B------:R-:W-:Y:S01]  /*ba40*/  HMMA.16816.F32.BF16 R132, R152.reuse, R162, R132 ;  /* 0x000000a29884723c */ /* 0x040fe20000041884 */
[----:B------:R-:W4:Y:S01]  /*ba50*/  LDSM.16.MT88.4 R160, [R225+0x11000] ;  /* 0x01100000e1a0783b */ /* 0x000f220000004200 */
[----:B------:R-:W2:Y:S06]  /*ba60*/  MUFU.EX2 R193, R200 ;  /* 0x000000c800c17308 */ /* 0x000eac0000000800 */
[C---:B-----5:R-:W-:Y:S04]  /*ba70*/  HMMA.16816.F32.BF16 R136, R152.reuse, R168, R136 ;  /* 0x000000a89888723c */ /* 0x060fe80000041888 */
[----:B------:R-:W-:Y:S04]  /*ba80*/  MUFU.EX2 R194, R194 ;  /* 0x000000c200c27308 */ /* 0x000fe80000000800 */
[C---:B------:R-:W-:Y:S01]  /*ba90*/  HMMA.16816.F32.BF16 R12, R152.reuse, R170, R12 ;  /* 0x000000aa980c723c */ /* 0x040fe2000004180c */
[----:B------:R-:W-:Y:S05]  /*baa0*/  LDSM.16.MT88.4 R168, [R228+0x13000] ;  /* 0x01300000e4a8783b */ /* 0x000fea0000004200 */
[----:B------:R-:W5:Y:S02]  /*bab0*/  MUFU.EX2 R199, R199 ;  /* 0x000000c700c77308 */ /* 0x000f640000000800 */
[C---:B-1----:R-:W-:Y:S08]  /*bac0*/  HMMA.16816.F32.BF16 R140, R152.reuse, R172, R140 ;  /* 0x000000ac988c723c */ /* 0x042ff0000004188c */
[C---:B------:R-:W-:Y:S01]  /*bad0*/  HMMA.16816.F32.BF16 R144, R152.reuse, R174, R144 ;  /* 0x000000ae9890723c */ /* 0x040fe20000041890 */
[----:B------:R-:W-:Y:S07]  /*bae0*/  LDSM.16.MT88.4 R172, [R226+0x13000] ;  /* 0x01300000e2ac783b */ /* 0x000fee0000004200 */
[C---:B------:R-:W-:Y:S07]  /*baf0*/  HMMA.16816.F32.BF16 R16, R152.reuse, R20, R16 ;  /* 0x000000149810723c */ /* 0x040fee0000041810 */
[----:B------:R-:W-:Y:S01]  /*bb00*/  F2FP.BF16.PACK_AB R20, R181, R180 ;  /* 0x000000b4b514723e */ /* 0x000fe200000010ff */
[----:B------:R-:W-:Y:S01]  /*bb10*/  HMMA.16816.F32.BF16 R148, R152, R22, R148 ;  /* 0x000000169894723c */ /* 0x000fe20000041894 */
[----:B------:R-:W1:Y:S03]  /*bb20*/  LDSM.16.MT88.4 R152, [R224+0x11000] ;  /* 0x01100000e098783b */ /* 0x000e660000004200 */
[----:B------:R-:W-:Y:S01]  /*bb30*/  F2FP.BF16.PACK_AB R21, R183, R182 ;  /* 0x000000b6b715723e */ /* 0x000fe200000010ff */
[----:B------:R-:W-:Y:S02]  /*bb40*/  FADD.FTZ R180, R180, R205 ;  /* 0x000000cdb4b47221 */ /* 0x000fe40000010000 */
[----:B------:R-:W-:Y:S01]  /*bb50*/  F2FP.BF16.PACK_AB R22, R185, R184 ;  /* 0x000000b8b916723e */ /* 0x000fe200000010ff */
[----:B------:R-:W-:Y:S01]  /*bb60*/  FADD.FTZ R182, R182, R207 ;  /* 0x000000cfb6b67221 */ /* 0x000fe20000010000 */
[----:B------:R-:W-:Y:S03]  /*bb70*/  F2FP.BF16.PACK_AB R23, R187, R186 ;  /* 0x000000babb17723e */ /* 0x000fe600000010ff */
[----:B------:R-:W-:Y:S02]  /*bb80*/  FADD.FTZ R181, R181, R180 ;  /* 0x000000b4b5b57221 */ /* 0x000fe40000010000 */
[----:B------:R-:W-:Y:S02]  /*bb90*/  FADD.FTZ R183, R183, R182 ;  /* 0x000000b6b7b77221 */ /* 0x000fe40000010000 */
[C---:B--2---:R-:W-:Y:S05]  /*bba0*/  HMMA.16816.F32.BF16 R8, R20.reuse, R156, R8 ;  /* 0x0000009c1408723c */ /* 0x044fea0000041808 */
[----:B------:R-:W-:Y:S02]  /*bbb0*/  FADD.FTZ R184, R184, R181 ;  /* 0x000000b5b8b87221 */ /* 0x000fe40000010000 */
[----:B------:R-:W-:Y:S01]  /*bbc0*/  FADD.FTZ R186, R186, R183 ;  /* 0x000000b7baba7221 */ /* 0x000fe20000010000 */
[C---:B------:R-:W-:Y:S01]  /*bbd0*/  HMMA.16816.F32.BF16 R36, R20.reuse, R158, R36 ;  /* 0x0000009e1424723c */ /* 0x040fe20000041824 */
[----:B------:R-:W2:Y:S03]  /*bbe0*/  LDSM.16.MT88.4 R156, [R225+0x13000] ;  /* 0x01300000e19c783b */ /* 0x000ea60000004200 */
[----:B------:R-:W-:Y:S02]  /*bbf0*/  FADD.FTZ R185, R185, R184 ;  /* 0x000000b8b9b97221 */ /* 0x000fe40000010000 */
[----:B------:R-:W-:Y:S02]  /*bc00*/  FADD.FTZ R187, R187, R186 ;  /* 0x000000babbbb7221 */ /* 0x000fe40000010000 */
[C---:B------:R-:W-:Y:S08]  /*bc10*/  HMMA.16816.F32.BF16 R40, R20.reuse, R24, R40 ;  /* 0x000000181428723c */ /* 0x040ff00000041828 */
[C---:B------:R-:W-:Y:S01]  /*bc20*/  HMMA.16816.F32.BF16 R44, R20.reuse, R26, R44 ;  /* 0x0000001a142c723c */ /* 0x040fe2000004182c */
[----:B------:R-:W2:Y:S07]  /*bc30*/  LDSM.16.MT88.4 R24, [R224+0x13000] ;  /* 0x01300000e018783b */ /* 0x000eae0000004200 */
[C---:B----4-:R-:W-:Y:S08]  /*bc40*/  HMMA.16816.F32.BF16 R48, R20.reuse, R160, R48 ;  /* 0x000000a01430723c */ /* 0x050ff00000041830 */
[C---:B------:R-:W-:Y:S01]  /*bc50*/  HMMA.16816.F32.BF16 R52, R20.reuse, R162, R52 ;  /* 0x000000a21434723c */ /* 0x040fe20000041834 */
[----:B------:R-:W4:Y:S07]  /*bc60*/  LDSM.16.MT88.4 R160, [R228+0x15000] ;  /* 0x01500000e4a0783b */ /* 0x000f2e0000004200 */
        /* <DEDUP_REMOVED lines=9> */
[C---:B--2---:R-:W-:Y:S08]  /*bd00*/  HMMA.16816.F32.BF16 R80, R20.reuse, R156, R80 ;  /* 0x0000009c1450723c */ /* 0x044ff00000041850 */
[C---:B------:R-:W-:Y:S01]  /*bd10*/  HMMA.16816.F32.BF16 R84, R20.reuse, R158, R84 ;  /* 0x0000009e1454723c */ /* 0x040fe20000041854 */
[----:B------:R-:W2:Y:S07]  /*bd20*/  LDSM.16.MT88.4 R156, [R224+0x15000] ;  /* 0x01500000e09c783b */ /* 0x000eae0000004200 */
[C---:B------:R-:W-:Y:S08]  /*bd30*/  HMMA.16816.F32.BF16 R88, R20.reuse, R24, R88 ;  /* 0x000000181458723c */ /* 0x040ff00000041858 */
[C---:B------:R-:W-:Y:S01]  /*bd40*/  HMMA.16816.F32.BF16 R92, R20.reuse, R26, R92 ;  /* 0x0000001a145c723c */ /* 0x040fe2000004185c */
[----:B------:R-:W2:Y:S07]  /*bd50*/  LDSM.16.MT88.4 R24, [R228+0x17000] ;  /* 0x01700000e418783b */ /* 0x000eae0000004200 */
[C---:B----4-:R-:W-:Y:S08]  /*bd60*/  HMMA.16816.F32.BF16 R96, R20.reuse, R160, R96 ;  /* 0x000000a01460723c */ /* 0x050ff00000041860 */
[C---:B------:R-:W-:Y:S01]  /*bd70*/  HMMA.16816.F32.BF16 R100, R20.reuse, R162, R100 ;  /* 0x000000a21464723c */ /* 0x040fe20000041864 */
[----:B------:R-:W4:Y:S07]  /*bd80*/  LDSM.16.MT88.4 R160, [R226+0x17000] ;  /* 0x01700000e2a0783b */ /* 0x000f2e0000004200 */
[C---:B------:R-:W-:Y:S08]  /*bd90*/  HMMA.16816.F32.BF16 R104, R20.reuse, R176, R104 ;  /* 0x000000b01468723c */ /* 0x040ff00000041868 */
[C---:B------:R-:W-:Y:S01]  /*bda0*/  HMMA.16816.F32.BF16 R108, R20.reuse, R178, R108 ;  /* 0x000000b2146c723c */ /* 0x040fe2000004186c */
[----:B------:R-:W-:Y:S07]  /*bdb0*/  LDSM.16.MT88.4 R176, [R224+0x15800] ;  /* 0x01580000e0b0783b */ /* 0x000fee0000004200 */
[C---:B-1----:R-:W-:Y:S08]  /*bdc0*/  HMMA.16816.F32.BF16 R112, R20.reuse, R152, R112 ;  /* 0x000000981470723c */ /* 0x042ff00000041870 */
[C---:B------:R-:W-:Y:S01]  /*bdd0*/  HMMA.16816.F32.BF16 R116, R20.reuse, R154, R116 ;  /* 0x0000009a1474723c */ /* 0x040fe20000041874 */
[----:B------:R-:W1:Y:S07]  /*bde0*/  LDSM.16.MT88.4 R152, [R224+0x17000] ;  /* 0x01700000e098783b */ /* 0x000e6e0000004200 */
[C---:B--2---:R-:W-:Y:S08]  /*bdf0*/  HMMA.16816.F32.BF16 R120, R20.reuse, R156, R120 ;  /* 0x0000009c1478723c */ /* 0x044ff00000041878 */
[C---:B------:R-:W-:Y:S01]  /*be00*/  HMMA.16816.F32.BF16 R124, R20.reuse, R158, R124 ;  /* 0x0000009e147c723c */ /* 0x040fe2000004187c */
[----:B------:R-:W-:Y:S07]  /*be10*/  LDSM.16.MT88.4 R156, [R225+0x11800] ;  /* 0x01180000e19c783b */ /* 0x000fee0000004200 */
[C---:B------:R-:W-:Y:S08]  /*be20*/  HMMA.16816.F32.BF16 R128, R20.reuse, R24, R128 ;  /* 0x000000181480723c */ /* 0x040ff00000041880 */
[C---:B------:R-:W-:Y:S01]  /*be30*/  HMMA.16816.F32.BF16 R132, R20.reuse, R26, R132 ;  /* 0x0000001a1484723c */ /* 0x040fe20000041884 */
[----:B------:R-:W2:Y:S07]  /*be40*/  LDSM.16.MT88.4 R24, [R228+0x11800] ;  /* 0x01180000e418783b */ /* 0x000eae0000004200 */
[C---:B----4-:R-:W-:Y:S08]  /*be50*/  HMMA.16816.F32.BF16 R136, R20.reuse, R160, R136 ;  /* 0x000000a01488723c */ /* 0x050ff00000041888 */
[C---:B------:R-:W-:Y:S08]  /*be60*/  HMMA.16816.F32.BF16 R12, R20.reuse, R162, R12 ;  /* 0x000000a2140c723c */ /* 0x040ff0000004180c */
[C---:B------:R-:W-:Y:S08]  /*be70*/  HMMA.16816.F32.BF16 R140, R20.reuse, R28, R140 ;  /* 0x0000001c148c723c */ /* 0x040ff0000004188c */
[C---:B------:R-:W-:Y:S01]  /*be80*/  HMMA.16816.F32.BF16 R144, R20.reuse, R30, R144 ;  /* 0x0000001e1490723c */ /* 0x040fe20000041890 */
[----:B------:R-:W4:Y:S07]  /*be90*/  LDSM.16.MT88.4 R28, [R224+0x11800] ;  /* 0x01180000e01c783b */ /* 0x000f2e0000004200 */
[C---:B-1----:R-:W-:Y:S08]  /*bea0*/  HMMA.16816.F32.BF16 R16, R20.reuse, R152, R16 ;  /* 0x000000981410723c */ /* 0x042ff00000041810 */
[----:B------:R-:W-:Y:S01]  /*beb0*/  HMMA.16816.F32.BF16 R148, R20, R154, R148 ;  /* 0x0000009a1494723c */ /* 0x000fe20000041894 */
[----:B------:R-:W-:Y:S06]  /*bec0*/  LDSM.16.MT88.4 R152, [R224+0x13800] ;  /* 0x01380000e098783b */ /* 0x000fec0000004200 */
[----:B---3--:R-:W-:Y:S01]  /*bed0*/  F2FP.BF16.PACK_AB R20, R189, R188 ;  /* 0x000000bcbd14723e */ /* 0x008fe200000010ff */
[----:B------:R-:W-:Y:S01]  /*bee0*/  FADD.FTZ R188, R188, R185 ;  /* 0x000000b9bcbc7221 */ /* 0x000fe20000010000 */
[----:B------:R-:W-:Y:S03]  /*bef0*/  F2FP.BF16.PACK_AB R21, R191, R190 ;  /* 0x000000bebf15723e */ /* 0x000fe600000010ff */
[----:B------:R-:W-:Y:S01]  /*bf00*/  F2FP.BF16.PACK_AB R22, R193, R192 ;  /* 0x000000c0c116723e */ /* 0x000fe200000010ff */
[----:B------:R-:W-:Y:S01]  /*bf10*/  FADD.FTZ R190, R190, R187 ;  /* 0x000000bbbebe7221 */ /* 0x000fe20000010000 */
[----:B-----5:R-:W-:Y:S01]  /*bf20*/  F2FP.BF16.PACK_AB R23, R199, R194 ;  /* 0x000000c2c717723e */ /* 0x020fe200000010ff */
[----:B------:R-:W-:Y:S02]  /*bf30*/  FADD.FTZ R189, R189, R188 ;  /* 0x000000bcbdbd7221 */ /* 0x000fe40000010000 */
[----:B------:R-:W-:Y:S02]  /*bf40*/  FADD.FTZ R191, R191, R190 ;  /* 0x000000bebfbf7221 */ /* 0x000fe40000010000 */
[----:B------:R-:W-:Y:S02]  /*bf50*/  FADD.FTZ R192, R192, R189 ;  /* 0x000000bdc0c07221 */ /* 0x000fe40000010000 */
[C---:B--2---:R-:W-:Y:S01]  /*bf60*/  HMMA.16816.F32.BF16 R160, R20.reuse, R24, R8 ;  /* 0x0000001814a0723c */ /* 0x044fe20000041808 */
[----:B------:R-:W1:Y:S02]  /*bf70*/  LDSM.16.MT88.4 R8, [R228+0x13800] ;  /* 0x01380000e408783b */ /* 0x000e640000004200 */
[----:B------:R-:W-:Y:S02]  /*bf80*/  FADD.FTZ R194, R194, R191 ;  /* 0x000000bfc2c27221 */ /* 0x000fe40000010000 */
[----:B------:R-:W-:Y:S02]  /*bf90*/  FADD.FTZ R247, R193, R192 ;  /* 0x000000c0c1f77221 */ /* 0x000fe40000010000 */
[----:B------:R-:W-:Y:S01]  /*bfa0*/  FADD.FTZ R245, R199, R194 ;  /* 0x000000c2c7f57221 */ /* 0x000fe20000010000 */
[C---:B------:R-:W-:Y:S01]  /*bfb0*/  HMMA.16816.F32.BF16 R36, R20.reuse, R26, R36 ;  /* 0x0000001a1424723c */ /* 0x040fe20000041824 */
[----:B------:R-:W2:Y:S07]  /*bfc0*/  LDSM.16.MT88.4 R24, [R226+0x13800] ;  /* 0x01380000e218783b */ /* 0x000eae0000004200 */
[C---:B------:R-:W-:Y:S08]  /*bfd0*/  HMMA.16816.F32.BF16 R40, R20.reuse, R32, R40 ;  /* 0x000000201428723c */ /* 0x040ff00000041828 */
[C---:B------:R-:W-:Y:S01]  /*bfe0*/  HMMA.16816.F32.BF16 R44, R20.reuse, R34, R44 ;  /* 0x00000022142c723c */ /* 0x040fe2000004182c */
[----:B------:R-:W3:Y:S07]  /*bff0*/  LDSM.16.MT88.4 R32, [R225+0x13800] ;  /* 0x01380000e120783b */ /* 0x000eee0000004200 */
[C---:B------:R-:W-:Y:S08]  /*c000*/  HMMA.16816.F32.BF16 R48, R20.reuse, R156, R48 ;  /* 0x0000009c1430723c */ /* 0x040ff00000041830 */
[C---:B------:R-:W-:Y:S01]  /*c010*/  HMMA.16816.F32.BF16 R52, R20.reuse, R158, R52 ;  /* 0x0000009e1434723c */ /* 0x040fe20000041834 */
[----:B------:R-:W5:Y:S07]  /*c020*/  LDSM.16.MT88.4 R156, [R225+0x15800] ;  /* 0x01580000e19c783b */ /* 0x000f6e0000004200 */
[C---:B----4-:R-:W-:Y:S08]  /*c030*/  HMMA.16816.F32.BF16 R56, R20.reuse, R28, R56 ;  /* 0x0000001c1438723c */ /* 0x050ff00000041838 */
[C---:B------:R-:W-:Y:S01]  /*c040*/  HMMA.16816.F32.BF16 R60, R20.reuse, R30, R60 ;  /* 0x0000001e143c723c */ /* 0x040fe2000004183c */
[----:B------:R-:W4:Y:S07]  /*c050*/  LDSM.16.MT88.4 R28, [R228+0x17800] ;  /* 0x01780000e41c783b */ /* 0x000f2e0000004200 */
[C---:B-1----:R-:W-:Y:S08]  /*c060*/  HMMA.16816.F32.BF16 R64, R20.reuse, R8, R64 ;  /* 0x000000081440723c */ /* 0x042ff00000041840 */
[C---:B------:R-:W-:Y:S01]  /*c070*/  HMMA.16816.F32.BF16 R68, R20.reuse, R10, R68 ;  /* 0x0000000a1444723c */ /* 0x040fe20000041844 */
[----:B------:R-:W1:Y:S07]  /*c080*/  LDSM.16.MT88.4 R8, [R226+0x17800] ;  /* 0x01780000e208783b */ /* 0x000e6e0000004200 */
[C---:B--2---:R-:W-:Y:S08]  /*c090*/  HMMA.16816.F32.BF16 R72, R20.reuse, R24, R72 ;  /* 0x000000181448723c */ /* 0x044ff00000041848 */
[C---:B------:R-:W-:Y:S01]  /*c0a0*/  HMMA.16816.F32.BF16 R76, R20.reuse, R26, R76 ;  /* 0x0000001a144c723c */ /* 0x040fe2000004184c */
[----:B------:R-:W2:Y:S07]  /*c0b0*/  LDSM.16.MT88.4 R24, [R225+0x17800] ;  /* 0x01780000e118783b */ /* 0x000eae0000004200 */
[C---:B---3--:R-:W-:Y:S08]  /*c0c0*/  HMMA.16816.F32.BF16 R80, R20.reuse, R32, R80 ;  /* 0x000000201450723c */ /* 0x048ff00000041850 */
[C---:B------:R-:W-:Y:S08]  /*c0d0*/  HMMA.16816.F32.BF16 R84, R20.reuse, R34, R84 ;  /* 0x000000221454723c */ /* 0x040ff00000041854 */
[C---:B------:R-:W-:Y:S08]  /*c0e0*/  HMMA.16816.F32.BF16 R88, R20.reuse, R152, R88 ;  /* 0x000000981458723c */ /* 0x040ff00000041858 */
[C---:B------:R-:W-:Y:S08]  /*c0f0*/  HMMA.16816.F32.BF16 R92, R20.reuse, R154, R92 ;  /* 0x0000009a145c723c */ /* 0x040ff0000004185c */
[C---:B------:R-:W-:Y:S08]  /*c100*/  HMMA.16816.F32.BF16 R96, R20.reuse, R168, R96 ;  /* 0x000000a81460723c */ /* 0x040ff00000041860 */
[C---:B------:R-:W-:Y:S08]  /*c110*/  HMMA.16816.F32.BF16 R100, R20.reuse, R170, R100 ;  /* 0x000000aa1464723c */ /* 0x040ff00000041864 */
[C---:B------:R-:W-:Y:S08]  /*c120*/  HMMA.16816.F32.BF16 R104, R20.reuse, R172, R104 ;  /* 0x000000ac1468723c */ /* 0x040ff00000041868 */
[C---:B------:R-:W-:Y:S08]  /*c130*/  HMMA.16816.F32.BF16 R108, R20.reuse, R174, R108 ;  /* 0x000000ae146c723c */ /* 0x040ff0000004186c */
[C---:B-----5:R-:W-:Y:S08]  /*c140*/  HMMA.16816.F32.BF16 R112, R20.reuse, R156, R112 ;  /* 0x0000009c1470723c */ /* 0x060ff00000041870 */
[C---:B------:R-:W-:Y:S08]  /*c150*/  HMMA.16816.F32.BF16 R116, R20.reuse, R158, R116 ;  /* 0x0000009e1474723c */ /* 0x040ff00000041874 */
[C---:B------:R-:W-:Y:S08]  /*c160*/  HMMA.16816.F32.BF16 R120, R20.reuse, R176, R120 ;  /* 0x000000b01478723c */ /* 0x040ff00000041878 */
[C---:B------:R-:W-:Y:S08]  /*c170*/  HMMA.16816.F32.BF16 R124, R20.reuse, R178, R124 ;  /* 0x000000b2147c723c */ /* 0x040ff0000004187c */
[C---:B----4-:R-:W-:Y:S08]  /*c180*/  HMMA.16816.F32.BF16 R128, R20.reuse, R28, R128 ;  /* 0x0000001c1480723c */ /* 0x050ff00000041880 */
[C---:B------:R-:W-:Y:S01]  /*c190*/  HMMA.16816.F32.BF16 R132, R20.reuse, R30, R132 ;  /* 0x0000001e1484723c */ /* 0x040fe20000041884 */
[----:B------:R-:W3:Y:S07]  /*c1a0*/  LDSM.16.MT88.4 R28, [R224+0x17800] ;  /* 0x01780000e01c783b */ /* 0x000eee0000004200 */
[C---:B-1----:R-:W-:Y:S08]  /*c1b0*/  HMMA.16816.F32.BF16 R136, R20.reuse, R8, R136 ;  /* 0x000000081488723c */ /* 0x042ff00000041888 */
[C---:B------:R-:W-:Y:S08]  /*c1c0*/  HMMA.16816.F32.BF16 R156, R20.reuse, R10, R12 ;  /* 0x0000000a149c723c */ /* 0x040ff0000004180c */
[C---:B--2---:R-:W-:Y:S08]  /*c1d0*/  HMMA.16816.F32.BF16 R140, R20.reuse, R24, R140 ;  /* 0x00000018148c723c */ /* 0x044ff0000004188c */
[C---:B------:R-:W-:Y:S08]  /*c1e0*/  HMMA.16816.F32.BF16 R144, R20.reuse, R26, R144 ;  /* 0x0000001a1490723c */ /* 0x040ff00000041890 */
[C---:B---3--:R-:W-:Y:S08]  /*c1f0*/  HMMA.16816.F32.BF16 R152, R20.reuse, R28, R16 ;  /* 0x0000001c1498723c */ /* 0x048ff00000041810 */
[----:B------:R-:W-:Y:S01]  /*c200*/  HMMA.16816.F32.BF16 R148, R20, R30, R148 ;  /* 0x0000001e1494723c */ /* 0x000fe20000041894 */
[----:B------:R-:W-:-:S07]  /*c210*/  @P0 BRA `(.L_x_725) ;  /* 0xffffbb7000000947 */ /* 0x000fce000383ffff */
.L_x_721:
[----:B------:R-:W1:Y:S01]  /*c220*/  SHFL.BFLY PT, R2, R247, 0x2, 0x1f ;  /* 0x0c401f00f7027f89 */ /* 0x000e6200000e0000 */
[----:B------:R-:W-:Y:S01]  /*c230*/  MOV R4, 0x3f800000 ;  /* 0x3f80000000047802 */ /* 0x000fe20000000f00 */
[----:B------:R-:W2:Y:S01]  /*c240*/  S2UR UR6, SR_CTAID.Y ;  /* 0x00000000000679c3 */ /* 0x000ea20000002600 */
[----:B------:R-:W-:Y:S01]  /*c250*/  MOV R5, 0x3f800000 ;  /* 0x3f80000000057802 */ /* 0x000fe20000000f00 */
[----:B------:R-:W3:Y:S01]  /*c260*/  SHFL.BFLY PT, R0, R245, 0x2, 0x1f ;  /* 0x0c401f00f5007f89 */ /* 0x000ee200000e0000 */
[----:B------:R-:W-:Y:S01]  /*c270*/  UISETP.NE.AND UP1, UPT, UR25, -0x1, UPT ;  /* 0xffffffff1900788c */ /* 0x000fe2000bf25270 */
[----:B------:R-:W-:Y:S01]  /*c280*/  BSSY B0, `(.L_x_726) ;  /* 0x0000174000007945 */ /* 0x000fe20003800000 */
[----:B------:R-:W-:-:S03]  /*c290*/  ULDC.64 UR4, c[0x0][0x1e8] ;  /* 0x00007a0000047ab9 */ /* 0x000fc60000000a00 */
[----:B------:R-:W4:Y:S06]  /*c2a0*/  S2UR UR10, SR_CTAID.Z ;  /* 0x00000000000a79c3 */ /* 0x000f2c0000002700 */
[----:B------:R-:W-:-:S04]  /*c2b0*/  @UP1 UIMAD.WIDE.U32 UR8, UR25, UR4, URZ ;  /* 0x00000004190812a5 */ /* 0x000fc8000f8e003f */
[----:B------:R-:W-:-:S03]  /*c2c0*/  @UP1 UIMAD UR7, UR25, UR5, UR9 ;  /* 0x00000005190712a4 */ /* 0x000fc6000f8e0209 */
[----:B------:R-:W-:Y:S01]  /*c2d0*/  ULDC.64 UR4, c[0x0][0x1e0] ;  /* 0x0000780000047ab9 */ /* 0x000fe20000000a00 */
[----:B-1----:R-:W-:Y:S01]  /*c2e0*/  FADD.FTZ R9, R2, R247 ;  /* 0x000000f702097221 */ /* 0x002fe20000010000 */
[----:B------:R-:W-:Y:S02]  /*c2f0*/  ULDC UR9, c[0x0][0x214] ;  /* 0x0000850000097ab9 */ /* 0x000fe40000000800 */
[----:B--2---:R-:W-:Y:S01]  /*c300*/  @!UP1 USHF.R.S32.HI UR12, URZ, 0x1f, UR6 ;  /* 0x0000001f3f0c9899 */ /* 0x004fe20008011406 */
[----:B---3--:R-:W-:Y:S01]  /*c310*/  FADD.FTZ R7, R0, R245 ;  /* 0x000000f500077221 */ /* 0x008fe20000010000 */
[----:B------:R-:W1:Y:S01]  /*c320*/  SHFL.BFLY PT, R2, R9, 0x1, 0x1f ;  /* 0x0c201f0009027f89 */ /* 0x000e6200000e0000 */
[----:B------:R-:W-:Y:S02]  /*c330*/  @!UP1 UIMAD.WIDE.U32 UR14, UR6, UR4, URZ ;  /* 0x00000004060e92a5 */ /* 0x000fe4000f8e003f */
[----:B------:R-:W-:Y:S01]  /*c340*/  @!UP1 UIMAD UR12, UR12, UR4, URZ ;  /* 0x000000040c0c92a4 */ /* 0x000fe2000f8e023f */
[----:B------:R-:W2:Y:S02]  /*c350*/  SHFL.BFLY PT, R0, R7, 0x1, 0x1f ;  /* 0x0c201f0007007f89 */ /* 0x000ea400000e0000 */
[----:B------:R-:W-:-:S02]  /*c360*/  ULDC.U8 UR4, c[0x0][0x328] ;  /* 0x0000ca0000047ab9 */ /* 0x000fc40000000000 */
[----:B------:R-:W-:Y:S02]  /*c370*/  UISETP.NE.AND UP2, UPT, UR4, URZ, UPT ;  /* 0x0000003f0400728c */ /* 0x000fe4000bf45270 */
[----:B------:R-:W-:Y:S02]  /*c380*/  @!UP1 UIMAD UR12, UR6, UR5, UR12 ;  /* 0x00000005060c92a4 */ /* 0x000fe4000f8e020c */
[----:B------:R-:W-:Y:S02]  /*c390*/  UISETP.NE.OR UP0, UPT, UR25, -0x1, !UP2 ;  /* 0xffffffff1900788c */ /* 0x000fe4000d705670 */
[----:B------:R-:W-:Y:S02]  /*c3a0*/  ULDC UR5, c[0x0][0x234] ;  /* 0x00008d0000057ab9 */ /* 0x000fe40000000800 */
[----:B------:R-:W-:Y:S02]  /*c3b0*/  ULDC UR4, c[0x0][0x1c0] ;  /* 0x0000700000047ab9 */ /* 0x000fe40000000800 */
[----:B------:R-:W-:-:S02]  /*c3c0*/  @!UP1 UIADD3 UR7, UR15, UR12, URZ ;  /* 0x0000000c0f079290 */ /* 0x000fc4000fffe03f */
[----:B----4-:R-:W-:Y:S02]  /*c3d0*/  @UP2 UMOV UR11, UR10 ;  /* 0x0000000a000b2c82 */ /* 0x010fe40008000000 */
[----:B------:R-:W-:Y:S01]  /*c3e0*/  @!UP1 UMOV UR8, UR14 ;  /* 0x0000000e00089c82 */ /* 0x000fe20008000000 */
[----:B-1----:R-:W-:Y:S01]  /*c3f0*/  FADD.FTZ R2, R9, R2 ;  /* 0x0000000209027221 */ /* 0x002fe20000010000 */
[----:B------:R-:W-:Y:S01]  /*c400*/  @!UP0 UIMAD UR25, UR6, UR9, URZ ;  /* 0x00000009061982a4 */ /* 0x000fe2000f8e023f */
[----:B--2---:R-:W-:-:S03]  /*c410*/  FADD.FTZ R0, R7, R0 ;  /* 0x0000000007007221 */ /* 0x004fc60000010000 */
[----:B------:R-:W-:Y:S01]  /*c420*/  FSETP.NE.FTZ.AND P4, PT, R2, RZ, PT ;  /* 0x000000ff0200720b */ /* 0x000fe20003f95000 */
[----:B------:R-:W-:Y:S01]  /*c430*/  @UP2 UIMAD UR5, UR11, UR5, UR25 ;  /* 0x000000050b0522a4 */ /* 0x000fe2000f8e0219 */
[----:B------:R-:W-:Y:S02]  /*c440*/  FSETP.NE.FTZ.AND P3, PT, R0, RZ, PT ;  /* 0x000000ff0000720b */ /* 0x000fe40003f75000 */
[----:B------:R-:W-:Y:S02]  /*c450*/  @!UP2 UMOV UR11, UR10 ;  /* 0x0000000a000bac82 */ /* 0x000fe40008000000 */
[----:B------:R-:W-:-:S04]  /*c460*/  @!UP2 UIMAD UR4, UR6, UR4, UR11 ;  /* 0x000000040604a2a4 */ /* 0x000fc8000f8e020b */
[----:B------:R-:W-:-:S03]  /*c470*/  @!UP2 UIMAD UR5, UR4, UR9, URZ ;  /* 0x000000090405a2a4 */ /* 0x000fc6000f8e023f */
[----:B------:R-:W1:Y:S08]  /*c480*/  @P4 MUFU.RCP R4, R2 ;  /* 0x0000000200044308 */ /* 0x000e700000001000 */
[----:B------:R-:W2:Y:S01]  /*c490*/  @P3 MUFU.RCP R5, R0 ;  /* 0x0000000000053308 */ /* 0x000ea20000001000 */
[----:B-1----:R-:W-:-:S07]  /*c4a0*/  FMUL.FTZ R160, R4, R160 ;  /* 0x000000a004a07220 */ /* 0x002fce0000410000 */
[----:B------:R-:W1:Y:S01]  /*c4b0*/  @P4 MUFU.LG2 R2, R2 ;  /* 0x0000000200024308 */ /* 0x000e620000000c00 */
[C---:B------:R-:W-:Y:S02]  /*c4c0*/  FMUL.FTZ R161, R4.reuse, R161 ;  /* 0x000000a104a17220 */ /* 0x040fe40000410000 */
[C---:B------:R-:W-:Y:S02]  /*c4d0*/  FMUL.FTZ R36, R4.reuse, R36 ;  /* 0x0000002404247220 */ /* 0x040fe40000410000 */
[C---:B------:R-:W-:Y:S01]  /*c4e0*/  FMUL.FTZ R37, R4.reuse, R37 ;  /* 0x0000002504257220 */ /* 0x040fe20000410000 */
[----:B------:R-:W-:Y:S01]  /*c4f0*/  F2FP.BF16.PACK_AB R160, R161, R160 ;  /* 0x000000a0a1a0723e */ /* 0x000fe200000010ff */
[C---:B------:R-:W-:Y:S01]  /*c500*/  FMUL.FTZ R40, R4.reuse, R40 ;  /* 0x0000002804287220 */ /* 0x040fe20000410000 */
[----:B------:R-:W3:Y:S01]  /*c510*/  @P3 MUFU.LG2 R0, R0 ;  /* 0x0000000000003308 */ /* 0x000ee20000000c00 */
[C---:B------:R-:W-:Y:S01]  /*c520*/  FMUL.FTZ R41, R4.reuse, R41 ;  /* 0x0000002904297220 */ /* 0x040fe20000410000 */
[----:B------:R-:W-:Y:S01]  /*c530*/  F2FP.BF16.PACK_AB R36, R37, R36 ;  /* 0x000000242524723e */ /* 0x000fe200000010ff */
[----:B------:R-:W-:-:S02]  /*c540*/  FMUL.FTZ R44, R4, R44 ;  /* 0x0000002c042c7220 */ /* 0x000fc40000410000 */
[C---:B------:R-:W-:Y:S01]  /*c550*/  FMUL.FTZ R45, R4.reuse, R45 ;  /* 0x0000002d042d7220 */ /* 0x040fe20000410000 */
[----:B------:R-:W-:Y:S01]  /*c560*/  F2FP.BF16.PACK_AB R40, R41, R40 ;  /* 0x000000282928723e */ /* 0x000fe200000010ff */
[C---:B------:R-:W-:Y:S02]  /*c570*/  FMUL.FTZ R48, R4.reuse, R48 ;  /* 0x0000003004307220 */ /* 0x040fe40000410000 */
[C---:B------:R-:W-:Y:S01]  /*c580*/  FMUL.FTZ R49, R4.reuse, R49 ;  /* 0x0000003104317220 */ /* 0x040fe20000410000 */
[----:B------:R-:W-:Y:S01]  /*c590*/  F2FP.BF16.PACK_AB R44, R45, R44 ;  /* 0x0000002c2d2c723e */ /* 0x000fe200000010ff */
[C---:B------:R-:W-:Y:S02]  /*c5a0*/  FMUL.FTZ R52, R4.reuse, R52 ;  /* 0x0000003404347220 */ /* 0x040fe40000410000 */
        /* <DEDUP_REMOVED lines=78> */
[----:B------:R-:W-:Y:S01]  /*ca90*/  FMUL.FTZ R149, R4, R149 ;  /* 0x0000009504957220 */ /* 0x000fe20000410000 */
[----:B------:R-:W-:Y:S01]  /*caa0*/  F2FP.BF16.PACK_AB R152, R153, R152 ;  /* 0x000000989998723e */ /* 0x000fe200000010ff */
[----:B------:R-:W4:Y:S01]  /*cab0*/  S2R R4, SR_TID.X ;  /* 0x0000000000047919 */ /* 0x000f220000002100 */
[C---:B--2---:R-:W-:Y:S02]  /*cac0*/  FMUL.FTZ R163, R5.reuse, R163 ;  /* 0x000000a305a37220 */ /* 0x044fe40000410000 */
[----:B------:R-:W-:Y:S01]  /*cad0*/  FMUL.FTZ R162, R5, R162 ;  /* 0x000000a205a27220 */ /* 0x000fe20000410000 */
[----:B------:R-:W-:Y:S01]  /*cae0*/  F2FP.BF16.PACK_AB R148, R149, R148 ;  /* 0x000000949594723e */ /* 0x000fe200000010ff */
[----:B------:R-:W-:-:S02]  /*caf0*/  FMUL.FTZ R39, R5, R39 ;  /* 0x0000002705277220 */ /* 0x000fc40000410000 */
[----:B------:R-:W-:Y:S01]  /*cb00*/  FMUL.FTZ R38, R5, R38 ;  /* 0x0000002605267220 */ /* 0x000fe20000410000 */
[----:B------:R-:W-:Y:S01]  /*cb10*/  F2FP.BF16.PACK_AB R162, R163, R162 ;  /* 0x000000a2a3a2723e */ /* 0x000fe200000010ff */
[C---:B------:R-:W-:Y:S02]  /*cb20*/  FMUL.FTZ R43, R5.reuse, R43 ;  /* 0x0000002b052b7220 */ /* 0x040fe40000410000 */
[----:B------:R-:W-:Y:S01]  /*cb30*/  FMUL.FTZ R42, R5, R42 ;  /* 0x0000002a052a7220 */ /* 0x000fe20000410000 */
[----:B------:R-:W-:Y:S01]  /*cb40*/  F2FP.BF16.PACK_AB R38, R39, R38 ;  /* 0x000000262726723e */ /* 0x000fe200000010ff */
[C---:B------:R-:W-:Y:S02]  /*cb50*/  FMUL.FTZ R47, R5.reuse, R47 ;  /* 0x0000002f052f7220 */ /* 0x040fe40000410000 */
[----:B------:R-:W-:Y:S01]  /*cb60*/  FMUL.FTZ R46, R5, R46 ;  /* 0x0000002e052e7220 */ /* 0x000fe20000410000 */
[----:B------:R-:W-:Y:S01]  /*cb70*/  F2FP.BF16.PACK_AB R42, R43, R42 ;  /* 0x0000002a2b2a723e */ /* 0x000fe200000010ff */
[----:B------:R-:W-:-:S02]  /*cb80*/  FMUL.FTZ R51, R5, R51 ;  /* 0x0000003305337220 */ /* 0x000fc40000410000 */
[----:B------:R-:W-:Y:S01]  /*cb90*/  FMUL.FTZ R50, R5, R50 ;  /* 0x0000003205327220 */ /* 0x000fe20000410000 */
[----:B------:R-:W-:Y:S01]  /*cba0*/  F2FP.BF16.PACK_AB R46, R47, R46 ;  /* 0x0000002e2f2e723e */ /* 0x000fe200000010ff */
[C---:B------:R-:W-:Y:S02]  /*cbb0*/  FMUL.FTZ R55, R5.reuse, R55 ;  /* 0x0000003705377220 */ /* 0x040fe40000410000 */
[C---:B------:R-:W-:Y:S01]  /*cbc0*/  FMUL.FTZ R54, R5.reuse, R54 ;  /* 0x0000003605367220 */ /* 0x040fe20000410000 */
[----:B----4-:R-:W-:Y:S01]  /*cbd0*/  SHF.R.S32.HI R7, RZ, 0x1f, R4 ;  /* 0x0000001fff077819 */ /* 0x010fe20000011404 */
[----:B------:R-:W-:Y:S01]  /*cbe0*/  FMUL.FTZ R59, R5, R59 ;  /* 0x0000003b053b7220 */ /* 0x000fe20000410000 */
[----:B------:R-:W-:Y:S01]  /*cbf0*/  F2FP.BF16.PACK_AB R50, R51, R50 ;  /* 0x000000323332723e */ /* 0x000fe200000010ff */
[----:B------:R-:W-:Y:S01]  /*cc00*/  FMUL.FTZ R58, R5, R58 ;  /* 0x0000003a053a7220 */ /* 0x000fe20000410000 */
[----:B------:R-:W-:Y:S01]  /*cc10*/  LEA.HI R6, R7, R4, RZ, 0x2 ;  /* 0x0000000407067211 */ /* 0x000fe200078f10ff */
[----:B------:R-:W-:Y:S01]  /*cc20*/  FMUL.FTZ R63, R5, R63 ;  /* 0x0000003f053f7220 */ /* 0x000fe20000410000 */
[----:B------:R-:W-:Y:S01]  /*cc30*/  F2FP.BF16.PACK_AB R54, R55, R54 ;  /* 0x000000363736723e */ /* 0x000fe200000010ff */
[C---:B------:R-:W-:Y:S01]  /*cc40*/  FMUL.FTZ R62, R5.reuse, R62 ;  /* 0x0000003e053e7220 */ /* 0x040fe20000410000 */
[--C-:B------:R-:W-:Y:S01]  /*cc50*/  SHF.R.S32.HI R9, RZ, 0x2, R6.reuse ;  /* 0x00000002ff097819 */ /* 0x100fe20000011406 */
[C---:B------:R-:W-:Y:S01]  /*cc60*/  FMUL.FTZ R67, R5.reuse, R67 ;  /* 0x0000004305437220 */ /* 0x040fe20000410000 */
[----:B------:R-:W-:Y:S01]  /*cc70*/  SHF.R.S32.HI R8, RZ, 0x1f, R6 ;  /* 0x0000001fff087819 */ /* 0x000fe20000011406 */
[----:B------:R-:W-:Y:S01]  /*cc80*/  FMUL.FTZ R66, R5, R66 ;  /* 0x0000004205427220 */ /* 0x000fe20000410000 */
[----:B------:R-:W-:Y:S01]  /*cc90*/  F2FP.BF16.PACK_AB R58, R59, R58 ;  /* 0x0000003a3b3a723e */ /* 0x000fe200000010ff */
[C---:B------:R-:W-:Y:S01]  /*cca0*/  FMUL.FTZ R71, R5.reuse, R71 ;  /* 0x0000004705477220 */ /* 0x040fe20000410000 */
[----:B------:R-:W-:Y:S01]  /*ccb0*/  LEA.HI R8, R8, R9, RZ, 0x3 ;  /* 0x0000000908087211 */ /* 0x000fe200078f18ff */
[----:B------:R-:W-:Y:S01]  /*ccc0*/  FMUL.FTZ R70, R5, R70 ;  /* 0x0000004605467220 */ /* 0x000fe20000410000 */
[----:B------:R-:W-:Y:S01]  /*ccd0*/  F2FP.BF16.PACK_AB R62, R63, R62 ;  /* 0x0000003e3f3e723e */ /* 0x000fe200000010ff */
[C---:B------:R-:W-:Y:S01]  /*cce0*/  FMUL.FTZ R75, R5.reuse, R75 ;  /* 0x0000004b054b7220 */ /* 0x040fe20000410000 */
[----:B------:R-:W-:Y:S01]  /*ccf0*/  LOP3.LUT R8, R8, 0xfffffff8, RZ, 0xc0, !PT ;  /* 0xfffffff808087812 */ /* 0x000fe200078ec0ff */
[----:B------:R-:W-:Y:S01]  /*cd00*/  FMUL.FTZ R74, R5, R74 ;  /* 0x0000004a054a7220 */ /* 0x000fe20000410000 */
[----:B------:R-:W-:Y:S01]  /*cd10*/  F2FP.BF16.PACK_AB R66, R67, R66 ;  /* 0x000000424342723e */ /* 0x000fe200000010ff */
[----:B------:R-:W-:Y:S01]  /*cd20*/  FMUL.FTZ R79, R5, R79 ;  /* 0x0000004f054f7220 */ /* 0x000fe20000410000 */
[----:B------:R-:W-:Y:S01]  /*cd30*/  IADD3 R8, R9, -R8, RZ ;  /* 0x8000000809087210 */ /* 0x000fe20007ffe0ff */
[C---:B------:R-:W-:Y:S01]  /*cd40*/  FMUL.FTZ R78, R5.reuse, R78 ;  /* 0x0000004e054e7220 */ /* 0x040fe20000410000 */
[----:B------:R-:W-:Y:S01]  /*cd50*/  LOP3.LUT R9, R6, 0x3ffffffc, RZ, 0xc0, !PT ;  /* 0x3ffffffc06097812 */ /* 0x000fe200078ec0ff */
[C---:B------:R-:W-:Y:S01]  /*cd60*/  FMUL.FTZ R83, R5.reuse, R83 ;  /* 0x0000005305537220 */ /* 0x040fe20000410000 */
[----:B------:R-:W-:Y:S01]  /*cd70*/  SHF.L.U32 R10, R8, 0x6, RZ ;  /* 0x00000006080a7819 */ /* 0x000fe200000006ff */
[----:B------:R-:W-:Y:S01]  /*cd80*/  FMUL.FTZ R82, R5, R82 ;  /* 0x0000005205527220 */ /* 0x000fe20000410000 */
[----:B------:R-:W-:Y:S01]  /*cd90*/  IADD3 R9, -R9, R4, RZ ;  /* 0x0000000409097210 */ /* 0x000fe20007ffe1ff */
[C---:B------:R-:W-:Y:S01]  /*cda0*/  FMUL.FTZ R87, R5.reuse, R87 ;  /* 0x0000005705577220 */ /* 0x040fe20000410000 */
[----:B------:R-:W-:Y:S01]  /*cdb0*/  LOP3.LUT R10, R10, 0x1c0, RZ, 0xc0, !PT ;  /* 0x000001c00a0a7812 */ /* 0x000fe200078ec0ff */
[C---:B------:R-:W-:Y:S01]  /*cdc0*/  FMUL.FTZ R86, R5.reuse, R86 ;  /* 0x0000005605567220 */ /* 0x040fe20000410000 */
[----:B------:R-:W-:Y:S01]  /*cdd0*/  LOP3.LUT R11, R8, 0x1, RZ, 0xc0, !PT ;  /* 0x00000001080b7812 */ /* 0x000fe200078ec0ff */
[C---:B------:R-:W-:Y:S01]  /*cde0*/  FMUL.FTZ R91, R5.reuse, R91 ;  /* 0x0000005b055b7220 */ /* 0x040fe20000410000 */
[----:B------:R-:W-:Y:S01]  /*cdf0*/  LEA.HI R10, R10, R10, RZ, 0x1d ;  /* 0x0000000a0a0a7211 */ /* 0x000fe200078fe8ff */
[----:B------:R-:W-:Y:S01]  /*ce00*/  FMUL.FTZ R90, R5, R90 ;  /* 0x0000005a055a7220 */ /* 0x000fe20000410000 */
[----:B------:R-:W-:Y:S01]  /*ce10*/  ISETP.NE.U32.AND P0, PT, R11, 0x1, PT ;  /* 0x000000010b00780c */ /* 0x000fe20003f05070 */
[----:B------:R-:W-:Y:S01]  /*ce20*/  FMUL.FTZ R95, R5, R95 ;  /* 0x0000005f055f7220 */ /* 0x000fe20000410000 */
[----:B------:R-:W-:Y:S01]  /*ce30*/  F2FP.BF16.PACK_AB R70, R71, R70 ;  /* 0x000000464746723e */ /* 0x000fe200000010ff */
[C---:B------:R-:W-:Y:S01]  /*ce40*/  FMUL.FTZ R94, R5.reuse, R94 ;  /* 0x0000005e055e7220 */ /* 0x040fe20000410000 */
[----:B------:R-:W-:Y:S01]  /*ce50*/  R2P PR, R8, 0x6 ;  /* 0x0000000608007804 */ /* 0x000fe20000000000 */
[C---:B------:R-:W-:Y:S01]  /*ce60*/  FMUL.FTZ R99, R5.reuse, R99 ;  /* 0x0000006305637220 */ /* 0x040fe20000410000 */
[----:B------:R-:W-:Y:S01]  /*ce70*/  MOV R8, 0x20 ;  /* 0x0000002000087802 */ /* 0x000fe20000000f00 */
[----:B------:R-:W-:Y:S01]  /*ce80*/  FMUL.FTZ R98, R5, R98 ;  /* 0x0000006205627220 */ /* 0x000fe20000410000 */
[----:B------:R-:W-:Y:S01]  /*ce90*/  F2FP.BF16.PACK_AB R74, R75, R74 ;  /* 0x0000004a4b4a723e */ /* 0x000fe200000010ff */
[C---:B------:R-:W-:Y:S01]  /*cea0*/  FMUL.FTZ R103, R5.reuse, R103 ;  /* 0x0000006705677220 */ /* 0x040fe20000410000 */
[----:B------:R-:W-:Y:S01]  /*ceb0*/  SEL R8, R8, 0xffffffe0, !P1 ;  /* 0xffffffe008087807 */ /* 0x000fe20004800000 */
[----:B------:R-:W-:Y:S01]  /*cec0*/  FMUL.FTZ R102, R5, R102 ;  /* 0x0000006605667220 */ /* 0x000fe20000410000 */
[----:B------:R-:W-:Y:S01]  /*ced0*/  F2FP.BF16.PACK_AB R78, R79, R78 ;  /* 0x0000004e4f4e723e */ /* 0x000fe200000010ff */
        /* <DEDUP_REMOVED lines=46> */
[----:B------:R-:W-:Y:S01]  /*d1c0*/  LEA.HI R5, R7, R4, RZ, 0x5 ;  /* 0x0000000407057211 */ /* 0x000fe200078f28ff */
[----:B-1----:R-:W-:Y:S01]  /*d1d0*/  @P4 FMUL.FTZ R75, R2, 0.69314718246459960938 ;  /* 0x3f317218024b4820 */ /* 0x002fe20000410000 */
[----:B------:R-:W-:Y:S01]  /*d1e0*/  F2FP.BF16.PACK_AB R154, R155, R154 ;  /* 0x0000009a9b9a723e */ /* 0x000fe200000010ff */
[----:B---3--:R-:W-:Y:S01]  /*d1f0*/  @P3 FMUL.FTZ R0, R0, 0.69314718246459960938 ;  /* 0x3f31721800003820 */ /* 0x008fe20000410000 */
[----:B------:R-:W-:-:S02]  /*d200*/  SHF.R.S32.HI R6, RZ, 0x5, R5 ;  /* 0x00000005ff067819 */ /* 0x000fc40000011405 */
[----:B------:R-:W-:Y:S02]  /*d210*/  F2FP.BF16.PACK_AB R150, R151, R150 ;  /* 0x000000969796723e */ /* 0x000fe400000010ff */
[----:B------:R-:W-:Y:S02]  /*d220*/  LEA R9, R6, R9, 0x9 ;  /* 0x0000000906097211 */ /* 0x000fe400078e48ff */
[----:B------:R-:W-:Y:S02]  /*d230*/  LOP3.LUT R5, R5, 0xffffffe0, RZ, 0xc0, !PT ;  /* 0xffffffe005057812 */ /* 0x000fe400078ec0ff */
[----:B------:R-:W-:Y:S02]  /*d240*/  LEA R9, R9, R10, 0x1 ;  /* 0x0000000a09097211 */ /* 0x000fe400078e08ff */
[----:B------:R-:W-:Y:S02]  /*d250*/  MOV R10, 0x40 ;  /* 0x00000040000a7802 */ /* 0x000fe40000000f00 */
[----:B------:R-:W-:-:S02]  /*d260*/  SHF.L.U32 R9, R9, 0x1, RZ ;  /* 0x0000000109097819 */ /* 0x000fc400000006ff */
[----:B------:R-:W-:Y:S02]  /*d270*/  SEL R10, R10, 0xffffffc0, !P2 ;  /* 0xffffffc00a0a7807 */ /* 0x000fe40005000000 */
[C---:B------:R-:W-:Y:S01]  /*d280*/  IADD3 R11, R9.reuse, -0x10, RZ ;  /* 0xfffffff0090b7810 */ /* 0x040fe20007ffe0ff */
[----:B------:R-:W-:Y:S01]  /*d290*/  STS [R9], R160 ;  /* 0x000000a009007388 */ /* 0x000fe20000000800 */
[C---:B------:R-:W-:Y:S02]  /*d2a0*/  @P0 IADD3 R11, R9.reuse, 0x10, RZ ;  /* 0x00000010090b0810 */ /* 0x040fe40007ffe0ff */
[C---:B------:R-:W-:Y:S01]  /*d2b0*/  IADD3 R13, R9.reuse, R8, RZ ;  /* 0x00000008090d7210 */ /* 0x040fe20007ffe0ff */
[----:B------:R-:W-:Y:S01]  /*d2c0*/  STS [R9+0x400], R162 ;  /* 0x000400a209007388 */ /* 0x000fe20000000800 */
[-C--:B------:R-:W-:Y:S02]  /*d2d0*/  IADD3 R15, R8, R11.reuse, RZ ;  /* 0x0000000b080f7210 */ /* 0x080fe40007ffe0ff */
[----:B------:R-:W-:Y:S01]  /*d2e0*/  IADD3 R17, R9, R10, RZ ;  /* 0x0000000a09117210 */ /* 0x000fe20007ffe0ff */
[----:B------:R-:W-:Y:S01]  /*d2f0*/  STS [R11], R36 ;  /* 0x000000240b007388 */ /* 0x000fe20000000800 */
[----:B------:R-:W-:-:S02]  /*d300*/  IADD3 R19, R10, R11, RZ ;  /* 0x0000000b0a137210 */ /* 0x000fc40007ffe0ff */
[-C--:B------:R-:W-:Y:S01]  /*d310*/  IADD3 R21, R13, R10.reuse, RZ ;  /* 0x0000000a0d157210 */ /* 0x080fe20007ffe0ff */
[----:B------:R-:W-:Y:S01]  /*d320*/  STS [R11+0x400], R38 ;  /* 0x000400260b007388 */ /* 0x000fe20000000800 */
[----:B------:R-:W-:Y:S02]  /*d330*/  IADD3 R23, R15, R10, RZ ;  /* 0x0000000a0f177210 */ /* 0x000fe40007ffe0ff */
[----:B------:R-:W-:Y:S01]  /*d340*/  IADD3 R5, -R5, R4, RZ ;  /* 0x0000000405057210 */ /* 0x000fe20007ffe1ff */
[----:B------:R-:W-:Y:S01]  /*d350*/  STS [R13], R40 ;  /* 0x000000280d007388 */ /* 0x000fe20000000800 */
[----:B------:R-:W-:Y:S02]  /*d360*/  SHF.R.S32.HI R73, RZ, 0x1f, R6 ;  /* 0x0000001fff497819 */ /* 0x000fe40000011406 */
[----:B------:R-:W-:Y:S01]  /*d370*/  LOP3.LUT P0, RZ, R5, 0x3, RZ, 0xc0, !PT ;  /* 0x0000000305ff7812 */ /* 0x000fe2000780c0ff */
[----:B------:R-:W-:Y:S01]  /*d380*/  STS [R13+0x400], R42 ;  /* 0x0004002a0d007388 */ /* 0x000fe20000000800 */
[----:B------:R-:W-:-:S03]  /*d390*/  LEA.HI R73, R73, R6, RZ, 0x2 ;  /* 0x0000000649497211 */ /* 0x000fc600078f10ff */
[----:B------:R-:W-:Y:S01]  /*d3a0*/  STS [R15], R44 ;  /* 0x0000002c0f007388 */ /* 0x000fe20000000800 */
[----:B------:R-:W-:-:S03]  /*d3b0*/  LOP3.LUT R73, R73, 0xffffffc, RZ, 0xc0, !PT ;  /* 0x0ffffffc49497812 */ /* 0x000fc600078ec0ff */
[----:B------:R-:W-:Y:S01]  /*d3c0*/  STS [R15+0x400], R46 ;  /* 0x0004002e0f007388 */ /* 0x000fe20000000800 */
[----:B------:R-:W-:Y:S02]  /*d3d0*/  IADD3 R6, -R73, R6, RZ ;  /* 0x0000000649067210 */ /* 0x000fe40007ffe1ff */
[----:B------:R-:W-:Y:S01]  /*d3e0*/  MOV R73, 0x7f800000 ;  /* 0x7f80000000497802 */ /* 0x000fe20000000f00 */
[----:B------:R-:W-:Y:S01]  /*d3f0*/  STS [R17], R48 ;  /* 0x0000003011007388 */ /* 0x000fe20000000800 */
[----:B------:R-:W-:-:S03]  /*d400*/  @P3 FFMA.FTZ R73, R3, c[0x0][0x238], R0 ;  /* 0x00008e0003493a23 */ /* 0x000fc60000010000 */
[----:B------:R-:W-:Y:S04]  /*d410*/  STS [R17+0x400], R50 ;  /* 0x0004003211007388 */ /* 0x000fe80000000800 */
[----:B------:R-:W-:Y:S04]  /*d420*/  STS [R19], R52 ;  /* 0x0000003413007388 */ /* 0x000fe80000000800 */
[----:B------:R-:W-:Y:S04]  /*d430*/  STS [R19+0x400], R54 ;  /* 0x0004003613007388 */ /* 0x000fe80000000800 */
[----:B------:R-:W-:Y:S04]  /*d440*/  STS [R21], R56 ;  /* 0x0000003815007388 */ /* 0x000fe80000000800 */
[----:B------:R-:W-:Y:S04]  /*d450*/  STS [R21+0x400], R58 ;  /* 0x0004003a15007388 */ /* 0x000fe80000000800 */
[----:B------:R-:W-:Y:S04]  /*d460*/  STS [R23], R60 ;  /* 0x0000003c17007388 */ /* 0x000fe80000000800 */
[----:B------:R-:W-:Y:S04]  /*d470*/  STS [R23+0x400], R62 ;  /* 0x0004003e17007388 */ /* 0x000fe80000000800 */
[----:B------:R-:W-:Y:S04]  /*d480*/  STS [R9+0x2000], R64 ;  /* 0x0020004009007388 */ /* 0x000fe80000000800 */
[----:B------:R-:W-:Y:S04]  /*d490*/  STS [R9+0x2400], R66 ;  /* 0x0024004209007388 */ /* 0x000fe80000000800 */
[----:B------:R-:W-:Y:S04]  /*d4a0*/  STS [R11+0x2000], R68 ;  /* 0x002000440b007388 */ /* 0x000fe80000000800 */
[----:B------:R-:W-:Y:S04]  /*d4b0*/  STS [R11+0x2400], R70 ;  /* 0x002400460b007388 */ /* 0x000fe80000000800 */
[----:B------:R1:W-:Y:S04]  /*d4c0*/  STS [R13+0x2000], R72 ;  /* 0x002000480d007388 */ /* 0x0003e80000000800 */
[----:B------:R2:W-:Y:S04]  /*d4d0*/  STS [R13+0x2400], R74 ;  /* 0x0024004a0d007388 */ /* 0x0005e80000000800 */
[----:B------:R2:W-:Y:S04]  /*d4e0*/  STS [R15+0x2000], R76 ;  /* 0x0020004c0f007388 */ /* 0x0005e80000000800 */
[----:B------:R2:W-:Y:S04]  /*d4f0*/  STS [R15+0x2400], R78 ;  /* 0x0024004e0f007388 */ /* 0x0005e80000000800 */
[----:B------:R2:W-:Y:S04]  /*d500*/  STS [R17+0x2000], R80 ;  /* 0x0020005011007388 */ /* 0x0005e80000000800 */
[----:B------:R2:W-:Y:S04]  /*d510*/  STS [R17+0x2400], R82 ;  /* 0x0024005211007388 */ /* 0x0005e80000000800 */
[----:B------:R2:W-:Y:S01]  /*d520*/  STS [R19+0x2000], R84 ;  /* 0x0020005413007388 */ /* 0x0005e20000000800 */
[----:B-1----:R-:W-:-:S03]  /*d530*/  SHF.R.S32.HI R72, RZ, 0x1f, R5 ;  /* 0x0000001fff487819 */ /* 0x002fc60000011405 */
[----:B------:R2:W-:Y:S01]  /*d540*/  STS [R19+0x2400], R86 ;  /* 0x0024005613007388 */ /* 0x0005e20000000800 */
[----:B------:R-:W-:Y:S02]  /*d550*/  LEA.HI R5, R72, R5, RZ, 0x2 ;  /* 0x0000000548057211 */ /* 0x000fe400078f10ff */
[----:B------:R-:W-:Y:S01]  /*d560*/  MOV R72, 0x7f800000 ;  /* 0x7f80000000487802 */ /* 0x000fe20000000f00 */
[----:B------:R2:W-:Y:S01]  /*d570*/  STS [R21+0x2000], R88 ;  /* 0x0020005815007388 */ /* 0x0005e20000000800 */
[----:B------:R-:W-:Y:S01]  /*d580*/  SHF.R.S32.HI R5, RZ, 0x2, R5 ;  /* 0x00000002ff057819 */ /* 0x000fe20000011405 */
[----:B------:R-:W-:Y:S02]  /*d590*/  @P4 FFMA.FTZ R72, R164, c[0x0][0x238], R75 ;  /* 0x00008e00a4484a23 */ /* 0x000fe4000001004b */
[----:B------:R2:W-:Y:S01]  /*d5a0*/  STS [R21+0x2400], R90 ;  /* 0x0024005a15007388 */ /* 0x0005e20000000800 */
[----:B------:R-:W-:-:S03]  /*d5b0*/  LEA R5, R6, R5, 0x4 ;  /* 0x0000000506057211 */ /* 0x000fc600078e20ff */
[----:B------:R2:W-:Y:S04]  /*d5c0*/  STS [R23+0x2000], R92 ;  /* 0x0020005c17007388 */ /* 0x0005e80000000800 */
        /* <DEDUP_REMOVED lines=33> */
[----:B------:R-:W-:Y:S06]  /*d7e0*/  BAR.SYNC.DEFER_BLOCKING 0x0 ;  /* 0x0000000000007b1d */ /* 0x000fec0000010000 */
[----:B------:R2:W1:Y:S04]  /*d7f0*/  LDS.128 R64, [R238] ;  /* 0x00000000ee407984 */ /* 0x0004680000000c00 */
[----:B------:R2:W3:Y:S04]  /*d800*/  LDS.128 R60, [R238+0x800] ;  /* 0x00080000ee3c7984 */ /* 0x0004e80000000c00 */
[----:B------:R2:W4:Y:S04]  /*d810*/  LDS.128 R56, [R238+0x1000] ;  /* 0x00100000ee387984 */ /* 0x0005280000000c00 */
[----:B------:R2:W1:Y:S04]  /*d820*/  LDS.128 R52, [R238+0x1800] ;  /* 0x00180000ee347984 */ /* 0x0004680000000c00 */
        /* <DEDUP_REMOVED lines=11> */
[----:B------:R2:W1:Y:S01]  /*d8e0*/  LDS.128 R68, [R238+0x7800] ;  /* 0x00780000ee447984 */ /* 0x0004620000000c00 */
[----:B------:R-:W-:Y:S05]  /*d8f0*/  @P0 BRA `(.L_x_727) ;  /* 0x000000c000000947 */ /* 0x000fea0003800000 */
[----:B---34-:R-:W3:Y:S01]  /*d900*/  S2UR UR6, SR_CTAID.X ;  /* 0x00000000000679c3 */ /* 0x018ee20000002500 */
[----:B------:R-:W-:-:S02]  /*d910*/  IADD3 R2, R5, 0x8, RZ ;  /* 0x0000000805027810 */ /* 0x000fc40007ffe0ff */
[----:B------:R-:W-:Y:S02]  /*d920*/  ISETP.GE.AND P2, PT, R5, UR18, PT ;  /* 0x0000001205007c0c */ /* 0x000fe4000bf46270 */
[----:B------:R-:W-:Y:S01]  /*d930*/  ISETP.GE.AND P1, PT, R2, UR18, PT ;  /* 0x0000001202007c0c */ /* 0x000fe2000bf26270 */
[----:B---3--:R-:W-:-:S04]  /*d940*/  ULEA UR6, UR6, UR5, 0x6 ;  /* 0x0000000506067291 */ /* 0x008fc8000f8e303f */
[----:B------:R-:W-:Y:S02]  /*d950*/  USHF.R.S32.HI UR4, URZ, 0x1f, UR6 ;  /* 0x0000001f3f047899 */ /* 0x000fe40008011406 */
[----:B------:R-:W-:-:S04]  /*d960*/  IADD3 R0, P0, R5, UR6, RZ ;  /* 0x0000000605007c10 */ /* 0x000fc8000ff1e0ff */
[----:B------:R-:W-:Y:S02]  /*d970*/  LEA.HI.X.SX32 R5, R5, UR4, 0x1, P0 ;  /* 0x0000000405057c11 */ /* 0x000fe400080f0eff */
[----:B------:R-:W-:-:S04]  /*d980*/  LEA R2, P0, R0, c[0x0][0x200], 0x2 ;  /* 0x0000800000027a11 */ /* 0x000fc800078010ff */
[----:B------:R-:W-:-:S05]  /*d990*/  LEA.HI.X R3, R0, c[0x0][0x204], R5, 0x2, P0 ;  /* 0x0000810000037a11 */ /* 0x000fca00000f1405 */
[----:B------:R3:W-:Y:S04]  /*d9a0*/  @!P2 STG.E [R2.64], R72 ;  /* 0x000000480200a986 */ /* 0x0007e8000c10191e */
[----:B------:R3:W-:Y:S02]  /*d9b0*/  @!P1 STG.E [R2.64+0x20], R73 ;  /* 0x0000204902009986 */ /* 0x0007e4000c10191e */
.L_x_727:
[----:B---34-:R-:W-:Y:S05]  /*d9c0*/  BSYNC B0 ;  /* 0x0000000000007941 */ /* 0x018fea0003800000 */
.L_x_726:
[----:B------:R-:W3:Y:S01]  /*d9d0*/  S2R R3, SR_CTAID.X ;  /* 0x0000000000037919 */ /* 0x000ee20000002500 */
[----:B------:R-:W-:Y:S01]  /*d9e0*/  SHF.R.S32.HI R241, RZ, 0x1f, R240 ;  /* 0x0000001ffff17819 */ /* 0x000fe200000114f0 */
[----:B------:R-:W-:Y:S01]  /*d9f0*/  USHF.R.S32.HI UR6, URZ, 0x1f, UR11 ;  /* 0x0000001f3f067899 */ /* 0x000fe2000801140b */
[----:B------:R-:W-:Y:S01]  /*da00*/  LEA.HI R4, R7, R4, RZ, 0x3 ;  /* 0x0000000407047211 */ /* 0x000fe200078f18ff */
[----:B------:R-:W4:Y:S01]  /*da10*/  S2R R0, SR_TID.X ;  /* 0x0000000000007919 */ /* 0x000f220000002100 */
[----:B------:R-:W-:Y:S01]  /*da20*/  ULDC.64 UR4, c[0x0][0x1f0] ;  /* 0x00007c0000047ab9 */ /* 0x000fe20000000a00 */
[----:B------:R-:W-:Y:S01]  /*da30*/  BSSY B0, `(.L_x_728) ;  /* 0x0000024000007945 */ /* 0x000fe20003800000 */
[----:B------:R-:W-:Y:S01]  /*da40*/  SHF.R.S32.HI R4, RZ, 0x3, R4 ;  /* 0x00000003ff047819 */ /* 0x000fe20000011404 */
[----:B------:R-:W-:-:S04]  /*da50*/  UIMAD UR4, UR6, UR4, URZ ;  /* 0x00000004060472a4 */ /* 0x000fc8000f8e023f */
[----:B------:R-:W-:Y:S01]  /*da60*/  UIMAD UR4, UR11, UR5, UR4 ;  /* 0x000000050b0472a4 */ /* 0x000fe2000f8e0204 */
[----:B---3--:R-:W-:-:S04]  /*da70*/  IMAD.SHL.U32 R3, R3, 0x40, RZ ;  /* 0x0000004003037824 */ /* 0x008fc800078e00ff */
[----:B------:R-:W-:Y:S01]  /*da80*/  IMAD.WIDE.U32 R72, R3, c[0x0][0x1e8], R240 ;  /* 0x00007a0003487a25 */ /* 0x000fe200078e00f0 */
[----:B------:R-:W-:Y:S02]  /*da90*/  SHF.R.S32.HI R2, RZ, 0x1f, R3 ;  /* 0x0000001fff027819 */ /* 0x000fe40000011403 */
[----:B----4-:R-:W-:Y:S02]  /*daa0*/  SHF.R.S32.HI R5, RZ, 0x1f, R0 ;  /* 0x0000001fff057819 */ /* 0x010fe40000011400 */
[----:B------:R-:W-:Y:S01]  /*dab0*/  IADD3 R6, P0, R72, UR8, RZ ;  /* 0x0000000848067c10 */ /* 0x000fe2000ff1e0ff */
[----:B------:R-:W-:Y:S01]  /*dac0*/  IMAD R2, R2, c[0x0][0x1e8], RZ ;  /* 0x00007a0002027a24 */ /* 0x000fe200078e02ff */
[----:B------:R-:W-:-:S03]  /*dad0*/  LEA.HI R5, R5, R0, RZ, 0x3 ;  /* 0x0000000005057211 */ /* 0x000fc600078f18ff */
[C---:B------:R-:W-:Y:S01]  /*dae0*/  IMAD R2, R3.reuse, c[0x0][0x1ec], R2 ;  /* 0x00007b0003027a24 */ /* 0x040fe200078e0202 */
[----:B------:R-:W-:Y:S02]  /*daf0*/  IADD3 R3, -R3, UR27, RZ ;  /* 0x0000001b03037c10 */ /* 0x000fe4000fffe1ff */
[----:B------:R-:W-:Y:S02]  /*db00*/  SHF.R.S32.HI R0, RZ, 0x3, R5 ;  /* 0x00000003ff007819 */ /* 0x000fe40000011405 */
[----:B------:R-:W-:Y:S01]  /*db10*/  IADD3.X R7, R73, UR7, R2, P0, !PT ;  /* 0x0000000749077c10 */ /* 0x000fe200087fe402 */
[----:B------:R-:W-:Y:S01]  /*db20*/  IMAD.U32 R2, RZ, RZ, UR11 ;  /* 0x0000000bff027e24 */ /* 0x000fe2000f8e00ff */
[----:B------:R-:W-:Y:S02]  /*db30*/  ISETP.GE.AND P0, PT, R4, R3, PT ;  /* 0x000000030400720c */ /* 0x000fe40003f06270 */
[----:B------:R-:W-:Y:S01]  /*db40*/  SHF.R.S32.HI R0, RZ, 0x1f, R0 ;  /* 0x0000001fff007819 */ /* 0x000fe20000011400 */
[----:B------:R-:W-:-:S05]  /*db50*/  IMAD.WIDE.U32 R6, R2, c[0x0][0x1f0], R6 ;  /* 0x00007c0002067a25 */ /* 0x000fca00078e0006 */
[----:B------:R-:W-:-:S05]  /*db60*/  IADD3 R73, R7, UR4, RZ ;  /* 0x0000000407497c10 */ /* 0x000fca000fffe0ff */
[----:B------:R-:W-:Y:S05]  /*db70*/  @P0 BRA `(.L_x_729) ;  /* 0x000000f000000947 */ /* 0x000fea0003800000 */
[----:B------:R-:W-:Y:S01]  /*db80*/  IMAD R3, R0, c[0x0][0x1e8], RZ ;  /* 0x00007a0000037a24 */ /* 0x000fe200078e02ff */
[----:B------:R-:W-:Y:S01]  /*db90*/  ISETP.GE.AND P3, PT, R240, c[0x0][0x220], PT ;  /* 0x00008800f0007a0c */ /* 0x000fe20003f66270 */
[----:B------:R-:W-:Y:S01]  /*dba0*/  IMAD.MOV.U32 R72, RZ, RZ, R6 ;  /* 0x000000ffff487224 */ /* 0x000fe200078e0006 */
[----:B------:R-:W-:Y:S01]  /*dbb0*/  ISETP.GE.AND P2, PT, R237, c[0x0][0x220], PT ;  /* 0x00008800ed007a0c */ /* 0x000fe20003f46270 */
[----:B------:R-:W-:Y:S01]  /*dbc0*/  IMAD R2, R4, c[0x0][0x1ec], R3 ;  /* 0x00007b0004027a24 */ /* 0x000fe200078e0203 */
[----:B------:R-:W-:Y:S01]  /*dbd0*/  ISETP.GE.AND P1, PT, R236, c[0x0][0x220], PT ;  /* 0x00008800ec007a0c */ /* 0x000fe20003f26270 */
[----:B--2---:R-:W-:Y:S01]  /*dbe0*/  IMAD.WIDE.U32 R74, R4, c[0x0][0x1e8], R72 ;  /* 0x00007a00044a7a25 */ /* 0x004fe200078e0048 */
[----:B------:R-:W-:-:S03]  /*dbf0*/  ISETP.GE.AND P0, PT, R235, c[0x0][0x220], PT ;  /* 0x00008800eb007a0c */ /* 0x000fc60003f06270 */
[----:B------:R-:W-:Y:S01]  /*dc00*/  IMAD.IADD R2, R2, 0x1, R75 ;  /* 0x0000000102027824 */ /* 0x000fe200078e024b */
[----:B------:R-:W-:-:S04]  /*dc10*/  LEA R76, P4, R74, c[0x0][0x1d0], 0x1 ;  /* 0x000074004a4c7a11 */ /* 0x000fc800078808ff */
[----:B------:R-:W-:-:S05]  /*dc20*/  LEA.HI.X R77, R74, c[0x0][0x1d4], R2, 0x1, P4 ;  /* 0x000075004a4d7a11 */ /* 0x000fca00020f0c02 */
[----:B-1----:R1:W-:Y:S04]  /*dc30*/  @!P3 STG.E.128 [R76.64], R64 ;  /* 0x000000404c00b986 */ /* 0x0023e8000c101d1e */
[----:B------:R1:W-:Y:S04]  /*dc40*/  @!P2 STG.E.128 [R76.64+0x80], R48 ;  /* 0x000080304c00a986 */ /* 0x0003e8000c101d1e */
[----:B------:R1:W-:Y:S04]  /*dc50*/  @!P1 STG.E.128 [R76.64+0x100], R32 ;  /* 0x000100204c009986 */ /* 0x0003e8000c101d1e */
[----:B------:R1:W-:Y:S02]  /*dc60*/  @!P0 STG.E.128 [R76.64+0x180], R16 ;  /* 0x000180104c008986 */ /* 0x0003e4000c101d1e */
.L_x_729:
[----:B------:R-:W-:Y:S05]  /*dc70*/  BSYNC B0 ;  /* 0x0000000000007941 */ /* 0x000fea0003800000 */
.L_x_728:
[----:B------:R-:W-:Y:S01]  /*dc80*/  IADD3 R2, R4, 0x10, RZ ;  /* 0x0000001004027810 */ /* 0x000fe20007ffe0ff */
[----:B------:R-:W-:Y:S03]  /*dc90*/  BSSY B0, `(.L_x_730) ;  /* 0x0000015000007945 */ /* 0x000fe60003800000 */
[----:B------:R-:W-:-:S13]  /*dca0*/  ISETP.GE.AND P0, PT, R2, UR18, PT ;  /* 0x0000001202007c0c */ /* 0x000fda000bf06270 */
[----:B------:R-:W-:Y:S05]  /*dcb0*/  @P0 BRA `(.L_x_731) ;  /* 0x0000012000000947 */ /* 0x000fea0003800000 */
[----:B------:R-:W-:Y:S01]  /*dcc0*/  IADD3 R3, P0, R4, 0x10, RZ ;  /* 0x0000001004037810 */ /* 0x000fe20007f1e0ff */
[----:B-1----:R-:W-:Y:S01]  /*dcd0*/  IMAD.MOV.U32 R16, RZ, RZ, R6 ;  /* 0x000000ffff107224 */ /* 0x002fe200078e0006 */
[----:B------:R-:W-:Y:S01]  /*dce0*/  ISETP.GE.AND P3, PT, R240, c[0x0][0x220], PT ;  /* 0x00008800f0007a0c */ /* 0x000fe20003f66270 */
[----:B--2---:R-:W-:Y:S01]  /*dcf0*/  IMAD.MOV.U32 R17, RZ, RZ, R73 ;  /* 0x000000ffff117224 */ /* 0x004fe200078e0049 */
        /* <DEDUP_REMOVED lines=10> */
[----:B------:R1:W-:Y:S04]  /*dda0*/  @!P3 STG.E.128 [R18.64], R60 ;  /* 0x0000003c1200b986 */ /* 0x0003e8000c101d1e */
[----:B------:R1:W-:Y:S04]  /*ddb0*/  @!P2 STG.E.128 [R18.64+0x80], R44 ;  /* 0x0000802c1200a986 */ /* 0x0003e8000c101d1e */
[----:B------:R1:W-:Y:S04]  /*ddc0*/  @!P1 STG.E.128 [R18.64+0x100], R28 ;  /* 0x0001001c12009986 */ /* 0x0003e8000c101d1e */
[----:B------:R1:W-:Y:S02]  /*ddd0*/  @!P0 STG.E.128 [R18.64+0x180], R12 ;  /* 0x0001800c12008986 */ /* 0x0003e4000c101d1e */
.L_x_731:
[----:B------:R-:W-:Y:S05]  /*dde0*/  BSYNC B0 ;  /* 0x0000000000007941 */ /* 0x000fea0003800000 */
.L_x_730:
        /* <DEDUP_REMOVED lines=22> */
.L_x_733:
[----:B------:R-:W-:Y:S05]  /*df50*/  BSYNC B0 ;  /* 0x0000000000007941 */ /* 0x000fea0003800000 */
.L_x_732:
[----:B------:R-:W-:-:S04]  /*df60*/  IADD3 R2, R4, 0x30, RZ ;  /* 0x0000003004027810 */ /* 0x000fc80007ffe0ff */
[----:B------:R-:W-:-:S13]  /*df70*/  ISETP.GE.AND P0, PT, R2, UR18, PT ;  /* 0x0000001202007c0c */ /* 0x000fda000bf06270 */
[----:B------:R-:W-:Y:S05]  /*df80*/  @P0 EXIT ;  /* 0x000000000000094d */ /* 0x000fea0003800000 */
[----:B------:R-:W-:Y:S01]  /*df90*/  IADD3 R4, P0, R4, 0x30, RZ ;  /* 0x0000003004047810 */ /* 0x000fe20007f1e0ff */
[----:B------:R-:W-:Y:S01]  /*dfa0*/  IMAD.MOV.U32 R7, RZ, RZ, R73 ;  /* 0x000000ffff077224 */ /* 0x000fe200078e0049 */
[----:B------:R-:W-:Y:S02]  /*dfb0*/  ISETP.GE.AND P2, PT, R240, c[0x0][0x220], PT ;  /* 0x00008800f0007a0c */ /* 0x000fe40003f46270 */
[----:B------:R-:W-:Y:S01]  /*dfc0*/  ISETP.GE.AND P1, PT, R237, c[0x0][0x220], PT ;  /* 0x00008800ed007a0c */ /* 0x000fe20003f26270 */
[----:B------:R-:W-:Y:S01]  /*dfd0*/  IMAD.X R3, RZ, RZ, R0, P0 ;  /* 0x000000ffff037224 */ /* 0x000fe200000e0600 */
[----:B------:R-:W-:Y:S01]  /*dfe0*/  ISETP.GE.AND P0, PT, R236, c[0x0][0x220], PT ;  /* 0x00008800ec007a0c */ /* 0x000fe20003f06270 */
[----:B------:R-:W-:-:S04]  /*dff0*/  IMAD.WIDE.U32 R6, R4, c[0x0][0x1e8], R6 ;  /* 0x00007a0004067a25 */ /* 0x000fc800078e0006 */
[----:B------:R-:W-:Y:S01]  /*e000*/  IMAD R3, R3, c[0x0][0x1e8], RZ ;  /* 0x00007a0003037a24 */ /* 0x000fe200078e02ff */
[----:B------:R-:W-:-:S03]  /*e010*/  LEA R2, P3, R6, c[0x0][0x1d0], 0x1 ;  /* 0x0000740006027a11 */ /* 0x000fc600078608ff */
[----:B------:R-:W-:-:S04]  /*e020*/  IMAD R3, R4, c[0x0][0x1ec], R3 ;  /* 0x00007b0004037a24 */ /* 0x000fc800078e0203 */
[----:B------:R-:W-:-:S05]  /*e030*/  IMAD.IADD R3, R3, 0x1, R7 ;  /* 0x0000000103037824 */ /* 0x000fca00078e0207 */
[----:B------:R-:W-:-:S05]  /*e040*/  LEA.HI.X R3, R6, c[0x0][0x1d4], R3, 0x1, P3 ;  /* 0x0000750006037a11 */ /* 0x000fca00018f0c03 */
[----:B-1----:R1:W-:Y:S01]  /*e050*/  @!P0 STG.E.128 [R2.64+0x100], R20 ;  /* 0x0001001402008986 */ /* 0x0023e2000c101d1e */
[----:B------:R-:W-:-:S03]  /*e060*/  ISETP.GE.AND P0, PT, R235, c[0x0][0x220], PT ;  /* 0x00008800eb007a0c */ /* 0x000fc60003f06270 */
[----:B------:R1:W-:Y:S04]  /*e070*/  @!P2 STG.E.128 [R2.64], R52 ;  /* 0x000000340200a986 */ /* 0x0003e8000c101d1e */
[----:B------:R1:W-:Y:S06]  /*e080*/  @!P1 STG.E.128 [R2.64+0x80], R36 ;  /* 0x0000802402009986 */ /* 0x0003ec000c101d1e */
[----:B------:R-:W-:Y:S05]  /*e090*/  @P0 EXIT ;  /* 0x000000000000094d */ /* 0x000fea0003800000 */
[----:B------:R-:W-:Y:S01]  /*e0a0*/  STG.E.128 [R2.64+0x180], R68 ;  /* 0x0001804402007986 */ /* 0x000fe2000c101d1e */
[----:B------:R-:W-:Y:S05]  /*e0b0*/  EXIT ;  /* 0x000000000000794d */ /* 0x000fea0003800000 */
.L_x_734:
        /* <DEDUP_REMOVED lines=12> */
.L_x_8934:


//--------------------- .text._ZN5flash24flash_fwd_splitkv_kernelI23Flash_fwd_kernel_traitsILi256ELi64ELi64ELi4ELb0ELb0EN7cutlass10bfloat16_tE19Flash_kernel_traitsILi256ELi64ELi64ELi4ES3_EELb0ELb0ELb0ELb0ELb0ELb1ELb0ELb0EEEvNS_16Flash_fwd_paramsE --------------------------
	.section	.text._ZN5flash24flash_fwd_splitkv_kernelI23Flash_fwd_kernel_traitsILi256ELi64ELi64ELi4ELb0ELb0EN7cutlass10bfloat16_tE19Flash_kernel_traitsILi256ELi64ELi64ELi4ES3_EELb0ELb0ELb0ELb0ELb0ELb1ELb0ELb0EEEvNS_16Flash_fwd_paramsE,"ax",@progbits
	.sectioninfo	@"SHI_REGISTERS=255"
	.align	128
        .global         _ZN5flash24flash_fwd_splitkv_kernelI23Flash_fwd_kernel_traitsILi256ELi64ELi64ELi4ELb0ELb0EN7cutlass10bfloat16_tE19Flash_kernel_traitsILi256ELi64ELi64ELi4ES3_EELb0ELb0ELb0ELb0ELb0ELb1ELb0ELb0EEEvNS_16Flash_fwd_paramsE
        .type           _ZN5flash24flash_fwd_splitkv_kernelI23Flash_fwd_kernel_traitsILi256ELi64ELi64ELi4ELb0ELb0EN7cutlass10bfloat16_tE19Flash_kernel_traitsILi256ELi64ELi64ELi4ES3_EELb0ELb0ELb0ELb0ELb0ELb1ELb0ELb0EEEvNS_16Flash_fwd_paramsE,@function
        .size           _ZN5flash24flash_fwd_splitkv_kernelI23Flash_fwd_kernel_traitsILi256ELi64ELi64ELi4ELb0ELb0EN7cutlass10bfloat16_tE19Flash_kernel_traitsILi256ELi64ELi64ELi4ES3_EELb0ELb0ELb0ELb0ELb0ELb1ELb0ELb0EEEvNS_16Flash_fwd_paramsE,(.L_x_8935 - _ZN5flash24flash_fwd_splitkv_kernelI23Flash_fwd_kernel_traitsILi256ELi64ELi64ELi4ELb0ELb0EN7cutlass10bfloat16_tE19Flash_kernel_traitsILi256ELi64ELi64ELi4ES3_EELb0ELb0ELb0ELb0ELb0ELb1ELb0ELb0EEEvNS_16Flash_fwd_paramsE)
        .other          _ZN5flash24flash_fwd_splitkv_kernelI23Flash_fwd_kernel_traitsILi256ELi64ELi64ELi4ELb0ELb0EN7cutlass10bfloat16_tE19Flash_kernel_traitsILi256ELi64ELi64ELi4ES3_EELb0ELb0ELb0ELb0ELb0ELb1ELb0ELb0EEEvNS_16Flash_fwd_paramsE,@"STO_CUDA_ENTRY STV_DEFAULT"
_ZN5flash24flash_fwd_splitkv_kernelI23Flash_fwd_kernel_traitsILi256ELi64ELi64ELi4ELb0ELb0EN7cutlass10bfloat16_tE19Flash_kernel_traitsILi256ELi64ELi64ELi4ES3_EELb0ELb0ELb0ELb0ELb0ELb1ELb0ELb0EEEvNS_16Flash_fwd_paramsE:
.text._ZN5flash24flash_fwd_splitkv_kernelI23Flash_fwd_kernel_traitsILi256ELi64ELi64ELi4ELb0ELb0EN7cutlass10bfloat16_tE19Flash_kernel_traitsILi256ELi64ELi64ELi4ES3_EELb0ELb0ELb0ELb0ELb0ELb1ELb0ELb0EEEvNS_16Flash_fwd_paramsE:
[----:B------:R-:W-:Y:S02]  /*0000*/  MOV R1, c[0x0][0x28] ;  /* 0x00000a0000017a02 */ /* 0x000fe40000000f00 */
[----:B------:R-:W1:Y:S01]  /*0010*/  S2UR UR11, SR_CTAID.Y ;  /* 0x00000000000b79c3 */ /* 0x000e620000002600 */
[----:B------:R-:W-:Y:S01]  /*0020*/  ULDC.64 UR4, c[0x0][0x240] ;  /* 0x0000900000047ab9 */ /* 0x000fe20000000a00 */
[----:B------:R-:W-:Y:S01]  /*0030*/  IADD3 R1, R1, -0x8, RZ ;  /* 0xfffffff801017810 */ /* 0x000fe20007ffe0ff */
        /* <DEDUP_REMOVED lines=23> */
[----:B------:R-:W-:Y:S02]  /*01b0*/  IMAD.U32 R2, RZ, RZ, UR4 ;  /* 0x00000004ff027e24 */ /* 0x000fe4000f8e00ff */
[----:B------:R-:W-:Y:S01]  /*01c0*/  IMAD.U32 R3, RZ, RZ, UR5 ;  /* 0x00000005ff037e24 */ /* 0x000fe2000f8e00ff */
[----:B------:R-:W-:-:S04]  /*01d0*/  PLOP3.LUT P1, PT, PT, PT, UP1, 0x80, 0x0 ;  /* 0x000000000000781c */ /* 0x000fc80003f2f018 */
[----:B------:R1:W4:Y:S01]  /*01e0*/  @P0 LDG.E R2, [R2.64] ;  /* 0x0000001e02020981 */ /* 0x000322000c1e1900 */
[----:B------:R-:W-:-:S06]  /*01f0*/  UIMAD.WIDE UR6, UR11, UR8, UR6 ;  /* 0x000000080b0672a5 */ /* 0x000fcc000f8e0206 */
[----:B------:R-:W-:Y:S02]  /*0200*/  IMAD.U32 R4, RZ, RZ, UR6 ;  /* 0x00000006ff047e24 */ /* 0x000fe4000f8e00ff */
[----:B------:R-:W-:-:S05]  /*0210*/  IMAD.U32 R5, RZ, RZ, UR7 ;  /* 0x00000007ff057e24 */ /* 0x000fca000f8e00ff */
        /* <DEDUP_REMOVED lines=11> */
[----:B------:R-:W-:Y:S01]  /*02d0*/  ISETP.NE.AND.EX P0, PT, RZ, c[0x0][0x24c], PT, P0 ;  /* 0x00009300ff007a0c */ /* 0x000fe20003f05300 */
[----:B--2---:R-:W-:Y:S02]  /*02e0*/  @UP2 UIADD3 UR27, UR27, -UR25, URZ ;  /* 0x800000191b1b2290 */ /* 0x004fe4000fffe03f */
[----:B-----5:R3:W2:Y:S05]  /*02f0*/  @!P1 R2UR UR15, R6 ;  /* 0x00000000060f93c2 */ /* 0x0206aa00000e0000 */
[----:B------:R-:W-:-:S05]  /*0300*/  @!UP2 ULDC UR27, c[0x0][0x214] ;  /* 0x00008500001baab9 */ /* 0x000fca0000000800 */
[----:B-1234-:R-:W-:Y:S05]  /*0310*/  @!P0 BRA `(.L_x_735) ;  /* 0x0000007000008947 */ /* 0x01efea0003800000 */
[----:B------:R-:W-:-:S13]  /*0320*/  PLOP3.LUT P0, PT, PT, PT, UP3, 0x80, 0x0 ;  /* 0x000000000000781c */ /* 0x000fda0003f0f038 */
[----:B------:R-:W2:Y:S04]  /*0330*/  @P0 LDG.E R0, [R4.64+0x4] ;  /* 0x0000041e04000981 */ /* 0x000ea8000c1e1900 */
[----:B------:R-:W3:Y:S01]  /*0340*/  @!P0 LDG.E R2, [R4.64] ;  /* 0x0000001e04028981 */ /* 0x000ee2000c1e1900 */
[----:B--2---:R-:W1:Y:S02]  /*0350*/  @P0 R2UR UR6, R0 ;  /* 0x00000000000603c2 */ /* 0x004e6400000e0000 */
[----:B-1----:R-:W-:-:S11]  /*0360*/  @UP3 UIADD3 UR6, UR6, -UR15, URZ ;  /* 0x8000000f06063290 */ /* 0x002fd6000fffe03f */
[----:B---3--:R1:W2:Y:S02]  /*0370*/  @!P0 R2UR UR6, R2 ;  /* 0x00000000020683c2 */ /* 0x0082a400000e0000 */
[----:B-12---:R-:W-:Y:S05]  /*0380*/  BRA `(.L_x_736) ;  /* 0x0000001000007947 */ /* 0x006fea0003800000 */
.L_x_735:
[----:B------:R-:W-:Y:S02]  /*0390*/  ULDC UR6, c[0x0][0x218] ;  /* 0x0000860000067ab9 */ /* 0x000fe40000000800 */
.L_x_736:
        /* <DEDUP_REMOVED lines=95> */
.L_x_739:
[----:B------:R-:W-:Y:S05]  /*0990*/  BSYNC B0 ;  /* 0x0000000000007941 */ /* 0x000fea0003800000 */
.L_x_738:
        /* <DEDUP_REMOVED lines=22> */
.L_x_741:
[----:B------:R-:W-:Y:S05]  /*0b00*/  BSYNC B0 ;  /* 0x0000000000007941 */ /* 0x000fea0003800000 */
.L_x_740:
        /* <DEDUP_REMOVED lines=22> */
.L_x_743:
[----:B------:R-:W-:Y:S05]  /*0c70*/  BSYNC B0 ;  /* 0x0000000000007941 */ /* 0x000fea0003800000 */
.L_x_742:
        /* <DEDUP_REMOVED lines=21> */
.L_x_745:
[----:B------:R-:W-:Y:S05]  /*0dd0*/  BSYNC B0 ;  /* 0x0000000000007941 */ /* 0x000fea0003800000 */
.L_x_744:
        /* <DEDUP_REMOVED lines=20> */
.L_x_737:
        /* <DEDUP_REMOVED lines=121> */
.L_x_746:
        /* <DEDUP_REMOVED lines=19> */
.L_x_748:
        /* <DEDUP_REMOVED lines=58> */
.L_x_747:
        /* <DEDUP_REMOVED lines=130> */
.L_x_750:
[----:B------:R-:W-:Y:S05]  /*23a0*/  BSYNC B0 ;  /* 0x0000000000007941 */ /* 0x000fea0003800000 */
.L_x_749:
        /* <DEDUP_REMOVED lines=45> */
.L_x_752:
[----:B------:R-:W-:Y:S05]  /*2680*/  BSYNC B0 ;  /* 0x0000000000007941 */ /* 0x000fea0003800000 */
.L_x_751:
        /* <DEDUP_REMOVED lines=45> */
.L_x_754:
[----:B------:R-:W-:Y:S05]  /*2960*/  BSYNC B0 ;  /* 0x0000000000007941 */ /* 0x000fea0003800000 */
.L_x_753:
        /* <DEDUP_REMOVED lines=44> */
.L_x_756:
[----:B------:R-:W-:Y:S05]  /*2c30*/  BSYNC B0 ;  /* 0x0000000000007941 */ /* 0x000fea0003800000 */
.L_x_755:
        /* <DEDUP_REMOVED lines=39> */
.L_x_758:
[----:B------:R-:W-:Y:S05]  /*2eb0*/  BSYNC B0 ;  /* 0x0000000000007941 */ /* 0x000fea0003800000 */
.L_x_757:
        /* <DEDUP_REMOVED lines=41> */
.L_x_760:
[----:B------:R-:W-:Y:S05]  /*3150*/  BSYNC B0 ;  /* 0x0000000000007941 */ /* 0x000fea0003800000 */
.L_x_759:
        /* <DEDUP_REMOVED lines=40> */
.L_x_762:
[----:B------:R-:W-:Y:S05]  /*33e0*/  BSYNC B0 ;  /* 0x0000000000007941 */ /* 0x000fea0003800000 */
.L_x_761:
        /* <DEDUP_REMOVED lines=42> */
.L_x_764:
[----:B------:R-:W-:Y:S05]  /*3690*/  BSYNC B0 ;  /* 0x0000000000007941 */ /* 0x000fea0003800000 */
.L_x_763:
        /* <DEDUP_REMOVED lines=39> */
.L_x_766:
[----:B------:R-:W-:Y:S05]  /*3910*/  BSYNC B0 ;  /* 0x0000000000007941 */ /* 0x000fea0003800000 */
.L_x_765:
        /* <DEDUP_REMOVED lines=45> */
.L_x_768:
[----:B------:R-:W-:Y:S05]  /*3bf0*/  BSYNC B0 ;  /* 0x0000000000007941 */ /* 0x000fea0003800000 */
.L_x_767:
        /* <DEDUP_REMOVED lines=48> */
.L_x_770:
[----:B------:R-:W-:Y:S05]  /*3f00*/  BSYNC B0 ;  /* 0x0000000000007941 */ /* 0x000fea0003800000 */
.L_x_769:
        /* <DEDUP_REMOVED lines=49> */
.L_x_772:
[----:B------:R-:W-:Y:S05]  /*4220*/  BSYNC B0 ;  /* 0x0000000000007941 */ /* 0x000fea0003800000 */
.L_x_771:
        /* <DEDUP_REMOVED lines=12> */
[----:B------:R-:W-:Y:S01]  /*42f0*/  LOP3.LUT R3, R3, 0x6, RZ, 0xc0, !PT ;  /* 0x0000000603037812 */ /* 0x000fe200078ec0ff */
[C---:B------:R-:W-:Y:S01]  /*4300*/  IMAD R238, R5.reuse, 0x2, R242 ;  /* 0x0000000205ee7824 */ /* 0x040fe200078e02f2 */
[----:B------:R-:W-:Y:S01]  /*4310*/  LOP3.LUT R4, R4, R9, RZ, 0x3c, !PT ;  /* 0x0000000904047212 */ /* 0x000fe200078e3cff */
[----:B------:R-:W-:Y:S01]  /*4320*/  IMAD R237, R5, 0x2, R240 ;  /* 0x0000000205ed7824 */ /* 0x000fe200078e02f0 */
[----:B------:R-:W-:Y:S03]  /*4330*/  LDSM.16.M88.4 R8, [R242] ;  /* 0x00000000f208783b */ /* 0x000fe60000000200 */
[----:B------:R-:W-:Y:S01]  /*4340*/  IMAD R241, R241, 0x200, R4 ;  /* 0x00000200f1f17824 */ /* 0x000fe200078e0204 */
[----:B------:R-:W-:Y:S03]  /*4350*/  LDSM.16.M88.4 R12, [R240] ;  /* 0x00000000f00c783b */ /* 0x000fe60000000200 */
[----:B------:R-:W-:Y:S01]  /*4360*/  IMAD.SHL.U32 R241, R241, 0x2, RZ ;  /* 0x00000002f1f17824 */ /* 0x000fe200078e00ff */
[----:B------:R-:W-:Y:S04]  /*4370*/  LDSM.16.M88.4 R40, [R238] ;  /* 0x00000000ee28783b */ /* 0x000fe80000000200 */
[----:B------:R-:W2:Y:S01]  /*4380*/  LDSM.16.M88.4 R64, [R241+0x8000] ;  /* 0x00800000f140783b */ /* 0x000ea20000000200 */
[----:B------:R-:W-:-:S02]  /*4390*/  IADD3 R2, R241, 0x8000, RZ ;  /* 0x00008000f1027810 */ /* 0x000fc40007ffe0ff */
[----:B------:R-:W-:Y:S01]  /*43a0*/  IADD3 R239, R241, 0x8020, RZ ;  /* 0x00008020f1ef7810 */ /* 0x000fe20007ffe0ff */
[----:B------:R-:W5:Y:S01]  /*43b0*/  LDSM.16.M88.4 R56, [R241+0x8800] ;  /* 0x00880000f138783b */ /* 0x000f620000000200 */
[----:B------:R-:W-:Y:S01]  /*43c0*/  @P1 IADD3 R239, R2, -0x20, RZ ;  /* 0xffffffe002ef1810 */ /* 0x000fe20007ffe0ff */
[----:B------:R-:W-:Y:S02]  /*43d0*/  IMAD.MOV.U32 R2, RZ, RZ, 0x40 ;  /* 0x00000040ff027424 */ /* 0x000fe400078e00ff */
[----:B------:R-:W-:Y:S01]  /*43e0*/  LDSM.16.M88.4 R48, [R241+0x9000] ;  /* 0x00900000f130783b */ /* 0x000fe20000000200 */
[C---:B------:R-:W-:Y:S02]  /*43f0*/  IADD3 R231, R239.reuse, 0x800, RZ ;  /* 0x00000800efe77810 */ /* 0x040fe40007ffe0ff */
[----:B------:R-:W-:Y:S01]  /*4400*/  SEL R2, R2, 0xffffffc0, !P2 ;  /* 0xffffffc002027807 */ /* 0x000fe20005000000 */
[----:B------:R-:W1:Y:S01]  /*4410*/  LDSM.16.M88.4 R76, [R239] ;  /* 0x00000000ef4c783b */ /* 0x000e620000000200 */
[----:B------:R-:W-:-:S02]  /*4420*/  IADD3 R230, R239, 0x1000, RZ ;  /* 0x00001000efe67810 */ /* 0x000fc40007ffe0ff */
[----:B------:R-:W-:Y:S01]  /*4430*/  IADD3 R229, R239, 0x1800, RZ ;  /* 0x00001800efe57810 */ /* 0x000fe20007ffe0ff */
[----:B------:R-:W3:Y:S01]  /*4440*/  LDSM.16.M88.4 R28, [R241+0x9800] ;  /* 0x00980000f11c783b */ /* 0x000ee20000000200 */
[----:B------:R-:W-:Y:S01]  /*4450*/  IMAD.IADD R235, R241, 0x1, R2 ;  /* 0x00000001f1eb7824 */ /* 0x000fe200078e0202 */
[C---:B------:R-:W-:Y:S01]  /*4460*/  IADD3 R227, R239.reuse, 0x2000, RZ ;  /* 0x00002000efe37810 */ /* 0x040fe20007ffe0ff */
[----:B------:R-:W-:Y:S01]  /*4470*/  IMAD.IADD R228, R2, 0x1, R239 ;  /* 0x0000000102e47824 */ /* 0x000fe200078e02ef */
[----:B------:R-:W4:Y:S01]  /*4480*/  LDSM.16.M88.4 R24, [R239+0x800] ;  /* 0x00080000ef18783b */ /* 0x000f220000000200 */
[C---:B------:R-:W-:Y:S02]  /*4490*/  IADD3 R226, R239.reuse, 0x2800, RZ ;  /* 0x00002800efe27810 */ /* 0x040fe40007ffe0ff */
[C---:B------:R-:W-:Y:S01]  /*44a0*/  IADD3 R225, R239.reuse, 0x3000, RZ ;  /* 0x00003000efe17810 */ /* 0x040fe20007ffe0ff */
[----:B------:R-:W1:Y:S01]  /*44b0*/  LDSM.16.M88.4 R84, [R235+0x8000] ;  /* 0x00800000eb54783b */ /* 0x000e620000000200 */
[----:B------:R-:W-:-:S02]  /*44c0*/  IADD3 R224, R239, 0x3800, RZ ;  /* 0x00003800efe07810 */ /* 0x000fc40007ffe0ff */
[C---:B------:R-:W-:Y:S01]  /*44d0*/  IADD3 R223, R239.reuse, 0x4000, RZ ;  /* 0x00004000efdf7810 */ /* 0x040fe20007ffe0ff */
[----:B------:R-:W1:Y:S01]  /*44e0*/  LDSM.16.M88.4 R20, [R239+0x1000] ;  /* 0x00100000ef14783b */ /* 0x000e620000000200 */
[C---:B------:R-:W-:Y:S02]  /*44f0*/  IADD3 R222, R239.reuse, 0x4800, RZ ;  /* 0x00004800efde7810 */ /* 0x040fe40007ffe0ff */
[C---:B------:R-:W-:Y:S01]  /*4500*/  IADD3 R221, R239.reuse, 0x5000, RZ ;  /* 0x00005000efdd7810 */ /* 0x040fe20007ffe0ff */
[----:B------:R-:W1:Y:S01]  /*4510*/  LDSM.16.M88.4 R72, [R239+0x1800] ;  /* 0x00180000ef48783b */ /* 0x000e620000000200 */
[C---:B------:R-:W-:Y:S02]  /*4520*/  IADD3 R220, R239.reuse, 0x5800, RZ ;  /* 0x00005800efdc7810 */ /* 0x040fe40007ffe0ff */
[C---:B------:R-:W-:Y:S01]  /*4530*/  IADD3 R219, R239.reuse, 0x6000, RZ ;  /* 0x00006000efdb7810 */ /* 0x040fe20007ffe0ff */
[----:B------:R-:W3:Y:S01]  /*4540*/  LDSM.16.M88.4 R68, [R235+0x8800] ;  /* 0x00880000eb44783b */ /* 0x000ee20000000200 */
[----:B------:R-:W-:-:S02]  /*4550*/  IADD3 R218, R239, 0x6800, RZ ;  /* 0x00006800efda7810 */ /* 0x000fc40007ffe0ff */
[C---:B------:R-:W-:Y:S01]  /*4560*/  IADD3 R217, R239.reuse, 0x7000, RZ ;  /* 0x00007000efd97810 */ /* 0x040fe20007ffe0ff */
[----:B--2---:R-:W-:Y:S01]  /*4570*/  HMMA.16816.F32.BF16 R16, R8, R64, RZ ;  /* 0x000000400810723c */ /* 0x004fe200000418ff */
[----:B------:R-:W-:Y:S01]  /*4580*/  LDSM.16.M88.4 R32, [R237] ;  /* 0x00000000ed20783b */ /* 0x000fe20000000200 */
[----:B------:R-:W-:-:S03]  /*4590*/  IADD3 R216, R239, 0x7800, RZ ;  /* 0x00007800efd87810 */ /* 0x000fc60007ffe0ff */
[----:B------:R-:W2:Y:S03]  /*45a0*/  LDSM.16.M88.4 R80, [R228] ;  /* 0x00000000e450783b */ /* 0x000ea60000000200 */
[C---:B------:R-:W-:Y:S01]  /*45b0*/  HMMA.16816.F32.BF16 R64, R8.reuse, R66, RZ ;  /* 0x000000420840723c */ /* 0x040fe200000418ff */
[----:B------:R-:W2:Y:S07]  /*45c0*/  LDSM.16.M88.4 R36, [R235+0x9000] ;  /* 0x00900000eb24783b */ /* 0x000eae0000000200 */
[C---:B-----5:R-:W-:Y:S08]  /*45d0*/  HMMA.16816.F32.BF16 R60, R8.reuse, R56, RZ ;  /* 0x00000038083c723c */ /* 0x060ff000000418ff */
[----:B------:R-:W-:Y:S08]  /*45e0*/  HMMA.16816.F32.BF16 R56, R8, R58, RZ ;  /* 0x0000003a0838723c */ /* 0x000ff000000418ff */
[----:B-1----:R-:W-:Y:S08]  /*45f0*/  HMMA.16816.F32.BF16 R16, R12, R76, R16 ;  /* 0x0000004c0c10723c */ /* 0x002ff00000041810 */
[C---:B------:R-:W-:Y:S08]  /*4600*/  HMMA.16816.F32.BF16 R52, R8.reuse, R48, RZ ;  /* 0x000000300834723c */ /* 0x040ff000000418ff */
[C---:B------:R-:W-:Y:S08]  /*4610*/  HMMA.16816.F32.BF16 R48, R8.reuse, R50, RZ ;  /* 0x000000320830723c */ /* 0x040ff000000418ff */
[C---:B---3--:R-:W-:Y:S08]  /*4620*/  HMMA.16816.F32.BF16 R44, R8.reuse, R28, RZ ;  /* 0x0000001c082c723c */ /* 0x048ff000000418ff */
[----:B------:R-:W-:Y:S01]  /*4630*/  HMMA.16816.F32.BF16 R8, R8, R30, RZ ;  /* 0x0000001e0808723c */ /* 0x000fe200000418ff */
[----:B------:R-:W1:Y:S07]  /*4640*/  LDSM.16.M88.4 R28, [R235+0x9800] ;  /* 0x00980000eb1c783b */ /* 0x000e6e0000000200 */
[C---:B------:R-:W-:Y:S01]  /*4650*/  HMMA.16816.F32.BF16 R64, R12.reuse, R78, R64 ;  /* 0x0000004e0c40723c */ /* 0x040fe20000041840 */
[----:B------:R-:W-:Y:S07]  /*4660*/  LDSM.16.M88.4 R76, [R228+0x1800] ;  /* 0x00180000e44c783b */ /* 0x000fee0000000200 */
[C---:B----4-:R-:W-:Y:S08]  /*4670*/  HMMA.16816.F32.BF16 R60, R12.reuse, R24, R60 ;  /* 0x000000180c3c723c */ /* 0x050ff0000004183c */
[----:B------:R-:W-:Y:S01]  /*4680*/  HMMA.16816.F32.BF16 R56, R12, R26, R56 ;  /* 0x0000001a0c38723c */ /* 0x000fe20000041838 */
[----:B------:R-:W3:Y:S07]  /*4690*/  LDSM.16.M88.4 R24, [R228+0x800] ;  /* 0x00080000e418783b */ /* 0x000eee0000000200 */
[----:B------:R-:W-:Y:S08]  /*46a0*/  HMMA.16816.F32.BF16 R16, R40, R84, R16 ;  /* 0x000000542810723c */ /* 0x000ff00000041810 */
[C---:B------:R-:W-:Y:S08]  /*46b0*/  HMMA.16816.F32.BF16 R52, R12.reuse, R20, R52 ;  /* 0x000000140c34723c */ /* 0x040ff00000041834 */
[C---:B------:R-:W-:Y:S01]  /*46c0*/  HMMA.16816.F32.BF16 R48, R12.reuse, R22, R48 ;  /* 0x000000160c30723c */ /* 0x040fe20000041830 */
[----:B------:R-:W-:Y:S07]  /*46d0*/  LDSM.16.M88.4 R20, [R228+0x1000] ;  /* 0x00100000e414783b */ /* 0x000fee0000000200 */
[C---:B------:R-:W-:Y:S08]  /*46e0*/  HMMA.16816.F32.BF16 R44, R12.reuse, R72, R44 ;  /* 0x000000480c2c723c */ /* 0x040ff0000004182c */
[----:B------:R-:W-:Y:S01]  /*46f0*/  HMMA.16816.F32.BF16 R12, R12, R74, R8 ;  /* 0x0000004a0c0c723c */ /* 0x000fe20000041808 */
[----:B------:R-:W-:Y:S04]  /*4700*/  LDSM.16.M88.4 R8, [R242+0x2000] ;  /* 0x00200000f208783b */ /* 0x000fe80000000200 */
[----:B------:R-:W4:Y:S03]  /*4710*/  LDSM.16.M88.4 R72, [R241+0xa000] ;  /* 0x00a00000f148783b */ /* 0x000f260000000200 */
[C---:B------:R-:W-:Y:S01]  /*4720*/  HMMA.16816.F32.BF16 R64, R40.reuse, R86, R64 ;  /* 0x000000562840723c */ /* 0x040fe20000041840 */
[----:B------:R-:W-:Y:S07]  /*4730*/  LDSM.16.M88.4 R84, [R239+0x2000] ;  /* 0x00200000ef54783b */ /* 0x000fee0000000200 */
[C---:B------:R-:W-:Y:S08]  /*4740*/  HMMA.16816.F32.BF16 R60, R40.reuse, R68, R60 ;  /* 0x00000044283c723c */ /* 0x040ff0000004183c */
[----:B------:R-:W-:Y:S01]  /*4750*/  HMMA.16816.F32.BF16 R56, R40, R70, R56 ;  /* 0x000000462838723c */ /* 0x000fe20000041838 */
[----:B------:R-:W5:Y:S07]  /*4760*/  LDSM.16.M88.4 R68, [R241+0xa800] ;  /* 0x00a80000f144783b */ /* 0x000f6e0000000200 */
[----:B--2---:R-:W-:Y:S08]  /*4770*/  HMMA.16816.F32.BF16 R16, R32, R80, R16 ;  /* 0x000000502010723c */ /* 0x004ff00000041810 */
[C---:B------:R-:W-:Y:S08]  /*4780*/  HMMA.16816.F32.BF16 R52, R40.reuse, R36, R52 ;  /* 0x000000242834723c */ /* 0x040ff00000041834 */
[C---:B------:R-:W-:Y:S01]  /*4790*/  HMMA.16816.F32.BF16 R48, R40.reuse, R38, R48 ;  /* 0x000000262830723c */ /* 0x040fe20000041830 */
[----:B------:R-:W-:Y:S07]  /*47a0*/  LDSM.16.M88.4 R36, [R241+0xb000] ;  /* 0x00b00000f124783b */ /* 0x000fee0000000200 */
[C---:B-1----:R-:W-:Y:S08]  /*47b0*/  HMMA.16816.F32.BF16 R44, R40.reuse, R28, R44 ;  /* 0x0000001c282c723c */ /* 0x042ff0000004182c */
[----:B------:R-:W-:Y:S01]  /*47c0*/  HMMA.16816.F32.BF16 R40, R40, R30, R12 ;  /* 0x0000001e2828723c */ /* 0x000fe2000004180c */
[----:B------:R-:W1:Y:S04]  /*47d0*/  LDSM.16.M88.4 R12, [R240+0x2000] ;  /* 0x00200000f00c783b */ /* 0x000e680000000200 */
[----:B------:R-:W2:Y:S03]  /*47e0*/  LDSM.16.M88.4 R28, [R241+0xb800] ;  /* 0x00b80000f11c783b */ /* 0x000ea60000000200 */
[C---:B------:R-:W-:Y:S01]  /*47f0*/  HMMA.16816.F32.BF16 R64, R32.reuse, R82, R64 ;  /* 0x000000522040723c */ /* 0x040fe20000041840 */
[----:B------:R-:W-:Y:S07]  /*4800*/  LDSM.16.M88.4 R80, [R239+0x3800] ;  /* 0x00380000ef50783b */ /* 0x000fee0000000200 */
[C---:B---3--:R-:W-:Y:S08]  /*4810*/  HMMA.16816.F32.BF16 R60, R32.reuse, R24, R60 ;  /* 0x00000018203c723c */ /* 0x048ff0000004183c */
[----:B------:R-:W-:Y:S01]  /*4820*/  HMMA.16816.F32.BF16 R56, R32, R26, R56 ;  /* 0x0000001a2038723c */ /* 0x000fe20000041838 */
[----:B------:R-:W3:Y:S07]  /*4830*/  LDSM.16.M88.4 R24, [R239+0x2800] ;  /* 0x00280000ef18783b */ /* 0x000eee0000000200 */
[----:B----4-:R-:W-:Y:S08]  /*4840*/  HMMA.16816.F32.BF16 R16, R8, R72, R16 ;  /* 0x000000480810723c */ /* 0x010ff00000041810 */
        /* <DEDUP_REMOVED lines=8> */
[----:B------:R-:W2:Y:S07]  /*48d0*/  LDSM.16.M88.4 R72, [R235+0xa800] ;  /* 0x00a80000eb48783b */ /* 0x000eae0000000200 */
[C---:B-----5:R-:W-:Y:S08]  /*48e0*/  HMMA.16816.F32.BF16 R60, R8.reuse, R68, R60 ;  /* 0x00000044083c723c */ /* 0x060ff0000004183c */
[----:B------:R-:W-:Y:S01]  /*48f0*/  HMMA.16816.F32.BF16 R56, R8, R70, R56 ;  /* 0x000000460838723c */ /* 0x000fe20000041838 */
[----:B------:R-:W-:Y:S07]  /*4900*/  LDSM.16.M88.4 R68, [R235+0xb000] ;  /* 0x00b00000eb44783b */ /* 0x000fee0000000200 */
[----:B-1----:R-:W-:Y:S08]  /*4910*/  HMMA.16816.F32.BF16 R16, R12, R84, R16 ;  /* 0x000000540c10723c */ /* 0x002ff00000041810 */
[C---:B------:R-:W-:Y:S08]  /*4920*/  HMMA.16816.F32.BF16 R52, R8.reuse, R36, R52 ;  /* 0x000000240834723c */ /* 0x040ff00000041834 */
[C---:B------:R-:W-:Y:S01]  /*4930*/  HMMA.16816.F32.BF16 R48, R8.reuse, R38, R48 ;  /* 0x000000260830723c */ /* 0x040fe20000041830 */
[----:B------:R-:W-:Y:S07]  /*4940*/  LDSM.16.M88.4 R36, [R235+0xb800] ;  /* 0x00b80000eb24783b */ /* 0x000fee0000000200 */
[C---:B--2---:R-:W-:Y:S08]  /*4950*/  HMMA.16816.F32.BF16 R44, R8.reuse, R28, R44 ;  /* 0x0000001c082c723c */ /* 0x044ff0000004182c */
[----:B------:R-:W-:Y:S01]  /*4960*/  HMMA.16816.F32.BF16 R40, R8, R30, R40 ;  /* 0x0000001e0828723c */ /* 0x000fe20000041828 */
[----:B------:R-:W-:Y:S04]  /*4970*/  LDSM.16.M88.4 R8, [R237+0x2000] ;  /* 0x00200000ed08783b */ /* 0x000fe80000000200 */
[----:B------:R-:W1:Y:S03]  /*4980*/  LDSM.16.M88.4 R28, [R228+0x2000] ;  /* 0x00200000e41c783b */ /* 0x000e660000000200 */
[C---:B------:R-:W-:Y:S01]  /*4990*/  HMMA.16816.F32.BF16 R64, R12.reuse, R86, R64 ;  /* 0x000000560c40723c */ /* 0x040fe20000041840 */
[----:B------:R-:W-:Y:S07]  /*49a0*/  LDSM.16.M88.4 R84, [R241+0xc000] ;  /* 0x00c00000f154783b */ /* 0x000fee0000000200 */
[C---:B---3--:R-:W-:Y:S08]  /*49b0*/  HMMA.16816.F32.BF16 R60, R12.reuse, R24, R60 ;  /* 0x000000180c3c723c */ /* 0x048ff0000004183c */
[----:B------:R-:W-:Y:S01]  /*49c0*/  HMMA.16816.F32.BF16 R56, R12, R26, R56 ;  /* 0x0000001a0c38723c */ /* 0x000fe20000041838 */
[----:B------:R-:W2:Y:S07]  /*49d0*/  LDSM.16.M88.4 R24, [R228+0x2800] ;  /* 0x00280000e418783b */ /* 0x000eae0000000200 */
[----:B----4-:R-:W-:Y:S08]  /*49e0*/  HMMA.16816.F32.BF16 R16, R32, R76, R16 ;  /* 0x0000004c2010723c */ /* 0x010ff00000041810 */
[C---:B------:R-:W-:Y:S08]  /*49f0*/  HMMA.16816.F32.BF16 R52, R12.reuse, R20, R52 ;  /* 0x000000140c34723c */ /* 0x040ff00000041834 */
[C---:B------:R-:W-:Y:S01]  /*4a00*/  HMMA.16816.F32.BF16 R48, R12.reuse, R22, R48 ;  /* 0x000000160c30723c */ /* 0x040fe20000041830 */
[----:B------:R-:W-:Y:S07]  /*4a10*/  LDSM.16.M88.4 R20, [R228+0x3000] ;  /* 0x00300000e414783b */ /* 0x000fee0000000200 */
[C---:B------:R-:W-:Y:S08]  /*4a20*/  HMMA.16816.F32.BF16 R44, R12.reuse, R80, R44 ;  /* 0x000000500c2c723c */ /* 0x040ff0000004182c */
[----:B------:R-:W-:Y:S01]  /*4a30*/  HMMA.16816.F32.BF16 R40, R12, R82, R40 ;  /* 0x000000520c28723c */ /* 0x000fe20000041828 */
[----:B------:R-:W3:Y:S04]  /*4a40*/  LDSM.16.M88.4 R80, [R242+0x4000] ;  /* 0x00400000f250783b */ /* 0x000ee80000000200 */
[----:B------:R-:W4:Y:S03]  /*4a50*/  LDSM.16.M88.4 R12, [R228+0x3800] ;  /* 0x00380000e40c783b */ /* 0x000f260000000200 */
[C---:B------:R-:W-:Y:S01]  /*4a60*/  HMMA.16816.F32.BF16 R64, R32.reuse, R78, R64 ;  /* 0x0000004e2040723c */ /* 0x040fe20000041840 */
[----:B------:R-:W5:Y:S07]  /*4a70*/  LDSM.16.M88.4 R76, [R241+0xc800] ;  /* 0x00c80000f14c783b */ /* 0x000f6e0000000200 */
[C---:B------:R-:W-:Y:S08]  /*4a80*/  HMMA.16816.F32.BF16 R60, R32.reuse, R72, R60 ;  /* 0x00000048203c723c */ /* 0x040ff0000004183c */
[----:B------:R-:W-:Y:S01]  /*4a90*/  HMMA.16816.F32.BF16 R56, R32, R74, R56 ;  /* 0x0000004a2038723c */ /* 0x000fe20000041838 */
[----:B------:R-:W-:Y:S07]  /*4aa0*/  LDSM.16.M88.4 R72, [R241+0xd000] ;  /* 0x00d00000f148783b */ /* 0x000fee0000000200 */
[----:B-1----:R-:W-:Y:S08]  /*4ab0*/  HMMA.16816.F32.BF16 R16, R8, R28, R16 ;  /* 0x0000001c0810723c */ /* 0x002ff00000041810 */
[C---:B------:R-:W-:Y:S08]  /*4ac0*/  HMMA.16816.F32.BF16 R52, R32.reuse, R68, R52 ;  /* 0x000000442034723c */ /* 0x040ff00000041834 */
[C---:B------:R-:W-:Y:S01]  /*4ad0*/  HMMA.16816.F32.BF16 R48, R32.reuse, R70, R48 ;  /* 0x000000462030723c */ /* 0x040fe20000041830 */
[----:B------:R-:W-:Y:S07]  /*4ae0*/  LDSM.16.M88.4 R68, [R241+0xd800] ;  /* 0x00d80000f144783b */ /* 0x000fee0000000200 */
[C---:B------:R-:W-:Y:S08]  /*4af0*/  HMMA.16816.F32.BF16 R44, R32.reuse, R36, R44 ;  /* 0x00000024202c723c */ /* 0x040ff0000004182c */
[----:B------:R-:W-:Y:S01]  /*4b00*/  HMMA.16816.F32.BF16 R40, R32, R38, R40 ;  /* 0x000000262028723c */ /* 0x000fe20000041828 */
[----:B------:R-:W-:Y:S04]  /*4b10*/  LDSM.16.M88.4 R36, [R240+0x4000] ;  /* 0x00400000f024783b */ /* 0x000fe80000000200 */
[----:B------:R-:W1:Y:S03]  /*4b20*/  LDSM.16.M88.4 R32, [R239+0x4000] ;  /* 0x00400000ef20783b */ /* 0x000e660000000200 */
[C---:B------:R-:W-:Y:S01]  /*4b30*/  HMMA.16816.F32.BF16 R64, R8.reuse, R30, R64 ;  /* 0x0000001e0840723c */ /* 0x040fe20000041840 */
[----:B------:R-:W1:Y:S07]  /*4b40*/  LDSM.16.M88.4 R28, [R239+0x4800] ;  /* 0x00480000ef1c783b */ /* 0x000e6e0000000200 */
[C---:B--2---:R-:W-:Y:S08]  /*4b50*/  HMMA.16816.F32.BF16 R60, R8.reuse, R24, R60 ;  /* 0x00000018083c723c */ /* 0x044ff0000004183c */
[----:B------:R-:W-:Y:S01]  /*4b60*/  HMMA.16816.F32.BF16 R56, R8, R26, R56 ;  /* 0x0000001a0838723c */ /* 0x000fe20000041838 */
[----:B------:R-:W-:Y:S07]  /*4b70*/  LDSM.16.M88.4 R24, [R239+0x5000] ;  /* 0x00500000ef18783b */ /* 0x000fee0000000200 */
[----:B---3--:R-:W-:Y:S08]  /*4b80*/  HMMA.16816.F32.BF16 R16, R80, R84, R16 ;  /* 0x000000545010723c */ /* 0x008ff00000041810 */
[C---:B------:R-:W-:Y:S08]  /*4b90*/  HMMA.16816.F32.BF16 R52, R8.reuse, R20, R52 ;  /* 0x000000140834723c */ /* 0x040ff00000041834 */
[C---:B------:R-:W-:Y:S01]  /*4ba0*/  HMMA.16816.F32.BF16 R48, R8.reuse, R22, R48 ;  /* 0x000000160830723c */ /* 0x040fe20000041830 */
[----:B------:R-:W-:Y:S07]  /*4bb0*/  LDSM.16.M88.4 R20, [R239+0x5800] ;  /* 0x00580000ef14783b */ /* 0x000fee0000000200 */
[C---:B----4-:R-:W-:Y:S08]  /*4bc0*/  HMMA.16816.F32.BF16 R44, R8.reuse, R12, R44 ;  /* 0x0000000c082c723c */ /* 0x050ff0000004182c */
[----:B------:R-:W-:Y:S01]  /*4bd0*/  HMMA.16816.F32.BF16 R40, R8, R14, R40 ;  /* 0x0000000e0828723c */ /* 0x000fe20000041828 */
[----:B------:R-:W-:Y:S04]  /*4be0*/  LDSM.16.M88.4 R12, [R238+0x4000] ;  /* 0x00400000ee0c783b */ /* 0x000fe80000000200 */
[----:B------:R-:W2:Y:S03]  /*4bf0*/  LDSM.16.M88.4 R8, [R235+0xc000] ;  /* 0x00c00000eb08783b */ /* 0x000ea60000000200 */
[C---:B------:R-:W-:Y:S08]  /*4c00*/  HMMA.16816.F32.BF16 R64, R80.reuse, R86, R64 ;  /* 0x000000565040723c */ /* 0x040ff00000041840 */
[C---:B-----5:R-:W-:Y:S08]  /*4c10*/  HMMA.16816.F32.BF16 R60, R80.reuse, R76, R60 ;  /* 0x0000004c503c723c */ /* 0x060ff0000004183c */
        /* <DEDUP_REMOVED lines=11> */
[----:B------:R-:W-:Y:S07]  /*4cd0*/  LDSM.16.M88.4 R32, [R242+0x6000] ;  /* 0x00600000f220783b */ /* 0x000fee0000000200 */
[C---:B------:R-:W-:Y:S08]  /*4ce0*/  HMMA.16816.F32.BF16 R60, R36.reuse, R28, R60 ;  /* 0x0000001c243c723c */ /* 0x040ff0000004183c */
[----:B------:R-:W-:Y:S01]  /*4cf0*/  HMMA.16816.F32.BF16 R56, R36, R30, R56 ;  /* 0x0000001e2438723c */ /* 0x000fe20000041838 */
[----:B------:R-:W3:Y:S07]  /*4d00*/  LDSM.16.M88.4 R28, [R235+0xd800] ;  /* 0x00d80000eb1c783b */ /* 0x000eee0000000200 */
[----:B--2---:R-:W-:Y:S08]  /*4d10*/  HMMA.16816.F32.BF16 R16, R12, R8, R16 ;  /* 0x000000080c10723c */ /* 0x004ff00000041810 */
[C---:B------:R-:W-:Y:S08]  /*4d20*/  HMMA.16816.F32.BF16 R52, R36.reuse, R24, R52 ;  /* 0x000000182434723c */ /* 0x040ff00000041834 */
[C---:B------:R-:W-:Y:S01]  /*4d30*/  HMMA.16816.F32.BF16 R48, R36.reuse, R26, R48 ;  /* 0x0000001a2430723c */ /* 0x040fe20000041830 */
[----:B------:R-:W-:Y:S07]  /*4d40*/  LDSM.16.M88.4 R24, [R228+0x4800] ;  /* 0x00480000e418783b */ /* 0x000fee0000000200 */
[C---:B------:R-:W-:Y:S08]  /*4d50*/  HMMA.16816.F32.BF16 R44, R36.reuse, R20, R44 ;  /* 0x00000014242c723c */ /* 0x040ff0000004182c */
[----:B------:R-:W-:Y:S01]  /*4d60*/  HMMA.16816.F32.BF16 R80, R36, R22, R80 ;  /* 0x000000162450723c */ /* 0x000fe20000041850 */
[----:B------:R-:W2:Y:S04]  /*4d70*/  LDSM.16.M88.4 R20, [R241+0xe000] ;  /* 0x00e00000f114783b */ /* 0x000ea80000000200 */
[----:B------:R-:W-:Y:S03]  /*4d80*/  LDSM.16.M88.4 R36, [R239+0x6000] ;  /* 0x00600000ef24783b */ /* 0x000fe60000000200 */
[----:B------:R-:W-:Y:S01]  /*4d90*/  HMMA.16816.F32.BF16 R64, R12, R10, R64 ;  /* 0x0000000a0c40723c */ /* 0x000fe20000041840 */
[----:B------:R-:W-:Y:S07]  /*4da0*/  LDSM.16.M88.4 R8, [R228+0x5000] ;  /* 0x00500000e408783b */ /* 0x000fee0000000200 */
[----:B-1----:R-:W-:Y:S08]  /*4db0*/  HMMA.16816.F32.BF16 R16, R68, R40, R16 ;  /* 0x000000284410723c */ /* 0x002ff00000041810 */
[C---:B------:R-:W-:Y:S08]  /*4dc0*/  HMMA.16816.F32.BF16 R52, R12.reuse, R72, R52 ;  /* 0x000000480c34723c */ /* 0x040ff00000041834 */
[C---:B------:R-:W-:Y:S08]  /*4dd0*/  HMMA.16816.F32.BF16 R60, R12.reuse, R76, R60 ;  /* 0x0000004c0c3c723c */ /* 0x040ff0000004183c */
[C---:B------:R-:W-:Y:S08]  /*4de0*/  HMMA.16816.F32.BF16 R56, R12.reuse, R78, R56 ;  /* 0x0000004e0c38723c */ /* 0x040ff00000041838 */
[----:B------:R-:W-:Y:S01]  /*4df0*/  HMMA.16816.F32.BF16 R72, R12, R74, R48 ;  /* 0x0000004a0c48723c */ /* 0x000fe20000041830 */
[----:B------:R-:W1:Y:S07]  /*4e00*/  LDSM.16.M88.4 R48, [R240+0x6000] ;  /* 0x00600000f030783b */ /* 0x000e6e0000000200 */
[----:B------:R-:W-:Y:S01]  /*4e10*/  HMMA.16816.F32.BF16 R64, R68, R42, R64 ;  /* 0x0000002a4440723c */ /* 0x000fe20000041840 */
[----:B------:R-:W-:Y:S07]  /*4e20*/  LDSM.16.M88.4 R40, [R241+0xe800] ;  /* 0x00e80000f128783b */ /* 0x000fee0000000200 */
[C---:B---3--:R-:W-:Y:S08]  /*4e30*/  HMMA.16816.F32.BF16 R44, R12.reuse, R28, R44 ;  /* 0x0000001c0c2c723c */ /* 0x048ff0000004182c */
[----:B------:R-:W-:Y:S01]  /*4e40*/  HMMA.16816.F32.BF16 R80, R12, R30, R80 ;  /* 0x0000001e0c50723c */ /* 0x000fe20000041850 */
[----:B------:R-:W3:Y:S04]  /*4e50*/  LDSM.16.M88.4 R12, [R228+0x5800] ;  /* 0x00580000e40c783b */ /* 0x000ee80000000200 */
[----:B------:R-:W-:Y:S03]  /*4e60*/  LDSM.16.M88.4 R28, [R238+0x6000] ;  /* 0x00600000ee1c783b */ /* 0x000fe60000000200 */
[----:B--2---:R-:W-:Y:S08]  /*4e70*/  HMMA.16816.F32.BF16 R16, R32, R20, R16 ;  /* 0x000000142010723c */ /* 0x004ff00000041810 */
[C---:B------:R-:W-:Y:S08]  /*4e80*/  HMMA.16816.F32.BF16 R60, R68.reuse, R24, R60 ;  /* 0x00000018443c723c */ /* 0x040ff0000004183c */
[----:B------:R-:W-:Y:S01]  /*4e90*/  HMMA.16816.F32.BF16 R56, R68, R26, R56 ;  /* 0x0000001a4438723c */ /* 0x000fe20000041838 */
[----:B------:R-:W2:Y:S07]  /*4ea0*/  LDSM.16.M88.4 R24, [R235+0xe000] ;  /* 0x00e00000eb18783b */ /* 0x000eae0000000200 */
[----:B------:R-:W-:Y:S01]  /*4eb0*/  HMMA.16816.F32.BF16 R64, R32, R22, R64 ;  /* 0x000000162040723c */ /* 0x000fe20000041840 */
[----:B------:R-:W-:Y:S07]  /*4ec0*/  LDSM.16.M88.4 R20, [R237+0x6000] ;  /* 0x00600000ed14783b */ /* 0x000fee0000000200 */
[----:B-1----:R-:W-:Y:S08]  /*4ed0*/  HMMA.16816.F32.BF16 R16, R48, R36, R16 ;  /* 0x000000243010723c */ /* 0x002ff00000041810 */
[C---:B---3--:R-:W-:Y:S01]  /*4ee0*/  HMMA.16816.F32.BF16 R76, R68.reuse, R12, R44 ;  /* 0x0000000c444c723c */ /* 0x048fe2000004182c */
[----:B------:R-:W1:Y:S07]  /*4ef0*/  LDSM.16.M88.4 R44, [R239+0x6800] ;  /* 0x00680000ef2c783b */ /* 0x000e6e0000000200 */
[C---:B------:R-:W-:Y:S08]  /*4f00*/  HMMA.16816.F32.BF16 R52, R68.reuse, R8, R52 ;  /* 0x000000084434723c */ /* 0x040ff00000041834 */
[----:B------:R-:W-:Y:S01]  /*4f10*/  HMMA.16816.F32.BF16 R72, R68, R10, R72 ;  /* 0x0000000a4448723c */ /* 0x000fe20000041848 */
[----:B------:R-:W3:Y:S07]  /*4f20*/  LDSM.16.M88.4 R8, [R228+0x6000] ;  /* 0x00600000e408783b */ /* 0x000eee0000000200 */
[----:B------:R-:W-:Y:S01]  /*4f30*/  HMMA.16816.F32.BF16 R64, R48, R38, R64 ;  /* 0x000000263040723c */ /* 0x000fe20000041840 */
[----:B------:R-:W4:Y:S07]  /*4f40*/  LDSM.16.M88.4 R36, [R235+0xe800] ;  /* 0x00e80000eb24783b */ /* 0x000f2e0000000200 */
[----:B------:R-:W-:Y:S08]  /*4f50*/  HMMA.16816.F32.BF16 R60, R32, R40, R60 ;  /* 0x00000028203c723c */ /* 0x000ff0000004183c */
[----:B--2---:R-:W-:Y:S08]  /*4f60*/  HMMA.16816.F32.BF16 R16, R28, R24, R16 ;  /* 0x000000181c10723c */ /* 0x004ff00000041810 */
[----:B------:R-:W-:Y:S01]  /*4f70*/  HMMA.16816.F32.BF16 R56, R32, R42, R56 ;  /* 0x0000002a2038723c */ /* 0x000fe20000041838 */
[----:B------:R-:W-:Y:S07]  /*4f80*/  LDSM.16.M88.4 R40, [R239+0x7000] ;  /* 0x00700000ef28783b */ /* 0x000fee0000000200 */
[----:B------:R-:W-:Y:S01]  /*4f90*/  HMMA.16816.F32.BF16 R64, R28, R26, R64 ;  /* 0x0000001a1c40723c */ /* 0x000fe20000041840 */
[----:B------:R-:W2:Y:S07]  /*4fa0*/  LDSM.16.M88.4 R24, [R241+0xf000] ;  /* 0x00f00000f118783b */ /* 0x000eae0000000200 */
[----:B-1----:R-:W-:Y:S08]  /*4fb0*/  HMMA.16816.F32.BF16 R60, R48, R44, R60 ;  /* 0x0000002c303c723c */ /* 0x002ff0000004183c */
[----:B---3--:R-:W-:Y:S08]  /*4fc0*/  HMMA.16816.F32.BF16 R16, R20, R8, R16 ;  /* 0x000000081410723c */ /* 0x008ff00000041810 */
[----:B------:R-:W-:Y:S08]  /*4fd0*/  HMMA.16816.F32.BF16 R56, R48, R46, R56 ;  /* 0x0000002e3038723c */ /* 0x000ff00000041838 */
[----:B------:R-:W-:Y:S01]  /*4fe0*/  HMMA.16816.F32.BF16 R80, R68, R14, R80 ;  /* 0x0000000e4450723c */ /* 0x000fe20000041850 */
[----:B------:R-:W1:Y:S07]  /*4ff0*/  LDSM.16.M88.4 R12, [R228+0x6800] ;  /* 0x00680000e40c783b */ /* 0x000e6e0000000200 */
[----:B----4-:R-:W-:Y:S01]  /*5000*/  HMMA.16816.F32.BF16 R60, R28, R36, R60 ;  /* 0x000000241c3c723c */ /* 0x010fe2000004183c */
[----:B------:R-:W-:-:S02]  /*5010*/  FMUL.FTZ R2, R16, c[0x0][0x2ec] ;  /* 0x0000bb0010027a20 */ /* 0x000fc40000410000 */
[----:B------:R-:W-:Y:S02]  /*5020*/  FMUL.FTZ R4, R17, c[0x0][0x2ec] ;  /* 0x0000bb0011047a20 */ /* 0x000fe40000410000 */
[----:B------:R-:W-:Y:S02]  /*5030*/  FMUL.FTZ R6, R18, c[0x0][0x2ec] ;  /* 0x0000bb0012067a20 */ /* 0x000fe40000410000 */
[----:B------:R-:W-:Y:S01]  /*5040*/  FMUL.FTZ R36, R19, c[0x0][0x2ec] ;  /* 0x0000bb0013247a20 */ /* 0x000fe20000410000 */
[C---:B--2---:R-:W-:Y:S01]  /*5050*/  HMMA.16816.F32.BF16 R52, R32.reuse, R24, R52 ;  /* 0x000000182034723c */ /* 0x044fe20000041834 */
[----:B------:R-:W2:Y:S01]  /*5060*/  LDSM.16.M88.4 R16, [R241+0xf800] ;  /* 0x00f80000f110783b */ /* 0x000ea20000000200 */
[----:B------:R-:W3:Y:S06]  /*5070*/  MUFU.TANH R2, R2 ;  /* 0x0000000200027308 */ /* 0x000eec0000002400 */
[----:B------:R-:W-:Y:S01]  /*5080*/  HMMA.16816.F32.BF16 R72, R32, R26, R72 ;  /* 0x0000001a2048723c */ /* 0x000fe20000041848 */
[----:B------:R-:W-:Y:S01]  /*5090*/  LDSM.16.M88.4 R24, [R228+0x7000] ;  /* 0x00700000e418783b */ /* 0x000fe20000000200 */
[----:B------:R-:W-:Y:S06]  /*50a0*/  MUFU.TANH R4, R4 ;  /* 0x0000000400047308 */ /* 0x000fec0000002400 */
[----:B------:R-:W-:Y:S02]  /*50b0*/  HMMA.16816.F32.BF16 R56, R28, R38, R56 ;  /* 0x000000261c38723c */ /* 0x000fe40000041838 */
[----:B------:R-:W4:Y:S06]  /*50c0*/  MUFU.TANH R36, R36 ;  /* 0x0000002400247308 */ /* 0x000f2c0000002400 */
[C---:B------:R-:W-:Y:S01]  /*50d0*/  HMMA.16816.F32.BF16 R64, R20.reuse, R10, R64 ;  /* 0x0000000a1440723c */ /* 0x040fe20000041840 */
[----:B------:R-:W5:Y:S01]  /*50e0*/  LDSM.16.M88.4 R8, [R235+0xf000] ;  /* 0x00f00000eb08783b */ /* 0x000f620000000200 */
[----:B------:R-:W-:Y:S06]  /*50f0*/  MUFU.TANH R6, R6 ;  /* 0x0000000600067308 */ /* 0x000fec0000002400 */
[----:B-1----:R-:W-:Y:S08]  /*5100*/  HMMA.16816.F32.BF16 R60, R20, R12, R60 ;  /* 0x0000000c143c723c */ /* 0x002ff0000004183c */
[C---:B------:R-:W-:Y:S08]  /*5110*/  HMMA.16816.F32.BF16 R52, R48.reuse, R40, R52 ;  /* 0x000000283034723c */ /* 0x040ff00000041834 */
[----:B------:R-:W-:Y:S01]  /*5120*/  HMMA.16816.F32.BF16 R72, R48, R42, R72 ;  /* 0x0000002a3048723c */ /* 0x000fe20000041848 */
[----:B------:R-:W-:-:S02]  /*5130*/  FMUL.FTZ R37, R64, c[0x0][0x2ec] ;  /* 0x0000bb0040257a20 */ /* 0x000fc40000410000 */
[----:B------:R-:W-:Y:S02]  /*5140*/  FMUL.FTZ R39, R66, c[0x0][0x2ec] ;  /* 0x0000bb0042277a20 */ /* 0x000fe40000410000 */
[----:B------:R-:W-:Y:S02]  /*5150*/  FMUL.FTZ R38, R65, c[0x0][0x2ec] ;  /* 0x0000bb0041267a20 */ /* 0x000fe40000410000 */
[----:B------:R-:W-:Y:S01]  /*5160*/  FMUL.FTZ R40, R67, c[0x0][0x2ec] ;  /* 0x0000bb0043287a20 */ /* 0x000fe20000410000 */
[----:B------:R-:W-:Y:S01]  /*5170*/  HMMA.16816.F32.BF16 R56, R20, R14, R56 ;  /* 0x0000000e1438723c */ /* 0x000fe20000041838 */
[----:B------:R-:W1:Y:S01]  /*5180*/  LDSM.16.M88.4 R12, [R239+0x7800] ;  /* 0x00780000ef0c783b */ /* 0x000e620000000200 */
[----:B------:R-:W-:Y:S01]  /*5190*/  MUFU.TANH R37, R37 ;  /* 0x0000002500257308 */ /* 0x000fe20000002400 */
[----:B------:R-:W-:Y:S02]  /*51a0*/  FMUL.FTZ R41, R60, c[0x0][0x2ec] ;  /* 0x0000bb003c297a20 */ /* 0x000fe40000410000 */
[----:B------:R-:W-:-:S02]  /*51b0*/  FMUL.FTZ R43, R62, c[0x0][0x2ec] ;  /* 0x0000bb003e2b7a20 */ /* 0x000fc40000410000 */
[----:B------:R-:W-:Y:S01]  /*51c0*/  FMUL.FTZ R42, R61, c[0x0][0x2ec] ;  /* 0x0000bb003d2a7a20 */ /* 0x000fe20000410000 */
[C---:B--2---:R-:W-:Y:S01]  /*51d0*/  HMMA.16816.F32.BF16 R76, R32.reuse, R16, R76 ;  /* 0x00000010204c723c */ /* 0x044fe2000004184c */
[----:B------:R-:W-:Y:S01]  /*51e0*/  FMUL.FTZ R45, R63, c[0x0][0x2ec] ;  /* 0x0000bb003f2d7a20 */ /* 0x000fe20000410000 */
[----:B------:R-:W2:Y:S06]  /*51f0*/  MUFU.TANH R39, R39 ;  /* 0x0000002700277308 */ /* 0x000eac0000002400 */
[----:B------:R-:W-:Y:S01]  /*5200*/  HMMA.16816.F32.BF16 R80, R32, R18, R80 ;  /* 0x000000122050723c */ /* 0x000fe20000041850 */
[----:B------:R-:W-:Y:S01]  /*5210*/  LDSM.16.M88.4 R16, [R228+0x7800] ;  /* 0x00780000e410783b */ /* 0x000fe20000000200 */
[----:B------:R-:W-:Y:S06]  /*5220*/  MUFU.TANH R38, R38 ;  /* 0x0000002600267308 */ /* 0x000fec0000002400 */
[----:B-----5:R-:W-:Y:S01]  /*5230*/  HMMA.16816.F32.BF16 R52, R28, R8, R52 ;  /* 0x000000081c34723c */ /* 0x020fe20000041834 */
[----:B------:R-:W-:Y:S01]  /*5240*/  FMUL.FTZ R44, R56, c[0x0][0x2ec] ;  /* 0x0000bb00382c7a20 */ /* 0x000fe20000410000 */
[----:B------:R-:W5:Y:S01]  /*5250*/  MUFU.TANH R40, R40 ;  /* 0x0000002800287308 */ /* 0x000f620000002400 */
[----:B------:R-:W-:-:S05]  /*5260*/  FMUL.FTZ R32, R59, c[0x0][0x2ec] ;  /* 0x0000bb003b207a20 */ /* 0x000fca0000410000 */
[----:B------:R-:W-:Y:S01]  /*5270*/  HMMA.16816.F32.BF16 R72, R28, R10, R72 ;  /* 0x0000000a1c48723c */ /* 0x000fe20000041848 */
[----:B------:R-:W2:Y:S01]  /*5280*/  LDSM.16.M88.4 R8, [R235+0xf800] ;  /* 0x00f80000eb08783b */ /* 0x000ea20000000200 */
[----:B------:R-:W-:Y:S01]  /*5290*/  MUFU.TANH R41, R41 ;  /* 0x0000002900297308 */ /* 0x000fe20000002400 */
[----:B------:R-:W-:-:S05]  /*52a0*/  DEPBAR.LE SB0, 0x0 ;  /* 0x000080000000791a */ /* 0x000fca0000000000 */
[C---:B-1----:R-:W-:Y:S02]  /*52b0*/  HMMA.16816.F32.BF16 R76, R48.reuse, R12, R76 ;  /* 0x0000000c304c723c */ /* 0x042fe4000004184c */
[----:B------:R-:W1:Y:S06]  /*52c0*/  MUFU.TANH R43, R43 ;  /* 0x0000002b002b7308 */ /* 0x000e6c0000002400 */
[----:B------:R-:W-:Y:S02]  /*52d0*/  HMMA.16816.F32.BF16 R80, R48, R14, R80 ;  /* 0x0000000e3050723c */ /* 0x000fe40000041850 */
[----:B------:R-:W-:Y:S06]  /*52e0*/  MUFU.TANH R42, R42 ;  /* 0x0000002a002a7308 */ /* 0x000fec0000002400 */
[C---:B------:R-:W-:Y:S02]  /*52f0*/  HMMA.16816.F32.BF16 R72, R20.reuse, R26, R72 ;  /* 0x0000001a1448723c */ /* 0x040fe40000041848 */
[----:B------:R-:W1:Y:S05]  /*5300*/  MUFU.TANH R45, R45 ;  /* 0x0000002d002d7308 */ /* 0x000e6a0000002400 */
[----:B------:R-:W-:Y:S01]  /*5310*/  IMAD.U32 R26, RZ, RZ, UR26 ;  /* 0x0000001aff1a7e24 */ /* 0x000fe2000f8e00ff */
[----:B------:R-:W-:Y:S02]  /*5320*/  HMMA.16816.F32.BF16 R52, R20, R24, R52 ;  /* 0x000000181434723c */ /* 0x000fe40000041834 */
[----:B------:R-:W-:Y:S01]  /*5330*/  MUFU.TANH R44, R44 ;  /* 0x0000002c002c7308 */ /* 0x000fe20000002400 */
[----:B------:R-:W-:-:S04]  /*5340*/  IMAD R26, R26, 0x40, R3 ;  /* 0x000000401a1a7824 */ /* 0x000fc800078e0203 */
[----:B------:R-:W-:Y:S01]  /*5350*/  FMUL.FTZ R25, R58, c[0x0][0x2ec] ;  /* 0x0000bb003a197a20 */ /* 0x000fe20000410000 */
[C---:B--2---:R-:W-:Y:S01]  /*5360*/  HMMA.16816.F32.BF16 R76, R28.reuse, R8, R76 ;  /* 0x000000081c4c723c */ /* 0x044fe2000004184c */
[C---:B------:R-:W-:Y:S01]  /*5370*/  IADD3 R3, R26.reuse, -0x3f, RZ ;  /* 0xffffffc11a037810 */ /* 0x040fe20007ffe0ff */
[----:B------:R-:W-:Y:S01]  /*5380*/  FMUL.FTZ R24, R57, c[0x0][0x2ec] ;  /* 0x0000bb0039187a20 */ /* 0x000fe20000410000 */
[----:B------:R-:W-:Y:S02]  /*5390*/  MUFU.TANH R32, R32 ;  /* 0x0000002000207308 */ /* 0x000fe40000002400 */
[----:B------:R-:W-:Y:S02]  /*53a0*/  ISETP.GE.AND P1, PT, R3, UR7, PT ;  /* 0x0000000703007c0c */ /* 0x000fe4000bf26270 */
[C---:B------:R-:W-:Y:S01]  /*53b0*/  IADD3 R3, R26.reuse, -0x38, RZ ;  /* 0xffffffc81a037810 */ /* 0x040fe20007ffe0ff */
[----:B------:R-:W-:Y:S01]  /*53c0*/  HMMA.16816.F32.BF16 R80, R28, R10, R80 ;  /* 0x0000000a1c50723c */ /* 0x000fe20000041850 */
[----:B------:R-:W-:Y:S01]  /*53d0*/  IADD3 R8, R26, -0x40, RZ ;  /* 0xffffffc01a087810 */ /* 0x000fe20007ffe0ff */
[----:B------:R-:W-:Y:S01]  /*53e0*/  FMUL.FTZ R72, R72, c[0x0][0x2ec] ;  /* 0x0000bb0048487a20 */ /* 0x000fe20000410000 */
[----:B------:R-:W-:Y:S01]  /*53f0*/  ISETP.GE.AND P0, PT, R3, UR7, PT ;  /* 0x0000000703007c0c */ /* 0x000fe2000bf06270 */
[----:B------:R-:W-:Y:S01]  /*5400*/  MUFU.TANH R25, R25 ;  /* 0x0000001900197308 */ /* 0x000fe20000002400 */
[----:B------:R-:W-:Y:S01]  /*5410*/  IADD3 R3, R26, -0x30, RZ ;  /* 0xffffffd01a037810 */ /* 0x000fe20007ffe0ff */
[----:B------:R-:W-:Y:S01]  /*5420*/  FMUL.FTZ R73, R73, c[0x0][0x2ec] ;  /* 0x0000bb0049497a20 */ /* 0x000fe20000410000 */
[----:B------:R-:W-:Y:S01]  /*5430*/  ISETP.GE.AND P2, PT, R8, UR7, PT ;  /* 0x0000000708007c0c */ /* 0x000fe2000bf46270 */
[----:B------:R-:W-:Y:S01]  /*5440*/  FMUL.FTZ R53, R53, c[0x0][0x2ec] ;  /* 0x0000bb0035357a20 */ /* 0x000fe20000410000 */
[----:B------:R-:W-:Y:S01]  /*5450*/  ISETP.GE.AND P5, PT, R3, UR7, PT ;  /* 0x0000000703007c0c */ /* 0x000fe2000bfa6270 */
[----:B------:R-:W-:Y:S01]  /*5460*/  FMUL.FTZ R55, R55, c[0x0][0x2ec] ;  /* 0x0000bb0037377a20 */ /* 0x000fe20000410000 */
[C---:B------:R-:W-:Y:S01]  /*5470*/  IADD3 R3, R26.reuse, -0x28, RZ ;  /* 0xffffffd81a037810 */ /* 0x040fe20007ffe0ff */
[----:B------:R-:W-:Y:S01]  /*5480*/  MUFU.TANH R187, R53 ;  /* 0x0000003500bb7308 */ /* 0x000fe20000002400 */
[----:B------:R-:W-:Y:S01]  /*5490*/  IADD3 R8, R26, -0x37, RZ ;  /* 0xffffffc91a087810 */ /* 0x000fe20007ffe0ff */
[----:B------:R-:W-:Y:S01]  /*54a0*/  FMUL.FTZ R52, R52, c[0x0][0x2ec] ;  /* 0x0000bb0034347a20 */ /* 0x000fe20000410000 */
[----:B------:R-:W-:Y:S01]  /*54b0*/  ISETP.GE.AND P3, PT, R3, UR7, PT ;  /* 0x0000000703007c0c */ /* 0x000fe2000bf66270 */
[C---:B------:R-:W-:Y:S01]  /*54c0*/  HMMA.16816.F32.BF16 R76, R20.reuse, R16, R76 ;  /* 0x00000010144c723c */ /* 0x040fe2000004184c */
[----:B---3--:R-:W-:Y:S01]  /*54d0*/  FSEL R3, R2, -INF , !P2 ;  /* 0xff80000002037808 */ /* 0x008fe20005000000 */
[----:B------:R-:W-:Y:S01]  /*54e0*/  FMUL.FTZ R54, R54, c[0x0][0x2ec] ;  /* 0x0000bb0036367a20 */ /* 0x000fe20000410000 */
[----:B------:R-:W-:Y:S01]  /*54f0*/  IADD3 R2, R26, -0x20, RZ ;  /* 0xffffffe01a027810 */ /* 0x000fe20007ffe0ff */
[----:B------:R-:W2:Y:S01]  /*5500*/  MUFU.TANH R206, R55 ;  /* 0x0000003700ce7308 */ /* 0x000ea20000002400 */
[----:B----4-:R-:W-:Y:S01]  /*5510*/  FSEL R36, R36, -INF , !P1 ;  /* 0xff80000024247808 */ /* 0x010fe20004800000 */
[----:B------:R-:W-:Y:S01]  /*5520*/  FMUL.FTZ R74, R74, c[0x0][0x2ec] ;  /* 0x0000bb004a4a7a20 */ /* 0x000fe20000410000 */
[----:B------:R-:W-:Y:S01]  /*5530*/  FSEL R17, R4, -INF , !P1 ;  /* 0xff80000004117808 */ /* 0x000fe20004800000 */
[----:B------:R-:W-:Y:S01]  /*5540*/  HMMA.16816.F32.BF16 R80, R20, R18, R80 ;  /* 0x000000121450723c */ /* 0x000fe20000041850 */
[----:B------:R-:W-:Y:S01]  /*5550*/  IADD3 R4, R26, -0x1f, RZ ;  /* 0xffffffe11a047810 */ /* 0x000fe20007ffe0ff */
[----:B------:R-:W-:Y:S01]  /*5560*/  FMUL.FTZ R75, R75, c[0x0][0x2ec] ;  /* 0x0000bb004b4b7a20 */ /* 0x000fe20000410000 */
[----:B------:R-:W-:Y:S01]  /*5570*/  ISETP.GE.AND P1, PT, R2, UR7, PT ;  /* 0x0000000702007c0c */ /* 0x000fe2000bf26270 */
[----:B------:R-:W3:Y:S01]  /*5580*/  MUFU.TANH R24, R24 ;  /* 0x0000001800187308 */ /* 0x000ee20000002400 */
[----:B------:R-:W-:-:S02]  /*5590*/  FSEL R2, R39, -INF , !P0 ;  /* 0xff80000027027808 */ /* 0x000fc40004000000 */
[----:B------:R-:W-:Y:S02]  /*55a0*/  FSEL R37, R37, -INF , !P0 ;  /* 0xff80000025257808 */ /* 0x000fe40004000000 */
[----:B------:R-:W-:Y:S02]  /*55b0*/  ISETP.GE.AND P6, PT, R8, UR7, PT ;  /* 0x0000000708007c0c */ /* 0x000fe4000bfc6270 */
[----:B------:R-:W-:Y:S01]  /*55c0*/  ISETP.GE.AND P0, PT, R4, UR7, PT ;  /* 0x0000000704007c0c */ /* 0x000fe2000bf06270 */
[----:B------:R-:W-:Y:S01]  /*55d0*/  MUFU.TANH R197, R52 ;  /* 0x0000003400c57308 */ /* 0x000fe20000002400 */
[----:B------:R-:W-:Y:S02]  /*55e0*/  IADD3 R4, R26, -0x18, RZ ;  /* 0xffffffe81a047810 */ /* 0x000fe40007ffe0ff */
[----:B-----5:R-:W-:Y:S01]  /*55f0*/  FSEL R40, R40, -INF , !P6 ;  /* 0xff80000028287808 */ /* 0x020fe20007000000 */
[----:B------:R-:W-:Y:S01]  /*5600*/  FMUL.FTZ R76, R76, c[0x0][0x2ec] ;  /* 0x0000bb004c4c7a20 */ /* 0x000fe20000410000 */
[----:B------:R-:W-:Y:S01]  /*5610*/  FSEL R27, R38, -INF , !P6 ;  /* 0xff800000261b7808 */ /* 0x000fe20007000000 */
[----:B------:R-:W-:Y:S01]  /*5620*/  FMUL.FTZ R77, R77, c[0x0][0x2ec] ;  /* 0x0000bb004d4d7a20 */ /* 0x000fe20000410000 */
[----:B------:R-:W-:Y:S01]  /*5630*/  ISETP.GE.AND P6, PT, R4, UR7, PT ;  /* 0x0000000704007c0c */ /* 0x000fe2000bfc6270 */
[----:B------:R-:W4:Y:S01]  /*5640*/  MUFU.TANH R190, R54 ;  /* 0x0000003600be7308 */ /* 0x000f220000002400 */
[----:B------:R-:W-:Y:S01]  /*5650*/  IADD3 R8, R26, -0x2f, RZ ;  /* 0xffffffd11a087810 */ /* 0x000fe20007ffe0ff */
[----:B------:R-:W-:Y:S01]  /*5660*/  FMUL.FTZ R78, R78, c[0x0][0x2ec] ;  /* 0x0000bb004e4e7a20 */ /* 0x000fe20000410000 */
[----:B------:R-:W-:Y:S01]  /*5670*/  IADD3 R4, R26, -0x17, RZ ;  /* 0xffffffe91a047810 */ /* 0x000fe20007ffe0ff */
[----:B------:R-:W-:Y:S01]  /*5680*/  FMUL.FTZ R79, R79, c[0x0][0x2ec] ;  /* 0x0000bb004f4f7a20 */ /* 0x000fe20000410000 */
[----:B-1----:R-:W-:Y:S01]  /*5690*/  FSEL R14, R43, -INF , !P5 ;  /* 0xff8000002b0e7808 */ /* 0x002fe20006800000 */
[----:B------:R-:W-:Y:S01]  /*56a0*/  FMUL.FTZ R80, R80, c[0x0][0x2ec] ;  /* 0x0000bb0050507a20 */ /* 0x000fe20000410000 */
[----:B------:R-:W-:Y:S01]  /*56b0*/  FSEL R15, R41, -INF , !P5 ;  /* 0xff800000290f7808 */ /* 0x000fe20006800000 */
[----:B------:R-:W-:Y:S01]  /*56c0*/  FMUL.FTZ R81, R81, c[0x0][0x2ec] ;  /* 0x0000bb0051517a20 */ /* 0x000fe20000410000 */
[----:B------:R-:W-:Y:S01]  /*56d0*/  ISETP.GE.AND P4, PT, R8, UR7, PT ;  /* 0x0000000708007c0c */ /* 0x000fe2000bf86270 */
[----:B------:R-:W-:Y:S01]  /*56e0*/  FMUL.FTZ R82, R82, c[0x0][0x2ec] ;  /* 0x0000bb0052527a20 */ /* 0x000fe20000410000 */
[----:B------:R-:W-:Y:S01]  /*56f0*/  ISETP.GE.AND P5, PT, R4, UR7, PT ;  /* 0x0000000704007c0c */ /* 0x000fe2000bfa6270 */
[----:B------:R-:W-:Y:S01]  /*5700*/  FMUL.FTZ R83, R83, c[0x0][0x2ec] ;  /* 0x0000bb0053537a20 */ /* 0x000fe20000410000 */
[----:B------:R-:W-:Y:S01]  /*5710*/  IADD3 R4, R26, -0x10, RZ ;  /* 0xfffffff01a047810 */ /* 0x000fe20007ffe0ff */
[----:B------:R-:W-:Y:S01]  /*5720*/  MUFU.TANH R193, R72 ;  /* 0x0000004800c17308 */ /* 0x000fe20000002400 */
[----:B------:R-:W-:-:S02]  /*5730*/  FSEL R12, R45, -INF , !P4 ;  /* 0xff8000002d0c7808 */ /* 0x000fc40006000000 */
[----:B------:R-:W-:Y:S02]  /*5740*/  FSEL R13, R42, -INF , !P4 ;  /* 0xff8000002a0d7808 */ /* 0x000fe40006000000 */
[----:B--2---:R-:W-:Y:S02]  /*5750*/  FSEL R206, R206, -INF , !P0 ;  /* 0xff800000cece7808 */ /* 0x004fe40004000000 */
[----:B------:R-:W-:Y:S01]  /*5760*/  FSEL R187, R187, -INF , !P0 ;  /* 0xff800000bbbb7808 */ /* 0x000fe20004000000 */
[----:B------:R-:W-:Y:S01]  /*5770*/  MUFU.TANH R189, R73 ;  /* 0x0000004900bd7308 */ /* 0x000fe20000002400 */
[----:B------:R-:W-:Y:S02]  /*5780*/  ISETP.GE.AND P4, PT, R4, UR7, PT ;  /* 0x0000000704007c0c */ /* 0x000fe4000bf86270 */
[----:B------:R-:W-:Y:S02]  /*5790*/  PLOP3.LUT P0, PT, PT, PT, UP0, 0x80, 0x0 ;  /* 0x000000000000781c */ /* 0x000fe40003f0f008 */
[----:B------:R-:W-:-:S02]  /*57a0*/  IADD3 R4, R26, -0xf, RZ ;  /* 0xfffffff11a047810 */ /* 0x000fc40007ffe0ff */
[----:B------:R-:W-:Y:S01]  /*57b0*/  IADD3 R8, R26, -0x27, RZ ;  /* 0xffffffd91a087810 */ /* 0x000fe20007ffe0ff */
[----:B------:R-:W1:Y:S01]  /*57c0*/  MUFU.TANH R192, R74 ;  /* 0x0000004a00c07308 */ /* 0x000e620000002400 */
[----:B------:R-:W-:Y:S02]  /*57d0*/  FSEL R10, R25, -INF , !P3 ;  /* 0xff800000190a7808 */ /* 0x000fe40005800000 */
[----:B------:R-:W-:Y:S02]  /*57e0*/  FSEL R11, R44, -INF , !P3 ;  /* 0xff8000002c0b7808 */ /* 0x000fe40005800000 */
[----:B------:R-:W-:Y:S02]  /*57f0*/  FSEL R6, R6, -INF , !P2 ;  /* 0xff80000006067808 */ /* 0x000fe40005000000 */
[----:B------:R-:W-:Y:S01]  /*5800*/  ISETP.GE.AND P3, PT, R4, UR7, PT ;  /* 0x0000000704007c0c */ /* 0x000fe2000bf66270 */
[----:B------:R-:W2:Y:S01]  /*5810*/  MUFU.TANH R204, R75 ;  /* 0x0000004b00cc7308 */ /* 0x000ea20000002400 */
[----:B------:R-:W-:-:S02]  /*5820*/  ISETP.GE.AND P2, PT, R8, UR7, PT ;  /* 0x0000000708007c0c */ /* 0x000fc4000bf46270 */
[C---:B------:R-:W-:Y:S02]  /*5830*/  IADD3 R4, R26.reuse, -0x8, RZ ;  /* 0xfffffff81a047810 */ /* 0x040fe40007ffe0ff */
[----:B------:R-:W-:Y:S02]  /*5840*/  IADD3 R26, R26, -0x7, RZ ;  /* 0xfffffff91a1a7810 */ /* 0x000fe40007ffe0ff */
[----:B------:R-:W-:Y:S01]  /*5850*/  FSEL R8, R32, -INF , !P2 ;  /* 0xff80000020087808 */ /* 0x000fe20005000000 */
[----:B------:R-:W5:Y:S01]  /*5860*/  MUFU.TANH R205, R76 ;  /* 0x0000004c00cd7308 */ /* 0x000f620000002400 */
[----:B---3--:R-:W-:Y:S02]  /*5870*/  FSEL R9, R24, -INF , !P2 ;  /* 0xff80000018097808 */ /* 0x008fe40005000000 */
[----:B----4-:R-:W-:Y:S02]  /*5880*/  FSEL R190, R190, -INF , !P1 ;  /* 0xff800000bebe7808 */ /* 0x010fe40004800000 */
[----:B------:R-:W-:-:S02]  /*5890*/  FSEL R197, R197, -INF , !P1 ;  /* 0xff800000c5c57808 */ /* 0x000fc40004800000 */
[----:B------:R-:W-:Y:S01]  /*58a0*/  ISETP.GE.AND P2, PT, R4, UR7, PT ;  /* 0x0000000704007c0c */ /* 0x000fe2000bf46270 */
[----:B------:R-:W3:Y:S01]  /*58b0*/  MUFU.TANH R203, R77 ;  /* 0x0000004d00cb7308 */ /* 0x000ee20000002400 */
[----:B------:R-:W-:Y:S02]  /*58c0*/  ISETP.GE.AND P1, PT, R26, UR7, PT ;  /* 0x000000071a007c0c */ /* 0x000fe4000bf26270 */
[----:B-1----:R-:W-:Y:S02]  /*58d0*/  FSEL R192, R192, -INF , !P6 ;  /* 0xff800000c0c07808 */ /* 0x002fe40007000000 */
[----:B------:R-:W-:Y:S02]  /*58e0*/  FSEL R193, R193, -INF , !P6 ;  /* 0xff800000c1c17808 */ /* 0x000fe40007000000 */
[----:B--2---:R-:W-:Y:S01]  /*58f0*/  FSEL R204, R204, -INF , !P5 ;  /* 0xff800000cccc7808 */ /* 0x004fe20006800000 */
[----:B------:R-:W1:Y:S01]  /*5900*/  MUFU.TANH R200, R78 ;  /* 0x0000004e00c87308 */ /* 0x000e620000002400 */
[----:B------:R-:W-:-:S02]  /*5910*/  FSEL R189, R189, -INF , !P5 ;  /* 0xff800000bdbd7808 */ /* 0x000fc40006800000 */
[----:B-----5:R-:W-:-:S05]  /*5920*/  FSEL R205, R205, -INF , !P4 ;  /* 0xff800000cdcd7808 */ /* 0x020fca0006000000 */
[----:B------:R-:W2:Y:S01]  /*5930*/  MUFU.TANH R198, R79 ;  /* 0x0000004f00c67308 */ /* 0x000ea20000002400 */
[----:B---3--:R-:W-:-:S07]  /*5940*/  FSEL R203, R203, -INF , !P3 ;  /* 0xff800000cbcb7808 */ /* 0x008fce0005800000 */
[----:B------:R-:W3:Y:S01]  /*5950*/  MUFU.TANH R201, R80 ;  /* 0x0000005000c97308 */ /* 0x000ee20000002400 */
[----:B-1----:R-:W-:-:S07]  /*5960*/  FSEL R200, R200, -INF , !P4 ;  /* 0xff800000c8c87808 */ /* 0x002fce0006000000 */
[----:B------:R-:W1:Y:S01]  /*5970*/  MUFU.TANH R196, R82 ;  /* 0x0000005200c47308 */ /* 0x000e620000002400 */
[----:B--2---:R-:W-:-:S07]  /*5980*/  FSEL R198, R198, -INF , !P3 ;  /* 0xff800000c6c67808 */ /* 0x004fce0005800000 */
[----:B------:R-:W2:Y:S01]  /*5990*/  MUFU.TANH R188, R83 ;  /* 0x0000005300bc7308 */ /* 0x000ea20000002400 */
[----:B---3--:R-:W-:-:S07]  /*59a0*/  FSEL R201, R201, -INF , !P2 ;  /* 0xff800000c9c97808 */ /* 0x008fce0005000000 */
[----:B------:R-:W3:Y:S01]  /*59b0*/  MUFU.TANH R199, R81 ;  /* 0x0000005100c77308 */ /* 0x000ee20000002400 */
[----:B-1----:R-:W-:Y:S02]  /*59c0*/  FSEL R196, R196, -INF , !P2 ;  /* 0xff800000c4c47808 */ /* 0x002fe40005000000 */
[----:B--2---:R-:W-:Y:S02]  /*59d0*/  FSEL R188, R188, -INF , !P1 ;  /* 0xff800000bcbc7808 */ /* 0x004fe40004800000 */
[----:B---3--:R-:W-:Y:S01]  /*59e0*/  FSEL R199, R199, -INF , !P1 ;  /* 0xff800000c7c77808 */ /* 0x008fe20004800000 */
        /* <DEDUP_REMOVED lines=77> */
.L_x_774:
[----:B------:R-:W-:-:S04]  /*5ec0*/  ULEA UR22, -UR22, URZ, 0x6 ;  /* 0x0000003f16167291 */ /* 0x000fc8000f8e313f */
[----:B------:R-:W-:Y:S02]  /*5ed0*/  USHF.R.S32.HI UR4, URZ, 0x1f, UR22 ;  /* 0x0000001f3f047899 */ /* 0x000fe40008011416 */
[----:B------:R-:W-:-:S04]  /*5ee0*/  MOV R23, UR22 ;  /* 0x0000001600177c02 */ /* 0x000fc80008000f00 */
[----:B------:R-:W-:Y:S02]  /*5ef0*/  MOV R20, UR4 ;  /* 0x0000000400147c02 */ /* 0x000fe40008000f00 */
.L_x_775:
        /* <DEDUP_REMOVED lines=156> */
.L_x_777:
[----:B------:R-:W-:Y:S05]  /*68c0*/  BSYNC B0 ;  /* 0x0000000000007941 */ /* 0x000fea0003800000 */
.L_x_776:
[----:B------:R-:W0:Y:S01]  /*68d0*/  LDGDEPBAR ;  /* 0x00000000000079af */ /* 0x000e220000000000 */
[----:B------:R-:W-:-:S04]  /*68e0*/  IADD3 R166, P1, R23, R166, RZ ;  /* 0x000000a617a67210 */ /* 0x000fc80007f3e0ff */
[----:B------:R-:W-:Y:S02]  /*68f0*/  IADD3.X R165, R20, R165, RZ, P1, !PT ;  /* 0x000000a514a57210 */ /* 0x000fe40000ffe4ff */
.L_x_773:
        /* <DEDUP_REMOVED lines=36> */
[----:B------:R-:W-:Y:S04]  /*6b40*/  LDSM.16.MT88.4 R148, [R234+0x10000] ;  /* 0x01000000ea94783b */ /* 0x000fe80000004200 */
[----:B------:R-:W-:Y:S04]  /*6b50*/  LDSM.16.MT88.4 R140, [R233+0x10000] ;  /* 0x01000000e98c783b */ /* 0x000fe80000004200 */
[----:B------:R-:W-:Y:S04]  /*6b60*/  LDSM.16.MT88.4 R132, [R232+0x10000] ;  /* 0x01000000e884783b */ /* 0x000fe80000004200 */
[----:B------:R-:W-:Y:S01]  /*6b70*/  LDSM.16.MT88.4 R156, [R236+0x10000] ;  /* 0x01000000ec9c783b */ /* 0x000fe20000004200 */
[----:B--2---:R-:W-:-:S03]  /*6b80*/  FMNMX.FTZ R21, R18, R21, !PT ;  /* 0x0000001512157209 */ /* 0x004fc60007810000 */
[----:B-1----:R-:W-:Y:S01]  /*6b90*/  LDSM.16.MT88.4 R48, [R234+0x12000] ;  /* 0x01200000ea30783b */ /* 0x002fe20000004200 */
        /* <DEDUP_REMOVED lines=26> */
[--C-:B------:R-:W-:Y:S01]  /*6d40*/  FFMA.FTZ R174, R13, c[0x0][0x23c], -R202.reuse ;  /* 0x00008f000dae7a23 */ /* 0x100fe200000108ca */
[----:B------:R-:W-:Y:S01]  /*6d50*/  LDSM.16.MT88.4 R16, [R234+0x10800] ;  /* 0x01080000ea10783b */ /* 0x000fe20000004200 */
[--C-:B------:R-:W-:Y:S01]  /*6d60*/  FFMA.FTZ R173, R11, c[0x0][0x23c], -R202.reuse ;  /* 0x00008f000bad7a23 */ /* 0x100fe200000108ca */
[----:B------:R-:W-:Y:S01]  /*6d70*/  LEA R252, P1, R166, c[0x0][0x168], 0x1 ;  /* 0x00005a00a6fc7a11 */ /* 0x000fe200078208ff */
[--C-:B------:R-:W-:Y:S01]  /*6d80*/  FFMA.FTZ R183, R6, c[0x0][0x23c], -R191.reuse ;  /* 0x00008f0006b77a23 */ /* 0x100fe200000108bf */
[----:B------:R-:W1:Y:S01]  /*6d90*/  MUFU.EX2 R180, R180 ;  /* 0x000000b400b47308 */ /* 0x000e620000000800 */
[--C-:B------:R-:W-:Y:S01]  /*6da0*/  FFMA.FTZ R182, R36, c[0x0][0x23c], -R191.reuse ;  /* 0x00008f0024b67a23 */ /* 0x100fe200000108bf */
[----:B------:R-:W-:Y:S01]  /*6db0*/  LDSM.16.MT88.4 R4, [R232+0x16000] ;  /* 0x01600000e804783b */ /* 0x000fe20000004200 */
[----:B------:R-:W-:Y:S01]  /*6dc0*/  FFMA.FTZ R185, R2, c[0x0][0x23c], -R191 ;  /* 0x00008f0002b97a23 */ /* 0x000fe200000108bf */
[----:B------:R-:W-:Y:S01]  /*6dd0*/  LEA.HI.X R251, R166, c[0x0][0x16c], R165, 0x1, P1 ;  /* 0x00005b00a6fb7a11 */ /* 0x000fe200008f0ca5 */
[--C-:B------:R-:W-:Y:S01]  /*6de0*/  FFMA.FTZ R176, R40, c[0x0][0x23c], -R191.reuse ;  /* 0x00008f0028b07a23 */ /* 0x100fe200000108bf */
[----:B------:R-:W-:Y:S01]  /*6df0*/  LDSM.16.MT88.4 R24, [R236+0x10800] ;  /* 0x01080000ec18783b */ /* 0x000fe20000004200 */
[----:B------:R-:W-:Y:S01]  /*6e00*/  FFMA.FTZ R2, R9, c[0x0][0x23c], -R202 ;  /* 0x00008f0009027a23 */ /* 0x000fe200000108ca */
[----:B------:R-:W-:Y:S01]  /*6e10*/  MUFU.EX2 R178, R178 ;  /* 0x000000b200b27308 */ /* 0x000fe20000000800 */
[--C-:B------:R-:W-:Y:S01]  /*6e20*/  FFMA.FTZ R177, R14, c[0x0][0x23c], -R191.reuse ;  /* 0x00008f000eb17a23 */ /* 0x100fe200000108bf */
[----:B------:R-:W2:Y:S01]  /*6e30*/  LDSM.16.MT88.4 R40, [R236+0x12000] ;  /* 0x01200000ec28783b */ /* 0x000ea20000004200 */
        /* <DEDUP_REMOVED lines=20> */
[----:B------:R-:W-:Y:S01]  /*6f80*/  LDSM.16.MT88.4 R28, [R232+0x12800] ;  /* 0x01280000e81c783b */ /* 0x000fe20000004200 */
[----:B------:R-:W-:Y:S02]  /*6f90*/  FFMA.FTZ R197, R204, c[0x0][0x23c], -R191 ;  /* 0x00008f00ccc57a23 */ /* 0x000fe400000108bf */
[--C-:B------:R-:W-:Y:S02]  /*6fa0*/  FFMA.FTZ R204, R205, c[0x0][0x23c], -R202.reuse ;  /* 0x00008f00cdcc7a23 */ /* 0x100fe400000108ca */
[--C-:B------:R-:W-:Y:S01]  /*6fb0*/  FFMA.FTZ R203, R203, c[0x0][0x23c], -R202.reuse ;  /* 0x00008f00cbcb7a23 */ /* 0x100fe200000108ca */
        /* <DEDUP_REMOVED lines=11> */
[----:B------:R-:W-:-:S04]  /*7070*/  FADD.FTZ R181, R181, R180 ;  /* 0x000000b4b5b57221 */ /* 0x000fc80000010000 */
[----:B------:R-:W-:Y:S01]  /*7080*/  FADD.FTZ R178, R178, R181 ;  /* 0x000000b5b2b27221 */ /* 0x000fe20000010000 */
[C---:B----4-:R-:W-:Y:S02]  /*7090*/  F2FP.BF16.PACK_AB R131, R176.reuse, R185 ;  /* 0x000000b9b083723e */ /* 0x050fe400000010ff */
[----:B------:R-:W4:Y:S01]  /*70a0*/  MUFU.EX2 R174, R174 ;  /* 0x000000ae00ae7308 */ /* 0x000f220000000800 */
[----:B------:R-:W-:Y:S02]  /*70b0*/  FADD.FTZ R185, R185, R182 ;  /* 0x000000b6b9b97221 */ /* 0x000fe40000010000 */
[----:B------:R-:W-:Y:S02]  /*70c0*/  FADD.FTZ R178, R175, R178 ;  /* 0x000000b2afb27221 */ /* 0x000fe40000010000 */
[----:B------:R-:W-:Y:S01]  /*70d0*/  FADD.FTZ R176, R176, R185 ;  /* 0x000000b9b0b07221 */ /* 0x000fe20000010000 */
[C---:B------:R-:W-:Y:S02]  /*70e0*/  HMMA.16816.F32.BF16 R152, R128.reuse, R148, RZ ;  /* 0x000000948098723c */ /* 0x040fe400000418ff */
[----:B------:R-:W-:Y:S06]  /*70f0*/  MUFU.EX2 R173, R173 ;  /* 0x000000ad00ad7308 */ /* 0x000fec0000000800 */
[C---:B------:R-:W-:Y:S02]  /*7100*/  HMMA.16816.F32.BF16 R144, R128.reuse, R140, RZ ;  /* 0x0000008c8090723c */ /* 0x040fe400000418ff */
[----:B------:R-:W-:Y:S06]  /*7110*/  MUFU.EX2 R2, R2 ;  /* 0x0000000200027308 */ /* 0x000fec0000000800 */
        /* <DEDUP_REMOVED lines=10> */
[C---:B--2---:R-:W-:Y:S02]  /*71c0*/  HMMA.16816.F32.BF16 R36, R128.reuse, R40, RZ ;  /* 0x000000288024723c */ /* 0x044fe400000418ff */
[----:B------:R-:W2:Y:S06]  /*71d0*/  MUFU.EX2 R187, R187 ;  /* 0x000000bb00bb7308 */ /* 0x000eac0000000800 */
        /* <DEDUP_REMOVED lines=39> */
[----:B-----5:R-:W-:Y:S01]  /*7450*/  F2FP.BF16.PACK_AB R5, R172, R177 ;  /* 0x000000b1ac05723e */ /* 0x020fe200000010ff */
[----:B------:R-:W-:-:S02]  /*7460*/  FADD.FTZ R177, R177, R176 ;  /* 0x000000b0b1b17221 */ /* 0x000fc40000010000 */
[----:B------:R-:W-:Y:S02]  /*7470*/  FADD.FTZ R179, R179, R178 ;  /* 0x000000b2b3b37221 */ /* 0x000fe40000010000 */
[----:B------:R-:W-:Y:S01]  /*7480*/  FADD.FTZ R172, R172, R177 ;  /* 0x000000b1acac7221 */ /* 0x000fe20000010000 */
[----:B------:R-:W-:Y:S01]  /*7490*/  F2FP.BF16.PACK_AB R6, R2, R173 ;  /* 0x000000ad0206723e */ /* 0x000fe200000010ff */
[----:B------:R-:W-:Y:S01]  /*74a0*/  FADD.FTZ R174, R174, R179 ;  /* 0x000000b3aeae7221 */ /* 0x000fe20000010000 */
[C---:B-1----:R-:W-:Y:S01]  /*74b0*/  F2FP.BF16.PACK_AB R7, R0.reuse, R167 ;  /* 0x000000a70007723e */ /* 0x042fe200000010ff */
[----:B------:R-:W-:Y:S02]  /*74c0*/  FADD.FTZ R167, R167, R172 ;  /* 0x000000aca7a77221 */ /* 0x000fe40000010000 */
[----:B------:R-:W-:Y:S02]  /*74d0*/  FADD.FTZ R173, R173, R174 ;  /* 0x000000aeadad7221 */ /* 0x000fe40000010000 */
[----:B------:R-:W-:-:S02]  /*74e0*/  FADD.FTZ R167, R0, R167 ;  /* 0x000000a700a77221 */ /* 0x000fc40000010000 */
[----:B------:R-:W-:Y:S01]  /*74f0*/  HMMA.16816.F32.BF16 R152, R4, R16, R152 ;  /* 0x000000100498723c */ /* 0x000fe20000041898 */
[----:B------:R-:W-:-:S07]  /*7500*/  FADD.FTZ R173, R2, R173 ;  /* 0x000000ad02ad7221 */ /* 0x000fce0000010000 */
[C---:B------:R-:W-:Y:S01]  /*7510*/  HMMA.16816.F32.BF16 R148, R4.reuse, R18, R148 ;  /* 0x000000120494723c */ /* 0x040fe20000041894 */
[----:B------:R-:W1:Y:S07]  /*7520*/  LDSM.16.MT88.4 R16, [R236+0x14800] ;  /* 0x01480000ec10783b */ /* 0x000e6e0000004200 */
[C---:B---3--:R-:W-:Y:S08]  /*7530*/  HMMA.16816.F32.BF16 R144, R4.reuse, R12, R144 ;  /* 0x0000000c0490723c */ /* 0x048ff00000041890 */
[C---:B------:R-:W-:Y:S01]  /*7540*/  HMMA.16816.F32.BF16 R140, R4.reuse, R14, R140 ;  /* 0x0000000e048c723c */ /* 0x040fe2000004188c */
[----:B------:R-:W3:Y:S07]  /*7550*/  LDSM.16.MT88.4 R12, [R233+0x14800] ;  /* 0x01480000e90c783b */ /* 0x000eee0000004200 */
[C---:B------:R-:W-:Y:S08]  /*7560*/  HMMA.16816.F32.BF16 R136, R4.reuse, R8, R136 ;  /* 0x000000080488723c */ /* 0x040ff00000041888 */
[C---:B------:R-:W-:Y:S01]  /*7570*/  HMMA.16816.F32.BF16 R132, R4.reuse, R10, R132 ;  /* 0x0000000a0484723c */ /* 0x040fe20000041884 */
[----:B------:R-:W4:Y:S07]  /*7580*/  LDSM.16.MT88.4 R8, [R232+0x14800] ;  /* 0x01480000e808783b */ /* 0x000f2e0000004200 */
[C---:B------:R-:W-:Y:S08]  /*7590*/  HMMA.16816.F32.BF16 R160, R4.reuse, R24, R160 ;  /* 0x0000001804a0723c */ /* 0x040ff000000418a0 */
        /* <DEDUP_REMOVED lines=9> */
[C---:B------:R-:W-:Y:S01]  /*7630*/  HMMA.16816.F32.BF16 R156, R4.reuse, R26, R156 ;  /* 0x0000001a049c723c */ /* 0x040fe2000004189c */
[----:B------:R-:W5:Y:S07]  /*7640*/  LDSM.16.MT88.4 R24, [R234+0x14800] ;  /* 0x01480000ea18783b */ /* 0x000f6e0000004200 */
[C---:B------:R-:W-:Y:S08]  /*7650*/  HMMA.16816.F32.BF16 R36, R4.reuse, R20, R36 ;  /* 0x000000140424723c */ /* 0x040ff00000041824 */
[C---:B------:R-:W-:Y:S01]  /*7660*/  HMMA.16816.F32.BF16 R40, R4.reuse, R22, R40 ;  /* 0x000000160428723c */ /* 0x040fe20000041828 */
[----:B------:R-:W2:Y:S07]  /*7670*/  LDSM.16.MT88.4 R20, [R236+0x16800] ;  /* 0x01680000ec14783b */ /* 0x000eae0000004200 */
[C---:B-1----:R-:W-:Y:S08]  /*7680*/  HMMA.16816.F32.BF16 R108, R4.reuse, R16, R108 ;  /* 0x00000010046c723c */ /* 0x042ff0000004186c */
[C---:B------:R-:W-:Y:S01]  /*7690*/  HMMA.16816.F32.BF16 R112, R4.reuse, R18, R112 ;  /* 0x000000120470723c */ /* 0x040fe20000041870 */
[----:B------:R-:W-:Y:S07]  /*76a0*/  LDSM.16.MT88.4 R16, [R236+0x13000] ;  /* 0x01300000ec10783b */ /* 0x000fee0000004200 */
[C---:B---3--:R-:W-:Y:S08]  /*76b0*/  HMMA.16816.F32.BF16 R116, R4.reuse, R12, R116 ;  /* 0x0000000c0474723c */ /* 0x048ff00000041874 */
[C---:B------:R-:W-:Y:S01]  /*76c0*/  HMMA.16816.F32.BF16 R120, R4.reuse, R14, R120 ;  /* 0x0000000e0478723c */ /* 0x040fe20000041878 */
[----:B------:R-:W1:Y:S07]  /*76d0*/  LDSM.16.MT88.4 R12, [R234+0x11000] ;  /* 0x01100000ea0c783b */ /* 0x000e6e0000004200 */
[C---:B----4-:R-:W-:Y:S08]  /*76e0*/  HMMA.16816.F32.BF16 R124, R4.reuse, R8, R124 ;  /* 0x00000008047c723c */ /* 0x050ff0000004187c */
[C---:B------:R-:W-:Y:S01]  /*76f0*/  HMMA.16816.F32.BF16 R128, R4.reuse, R10, R128 ;  /* 0x0000000a0480723c */ /* 0x040fe20000041880 */
[----:B------:R-:W3:Y:S07]  /*7700*/  LDSM.16.MT88.4 R8, [R232+0x11000] ;  /* 0x01100000e808783b */ /* 0x000eee0000004200 */
        /* <DEDUP_REMOVED lines=9> */
[C---:B-----5:R-:W-:Y:S08]  /*77a0*/  HMMA.16816.F32.BF16 R76, R4.reuse, R24, R76 ;  /* 0x00000018044c723c */ /* 0x060ff0000004184c */
[C---:B------:R-:W-:Y:S01]  /*77b0*/  HMMA.16816.F32.BF16 R80, R4.reuse, R26, R80 ;  /* 0x0000001a0450723c */ /* 0x040fe20000041850 */
[----:B------:R-:W4:Y:S07]  /*77c0*/  LDSM.16.MT88.4 R24, [R236+0x11000] ;  /* 0x01100000ec18783b */ /* 0x000f2e0000004200 */
[C---:B--2---:R-:W-:Y:S08]  /*77d0*/  HMMA.16816.F32.BF16 R100, R4.reuse, R20, R100 ;  /* 0x000000140464723c */ /* 0x044ff00000041864 */
        /* <DEDUP_REMOVED lines=12> */
[----:B-1----:R-:W-:Y:S01]  /*78a0*/  HMMA.16816.F32.BF16 R152, R4, R12, R152 ;  /* 0x0000000c0498723c */ /* 0x002fe20000041898 */
[----:B------:R-:W-:Y:S02]  /*78b0*/  FADD.FTZ R189, R189, R186 ;  /* 0x000000babdbd7221 */ /* 0x000fe40000010000 */
[----:B------:R-:W-:-:S05]  /*78c0*/  FADD.FTZ R192, R197, R192 ;  /* 0x000000c0c5c07221 */ /* 0x000fca0000010000 */
[C---:B------:R-:W-:Y:S01]  /*78d0*/  HMMA.16816.F32.BF16 R148, R4.reuse, R14, R148 ;  /* 0x0000000e0494723c */ /* 0x040fe20000041894 */
[----:B------:R-:W1:Y:S07]  /*78e0*/  LDSM.16.MT88.4 R12, [R233+0x13000] ;  /* 0x01300000e90c783b */ /* 0x000e6e0000004200 */
[C---:B---3--:R-:W-:Y:S08]  /*78f0*/  HMMA.16816.F32.BF16 R136, R4.reuse, R8, R136 ;  /* 0x000000080488723c */ /* 0x048ff00000041888 */
[C---:B------:R-:W-:Y:S01]  /*7900*/  HMMA.16816.F32.BF16 R132, R4.reuse, R10, R132 ;  /* 0x0000000a0484723c */ /* 0x040fe20000041884 */
[----:B------:R-:W2:Y:S07]  /*7910*/  LDSM.16.MT88.4 R8, [R234+0x15000] ;  /* 0x01500000ea08783b */ /* 0x000eae0000004200 */
[C---:B------:R-:W-:Y:S08]  /*7920*/  HMMA.16816.F32.BF16 R36, R4.reuse, R16, R36 ;  /* 0x000000100424723c */ /* 0x040ff00000041824 */
[C---:B------:R-:W-:Y:S01]  /*7930*/  HMMA.16816.F32.BF16 R40, R4.reuse, R18, R40 ;  /* 0x000000120428723c */ /* 0x040fe20000041828 */
[----:B------:R-:W3:Y:S07]  /*7940*/  LDSM.16.MT88.4 R16, [R233+0x15000] ;  /* 0x01500000e910783b */ /* 0x000eee0000004200 */
[C---:B----4-:R-:W-:Y:S08]  /*7950*/  HMMA.16816.F32.BF16 R160, R4.reuse, R24, R160 ;  /* 0x0000001804a0723c */ /* 0x050ff000000418a0 */
[C---:B-1----:R-:W-:Y:S08]  /*7960*/  HMMA.16816.F32.BF16 R52, R4.reuse, R12, R52 ;  /* 0x0000000c0434723c */ /* 0x042ff00000041834 */
[C---:B------:R-:W-:Y:S01]  /*7970*/  HMMA.16816.F32.BF16 R56, R4.reuse, R14, R56 ;  /* 0x0000000e0438723c */ /* 0x040fe20000041838 */
[----:B------:R-:W1:Y:S07]  /*7980*/  LDSM.16.MT88.4 R12, [R236+0x17000] ;  /* 0x01700000ec0c783b */ /* 0x000e6e0000004200 */
[C---:B--2---:R-:W-:Y:S08]  /*7990*/  HMMA.16816.F32.BF16 R76, R4.reuse, R8, R76 ;  /* 0x00000008044c723c */ /* 0x044ff0000004184c */
[C---:B------:R-:W-:Y:S01]  /*79a0*/  HMMA.16816.F32.BF16 R80, R4.reuse, R10, R80 ;  /* 0x0000000a0450723c */ /* 0x040fe20000041850 */
[----:B------:R-:W2:Y:S07]  /*79b0*/  LDSM.16.MT88.4 R8, [R234+0x17000] ;  /* 0x01700000ea08783b */ /* 0x000eae0000004200 */
[C---:B---3--:R-:W-:Y:S08]  /*79c0*/  HMMA.16816.F32.BF16 R84, R4.reuse, R16, R84 ;  /* 0x000000100454723c */ /* 0x048ff00000041854 */
        /* <DEDUP_REMOVED lines=45> */
[----:B------:R-:W1:Y:S04]  /*7ca0*/  LDSM.16.MT88.4 R12, [R234+0x13800] ;  /* 0x01380000ea0c783b */ /* 0x000e680000004200 */
[----:B------:R-:W-:Y:S03]  /*7cb0*/  STL [R1], R0 ;  /* 0x0000000001007387 */ /* 0x000fe60000100800 */
[C---:B--2---:R-:W-:Y:S01]  /*7cc0*/  HMMA.16816.F32.BF16 R144, R4.reuse, R8, R144 ;  /* 0x000000080490723c */ /* 0x044fe20000041890 */
[----:B------:R-:W-:Y:S07]  /*7cd0*/  STL [R1+0x4], R2 ;  /* 0x0000040201007387 */ /* 0x000fee0000100800 */
[C---:B------:R-:W-:Y:S01]  /*7ce0*/  HMMA.16816.F32.BF16 R140, R4.reuse, R10, R140 ;  /* 0x0000000a048c723c */ /* 0x040fe2000004188c */
[----:B------:R-:W2:Y:S07]  /*7cf0*/  LDSM.16.MT88.4 R8, [R236+0x15800] ;  /* 0x01580000ec08783b */ /* 0x000eae0000004200 */
        /* <DEDUP_REMOVED lines=28> */
[C---:B-1----:R-:W-:Y:S08]  /*7ec0*/  HMMA.16816.F32.BF16 R108, R4.reuse, R12, R108 ;  /* 0x0000000c046c723c */ /* 0x042ff0000004186c */
[C---:B------:R-:W-:Y:S08]  /*7ed0*/  HMMA.16816.F32.BF16 R112, R4.reuse, R14, R112 ;  /* 0x0000000e0470723c */ /* 0x040ff00000041870 */
[C---:B--2---:R-:W-:Y:S08]  /*7ee0*/  HMMA.16816.F32.BF16 R116, R4.reuse, R8, R116 ;  /* 0x000000080474723c */ /* 0x044ff00000041874 */
        /* <DEDUP_REMOVED lines=45> */
.L_x_782:
        /* <DEDUP_REMOVED lines=79> */
.L_x_779:
[----:B------:R-:W-:Y:S01]  /*86b0*/  ISETP.GE.AND P6, PT, R248, c[0x0][0x220], PT ;  /* 0x00008800f8007a0c */ /* 0x000fe20003fc6270 */
[----:B------:R-:W-:Y:S01]  /*86c0*/  UISETP.GE.AND UP2, UPT, UR26, 0x1, UPT ;  /* 0x000000011a00788c */ /* 0x000fe2000bf46270 */
[-C--:B------:R-:W-:Y:S02]  /*86d0*/  LEA R2, P0, R3, R194.reuse, 0x1 ;  /* 0x000000c203027211 */ /* 0x080fe400078008ff */
[----:B------:R-:W-:Y:S02]  /*86e0*/  ISETP.GE.AND P5, PT, R245, c[0x0][0x220], PT ;  /* 0x00008800f5007a0c */ /* 0x000fe40003fa6270 */
[C---:B------:R-:W-:Y:S02]  /*86f0*/  IADD3 R9, P1, R3.reuse, UR20, RZ ;  /* 0x0000001403097c10 */ /* 0x040fe4000ff3e0ff */
[-C--:B------:R-:W-:Y:S02]  /*8700*/  LEA.HI.X R3, R3, R195.reuse, R164, 0x1, P0 ;  /* 0x000000c303037211 */ /* 0x080fe400000f0ca4 */
[----:B------:R-:W-:Y:S02]  /*8710*/  ISETP.GE.AND P4, PT, R244, c[0x0][0x220], PT ;  /* 0x00008800f4007a0c */ /* 0x000fe40003f86270 */
[----:B------:R-:W-:Y:S01]  /*8720*/  ISETP.GE.AND P3, PT, R243, c[0x0][0x220], PT ;  /* 0x00008800f3007a0c */ /* 0x000fe20003f66270 */
[----:B------:R-:W-:Y:S01]  /*8730*/  @P6 STS.128 [R246+0x10000], RZ ;  /* 0x010000fff6006388 */ /* 0x000fe20000000c00 */
[----:B------:R-:W-:Y:S02]  /*8740*/  IADD3.X R166, R164, UR19, RZ, P1, !PT ;  /* 0x00000013a4a67c10 */ /* 0x000fe40008ffe4ff */
[CC--:B------:R-:W-:Y:S02]  /*8750*/  @!P6 LEA R26, P1, R9.reuse, R194.reuse, 0x1 ;  /* 0x000000c2091ae211 */ /* 0x0c0fe400078208ff */
[----:B------:R-:W-:Y:S01]  /*8760*/  @!PT LDS RZ, [RZ] ;  /* 0x00000000fffff984 */ /* 0x000fe20000000800 */
[----:B------:R-:W-:Y:S01]  /*8770*/  @!PT LDS RZ, [RZ] ;  /* 0x00000000fffff984 */ /* 0x000fe20000000800 */
[----:B------:R-:W-:Y:S01]  /*8780*/  @!PT LDS RZ, [RZ] ;  /* 0x00000000fffff984 */ /* 0x000fe20000000800 */
[----:B------:R1:W-:Y:S01]  /*8790*/  @!P6 LDGSTS.E.BYPASS.LTC128B.128 [R246+0x10000], [R2.64] ;  /* 0x1000000002f6efae */ /* 0x0003e2000b901d5e */
[CC--:B------:R-:W-:Y:S02]  /*87a0*/  @!P5 LEA R18, P0, R9.reuse, R194.reuse, 0x1 ;  /* 0x000000c20912d211 */ /* 0x0c0fe400078008ff */
[CCC-:B------:R-:W-:Y:S02]  /*87b0*/  @!P6 LEA.HI.X R27, R9.reuse, R195.reuse, R166.reuse, 0x1, P1 ;  /* 0x000000c3091be211 */ /* 0x1c0fe400008f0ca6 */
[----:B------:R-:W-:Y:S01]  /*87c0*/  @P5 STS.128 [R246+0x12000], RZ ;  /* 0x012000fff6005388 */ /* 0x000fe20000000c00 */
[CCC-:B------:R-:W-:Y:S02]  /*87d0*/  @!P5 LEA.HI.X R19, R9.reuse, R195.reuse, R166.reuse, 0x1, P0 ;  /* 0x000000c30913d211 */ /* 0x1c0fe400000f0ca6 */
[C---:B------:R-:W-:Y:S02]  /*87e0*/  IADD3 R165, P2, R9.reuse, UR20, RZ ;  /* 0x0000001409a57c10 */ /* 0x040fe4000ff5e0ff */
[----:B------:R-:W-:Y:S01]  /*87f0*/  @!PT LDS RZ, [RZ] ;  /* 0x00000000fffff984 */ /* 0x000fe20000000800 */
[----:B------:R-:W-:Y:S01]  /*8800*/  @!PT LDS RZ, [RZ] ;  /* 0x00000000fffff984 */ /* 0x000fe20000000800 */
[----:B------:R-:W-:Y:S01]  /*8810*/  @!PT LDS RZ, [RZ] ;  /* 0x00000000fffff984 */ /* 0x000fe20000000800 */
[----:B------:R1:W-:Y:S01]  /*8820*/  @!P5 LDGSTS.E.BYPASS.LTC128B.128 [R246+0x12000], [R2.64+0x80] ;  /* 0x1200008002f6dfae */ /* 0x0003e2000b901d5e */
[CC--:B------:R-:W-:Y:S02]  /*8830*/  @!P3 LEA R10, P1, R9.reuse, R194.reuse, 0x1 ;  /* 0x000000c2090ab211 */ /* 0x0c0fe400078208ff */
[----:B------:R-:W-:Y:S02]  /*8840*/  IADD3.X R164, R166, UR19, RZ, P2, !PT ;  /* 0x00000013a6a47c10 */ /* 0x000fe400097fe4ff */
[----:B------:R-:W-:Y:S01]  /*8850*/  @P4 STS.128 [R246+0x14000], RZ ;  /* 0x014000fff6004388 */ /* 0x000fe20000000c00 */
[CC--:B------:R-:W-:Y:S02]  /*8860*/  @!P4 LEA R14, P2, R9.reuse, R194.reuse, 0x1 ;  /* 0x000000c2090ec211 */ /* 0x0c0fe400078408ff */
[CCC-:B------:R-:W-:Y:S02]  /*8870*/  @!P3 LEA.HI.X R11, R9.reuse, R195.reuse, R166.reuse, 0x1, P1 ;  /* 0x000000c3090bb211 */ /* 0x1c0fe400008f0ca6 */
[----:B------:R-:W-:Y:S01]  /*8880*/  @!PT LDS RZ, [RZ] ;  /* 0x00000000fffff984 */ /* 0x000fe20000000800 */
[----:B------:R-:W-:Y:S01]  /*8890*/  @!PT LDS RZ, [RZ] ;  /* 0x00000000fffff984 */ /* 0x000fe20000000800 */
[----:B------:R-:W-:Y:S01]  /*88a0*/  @!PT LDS RZ, [RZ] ;  /* 0x00000000fffff984 */ /* 0x000fe20000000800 */
[----:B------:R1:W-:Y:S01]  /*88b0*/  @!P4 LDGSTS.E.BYPASS.LTC128B.128 [R246+0x14000], [R2.64+0x100] ;  /* 0x1400010002f6cfae */ /* 0x0003e2000b901d5e */
[-C--:B------:R-:W-:Y:S02]  /*88c0*/  @!P4 LEA.HI.X R15, R9, R195.reuse, R166, 0x1, P2 ;  /* 0x000000c3090fc211 */ /* 0x080fe400010f0ca6 */
[CC--:B------:R-:W-:Y:S02]  /*88d0*/  @!P6 LEA R22, P0, R165.reuse, R194.reuse, 0x1 ;  /* 0x000000c2a516e211 */ /* 0x0c0fe400078008ff */
[----:B------:R-:W-:Y:S01]  /*88e0*/  @P3 STS.128 [R246+0x16000], RZ ;  /* 0x016000fff6003388 */ /* 0x000fe20000000c00 */
[CC--:B------:R-:W-:Y:S02]  /*88f0*/  @!P5 LEA R198, P2, R165.reuse, R194.reuse, 0x1 ;  /* 0x000000c2a5c6d211 */ /* 0x0c0fe400078408ff */
[CCC-:B------:R-:W-:Y:S02]  /*8900*/  @!P6 LEA.HI.X R23, R165.reuse, R195.reuse, R164.reuse, 0x1, P0 ;  /* 0x000000c3a517e211 */ /* 0x1c0fe400000f0ca4 */
[----:B------:R-:W-:Y:S01]  /*8910*/  @!PT LDS RZ, [RZ] ;  /* 0x00000000fffff984 */ /* 0x000fe20000000800 */
[----:B------:R-:W-:Y:S01]  /*8920*/  @!PT LDS RZ, [RZ] ;  /* 0x00000000fffff984 */ /* 0x000fe20000000800 */
[----:B------:R-:W-:Y:S01]  /*8930*/  @!PT LDS RZ, [RZ] ;  /* 0x00000000fffff984 */ /* 0x000fe20000000800 */
[----:B------:R1:W-:Y:S01]  /*8940*/  @!P3 LDGSTS.E.BYPASS.LTC128B.128 [R246+0x16000], [R2.64+0x180] ;  /* 0x1600018002f6bfae */ /* 0x0003e2000b901d5e */
[CCC-:B------:R-:W-:Y:S02]  /*8950*/  @!P5 LEA.HI.X R199, R165.reuse, R195.reuse, R164.reuse, 0x1, P2 ;  /* 0x000000c3a5c7d211 */ /* 0x1c0fe400010f0ca4 */
[CC--:B------:R-:W-:Y:S02]  /*8960*/  @!P4 LEA R34, P1, R165.reuse, R194.reuse, 0x1 ;  /* 0x000000c2a522c211 */ /* 0x0c0fe400078208ff */
[----:B------:R-:W-:Y:S01]  /*8970*/  @P6 STS.128 [R246+0x10800], RZ ;  /* 0x010800fff6006388 */ /* 0x000fe20000000c00 */
[CC--:B------:R-:W-:Y:S02]  /*8980*/  @!P3 LEA R30, P0, R165.reuse, R194.reuse, 0x1 ;  /* 0x000000c2a51eb211 */ /* 0x0c0fe400078008ff */
[CCC-:B------:R-:W-:Y:S02]  /*8990*/  @!P4 LEA.HI.X R35, R165.reuse, R195.reuse, R164.reuse, 0x1, P1 ;  /* 0x000000c3a523c211 */ /* 0x1c0fe400008f0ca4 */
[----:B------:R-:W-:Y:S01]  /*89a0*/  @!PT LDS RZ, [RZ] ;  /* 0x00000000fffff984 */ /* 0x000fe20000000800 */
[----:B------:R-:W-:Y:S01]  /*89b0*/  @!PT LDS RZ, [RZ] ;  /* 0x00000000fffff984 */ /* 0x000fe20000000800 */
[----:B------:R-:W-:Y:S01]  /*89c0*/  @!PT LDS RZ, [RZ] ;  /* 0x00000000fffff984 */ /* 0x000fe20000000800 */
[----:B------:R2:W-:Y:S01]  /*89d0*/  @!P6 LDGSTS.E.BYPASS.LTC128B.128 [R246+0x10800], [R26.64] ;  /* 0x108000001af6efae */ /* 0x0005e2000b901d5e */
[CC--:B------:R-:W-:Y:S02]  /*89e0*/  @!P3 LEA.HI.X R31, R165.reuse, R195.reuse, R164, 0x1, P0 ;  /* 0x000000c3a51fb211 */ /* 0x0c0fe400000f0ca4 */
[----:B------:R-:W-:Y:S02]  /*89f0*/  IADD3 R166, P2, R165, UR20, RZ ;  /* 0x00000014a5a67c10 */ /* 0x000fe4000ff5e0ff */
[----:B------:R-:W-:Y:S02]  /*8a00*/  @P5 STS.128 [R246+0x12800], RZ ;  /* 0x012800fff6005388 */ /* 0x000fe40000000c00 */
[-C--:B------:R-:W-:Y:S02]  /*8a10*/  @!P6 LEA R210, P0, R166, R194.reuse, 0x1 ;  /* 0x000000c2a6d2e211 */ /* 0x080fe400078008ff */
[----:B------:R-:W-:Y:S01]  /*8a20*/  IADD3.X R164, R164, UR19, RZ, P2, !PT ;  /* 0x00000013a4a47c10 */ /* 0x000fe200097fe4ff */
[----:B------:R-:W-:Y:S01]  /*8a30*/  @!PT LDS RZ, [RZ] ;  /* 0x00000000fffff984 */ /* 0x000fe20000000800 */
[----:B------:R-:W-:Y:S01]  /*8a40*/  @!PT LDS RZ, [RZ] ;  /* 0x00000000fffff984 */ /* 0x000fe20000000800 */
[----:B------:R-:W-:Y:S01]  /*8a50*/  @!PT LDS RZ, [RZ] ;  /* 0x00000000fffff984 */ /* 0x000fe20000000800 */
[----:B------:R3:W-:Y:S01]  /*8a60*/  @!P5 LDGSTS.E.BYPASS.LTC128B.128 [R246+0x12800], [R18.64+0x80] ;  /* 0x1280008012f6dfae */ /* 0x0007e2000b901d5e */
[CC--:B------:R-:W-:Y:S02]  /*8a70*/  @!P5 LEA R206, P2, R166.reuse, R194.reuse, 0x1 ;  /* 0x000000c2a6ced211 */ /* 0x0c0fe400078408ff */
[CCC-:B------:R-:W-:Y:S02]  /*8a80*/  @!P6 LEA.HI.X R211, R166.reuse, R195.reuse, R164.reuse, 0x1, P0 ;  /* 0x000000c3a6d3e211 */ /* 0x1c0fe400000f0ca4 */
[----:B------:R-:W-:Y:S01]  /*8a90*/  @P4 STS.128 [R246+0x14800], RZ ;  /* 0x014800fff6004388 */ /* 0x000fe20000000c00 */
[CCC-:B------:R-:W-:Y:S02]  /*8aa0*/  @!P5 LEA.HI.X R207, R166.reuse, R195.reuse, R164.reuse, 0x1, P2 ;  /* 0x000000c3a6cfd211 */ /* 0x1c0fe400010f0ca4 */
[CC--:B------:R-:W-:Y:S02]  /*8ab0*/  @!P4 LEA R202, P1, R166.reuse, R194.reuse, 0x1 ;  /* 0x000000c2a6cac211 */ /* 0x0c0fe400078208ff */
[----:B------:R-:W-:Y:S01]  /*8ac0*/  @!PT LDS RZ, [RZ] ;  /* 0x00000000fffff984 */ /* 0x000fe20000000800 */
[----:B------:R-:W-:Y:S01]  /*8ad0*/  @!PT LDS RZ, [RZ] ;  /* 0x00000000fffff984 */ /* 0x000fe20000000800 */
[----:B------:R-:W-:Y:S01]  /*8ae0*/  @!PT LDS RZ, [RZ] ;  /* 0x00000000fffff984 */ /* 0x000fe20000000800 */
[----:B------:R4:W-:Y:S01]  /*8af0*/  @!P4 LDGSTS.E.BYPASS.LTC128B.128 [R246+0x14800], [R14.64+0x100] ;  /* 0x148001000ef6cfae */ /* 0x0009e2000b901d5e */
[C---:B------:R-:W-:Y:S02]  /*8b00*/  @!P3 LEA R214, P0, R166.reuse, R194, 0x1 ;  /* 0x000000c2a6d6b211 */ /* 0x040fe400078008ff */
[CCC-:B------:R-:W-:Y:S02]  /*8b10*/  @!P4 LEA.HI.X R203, R166.reuse, R195.reuse, R164.reuse, 0x1, P1 ;  /* 0x000000c3a6cbc211 */ /* 0x1c0fe400008f0ca4 */
[----:B------:R-:W-:Y:S01]  /*8b20*/  @P3 STS.128 [R246+0x16800], RZ ;  /* 0x016800fff6003388 */ /* 0x000fe20000000c00 */
[----:B------:R-:W-:Y:S02]  /*8b30*/  @!P3 LEA.HI.X R215, R166, R195, R164, 0x1, P0 ;  /* 0x000000c3a6d7b211 */ /* 0x000fe400000f0ca4 */
[----:B------:R-:W-:Y:S02]  /*8b40*/  PLOP3.LUT P0, PT, PT, PT, UP2, 0x80, 0x0 ;  /* 0x000000000000781c */ /* 0x000fe40003f0f028 */
[----:B------:R-:W-:Y:S01]  /*8b50*/  @!PT LDS RZ, [RZ] ;  /* 0x00000000fffff984 */ /* 0x000fe20000000800 */
[----:B------:R-:W-:Y:S01]  /*8b60*/  @!PT LDS RZ, [RZ] ;  /* 0x00000000fffff984 */ /* 0x000fe20000000800 */
[----:B------:R-:W-:Y:S01]  /*8b70*/  @!PT LDS RZ, [RZ] ;  /* 0x00000000fffff984 */ /* 0x000fe20000000800 */
[----:B------:R5:W-:Y:S05]  /*8b80*/  @!P3 LDGSTS.E.BYPASS.LTC128B.128 [R246+0x16800], [R10.64+0x180] ;  /* 0x168001800af6bfae */ /* 0x000bea000b901d5e */
[----:B------:R-:W-:Y:S05]  /*8b90*/  @P6 STS.128 [R246+0x11000], RZ ;  /* 0x011000fff6006388 */ /* 0x000fea0000000c00 */
[----:B------:R-:W-:Y:S01]  /*8ba0*/  @!PT LDS RZ, [RZ] ;  /* 0x00000000fffff984 */ /* 0x000fe20000000800 */
[----:B------:R-:W-:Y:S01]  /*8bb0*/  @!PT LDS RZ, [RZ] ;  /* 0x00000000fffff984 */ /* 0x000fe20000000800 */
[----:B------:R-:W-:Y:S01]  /*8bc0*/  @!PT LDS RZ, [RZ] ;  /* 0x00000000fffff984 */ /* 0x000fe20000000800 */
[----:B------:R1:W-:Y:S05]  /*8bd0*/  @!P6 LDGSTS.E.BYPASS.LTC128B.128 [R246+0x11000], [R22.64] ;  /* 0x1100000016f6efae */ /* 0x0003ea000b901d5e */
[----:B------:R-:W-:Y:S05]  /*8be0*/  @P5 STS.128 [R246+0x13000], RZ ;  /* 0x013000fff6005388 */ /* 0x000fea0000000c00 */
        /* <DEDUP_REMOVED lines=34> */
[----:B------:R-:W-:Y:S05]  /*8e10*/  LDSM.16.M88.4 R168, [R242] ;  /* 0x00000000f2a8783b */ /* 0x000fea0000000200 */
[----:B------:R-:W2:Y:S05]  /*8e20*/  LDSM.16.M88.4 R172, [R241+0x8000] ;  /* 0x00800000f1ac783b */ /* 0x000eaa0000000200 */
[----:B------:R-:W4:Y:S05]  /*8e30*/  LDSM.16.M88.4 R176, [R241+0x8800] ;  /* 0x00880000f1b0783b */ /* 0x000f2a0000000200 */
[----:B------:R-:W3:Y:S05]  /*8e40*/  LDSM.16.M88.4 R180, [R241+0x9000] ;  /* 0x00900000f1b4783b */ /* 0x000eea0000000200 */
[----:B------:R-:W0:Y:S05]  /*8e50*/  LDGDEPBAR ;  /* 0x00000000000079af */ /* 0x000e2a0000000000 */
[----:B------:R-:W3:Y:S05]  /*8e60*/  LDSM.16.M88.4 R184, [R241+0x9800] ;  /* 0x00980000f1b8783b */ /* 0x000eea0000000200 */
[----:B------:R-:W-:Y:S05]  /*8e70*/  LDSM.16.M88.4 R188, [R240] ;  /* 0x00000000f0bc783b */ /* 0x000fea0000000200 */
[----:B------:R-:W3:Y:S05]  /*8e80*/  LDSM.16.M88.4 R192, [R239] ;  /* 0x00000000efc0783b */ /* 0x000eea0000000200 */
[----:B-1----:R-:W1:Y:S01]  /*8e90*/  LDSM.16.M88.4 R196, [R231] ;  /* 0x00000000e7c4783b */ /* 0x002e620000000200 */
[C---:B--2---:R-:W-:Y:S04]  /*8ea0*/  HMMA.16816.F32.BF16 R4, R168.reuse, R172, RZ ;  /* 0x000000aca804723c */ /* 0x044fe800000418ff */
[----:B------:R-:W2:Y:S05]  /*8eb0*/  LDSM.16.M88.4 R200, [R230] ;  /* 0x00000000e6c8783b */ /* 0x000eaa0000000200 */
[----:B------:R-:W1:Y:S01]  /*8ec0*/  LDSM.16.M88.4 R204, [R229] ;  /* 0x00000000e5cc783b */ /* 0x000e620000000200 */
[C---:B-----5:R-:W-:Y:S04]  /*8ed0*/  HMMA.16816.F32.BF16 R8, R168.reuse, R174, RZ ;  /* 0x000000aea808723c */ /* 0x060fe800000418ff */
[----:B------:R-:W-:Y:S04]  /*8ee0*/  LDSM.16.M88.4 R208, [R238] ;  /* 0x00000000eed0783b */ /* 0x000fe80000000200 */
[C---:B----4-:R-:W-:Y:S01]  /*8ef0*/  HMMA.16816.F32.BF16 R12, R168.reuse, R176, RZ ;  /* 0x000000b0a80c723c */ /* 0x050fe200000418ff */
[----:B------:R-:W4:Y:S05]  /*8f00*/  LDSM.16.M88.4 R212, [R235+0x8000] ;  /* 0x00800000ebd4783b */ /* 0x000f2a0000000200 */
[----:B------:R-:W-:Y:S02]  /*8f10*/  LDSM.16.M88.4 R172, [R235+0x9000] ;  /* 0x00900000ebac783b */ /* 0x000fe40000000200 */
[C---:B---3--:R-:W-:Y:S03]  /*8f20*/  HMMA.16816.F32.BF16 R16, R168.reuse, R178, RZ ;  /* 0x000000b2a810723c */ /* 0x048fe600000418ff */
[----:B------:R-:W-:Y:S05]  /*8f30*/  LDSM.16.M88.4 R176, [R235+0x9800] ;  /* 0x00980000ebb0783b */ /* 0x000fea0000000200 */
[C---:B------:R-:W-:Y:S08]  /*8f40*/  HMMA.16816.F32.BF16 R20, R168.reuse, R180, RZ ;  /* 0x000000b4a814723c */ /* 0x040ff000000418ff */
[C---:B------:R-:W-:Y:S01]  /*8f50*/  HMMA.16816.F32.BF16 R24, R168.reuse, R182, RZ ;  /* 0x000000b6a818723c */ /* 0x040fe200000418ff */
[----:B------:R-:W-:Y:S07]  /*8f60*/  LDSM.16.M88.4 R180, [R237] ;  /* 0x00000000edb4783b */ /* 0x000fee0000000200 */
[C---:B------:R-:W-:Y:S08]  /*8f70*/  HMMA.16816.F32.BF16 R28, R168.reuse, R184, RZ ;  /* 0x000000b8a81c723c */ /* 0x040ff000000418ff */
[----:B------:R-:W-:Y:S01]  /*8f80*/  HMMA.16816.F32.BF16 R32, R168, R186, RZ ;  /* 0x000000baa820723c */ /* 0x000fe200000418ff */
[----:B------:R-:W3:Y:S05]  /*8f90*/  LDSM.16.M88.4 R168, [R235+0x8800] ;  /* 0x00880000eba8783b */ /* 0x000eea0000000200 */
[----:B------:R-:W5:Y:S02]  /*8fa0*/  LDSM.16.M88.4 R184, [R228] ;  /* 0x00000000e4b8783b */ /* 0x000f640000000200 */
[C---:B------:R-:W-:Y:S08]  /*8fb0*/  HMMA.16816.F32.BF16 R4, R188.reuse, R192, R4 ;  /* 0x000000c0bc04723c */ /* 0x040ff00000041804 */
[C---:B------:R-:W-:Y:S01]  /*8fc0*/  HMMA.16816.F32.BF16 R8, R188.reuse, R194, R8 ;  /* 0x000000c2bc08723c */ /* 0x040fe20000041808 */
[----:B------:R-:W-:Y:S07]  /*8fd0*/  LDSM.16.M88.4 R192, [R228+0x1000] ;  /* 0x00100000e4c0783b */ /* 0x000fee0000000200 */
[C---:B-1----:R-:W-:Y:S08]  /*8fe0*/  HMMA.16816.F32.BF16 R12, R188.reuse, R196, R12 ;  /* 0x000000c4bc0c723c */ /* 0x042ff0000004180c */
[C---:B------:R-:W-:Y:S01]  /*8ff0*/  HMMA.16816.F32.BF16 R16, R188.reuse, R198, R16 ;  /* 0x000000c6bc10723c */ /* 0x040fe20000041810 */
[----:B------:R-:W-:Y:S07]  /*9000*/  LDSM.16.M88.4 R196, [R228+0x1800] ;  /* 0x00180000e4c4783b */ /* 0x000fee0000000200 */
[C---:B--2---:R-:W-:Y:S08]  /*9010*/  HMMA.16816.F32.BF16 R20, R188.reuse, R200, R20 ;  /* 0x000000c8bc14723c */ /* 0x044ff00000041814 */
[C---:B------:R-:W-:Y:S01]  /*9020*/  HMMA.16816.F32.BF16 R24, R188.reuse, R202, R24 ;  /* 0x000000cabc18723c */ /* 0x040fe20000041818 */
[----:B------:R-:W-:Y:S07]  /*9030*/  LDSM.16.M88.4 R200, [R242+0x2000] ;  /* 0x00200000f2c8783b */ /* 0x000fee0000000200 */
[C---:B------:R-:W-:Y:S08]  /*9040*/  HMMA.16816.F32.BF16 R28, R188.reuse, R204, R28 ;  /* 0x000000ccbc1c723c */ /* 0x040ff0000004181c */
[----:B------:R-:W-:Y:S01]  /*9050*/  HMMA.16816.F32.BF16 R32, R188, R206, R32 ;  /* 0x000000cebc20723c */ /* 0x000fe20000041820 */
[----:B------:R-:W1:Y:S05]  /*9060*/  LDSM.16.M88.4 R188, [R228+0x800] ;  /* 0x00080000e4bc783b */ /* 0x000e6a0000000200 */
[----:B------:R-:W2:Y:S02]  /*9070*/  LDSM.16.M88.4 R204, [R241+0xa000] ;  /* 0x00a00000f1cc783b */ /* 0x000ea40000000200 */
[C---:B----4-:R-:W-:Y:S08]  /*9080*/  HMMA.16816.F32.BF16 R4, R208.reuse, R212, R4 ;  /* 0x000000d4d004723c */ /* 0x050ff00000041804 */
[C---:B------:R-:W-:Y:S01]  /*9090*/  HMMA.16816.F32.BF16 R8, R208.reuse, R214, R8 ;  /* 0x000000d6d008723c */ /* 0x040fe20000041808 */
[----:B------:R-:W-:Y:S07]  /*90a0*/  LDSM.16.M88.4 R212, [R227] ;  /* 0x00000000e3d4783b */ /* 0x000fee0000000200 */
[C---:B---3--:R-:W-:Y:S08]  /*90b0*/  HMMA.16816.F32.BF16 R12, R208.reuse, R168, R12 ;  /* 0x000000a8d00c723c */ /* 0x048ff0000004180c */
[C---:B------:R-:W-:Y:S01]  /*90c0*/  HMMA.16816.F32.BF16 R16, R208.reuse, R170, R16 ;  /* 0x000000aad010723c */ /* 0x040fe20000041810 */
[----:B------:R-:W3:Y:S07]  /*90d0*/  LDSM.16.M88.4 R168, [R241+0xa800] ;  /* 0x00a80000f1a8783b */ /* 0x000eee0000000200 */
[C---:B------:R-:W-:Y:S08]  /*90e0*/  HMMA.16816.F32.BF16 R20, R208.reuse, R172, R20 ;  /* 0x000000acd014723c */ /* 0x040ff00000041814 */
[C---:B------:R-:W-:Y:S01]  /*90f0*/  HMMA.16816.F32.BF16 R24, R208.reuse, R174, R24 ;  /* 0x000000aed018723c */ /* 0x040fe20000041818 */
[----:B------:R-:W4:Y:S07]  /*9100*/  LDSM.16.M88.4 R172, [R241+0xb000] ;  /* 0x00b00000f1ac783b */ /* 0x000f2e0000000200 */
[C---:B------:R-:W-:Y:S08]  /*9110*/  HMMA.16816.F32.BF16 R28, R208.reuse, R176, R28 ;  /* 0x000000b0d01c723c */ /* 0x040ff0000004181c */
[----:B------:R-:W-:Y:S01]  /*9120*/  HMMA.16816.F32.BF16 R32, R208, R178, R32 ;  /* 0x000000b2d020723c */ /* 0x000fe20000041820 */
[----:B------:R-:W2:Y:S05]  /*9130*/  LDSM.16.M88.4 R176, [R241+0xb800] ;  /* 0x00b80000f1b0783b */ /* 0x000eaa0000000200 */
[----:B------:R-:W2:Y:S02]  /*9140*/  LDSM.16.M88.4 R208, [R240+0x2000] ;  /* 0x00200000f0d0783b */ /* 0x000ea40000000200 */
[C---:B-----5:R-:W-:Y:S08]  /*9150*/  HMMA.16816.F32.BF16 R4, R180.reuse, R184, R4 ;  /* 0x000000b8b404723c */ /* 0x060ff00000041804 */
[C---:B------:R-:W-:Y:S01]  /*9160*/  HMMA.16816.F32.BF16 R8, R180.reuse, R186, R8 ;  /* 0x000000bab408723c */ /* 0x040fe20000041808 */
[----:B------:R-:W-:Y:S07]  /*9170*/  LDSM.16.M88.4 R184, [R225] ;  /* 0x00000000e1b8783b */ /* 0x000fee0000000200 */
[C---:B-1----:R-:W-:Y:S08]  /*9180*/  HMMA.16816.F32.BF16 R12, R180.reuse, R188, R12 ;  /* 0x000000bcb40c723c */ /* 0x042ff0000004180c */
[C---:B------:R-:W-:Y:S01]  /*9190*/  HMMA.16816.F32.BF16 R16, R180.reuse, R190, R16 ;  /* 0x000000beb410723c */ /* 0x040fe20000041810 */
[----:B------:R-:W-:Y:S07]  /*91a0*/  LDSM.16.M88.4 R188, [R224] ;  /* 0x00000000e0bc783b */ /* 0x000fee0000000200 */
[C---:B------:R-:W-:Y:S08]  /*91b0*/  HMMA.16816.F32.BF16 R20, R180.reuse, R192, R20 ;  /* 0x000000c0b414723c */ /* 0x040ff00000041814 */
[C---:B------:R-:W-:Y:S01]  /*91c0*/  HMMA.16816.F32.BF16 R24, R180.reuse, R194, R24 ;  /* 0x000000c2b418723c */ /* 0x040fe20000041818 */
[----:B------:R-:W-:Y:S07]  /*91d0*/  LDSM.16.M88.4 R192, [R238+0x2000] ;  /* 0x00200000eec0783b */ /* 0x000fee0000000200 */
[C---:B------:R-:W-:Y:S08]  /*91e0*/  HMMA.16816.F32.BF16 R28, R180.reuse, R196, R28 ;  /* 0x000000c4b41c723c */ /* 0x040ff0000004181c */
[----:B------:R-:W-:Y:S01]  /*91f0*/  HMMA.16816.F32.BF16 R32, R180, R198, R32 ;  /* 0x000000c6b420723c */ /* 0x000fe20000041820 */
[----:B------:R-:W1:Y:S05]  /*9200*/  LDSM.16.M88.4 R180, [R226] ;  /* 0x00000000e2b4783b */ /* 0x000e6a0000000200 */
[----:B------:R-:W5:Y:S02]  /*9210*/  LDSM.16.M88.4 R196, [R235+0xa000] ;  /* 0x00a00000ebc4783b */ /* 0x000f640000000200 */
[C---:B--2---:R-:W-:Y:S08]  /*9220*/  HMMA.16816.F32.BF16 R4, R200.reuse, R204, R4 ;  /* 0x000000ccc804723c */ /* 0x044ff00000041804 */
[C---:B------:R-:W-:Y:S01]  /*9230*/  HMMA.16816.F32.BF16 R8, R200.reuse, R206, R8 ;  /* 0x000000cec808723c */ /* 0x040fe20000041808 */
[----:B------:R-:W-:Y:S07]  /*9240*/  LDSM.16.M88.4 R204, [R228+0x2000] ;  /* 0x00200000e4cc783b */ /* 0x000fee0000000200 */
[C---:B---3--:R-:W-:Y:S08]  /*9250*/  HMMA.16816.F32.BF16 R12, R200.reuse, R168, R12 ;  /* 0x000000a8c80c723c */ /* 0x048ff0000004180c */
[C---:B------:R-:W-:Y:S01]  /*9260*/  HMMA.16816.F32.BF16 R16, R200.reuse, R170, R16 ;  /* 0x000000aac810723c */ /* 0x040fe20000041810 */
[----:B------:R-:W2:Y:S07]  /*9270*/  LDSM.16.M88.4 R168, [R235+0xa800] ;  /* 0x00a80000eba8783b */ /* 0x000eae0000000200 */
[C---:B----4-:R-:W-:Y:S08]  /*9280*/  HMMA.16816.F32.BF16 R20, R200.reuse, R172, R20 ;  /* 0x000000acc814723c */ /* 0x050ff00000041814 */
[C---:B------:R-:W-:Y:S01]  /*9290*/  HMMA.16816.F32.BF16 R24, R200.reuse, R174, R24 ;  /* 0x000000aec818723c */ /* 0x040fe20000041818 */
[----:B------:R-:W3:Y:S07]  /*92a0*/  LDSM.16.M88.4 R172, [R235+0xb000] ;  /* 0x00b00000ebac783b */ /* 0x000eee0000000200 */
[C---:B------:R-:W-:Y:S08]  /*92b0*/  HMMA.16816.F32.BF16 R28, R200.reuse, R176, R28 ;  /* 0x000000b0c81c723c */ /* 0x040ff0000004181c */
[----:B------:R-:W-:Y:S01]  /*92c0*/  HMMA.16816.F32.BF16 R32, R200, R178, R32 ;  /* 0x000000b2c820723c */ /* 0x000fe20000041820 */
[----:B------:R-:W4:Y:S05]  /*92d0*/  LDSM.16.M88.4 R176, [R235+0xb800] ;  /* 0x00b80000ebb0783b */ /* 0x000f2a0000000200 */
[----:B------:R-:W2:Y:S02]  /*92e0*/  LDSM.16.M88.4 R200, [R237+0x2000] ;  /* 0x00200000edc8783b */ /* 0x000ea40000000200 */
[C---:B------:R-:W-:Y:S08]  /*92f0*/  HMMA.16816.F32.BF16 R4, R208.reuse, R212, R4 ;  /* 0x000000d4d004723c */ /* 0x040ff00000041804 */
[C---:B------:R-:W-:Y:S01]  /*9300*/  HMMA.16816.F32.BF16 R8, R208.reuse, R214, R8 ;  /* 0x000000d6d008723c */ /* 0x040fe20000041808 */
[----:B------:R-:W-:Y:S07]  /*9310*/  LDSM.16.M88.4 R212, [R241+0xc000] ;  /* 0x00c00000f1d4783b */ /* 0x000fee0000000200 */
[C---:B-1----:R-:W-:Y:S08]  /*9320*/  HMMA.16816.F32.BF16 R12, R208.reuse, R180, R12 ;  /* 0x000000b4d00c723c */ /* 0x042ff0000004180c */
[C---:B------:R-:W-:Y:S01]  /*9330*/  HMMA.16816.F32.BF16 R16, R208.reuse, R182, R16 ;  /* 0x000000b6d010723c */ /* 0x040fe20000041810 */
[----:B------:R-:W1:Y:S07]  /*9340*/  LDSM.16.M88.4 R180, [R228+0x2800] ;  /* 0x00280000e4b4783b */ /* 0x000e6e0000000200 */
[C---:B------:R-:W-:Y:S08]  /*9350*/  HMMA.16816.F32.BF16 R20, R208.reuse, R184, R20 ;  /* 0x000000b8d014723c */ /* 0x040ff00000041814 */
[C---:B------:R-:W-:Y:S01]  /*9360*/  HMMA.16816.F32.BF16 R24, R208.reuse, R186, R24 ;  /* 0x000000bad018723c */ /* 0x040fe20000041818 */
[----:B------:R-:W1:Y:S07]  /*9370*/  LDSM.16.M88.4 R184, [R228+0x3000] ;  /* 0x00300000e4b8783b */ /* 0x000e6e0000000200 */
[C---:B------:R-:W-:Y:S08]  /*9380*/  HMMA.16816.F32.BF16 R28, R208.reuse, R188, R28 ;  /* 0x000000bcd01c723c */ /* 0x040ff0000004181c */
[----:B------:R-:W-:Y:S01]  /*9390*/  HMMA.16816.F32.BF16 R32, R208, R190, R32 ;  /* 0x000000bed020723c */ /* 0x000fe20000041820 */
[----:B------:R-:W1:Y:S05]  /*93a0*/  LDSM.16.M88.4 R188, [R228+0x3800] ;  /* 0x00380000e4bc783b */ /* 0x000e6a0000000200 */
[----:B------:R-:W1:Y:S02]  /*93b0*/  LDSM.16.M88.4 R208, [R242+0x4000] ;  /* 0x00400000f2d0783b */ /* 0x000e640000000200 */
[C---:B-----5:R-:W-:Y:S08]  /*93c0*/  HMMA.16816.F32.BF16 R4, R192.reuse, R196, R4 ;  /* 0x000000c4c004723c */ /* 0x060ff00000041804 */
[C---:B------:R-:W-:Y:S01]  /*93d0*/  HMMA.16816.F32.BF16 R8, R192.reuse, R198, R8 ;  /* 0x000000c6c008723c */ /* 0x040fe20000041808 */
[----:B------:R-:W-:Y:S07]  /*93e0*/  LDSM.16.M88.4 R196, [R223] ;  /* 0x00000000dfc4783b */ /* 0x000fee0000000200 */
[C---:B--2---:R-:W-:Y:S08]  /*93f0*/  HMMA.16816.F32.BF16 R12, R192.reuse, R168, R12 ;  /* 0x000000a8c00c723c */ /* 0x044ff0000004180c */
[C---:B------:R-:W-:Y:S01]  /*9400*/  HMMA.16816.F32.BF16 R16, R192.reuse, R170, R16 ;  /* 0x000000aac010723c */ /* 0x040fe20000041810 */
[----:B------:R-:W2:Y:S07]  /*9410*/  LDSM.16.M88.4 R168, [R241+0xc800] ;  /* 0x00c80000f1a8783b */ /* 0x000eae0000000200 */
[C---:B---3--:R-:W-:Y:S08]  /*9420*/  HMMA.16816.F32.BF16 R20, R192.reuse, R172, R20 ;  /* 0x000000acc014723c */ /* 0x048ff00000041814 */
[C---:B------:R-:W-:Y:S01]  /*9430*/  HMMA.16816.F32.BF16 R24, R192.reuse, R174, R24 ;  /* 0x000000aec018723c */ /* 0x040fe20000041818 */
[----:B------:R-:W3:Y:S07]  /*9440*/  LDSM.16.M88.4 R172, [R241+0xd000] ;  /* 0x00d00000f1ac783b */ /* 0x000eee0000000200 */
[C---:B----4-:R-:W-:Y:S08]  /*9450*/  HMMA.16816.F32.BF16 R28, R192.reuse, R176, R28 ;  /* 0x000000b0c01c723c */ /* 0x050ff0000004181c */
[----:B------:R-:W-:Y:S01]  /*9460*/  HMMA.16816.F32.BF16 R32, R192, R178, R32 ;  /* 0x000000b2c020723c */ /* 0x000fe20000041820 */
[----:B------:R-:W4:Y:S05]  /*9470*/  LDSM.16.M88.4 R176, [R241+0xd800] ;  /* 0x00d80000f1b0783b */ /* 0x000f2a0000000200 */
[----:B------:R-:W5:Y:S02]  /*9480*/  LDSM.16.M88.4 R192, [R240+0x4000] ;  /* 0x00400000f0c0783b */ /* 0x000f640000000200 */
[C---:B------:R-:W-:Y:S08]  /*9490*/  HMMA.16816.F32.BF16 R4, R200.reuse, R204, R4 ;  /* 0x000000ccc804723c */ /* 0x040ff00000041804 */
[C---:B------:R-:W-:Y:S01]  /*94a0*/  HMMA.16816.F32.BF16 R8, R200.reuse, R206, R8 ;  /* 0x000000cec808723c */ /* 0x040fe20000041808 */
[----:B------:R-:W-:Y:S07]  /*94b0*/  LDSM.16.M88.4 R204, [R235+0xc000] ;  /* 0x00c00000ebcc783b */ /* 0x000fee0000000200 */
[C---:B-1----:R-:W-:Y:S08]  /*94c0*/  HMMA.16816.F32.BF16 R12, R200.reuse, R180, R12 ;  /* 0x000000b4c80c723c */ /* 0x042ff0000004180c */
[C---:B------:R-:W-:Y:S01]  /*94d0*/  HMMA.16816.F32.BF16 R16, R200.reuse, R182, R16 ;  /* 0x000000b6c810723c */ /* 0x040fe20000041810 */
[----:B------:R-:W1:Y:S07]  /*94e0*/  LDSM.16.M88.4 R180, [R222] ;  /* 0x00000000deb4783b */ /* 0x000e6e0000000200 */
[C---:B------:R-:W-:Y:S08]  /*94f0*/  HMMA.16816.F32.BF16 R20, R200.reuse, R184, R20 ;  /* 0x000000b8c814723c */ /* 0x040ff00000041814 */
[C---:B------:R-:W-:Y:S01]  /*9500*/  HMMA.16816.F32.BF16 R24, R200.reuse, R186, R24 ;  /* 0x000000bac818723c */ /* 0x040fe20000041818 */
[----:B------:R-:W1:Y:S07]  /*9510*/  LDSM.16.M88.4 R184, [R221] ;  /* 0x00000000ddb8783b */ /* 0x000e6e0000000200 */
[C---:B------:R-:W-:Y:S08]  /*9520*/  HMMA.16816.F32.BF16 R28, R200.reuse, R188, R28 ;  /* 0x000000bcc81c723c */ /* 0x040ff0000004181c */
[----:B------:R-:W-:Y:S01]  /*9530*/  HMMA.16816.F32.BF16 R32, R200, R190, R32 ;  /* 0x000000bec820723c */ /* 0x000fe20000041820 */
[----:B------:R-:W1:Y:S05]  /*9540*/  LDSM.16.M88.4 R188, [R220] ;  /* 0x00000000dcbc783b */ /* 0x000e6a0000000200 */
[----:B------:R-:W1:Y:S02]  /*9550*/  LDSM.16.M88.4 R200, [R238+0x4000] ;  /* 0x00400000eec8783b */ /* 0x000e640000000200 */
[C---:B------:R-:W-:Y:S08]  /*9560*/  HMMA.16816.F32.BF16 R4, R208.reuse, R212, R4 ;  /* 0x000000d4d004723c */ /* 0x040ff00000041804 */
[C---:B------:R-:W-:Y:S01]  /*9570*/  HMMA.16816.F32.BF16 R8, R208.reuse, R214, R8 ;  /* 0x000000d6d008723c */ /* 0x040fe20000041808 */
[----:B------:R-:W-:Y:S07]  /*9580*/  LDSM.16.M88.4 R212, [R228+0x4000] ;  /* 0x00400000e4d4783b */ /* 0x000fee0000000200 */
        /* <DEDUP_REMOVED lines=9> */
[----:B------:R-:W2:Y:S02]  /*9620*/  LDSM.16.M88.4 R208, [R237+0x4000] ;  /* 0x00400000edd0783b */ /* 0x000ea40000000200 */
[C---:B-----5:R-:W-:Y:S08]  /*9630*/  HMMA.16816.F32.BF16 R4, R192.reuse, R196, R4 ;  /* 0x000000c4c004723c */ /* 0x060ff00000041804 */
[C---:B------:R-:W-:Y:S01]  /*9640*/  HMMA.16816.F32.BF16 R8, R192.reuse, R198, R8 ;  /* 0x000000c6c008723c */ /* 0x040fe20000041808 */
[----:B------:R-:W-:Y:S07]  /*9650*/  LDSM.16.M88.4 R196, [R241+0xe000] ;  /* 0x00e00000f1c4783b */ /* 0x000fee0000000200 */
[C---:B-1----:R-:W-:Y:S08]  /*9660*/  HMMA.16816.F32.BF16 R12, R192.reuse, R180, R12 ;  /* 0x000000b4c00c723c */ /* 0x042ff0000004180c */
[C---:B------:R-:W-:Y:S01]  /*9670*/  HMMA.16816.F32.BF16 R16, R192.reuse, R182, R16 ;  /* 0x000000b6c010723c */ /* 0x040fe20000041810 */
[----:B------:R-:W1:Y:S07]  /*9680*/  LDSM.16.M88.4 R180, [R228+0x4800] ;  /* 0x00480000e4b4783b */ /* 0x000e6e0000000200 */
[C---:B------:R-:W-:Y:S08]  /*9690*/  HMMA.16816.F32.BF16 R20, R192.reuse, R184, R20 ;  /* 0x000000b8c014723c */ /* 0x040ff00000041814 */
[C---:B------:R-:W-:Y:S01]  /*96a0*/  HMMA.16816.F32.BF16 R24, R192.reuse, R186, R24 ;  /* 0x000000bac018723c */ /* 0x040fe20000041818 */
[----:B------:R-:W5:Y:S07]  /*96b0*/  LDSM.16.M88.4 R184, [R228+0x5000] ;  /* 0x00500000e4b8783b */ /* 0x000f6e0000000200 */
[C---:B------:R-:W-:Y:S08]  /*96c0*/  HMMA.16816.F32.BF16 R28, R192.reuse, R188, R28 ;  /* 0x000000bcc01c723c */ /* 0x040ff0000004181c */
[----:B------:R-:W-:Y:S01]  /*96d0*/  HMMA.16816.F32.BF16 R32, R192, R190, R32 ;  /* 0x000000bec020723c */ /* 0x000fe20000041820 */
[----:B------:R-:W1:Y:S05]  /*96e0*/  LDSM.16.M88.4 R188, [R228+0x5800] ;  /* 0x00580000e4bc783b */ /* 0x000e6a0000000200 */
[----:B------:R-:W1:Y:S02]  /*96f0*/  LDSM.16.M88.4 R192, [R242+0x6000] ;  /* 0x00600000f2c0783b */ /* 0x000e640000000200 */
[C---:B------:R-:W-:Y:S08]  /*9700*/  HMMA.16816.F32.BF16 R4, R200.reuse, R204, R4 ;  /* 0x000000ccc804723c */ /* 0x040ff00000041804 */
        /* <DEDUP_REMOVED lines=17> */
[----:B------:R-:W1:Y:S07]  /*9820*/  LDSM.16.M88.4 R180, [R218] ;  /* 0x00000000dab4783b */ /* 0x000e6e0000000200 */
[C---:B-----5:R-:W-:Y:S08]  /*9830*/  HMMA.16816.F32.BF16 R20, R208.reuse, R184, R20 ;  /* 0x000000b8d014723c */ /* 0x060ff00000041814 */
[C---:B------:R-:W-:Y:S01]  /*9840*/  HMMA.16816.F32.BF16 R24, R208.reuse, R186, R24 ;  /* 0x000000bad018723c */ /* 0x040fe20000041818 */
[----:B------:R-:W5:Y:S07]  /*9850*/  LDSM.16.M88.4 R184, [R217] ;  /* 0x00000000d9b8783b */ /* 0x000f6e0000000200 */
        /* <DEDUP_REMOVED lines=18> */
[C---:B------:R-:W-:Y:S08]  /*9980*/  HMMA.16816.F32.BF16 R8, R200.reuse, R206, R8 ;  /* 0x000000cec808723c */ /* 0x040ff00000041808 */
[C---:B-1----:R-:W-:Y:S08]  /*9990*/  HMMA.16816.F32.BF16 R12, R200.reuse, R180, R12 ;  /* 0x000000b4c80c723c */ /* 0x042ff0000004180c */
[C---:B------:R-:W-:Y:S08]  /*99a0*/  HMMA.16816.F32.BF16 R16, R200.reuse, R182, R16 ;  /* 0x000000b6c810723c */ /* 0x040ff00000041810 */
[C---:B-----5:R-:W-:Y:S08]  /*99b0*/  HMMA.16816.F32.BF16 R20, R200.reuse, R184, R20 ;  /* 0x000000b8c814723c */ /* 0x060ff00000041814 */
[C---:B------:R-:W-:Y:S08]  /*99c0*/  HMMA.16816.F32.BF16 R24, R200.reuse, R186, R24 ;  /* 0x000000bac818723c */ /* 0x040ff00000041818 */
[C---:B------:R-:W-:Y:S08]  /*99d0*/  HMMA.16816.F32.BF16 R28, R200.reuse, R188, R28 ;  /* 0x000000bcc81c723c */ /* 0x040ff0000004181c */
[----:B------:R-:W-:Y:S08]  /*99e0*/  HMMA.16816.F32.BF16 R32, R200, R190, R32 ;  /* 0x000000bec820723c */ /* 0x000ff00000041820 */
[C---:B------:R-:W-:Y:S08]  /*99f0*/  HMMA.16816.F32.BF16 R4, R208.reuse, R212, R4 ;  /* 0x000000d4d004723c */ /* 0x040ff00000041804 */
[C---:B------:R-:W-:Y:S08]  /*9a00*/  HMMA.16816.F32.BF16 R8, R208.reuse, R214, R8 ;  /* 0x000000d6d008723c */ /* 0x040ff00000041808 */
[C---:B--2---:R-:W-:Y:S08]  /*9a10*/  HMMA.16816.F32.BF16 R12, R208.reuse, R168, R12 ;  /* 0x000000a8d00c723c */ /* 0x044ff0000004180c */
[C---:B------:R-:W-:Y:S01]  /*9a20*/  HMMA.16816.F32.BF16 R16, R208.reuse, R170, R16 ;  /* 0x000000aad010723c */ /* 0x040fe20000041810 */
[----:B------:R-:W1:Y:S07]  /*9a30*/  LDSM.16.M88.4 R168, [R228+0x6800] ;  /* 0x00680000e4a8783b */ /* 0x000e6e0000000200 */
[C---:B---3--:R-:W-:Y:S08]  /*9a40*/  HMMA.16816.F32.BF16 R20, R208.reuse, R172, R20 ;  /* 0x000000acd014723c */ /* 0x048ff00000041814 */
[C---:B------:R-:W-:Y:S01]  /*9a50*/  HMMA.16816.F32.BF16 R24, R208.reuse, R174, R24 ;  /* 0x000000aed018723c */ /* 0x040fe20000041818 */
[----:B------:R-:W2:Y:S07]  /*9a60*/  LDSM.16.M88.4 R172, [R228+0x7000] ;  /* 0x00700000e4ac783b */ /* 0x000eae0000000200 */
[C---:B----4-:R-:W-:Y:S08]  /*9a70*/  HMMA.16816.F32.BF16 R28, R208.reuse, R176, R28 ;  /* 0x000000b0d01c723c */ /* 0x050ff0000004181c */
[----:B------:R-:W-:Y:S08]  /*9a80*/  HMMA.16816.F32.BF16 R32, R208, R178, R32 ;  /* 0x000000b2d020723c */ /* 0x000ff00000041820 */
[C---:B------:R-:W-:Y:S08]  /*9a90*/  HMMA.16816.F32.BF16 R4, R192.reuse, R196, R4 ;  /* 0x000000c4c004723c */ /* 0x040ff00000041804 */
[C---:B------:R-:W-:Y:S08]  /*9aa0*/  HMMA.16816.F32.BF16 R8, R192.reuse, R198, R8 ;  /* 0x000000c6c008723c */ /* 0x040ff00000041808 */
[C---:B-1----:R-:W-:Y:S08]  /*9ab0*/  HMMA.16816.F32.BF16 R12, R192.reuse, R168, R12 ;  /* 0x000000a8c00c723c */ /* 0x042ff0000004180c */
[C---:B------:R-:W-:Y:S01]  /*9ac0*/  HMMA.16816.F32.BF16 R16, R192.reuse, R170, R16 ;  /* 0x000000aac010723c */ /* 0x040fe20000041810 */
[----:B------:R-:W1:Y:S01]  /*9ad0*/  LDSM.16.M88.4 R168, [R228+0x7800] ;  /* 0x00780000e4a8783b */ /* 0x000e620000000200 */
[----:B------:R-:W-:Y:S04]  /*9ae0*/  DEPBAR.LE SB0, 0x0 ;  /* 0x000080000000791a */ /* 0x000fe80000000000 */
[----:B------:R-:W-:Y:S01]  /*9af0*/  BAR.SYNC.DEFER_BLOCKING 0x0 ;  /* 0x0000000000007b1d */ /* 0x000fe20000010000 */
[----:B------:R-:W-:Y:S01]  /*9b00*/  FMUL.FTZ R164, R6, c[0x0][0x2ec] ;  /* 0x0000bb0006a47a20 */ /* 0x000fe20000410000 */
[C---:B--2---:R-:W-:Y:S04]  /*9b10*/  HMMA.16816.F32.BF16 R20, R192.reuse, R172, R20 ;  /* 0x000000acc014723c */ /* 0x044fe80000041814 */
[----:B------:R2:W3:Y:S01]  /*9b20*/  MUFU.TANH R187, R164 ;  /* 0x000000a400bb7308 */ /* 0x0004e20000002400 */
[----:B------:R-:W-:Y:S02]  /*9b30*/  FMUL.FTZ R166, R8, c[0x0][0x2ec] ;  /* 0x0000bb0008a67a20 */ /* 0x000fe40000410000 */
[----:B------:R-:W-:Y:S01]  /*9b40*/  FMUL.FTZ R165, R5, c[0x0][0x2ec] ;  /* 0x0000bb0005a57a20 */ /* 0x000fe20000410000 */
[C---:B------:R-:W-:Y:S04]  /*9b50*/  HMMA.16816.F32.BF16 R24, R192.reuse, R174, R24 ;  /* 0x000000aec018723c */ /* 0x040fe80000041818 */
[----:B------:R-:W-:Y:S02]  /*9b60*/  FMUL.FTZ R199, R9, c[0x0][0x2ec] ;  /* 0x0000bb0009c77a20 */ /* 0x000fe40000410000 */
[----:B------:R4:W3:Y:S01]  /*9b70*/  MUFU.TANH R181, R166 ;  /* 0x000000a600b57308 */ /* 0x0008e20000002400 */
[----:B------:R-:W-:Y:S02]  /*9b80*/  FMUL.FTZ R198, R4, c[0x0][0x2ec] ;  /* 0x0000bb0004c67a20 */ /* 0x000fe40000410000 */
[----:B------:R-:W-:Y:S03]  /*9b90*/  FMUL.FTZ R197, R7, c[0x0][0x2ec] ;  /* 0x0000bb0007c57a20 */ /* 0x000fe60000410000 */
[----:B------:R-:W-:Y:S02]  /*9ba0*/  FMUL.FTZ R14, R14, c[0x0][0x2ec] ;  /* 0x0000bb000e0e7a20 */ /* 0x000fe40000410000 */
[----:B------:R-:W-:Y:S02]  /*9bb0*/  FMUL.FTZ R15, R15, c[0x0][0x2ec] ;  /* 0x0000bb000f0f7a20 */ /* 0x000fe40000410000 */
[----:B------:R5:W3:Y:S01]  /*9bc0*/  MUFU.TANH R182, R165 ;  /* 0x000000a500b67308 */ /* 0x000ae20000002400 */
[----:B------:R-:W-:Y:S02]  /*9bd0*/  FMUL.FTZ R17, R17, c[0x0][0x2ec] ;  /* 0x0000bb0011117a20 */ /* 0x000fe40000410000 */
[----:B------:R-:W-:Y:S02]  /*9be0*/  FMUL.FTZ R21, R21, c[0x0][0x2ec] ;  /* 0x0000bb0015157a20 */ /* 0x000fe40000410000 */
[----:B--2---:R-:W-:Y:S02]  /*9bf0*/  FMUL.FTZ R164, R11, c[0x0][0x2ec] ;  /* 0x0000bb000ba47a20 */ /* 0x004fe40000410000 */
[----:B------:R-:W-:Y:S01]  /*9c00*/  FMUL.FTZ R11, R16, c[0x0][0x2ec] ;  /* 0x0000bb00100b7a20 */ /* 0x000fe20000410000 */
[C---:B-1----:R-:W-:Y:S02]  /*9c10*/  HMMA.16816.F32.BF16 R28, R192.reuse, R168, R28 ;  /* 0x000000a8c01c723c */ /* 0x042fe4000004181c */
[----:B------:R1:W2:Y:S01]  /*9c20*/  MUFU.TANH R9, R164 ;  /* 0x000000a400097308 */ /* 0x0002a20000002400 */
[----:B------:R-:W-:Y:S02]  /*9c30*/  FMUL.FTZ R214, R24, c[0x0][0x2ec] ;  /* 0x0000bb0018d67a20 */ /* 0x000fe40000410000 */
[----:B----4-:R-:W-:Y:S02]  /*9c40*/  FMUL.FTZ R166, R13, c[0x0][0x2ec] ;  /* 0x0000bb000da67a20 */ /* 0x010fe40000410000 */
[----:B------:R-:W-:Y:S01]  /*9c50*/  FMUL.FTZ R22, R22, c[0x0][0x2ec] ;  /* 0x0000bb0016167a20 */ /* 0x000fe20000410000 */
[----:B------:R-:W-:Y:S04]  /*9c60*/  HMMA.16816.F32.BF16 R32, R192, R170, R32 ;  /* 0x000000aac020723c */ /* 0x000fe80000041820 */
[----:B------:R4:W2:Y:S01]  /*9c70*/  MUFU.TANH R189, R166 ;  /* 0x000000a600bd7308 */ /* 0x0008a20000002400 */
[----:B------:R-:W-:Y:S02]  /*9c80*/  FMUL.FTZ R23, R23, c[0x0][0x2ec] ;  /* 0x0000bb0017177a20 */ /* 0x000fe40000410000 */
[----:B------:R-:W-:Y:S02]  /*9c90*/  FMUL.FTZ R25, R25, c[0x0][0x2ec] ;  /* 0x0000bb0019197a20 */ /* 0x000fe40000410000 */
[----:B-----5:R-:W-:Y:S03]  /*9ca0*/  FMUL.FTZ R165, R10, c[0x0][0x2ec] ;  /* 0x0000bb000aa57a20 */ /* 0x020fe60000410000 */
[----:B------:R-:W-:Y:S02]  /*9cb0*/  IMAD.MOV.U32 R194, RZ, RZ, R2 ;  /* 0x000000ffffc27224 */ /* 0x000fe400078e0002 */
[----:B------:R5:W2:Y:S01]  /*9cc0*/  MUFU.TANH R10, R165 ;  /* 0x000000a5000a7308 */ /* 0x000aa20000002400 */
[----:B------:R-:W-:Y:S02]  /*9cd0*/  IMAD.MOV.U32 R195, RZ, RZ, R3 ;  /* 0x000000ffffc37224 */ /* 0x000fe400078e0003 */
[----:B------:R-:W-:Y:S02]  /*9ce0*/  FMUL.FTZ R29, R29, c[0x0][0x2ec] ;  /* 0x0000bb001d1d7a20 */ /* 0x000fe40000410000 */
[----:B-1----:R-:W-:Y:S02]  /*9cf0*/  FMUL.FTZ R164, R20, c[0x0][0x2ec] ;  /* 0x0000bb0014a47a20 */ /* 0x002fe40000410000 */
[----:B------:R-:W-:Y:S02]  /*9d00*/  FMUL.FTZ R30, R30, c[0x0][0x2ec] ;  /* 0x0000bb001e1e7a20 */ /* 0x000fe40000410000 */
[----:B------:R-:W-:Y:S01]  /*9d10*/  FMUL.FTZ R31, R31, c[0x0][0x2ec] ;  /* 0x0000bb001f1f7a20 */ /* 0x000fe20000410000 */
[----:B------:R1:W1:Y:S01]  /*9d20*/  MUFU.TANH R213, R164 ;  /* 0x000000a400d57308 */ /* 0x0002620000002400 */
[----:B------:R-:W-:Y:S02]  /*9d30*/  FMUL.FTZ R35, R35, c[0x0][0x2ec] ;  /* 0x0000bb0023237a20 */ /* 0x000fe40000410000 */
[----:B----4-:R-:W-:Y:S07]  /*9d40*/  FMUL.FTZ R166, R18, c[0x0][0x2ec] ;  /* 0x0000bb0012a67a20 */ /* 0x010fee0000410000 */
[----:B------:R4:W2:Y:S01]  /*9d50*/  MUFU.TANH R173, R166 ;  /* 0x000000a600ad7308 */ /* 0x0008a20000002400 */
[----:B-----5:R-:W-:Y:S09]  /*9d60*/  FMUL.FTZ R165, R19, c[0x0][0x2ec] ;  /* 0x0000bb0013a57a20 */ /* 0x020ff20000410000 */
[----:B------:R5:W2:Y:S01]  /*9d70*/  MUFU.TANH R186, R198 ;  /* 0x000000c600ba7308 */ /* 0x000aa20000002400 */
[----:B-1----:R-:W-:Y:S09]  /*9d80*/  FMUL.FTZ R164, R28, c[0x0][0x2ec] ;  /* 0x0000bb001ca47a20 */ /* 0x002ff20000410000 */
[----:B------:R1:W1:Y:S01]  /*9d90*/  MUFU.TANH R183, R197 ;  /* 0x000000c500b77308 */ /* 0x0002620000002400 */
[----:B----4-:R-:W-:Y:S09]  /*9da0*/  FMUL.FTZ R166, R26, c[0x0][0x2ec] ;  /* 0x0000bb001aa67a20 */ /* 0x010ff20000410000 */
        /* <DEDUP_REMOVED lines=10> */
[----:B------:R4:W1:Y:S10]  /*9e50*/  MUFU.TANH R190, R14 ;  /* 0x0000000e00be7308 */ /* 0x0008740000002400 */
[----:B------:R4:W1:Y:S10]  /*9e60*/  MUFU.TANH R191, R15 ;  /* 0x0000000f00bf7308 */ /* 0x0008740000002400 */
[----:B------:R4:W1:Y:S10]  /*9e70*/  MUFU.TANH R179, R11 ;  /* 0x0000000b00b37308 */ /* 0x0008740000002400 */
[----:B------:R4:W1:Y:S10]  /*9e80*/  MUFU.TANH R178, R17 ;  /* 0x0000001100b27308 */ /* 0x0008740000002400 */
[----:B------:R4:W1:Y:S10]  /*9e90*/  MUFU.TANH R215, R21 ;  /* 0x0000001500d77308 */ /* 0x0008740000002400 */
[----:B------:R4:W1:Y:S10]  /*9ea0*/  MUFU.TANH R211, R22 ;  /* 0x0000001600d37308 */ /* 0x0008740000002400 */
[----:B------:R4:W1:Y:S10]  /*9eb0*/  MUFU.TANH R209, R23 ;  /* 0x0000001700d17308 */ /* 0x0008740000002400 */
[----:B------:R-:W1:Y:S10]  /*9ec0*/  MUFU.TANH R214, R214 ;  /* 0x000000d600d67308 */ /* 0x000e740000002400 */
[----:B------:R4:W1:Y:S10]  /*9ed0*/  MUFU.TANH R210, R25 ;  /* 0x0000001900d27308 */ /* 0x0008740000002400 */
[----:B------:R4:W1:Y:S10]  /*9ee0*/  MUFU.TANH R205, R165 ;  /* 0x000000a500cd7308 */ /* 0x0008740000002400 */
[----:B------:R4:W1:Y:S10]  /*9ef0*/  MUFU.TANH R206, R29 ;  /* 0x0000001d00ce7308 */ /* 0x0008740000002400 */
[----:B------:R4:W1:Y:S10]  /*9f00*/  MUFU.TANH R201, R30 ;  /* 0x0000001e00c97308 */ /* 0x0008740000002400 */
[----:B------:R4:W1:Y:S10]  /*9f10*/  MUFU.TANH R199, R31 ;  /* 0x0000001f00c77308 */ /* 0x0008740000002400 */
[----:B------:R-:W1:Y:S10]  /*9f20*/  MUFU.TANH R198, R198 ;  /* 0x000000c600c67308 */ /* 0x000e740000002400 */
[----:B------:R4:W1:Y:S10]  /*9f30*/  MUFU.TANH R197, R164 ;  /* 0x000000a400c57308 */ /* 0x0008740000002400 */
[----:B------:R-:W1:Y:S10]  /*9f40*/  MUFU.TANH R166, R166 ;  /* 0x000000a600a67308 */ /* 0x000e740000002400 */
[----:B------:R4:W1:Y:S01]  /*9f50*/  MUFU.TANH R165, R35 ;  /* 0x0000002300a57308 */ /* 0x0008620000002400 */
[----:B------:R-:W-:-:S05]  /*9f60*/  @!P0 BRA `(.L_x_780) ;  /* 0x00000c2000008947 */ /* 0x000fca0003800000 */
[----:B--23--:R-:W-:Y:S01]  /*9f70*/  ULDC.64 UR8, c[0x0][0x198] ;  /* 0x0000660000087ab9 */ /* 0x00cfe20000000a00 */
        /* <DEDUP_REMOVED lines=14> */
[----:B------:R-:W2:Y:S08]  /*a060*/  R2UR UR34, R3 ;  /* 0x00000000032273c2 */ /* 0x000eb000000e0000 */
[----:B------:R-:W3:Y:S01]  /*a070*/  R2UR UR32, R2 ;  /* 0x00000000022073c2 */ /* 0x000ee200000e0000 */
[----:B--2---:R-:W-:Y:S07]  /*a080*/  UIMAD.WIDE.U32 UR40, UR13, UR34, URZ ;  /* 0x000000220d2872a5 */ /* 0x004fee000f8e003f */
[----:B------:R-:W-:Y:S02]  /*a090*/  UMOV UR37, UR41 ;  /* 0x0000002900257c82 */ /* 0x000fe40008000000 */
[----:B---3--:R-:W-:Y:S02]  /*a0a0*/  UIMAD.WIDE.U32 UR38, UR13, UR32, URZ ;  /* 0x000000200d2672a5 */ /* 0x008fe4000f8e003f */
        /* <DEDUP_REMOVED lines=26> */
[----:B------:R-:W2:Y:S01]  /*a250*/  R2UR UR8, R6 ;  /* 0x00000000060873c2 */ /* 0x000ea200000e0000 */
[----:B------:R-:W-:Y:S02]  /*a260*/  LEA.HI.X.SX32 R7, R2, UR29, 0x2, P0 ;  /* 0x0000001d02077c11 */ /* 0x000fe400080f16ff */
[----:B------:R-:W-:Y:S04]  /*a270*/  LEA R12, P1, R4, UR28, 0x2 ;  /* 0x0000001c040c7c11 */ /* 0x000fe8000f8210ff */
[----:B------:R-:W-:Y:S01]  /*a280*/  LEA.HI.X.SX32 R13, R3, UR29, 0x2, P1 ;  /* 0x0000001d030d7c11 */ /* 0x000fe200088f16ff */
[----:B------:R-:W3:Y:S08]  /*a290*/  R2UR UR9, R7 ;  /* 0x00000000070973c2 */ /* 0x000ef000000e0000 */
[----:B------:R-:W5:Y:S08]  /*a2a0*/  R2UR UR32, R12 ;  /* 0x000000000c2073c2 */ /* 0x000f7000000e0000 */
[----:B------:R-:W4:Y:S02]  /*a2b0*/  R2UR UR33, R13 ;  /* 0x000000000d2173c2 */ /* 0x000f2400000e0000 */
[----:B--2-4-:R-:W-:Y:S01]  /*a2c0*/  MOV R14, UR8 ;  /* 0x00000008000e7c02 */ /* 0x014fe20008000f00 */
[----:B---3--:R-:W-:Y:S05]  /*a2d0*/  IMAD.U32 R15, RZ, RZ, UR9 ;  /* 0x00000009ff0f7e24 */ /* 0x008fea000f8e00ff */
[----:B------:R-:W2:Y:S01]  /*a2e0*/  LDG.E R3, [R14.64] ;  /* 0x0000001e0e037981 */ /* 0x000ea2000c1e1900 */
[----:B-----5:R-:W-:Y:S01]  /*a2f0*/  MOV R4, UR32 ;  /* 0x0000002000047c02 */ /* 0x020fe20008000f00 */
[----:B------:R-:W-:Y:S04]  /*a300*/  UIADD3 UR32, UR37, -UR35, URZ ;  /* 0x8000002325207290 */ /* 0x000fe8000fffe03f */
[----:B------:R-:W-:Y:S01]  /*a310*/  UIMAD UR32, UR32, UR10, -0x40 ;  /* 0xffffffc0202074a4 */ /* 0x000fe2000f8e020a */
[----:B------:R-:W-:Y:S03]  /*a320*/  IMAD.U32 R5, RZ, RZ, UR33 ;  /* 0x00000021ff057e24 */ /* 0x000fe6000f8e00ff */
        /* <DEDUP_REMOVED lines=17> */
.L_x_781:
[----:B------:R2:W-:Y:S01]  /*a440*/  @P6 STS.128 [R246+0x8000], RZ ;  /* 0x008000fff6006388 */ /* 0x0005e20000000c00 */
[CC--:B------:R-:W-:Y:S01]  /*a450*/  LEA R20, P0, R6.reuse, R252.reuse, 0x1 ;  /* 0x000000fc06147211 */ /* 0x0c0fe200078008ff */
[----:B------:R-:W-:Y:S01]  /*a460*/  UMOV UR6, UR8 ;  /* 0x0000000800067c82 */ /* 0x000fe20008000000 */
[C---:B------:R-:W-:Y:S01]  /*a470*/  IADD3 R5, P1, R6.reuse, UR24, RZ ;  /* 0x0000001806057c10 */ /* 0x040fe2000ff3e0ff */
[----:B------:R-:W-:Y:S01]  /*a480*/  UMOV UR7, UR9 ;  /* 0x0000000900077c82 */ /* 0x000fe20008000000 */
[-C--:B----4-:R-:W-:Y:S02]  /*a490*/  LEA.HI.X R21, R6, R251.reuse, R2, 0x1, P0 ;  /* 0x000000fb06157211 */ /* 0x090fe400000f0c02 */
        /* <DEDUP_REMOVED lines=9> */
[CCC-:B------:R-:W-:Y:S02]  /*a530*/  @!P6 LEA.HI.X R19, R5.reuse, R251.reuse, R4.reuse, 0x1, P1 ;  /* 0x000000fb0513e211 */ /* 0x1c0fe400008f0c04 */
[CC--:B------:R-:W-:Y:S01]  /*a540*/  @!P3 LEA R6, P1, R5.reuse, R252.reuse, 0x1 ;  /* 0x000000fc0506b211 */ /* 0x0c0fe200078208ff */
[----:B------:R-:W-:Y:S01]  /*a550*/  @!PT LDS RZ, [RZ] ;  /* 0x00000000fffff984 */ /* 0x000fe20000000800 */
[----:B------:R-:W-:Y:S01]  /*a560*/  @!PT LDS RZ, [RZ] ;  /* 0x00000000fffff984 */ /* 0x000fe20000000800 */
[----:B------:R-:W-:Y:S01]  /*a570*/  @!PT LDS RZ, [RZ] ;  /* 0x00000000fffff984 */ /* 0x000fe20000000800 */
[----:B------:R2:W-:Y:S01]  /*a580*/  @!P5 LDGSTS.E.BYPASS.LTC128B.128 [R246+0xa000], [R20.64+0x80] ;  /* 0x0a00008014f6dfae */ /* 0x0005e2000b901d5e */
[C---:B------:R-:W-:Y:S02]  /*a590*/  IADD3 R3, P2, R5.reuse, UR24, RZ ;  /* 0x0000001805037c10 */ /* 0x040fe4000ff5e0ff */
[-C--:B------:R-:W-:Y:S01]  /*a5a0*/  @!P3 LEA.HI.X R7, R5, R251.reuse, R4, 0x1, P1 ;  /* 0x000000fb0507b211 */ /* 0x080fe200008f0c04 */
[----:B------:R2:W-:Y:S01]  /*a5b0*/  @P4 STS.128 [R246+0xc000], RZ ;  /* 0x00c000fff6004388 */ /* 0x0005e20000000c00 */
[CC--:B------:R-:W-:Y:S02]  /*a5c0*/  @!P6 LEA R16, P0, R3.reuse, R252.reuse, 0x1 ;  /* 0x000000fc0310e211 */ /* 0x0c0fe400078008ff */
[-C--:B------:R-:W-:Y:S01]  /*a5d0*/  @!P4 LEA R24, P1, R3, R252.reuse, 0x1 ;  /* 0x000000fc0318c211 */ /* 0x080fe200078208ff */
[----:B------:R-:W-:Y:S01]  /*a5e0*/  @!PT LDS RZ, [RZ] ;  /* 0x00000000fffff984 */ /* 0x000fe20000000800 */
[----:B------:R-:W-:Y:S01]  /*a5f0*/  @!PT LDS RZ, [RZ] ;  /* 0x00000000fffff984 */ /* 0x000fe20000000800 */
[----:B------:R-:W-:Y:S01]  /*a600*/  @!PT LDS RZ, [RZ] ;  /* 0x00000000fffff984 */ /* 0x000fe20000000800 */
[----:B------:R2:W-:Y:S01]  /*a610*/  @!P4 LDGSTS.E.BYPASS.LTC128B.128 [R246+0xc000], [R20.64+0x100] ;  /* 0x0c00010014f6cfae */ /* 0x0005e2000b901d5e */
[----:B------:R-:W-:Y:S02]  /*a620*/  IADD3.X R2, R4, UR23, RZ, P2, !PT ;  /* 0x0000001704027c10 */ /* 0x000fe400097fe4ff */
[-C--:B------:R-:W-:Y:S01]  /*a630*/  @!P4 LEA R12, P2, R5, R252.reuse, 0x1 ;  /* 0x000000fc050cc211 */ /* 0x080fe200078408ff */
[----:B------:R2:W-:Y:S01]  /*a640*/  @P3 STS.128 [R246+0xe000], RZ ;  /* 0x00e000fff6003388 */ /* 0x0005e20000000c00 */
[-C--:B------:R-:W-:Y:S02]  /*a650*/  @!P6 LEA.HI.X R17, R3, R251.reuse, R2, 0x1, P0 ;  /* 0x000000fb0311e211 */ /* 0x080fe400000f0c02 */
[-C--:B------:R-:W-:Y:S01]  /*a660*/  @!P4 LEA.HI.X R13, R5, R251.reuse, R4, 0x1, P2 ;  /* 0x000000fb050dc211 */ /* 0x080fe200010f0c04 */
[----:B------:R-:W-:Y:S01]  /*a670*/  @!PT LDS RZ, [RZ] ;  /* 0x00000000fffff984 */ /* 0x000fe20000000800 */
[----:B------:R-:W-:Y:S01]  /*a680*/  @!PT LDS RZ, [RZ] ;  /* 0x00000000fffff984 */ /* 0x000fe20000000800 */
[----:B------:R-:W-:Y:S01]  /*a690*/  @!PT LDS RZ, [RZ] ;  /* 0x00000000fffff984 */ /* 0x000fe20000000800 */
[----:B------:R2:W-:Y:S01]  /*a6a0*/  @!P3 LDGSTS.E.BYPASS.LTC128B.128 [R246+0xe000], [R20.64+0x180] ;  /* 0x0e00018014f6bfae */ /* 0x0005e2000b901d5e */
        /* <DEDUP_REMOVED lines=19> */
[CC--:B------:R-:W-:Y:S01]  /*a7e0*/  @!P5 LEA R30, P2, R4.reuse, R252.reuse, 0x1 ;  /* 0x000000fc041ed211 */ /* 0x0c0fe200078408ff */
[----:B------:R2:W-:Y:S01]  /*a7f0*/  @P4 STS.128 [R246+0xc800], RZ ;  /* 0x00c800fff6004388 */ /* 0x0005e20000000c00 */
[CCC-:B------:R-:W-:Y:S02]  /*a800*/  @!P6 LEA.HI.X R33, R4.reuse, R251.reuse, R2.reuse, 0x1, P0 ;  /* 0x000000fb0421e211 */ /* 0x1c0fe400000f0c02 */
[CCC-:B------:R-:W-:Y:S01]  /*a810*/  @!P5 LEA.HI.X R31, R4.reuse, R251.reuse, R2.reuse, 0x1, P2 ;  /* 0x000000fb041fd211 */ /* 0x1c0fe200010f0c02 */
[----:B------:R-:W-:Y:S01]  /*a820*/  @!PT LDS RZ, [RZ] ;  /* 0x00000000fffff984 */ /* 0x000fe20000000800 */
[----:B------:R-:W-:Y:S01]  /*a830*/  @!PT LDS RZ, [RZ] ;  /* 0x00000000fffff984 */ /* 0x000fe20000000800 */
[----:B------:R-:W-:Y:S01]  /*a840*/  @!PT LDS RZ, [RZ] ;  /* 0x00000000fffff984 */ /* 0x000fe20000000800 */
[----:B------:R2:W-:Y:S01]  /*a850*/  @!P4 LDGSTS.E.BYPASS.LTC128B.128 [R246+0xc800], [R12.64+0x100] ;  /* 0x0c8001000cf6cfae */ /* 0x0005e2000b901d5e */
[CC--:B------:R-:W-:Y:S02]  /*a860*/  @!P4 LEA.HI.X R29, R4.reuse, R251.reuse, R2, 0x1, P1 ;  /* 0x000000fb041dc211 */ /* 0x0c0fe400008f0c02 */
[C---:B------:R-:W-:Y:S01]  /*a870*/  @!P3 LEA R34, P0, R4.reuse, R252, 0x1 ;  /* 0x000000fc0422b211 */ /* 0x040fe200078008ff */
[----:B------:R2:W-:Y:S01]  /*a880*/  @P3 STS.128 [R246+0xe800], RZ ;  /* 0x00e800fff6003388 */ /* 0x0005e20000000c00 */
[----:B------:R-:W-:Y:S02]  /*a890*/  IMAD.MOV.U32 R252, RZ, RZ, R20 ;  /* 0x000000fffffc7224 */ /* 0x000fe400078e0014 */
[----:B------:R-:W-:Y:S01]  /*a8a0*/  @!P3 LEA.HI.X R35, R4, R251, R2, 0x1, P0 ;  /* 0x000000fb0423b211 */ /* 0x000fe200000f0c02 */
[----:B------:R-:W-:Y:S01]  /*a8b0*/  @!PT LDS RZ, [RZ] ;  /* 0x00000000fffff984 */ /* 0x000fe20000000800 */
[----:B------:R-:W-:Y:S01]  /*a8c0*/  @!PT LDS RZ, [RZ] ;  /* 0x00000000fffff984 */ /* 0x000fe20000000800 */
[----:B------:R-:W-:Y:S01]  /*a8d0*/  @!PT LDS RZ, [RZ] ;  /* 0x00000000fffff984 */ /* 0x000fe20000000800 */
[----:B------:R2:W-:Y:S01]  /*a8e0*/  @!P3 LDGSTS.E.BYPASS.LTC128B.128 [R246+0xe800], [R6.64+0x180] ;  /* 0x0e80018006f6bfae */ /* 0x0005e2000b901d5e */
[----:B------:R-:W-:Y:S03]  /*a8f0*/  IMAD.MOV.U32 R251, RZ, RZ, R21 ;  /* 0x000000fffffb7224 */ /* 0x000fe600078e0015 */
        /* <DEDUP_REMOVED lines=41> */
.L_x_780:
[----:B--23--:R-:W-:Y:S01]  /*ab90*/  FMNMX.FTZ R3, R186, R167, !PT ;  /* 0x000000a7ba037209 */ /* 0x00cfe20007810000 */
[----:B----4-:R-:W-:Y:S01]  /*aba0*/  LDSM.16.MT88.4 R12, [R236+0x10000] ;  /* 0x01000000ec0c783b */ /* 0x010fe20000004200 */
        /* <DEDUP_REMOVED lines=9> */
[----:B------:R-:W-:Y:S04]  /*ac40*/  FMNMX.FTZ R3, R8, R3, !PT ;  /* 0x0000000308037209 */ /* 0x000fe80007810000 */
[----:B------:R-:W-:Y:S01]  /*ac50*/  FMNMX.FTZ R2, R196, R3, !PT ;  /* 0x00000003c4027209 */ /* 0x000fe20007810000 */
[----:B------:R-:W-:Y:S01]  /*ac60*/  LDSM.16.MT88.4 R28, [R233+0x10000] ;  /* 0x01000000e91c783b */ /* 0x000fe20000004200 */
[----:B------:R-:W-:Y:S02]  /*ac70*/  FMNMX.FTZ R3, R9, R4, !PT ;  /* 0x0000000409037209 */ /* 0x000fe40007810000 */
[----:B------:R-:W-:Y:S02]  /*ac80*/  FMNMX.FTZ R2, R189, R2, !PT ;  /* 0x00000002bd027209 */ /* 0x000fe40007810000 */
[----:B-1----:R-:W-:Y:S02]  /*ac90*/  FMNMX.FTZ R4, R190, R3, !PT ;  /* 0x00000003be047209 */ /* 0x002fe40007810000 */
[----:B------:R-:W-:Y:S01]  /*aca0*/  FMNMX.FTZ R3, R179, R2, !PT ;  /* 0x00000002b3037209 */ /* 0x000fe20007810000 */
[----:B------:R-:W2:Y:S01]  /*acb0*/  LDL.LU R212, [R1] ;  /* 0x0000000001d47983 */ /* 0x000ea20000300800 */
        /* <DEDUP_REMOVED lines=19> */
[----:B------:R-:W-:Y:S03]  /*adf0*/  FMNMX.FTZ R2, R166, R3, !PT ;  /* 0x00000003a6027209 */ /* 0x000fe60007810000 */
[----:B------:R-:W1:Y:S01]  /*ae00*/  SHFL.BFLY PT, R6, R5, 0x2, 0x1f ;  /* 0x0c401f0005067f89 */ /* 0x000e6200000e0000 */
[----:B------:R-:W-:Y:S07]  /*ae10*/  FMNMX.FTZ R7, R165, R2, !PT ;  /* 0x00000002a5077209 */ /* 0x000fee0007810000 */
[----:B------:R-:W3:Y:S01]  /*ae20*/  SHFL.BFLY PT, R2, R7, 0x2, 0x1f ;  /* 0x0c401f0007027f89 */ /* 0x000ee200000e0000 */
[----:B-1----:R-:W-:Y:S07]  /*ae30*/  FMNMX.FTZ R11, R5, R6, !PT ;  /* 0x00000006050b7209 */ /* 0x002fee0007810000 */
[----:B------:R-:W1:Y:S01]  /*ae40*/  SHFL.BFLY PT, R164, R11, 0x1, 0x1f ;  /* 0x0c201f000ba47f89 */ /* 0x000e6200000e0000 */
[----:B---3--:R-:W-:Y:S07]  /*ae50*/  FMNMX.FTZ R4, R7, R2, !PT ;  /* 0x0000000207047209 */ /* 0x008fee0007810000 */
[----:B------:R-:W3:Y:S01]  /*ae60*/  SHFL.BFLY PT, R3, R4, 0x1, 0x1f ;  /* 0x0c201f0004037f89 */ /* 0x000ee200000e0000 */
[----:B-1----:R-:W-:Y:S04]  /*ae70*/  FMNMX.FTZ R164, R11, R164, !PT ;  /* 0x000000a40ba47209 */ /* 0x002fe80007810000 */
[C---:B------:R-:W-:Y:S01]  /*ae80*/  FSETP.NEU.FTZ.AND P0, PT, R164.reuse, -INF , PT ;  /* 0xff800000a400780b */ /* 0x040fe20003f1d000 */
[C---:B------:R-:W-:Y:S02]  /*ae90*/  FMUL.FTZ R177, R164.reuse, c[0x0][0x23c] ;  /* 0x00008f00a4b17a20 */ /* 0x040fe40000410000 */
[----:B------:R-:W-:Y:S01]  /*aea0*/  FADD.FTZ R2, -R164, R167 ;  /* 0x000000a7a4027221 */ /* 0x000fe20000010100 */
[----:B---3--:R-:W-:Y:S01]  /*aeb0*/  FMNMX.FTZ R3, R4, R3, !PT ;  /* 0x0000000304037209 */ /* 0x008fe20007810000 */
[----:B------:R-:W3:Y:S01]  /*aec0*/  LDL.LU R167, [R1+0x4] ;  /* 0x0000040001a77983 */ /* 0x000ee20000300800 */
[----:B------:R-:W-:Y:S01]  /*aed0*/  FSEL R177, R177, RZ, P0 ;  /* 0x000000ffb1b17208 */ /* 0x000fe20000000000 */
[----:B------:R-:W-:Y:S01]  /*aee0*/  FMUL.FTZ R6, R2, c[0x0][0x23c] ;  /* 0x00008f0002067a20 */ /* 0x000fe20000410000 */
[C---:B------:R-:W-:Y:S01]  /*aef0*/  FSETP.NEU.FTZ.AND P0, PT, R3.reuse, -INF , PT ;  /* 0xff8000000300780b */ /* 0x040fe20003f1d000 */
[C---:B------:R-:W-:Y:S02]  /*af00*/  FMUL.FTZ R176, R3.reuse, c[0x0][0x23c] ;  /* 0x00008f0003b07a20 */ /* 0x040fe40000410000 */
[----:B------:R-:W-:Y:S01]  /*af10*/  FADD.FTZ R5, -R3, R0 ;  /* 0x0000000003057221 */ /* 0x000fe20000010100 */
[----:B------:R-:W1:Y:S01]  /*af20*/  MUFU.EX2 R2, R6 ;  /* 0x0000000600027308 */ /* 0x000e620000000800 */
[--C-:B------:R-:W-:Y:S01]  /*af30*/  FFMA.FTZ R186, R186, c[0x0][0x23c], -R177.reuse ;  /* 0x00008f00baba7a23 */ /* 0x100fe200000108b1 */
[----:B------:R-:W-:Y:S01]  /*af40*/  FSEL R176, R176, RZ, P0 ;  /* 0x000000ffb0b07208 */ /* 0x000fe20000000000 */
[--C-:B------:R-:W-:Y:S01]  /*af50*/  FFMA.FTZ R185, R182, c[0x0][0x23c], -R177.reuse ;  /* 0x00008f00b6b97a23 */ /* 0x100fe200000108b1 */
[----:B------:R-:W-:Y:S01]  /*af60*/  ISETP.LT.AND P0, PT, RZ, UR26, PT ;  /* 0x0000001aff007c0c */ /* 0x000fe2000bf01270 */
[--C-:B------:R-:W-:Y:S01]  /*af70*/  FFMA.FTZ R184, R181, c[0x0][0x23c], -R177.reuse ;  /* 0x00008f00b5b87a23 */ /* 0x100fe200000108b1 */
[----:B------:R-:W-:Y:S01]  /*af80*/  UMOV UR26, UR32 ;  /* 0x00000020001a7c82 */ /* 0x000fe20008000000 */
[--C-:B------:R-:W-:Y:S02]  /*af90*/  FFMA.FTZ R187, R187, c[0x0][0x23c], -R176.reuse ;  /* 0x00008f00bbbb7a23 */ /* 0x100fe400000108b0 */
[--C-:B------:R-:W-:Y:S01]  /*afa0*/  FFMA.FTZ R182, R183, c[0x0][0x23c], -R176.reuse ;  /* 0x00008f00b7b67a23 */ /* 0x100fe200000108b0 */
[----:B------:R-:W-:Y:S01]  /*afb0*/  MUFU.EX2 R186, R186 ;  /* 0x000000ba00ba7308 */ /* 0x000fe20000000800 */
[--C-:B------:R-:W-:Y:S02]  /*afc0*/  FFMA.FTZ R183, R8, c[0x0][0x23c], -R177.reuse ;  /* 0x00008f0008b77a23 */ /* 0x100fe400000108b1 */
[--C-:B------:R-:W-:Y:S02]  /*afd0*/  FFMA.FTZ R181, R10, c[0x0][0x23c], -R176.reuse ;  /* 0x00008f000ab57a23 */ /* 0x100fe400000108b0 */
[--C-:B------:R-:W-:Y:S02]  /*afe0*/  FFMA.FTZ R180, R9, c[0x0][0x23c], -R176.reuse ;  /* 0x00008f0009b47a23 */ /* 0x100fe400000108b0 */
[----:B------:R-:W-:Y:S02]  /*aff0*/  FMUL.FTZ R0, R5, c[0x0][0x23c] ;  /* 0x00008f0005007a20 */ /* 0x000fe40000410000 */
[--C-:B------:R-:W-:Y:S01]  /*b000*/  FFMA.FTZ R193, R179, c[0x0][0x23c], -R177.reuse ;  /* 0x00008f00b3c17a23 */ /* 0x100fe200000108b1 */
[----:B------:R-:W4:Y:S01]  /*b010*/  MUFU.EX2 R185, R185 ;  /* 0x000000b900b97308 */ /* 0x000f220000000800 */
[--C-:B------:R-:W-:Y:S02]  /*b020*/  FFMA.FTZ R192, R178, c[0x0][0x23c], -R177.reuse ;  /* 0x00008f00b2c07a23 */ /* 0x100fe400000108b1 */
[--C-:B------:R-:W-:Y:S02]  /*b030*/  FFMA.FTZ R188, R196, c[0x0][0x23c], -R177.reuse ;  /* 0x00008f00c4bc7a23 */ /* 0x100fe400000108b1 */
[C---:B-1----:R-:W-:Y:S02]  /*b040*/  FMUL.FTZ R4, R2.reuse, R160 ;  /* 0x000000a002047220 */ /* 0x042fe40000410000 */
[C---:B------:R-:W-:Y:S02]  /*b050*/  FMUL.FTZ R5, R2.reuse, R161 ;  /* 0x000000a102057220 */ /* 0x040fe40000410000 */
[C---:B------:R-:W-:Y:S01]  /*b060*/  FMUL.FTZ R8, R2.reuse, R156 ;  /* 0x0000009c02087220 */ /* 0x040fe20000410000 */
[----:B------:R-:W1:Y:S01]  /*b070*/  MUFU.EX2 R0, R0 ;  /* 0x0000000000007308 */ /* 0x000e620000000800 */
[C---:B------:R-:W-:Y:S02]  /*b080*/  FMUL.FTZ R9, R2.reuse, R157 ;  /* 0x0000009d02097220 */ /* 0x040fe40000410000 */
[C---:B------:R-:W-:Y:S02]  /*b090*/  FMUL.FTZ R16, R2.reuse, R148 ;  /* 0x0000009402107220 */ /* 0x040fe40000410000 */
[C---:B------:R-:W-:Y:S02]  /*b0a0*/  FMUL.FTZ R17, R2.reuse, R149 ;  /* 0x0000009502117220 */ /* 0x040fe40000410000 */
[C---:B------:R-:W-:Y:S02]  /*b0b0*/  FMUL.FTZ R24, R2.reuse, R140 ;  /* 0x0000008c02187220 */ /* 0x040fe40000410000 */
[C---:B------:R-:W-:Y:S01]  /*b0c0*/  FMUL.FTZ R25, R2.reuse, R141 ;  /* 0x0000008d02197220 */ /* 0x040fe20000410000 */
[----:B------:R-:W-:Y:S01]  /*b0d0*/  MUFU.EX2 R187, R187 ;  /* 0x000000bb00bb7308 */ /* 0x000fe20000000800 */
[C---:B------:R-:W-:Y:S02]  /*b0e0*/  FMUL.FTZ R32, R2.reuse, R132 ;  /* 0x0000008402207220 */ /* 0x040fe40000410000 */
[C---:B------:R-:W-:Y:S01]  /*b0f0*/  FMUL.FTZ R33, R2.reuse, R133 ;  /* 0x0000008502217220 */ /* 0x040fe20000410000 */
[----:B----4-:R-:W-:Y:S01]  /*b100*/  F2FP.BF16.PACK_AB R160, R185, R186 ;  /* 0x000000bab9a0723e */ /* 0x010fe200000010ff */
[--C-:B------:R-:W-:Y:S02]  /*b110*/  FFMA.FTZ R196, R173, c[0x0][0x23c], -R176.reuse ;  /* 0x00008f00adc47a23 */ /* 0x100fe400000108b0 */
[----:B------:R-:W-:Y:S01]  /*b120*/  LDSM.16.MT88.4 R172, [R234+0x14800] ;  /* 0x01480000eaac783b */ /* 0x000fe20000004200 */
[C---:B------:R-:W-:Y:S02]  /*b130*/  FMUL.FTZ R36, R2.reuse, R36 ;  /* 0x0000002402247220 */ /* 0x040fe40000410000 */
[----:B------:R-:W4:Y:S01]  /*b140*/  MUFU.EX2 R182, R182 ;  /* 0x000000b600b67308 */ /* 0x000f220000000800 */
[C---:B------:R-:W-:Y:S02]  /*b150*/  FMUL.FTZ R37, R2.reuse, R37 ;  /* 0x0000002502257220 */ /* 0x040fe40000410000 */
[----:B------:R-:W-:Y:S02]  /*b160*/  FMUL.FTZ R40, R2, R40 ;  /* 0x0000002802287220 */ /* 0x000fe40000410000 */
[C---:B-1----:R-:W-:Y:S02]  /*b170*/  FMUL.FTZ R6, R0.reuse, R162 ;  /* 0x000000a200067220 */ /* 0x042fe40000410000 */
[C---:B------:R-:W-:Y:S02]  /*b180*/  FMUL.FTZ R7, R0.reuse, R163 ;  /* 0x000000a300077220 */ /* 0x040fe40000410000 */
[C---:B------:R-:W-:Y:S01]  /*b190*/  FMUL.FTZ R10, R0.reuse, R158 ;  /* 0x0000009e000a7220 */ /* 0x040fe20000410000 */
[----:B------:R-:W-:Y:S01]  /*b1a0*/  MUFU.EX2 R184, R184 ;  /* 0x000000b800b87308 */ /* 0x000fe20000000800 */
[C---:B------:R-:W-:Y:S02]  /*b1b0*/  FMUL.FTZ R11, R0.reuse, R159 ;  /* 0x0000009f000b7220 */ /* 0x040fe40000410000 */
[C---:B------:R-:W-:Y:S01]  /*b1c0*/  FMUL.FTZ R18, R0.reuse, R150 ;  /* 0x0000009600127220 */ /* 0x040fe20000410000 */
[----:B------:R-:W-:Y:S01]  /*b1d0*/  LDSM.16.MT88.4 R156, [R234+0x12800] ;  /* 0x01280000ea9c783b */ /* 0x000fe20000004200 */
[C---:B------:R-:W-:Y:S02]  /*b1e0*/  FMUL.FTZ R19, R0.reuse, R151 ;  /* 0x0000009700137220 */ /* 0x040fe40000410000 */
[C---:B------:R-:W-:Y:S02]  /*b1f0*/  FMUL.FTZ R26, R0.reuse, R142 ;  /* 0x0000008e001a7220 */ /* 0x040fe40000410000 */
[C---:B------:R-:W-:Y:S01]  /*b200*/  FMUL.FTZ R27, R0.reuse, R143 ;  /* 0x0000008f001b7220 */ /* 0x040fe20000410000 */
[----:B------:R-:W1:Y:S01]  /*b210*/  MUFU.EX2 R183, R183 ;  /* 0x000000b700b77308 */ /* 0x000e620000000800 */
[C---:B------:R-:W-:Y:S01]  /*b220*/  FMUL.FTZ R34, R0.reuse, R134 ;  /* 0x0000008600227220 */ /* 0x040fe20000410000 */
[----:B------:R-:W-:Y:S01]  /*b230*/  LDSM.16.MT88.4 R140, [R232+0x12000] ;  /* 0x01200000e88c783b */ /* 0x000fe20000004200 */
[----:B------:R-:W-:Y:S01]  /*b240*/  FMUL.FTZ R35, R0, R135 ;  /* 0x0000008700237220 */ /* 0x000fe20000410000 */
[----:B----4-:R-:W-:Y:S01]  /*b250*/  F2FP.BF16.PACK_AB R161, R182, R187 ;  /* 0x000000bbb6a1723e */ /* 0x010fe200000010ff */
[C---:B------:R-:W-:Y:S02]  /*b260*/  FMUL.FTZ R38, R0.reuse, R38 ;  /* 0x0000002600267220 */ /* 0x040fe40000410000 */
[----:B------:R-:W-:Y:S02]  /*b270*/  FMUL.FTZ R39, R0, R39 ;  /* 0x0000002700277220 */ /* 0x000fe40000410000 */
[----:B------:R-:W-:Y:S01]  /*b280*/  FMUL.FTZ R41, R2, R41 ;  /* 0x0000002902297220 */ /* 0x000fe20000410000 */
[----:B------:R-:W-:Y:S01]  /*b290*/  MUFU.EX2 R181, R181 ;  /* 0x000000b500b57308 */ /* 0x000fe20000000800 */
[----:B------:R-:W-:Y:S01]  /*b2a0*/  LDSM.16.MT88.4 R132, [R233+0x12000] ;  /* 0x01200000e984783b */ /* 0x000fe20000004200 */
[C---:B------:R-:W-:Y:S02]  /*b2b0*/  FMUL.FTZ R42, R0.reuse, R42 ;  /* 0x0000002a002a7220 */ /* 0x040fe40000410000 */
[----:B------:R-:W-:Y:S02]  /*b2c0*/  FMUL.FTZ R43, R0, R43 ;  /* 0x0000002b002b7220 */ /* 0x000fe40000410000 */
[C---:B------:R-:W-:Y:S02]  /*b2d0*/  FMUL.FTZ R44, R2.reuse, R44 ;  /* 0x0000002c022c7220 */ /* 0x040fe40000410000 */
[----:B------:R-:W-:Y:S01]  /*b2e0*/  FMUL.FTZ R45, R2, R45 ;  /* 0x0000002d022d7220 */ /* 0x000fe20000410000 */
[----:B------:R-:W-:Y:S01]  /*b2f0*/  LDSM.16.MT88.4 R148, [R232+0x10800] ;  /* 0x01080000e894783b */ /* 0x000fe20000004200 */
[----:B------:R-:W4:Y:S01]  /*b300*/  MUFU.EX2 R180, R180 ;  /* 0x000000b400b47308 */ /* 0x000f220000000800 */
[C---:B------:R-:W-:Y:S02]  /*b310*/  FMUL.FTZ R46, R0.reuse, R46 ;  /* 0x0000002e002e7220 */ /* 0x040fe40000410000 */
[----:B------:R-:W-:Y:S01]  /*b320*/  FMUL.FTZ R47, R0, R47 ;  /* 0x0000002f002f7220 */ /* 0x000fe20000410000 */
[----:B-1----:R-:W-:Y:S01]  /*b330*/  F2FP.BF16.PACK_AB R162, R183, R184 ;  /* 0x000000b8b7a2723e */ /* 0x002fe200000010ff */
        /* <DEDUP_REMOVED lines=9> */
[----:B------:R-:W-:Y:S01]  /*b3d0*/  MUFU.EX2 R193, R193 ;  /* 0x000000c100c17308 */ /* 0x000fe20000000800 */
[C---:B------:R-:W-:Y:S02]  /*b3e0*/  FMUL.FTZ R56, R2.reuse, R56 ;  /* 0x0000003802387220 */ /* 0x040fe40000410000 */
[----:B------:R-:W-:Y:S01]  /*b3f0*/  FMUL.FTZ R57, R2, R57 ;  /* 0x0000003902397220 */ /* 0x000fe20000410000 */
[----:B----4-:R-:W-:Y:S01]  /*b400*/  F2FP.BF16.PACK_AB R163, R180, R181 ;  /* 0x000000b5b4a3723e */ /* 0x010fe200000010ff */
[C---:B------:R-:W-:Y:S02]  /*b410*/  FMUL.FTZ R58, R0.reuse, R58 ;  /* 0x0000003a003a7220 */ /* 0x040fe40000410000 */
[----:B------:R-:W-:Y:S02]  /*b420*/  FMUL.FTZ R59, R0, R59 ;  /* 0x0000003b003b7220 */ /* 0x000fe40000410000 */
[C---:B------:R-:W-:Y:S01]  /*b430*/  FMUL.FTZ R60, R2.reuse, R60 ;  /* 0x0000003c023c7220 */ /* 0x040fe20000410000 */
[----:B------:R-:W-:Y:S01]  /*b440*/  MUFU.EX2 R192, R192 ;  /* 0x000000c000c07308 */ /* 0x000fe20000000800 */
[C---:B------:R-:W-:Y:S05]  /*b450*/  HMMA.16816.F32.BF16 R4, R160.reuse, R12, R4 ;  /* 0x0000000ca004723c */ /* 0x040fea0000041804 */
[C---:B------:R-:W-:Y:S02]  /*b460*/  FMUL.FTZ R61, R2.reuse, R61 ;  /* 0x0000003d023d7220 */ /* 0x040fe40000410000 */
[C---:B------:R-:W-:Y:S01]  /*b470*/  FMUL.FTZ R12, R2.reuse, R152 ;  /* 0x00000098020c7220 */ /* 0x040fe20000410000 */
[C---:B------:R-:W-:Y:S01]  /*b480*/  HMMA.16816.F32.BF16 R8, R160.reuse, R14, R8 ;  /* 0x0000000ea008723c */ /* 0x040fe20000041808 */
[----:B------:R-:W-:Y:S03]  /*b490*/  MUFU.EX2 R196, R196 ;  /* 0x000000c400c47308 */ /* 0x000fe60000000800 */
[----:B------:R-:W-:Y:S02]  /*b4a0*/  FMUL.FTZ R13, R2, R153 ;  /* 0x00000099020d7220 */ /* 0x000fe40000410000 */
[C---:B------:R-:W-:Y:S02]  /*b4b0*/  FMUL.FTZ R62, R0.reuse, R62 ;  /* 0x0000003e003e7220 */ /* 0x040fe40000410000 */
[C---:B------:R-:W-:Y:S04]  /*b4c0*/  FMUL.FTZ R14, R0.reuse, R154 ;  /* 0x0000009a000e7220 */ /* 0x040fe80000410000 */
[C---:B------:R-:W-:Y:S02]  /*b4d0*/  FMUL.FTZ R15, R0.reuse, R155 ;  /* 0x0000009b000f7220 */ /* 0x040fe40000410000 */
[----:B------:R-:W1:Y:S01]  /*b4e0*/  LDSM.16.MT88.4 R152, [R232+0x10000] ;  /* 0x01000000e898783b */ /* 0x000e620000004200 */
[----:B------:R-:W-:Y:S02]  /*b4f0*/  FMUL.FTZ R63, R0, R63 ;  /* 0x0000003f003f7220 */ /* 0x000fe40000410000 */
[C---:B------:R-:W-:Y:S02]  /*b500*/  FMUL.FTZ R64, R2.reuse, R64 ;  /* 0x0000004002407220 */ /* 0x040fe40000410000 */
[C---:B------:R-:W-:Y:S03]  /*b510*/  HMMA.16816.F32.BF16 R12, R160.reuse, R20, R12 ;  /* 0x00000014a00c723c */ /* 0x040fe6000004180c */
[----:B------:R-:W-:Y:S02]  /*b520*/  FMUL.FTZ R65, R2, R65 ;  /* 0x0000004102417220 */ /* 0x000fe40000410000 */
[----:B------:R-:W-:Y:S02]  /*b530*/  FMUL.FTZ R66, R0, R66 ;  /* 0x0000004200427220 */ /* 0x000fe40000410000 */
[C---:B------:R-:W-:Y:S01]  /*b540*/  FMUL.FTZ R20, R2.reuse, R144 ;  /* 0x0000009002147220 */ /* 0x040fe20000410000 */
[C---:B------:R-:W-:Y:S04]  /*b550*/  HMMA.16816.F32.BF16 R16, R160.reuse, R22, R16 ;  /* 0x00000016a010723c */ /* 0x040fe80000041810 */
[----:B------:R-:W-:Y:S02]  /*b560*/  FMUL.FTZ R21, R2, R145 ;  /* 0x0000009102157220 */ /* 0x000fe40000410000 */
[C---:B------:R-:W-:Y:S02]  /*b570*/  FMUL.FTZ R67, R0.reuse, R67 ;  /* 0x0000004300437220 */ /* 0x040fe40000410000 */
[C---:B------:R-:W-:Y:S04]  /*b580*/  FMUL.FTZ R22, R0.reuse, R146 ;  /* 0x0000009200167220 */ /* 0x040fe80000410000 */
[----:B------:R-:W-:Y:S02]  /*b590*/  FMUL.FTZ R23, R0, R147 ;  /* 0x0000009300177220 */ /* 0x000fe40000410000 */
[----:B------:R-:W4:Y:S01]  /*b5a0*/  LDSM.16.MT88.4 R144, [R236+0x12000] ;  /* 0x01200000ec90783b */ /* 0x000f220000004200 */
[C---:B------:R-:W-:Y:S02]  /*b5b0*/  FMUL.FTZ R68, R2.reuse, R68 ;  /* 0x0000004402447220 */ /* 0x040fe40000410000 */
[----:B------:R-:W-:Y:S02]  /*b5c0*/  FMUL.FTZ R69, R2, R69 ;  /* 0x0000004502457220 */ /* 0x000fe40000410000 */
[C---:B------:R-:W-:Y:S03]  /*b5d0*/  HMMA.16816.F32.BF16 R20, R160.reuse, R28, R20 ;  /* 0x0000001ca014723c */ /* 0x040fe60000041814 */
[C---:B------:R-:W-:Y:S02]  /*b5e0*/  FMUL.FTZ R70, R0.reuse, R70 ;  /* 0x0000004600467220 */ /* 0x040fe40000410000 */
[----:B------:R-:W-:Y:S02]  /*b5f0*/  FMUL.FTZ R71, R0, R71 ;  /* 0x0000004700477220 */ /* 0x000fe40000410000 */
[C---:B------:R-:W-:Y:S01]  /*b600*/  FMUL.FTZ R28, R2.reuse, R136 ;  /* 0x00000088021c7220 */ /* 0x040fe20000410000 */
[C---:B------:R-:W-:Y:S04]  /*b610*/  HMMA.16816.F32.BF16 R24, R160.reuse, R30, R24 ;  /* 0x0000001ea018723c */ /* 0x040fe80000041818 */
[C---:B------:R-:W-:Y:S02]  /*b620*/  FMUL.FTZ R29, R2.reuse, R137 ;  /* 0x00000089021d7220 */ /* 0x040fe40000410000 */
[----:B------:R-:W-:Y:S02]  /*b630*/  FMUL.FTZ R72, R2, R72 ;  /* 0x0000004802487220 */ /* 0x000fe40000410000 */
[C---:B------:R-:W-:Y:S04]  /*b640*/  FMUL.FTZ R30, R0.reuse, R138 ;  /* 0x0000008a001e7220 */ /* 0x040fe80000410000 */
[----:B------:R-:W-:Y:S02]  /*b650*/  FMUL.FTZ R31, R0, R139 ;  /* 0x0000008b001f7220 */ /* 0x000fe40000410000 */
[----:B------:R-:W5:Y:S01]  /*b660*/  LDSM.16.MT88.4 R136, [R234+0x12000] ;  /* 0x01200000ea88783b */ /* 0x000f620000004200 */
[----:B------:R-:W-:Y:S02]  /*b670*/  FMUL.FTZ R73, R2, R73 ;  /* 0x0000004902497220 */ /* 0x000fe40000410000 */
[C---:B------:R-:W-:Y:S02]  /*b680*/  FMUL.FTZ R74, R0.reuse, R74 ;  /* 0x0000004a004a7220 */ /* 0x040fe40000410000 */
[C---:B-1----:R-:W-:Y:S03]  /*b690*/  HMMA.16816.F32.BF16 R28, R160.reuse, R152, R28 ;  /* 0x00000098a01c723c */ /* 0x042fe6000004181c */
[----:B------:R-:W-:Y:S02]  /*b6a0*/  FMUL.FTZ R75, R0, R75 ;  /* 0x0000004b004b7220 */ /* 0x000fe40000410000 */
[C---:B------:R-:W-:Y:S02]  /*b6b0*/  FMUL.FTZ R76, R2.reuse, R76 ;  /* 0x0000004c024c7220 */ /* 0x040fe40000410000 */
[----:B------:R-:W-:Y:S01]  /*b6c0*/  FMUL.FTZ R77, R2, R77 ;  /* 0x0000004d024d7220 */ /* 0x000fe20000410000 */
[C---:B------:R-:W-:Y:S01]  /*b6d0*/  HMMA.16816.F32.BF16 R32, R160.reuse, R154, R32 ;  /* 0x0000009aa020723c */ /* 0x040fe20000041820 */
[----:B------:R-:W-:Y:S03]  /*b6e0*/  LDSM.16.MT88.4 R152, [R236+0x12800] ;  /* 0x01280000ec98783b */ /* 0x000fe60000004200 */
[C---:B------:R-:W-:Y:S02]  /*b6f0*/  FMUL.FTZ R78, R0.reuse, R78 ;  /* 0x0000004e004e7220 */ /* 0x040fe40000410000 */
[----:B------:R-:W-:Y:S02]  /*b700*/  FMUL.FTZ R79, R0, R79 ;  /* 0x0000004f004f7220 */ /* 0x000fe40000410000 */
[C---:B----4-:R-:W-:Y:S04]  /*b710*/  HMMA.16816.F32.BF16 R36, R160.reuse, R144, R36 ;  /* 0x00000090a024723c */ /* 0x050fe80000041824 */
[C---:B------:R-:W-:Y:S02]  /*b720*/  FMUL.FTZ R80, R2.reuse, R80 ;  /* 0x0000005002507220 */ /* 0x040fe40000410000 */
[----:B------:R-:W-:Y:S02]  /*b730*/  FMUL.FTZ R81, R2, R81 ;  /* 0x0000005102517220 */ /* 0x000fe40000410000 */
[C---:B------:R-:W-:Y:S01]  /*b740*/  HMMA.16816.F32.BF16 R40, R160.reuse, R146, R40 ;  /* 0x00000092a028723c */ /* 0x040fe20000041828 */
[----:B------:R-:W-:Y:S03]  /*b750*/  LDSM.16.MT88.4 R144, [R233+0x10800] ;  /* 0x01080000e990783b */ /* 0x000fe60000004200 */
[C---:B------:R-:W-:Y:S02]  /*b760*/  FMUL.FTZ R82, R0.reuse, R82 ;  /* 0x0000005200527220 */ /* 0x040fe40000410000 */
[----:B------:R-:W-:Y:S02]  /*b770*/  FMUL.FTZ R83, R0, R83 ;  /* 0x0000005300537220 */ /* 0x000fe40000410000 */
[C---:B------:R-:W-:Y:S01]  /*b780*/  FMUL.FTZ R84, R2.reuse, R84 ;  /* 0x0000005402547220 */ /* 0x040fe20000410000 */
[C---:B-----5:R-:W-:Y:S03]  /*b790*/  HMMA.16816.F32.BF16 R44, R160.reuse, R136, R44 ;  /* 0x00000088a02c723c */ /* 0x060fe6000004182c */
[----:B------:R-:W-:Y:S02]  /*b7a0*/  FMUL.FTZ R85, R2, R85 ;  /* 0x0000005502557220 */ /* 0x000fe40000410000 */
[C---:B------:R-:W-:Y:S02]  /*b7b0*/  FMUL.FTZ R86, R0.reuse, R86 ;  /* 0x0000005600567220 */ /* 0x040fe40000410000 */
[----:B------:R-:W-:Y:S01]  /*b7c0*/  FMUL.FTZ R87, R0, R87 ;  /* 0x0000005700577220 */ /* 0x000fe20000410000 */
[C---:B------:R-:W-:Y:S01]  /*b7d0*/  HMMA.16816.F32.BF16 R48, R160.reuse, R138, R48 ;  /* 0x0000008aa030723c */ /* 0x040fe20000041830 */
[----:B------:R-:W1:Y:S03]  /*b7e0*/  LDSM.16.MT88.4 R136, [R236+0x14000] ;  /* 0x01400000ec88783b */ /* 0x000e660000004200 */
[C---:B------:R-:W-:Y:S02]  /*b7f0*/  FMUL.FTZ R88, R2.reuse, R88 ;  /* 0x0000005802587220 */ /* 0x040fe40000410000 */
[----:B------:R-:W-:Y:S02]  /*b800*/  FMUL.FTZ R89, R2, R89 ;  /* 0x0000005902597220 */ /* 0x000fe40000410000 */
[C---:B------:R-:W-:Y:S04]  /*b810*/  HMMA.16816.F32.BF16 R52, R160.reuse, R132, R52 ;  /* 0x00000084a034723c */ /* 0x040fe80000041834 */
[C---:B------:R-:W-:Y:S02]  /*b820*/  FMUL.FTZ R90, R0.reuse, R90 ;  /* 0x0000005a005a7220 */ /* 0x040fe40000410000 */
[----:B------:R-:W-:Y:S02]  /*b830*/  FMUL.FTZ R91, R0, R91 ;  /* 0x0000005b005b7220 */ /* 0x000fe40000410000 */
[C---:B------:R-:W-:Y:S01]  /*b840*/  HMMA.16816.F32.BF16 R56, R160.reuse, R134, R56 ;  /* 0x00000086a038723c */ /* 0x040fe20000041838 */
[----:B------:R-:W4:Y:S03]  /*b850*/  LDSM.16.MT88.4 R132, [R234+0x14000] ;  /* 0x01400000ea84783b */ /* 0x000f260000004200 */
[C---:B------:R-:W-:Y:S02]  /*b860*/  FMUL.FTZ R92, R2.reuse, R92 ;  /* 0x0000005c025c7220 */ /* 0x040fe40000410000 */
[----:B------:R-:W-:Y:S02]  /*b870*/  FMUL.FTZ R93, R2, R93 ;  /* 0x0000005d025d7220 */ /* 0x000fe40000410000 */
[C---:B------:R-:W-:Y:S04]  /*b880*/  HMMA.16816.F32.BF16 R60, R160.reuse, R140, R60 ;  /* 0x0000008ca03c723c */ /* 0x040fe8000004183c */
[C---:B------:R-:W-:Y:S02]  /*b890*/  FMUL.FTZ R94, R0.reuse, R94 ;  /* 0x0000005e005e7220 */ /* 0x040fe40000410000 */
[----:B------:R-:W-:Y:S02]  /*b8a0*/  FMUL.FTZ R95, R0, R95 ;  /* 0x0000005f005f7220 */ /* 0x000fe40000410000 */
[C---:B------:R-:W-:Y:S01]  /*b8b0*/  HMMA.16816.F32.BF16 R64, R160.reuse, R142, R64 ;  /* 0x0000008ea040723c */ /* 0x040fe20000041840 */
[----:B------:R-:W5:Y:S03]  /*b8c0*/  LDSM.16.MT88.4 R140, [R233+0x14000] ;  /* 0x01400000e98c783b */ /* 0x000f660000004200 */
[C---:B------:R-:W-:Y:S02]  /*b8d0*/  FMUL.FTZ R96, R2.reuse, R96 ;  /* 0x0000006002607220 */ /* 0x040fe40000410000 */
[----:B------:R-:W-:Y:S02]  /*b8e0*/  FMUL.FTZ R97, R2, R97 ;  /* 0x0000006102617220 */ /* 0x000fe40000410000 */
[C---:B------:R-:W-:Y:S01]  /*b8f0*/  FMUL.FTZ R98, R0.reuse, R98 ;  /* 0x0000006200627220 */ /* 0x040fe20000410000 */
[C---:B-1----:R-:W-:Y:S03]  /*b900*/  HMMA.16816.F32.BF16 R68, R160.reuse, R136, R68 ;  /* 0x00000088a044723c */ /* 0x042fe60000041844 */
[----:B------:R-:W-:Y:S02]  /*b910*/  FMUL.FTZ R99, R0, R99 ;  /* 0x0000006300637220 */ /* 0x000fe40000410000 */
[C---:B------:R-:W-:Y:S02]  /*b920*/  FMUL.FTZ R100, R2.reuse, R100 ;  /* 0x0000006402647220 */ /* 0x040fe40000410000 */
[----:B------:R-:W-:Y:S01]  /*b930*/  FMUL.FTZ R101, R2, R101 ;  /* 0x0000006502657220 */ /* 0x000fe20000410000 */
[C---:B------:R-:W-:Y:S01]  /*b940*/  HMMA.16816.F32.BF16 R72, R160.reuse, R138, R72 ;  /* 0x0000008aa048723c */ /* 0x040fe20000041848 */
[----:B------:R-:W1:Y:S03]  /*b950*/  LDSM.16.MT88.4 R136, [R232+0x14000] ;  /* 0x01400000e888783b */ /* 0x000e660000004200 */
[C---:B------:R-:W-:Y:S02]  /*b960*/  FMUL.FTZ R102, R0.reuse, R102 ;  /* 0x0000006600667220 */ /* 0x040fe40000410000 */
[----:B------:R-:W-:Y:S02]  /*b970*/  FMUL.FTZ R103, R0, R103 ;  /* 0x0000006700677220 */ /* 0x000fe40000410000 */
[C---:B----4-:R-:W-:Y:S04]  /*b980*/  HMMA.16816.F32.BF16 R76, R160.reuse, R132, R76 ;  /* 0x00000084a04c723c */ /* 0x050fe8000004184c */
[C---:B------:R-:W-:Y:S02]  /*b990*/  FMUL.FTZ R104, R2.reuse, R104 ;  /* 0x0000006802687220 */ /* 0x040fe40000410000 */
[----:B------:R-:W-:Y:S02]  /*b9a0*/  FMUL.FTZ R105, R2, R105 ;  /* 0x0000006902697220 */ /* 0x000fe40000410000 */
[C---:B------:R-:W-:Y:S01]  /*b9b0*/  HMMA.16816.F32.BF16 R80, R160.reuse, R134, R80 ;  /* 0x00000086a050723c */ /* 0x040fe20000041850 */
[----:B------:R-:W4:Y:S03]  /*b9c0*/  LDSM.16.MT88.4 R132, [R236+0x16000] ;  /* 0x01600000ec84783b */ /* 0x000f260000004200 */
[C---:B------:R-:W-:Y:S02]  /*b9d0*/  FMUL.FTZ R106, R0.reuse, R106 ;  /* 0x0000006a006a7220 */ /* 0x040fe40000410000 */
[----:B------:R-:W-:Y:S02]  /*b9e0*/  FMUL.FTZ R107, R0, R107 ;  /* 0x0000006b006b7220 */ /* 0x000fe40000410000 */
[C---:B-----5:R-:W-:Y:S04]  /*b9f0*/  HMMA.16816.F32.BF16 R84, R160.reuse, R140, R84 ;  /* 0x0000008ca054723c */ /* 0x060fe80000041854 */
        /* <DEDUP_REMOVED lines=20> */
[--C-:B------:R-:W-:Y:S02]  /*bb40*/  FFMA.FTZ R189, R189, c[0x0][0x23c], -R177.reuse ;  /* 0x00008f00bdbd7a23 */ /* 0x100fe400000108b1 */
[--C-:B------:R-:W-:Y:S02]  /*bb50*/  FFMA.FTZ R190, R190, c[0x0][0x23c], -R176.reuse ;  /* 0x00008f00bebe7a23 */ /* 0x100fe400000108b0 */
[C---:B-----5:R-:W-:Y:S02]  /*bb60*/  HMMA.16816.F32.BF16 R108, R160.reuse, R140, R108 ;  /* 0x0000008ca06c723c */ /* 0x060fe4000004186c */
[----:B------:R-:W5:Y:S02]  /*bb70*/  MUFU.EX2 R189, R189 ;  /* 0x000000bd00bd7308 */ /* 0x000f640000000800 */
[--C-:B------:R-:W-:Y:S02]  /*bb80*/  FFMA.FTZ R191, R191, c[0x0][0x23c], -R176.reuse ;  /* 0x00008f00bfbf7a23 */ /* 0x100fe400000108b0 */
[C---:B------:R-:W-:Y:S02]  /*bb90*/  FMUL.FTZ R120, R2.reuse, R120 ;  /* 0x0000007802787220 */ /* 0x040fe40000410000 */
[C---:B------:R-:W-:Y:S01]  /*bba0*/  HMMA.16816.F32.BF16 R112, R160.reuse, R142, R112 ;  /* 0x0000008ea070723c */ /* 0x040fe20000041870 */
[----:B------:R-:W2:Y:S03]  /*bbb0*/  LDSM.16.MT88.4 R140, [R236+0x10800] ;  /* 0x01080000ec8c783b */ /* 0x000ea60000004200 */
[----:B------:R-:W-:Y:S01]  /*bbc0*/  FMUL.FTZ R121, R2, R121 ;  /* 0x0000007902797220 */ /* 0x000fe20000410000 */
[----:B------:R-:W-:Y:S01]  /*bbd0*/  MUFU.EX2 R190, R190 ;  /* 0x000000be00be7308 */ /* 0x000fe20000000800 */
[C---:B------:R-:W-:Y:S02]  /*bbe0*/  FMUL.FTZ R122, R0.reuse, R122 ;  /* 0x0000007a007a7220 */ /* 0x040fe40000410000 */
[----:B------:R-:W-:Y:S01]  /*bbf0*/  FMUL.FTZ R123, R0, R123 ;  /* 0x0000007b007b7220 */ /* 0x000fe20000410000 */
[C---:B-1----:R-:W-:Y:S03]  /*bc00*/  HMMA.16816.F32.BF16 R116, R160.reuse, R136, R116 ;  /* 0x00000088a074723c */ /* 0x042fe60000041874 */
[--C-:B------:R-:W-:Y:S02]  /*bc10*/  FFMA.FTZ R203, R203, c[0x0][0x23c], -R176.reuse ;  /* 0x00008f00cbcb7a23 */ /* 0x100fe400000108b0 */
[C---:B------:R-:W-:Y:S01]  /*bc20*/  FMUL.FTZ R124, R2.reuse, R124 ;  /* 0x0000007c027c7220 */ /* 0x040fe20000410000 */
[----:B------:R-:W1:Y:S01]  /*bc30*/  MUFU.EX2 R191, R191 ;  /* 0x000000bf00bf7308 */ /* 0x000e620000000800 */
[----:B------:R-:W-:Y:S01]  /*bc40*/  FMUL.FTZ R125, R2, R125 ;  /* 0x0000007d027d7220 */ /* 0x000fe20000410000 */
[C---:B------:R-:W-:Y:S01]  /*bc50*/  HMMA.16816.F32.BF16 R120, R160.reuse, R138, R120 ;  /* 0x0000008aa078723c */ /* 0x040fe20000041878 */
[----:B------:R-:W2:Y:S03]  /*bc60*/  LDSM.16.MT88.4 R136, [R234+0x10800] ;  /* 0x01080000ea88783b */ /* 0x000ea60000004200 */
[C---:B------:R-:W-:Y:S02]  /*bc70*/  FMUL.FTZ R126, R0.reuse, R126 ;  /* 0x0000007e007e7220 */ /* 0x040fe40000410000 */
[----:B------:R-:W-:Y:S02]  /*bc80*/  FMUL.FTZ R127, R0, R127 ;  /* 0x0000007f007f7220 */ /* 0x000fe40000410000 */
[----:B------:R-:W3:Y:S01]  /*bc90*/  MUFU.EX2 R203, R203 ;  /* 0x000000cb00cb7308 */ /* 0x000ee20000000800 */
[C---:B------:R-:W-:Y:S03]  /*bca0*/  FMUL.FTZ R128, R2.reuse, R128 ;  /* 0x0000008002807220 */ /* 0x040fe60000410000 */
[----:B------:R-:W-:Y:S01]  /*bcb0*/  FMUL.FTZ R129, R2, R129 ;  /* 0x0000008102817220 */ /* 0x000fe20000410000 */
[C---:B----4-:R-:W-:Y:S03]  /*bcc0*/  HMMA.16816.F32.BF16 R124, R160.reuse, R132, R124 ;  /* 0x00000084a07c723c */ /* 0x050fe6000004187c */
[C---:B------:R-:W-:Y:S02]  /*bcd0*/  FMUL.FTZ R130, R0.reuse, R130 ;  /* 0x0000008200827220 */ /* 0x040fe40000410000 */
[----:B------:R-:W-:Y:S02]  /*bce0*/  FMUL.FTZ R131, R0, R131 ;  /* 0x0000008300837220 */ /* 0x000fe40000410000 */
[----:B-----5:R-:W-:Y:S01]  /*bcf0*/  F2FP.BF16.PACK_AB R132, R189, R188 ;  /* 0x000000bcbd84723e */ /* 0x020fe200000010ff */
[--C-:B------:R-:W-:Y:S01]  /*bd00*/  FFMA.FTZ R200, R213, c[0x0][0x23c], -R177.reuse ;  /* 0x00008f00d5c87a23 */ /* 0x100fe200000108b1 */
[----:B-1----:R-:W-:Y:S03]  /*bd10*/  F2FP.BF16.PACK_AB R133, R191, R190 ;  /* 0x000000bebf85723e */ /* 0x002fe600000010ff */
[----:B------:R-:W-:Y:S01]  /*bd20*/  HMMA.16816.F32.BF16 R128, R160, R134, R128 ;  /* 0x00000086a080723c */ /* 0x000fe20000041880 */
[----:B------:R-:W1:Y:S01]  /*bd30*/  LDSM.16.MT88.4 R160, [R233+0x12800] ;  /* 0x01280000e9a0783b */ /* 0x000e620000004200 */
[----:B------:R-:W-:Y:S01]  /*bd40*/  MUFU.EX2 R200, R200 ;  /* 0x000000c800c87308 */ /* 0x000fe20000000800 */
[--C-:B------:R-:W-:Y:S02]  /*bd50*/  FFMA.FTZ R213, R215, c[0x0][0x23c], -R177.reuse ;  /* 0x00008f00d7d57a23 */ /* 0x100fe400000108b1 */
[--C-:B------:R-:W-:Y:S02]  /*bd60*/  FFMA.FTZ R204, R211, c[0x0][0x23c], -R176.reuse ;  /* 0x00008f00d3cc7a23 */ /* 0x100fe400000108b0 */
[----:B------:R-:W-:Y:S01]  /*bd70*/  F2FP.BF16.PACK_AB R134, R192, R193 ;  /* 0x000000c1c086723e */ /* 0x000fe200000010ff */
[--C-:B------:R-:W-:Y:S01]  /*bd80*/  FFMA.FTZ R209, R209, c[0x0][0x23c], -R176.reuse ;  /* 0x00008f00d1d17a23 */ /* 0x100fe200000108b0 */
[----:B---3--:R-:W-:Y:S03]  /*bd90*/  F2FP.BF16.PACK_AB R135, R203, R196 ;  /* 0x000000c4cb87723e */ /* 0x008fe600000010ff */
[--C-:B------:R-:W-:Y:S01]  /*bda0*/  FFMA.FTZ R208, R214, c[0x0][0x23c], -R177.reuse ;  /* 0x00008f00d6d07a23 */ /* 0x100fe200000108b1 */
[----:B------:R-:W3:Y:S01]  /*bdb0*/  MUFU.EX2 R213, R213 ;  /* 0x000000d500d57308 */ /* 0x000ee20000000800 */
[--C-:B------:R-:W-:Y:S02]  /*bdc0*/  FFMA.FTZ R211, R210, c[0x0][0x23c], -R177.reuse ;  /* 0x00008f00d2d37a23 */ /* 0x100fe400000108b1 */
[C---:B--2---:R-:W-:Y:S05]  /*bdd0*/  HMMA.16816.F32.BF16 R4, R132.reuse, R140, R4 ;  /* 0x0000008c8404723c */ /* 0x044fea0000041804 */
[--C-:B------:R-:W-:Y:S02]  /*bde0*/  FFMA.FTZ R207, R207, c[0x0][0x23c], -R176.reuse ;  /* 0x00008f00cfcf7a23 */ /* 0x100fe400000108b0 */
[--C-:B------:R-:W-:Y:S01]  /*bdf0*/  FFMA.FTZ R210, R205, c[0x0][0x23c], -R176.reuse ;  /* 0x00008f00cdd27a23 */ /* 0x100fe200000108b0 */
[C---:B------:R-:W-:Y:S01]  /*be00*/  HMMA.16816.F32.BF16 R8, R132.reuse, R142, R8 ;  /* 0x0000008e8408723c */ /* 0x040fe20000041808 */
[----:B------:R-:W2:Y:S01]  /*be10*/  LDSM.16.MT88.4 R140, [R232+0x12800] ;  /* 0x01280000e88c783b */ /* 0x000ea20000004200 */
[----:B------:R-:W-:Y:S02]  /*be20*/  MUFU.EX2 R204, R204 ;  /* 0x000000cc00cc7308 */ /* 0x000fe40000000800 */
[--C-:B------:R-:W-:Y:S02]  /*be30*/  FFMA.FTZ R202, R202, c[0x0][0x23c], -R177.reuse ;  /* 0x00008f00caca7a23 */ /* 0x100fe400000108b1 */
[--C-:B------:R-:W-:Y:S02]  /*be40*/  FFMA.FTZ R205, R206, c[0x0][0x23c], -R177.reuse ;  /* 0x00008f00cecd7a23 */ /* 0x100fe400000108b1 */
[C---:B------:R-:W-:Y:S04]  /*be50*/  HMMA.16816.F32.BF16 R12, R132.reuse, R136, R12 ;  /* 0x00000088840c723c */ /* 0x040fe8000004180c */
[--C-:B------:R-:W-:Y:S01]  /*be60*/  FFMA.FTZ R201, R201, c[0x0][0x23c], -R176.reuse ;  /* 0x00008f00c9c97a23 */ /* 0x100fe200000108b0 */
[----:B------:R-:W4:Y:S01]  /*be70*/  MUFU.EX2 R209, R209 ;  /* 0x000000d100d17308 */ /* 0x000f220000000800 */
[--C-:B------:R-:W-:Y:S02]  /*be80*/  FFMA.FTZ R206, R199, c[0x0][0x23c], -R176.reuse ;  /* 0x00008f00c7ce7a23 */ /* 0x100fe400000108b0 */
[C---:B------:R-:W-:Y:S01]  /*be90*/  HMMA.16816.F32.BF16 R16, R132.reuse, R138, R16 ;  /* 0x0000008a8410723c */ /* 0x040fe20000041810 */
[----:B------:R-:W5:Y:S03]  /*bea0*/  LDSM.16.MT88.4 R136, [R233+0x14800] ;  /* 0x01480000e988783b */ /* 0x000f660000004200 */
[--C-:B------:R-:W-:Y:S02]  /*beb0*/  FFMA.FTZ R198, R198, c[0x0][0x23c], -R177.reuse ;  /* 0x00008f00c6c67a23 */ /* 0x100fe400000108b1 */
[----:B------:R-:W-:Y:S01]  /*bec0*/  FFMA.FTZ R177, R197, c[0x0][0x23c], -R177 ;  /* 0x00008f00c5b17a23 */ /* 0x000fe200000108b1 */
[----:B------:R-:W-:Y:S01]  /*bed0*/  MUFU.EX2 R208, R208 ;  /* 0x000000d000d07308 */ /* 0x000fe20000000800 */
[C---:B------:R-:W-:Y:S04]  /*bee0*/  HMMA.16816.F32.BF16 R20, R132.reuse, R144, R20 ;  /* 0x000000908414723c */ /* 0x040fe80000041814 */
[--C-:B------:R-:W-:Y:S02]  /*bef0*/  FFMA.FTZ R166, R166, c[0x0][0x23c], -R176.reuse ;  /* 0x00008f00a6a67a23 */ /* 0x100fe400000108b0 */
[----:B------:R-:W-:Y:S02]  /*bf00*/  FFMA.FTZ R176, R165, c[0x0][0x23c], -R176 ;  /* 0x00008f00a5b07a23 */ /* 0x000fe400000108b0 */
[C---:B------:R-:W-:Y:S01]  /*bf10*/  HMMA.16816.F32.BF16 R24, R132.reuse, R146, R24 ;  /* 0x000000928418723c */ /* 0x040fe20000041818 */
[----:B------:R-:W1:Y:S01]  /*bf20*/  LDSM.16.MT88.4 R144, [R232+0x14800] ;  /* 0x01480000e890783b */ /* 0x000e620000004200 */
[----:B------:R-:W-:Y:S02]  /*bf30*/  MUFU.EX2 R197, R177 ;  /* 0x000000b100c57308 */ /* 0x000fe40000000800 */
[----:B------:R-:W-:Y:S02]  /*bf40*/  FFMA.FTZ R187, R0, R212, R187 ;  /* 0x000000d400bb7223 */ /* 0x000fe400000100bb */
[----:B------:R-:W-:Y:S01]  /*bf50*/  FFMA.FTZ R186, R2, R167, R186 ;  /* 0x000000a702ba7223 */ /* 0x000fe200000100ba */
[----:B------:R-:W-:Y:S01]  /*bf60*/  MOV R167, R164 ;  /* 0x000000a400a77202 */ /* 0x000fe20000000f00 */
[C---:B------:R-:W-:Y:S04]  /*bf70*/  HMMA.16816.F32.BF16 R28, R132.reuse, R148, R28 ;  /* 0x00000094841c723c */ /* 0x040fe8000004181c */
[----:B------:R1:W-:Y:S01]  /*bf80*/  MUFU.EX2 R165, R176 ;  /* 0x000000b000a57308 */ /* 0x0003e20000000800 */
[----:B------:R-:W-:Y:S02]  /*bf90*/  FADD.FTZ R185, R185, R186 ;  /* 0x000000bab9b97221 */ /* 0x000fe40000010000 */
[----:B------:R-:W-:Y:S01]  /*bfa0*/  FADD.FTZ R182, R182, R187 ;  /* 0x000000bbb6b67221 */ /* 0x000fe20000010000 */
[C---:B------:R-:W-:Y:S01]  /*bfb0*/  HMMA.16816.F32.BF16 R32, R132.reuse, R150, R32 ;  /* 0x000000968420723c */ /* 0x040fe20000041820 */
[----:B------:R-:W2:Y:S03]  /*bfc0*/  LDSM.16.MT88.4 R148, [R236+0x16800] ;  /* 0x01680000ec94783b */ /* 0x000ea60000004200 */
[----:B------:R-:W-:Y:S02]  /*bfd0*/  FADD.FTZ R184, R184, R185 ;  /* 0x000000b9b8b87221 */ /* 0x000fe40000010000 */
[----:B------:R-:W2:Y:S01]  /*bfe0*/  MUFU.EX2 R211, R211 ;  /* 0x000000d300d37308 */ /* 0x000ea20000000800 */
[----:B------:R-:W-:Y:S01]  /*bff0*/  FADD.FTZ R181, R181, R182 ;  /* 0x000000b6b5b57221 */ /* 0x000fe20000010000 */
[C---:B------:R-:W-:Y:S04]  /*c000*/  HMMA.16816.F32.BF16 R36, R132.reuse, R152, R36 ;  /* 0x000000988424723c */ /* 0x040fe80000041824 */
[----:B------:R-:W-:Y:S02]  /*c010*/  FADD.FTZ R183, R183, R184 ;  /* 0x000000b8b7b77221 */ /* 0x000fe40000010000 */
[----:B------:R-:W-:Y:S02]  /*c020*/  FADD.FTZ R181, R180, R181 ;  /* 0x000000b5b4b57221 */ /* 0x000fe40000010000 */
[C---:B------:R-:W-:Y:S01]  /*c030*/  HMMA.16816.F32.BF16 R40, R132.reuse, R154, R40 ;  /* 0x0000009a8428723c */ /* 0x040fe20000041828 */
[----:B------:R-:W-:Y:S01]  /*c040*/  LDSM.16.MT88.4 R152, [R236+0x13000] ;  /* 0x01300000ec98783b */ /* 0x000fe20000004200 */
[----:B------:R-:W-:Y:S02]  /*c050*/  MUFU.EX2 R207, R207 ;  /* 0x000000cf00cf7308 */ /* 0x000fe40000000800 */
[----:B------:R-:W-:Y:S02]  /*c060*/  FADD.FTZ R188, R188, R183 ;  /* 0x000000b7bcbc7221 */ /* 0x000fe40000010000 */
[----:B------:R-:W-:Y:S02]  /*c070*/  FADD.FTZ R190, R190, R181 ;  /* 0x000000b5bebe7221 */ /* 0x000fe40000010000 */
[C---:B------:R-:W-:Y:S01]  /*c080*/  HMMA.16816.F32.BF16 R44, R132.reuse, R156, R44 ;  /* 0x0000009c842c723c */ /* 0x040fe2000004182c */
[----:B-1----:R-:W-:Y:S03]  /*c090*/  LDSM.16.MT88.4 R176, [R236+0x15800] ;  /* 0x01580000ecb0783b */ /* 0x002fe60000004200 */
[----:B------:R-:W1:Y:S01]  /*c0a0*/  MUFU.EX2 R210, R210 ;  /* 0x000000d200d27308 */ /* 0x000e620000000800 */
[----:B------:R-:W-:Y:S02]  /*c0b0*/  FADD.FTZ R188, R189, R188 ;  /* 0x000000bcbdbc7221 */ /* 0x000fe40000010000 */
[----:B------:R-:W-:Y:S01]  /*c0c0*/  FADD.FTZ R191, R191, R190 ;  /* 0x000000bebfbf7221 */ /* 0x000fe20000010000 */
[C---:B------:R-:W-:Y:S01]  /*c0d0*/  HMMA.16816.F32.BF16 R48, R132.reuse, R158, R48 ;  /* 0x0000009e8430723c */ /* 0x040fe20000041830 */
[----:B------:R-:W-:Y:S03]  /*c0e0*/  LDSM.16.MT88.4 R156, [R234+0x13000] ;  /* 0x01300000ea9c783b */ /* 0x000fe60000004200 */
[----:B------:R-:W-:Y:S02]  /*c0f0*/  FADD.FTZ R193, R193, R188 ;  /* 0x000000bcc1c17221 */ /* 0x000fe40000010000 */
[----:B------:R-:W-:Y:S01]  /*c100*/  MUFU.EX2 R202, R202 ;  /* 0x000000ca00ca7308 */ /* 0x000fe20000000800 */
[----:B------:R-:W-:Y:S01]  /*c110*/  FADD.FTZ R196, R196, R191 ;  /* 0x000000bfc4c47221 */ /* 0x000fe20000010000 */
[C---:B------:R-:W-:Y:S04]  /*c120*/  HMMA.16816.F32.BF16 R52, R132.reuse, R160, R52 ;  /* 0x000000a08434723c */ /* 0x040fe80000041834 */
[----:B------:R-:W-:Y:S02]  /*c130*/  FADD.FTZ R193, R192, R193 ;  /* 0x000000c1c0c17221 */ /* 0x000fe40000010000 */
[----:B------:R-:W-:Y:S02]  /*c140*/  FADD.FTZ R203, R203, R196 ;  /* 0x000000c4cbcb7221 */ /* 0x000fe40000010000 */
[C---:B------:R-:W-:Y:S01]  /*c150*/  HMMA.16816.F32.BF16 R56, R132.reuse, R162, R56 ;  /* 0x000000a28438723c */ /* 0x040fe20000041838 */
[----:B------:R-:W-:Y:S01]  /*c160*/  LDSM.16.MT88.4 R160, [R233+0x13000] ;  /* 0x01300000e9a0783b */ /* 0x000fe20000004200 */
[----:B------:R-:W1:Y:S06]  /*c170*/  MUFU.EX2 R205, R205 ;  /* 0x000000cd00cd7308 */ /* 0x000e6c0000000800 */
[C---:B--2---:R-:W-:Y:S04]  /*c180*/  HMMA.16816.F32.BF16 R60, R132.reuse, R140, R60 ;  /* 0x0000008c843c723c */ /* 0x044fe8000004183c */
[----:B------:R-:W-:Y:S04]  /*c190*/  MUFU.EX2 R201, R201 ;  /* 0x000000c900c97308 */ /* 0x000fe80000000800 */
[C---:B------:R-:W-:Y:S01]  /*c1a0*/  HMMA.16816.F32.BF16 R64, R132.reuse, R142, R64 ;  /* 0x0000008e8440723c */ /* 0x040fe20000041840 */
[----:B------:R-:W2:Y:S05]  /*c1b0*/  LDSM.16.MT88.4 R140, [R234+0x16800] ;  /* 0x01680000ea8c783b */ /* 0x000eaa0000004200 */
[----:B------:R-:W1:Y:S02]  /*c1c0*/  MUFU.EX2 R206, R206 ;  /* 0x000000ce00ce7308 */ /* 0x000e640000000800 */
[C---:B------:R-:W-:Y:S08]  /*c1d0*/  HMMA.16816.F32.BF16 R68, R132.reuse, R168, R68 ;  /* 0x000000a88444723c */ /* 0x040ff00000041844 */
[C---:B------:R-:W-:Y:S01]  /*c1e0*/  HMMA.16816.F32.BF16 R72, R132.reuse, R170, R72 ;  /* 0x000000aa8448723c */ /* 0x040fe20000041848 */
[----:B------:R-:W-:Y:S01]  /*c1f0*/  LDSM.16.MT88.4 R168, [R232+0x13000] ;  /* 0x01300000e8a8783b */ /* 0x000fe20000004200 */
[----:B------:R-:W1:Y:S06]  /*c200*/  MUFU.EX2 R198, R198 ;  /* 0x000000c600c67308 */ /* 0x000e6c0000000800 */
[C---:B------:R-:W-:Y:S04]  /*c210*/  HMMA.16816.F32.BF16 R76, R132.reuse, R172, R76 ;  /* 0x000000ac844c723c */ /* 0x040fe8000004184c */
[----:B------:R-:W1:Y:S04]  /*c220*/  MUFU.EX2 R166, R166 ;  /* 0x000000a600a67308 */ /* 0x000e680000000800 */
[C---:B------:R-:W-:Y:S01]  /*c230*/  HMMA.16816.F32.BF16 R80, R132.reuse, R174, R80 ;  /* 0x000000ae8450723c */ /* 0x040fe20000041850 */
[----:B------:R-:W-:Y:S07]  /*c240*/  LDSM.16.MT88.4 R172, [R236+0x15000] ;  /* 0x01500000ecac783b */ /* 0x000fee0000004200 */
[C---:B-----5:R-:W-:Y:S08]  /*c250*/  HMMA.16816.F32.BF16 R84, R132.reuse, R136, R84 ;  /* 0x000000888454723c */ /* 0x060ff00000041854 */
[C---:B------:R-:W-:Y:S01]  /*c260*/  HMMA.16816.F32.BF16 R88, R132.reuse, R138, R88 ;  /* 0x0000008a8458723c */ /* 0x040fe20000041858 */
[----:B------:R-:W5:Y:S07]  /*c270*/  LDSM.16.MT88.4 R136, [R233+0x16800] ;  /* 0x01680000e988783b */ /* 0x000f6e0000004200 */
[C---:B------:R-:W-:Y:S08]  /*c280*/  HMMA.16816.F32.BF16 R92, R132.reuse, R144, R92 ;  /* 0x00000090845c723c */ /* 0x040ff0000004185c */
[C---:B------:R-:W-:Y:S01]  /*c290*/  HMMA.16816.F32.BF16 R96, R132.reuse, R146, R96 ;  /* 0x000000928460723c */ /* 0x040fe20000041860 */
[----:B------:R-:W1:Y:S07]  /*c2a0*/  LDSM.16.MT88.4 R144, [R232+0x16800] ;  /* 0x01680000e890783b */ /* 0x000e6e0000004200 */
[C---:B------:R-:W-:Y:S08]  /*c2b0*/  HMMA.16816.F32.BF16 R100, R132.reuse, R148, R100 ;  /* 0x000000948464723c */ /* 0x040ff00000041864 */
[C---:B------:R-:W-:Y:S01]  /*c2c0*/  HMMA.16816.F32.BF16 R104, R132.reuse, R150, R104 ;  /* 0x000000968468723c */ /* 0x040fe20000041868 */
[----:B------:R-:W-:Y:S07]  /*c2d0*/  LDSM.16.MT88.4 R148, [R234+0x11000] ;  /* 0x01100000ea94783b */ /* 0x000fee0000004200 */
[C---:B--2---:R-:W-:Y:S08]  /*c2e0*/  HMMA.16816.F32.BF16 R108, R132.reuse, R140, R108 ;  /* 0x0000008c846c723c */ /* 0x044ff0000004186c */
[C---:B------:R-:W-:Y:S01]  /*c2f0*/  HMMA.16816.F32.BF16 R112, R132.reuse, R142, R112 ;  /* 0x0000008e8470723c */ /* 0x040fe20000041870 */
[----:B------:R-:W2:Y:S07]  /*c300*/  LDSM.16.MT88.4 R140, [R236+0x11000] ;  /* 0x01100000ec8c783b */ /* 0x000eae0000004200 */
[C---:B-----5:R-:W-:Y:S08]  /*c310*/  HMMA.16816.F32.BF16 R116, R132.reuse, R136, R116 ;  /* 0x000000888474723c */ /* 0x060ff00000041874 */
[C---:B------:R-:W-:Y:S01]  /*c320*/  HMMA.16816.F32.BF16 R120, R132.reuse, R138, R120 ;  /* 0x0000008a8478723c */ /* 0x040fe20000041878 */
[----:B------:R-:W5:Y:S07]  /*c330*/  LDSM.16.MT88.4 R136, [R233+0x11000] ;  /* 0x01100000e988783b */ /* 0x000f6e0000004200 */
[C---:B-1----:R-:W-:Y:S08]  /*c340*/  HMMA.16816.F32.BF16 R124, R132.reuse, R144, R124 ;  /* 0x00000090847c723c */ /* 0x042ff0000004187c */
[----:B------:R-:W-:Y:S01]  /*c350*/  HMMA.16816.F32.BF16 R128, R132, R146, R128 ;  /* 0x000000928480723c */ /* 0x000fe20000041880 */
[----:B------:R-:W1:Y:S06]  /*c360*/  LDSM.16.MT88.4 R144, [R232+0x11000] ;  /* 0x01100000e890783b */ /* 0x000e6c0000004200 */
[----:B---3--:R-:W-:Y:S01]  /*c370*/  F2FP.BF16.PACK_AB R132, R213, R200 ;  /* 0x000000c8d584723e */ /* 0x008fe200000010ff */
[----:B------:R-:W-:Y:S01]  /*c380*/  FADD.FTZ R200, R200, R193 ;  /* 0x000000c1c8c87221 */ /* 0x000fe20000010000 */
[----:B----4-:R-:W-:Y:S03]  /*c390*/  F2FP.BF16.PACK_AB R133, R209, R204 ;  /* 0x000000ccd185723e */ /* 0x010fe600000010ff */
[----:B------:R-:W-:Y:S01]  /*c3a0*/  F2FP.BF16.PACK_AB R134, R211, R208 ;  /* 0x000000d0d386723e */ /* 0x000fe200000010ff */
[----:B------:R-:W-:Y:S01]  /*c3b0*/  FADD.FTZ R213, R213, R200 ;  /* 0x000000c8d5d57221 */ /* 0x000fe20000010000 */
[----:B------:R-:W-:Y:S01]  /*c3c0*/  F2FP.BF16.PACK_AB R135, R210, R207 ;  /* 0x000000cfd287723e */ /* 0x000fe200000010ff */
[----:B------:R-:W-:Y:S02]  /*c3d0*/  FADD.FTZ R204, R204, R203 ;  /* 0x000000cbcccc7221 */ /* 0x000fe40000010000 */
[----:B------:R-:W-:Y:S02]  /*c3e0*/  FADD.FTZ R208, R208, R213 ;  /* 0x000000d5d0d07221 */ /* 0x000fe40000010000 */
[----:B------:R-:W-:Y:S02]  /*c3f0*/  FADD.FTZ R204, R209, R204 ;  /* 0x000000ccd1cc7221 */ /* 0x000fe40000010000 */
[C---:B--2---:R-:W-:Y:S03]  /*c400*/  HMMA.16816.F32.BF16 R4, R132.reuse, R140, R4 ;  /* 0x0000008c8404723c */ /* 0x044fe60000041804 */
[----:B------:R-:W-:Y:S02]  /*c410*/  FADD.FTZ R211, R211, R208 ;  /* 0x000000d0d3d37221 */ /* 0x000fe40000010000 */
[----:B------:R-:W-:Y:S03]  /*c420*/  FADD.FTZ R207, R207, R204 ;  /* 0x000000cccfcf7221 */ /* 0x000fe60000010000 */
[C---:B------:R-:W-:Y:S01]  /*c430*/  HMMA.16816.F32.BF16 R8, R132.reuse, R142, R8 ;  /* 0x0000008e8408723c */ /* 0x040fe20000041808 */
[----:B------:R-:W2:Y:S03]  /*c440*/  LDSM.16.MT88.4 R140, [R234+0x15000] ;  /* 0x01500000ea8c783b */ /* 0x000ea60000004200 */
[----:B------:R-:W-:Y:S04]  /*c450*/  FADD.FTZ R210, R210, R207 ;  /* 0x000000cfd2d27221 */ /* 0x000fe80000010000 */
[C---:B------:R-:W-:Y:S08]  /*c460*/  HMMA.16816.F32.BF16 R12, R132.reuse, R148, R12 ;  /* 0x00000094840c723c */ /* 0x040ff0000004180c */
[C---:B------:R-:W-:Y:S01]  /*c470*/  HMMA.16816.F32.BF16 R16, R132.reuse, R150, R16 ;  /* 0x000000968410723c */ /* 0x040fe20000041810 */
[----:B------:R-:W-:Y:S07]  /*c480*/  LDSM.16.MT88.4 R148, [R236+0x17000] ;  /* 0x01700000ec94783b */ /* 0x000fee0000004200 */
[C---:B-----5:R-:W-:Y:S08]  /*c490*/  HMMA.16816.F32.BF16 R20, R132.reuse, R136, R20 ;  /* 0x000000888414723c */ /* 0x060ff00000041814 */
[C---:B------:R-:W-:Y:S01]  /*c4a0*/  HMMA.16816.F32.BF16 R24, R132.reuse, R138, R24 ;  /* 0x0000008a8418723c */ /* 0x040fe20000041818 */
[----:B------:R-:W3:Y:S07]  /*c4b0*/  LDSM.16.MT88.4 R136, [R233+0x15000] ;  /* 0x01500000e988783b */ /* 0x000eee0000004200 */
[C---:B-1----:R-:W-:Y:S08]  /*c4c0*/  HMMA.16816.F32.BF16 R28, R132.reuse, R144, R28 ;  /* 0x00000090841c723c */ /* 0x042ff0000004181c */
[C---:B------:R-:W-:Y:S01]  /*c4d0*/  HMMA.16816.F32.BF16 R32, R132.reuse, R146, R32 ;  /* 0x000000928420723c */ /* 0x040fe20000041820 */
[----:B------:R-:W1:Y:S07]  /*c4e0*/  LDSM.16.MT88.4 R144, [R232+0x15000] ;  /* 0x01500000e890783b */ /* 0x000e6e0000004200 */
[C---:B------:R-:W-:Y:S08]  /*c4f0*/  HMMA.16816.F32.BF16 R36, R132.reuse, R152, R36 ;  /* 0x000000988424723c */ /* 0x040ff00000041824 */
[C---:B------:R-:W-:Y:S08]  /*c500*/  HMMA.16816.F32.BF16 R40, R132.reuse, R154, R40 ;  /* 0x0000009a8428723c */ /* 0x040ff00000041828 */
[C---:B------:R-:W-:Y:S08]  /*c510*/  HMMA.16816.F32.BF16 R44, R132.reuse, R156, R44 ;  /* 0x0000009c842c723c */ /* 0x040ff0000004182c */
[C---:B------:R-:W-:Y:S01]  /*c520*/  HMMA.16816.F32.BF16 R48, R132.reuse, R158, R48 ;  /* 0x0000009e8430723c */ /* 0x040fe20000041830 */
[----:B------:R-:W-:Y:S07]  /*c530*/  LDSM.16.MT88.4 R156, [R236+0x11800] ;  /* 0x01180000ec9c783b */ /* 0x000fee0000004200 */
[C---:B------:R-:W-:Y:S08]  /*c540*/  HMMA.16816.F32.BF16 R52, R132.reuse, R160, R52 ;  /* 0x000000a08434723c */ /* 0x040ff00000041834 */
[C---:B------:R-:W-:Y:S08]  /*c550*/  HMMA.16816.F32.BF16 R56, R132.reuse, R162, R56 ;  /* 0x000000a28438723c */ /* 0x040ff00000041838 */
[C---:B------:R-:W-:Y:S07]  /*c560*/  HMMA.16816.F32.BF16 R60, R132.reuse, R168, R60 ;  /* 0x000000a8843c723c */ /* 0x040fee000004183c */
[----:B------:R-:W-:Y:S01]  /*c570*/  F2FP.BF16.PACK_AB R168, R205, R202 ;  /* 0x000000cacda8723e */ /* 0x000fe200000010ff */
[C---:B------:R-:W-:Y:S04]  /*c580*/  HMMA.16816.F32.BF16 R64, R132.reuse, R170, R64 ;  /* 0x000000aa8440723c */ /* 0x040fe80000041840 */
[----:B------:R-:W-:Y:S01]  /*c590*/  F2FP.BF16.PACK_AB R169, R206, R201 ;  /* 0x000000c9cea9723e */ /* 0x000fe200000010ff */
[----:B------:R-:W-:Y:S02]  /*c5a0*/  FADD.FTZ R202, R202, R211 ;  /* 0x000000d3caca7221 */ /* 0x000fe40000010000 */
[----:B------:R-:W-:Y:S01]  /*c5b0*/  F2FP.BF16.PACK_AB R170, R197, R198 ;  /* 0x000000c6c5aa723e */ /* 0x000fe200000010ff */
[C---:B------:R-:W-:Y:S04]  /*c5c0*/  HMMA.16816.F32.BF16 R68, R132.reuse, R172, R68 ;  /* 0x000000ac8444723c */ /* 0x040fe80000041844 */
[----:B------:R-:W-:Y:S01]  /*c5d0*/  F2FP.BF16.PACK_AB R171, R165, R166 ;  /* 0x000000a6a5ab723e */ /* 0x000fe200000010ff */
[----:B------:R-:W-:Y:S02]  /*c5e0*/  FADD.FTZ R205, R205, R202 ;  /* 0x000000cacdcd7221 */ /* 0x000fe40000010000 */
[----:B------:R-:W-:Y:S01]  /*c5f0*/  FADD.FTZ R201, R201, R210 ;  /* 0x000000d2c9c97221 */ /* 0x000fe20000010000 */
[C---:B------:R-:W-:Y:S01]  /*c600*/  HMMA.16816.F32.BF16 R72, R132.reuse, R174, R72 ;  /* 0x000000ae8448723c */ /* 0x040fe20000041848 */
[----:B------:R-:W-:Y:S03]  /*c610*/  LDSM.16.MT88.4 R172, [R232+0x11800] ;  /* 0x01180000e8ac783b */ /* 0x000fe60000004200 */
[----:B------:R-:W-:Y:S02]  /*c620*/  FADD.FTZ R198, R198, R205 ;  /* 0x000000cdc6c67221 */ /* 0x000fe40000010000 */
[----:B------:R-:W-:Y:S02]  /*c630*/  FADD.FTZ R201, R206, R201 ;  /* 0x000000c9cec97221 */ /* 0x000fe40000010000 */
[C---:B--2---:R-:W-:Y:S04]  /*c640*/  HMMA.16816.F32.BF16 R76, R132.reuse, R140, R76 ;  /* 0x0000008c844c723c */ /* 0x044fe8000004184c */
[----:B------:R-:W-:Y:S02]  /*c650*/  FADD.FTZ R0, R197, R198 ;  /* 0x000000c6c5007221 */ /* 0x000fe40000010000 */
[----:B------:R-:W-:Y:S02]  /*c660*/  FADD.FTZ R166, R166, R201 ;  /* 0x000000c9a6a67221 */ /* 0x000fe40000010000 */
[C---:B------:R-:W-:Y:S01]  /*c670*/  HMMA.16816.F32.BF16 R80, R132.reuse, R142, R80 ;  /* 0x0000008e8450723c */ /* 0x040fe20000041850 */
[----:B------:R-:W2:Y:S07]  /*c680*/  LDSM.16.MT88.4 R140, [R234+0x17000] ;  /* 0x01700000ea8c783b */ /* 0x000eae0000004200 */
[C---:B---3--:R-:W-:Y:S01]  /*c690*/  HMMA.16816.F32.BF16 R84, R132.reuse, R136, R84 ;  /* 0x000000888454723c */ /* 0x048fe20000041854 */
[----:B------:R3:W-:Y:S07]  /*c6a0*/  STL [R1+0x4], R0 ;  /* 0x0000040001007387 */ /* 0x0007ee0000100800 */
[C---:B------:R-:W-:Y:S01]  /*c6b0*/  HMMA.16816.F32.BF16 R88, R132.reuse, R138, R88 ;  /* 0x0000008a8458723c */ /* 0x040fe20000041858 */
[----:B------:R-:W4:Y:S07]  /*c6c0*/  LDSM.16.MT88.4 R136, [R233+0x17000] ;  /* 0x01700000e988783b */ /* 0x000f2e0000004200 */
[C---:B-1----:R-:W-:Y:S08]  /*c6d0*/  HMMA.16816.F32.BF16 R92, R132.reuse, R144, R92 ;  /* 0x00000090845c723c */ /* 0x042ff0000004185c */
[C---:B------:R-:W-:Y:S01]  /*c6e0*/  HMMA.16816.F32.BF16 R96, R132.reuse, R146, R96 ;  /* 0x000000928460723c */ /* 0x040fe20000041860 */
[----:B------:R-:W1:Y:S03]  /*c6f0*/  LDSM.16.MT88.4 R144, [R232+0x17000] ;  /* 0x01700000e890783b */ /* 0x000e660000004200 */
[----:B---3--:R-:W-:Y:S04]  /*c700*/  FADD.FTZ R0, R165, R166 ;  /* 0x000000a6a5007221 */ /* 0x008fe80000010000 */
[C---:B------:R-:W-:Y:S01]  /*c710*/  HMMA.16816.F32.BF16 R100, R132.reuse, R148, R100 ;  /* 0x000000948464723c */ /* 0x040fe20000041864 */
[----:B------:R3:W-:Y:S07]  /*c720*/  STL [R1], R0 ;  /* 0x0000000001007387 */ /* 0x0007ee0000100800 */
[C---:B------:R-:W-:Y:S01]  /*c730*/  HMMA.16816.F32.BF16 R104, R132.reuse, R150, R104 ;  /* 0x000000968468723c */ /* 0x040fe20000041868 */
[----:B------:R-:W5:Y:S07]  /*c740*/  LDSM.16.MT88.4 R148, [R234+0x11800] ;  /* 0x01180000ea94783b */ /* 0x000f6e0000004200 */
[C---:B--2---:R-:W-:Y:S08]  /*c750*/  HMMA.16816.F32.BF16 R108, R132.reuse, R140, R108 ;  /* 0x0000008c846c723c */ /* 0x044ff0000004186c */
[C---:B------:R-:W-:Y:S01]  /*c760*/  HMMA.16816.F32.BF16 R112, R132.reuse, R142, R112 ;  /* 0x0000008e8470723c */ /* 0x040fe20000041870 */
[----:B------:R-:W2:Y:S03]  /*c770*/  LDSM.16.MT88.4 R140, [R233+0x11800] ;  /* 0x01180000e98c783b */ /* 0x000ea60000004200 */
[----:B---3--:R-:W-:Y:S04]  /*c780*/  MOV R0, R3 ;  /* 0x0000000300007202 */ /* 0x008fe80000000f00 */
[C---:B----4-:R-:W-:Y:S08]  /*c790*/  HMMA.16816.F32.BF16 R116, R132.reuse, R136, R116 ;  /* 0x000000888474723c */ /* 0x050ff00000041874 */
[C---:B------:R-:W-:Y:S08]  /*c7a0*/  HMMA.16816.F32.BF16 R120, R132.reuse, R138, R120 ;  /* 0x0000008a8478723c */ /* 0x040ff00000041878 */
[C---:B-1----:R-:W-:Y:S08]  /*c7b0*/  HMMA.16816.F32.BF16 R124, R132.reuse, R144, R124 ;  /* 0x00000090847c723c */ /* 0x042ff0000004187c */
[----:B------:R-:W-:Y:S08]  /*c7c0*/  HMMA.16816.F32.BF16 R128, R132, R146, R128 ;  /* 0x000000928480723c */ /* 0x000ff00000041880 */
[C---:B------:R-:W-:Y:S01]  /*c7d0*/  HMMA.16816.F32.BF16 R160, R168.reuse, R156, R4 ;  /* 0x0000009ca8a0723c */ /* 0x040fe20000041804 */
[----:B------:R-:W1:Y:S07]  /*c7e0*/  LDSM.16.MT88.4 R4, [R236+0x13800] ;  /* 0x01380000ec04783b */ /* 0x000e6e0000004200 */
[C---:B------:R-:W-:Y:S01]  /*c7f0*/  HMMA.16816.F32.BF16 R156, R168.reuse, R158, R8 ;  /* 0x0000009ea89c723c */ /* 0x040fe20000041808 */
[----:B------:R-:W3:Y:S07]  /*c800*/  LDSM.16.MT88.4 R8, [R234+0x13800] ;  /* 0x01380000ea08783b */ /* 0x000eee0000004200 */
[C---:B-----5:R-:W-:Y:S01]  /*c810*/  HMMA.16816.F32.BF16 R152, R168.reuse, R148, R12 ;  /* 0x00000094a898723c */ /* 0x060fe2000004180c */
[----:B------:R-:W4:Y:S07]  /*c820*/  LDSM.16.MT88.4 R12, [R233+0x13800] ;  /* 0x01380000e90c783b */ /* 0x000f2e0000004200 */
[C---:B------:R-:W-:Y:S01]  /*c830*/  HMMA.16816.F32.BF16 R148, R168.reuse, R150, R16 ;  /* 0x00000096a894723c */ /* 0x040fe20000041810 */
[----:B------:R-:W5:Y:S07]  /*c840*/  LDSM.16.MT88.4 R16, [R232+0x13800] ;  /* 0x01380000e810783b */ /* 0x000f6e0000004200 */
[C---:B--2---:R-:W-:Y:S01]  /*c850*/  HMMA.16816.F32.BF16 R144, R168.reuse, R140, R20 ;  /* 0x0000008ca890723c */ /* 0x044fe20000041814 */
[----:B------:R-:W2:Y:S07]  /*c860*/  LDSM.16.MT88.4 R20, [R234+0x15800] ;  /* 0x01580000ea14783b */ /* 0x000eae0000004200 */
[C---:B------:R-:W-:Y:S01]  /*c870*/  HMMA.16816.F32.BF16 R140, R168.reuse, R142, R24 ;  /* 0x0000008ea88c723c */ /* 0x040fe20000041818 */
[----:B------:R-:W2:Y:S07]  /*c880*/  LDSM.16.MT88.4 R24, [R233+0x15800] ;  /* 0x01580000e918783b */ /* 0x000eae0000004200 */
[C---:B------:R-:W-:Y:S01]  /*c890*/  HMMA.16816.F32.BF16 R136, R168.reuse, R172, R28 ;  /* 0x000000aca888723c */ /* 0x040fe2000004181c */
[----:B------:R-:W2:Y:S07]  /*c8a0*/  LDSM.16.MT88.4 R28, [R232+0x15800] ;  /* 0x01580000e81c783b */ /* 0x000eae0000004200 */
        /* <DEDUP_REMOVED lines=12> */
[C---:B------:R-:W-:Y:S08]  /*c970*/  HMMA.16816.F32.BF16 R64, R168.reuse, R18, R64 ;  /* 0x00000012a840723c */ /* 0x040ff00000041840 */
[C---:B------:R-:W-:Y:S08]  /*c980*/  HMMA.16816.F32.BF16 R68, R168.reuse, R176, R68 ;  /* 0x000000b0a844723c */ /* 0x040ff00000041844 */
[C---:B------:R-:W-:Y:S08]  /*c990*/  HMMA.16816.F32.BF16 R72, R168.reuse, R178, R72 ;  /* 0x000000b2a848723c */ /* 0x040ff00000041848 */
[C---:B--2---:R-:W-:Y:S08]  /*c9a0*/  HMMA.16816.F32.BF16 R76, R168.reuse, R20, R76 ;  /* 0x00000014a84c723c */ /* 0x044ff0000004184c */
[C---:B------:R-:W-:Y:S08]  /*c9b0*/  HMMA.16816.F32.BF16 R80, R168.reuse, R22, R80 ;  /* 0x00000016a850723c */ /* 0x040ff00000041850 */
[C---:B------:R-:W-:Y:S08]  /*c9c0*/  HMMA.16816.F32.BF16 R84, R168.reuse, R24, R84 ;  /* 0x00000018a854723c */ /* 0x040ff00000041854 */
[C---:B------:R-:W-:Y:S08]  /*c9d0*/  HMMA.16816.F32.BF16 R88, R168.reuse, R26, R88 ;  /* 0x0000001aa858723c */ /* 0x040ff00000041858 */
[C---:B------:R-:W-:Y:S08]  /*c9e0*/  HMMA.16816.F32.BF16 R92, R168.reuse, R28, R92 ;  /* 0x0000001ca85c723c */ /* 0x040ff0000004185c */
[C---:B------:R-:W-:Y:S08]  /*c9f0*/  HMMA.16816.F32.BF16 R96, R168.reuse, R30, R96 ;  /* 0x0000001ea860723c */ /* 0x040ff00000041860 */
[C---:B------:R-:W-:Y:S08]  /*ca00*/  HMMA.16816.F32.BF16 R100, R168.reuse, R32, R100 ;  /* 0x00000020a864723c */ /* 0x040ff00000041864 */
[C---:B------:R-:W-:Y:S08]  /*ca10*/  HMMA.16816.F32.BF16 R104, R168.reuse, R34, R104 ;  /* 0x00000022a868723c */ /* 0x040ff00000041868 */
[C---:B-1----:R-:W-:Y:S08]  /*ca20*/  HMMA.16816.F32.BF16 R108, R168.reuse, R4, R108 ;  /* 0x00000004a86c723c */ /* 0x042ff0000004186c */
[C---:B------:R-:W-:Y:S08]  /*ca30*/  HMMA.16816.F32.BF16 R112, R168.reuse, R6, R112 ;  /* 0x00000006a870723c */ /* 0x040ff00000041870 */
[C---:B---3--:R-:W-:Y:S08]  /*ca40*/  HMMA.16816.F32.BF16 R116, R168.reuse, R8, R116 ;  /* 0x00000008a874723c */ /* 0x048ff00000041874 */
[C---:B------:R-:W-:Y:S08]  /*ca50*/  HMMA.16816.F32.BF16 R120, R168.reuse, R10, R120 ;  /* 0x0000000aa878723c */ /* 0x040ff00000041878 */
[C---:B----4-:R-:W-:Y:S08]  /*ca60*/  HMMA.16816.F32.BF16 R124, R168.reuse, R12, R124 ;  /* 0x0000000ca87c723c */ /* 0x050ff0000004187c */
[----:B------:R-:W-:Y:S01]  /*ca70*/  HMMA.16816.F32.BF16 R128, R168, R14, R128 ;  /* 0x0000000ea880723c */ /* 0x000fe20000041880 */
[----:B------:R-:W-:-:S07]  /*ca80*/  @P0 BRA `(.L_x_782) ;  /* 0xffffb73000000947 */ /* 0x000fce000383ffff */
.L_x_778:
[----:B------:R-:W2:Y:S01]  /*ca90*/  LDL.LU R2, [R1+0x4] ;  /* 0x0000040001027983 */ /* 0x000ea20000300800 */
[----:B------:R-:W-:Y:S01]  /*caa0*/  MOV R5, 0x3f800000 ;  /* 0x3f80000000057802 */ /* 0x000fe20000000f00 */
[----:B------:R-:W1:Y:S01]  /*cab0*/  S2UR UR6, SR_CTAID.Y ;  /* 0x00000000000679c3 */ /* 0x000e620000002600 */
[----:B------:R-:W-:Y:S01]  /*cac0*/  UISETP.NE.AND UP1, UPT, UR25, -0x1, UPT ;  /* 0xffffffff1900788c */ /* 0x000fe2000bf25270 */
[----:B------:R-:W3:Y:S01]  /*cad0*/  LDL.LU R4, [R1] ;  /* 0x0000000001047983 */ /* 0x000ee20000300800 */
[----:B------:R-:W-:Y:S01]  /*cae0*/  ULDC.64 UR4, c[0x0][0x1e8] ;  /* 0x00007a0000047ab9 */ /* 0x000fe20000000a00 */
[----:B------:R-:W-:Y:S04]  /*caf0*/  BSSY B0, `(.L_x_783) ;  /* 0x0000176000007945 */ /* 0x000fe80003800000 */
[----:B------:R-:W4:Y:S04]  /*cb00*/  S2UR UR10, SR_CTAID.Z ;  /* 0x00000000000a79c3 */ /* 0x000f280000002700 */
[----:B------:R-:W-:-:S04]  /*cb10*/  @UP1 UIMAD.WIDE.U32 UR8, UR25, UR4, URZ ;  /* 0x00000004190812a5 */ /* 0x000fc8000f8e003f */
[----:B------:R-:W-:-:S03]  /*cb20*/  @UP1 UIMAD UR7, UR25, UR5, UR9 ;  /* 0x00000005190712a4 */ /* 0x000fc6000f8e0209 */
[----:B------:R-:W-:Y:S02]  /*cb30*/  ULDC.64 UR4, c[0x0][0x1e0] ;  /* 0x0000780000047ab9 */ /* 0x000fe40000000a00 */
[----:B------:R-:W-:Y:S02]  /*cb40*/  ULDC UR9, c[0x0][0x214] ;  /* 0x0000850000097ab9 */ /* 0x000fe40000000800 */
[----:B-1----:R-:W-:Y:S02]  /*cb50*/  @!UP1 USHF.R.S32.HI UR12, URZ, 0x1f, UR6 ;  /* 0x0000001f3f0c9899 */ /* 0x002fe40008011406 */
[----:B------:R-:W-:Y:S02]  /*cb60*/  @!UP1 UIMAD.WIDE.U32 UR14, UR6, UR4, URZ ;  /* 0x00000004060e92a5 */ /* 0x000fe4000f8e003f */
[----:B------:R-:W-:-:S03]  /*cb70*/  @!UP1 UIMAD UR12, UR12, UR4, URZ ;  /* 0x000000040c0c92a4 */ /* 0x000fc6000f8e023f */
[----:B------:R-:W-:Y:S02]  /*cb80*/  ULDC.U8 UR4, c[0x0][0x328] ;  /* 0x0000ca0000047ab9 */ /* 0x000fe40000000000 */
[----:B------:R-:W-:Y:S02]  /*cb90*/  UISETP.NE.AND UP2, UPT, UR4, URZ, UPT ;  /* 0x0000003f0400728c */ /* 0x000fe4000bf45270 */
[----:B------:R-:W-:Y:S02]  /*cba0*/  @!UP1 UIMAD UR12, UR6, UR5, UR12 ;  /* 0x00000005060c92a4 */ /* 0x000fe4000f8e020c */
[----:B------:R-:W-:Y:S02]  /*cbb0*/  UISETP.NE.OR UP0, UPT, UR25, -0x1, !UP2 ;  /* 0xffffffff1900788c */ /* 0x000fe4000d705670 */
[----:B------:R-:W-:Y:S02]  /*cbc0*/  ULDC UR5, c[0x0][0x234] ;  /* 0x00008d0000057ab9 */ /* 0x000fe40000000800 */
[----:B------:R-:W-:-:S02]  /*cbd0*/  ULDC UR4, c[0x0][0x1c0] ;  /* 0x0000700000047ab9 */ /* 0x000fc40000000800 */
[----:B------:R-:W-:Y:S02]  /*cbe0*/  @!UP1 UIADD3 UR7, UR15, UR12, URZ ;  /* 0x0000000c0f079290 */ /* 0x000fe4000fffe03f */
[----:B----4-:R-:W-:Y:S02]  /*cbf0*/  @UP2 UMOV UR11, UR10 ;  /* 0x0000000a000b2c82 */ /* 0x010fe40008000000 */
[----:B------:R-:W-:Y:S02]  /*cc00*/  @!UP1 UMOV UR8, UR14 ;  /* 0x0000000e00089c82 */ /* 0x000fe40008000000 */
[----:B------:R-:W-:-:S04]  /*cc10*/  @!UP0 UIMAD UR25, UR6, UR9, URZ ;  /* 0x00000009061982a4 */ /* 0x000fc8000f8e023f */
[----:B------:R-:W-:-:S03]  /*cc20*/  @UP2 UIMAD UR5, UR11, UR5, UR25 ;  /* 0x000000050b0522a4 */ /* 0x000fc6000f8e0219 */
[----:B------:R-:W-:Y:S02]  /*cc30*/  @!UP2 UMOV UR11, UR10 ;  /* 0x0000000a000bac82 */ /* 0x000fe40008000000 */
[----:B------:R-:W-:-:S04]  /*cc40*/  @!UP2 UIMAD UR4, UR6, UR4, UR11 ;  /* 0x000000040604a2a4 */ /* 0x000fc8000f8e020b */
[----:B------:R-:W-:Y:S01]  /*cc50*/  @!UP2 UIMAD UR5, UR4, UR9, URZ ;  /* 0x000000090405a2a4 */ /* 0x000fe2000f8e023f */
[----:B--2---:R-:W1:Y:S04]  /*cc60*/  SHFL.BFLY PT, R9, R2, 0x2, 0x1f ;  /* 0x0c401f0002097f89 */ /* 0x004e6800000e0000 */
[----:B---3--:R-:W2:Y:S01]  /*cc70*/  SHFL.BFLY PT, R7, R4, 0x2, 0x1f ;  /* 0x0c401f0004077f89 */ /* 0x008ea200000e0000 */
[----:B-1----:R-:W-:Y:S02]  /*cc80*/  FADD.FTZ R9, R9, R2 ;  /* 0x0000000209097221 */ /* 0x002fe40000010000 */
[----:B--2---:R-:W-:-:S03]  /*cc90*/  FADD.FTZ R7, R7, R4 ;  /* 0x0000000407077221 */ /* 0x004fc60000010000 */
[----:B------:R-:W1:Y:S01]  /*cca0*/  SHFL.BFLY PT, R2, R9, 0x1, 0x1f ;  /* 0x0c201f0009027f89 */ /* 0x000e6200000e0000 */
[----:B------:R-:W-:-:S03]  /*ccb0*/  MOV R4, 0x3f800000 ;  /* 0x3f80000000047802 */ /* 0x000fc60000000f00 */
[----:B------:R-:W2:Y:S01]  /*ccc0*/  SHFL.BFLY PT, R0, R7, 0x1, 0x1f ;  /* 0x0c201f0007007f89 */ /* 0x000ea200000e0000 */
[----:B-1----:R-:W-:Y:S02]  /*ccd0*/  FADD.FTZ R2, R9, R2 ;  /* 0x0000000209027221 */ /* 0x002fe40000010000 */
[----:B--2---:R-:W-:-:S03]  /*cce0*/  FADD.FTZ R0, R7, R0 ;  /* 0x0000000007007221 */ /* 0x004fc60000010000 */
[----:B------:R-:W-:Y:S02]  /*ccf0*/  FSETP.NE.FTZ.AND P4, PT, R2, RZ, PT ;  /* 0x000000ff0200720b */ /* 0x000fe40003f95000 */
[----:B------:R-:W-:-:S11]  /*cd00*/  FSETP.NE.FTZ.AND P3, PT, R0, RZ, PT ;  /* 0x000000ff0000720b */ /* 0x000fd60003f75000 */
        /* <DEDUP_REMOVED lines=340> */
.L_x_784:
[----:B---34-:R-:W-:Y:S05]  /*e250*/  BSYNC B0 ;  /* 0x0000000000007941 */ /* 0x018fea0003800000 */
.L_x_783:
        /* <DEDUP_REMOVED lines=42> */
.L_x_786:
[----:B------:R-:W-:Y:S05]  /*e500*/  BSYNC B0 ;  /* 0x0000000000007941 */ /* 0x000fea0003800000 */
.L_x_785:
        /* <DEDUP_REMOVED lines=22> */
.L_x_788:
[----:B------:R-:W-:Y:S05]  /*e670*/  BSYNC B0 ;  /* 0x0000000000007941 */ /* 0x000fea0003800000 */
.L_x_787:
        /* <DEDUP_REMOVED lines=22> */
.L_x_790:
[----:B------:R-:W-:Y:S05]  /*e7e0*/  BSYNC B0 ;  /* 0x0000000000007941 */ /* 0x000fea0003800000 */
.L_x_789:
        /* <DEDUP_REMOVED lines=22> */
.L_x_791:
        /* <DEDUP_REMOVED lines=11> */
.L_x_8935:


//--------------------- .text._ZN5flash24flash_fwd_splitkv_kernelI23Flash_fwd_kernel_traitsILi256ELi64ELi64ELi4ELb0ELb0EN7cutlass10bfloat16_tE19Flash_kernel_traitsILi256ELi64ELi64ELi4ES3_EELb0ELb0ELb0ELb0ELb0ELb0ELb0ELb1EEEvNS_16Flash_fwd_paramsE --------------------------
	.section	.text._ZN5flash24flash_fwd_splitkv_kernelI23Flash_fwd_kernel_traitsILi256ELi64ELi64ELi4ELb0ELb0EN7cutlass10bfloat16_tE19Flash_kernel_traitsILi256ELi64ELi64ELi4ES3_EELb0ELb0ELb0ELb0ELb0ELb0ELb0ELb1EEEvNS_16Flash_fwd_paramsE,"ax",@progbits
	.sectioninfo	@"SHI_REGISTERS=255"
	.align	128
        .global         _ZN5flash24flash_fwd_splitkv_kernelI23Flash_fwd_kernel_traitsILi256ELi64ELi64ELi4ELb0ELb0EN7cutlass10bfloat16_tE19Flash_kernel_traitsILi256ELi64ELi64ELi4ES3_EELb0ELb0ELb0ELb0ELb0ELb0ELb0ELb1EEEvNS_16Flash_fwd_paramsE
        .type           _ZN5flash24flash_fwd_splitkv_kernelI23Flash_fwd_kernel_traitsILi256ELi64ELi64ELi4ELb0ELb0EN7cutlass10bfloat16_tE19Flash_kernel_traitsILi256ELi64ELi64ELi4ES3_EELb0ELb0ELb0ELb0ELb0ELb0ELb0ELb1EEEvNS_16Flash_fwd_paramsE,@function
        .size           _ZN5flash24flash_fwd_splitkv_kernelI23Flash_fwd_kernel_traitsILi256ELi64ELi64ELi4ELb0ELb0EN7cutlass10bfloat16_tE19Flash_kernel_traitsILi256ELi64ELi64ELi4ES3_EELb0ELb0ELb0ELb0ELb0ELb0ELb0ELb1EEEvNS_16Flash_fwd_paramsE,(.L_x_8873 - _ZN5flash24flash_fwd_splitkv_kernelI23Flash_fwd_kernel_traitsILi256ELi64ELi64ELi4ELb0ELb0EN7cutlass10bfloat16_tE19Flash_kernel_traitsILi256ELi64ELi64ELi4ES3_EELb0ELb0ELb0ELb0ELb0ELb0ELb0ELb1EEEvNS_16Flash_fwd_paramsE)
        .other          _ZN5flash24flash_fwd_splitkv_kernelI23Flash_fwd_kernel_traitsILi256ELi64ELi64ELi4ELb0ELb0EN7cutlass10bfloat16_tE19Flash_kernel_traitsILi256ELi64ELi64ELi4ES3_EELb0ELb0ELb0ELb0ELb0ELb0ELb0ELb1EEEvNS_16Flash_fwd_paramsE,@"STO_CUDA_ENTRY STV_DEFAULT"
_ZN5flash24flash_fwd_splitkv_kernelI23Flash_fwd_kernel_traitsILi256ELi64ELi64ELi4ELb0ELb0EN7cutlass10bfloat16_tE19Flash_kernel_traitsILi256ELi64ELi64ELi4ES3_EELb0ELb0ELb0ELb0ELb0ELb0ELb0ELb1EEEvNS_16Flash_fwd_paramsE:
.text._ZN5flash24flash_fwd_splitkv_kernelI23Flash_fwd_kernel_traitsILi256ELi64ELi64ELi4ELb0ELb0EN7cutlass10bfloat16_tE19Flash_kernel_traitsILi256ELi64ELi64ELi4ES3_EELb0ELb0ELb0ELb0ELb0ELb0ELb0ELb1EEEvNS_16Flash_fwd_paramsE:
[----:B------:R-:W-:Y:S02]  /*0000*/  MOV R1, c[0x0][0x28] ;  /* 0x00000a0000017a02 */ /* 0x000fe40000000f00 */
[----:B------:R-:W1:Y:S01]  /*0010*/  S2R R243, SR_CTAID.X ;  /* 0x0000000000f37919 */ /* 0x000e620000002500 */
[----:B------:R-:W-:Y:S01]  /*0020*/  ULDC.64 UR4, c[0x0][0x40] ;  /* 0x0000100000047ab9 */ /* 0x000fe20000000a00 */
[----:B------:R-:W-:Y:S01]  /*0030*/  BSSY B4, `(.L_x_792) ;  /* 0x0000008000047945 */ /* 0x000fe20003800000 */
[----:B------:R-:W-:Y:S01]  /*0040*/  UIADD3 UR4, UP0, UR4, 0x160, URZ ;  /* 0x0000016004047890 */ /* 0x000fe2000ff1e03f */
[----:B------:R-:W2:Y:S01]  /*0050*/  S2R R242, SR_CTAID.Y ;  /* 0x0000000000f27919 */ /* 0x000ea20000002600 */
[----:B------:R-:W-:Y:S02]  /*0060*/  IADD3 R1, R1, -0x8, RZ ;  /* 0xfffffff801017810 */ /* 0x000fe40007ffe0ff */
[----:B------:R-:W-:Y:S01]  /*0070*/  MOV R240, 0xb0 ;  /* 0x000000b000f07802 */ /* 0x000fe20000000f00 */
[----:B------:R-:W3:Y:S01]  /*0080*/  S2R R241, SR_CTAID.Z ;  /* 0x0000000000f17919 */ /* 0x000ee20000002700 */
[----:B------:R-:W-:-:S07]  /*0090*/  UIADD3.X UR5, URZ, UR5, URZ, UP0, !UPT ;  /* 0x000000053f057290 */ /* 0x000fce00087fe43f */
[----:B-123--:R-:W-:Y:S05]  /*00a0*/  CALL.REL.NOINC `($_ZN5flash24flash_fwd_splitkv_kernelI23Flash_fwd_kernel_traitsILi256ELi64ELi64ELi4ELb0ELb0EN7cutlass10bfloat16_tE19Flash_kernel_traitsILi256ELi64ELi64ELi4ES3_EELb0ELb0ELb0ELb0ELb0ELb0ELb0ELb1EEEvNS_16Flash_fwd_paramsE$_ZN5flash30compute_attn_1rowblock_splitkvI23Flash_fwd_kernel_traitsILi256ELi64ELi64ELi4ELb0ELb0EN7cutlass10bfloat16_tE19Flash_kernel_traitsILi256ELi64ELi64ELi4ES3_EELb0ELb0ELb0ELb0ELb0ELb0ELb0ELb1ENS_16Flash_fwd_paramsEEEvRKT8_iiiii) ;  /* 0x0000002000007944 */ /* 0x00efea0003c00000 */
[----:B------:R-:W-:Y:S05]  /*00b0*/  BSYNC B4 ;  /* 0x0000000000047941 */ /* 0x000fea0003800000 */
.L_x_792:
[----:B------:R-:W-:Y:S05]  /*00c0*/  EXIT ;  /* 0x000000000000794d */ /* 0x000fea0003800000 */
        .type           $_ZN5flash24flash_fwd_splitkv_kernelI23Flash_fwd_kernel_traitsILi256ELi64ELi64ELi4ELb0ELb0EN7cutlass10bfloat16_tE19Flash_kernel_traitsILi256ELi64ELi64ELi4ES3_EELb0ELb0ELb0ELb0ELb0ELb0ELb0ELb1EEEvNS_16Flash_fwd_paramsE$_ZN5flash30compute_attn_1rowblock_splitkvI23Flash_fwd_kernel_traitsILi256ELi64ELi64ELi4ELb0ELb0EN7cutlass10bfloat16_tE19Flash_kernel_traitsILi256ELi64ELi64ELi4ES3_EELb0ELb0ELb0ELb0ELb0ELb0ELb0ELb1ENS_16Flash_fwd_paramsEEEvRKT8_iiiii,@function
        .size           $_ZN5flash24flash_fwd_splitkv_kernelI23Flash_fwd_kernel_traitsILi256ELi64ELi64ELi4ELb0ELb0EN7cutlass10bfloat16_tE19Flash_kernel_traitsILi256ELi64ELi64ELi4ES3_EELb0ELb0ELb0ELb0ELb0ELb0ELb0ELb1EEEvNS_16Flash_fwd_paramsE$_ZN5flash30compute_attn_1rowblock_splitkvI23Flash_fwd_kernel_traitsILi256ELi64ELi64ELi4ELb0ELb0EN7cutlass10bfloat16_tE19Flash_kernel_traitsILi256ELi64ELi64ELi4ES3_EELb0ELb0ELb0ELb0ELb0ELb0ELb0ELb1ENS_16Flash_fwd_paramsEEEvRKT8_iiiii,($__internal_14_$__cuda_sm70_shflsync_bfly_p - $_ZN5flash24flash_fwd_splitkv_kernelI23Flash_fwd_kernel_traitsILi256ELi64ELi64ELi4ELb0ELb0EN7cutlass10bfloat16_tE19Flash_kernel_traitsILi256ELi64ELi64ELi4ES3_EELb0ELb0ELb0ELb0ELb0ELb0ELb0ELb1EEEvNS_16Flash_fwd_paramsE$_ZN5flash30compute_attn_1rowblock_splitkvI23Flash_fwd_kernel_traitsILi256ELi64ELi64ELi4ELb0ELb0EN7cutlass10bfloat16_tE19Flash_kernel_traitsILi256ELi64ELi64ELi4ES3_EELb0ELb0ELb0ELb0ELb0ELb0ELb0ELb1ENS_16Flash_fwd_paramsEEEvRKT8_iiiii)
$_ZN5flash24flash_fwd_splitkv_kernelI23Flash_fwd_kernel_traitsILi256ELi64ELi64ELi4ELb0ELb0EN7cutlass10bfloat16_tE19Flash_kernel_traitsILi256ELi64ELi64ELi4ES3_EELb0ELb0ELb0ELb0ELb0ELb0ELb0ELb1EEEvNS_16Flash_fwd_paramsE$_ZN5flash30compute_attn_1rowblock_splitkvI23Flash_fwd_kernel_traitsILi256ELi64ELi64ELi4ELb0ELb0EN7cutlass10bfloat16_tE19Flash_kernel_traitsILi256ELi64ELi64ELi4ES3_EELb0ELb0ELb0ELb0ELb0ELb0ELb0ELb1ENS_16Flash_fwd_paramsEEEvRKT8_iiiii:
[----:B------:R-:W-:Y:S01]  /*00d0*/  IMAD.U32 R20, RZ, RZ, UR4 ;  /* 0x00000004ff147e24 */ /* 0x000fe2000f8e00ff */
[----:B------:R-:W-:Y:S01]  /*00e0*/  ULDC.64 UR6, c[0x0][0x118] ;  /* 0x0000460000067ab9 */ /* 0x000fe20000000a00 */
[----:B------:R-:W-:-:S05]  /*00f0*/  IMAD.U32 R21, RZ, RZ, UR5 ;  /* 0x00000005ff157e24 */ /* 0x000fca000f8e00ff */
[----:B------:R-:W2:Y:S04]  /*0100*/  LD.E.64 R2, [R20.64+0xe0] ;  /* 0x0000e00614027980 */ /* 0x000ea8000c101b00 */
[----:B------:R-:W3:Y:S01]  /*0110*/  LD.E.64 R4, [R20.64+0xe8] ;  /* 0x0000e80614047980 */ /* 0x000ee2000c101b00 */
[----:B------:R-:W-:Y:S02]  /*0120*/  MOV R246, 0xffffffff ;  /* 0xffffffff00f67802 */ /* 0x000fe40000000f00 */
[----:B--2---:R-:W-:-:S04]  /*0130*/  ISETP.NE.U32.AND P1, PT, R2, RZ, PT ;  /* 0x000000ff0200720c */ /* 0x004fc80003f25070 */
[----:B------:R-:W-:Y:S01]  /*0140*/  ISETP.NE.AND.EX P1, PT, R3, RZ, PT, P1 ;  /* 0x000000ff0300720c */ /* 0x000fe20003f25310 */
[----:B------:R-:W-:-:S12]  /*0150*/  IMAD.WIDE R2, R242, 0x4, R2 ;  /* 0x00000004f2027825 */ /* 0x000fd800078e0202 */
[----:B------:R1:W5:Y:S01]  /*0160*/  @P1 LD.E R246, [R2.64] ;  /* 0x0000000602f61980 */ /* 0x000362000c101900 */
[----:B---3--:R-:W-:Y:S01]  /*0170*/  ISETP.NE.U32.AND P0, PT, R4, RZ, PT ;  /* 0x000000ff0400720c */ /* 0x008fe20003f05070 */
[----:B------:R-:W-:Y:S01]  /*0180*/  BSSY B0, `(.L_x_793) ;  /* 0x000000a000007945 */ /* 0x000fe20003800000 */
[----:B------:R-:W-:Y:S01]  /*0190*/  IMAD.MOV.U32 R12, RZ, RZ, -0x1 ;  /* 0xffffffffff0c7424 */ /* 0x000fe200078e00ff */
[----:B------:R-:W2:Y:S01]  /*01a0*/  S2R R57, SR_TID.X ;  /* 0x0000000000397919 */ /* 0x000ea20000002100 */
[----:B------:R-:W-:Y:S01]  /*01b0*/  ISETP.NE.AND.EX P0, PT, R5, RZ, PT, P0 ;  /* 0x000000ff0500720c */ /* 0x000fe20003f05300 */
[----:B------:R-:W-:-:S12]  /*01c0*/  IMAD.WIDE R4, R242, 0x4, R4 ;  /* 0x00000004f2047825 */ /* 0x000fd800078e0204 */
[----:B------:R-:W-:Y:S05]  /*01d0*/  @!P0 BRA `(.L_x_794) ;  /* 0x0000004000008947 */ /* 0x000fea0003800000 */
[----:B------:R-:W3:Y:S02]  /*01e0*/  LD.E.U8 R0, [R20.64+0x1b2] ;  /* 0x0001b20614007980 */ /* 0x000ee4000c101100 */
[----:B---3--:R-:W-:-:S13]  /*01f0*/  ISETP.NE.AND P2, PT, R0, RZ, PT ;  /* 0x000000ff0000720c */ /* 0x008fda0003f45270 */
[----:B------:R-:W-:Y:S05]  /*0200*/  @!P2 BRA `(.L_x_794) ;  /* 0x000000100000a947 */ /* 0x000fea0003800000 */
[----:B------:R3:W5:Y:S02]  /*0210*/  LD.E R12, [R4.64] ;  /* 0x00000006040c7980 */ /* 0x000764000c101900 */
.L_x_794:
[----:B------:R-:W-:Y:S05]  /*0220*/  BSYNC B0 ;  /* 0x0000000000007941 */ /* 0x000fea0003800000 */
.L_x_793:
[----:B------:R-:W4:Y:S04]  /*0230*/  LD.E.64 R16, [R20.64+0xf0] ;  /* 0x0000f00614107980 */ /* 0x000f28000c101b00 */
[----:B-1-3--:R-:W3:Y:S01]  /*0240*/  @P1 LD.E R3, [R2.64+0x4] ;  /* 0x0000040602031980 */ /* 0x00aee2000c101900 */
[----:B------:R-:W-:Y:S01]  /*0250*/  IMAD.MOV.U32 R11, RZ, RZ, RZ ;  /* 0x000000ffff0b7224 */ /* 0x000fe200078e00ff */
[----:B----4-:R-:W-:-:S04]  /*0260*/  ISETP.NE.U32.AND P4, PT, R16, RZ, PT ;  /* 0x000000ff1000720c */ /* 0x010fc80003f85070 */
[----:B------:R-:W-:Y:S01]  /*0270*/  ISETP.NE.AND.EX P4, PT, R17, RZ, PT, P4 ;  /* 0x000000ff1100720c */ /* 0x000fe20003f85340 */
[----:B------:R-:W-:Y:S01]  /*0280*/  IMAD.WIDE R16, R242, 0x4, R16 ;  /* 0x00000004f2107825 */ /* 0x000fe200078e0210 */
[----:B---3-5:R-:W-:-:S06]  /*0290*/  @P1 IADD3 R244, -R246, R3, RZ ;  /* 0x00000003f6f41210 */ /* 0x028fcc0007ffe1ff */
[----:B------:R1:W5:Y:S05]  /*02a0*/  @!P1 LD.E R244, [R20.64+0xb4] ;  /* 0x0000b40614f49980 */ /* 0x00036a000c101900 */
[----:B------:R1:W5:Y:S01]  /*02b0*/  @P4 LD.E R11, [R16.64] ;  /* 0x00000006100b4980 */ /* 0x000362000c101900 */
[----:B------:R-:W-:Y:S01]  /*02c0*/  BSSY B0, `(.L_x_795) ;  /* 0x0000009000007945 */ /* 0x000fe20003800000 */
[----:B------:R-:W-:Y:S05]  /*02d0*/  @!P0 BRA `(.L_x_796) ;  /* 0x0000006000008947 */ /* 0x000fea0003800000 */
[----:B------:R-:W3:Y:S02]  /*02e0*/  LD.E.U8 R0, [R20.64+0x1b2] ;  /* 0x0001b20614007980 */ /* 0x000ee4000c101100 */
[----:B---3--:R-:W-:-:S13]  /*02f0*/  ISETP.NE.AND P0, PT, R0, RZ, PT ;  /* 0x000000ff0000720c */ /* 0x008fda0003f05270 */
[----:B------:R-:W3:Y:S02]  /*0300*/  @P0 LD.E R3, [R4.64+0x4] ;  /* 0x0000040604030980 */ /* 0x000ee4000c101900 */
[----:B---3--:R-:W-:-:S06]  /*0310*/  @P0 IADD3 R74, R3, -R12, RZ ;  /* 0x8000000c034a0210 */ /* 0x008fcc0007ffe0ff */
[----:B------:R3:W5:Y:S01]  /*0320*/  @!P0 LD.E R74, [R4.64] ;  /* 0x00000006044a8980 */ /* 0x000762000c101900 */
[----:B------:R-:W-:Y:S05]  /*0330*/  BRA `(.L_x_797) ;  /* 0x0000001000007947 */ /* 0x000fea0003800000 */
.L_x_796:
[----:B------:R3:W5:Y:S02]  /*0340*/  LD.E R74, [R20.64+0xb8] ;  /* 0x0000b806144a7980 */ /* 0x000764000c101900 */
.L_x_797:
[----:B------:R-:W-:Y:S05]  /*0350*/  BSYNC B0 ;  /* 0x0000000000007941 */ /* 0x000fea0003800000 */
.L_x_795:
[----:B------:R-:W4:Y:S01]  /*0360*/  LD.E.64 R2, [R20.64+0xf8] ;  /* 0x0000f80614027980 */ /* 0x000f22000c101b00 */
[----:B------:R-:W-:Y:S01]  /*0370*/  BSSY B1, `(.L_x_798) ;  /* 0x0000012000017945 */ /* 0x000fe20003800000 */
[----:B-----5:R-:W-:Y:S01]  /*0380*/  IMAD.IADD R74, R74, 0x1, -R11 ;  /* 0x000000014a4a7824 */ /* 0x020fe200078e0a0b */
[----:B----4-:R-:W-:-:S04]  /*0390*/  ISETP.NE.U32.AND P0, PT, R2, RZ, PT ;  /* 0x000000ff0200720c */ /* 0x010fc80003f05070 */
[----:B------:R-:W-:-:S13]  /*03a0*/  ISETP.NE.AND.EX P0, PT, R3, RZ, PT, P0 ;  /* 0x000000ff0300720c */ /* 0x000fda0003f05300 */
[----:B------:R-:W-:Y:S05]  /*03b0*/  @!P0 BRA `(.L_x_799) ;  /* 0x0000004000008947 */ /* 0x000fea0003800000 */
[----:B------:R-:W-:-:S05]  /*03c0*/  IMAD.WIDE R2, R242, 0x4, R2 ;  /* 0x00000004f2027825 */ /* 0x000fca00078e0202 */
[----:B------:R-:W4:Y:S02]  /*03d0*/  LD.E R72, [R2.64] ;  /* 0x0000000602487980 */ /* 0x000f24000c101900 */
[----:B----4-:R-:W-:Y:S01]  /*03e0*/  IADD3 R72, R72, -R11, RZ ;  /* 0x8000000b48487210 */ /* 0x010fe20007ffe0ff */
[----:B------:R-:W-:Y:S05]  /*03f0*/  BRA `(.L_x_800) ;  /* 0x0000009000007947 */ /* 0x000fea0003800000 */
.L_x_799:
[----:B------:R-:W4:Y:S01]  /*0400*/  LD.E.64 R2, [R20.64+0x108] ;  /* 0x0001080614027980 */ /* 0x000f22000c101b00 */
[----:B------:R-:W-:Y:S01]  /*0410*/  BSSY B0, `(.L_x_801) ;  /* 0x0000006000007945 */ /* 0x000fe20003800000 */
[----:B----4-:R-:W-:-:S04]  /*0420*/  ISETP.NE.U32.AND P0, PT, R2, RZ, PT ;  /* 0x000000ff0200720c */ /* 0x010fc80003f05070 */
[----:B------:R-:W-:Y:S01]  /*0430*/  ISETP.NE.AND.EX P0, PT, R3, RZ, PT, P0 ;  /* 0x000000ff0300720c */ /* 0x000fe20003f05300 */
[----:B------:R-:W-:-:S12]  /*0440*/  IMAD.MOV.U32 R3, RZ, RZ, RZ ;  /* 0x000000ffff037224 */ /* 0x000fd800078e00ff */
[----:B------:R-:W-:Y:S05]  /*0450*/  @!P0 BRA `(.L_x_802) ;  /* 0x0000001000008947 */ /* 0x000fea0003800000 */
[----:B------:R4:W5:Y:S02]  /*0460*/  LD.E R3, [R20.64+0xbc] ;  /* 0x0000bc0614037980 */ /* 0x000964000c101900 */
.L_x_802:
[----:B------:R-:W-:Y:S05]  /*0470*/  BSYNC B0 ;  /* 0x0000000000007941 */ /* 0x000fea0003800000 */
.L_x_801:
[----:B-----5:R-:W-:Y:S02]  /*0480*/  IADD3 R72, R74, R3, RZ ;  /* 0x000000034a487210 */ /* 0x020fe40007ffe0ff */
.L_x_800:
[----:B------:R-:W-:Y:S05]  /*0490*/  BSYNC B1 ;  /* 0x0000000000017941 */ /* 0x000fea0003800000 */
.L_x_798:
[----:B------:R-:W-:Y:S01]  /*04a0*/  IMAD.SHL.U32 R81, R243, 0x40, RZ ;  /* 0x00000040f3517824 */ /* 0x000fe200078e00ff */
[----:B------:R-:W-:Y:S01]  /*04b0*/  MOV R2, R240 ;  /* 0x000000f000027202 */ /* 0x000fe20000000f00 */
[----:B------:R-:W-:-:S03]  /*04c0*/  IMAD.MOV.U32 R3, RZ, RZ, 0x0 ;  /* 0x00000000ff037424 */ /* 0x000fc600078e00ff */
[----:B------:R-:W-:-:S13]  /*04d0*/  ISETP.GT.AND P0, PT, R244, R81, PT ;  /* 0x00000051f400720c */ /* 0x000fda0003f04270 */
[----:B------:R-:W-:Y:S05]  /*04e0*/  @!P0 RET.REL.NODEC R2 `(_ZN5flash24flash_fwd_splitkv_kernelI23Flash_fwd_kernel_traitsILi256ELi64ELi64ELi4ELb0ELb0EN7cutlass10bfloat16_tE19Flash_kernel_traitsILi256ELi64ELi64ELi4ES3_EELb0ELb0ELb0ELb0ELb0ELb0ELb0ELb1EEEvNS_16Flash_fwd_paramsE) ;  /* 0xfffffb1002008950 */ /* 0x000fea0003c3ffff */
[----:B---3--:R-:W3:Y:S01]  /*04f0*/  LD.E R5, [R20.64+0xb8] ;  /* 0x0000b80614057980 */ /* 0x008ee2000c101900 */
[----:B------:R-:W-:-:S04]  /*0500*/  IADD3 R3, R72, 0x3f, RZ ;  /* 0x0000003f48037810 */ /* 0x000fc80007ffe0ff */
[----:B------:R-:W-:-:S04]  /*0510*/  SHF.R.S32.HI R0, RZ, 0x1f, R3 ;  /* 0x0000001fff007819 */ /* 0x000fc80000011403 */
[----:B------:R-:W-:-:S04]  /*0520*/  LEA.HI R0, R0, R3, RZ, 0x6 ;  /* 0x0000000300007211 */ /* 0x000fc800078f30ff */
[----:B------:R-:W-:Y:S02]  /*0530*/  SHF.R.S32.HI R0, RZ, 0x6, R0 ;  /* 0x00000006ff007819 */ /* 0x000fe40000011400 */
[----:B---3--:R-:W-:-:S04]  /*0540*/  IADD3 R5, R5, 0x3f, RZ ;  /* 0x0000003f05057810 */ /* 0x008fc80007ffe0ff */
[----:B------:R-:W-:-:S04]  /*0550*/  SHF.R.S32.HI R2, RZ, 0x1f, R5 ;  /* 0x0000001fff027819 */ /* 0x000fc80000011405 */
[----:B------:R-:W-:-:S04]  /*0560*/  LEA.HI R2, R2, R5, RZ, 0x6 ;  /* 0x0000000502027211 */ /* 0x000fc800078f30ff */
[----:B------:R-:W-:-:S04]  /*0570*/  SHF.R.S32.HI R165, RZ, 0x6, R2 ;  /* 0x00000006ffa57819 */ /* 0x000fc80000011402 */
[----:B------:R-:W-:-:S04]  /*0580*/  IMNMX R165, R165, R0, PT ;  /* 0x00000000a5a57217 */ /* 0x000fc80003800200 */
[----:B------:R-:W-:-:S13]  /*0590*/  ISETP.GT.AND P0, PT, R165, RZ, PT ;  /* 0x000000ffa500720c */ /* 0x000fda0003f04270 */
[----:B------:R-:W-:Y:S05]  /*05a0*/  @P0 BRA `(.L_x_803) ;  /* 0x0000098000000947 */ /* 0x000fea0003800000 */
[----:B------:R-:W-:Y:S01]  /*05b0*/  ISETP.NE.AND P0, PT, R246, -0x1, PT ;  /* 0xfffffffff600780c */ /* 0x000fe20003f05270 */
[----:B------:R-:W3:Y:S04]  /*05c0*/  LD.E.64 R4, [R20.64+0x88] ;  /* 0x0000880614047980 */ /* 0x000ee8000c101b00 */
[----:B-1--4-:R1:W4:Y:S04]  /*05d0*/  LD.E.64 R16, [R20.64+0x90] ;  /* 0x0000900614107980 */ /* 0x012328000c101b00 */
[----:B--2---:R1:W2:Y:S04]  /*05e0*/  LD.E R12, [R20.64+0x60] ;  /* 0x00006006140c7980 */ /* 0x0042a8000c101900 */
[----:B------:R-:W2:Y:S04]  /*05f0*/  @!P0 LD.E.64 R22, [R20.64+0x80] ;  /* 0x0000800614168980 */ /* 0x000ea8000c101b00 */
[----:B------:R1:W4:Y:S01]  /*0600*/  LD.E R8, [R20.64+0xb4] ;  /* 0x0000b40614087980 */ /* 0x000322000c101900 */
[----:B------:R-:W-:-:S03]  /*0610*/  SHF.R.S32.HI R10, RZ, 0x1f, R57 ;  /* 0x0000001fff0a7819 */ /* 0x000fc60000011439 */
[----:B------:R1:W5:Y:S01]  /*0620*/  LD.E R0, [R20.64+0xc0] ;  /* 0x0000c00614007980 */ /* 0x000362000c101900 */
[----:B------:R-:W-:-:S03]  /*0630*/  LEA.HI R9, R10, R57, RZ, 0x3 ;  /* 0x000000390a097211 */ /* 0x000fc600078f18ff */
[----:B------:R1:W5:Y:S01]  /*0640*/  LD.E.64 R2, [R20.64+0x70] ;  /* 0x0000700614027980 */ /* 0x000362000c101b00 */
[----:B------:R-:W-:Y:S02]  /*0650*/  LOP3.LUT R10, R9, 0xfffffff8, RZ, 0xc0, !PT ;  /* 0xfffffff8090a7812 */ /* 0x000fe400078ec0ff */
[----:B------:R-:W-:Y:S01]  /*0660*/  @!P0 SHF.R.S32.HI R14, RZ, 0x1f, R242 ;  /* 0x0000001fff0e8819 */ /* 0x000fe200000114f2 */
[----:B------:R1:W5:Y:S02]  /*0670*/  LD.E.64 R6, [R20.64+0xa0] ;  /* 0x0000a00614067980 */ /* 0x000364000c101b00 */
[----:B------:R-:W-:-:S04]  /*0680*/  IMAD.IADD R57, R57, 0x1, -R10 ;  /* 0x0000000139397824 */ /* 0x000fc800078e0a0a */
[----:B------:R-:W-:Y:S01]  /*0690*/  IMAD.SHL.U32 R10, R57, 0x8, RZ ;  /* 0x00000008390a7824 */ /* 0x000fe200078e00ff */
[----:B------:R-:W-:Y:S01]  /*06a0*/  SHF.R.S32.HI R9, RZ, 0x3, R9 ;  /* 0x00000003ff097819 */ /* 0x000fe20000011409 */
[----:B------:R-:W-:Y:S01]  /*06b0*/  IMAD.IADD R244, R244, 0x1, -R81 ;  /* 0x00000001f4f47824 */ /* 0x000fe200078e0a51 */
[----:B------:R-:W-:Y:S02]  /*06c0*/  BSSY B0, `(.L_x_804) ;  /* 0x000002c000007945 */ /* 0x000fe40003800000 */
[C---:B------:R-:W-:Y:S02]  /*06d0*/  IADD3 R27, R10.reuse, 0x40, RZ ;  /* 0x000000400a1b7810 */ /* 0x040fe40007ffe0ff */
[----:B------:R-:W-:Y:S01]  /*06e0*/  IADD3 R25, R10, 0x80, RZ ;  /* 0x000000800a197810 */ /* 0x000fe20007ffe0ff */
[-C--:B---3--:R-:W-:Y:S02]  /*06f0*/  @P0 IMAD R15, R5, R246.reuse, RZ ;  /* 0x000000f6050f0224 */ /* 0x088fe400078e02ff */
[----:B------:R-:W-:-:S04]  /*0700*/  @P0 IMAD.WIDE.U32 R18, R4, R246, RZ ;  /* 0x000000f604120225 */ /* 0x000fc800078e00ff */
[-C--:B--2---:R-:W-:Y:S02]  /*0710*/  @!P0 IMAD R11, R23, R242.reuse, RZ ;  /* 0x000000f2170b8224 */ /* 0x084fe400078e02ff */
[----:B-1----:R-:W-:-:S04]  /*0720*/  @!P0 IMAD.WIDE.U32 R20, R22, R242, RZ ;  /* 0x000000f216148225 */ /* 0x002fc800078e00ff */
[----:B------:R-:W-:Y:S01]  /*0730*/  @!P0 IMAD R14, R22, R14, R11 ;  /* 0x0000000e160e8224 */ /* 0x000fe200078e020b */
[--C-:B------:R-:W-:Y:S02]  /*0740*/  SHF.R.S32.HI R11, RZ, 0x1f, R10.reuse ;  /* 0x0000001fff0b7819 */ /* 0x100fe4000001140a */
[----:B------:R-:W-:Y:S01]  /*0750*/  @P0 IADD3 R15, R19, R15, RZ ;  /* 0x0000000f130f0210 */ /* 0x000fe20007ffe0ff */
[----:B------:R-:W-:Y:S01]  /*0760*/  IMAD R13, R5, R81, RZ ;  /* 0x00000051050d7224 */ /* 0x000fe200078e02ff */
[----:B------:R-:W-:Y:S01]  /*0770*/  SHF.R.S32.HI R19, RZ, 0x1f, R81 ;  /* 0x0000001fff137819 */ /* 0x000fe20000011451 */
[----:B------:R-:W-:-:S04]  /*0780*/  IMAD.WIDE.U32 R22, R81, R4, R10 ;  /* 0x0000000451167225 */ /* 0x000fc800078e000a */
[----:B------:R-:W-:Y:S01]  /*0790*/  @!P0 IMAD.MOV.U32 R18, RZ, RZ, R20 ;  /* 0x000000ffff128224 */ /* 0x000fe200078e0014 */
[----:B------:R-:W-:Y:S01]  /*07a0*/  @!P0 IADD3 R15, R21, R14, RZ ;  /* 0x0000000e150f8210 */ /* 0x000fe20007ffe0ff */
[----:B------:R-:W-:-:S03]  /*07b0*/  IMAD R20, R4, R19, R13 ;  /* 0x0000001304147224 */ /* 0x000fc600078e020d */
[----:B------:R-:W-:-:S04]  /*07c0*/  IADD3 R18, P0, R18, R22, RZ ;  /* 0x0000001612127210 */ /* 0x000fc80007f1e0ff */
[----:B------:R-:W-:Y:S02]  /*07d0*/  IADD3.X R19, R15, R23, R20, P0, !PT ;  /* 0x000000170f137210 */ /* 0x000fe400007fe414 */
[----:B------:R-:W-:Y:S01]  /*07e0*/  ISETP.GE.AND P0, PT, R9, R244, PT ;  /* 0x000000f40900720c */ /* 0x000fe20003f06270 */
[----:B----4-:R-:W-:Y:S01]  /*07f0*/  IMAD R31, R17, R241, RZ ;  /* 0x000000f1111f7224 */ /* 0x010fe200078e02ff */
[--C-:B------:R-:W-:Y:S01]  /*0800*/  SHF.R.S32.HI R14, RZ, 0x1f, R241.reuse ;  /* 0x0000001fff0e7819 */ /* 0x100fe200000114f1 */
[----:B------:R-:W-:Y:S02]  /*0810*/  IMAD R242, R242, R12, R241 ;  /* 0x0000000cf2f27224 */ /* 0x000fe400078e02f1 */
[----:B------:R-:W-:-:S04]  /*0820*/  IMAD.WIDE.U32 R12, R241, R16, R18 ;  /* 0x00000010f10c7225 */ /* 0x000fc800078e0012 */
[----:B------:R-:W-:Y:S01]  /*0830*/  IMAD R31, R16, R14, R31 ;  /* 0x0000000e101f7224 */ /* 0x000fe200078e021f */
[----:B------:R-:W-:Y:S01]  /*0840*/  SHF.R.S32.HI R15, RZ, 0x1f, R9 ;  /* 0x0000001fff0f7819 */ /* 0x000fe20000011409 */
[----:B------:R-:W-:Y:S01]  /*0850*/  IMAD R8, R8, R242, R81 ;  /* 0x000000f208087224 */ /* 0x000fe200078e0251 */
[----:B------:R-:W-:Y:S02]  /*0860*/  IADD3 R23, R10, 0xc0, RZ ;  /* 0x000000c00a177810 */ /* 0x000fe40007ffe0ff */
[----:B------:R-:W-:Y:S01]  /*0870*/  IADD3 R31, R13, R31, RZ ;  /* 0x0000001f0d1f7210 */ /* 0x000fe20007ffe0ff */
[----:B------:R-:W-:Y:S05]  /*0880*/  @P0 BRA `(.L_x_805) ;  /* 0x000000f000000947 */ /* 0x000fea0003800000 */
[----:B------:R-:W-:Y:S01]  /*0890*/  IMAD R14, R5, R9, RZ ;  /* 0x00000009050e7224 */ /* 0x000fe200078e02ff */
[-C--:B-----5:R-:W-:Y:S01]  /*08a0*/  ISETP.GE.AND P4, PT, R10, R0.reuse, PT ;  /* 0x000000000a00720c */ /* 0x0a0fe20003f86270 */
[----:B------:R-:W-:Y:S01]  /*08b0*/  IMAD.MOV.U32 R30, RZ, RZ, R12 ;  /* 0x000000ffff1e7224 */ /* 0x000fe200078e000c */
[-C--:B------:R-:W-:Y:S01]  /*08c0*/  ISETP.GE.AND P3, PT, R27, R0.reuse, PT ;  /* 0x000000001b00720c */ /* 0x080fe20003f66270 */
[C---:B------:R-:W-:Y:S01]  /*08d0*/  IMAD R14, R4.reuse, R15, R14 ;  /* 0x0000000f040e7224 */ /* 0x040fe200078e020e */
[-C--:B------:R-:W-:Y:S01]  /*08e0*/  ISETP.GE.AND P2, PT, R25, R0.reuse, PT ;  /* 0x000000001900720c */ /* 0x080fe20003f46270 */
[----:B------:R-:W-:Y:S01]  /*08f0*/  IMAD.WIDE.U32 R16, R4, R9, R30 ;  /* 0x0000000904107225 */ /* 0x000fe200078e001e */
[----:B------:R-:W-:-:S03]  /*0900*/  ISETP.GE.AND P1, PT, R23, R0, PT ;  /* 0x000000001700720c */ /* 0x000fc60003f26270 */
[----:B------:R-:W-:Y:S01]  /*0910*/  IMAD.IADD R17, R17, 0x1, R14 ;  /* 0x0000000111117824 */ /* 0x000fe200078e020e */
[----:B------:R-:W-:-:S04]  /*0920*/  LEA R18, P0, R16, R2, 0x1 ;  /* 0x0000000210127211 */ /* 0x000fc800078008ff */
[----:B------:R-:W-:-:S05]  /*0930*/  LEA.HI.X R19, R16, R3, R17, 0x1, P0 ;  /* 0x0000000310137211 */ /* 0x000fca00000f0c11 */
[----:B------:R1:W-:Y:S04]  /*0940*/  @!P4 ST.E.128 [R18.64], RZ ;  /* 0x000000ff1200c985 */ /* 0x0003e8000c101d06 */
[----:B------:R1:W-:Y:S04]  /*0950*/  @!P3 ST.E.128 [R18.64+0x80], RZ ;  /* 0x000080ff1200b985 */ /* 0x0003e8000c101d06 */
[----:B------:R1:W-:Y:S04]  /*0960*/  @!P2 ST.E.128 [R18.64+0x100], RZ ;  /* 0x000100ff1200a985 */ /* 0x0003e8000c101d06 */
[----:B------:R1:W-:Y:S02]  /*0970*/  @!P1 ST.E.128 [R18.64+0x180], RZ ;  /* 0x000180ff12009985 */ /* 0x0003e4000c101d06 */
.L_x_805:
[----:B------:R-:W-:Y:S05]  /*0980*/  BSYNC B0 ;  /* 0x0000000000007941 */ /* 0x000fea0003800000 */
.L_x_804:
[----:B------:R-:W-:Y:S01]  /*0990*/  IADD3 R21, R9, 0x10, RZ ;  /* 0x0000001009157810 */ /* 0x000fe20007ffe0ff */
[----:B------:R-:W-:Y:S03]  /*09a0*/  BSSY B0, `(.L_x_806) ;  /* 0x0000015000007945 */ /* 0x000fe60003800000 */
[----:B------:R-:W-:-:S13]  /*09b0*/  ISETP.GE.AND P0, PT, R21, R244, PT ;  /* 0x000000f41500720c */ /* 0x000fda0003f06270 */
[----:B------:R-:W-:Y:S05]  /*09c0*/  @P0 BRA `(.L_x_807) ;  /* 0x0000012000000947 */ /* 0x000fea0003800000 */
[----:B-1----:R-:W-:Y:S01]  /*09d0*/  IADD3 R19, P0, R9, 0x10, RZ ;  /* 0x0000001009137810 */ /* 0x002fe20007f1e0ff */
[----:B------:R-:W-:Y:S01]  /*09e0*/  IMAD.MOV.U32 R28, RZ, RZ, R12 ;  /* 0x000000ffff1c7224 */ /* 0x000fe200078e000c */
[-C--:B-----5:R-:W-:Y:S01]  /*09f0*/  ISETP.GE.AND P3, PT, R10, R0.reuse, PT ;  /* 0x000000000a00720c */ /* 0x0a0fe20003f66270 */
[----:B------:R-:W-:Y:S01]  /*0a00*/  IMAD.MOV.U32 R29, RZ, RZ, R31 ;  /* 0x000000ffff1d7224 */ /* 0x000fe200078e001f */
[-C--:B------:R-:W-:Y:S01]  /*0a10*/  ISETP.GE.AND P2, PT, R27, R0.reuse, PT ;  /* 0x000000001b00720c */ /* 0x080fe20003f46270 */
[----:B------:R-:W-:Y:S01]  /*0a20*/  IMAD.X R17, RZ, RZ, R15, P0 ;  /* 0x000000ffff117224 */ /* 0x000fe200000e060f */
[-C--:B------:R-:W-:Y:S01]  /*0a30*/  ISETP.GE.AND P1, PT, R25, R0.reuse, PT ;  /* 0x000000001900720c */ /* 0x080fe20003f26270 */
[----:B------:R-:W-:Y:S01]  /*0a40*/  IMAD.WIDE.U32 R28, R4, R19, R28 ;  /* 0x00000013041c7225 */ /* 0x000fe200078e001c */
[----:B------:R-:W-:-:S03]  /*0a50*/  ISETP.GE.AND P0, PT, R23, R0, PT ;  /* 0x000000001700720c */ /* 0x000fc60003f06270 */
[----:B------:R-:W-:Y:S01]  /*0a60*/  IMAD R17, R17, R4, RZ ;  /* 0x0000000411117224 */ /* 0x000fe200078e02ff */
[----:B------:R-:W-:-:S03]  /*0a70*/  LEA R16, P4, R28, R2, 0x1 ;  /* 0x000000021c107211 */ /* 0x000fc600078808ff */
[----:B------:R-:W-:-:S04]  /*0a80*/  IMAD R17, R5, R19, R17 ;  /* 0x0000001305117224 */ /* 0x000fc800078e0211 */
[----:B------:R-:W-:-:S05]  /*0a90*/  IMAD.IADD R17, R29, 0x1, R17 ;  /* 0x000000011d117824 */ /* 0x000fca00078e0211 */
[----:B------:R-:W-:-:S05]  /*0aa0*/  LEA.HI.X R17, R28, R3, R17, 0x1, P4 ;  /* 0x000000031c117211 */ /* 0x000fca00020f0c11 */
[----:B------:R1:W-:Y:S04]  /*0ab0*/  @!P3 ST.E.128 [R16.64], RZ ;  /* 0x000000ff1000b985 */ /* 0x0003e8000c101d06 */
[----:B------:R1:W-:Y:S04]  /*0ac0*/  @!P2 ST.E.128 [R16.64+0x80], RZ ;  /* 0x000080ff1000a985 */ /* 0x0003e8000c101d06 */
[----:B------:R1:W-:Y:S04]  /*0ad0*/  @!P1 ST.E.128 [R16.64+0x100], RZ ;  /* 0x000100ff10009985 */ /* 0x0003e8000c101d06 */
[----:B------:R1:W-:Y:S02]  /*0ae0*/  @!P0 ST.E.128 [R16.64+0x180], RZ ;  /* 0x000180ff10008985 */ /* 0x0003e4000c101d06 */
.L_x_807:
[----:B------:R-:W-:Y:S05]  /*0af0*/  BSYNC B0 ;  /* 0x0000000000007941 */ /* 0x000fea0003800000 */
.L_x_806:
[----:B-1----:R-:W-:Y:S01]  /*0b00*/  IADD3 R19, R9, 0x20, RZ ;  /* 0x0000002009137810 */ /* 0x002fe20007ffe0ff */
[----:B------:R-:W-:Y:S03]  /*0b10*/  BSSY B0, `(.L_x_808) ;  /* 0x0000015000007945 */ /* 0x000fe60003800000 */
[----:B------:R-:W-:-:S13]  /*0b20*/  ISETP.GE.AND P0, PT, R19, R244, PT ;  /* 0x000000f41300720c */ /* 0x000fda0003f06270 */
[----:B------:R-:W-:Y:S05]  /*0b30*/  @P0 BRA `(.L_x_809) ;  /* 0x0000012000000947 */ /* 0x000fea0003800000 */
[----:B------:R-:W-:Y:S01]  /*0b40*/  IADD3 R29, P0, R9, 0x20, RZ ;  /* 0x00000020091d7810 */ /* 0x000fe20007f1e0ff */
        /* <DEDUP_REMOVED lines=17> */
.L_x_809:
[----:B------:R-:W-:Y:S05]  /*0c60*/  BSYNC B0 ;  /* 0x0000000000007941 */ /* 0x000fea0003800000 */
.L_x_808:
        /* <DEDUP_REMOVED lines=22> */
.L_x_811:
[----:B------:R-:W-:Y:S05]  /*0dd0*/  BSYNC B0 ;  /* 0x0000000000007941 */ /* 0x000fea0003800000 */
.L_x_810:
[----:B------:R-:W-:Y:S01]  /*0de0*/  ISETP.NE.AND P4, PT, R57, RZ, PT ;  /* 0x000000ff3900720c */ /* 0x000fe20003f85270 */
[----:B------:R-:W-:-:S03]  /*0df0*/  IMAD.MOV.U32 R241, RZ, RZ, 0x0 ;  /* 0x00000000fff17424 */ /* 0x000fc600078e00ff */
[-C--:B------:R-:W-:Y:S02]  /*0e00*/  ISETP.GE.OR P3, PT, R9, R244.reuse, P4 ;  /* 0x000000f40900720c */ /* 0x080fe40002766670 */
[-C--:B------:R-:W-:Y:S02]  /*0e10*/  ISETP.GE.OR P2, PT, R21, R244.reuse, P4 ;  /* 0x000000f41500720c */ /* 0x080fe40002746670 */
[-C--:B------:R-:W-:Y:S02]  /*0e20*/  ISETP.GE.OR P1, PT, R19, R244.reuse, P4 ;  /* 0x000000f41300720c */ /* 0x080fe40002726670 */
[C---:B------:R-:W-:Y:S02]  /*0e30*/  IADD3 R9, P0, R8.reuse, R9, RZ ;  /* 0x0000000908097210 */ /* 0x040fe40007f1e0ff */
[----:B------:R-:W-:Y:S02]  /*0e40*/  ISETP.GE.OR P4, PT, R17, R244, P4 ;  /* 0x000000f41100720c */ /* 0x000fe40002786670 */
[----:B------:R-:W-:-:S02]  /*0e50*/  LEA.HI.X.SX32 R8, R8, R15, 0x1, P0 ;  /* 0x0000000f08087211 */ /* 0x000fc400000f0eff */
[----:B-1---5:R-:W-:-:S04]  /*0e60*/  LEA R2, P0, R9, R6, 0x2 ;  /* 0x0000000609027211 */ /* 0x022fc800078010ff */
[----:B------:R-:W-:Y:S01]  /*0e70*/  LEA.HI.X R3, R9, R7, R8, 0x2, P0 ;  /* 0x0000000709037211 */ /* 0x000fe200000f1408 */
[----:B------:R-:W-:Y:S02]  /*0e80*/  @!P3 IMAD.MOV.U32 R9, RZ, RZ, 0x7f800000 ;  /* 0x7f800000ff09b424 */ /* 0x000fe400078e00ff */
[----:B------:R-:W-:Y:S02]  /*0e90*/  @!P2 IMAD.MOV.U32 R7, RZ, RZ, 0x7f800000 ;  /* 0x7f800000ff07a424 */ /* 0x000fe400078e00ff */
[----:B------:R-:W-:Y:S01]  /*0ea0*/  @!P1 IMAD.MOV.U32 R5, RZ, RZ, 0x7f800000 ;  /* 0x7f800000ff059424 */ /* 0x000fe200078e00ff */
[----:B------:R1:W-:Y:S04]  /*0eb0*/  @!P3 ST.E [R2.64], R9 ;  /* 0x000000090200b985 */ /* 0x0003e8000c101906 */
[----:B------:R1:W-:Y:S04]  /*0ec0*/  @!P2 ST.E [R2.64+0x40], R7 ;  /* 0x000040070200a985 */ /* 0x0003e8000c101906 */
[----:B------:R1:W-:Y:S01]  /*0ed0*/  @!P1 ST.E [R2.64+0x80], R5 ;  /* 0x0000800502009985 */ /* 0x0003e2000c101906 */
[----:B------:R-:W-:Y:S05]  /*0ee0*/  @P4 RET.REL.NODEC R240 `(_ZN5flash24flash_fwd_splitkv_kernelI23Flash_fwd_kernel_traitsILi256ELi64ELi64ELi4ELb0ELb0EN7cutlass10bfloat16_tE19Flash_kernel_traitsILi256ELi64ELi64ELi4ES3_EELb0ELb0ELb0ELb0ELb0ELb0ELb0ELb1EEEvNS_16Flash_fwd_paramsE) ;  /* 0xfffff110f0004950 */ /* 0x000fea0003c3ffff */
[----:B-1----:R-:W-:Y:S02]  /*0ef0*/  MOV R5, 0x7f800000 ;  /* 0x7f80000000057802 */ /* 0x002fe40000000f00 */
[----:B------:R-:W-:-:S03]  /*0f00*/  MOV R241, 0x0 ;  /* 0x0000000000f17802 */ /* 0x000fc60000000f00 */
[----:B------:R1:W-:Y:S01]  /*0f10*/  ST.E [R2.64+0xc0], R5 ;  /* 0x0000c00502007985 */ /* 0x0003e2000c101906 */
[----:B------:R-:W-:Y:S05]  /*0f20*/  RET.REL.NODEC R240 `(_ZN5flash24flash_fwd_splitkv_kernelI23Flash_fwd_kernel_traitsILi256ELi64ELi64ELi4ELb0ELb0EN7cutlass10bfloat16_tE19Flash_kernel_traitsILi256ELi64ELi64ELi4ES3_EELb0ELb0ELb0ELb0ELb0ELb0ELb0ELb1EEEvNS_16Flash_fwd_paramsE) ;  /* 0xfffff0d0f0007950 */ /* 0x000fea0003c3ffff */
.L_x_803:
[----:B------:R-:W3:Y:S04]  /*0f30*/  LD.E.64 R6, [R20.64+0x160] ;  /* 0x0001600614067980 */ /* 0x000ee8000c101b00 */
[----:B----4-:R-:W4:Y:S01]  /*0f40*/  LD.E.64 R8, [R20.64+0x158] ;  /* 0x0001580614087980 */ /* 0x010f22000c101b00 */
[----:B---3--:R-:W-:-:S04]  /*0f50*/  ISETP.NE.U32.AND P1, PT, R6, RZ, PT ;  /* 0x000000ff0600720c */ /* 0x008fc80003f25070 */
[----:B------:R-:W-:-:S13]  /*0f60*/  ISETP.NE.AND.EX P1, PT, R7, RZ, PT, P1 ;  /* 0x000000ff0700720c */ /* 0x000fda0003f25310 */
[----:B------:R-:W3:Y:S01]  /*0f70*/  @P1 LD.E.64 R4, [R20.64+0x168] ;  /* 0x0001680614041980 */ /* 0x000ee2000c101b00 */
[----:B----4-:R-:W-:Y:S01]  /*0f80*/  ISETP.NE.U32.AND P0, PT, R8, RZ, PT ;  /* 0x000000ff0800720c */ /* 0x010fe20003f05070 */
[----:B------:R-:W-:-:S03]  /*0f90*/  IMAD.MOV.U32 R10, RZ, RZ, R242 ;  /* 0x000000ffff0a7224 */ /* 0x000fc600078e00f2 */
[----:B------:R-:W-:Y:S02]  /*0fa0*/  ISETP.NE.AND.EX P0, PT, R9, RZ, PT, P0 ;  /* 0x000000ff0900720c */ /* 0x000fe40003f05300 */
[----:B------:R-:W-:Y:S01]  /*0fb0*/  @P1 SHF.R.S32.HI R0, RZ, 0x1f, R242 ;  /* 0x0000001fff001819 */ /* 0x000fe200000114f2 */
[----:B------:R-:W-:-:S10]  /*0fc0*/  CS2R R248, SRZ ;  /* 0x0000000000f87805 */ /* 0x000fd4000001ff00 */
[----:B------:R-:W-:-:S05]  /*0fd0*/  @P0 IMAD.WIDE R8, R242, 0x4, R8 ;  /* 0x00000004f2080825 */ /* 0x000fca00078e0208 */
[----:B------:R4:W5:Y:S01]  /*0fe0*/  @P0 LD.E R10, [R8.64] ;  /* 0x00000006080a0980 */ /* 0x000962000c101900 */
[----:B------:R-:W-:Y:S01]  /*0ff0*/  BSSY B0, `(.L_x_812) ;  /* 0x00000ac000007945 */ /* 0x000fe20003800000 */
[-C--:B---3--:R-:W-:Y:S02]  /*1000*/  @P1 IMAD R5, R5, R242.reuse, RZ ;  /* 0x000000f205051224 */ /* 0x088fe400078e02ff */
[----:B------:R-:W-:-:S04]  /*1010*/  @P1 IMAD.WIDE.U32 R2, R4, R242, RZ ;  /* 0x000000f204021225 */ /* 0x000fc800078e00ff */
[----:B------:R-:W-:Y:S01]  /*1020*/  @P1 IMAD R0, R4, R0, R5 ;  /* 0x0000000004001224 */ /* 0x000fe200078e0205 */
[----:B------:R-:W-:-:S03]  /*1030*/  @P1 LEA R248, P0, R2, R6, 0x2 ;  /* 0x0000000602f81211 */ /* 0x000fc600078010ff */
[----:B------:R-:W-:-:S05]  /*1040*/  @P1 IMAD.IADD R0, R3, 0x1, R0 ;  /* 0x0000000103001824 */ /* 0x000fca00078e0200 */
[----:B------:R-:W-:Y:S02]  /*1050*/  @P1 LEA.HI.X R249, R2, R7, R0, 0x2, P0 ;  /* 0x0000000702f91211 */ /* 0x000fe400000f1400 */
[----:B------:R-:W-:-:S04]  /*1060*/  ISETP.NE.U32.AND P0, PT, R248, RZ, PT ;  /* 0x000000fff800720c */ /* 0x000fc80003f05070 */
[----:B------:R-:W-:-:S13]  /*1070*/  ISETP.NE.AND.EX P0, PT, R249, RZ, PT, P0 ;  /* 0x000000fff900720c */ /* 0x000fda0003f05300 */
[----:B------:R-:W-:Y:S05]  /*1080*/  @!P0 BRA `(.L_x_813) ;  /* 0x0000054000008947 */ /* 0x000fea0003800000 */
[----:B----4-:R-:W3:Y:S04]  /*1090*/  LD.E R8, [R20.64+0x170] ;  /* 0x0001700614087980 */ /* 0x010ee8000c101900 */
[----:B------:R-:W4:Y:S01]  /*10a0*/  LD.E R2, [R20.64+0x68] ;  /* 0x0000680614027980 */ /* 0x000f22000c101900 */
[----:B------:R-:W-:-:S03]  /*10b0*/  LEA R7, R165, 0xffffffc0, 0x6 ;  /* 0xffffffc0a5077811 */ /* 0x000fc600078e30ff */
[----:B--2---:R-:W2:Y:S04]  /*10c0*/  LD.E.64 R14, [R20.64+0x20] ;  /* 0x00002006140e7980 */ /* 0x004ea8000c101b00 */
[----:B------:R-:W2:Y:S04]  /*10d0*/  LD.E.64 R68, [R20.64+0x38] ;  /* 0x0000380614447980 */ /* 0x000ea8000c101b00 */
[----:B------:R-:W2:Y:S04]  /*10e0*/  LD.E.64 R12, [R20.64+0x28] ;  /* 0x00002806140c7980 */ /* 0x000ea8000c101b00 */
[----:B------:R-:W2:Y:S04]  /*10f0*/  LD.E.64 R18, [R20.64+0x50] ;  /* 0x0000500614127980 */ /* 0x000ea8000c101b00 */
[----:B------:R1:W5:Y:S04]  /*1100*/  LD.E.64 R24, [R20.64+0x58] ;  /* 0x0000580614187980 */ /* 0x000368000c101b00 */
[----:B------:R1:W5:Y:S01]  /*1110*/  LD.E.64 R70, [R20.64+0x40] ;  /* 0x0000400614467980 */ /* 0x000362000c101b00 */
[----:B---3--:R-:W-:-:S04]  /*1120*/  IABS R4, R8 ;  /* 0x0000000800047213 */ /* 0x008fc80000000000 */
[----:B------:R-:W3:Y:S08]  /*1130*/  I2F.RP R5, R4 ;  /* 0x0000000400057306 */ /* 0x000ef00000209400 */
[----:B---3-5:R-:W3:Y:S02]  /*1140*/  MUFU.RCP R10, R5 ;  /* 0x00000005000a7308 */ /* 0x028ee40000001000 */
[----:B---3--:R-:W-:-:S06]  /*1150*/  IADD3 R10, R10, 0xffffffe, RZ ;  /* 0x0ffffffe0a0a7810 */ /* 0x008fcc0007ffe0ff */
[----:B------:R-:W3:Y:S01]  /*1160*/  F2I.FTZ.U32.TRUNC.NTZ R11, R10 ;  /* 0x0000000a000b7305 */ /* 0x000ee2000021f000 */
[----:B------:R-:W-:Y:S01]  /*1170*/  IABS R0, R8 ;  /* 0x0000000800007213 */ /* 0x000fe20000000000 */
[----:B---3--:R-:W-:Y:S02]  /*1180*/  IMAD.MOV R3, RZ, RZ, -R11 ;  /* 0x000000ffff037224 */ /* 0x008fe400078e0a0b */
[----:B------:R-:W-:Y:S02]  /*1190*/  IMAD.MOV.U32 R10, RZ, RZ, RZ ;  /* 0x000000ffff0a7224 */ /* 0x000fe400078e00ff */
[----:B------:R-:W-:Y:S01]  /*11a0*/  IMAD R6, R3, R4, RZ ;  /* 0x0000000403067224 */ /* 0x000fe200078e02ff */
[----:B------:R-:W-:-:S03]  /*11b0*/  IABS R3, R7 ;  /* 0x0000000700037213 */ /* 0x000fc60000000000 */
[----:B------:R-:W-:Y:S01]  /*11c0*/  IMAD.HI.U32 R6, R11, R6, R10 ;  /* 0x000000060b067227 */ /* 0x000fe200078e000a */
[----:B------:R-:W-:-:S05]  /*11d0*/  IADD3 R0, RZ, -R0, RZ ;  /* 0x80000000ff007210 */ /* 0x000fca0007ffe0ff */
[----:B------:R-:W-:-:S04]  /*11e0*/  IMAD.HI.U32 R9, R6, R3, RZ ;  /* 0x0000000306097227 */ /* 0x000fc800078e00ff */
[----:B------:R-:W-:-:S05]  /*11f0*/  IMAD R3, R9, R0, R3 ;  /* 0x0000000009037224 */ /* 0x000fca00078e0203 */
[----:B------:R-:W-:Y:S02]  /*1200*/  ISETP.GT.U32.AND P1, PT, R4, R3, PT ;  /* 0x000000030400720c */ /* 0x000fe40003f24070 */
[----:B------:R-:W-:-:S11]  /*1210*/  LOP3.LUT R0, R7, R8, RZ, 0x3c, !PT ;  /* 0x0000000807007212 */ /* 0x000fd600078e3cff */
[----:B------:R-:W-:-:S05]  /*1220*/  @!P1 IMAD.IADD R3, R3, 0x1, -R4 ;  /* 0x0000000103039824 */ /* 0x000fca00078e0a04 */
[----:B------:R-:W-:Y:S02]  /*1230*/  ISETP.GE.U32.AND P2, PT, R3, R4, PT ;  /* 0x000000040300720c */ /* 0x000fe40003f46070 */
[----:B------:R-:W-:Y:S02]  /*1240*/  ISETP.GE.AND P0, PT, R0, RZ, PT ;  /* 0x000000ff0000720c */ /* 0x000fe40003f06270 */
[----:B------:R-:W-:Y:S02]  /*1250*/  @!P1 IADD3 R9, R9, 0x1, RZ ;  /* 0x0000000109099810 */ /* 0x000fe40007ffe0ff */
[----:B------:R-:W-:-:S07]  /*1260*/  ISETP.NE.AND P1, PT, R8, RZ, PT ;  /* 0x000000ff0800720c */ /* 0x000fce0003f25270 */
[----:B------:R-:W-:-:S05]  /*1270*/  @P2 IADD3 R9, R9, 0x1, RZ ;  /* 0x0000000109092810 */ /* 0x000fca0007ffe0ff */
[----:B------:R-:W-:Y:S01]  /*1280*/  @!P0 IMAD.MOV R9, RZ, RZ, -R9 ;  /* 0x000000ffff098224 */ /* 0x000fe200078e0a09 */
[----:B------:R-:W-:-:S05]  /*1290*/  @!P1 LOP3.LUT R9, RZ, R8, RZ, 0x33, !PT ;  /* 0x00000008ff099212 */ /* 0x000fca00078e33ff */
[----:B------:R-:W-:-:S05]  /*12a0*/  IMAD.WIDE R4, R9, 0x4, R248 ;  /* 0x0000000409047825 */ /* 0x000fca00078e02f8 */
[----:B------:R3:W2:Y:S01]  /*12b0*/  LD.E R0, [R4.64] ;  /* 0x0000000604007980 */ /* 0x0006a2000c101900 */
[----:B----4-:R-:W-:-:S04]  /*12c0*/  IABS R6, R2 ;  /* 0x0000000200067213 */ /* 0x010fc80000000000 */
[----:B------:R-:W4:Y:S08]  /*12d0*/  I2F.RP R22, R6 ;  /* 0x0000000600167306 */ /* 0x000f300000209400 */
[----:B----4-:R-:W4:Y:S02]  /*12e0*/  MUFU.RCP R11, R22 ;  /* 0x00000016000b7308 */ /* 0x010f240000001000 */
[----:B----4-:R-:W-:-:S06]  /*12f0*/  IADD3 R11, R11, 0xffffffe, RZ ;  /* 0x0ffffffe0b0b7810 */ /* 0x010fcc0007ffe0ff */
[----:B------:R-:W4:Y:S01]  /*1300*/  F2I.FTZ.U32.TRUNC.NTZ R27, R11 ;  /* 0x0000000b001b7305 */ /* 0x000f22000021f000 */
[----:B------:R-:W-:Y:S01]  /*1310*/  IMAD.MOV.U32 R26, RZ, RZ, RZ ;  /* 0x000000ffff1a7224 */ /* 0x000fe200078e00ff */
[----:B---3--:R-:W-:Y:S02]  /*1320*/  IABS R5, R241 ;  /* 0x000000f100057213 */ /* 0x008fe40000000000 */
[----:B------:R-:W-:Y:S02]  /*1330*/  IABS R4, R2 ;  /* 0x0000000200047213 */ /* 0x000fe40000000000 */
[----:B----4-:R-:W-:-:S05]  /*1340*/  IADD3 R3, RZ, -R27, RZ ;  /* 0x8000001bff037210 */ /* 0x010fca0007ffe0ff */
[----:B------:R-:W-:-:S04]  /*1350*/  IMAD R10, R3, R6, RZ ;  /* 0x00000006030a7224 */ /* 0x000fc800078e02ff */
[----:B------:R-:W-:-:S04]  /*1360*/  IMAD.HI.U32 R10, R27, R10, R26 ;  /* 0x0000000a1b0a7227 */ /* 0x000fc800078e001a */
[----:B------:R-:W-:Y:S02]  /*1370*/  IMAD.MOV R4, RZ, RZ, -R4 ;  /* 0x000000ffff047224 */ /* 0x000fe400078e0a04 */
[----:B------:R-:W-:-:S04]  /*1380*/  IMAD.HI.U32 R3, R10, R5, RZ ;  /* 0x000000050a037227 */ /* 0x000fc800078e00ff */
[----:B------:R-:W-:-:S05]  /*1390*/  IMAD R5, R3, R4, R5 ;  /* 0x0000000403057224 */ /* 0x000fca00078e0205 */
[----:B------:R-:W-:-:S13]  /*13a0*/  ISETP.GT.U32.AND P1, PT, R6, R5, PT ;  /* 0x000000050600720c */ /* 0x000fda0003f24070 */
[----:B------:R-:W-:-:S04]  /*13b0*/  @!P1 IADD3 R5, R5, -R6, RZ ;  /* 0x8000000605059210 */ /* 0x000fc80007ffe0ff */
[----:B------:R-:W-:Y:S01]  /*13c0*/  ISETP.GE.U32.AND P2, PT, R5, R6, PT ;  /* 0x000000060500720c */ /* 0x000fe20003f46070 */
[----:B------:R-:W-:Y:S01]  /*13d0*/  IMAD.MOV R6, RZ, RZ, -R9 ;  /* 0x000000ffff067224 */ /* 0x000fe200078e0a09 */
[----:B------:R-:W-:Y:S02]  /*13e0*/  LOP3.LUT R5, R241, R2, RZ, 0x3c, !PT ;  /* 0x00000002f1057212 */ /* 0x000fe400078e3cff */
[----:B------:R-:W-:Y:S02]  /*13f0*/  @!P1 IADD3 R3, R3, 0x1, RZ ;  /* 0x0000000103039810 */ /* 0x000fe40007ffe0ff */
[----:B------:R-:W-:Y:S01]  /*1400*/  ISETP.GE.AND P0, PT, R5, RZ, PT ;  /* 0x000000ff0500720c */ /* 0x000fe20003f06270 */
[----:B------:R-:W-:Y:S01]  /*1410*/  IMAD R7, R8, R6, R7 ;  /* 0x0000000608077224 */ /* 0x000fe200078e0207 */
[----:B------:R-:W-:-:S05]  /*1420*/  ISETP.NE.AND P1, PT, R2, RZ, PT ;  /* 0x000000ff0200720c */ /* 0x000fca0003f25270 */
[----:B------:R-:W-:Y:S02]  /*1430*/  @P2 IADD3 R3, R3, 0x1, RZ ;  /* 0x0000000103032810 */ /* 0x000fe40007ffe0ff */
[----:B--2---:R-:W-:Y:S01]  /*1440*/  SHF.R.S32.HI R9, RZ, 0x1f, R0 ;  /* 0x0000001fff097819 */ /* 0x004fe20000011400 */
[-C--:B------:R-:W-:Y:S02]  /*1450*/  IMAD R4, R15, R0.reuse, RZ ;  /* 0x000000000f047224 */ /* 0x080fe400078e02ff */
[----:B------:R-:W-:-:S04]  /*1460*/  IMAD.WIDE.U32 R10, R14, R0, RZ ;  /* 0x000000000e0a7225 */ /* 0x000fc800078e00ff */
[----:B------:R-:W-:Y:S01]  /*1470*/  IMAD R4, R14, R9, R4 ;  /* 0x000000090e047224 */ /* 0x000fe200078e0204 */
[----:B------:R-:W-:-:S03]  /*1480*/  SHF.R.S32.HI R15, RZ, 0x1f, R7 ;  /* 0x0000001fff0f7819 */ /* 0x000fc60000011407 */
[----:B------:R-:W-:Y:S01]  /*1490*/  IMAD.IADD R11, R11, 0x1, R4 ;  /* 0x000000010b0b7824 */ /* 0x000fe200078e0204 */
[----:B------:R-:W-:Y:S01]  /*14a0*/  MOV R4, R3 ;  /* 0x0000000300047202 */ /* 0x000fe20000000f00 */
[----:B------:R-:W-:Y:S02]  /*14b0*/  IMAD R3, R69, R7, RZ ;  /* 0x0000000745037224 */ /* 0x000fe400078e02ff */
[----:B------:R-:W-:-:S04]  /*14c0*/  IMAD.WIDE.U32 R10, R7, R68, R10 ;  /* 0x00000044070a7225 */ /* 0x000fc800078e000a */
[----:B------:R-:W-:Y:S02]  /*14d0*/  IMAD R3, R68, R15, R3 ;  /* 0x0000000f44037224 */ /* 0x000fe400078e0203 */
[----:B------:R-:W-:Y:S01]  /*14e0*/  @!P0 IMAD.MOV R4, RZ, RZ, -R4 ;  /* 0x000000ffff048224 */ /* 0x000fe200078e0a04 */
[----:B------:R-:W-:Y:S01]  /*14f0*/  @!P1 LOP3.LUT R4, RZ, R2, RZ, 0x33, !PT ;  /* 0x00000002ff049212 */ /* 0x000fe200078e33ff */
[----:B------:R-:W-:Y:S01]  /*1500*/  IMAD R2, R13, R0, RZ ;  /* 0x000000000d027224 */ /* 0x000fe200078e02ff */
[----:B------:R-:W-:Y:S02]  /*1510*/  IADD3 R11, R11, R3, RZ ;  /* 0x000000030b0b7210 */ /* 0x000fe40007ffe0ff */
[----:B------:R-:W-:Y:S01]  /*1520*/  SHF.R.S32.HI R5, RZ, 0x1f, R4 ;  /* 0x0000001fff057819 */ /* 0x000fe20000011404 */
[----:B------:R-:W-:Y:S02]  /*1530*/  IMAD R3, R19, R4, RZ ;  /* 0x0000000413037224 */ /* 0x000fe400078e02ff */
[----:B------:R-:W-:-:S04]  /*1540*/  IMAD.WIDE.U32 R22, R12, R0, RZ ;  /* 0x000000000c167225 */ /* 0x000fc800078e00ff */
[----:B------:R-:W-:Y:S02]  /*1550*/  IMAD R2, R12, R9, R2 ;  /* 0x000000090c027224 */ /* 0x000fe400078e0202 */
[----:B------:R-:W-:-:S04]  /*1560*/  IMAD.WIDE.U32 R10, R4, R18, R10 ;  /* 0x00000012040a7225 */ /* 0x000fc800078e000a */
[----:B------:R-:W-:Y:S01]  /*1570*/  IMAD R3, R18, R5, R3 ;  /* 0x0000000512037224 */ /* 0x000fe200078e0203 */
[----:B------:R-:W-:Y:S01]  /*1580*/  IADD3 R9, R23, R2, RZ ;  /* 0x0000000217097210 */ /* 0x000fe20007ffe0ff */
[----:B------:R-:W-:Y:S01]  /*1590*/  IMAD.MOV.U32 R8, RZ, RZ, R22 ;  /* 0x000000ffff087224 */ /* 0x000fe200078e0016 */
[----:B------:R-:W-:Y:S01]  /*15a0*/  MOV R0, R10 ;  /* 0x0000000a00007202 */ /* 0x000fe20000000f00 */
[----:B------:R-:W-:Y:S01]  /*15b0*/  IMAD.IADD R3, R11, 0x1, R3 ;  /* 0x000000010b037824 */ /* 0x000fe200078e0203 */
[----:B------:R-:W-:Y:S05]  /*15c0*/  BRA `(.L_x_814) ;  /* 0x000004e000007947 */ /* 0x000fea0003800000 */
.L_x_813:
[----:B----4-:R-:W3:Y:S01]  /*15d0*/  LD.E R4, [R20.64+0x68] ;  /* 0x0000680614047980 */ /* 0x010ee2000c101900 */
[----:B------:R-:W-:-:S03]  /*15e0*/  ISETP.NE.AND P3, PT, R12, -0x1, PT ;  /* 0xffffffff0c00780c */ /* 0x000fc60003f65270 */
[----:B------:R-:W4:Y:S04]  /*15f0*/  LD.E.64 R68, [R20.64+0x38] ;  /* 0x0000380614447980 */ /* 0x000f28000c101b00 */
[----:B--2---:R-:W2:Y:S04]  /*1600*/  LD.E.64 R70, [R20.64+0x40] ;  /* 0x0000400614467980 */ /* 0x004ea8000c101b00 */
[----:B------:R-:W2:Y:S04]  /*1610*/  LD.E.64 R18, [R20.64+0x50] ;  /* 0x0000500614127980 */ /* 0x000ea8000c101b00 */
[----:B------:R-:W2:Y:S04]  /*1620*/  @!P3 LD.E.64 R14, [R20.64+0x20] ;  /* 0x00002006140eb980 */ /* 0x000ea8000c101b00 */
[----:B------:R-:W2:Y:S04]  /*1630*/  @!P3 LD.E.64 R22, [R20.64+0x28] ;  /* 0x000028061416b980 */ /* 0x000ea8000c101b00 */
[----:B------:R1:W5:Y:S01]  /*1640*/  LD.E.64 R24, [R20.64+0x58] ;  /* 0x0000580614187980 */ /* 0x000362000c101b00 */
[----:B------:R-:W-:Y:S01]  /*1650*/  IMAD.MOV.U32 R8, RZ, RZ, RZ ;  /* 0x000000ffff087224 */ /* 0x000fe200078e00ff */
[----:B---3--:R-:W-:-:S04]  /*1660*/  IABS R3, R4 ;  /* 0x0000000400037213 */ /* 0x008fc80000000000 */
[----:B------:R-:W3:Y:S08]  /*1670*/  I2F.RP R6, R3 ;  /* 0x0000000300067306 */ /* 0x000ef00000209400 */
[----:B---3--:R-:W3:Y:S02]  /*1680*/  MUFU.RCP R2, R6 ;  /* 0x0000000600027308 */ /* 0x008ee40000001000 */
[----:B---3--:R-:W-:-:S06]  /*1690*/  IADD3 R2, R2, 0xffffffe, RZ ;  /* 0x0ffffffe02027810 */ /* 0x008fcc0007ffe0ff */
[----:B------:R-:W3:Y:S01]  /*16a0*/  F2I.FTZ.U32.TRUNC.NTZ R9, R2 ;  /* 0x0000000200097305 */ /* 0x000ee2000021f000 */
[----:B------:R-:W-:Y:S02]  /*16b0*/  IABS R7, R4 ;  /* 0x0000000400077213 */ /* 0x000fe40000000000 */
[----:B---3--:R-:W-:-:S05]  /*16c0*/  IADD3 R0, RZ, -R9, RZ ;  /* 0x80000009ff007210 */ /* 0x008fca0007ffe0ff */
[----:B------:R-:W-:Y:S01]  /*16d0*/  IMAD R5, R0, R3, RZ ;  /* 0x0000000300057224 */ /* 0x000fe200078e02ff */
[----:B------:R-:W-:-:S03]  /*16e0*/  IABS R0, R241 ;  /* 0x000000f100007213 */ /* 0x000fc60000000000 */
[----:B------:R-:W-:Y:S01]  /*16f0*/  IMAD.HI.U32 R5, R9, R5, R8 ;  /* 0x0000000509057227 */ /* 0x000fe200078e0008 */
[----:B------:R-:W-:-:S05]  /*1700*/  IADD3 R7, RZ, -R7, RZ ;  /* 0x80000007ff077210 */ /* 0x000fca0007ffe0ff */
[----:B------:R-:W-:-:S04]  /*1710*/  IMAD.HI.U32 R2, R5, R0, RZ ;  /* 0x0000000005027227 */ /* 0x000fc800078e00ff */
[----:B------:R-:W-:Y:S01]  /*1720*/  IMAD R0, R2, R7, R0 ;  /* 0x0000000702007224 */ /* 0x000fe200078e0200 */
[----:B------:R-:W-:-:S04]  /*1730*/  @!P3 SHF.R.S32.HI R6, RZ, 0x1f, R11 ;  /* 0x0000001fff06b819 */ /* 0x000fc8000001140b */
[----:B------:R-:W-:Y:S01]  /*1740*/  ISETP.GT.U32.AND P0, PT, R3, R0, PT ;  /* 0x000000000300720c */ /* 0x000fe20003f04070 */
[-C--:B----4-:R-:W-:Y:S02]  /*1750*/  @!P3 IMAD R5, R69, R11.reuse, RZ ;  /* 0x0000000b4505b224 */ /* 0x090fe400078e02ff */
[----:B------:R-:W-:-:S04]  /*1760*/  @!P3 IMAD.WIDE.U32 R26, R68, R11, RZ ;  /* 0x0000000b441ab225 */ /* 0x000fc800078e00ff */
[----:B------:R-:W-:Y:S01]  /*1770*/  @!P3 IMAD R5, R6, R68, R5 ;  /* 0x000000440605b224 */ /* 0x000fe200078e0205 */
[----:B-----5:R-:W-:Y:S01]  /*1780*/  @!P3 SHF.R.S32.HI R6, RZ, 0x1f, R10 ;  /* 0x0000001fff06b819 */ /* 0x020fe2000001140a */
[----:B------:R-:W-:-:S03]  /*1790*/  @P3 IMAD.IADD R7, R11, 0x1, R12 ;  /* 0x000000010b073824 */ /* 0x000fc600078e020c */
[----:B------:R-:W-:Y:S01]  /*17a0*/  @!P3 IADD3 R27, R27, R5, RZ ;  /* 0x000000051b1bb210 */ /* 0x000fe20007ffe0ff */
[----:B------:R-:W-:Y:S02]  /*17b0*/  @!P0 IMAD.IADD R0, R0, 0x1, -R3 ;  /* 0x0000000100008824 */ /* 0x000fe400078e0a03 */
[----:B--2---:R-:W-:-:S03]  /*17c0*/  @!P3 IMAD R5, R15, R10, RZ ;  /* 0x0000000a0f05b224 */ /* 0x004fc600078e02ff */
[----:B------:R-:W-:Y:S01]  /*17d0*/  ISETP.GE.U32.AND P2, PT, R0, R3, PT ;  /* 0x000000030000720c */ /* 0x000fe20003f46070 */
[----:B------:R-:W-:Y:S01]  /*17e0*/  @!P3 IMAD R5, R14, R6, R5 ;  /* 0x000000060e05b224 */ /* 0x000fe200078e0205 */
[----:B------:R-:W-:Y:S01]  /*17f0*/  LOP3.LUT R0, R241, R4, RZ, 0x3c, !PT ;  /* 0x00000004f1007212 */ /* 0x000fe200078e3cff */
[-C--:B------:R-:W-:Y:S02]  /*1800*/  @P3 IMAD R9, R69, R7.reuse, RZ ;  /* 0x0000000745093224 */ /* 0x080fe400078e02ff */
[----:B------:R-:W-:Y:S01]  /*1810*/  @P3 IMAD.WIDE.U32 R28, R68, R7, RZ ;  /* 0x00000007441c3225 */ /* 0x000fe200078e00ff */
[----:B------:R-:W-:-:S03]  /*1820*/  ISETP.GE.AND P1, PT, R0, RZ, PT ;  /* 0x000000ff0000720c */ /* 0x000fc60003f26270 */
[----:B------:R-:W-:Y:S01]  /*1830*/  @!P3 IMAD.WIDE.U32 R14, R14, R10, R26 ;  /* 0x0000000a0e0eb225 */ /* 0x000fe200078e001a */
[----:B------:R-:W-:Y:S02]  /*1840*/  @!P0 IADD3 R2, R2, 0x1, RZ ;  /* 0x0000000102028810 */ /* 0x000fe40007ffe0ff */
[----:B------:R-:W-:Y:S01]  /*1850*/  ISETP.NE.AND P0, PT, R4, RZ, PT ;  /* 0x000000ff0400720c */ /* 0x000fe20003f05270 */
[----:B------:R-:W-:Y:S01]  /*1860*/  @P3 IMAD.IADD R9, R29, 0x1, R9 ;  /* 0x000000011d093824 */ /* 0x000fe200078e0209 */
[----:B------:R-:W-:Y:S01]  /*1870*/  @!P3 IADD3 R9, R15, R5, RZ ;  /* 0x000000050f09b210 */ /* 0x000fe20007ffe0ff */
[-C--:B------:R-:W-:Y:S01]  /*1880*/  @!P3 IMAD R5, R71, R11.reuse, RZ ;  /* 0x0000000b4705b224 */ /* 0x080fe200078e02ff */
[----:B------:R-:W-:Y:S01]  /*1890*/  @!P3 SHF.R.S32.HI R3, RZ, 0x1f, R11 ;  /* 0x0000001fff03b819 */ /* 0x000fe2000001140b */
[----:B------:R-:W-:Y:S01]  /*18a0*/  @!P3 IMAD.WIDE.U32 R26, R70, R11, RZ ;  /* 0x0000000b461ab225 */ /* 0x000fe200078e00ff */
[----:B------:R-:W-:-:S03]  /*18b0*/  LEA R7, R165, 0xffffffc0, 0x6 ;  /* 0xffffffc0a5077811 */ /* 0x000fc600078e30ff */
[----:B------:R-:W-:Y:S01]  /*18c0*/  @!P3 IMAD R3, R3, R70, R5 ;  /* 0x000000460303b224 */ /* 0x000fe200078e0205 */
[----:B------:R-:W-:Y:S02]  /*18d0*/  @P3 MOV R8, R28 ;  /* 0x0000001c00083202 */ /* 0x000fe40000000f00 */
[----:B------:R-:W-:Y:S01]  /*18e0*/  @P2 IADD3 R2, R2, 0x1, RZ ;  /* 0x0000000102022810 */ /* 0x000fe20007ffe0ff */
[----:B------:R-:W-:Y:S01]  /*18f0*/  IMAD R6, R69, R7, RZ ;  /* 0x0000000745067224 */ /* 0x000fe200078e02ff */
[----:B------:R-:W-:Y:S02]  /*1900*/  @!P3 MOV R8, R14 ;  /* 0x0000000e0008b202 */ /* 0x000fe40000000f00 */
[----:B------:R-:W-:Y:S02]  /*1910*/  SHF.R.S32.HI R15, RZ, 0x1f, R7 ;  /* 0x0000001fff0f7819 */ /* 0x000fe40000011407 */
[----:B------:R-:W-:Y:S01]  /*1920*/  @!P3 IADD3 R27, R27, R3, RZ ;  /* 0x000000031b1bb210 */ /* 0x000fe20007ffe0ff */
[----:B------:R-:W-:Y:S01]  /*1930*/  @!P3 IMAD R0, R23, R10, RZ ;  /* 0x0000000a1700b224 */ /* 0x000fe200078e02ff */
[----:B------:R-:W-:-:S02]  /*1940*/  @!P1 IADD3 R2, -R2, RZ, RZ ;  /* 0x000000ff02029210 */ /* 0x000fc40007ffe1ff */
[----:B------:R-:W-:Y:S01]  /*1950*/  @!P3 SHF.R.S32.HI R3, RZ, 0x1f, R10 ;  /* 0x0000001fff03b819 */ /* 0x000fe2000001140a */
[----:B------:R-:W-:Y:S01]  /*1960*/  IMAD R6, R15, R68, R6 ;  /* 0x000000440f067224 */ /* 0x000fe200078e0206 */
[----:B------:R-:W-:Y:S01]  /*1970*/  @!P0 LOP3.LUT R2, RZ, R4, RZ, 0x33, !PT ;  /* 0x00000004ff028212 */ /* 0x000fe200078e33ff */
[----:B------:R-:W-:Y:S01]  /*1980*/  IMAD.WIDE.U32 R8, R68, R7, R8 ;  /* 0x0000000744087225 */ /* 0x000fe200078e0008 */
[----:B------:R-:W-:Y:S02]  /*1990*/  @P3 IADD3 R11, R11, R12, RZ ;  /* 0x0000000c0b0b3210 */ /* 0x000fe40007ffe0ff */
[----:B------:R-:W-:Y:S01]  /*19a0*/  SHF.R.S32.HI R5, RZ, 0x1f, R2 ;  /* 0x0000001fff057819 */ /* 0x000fe20000011402 */
[----:B------:R-:W-:Y:S02]  /*19b0*/  @!P3 IMAD R0, R22, R3, R0 ;  /* 0x000000031600b224 */ /* 0x000fe400078e0200 */
[----:B------:R-:W-:Y:S02]  /*19c0*/  IMAD.IADD R13, R9, 0x1, R6 ;  /* 0x00000001090d7824 */ /* 0x000fe400078e0206 */
[----:B------:R-:W-:-:S02]  /*19d0*/  IMAD.MOV.U32 R12, RZ, RZ, R8 ;  /* 0x000000ffff0c7224 */ /* 0x000fc400078e0008 */
[----:B------:R-:W-:Y:S02]  /*19e0*/  IMAD R3, R19, R2, RZ ;  /* 0x0000000213037224 */ /* 0x000fe400078e02ff */
[-C--:B------:R-:W-:Y:S02]  /*19f0*/  @P3 IMAD R9, R71, R11.reuse, RZ ;  /* 0x0000000b47093224 */ /* 0x080fe400078e02ff */
[----:B------:R-:W-:-:S04]  /*1a00*/  @P3 IMAD.WIDE.U32 R28, R70, R11, RZ ;  /* 0x0000000b461c3225 */ /* 0x000fc800078e00ff */
[----:B------:R-:W-:Y:S01]  /*1a10*/  @!P3 IMAD.WIDE.U32 R22, R22, R10, R26 ;  /* 0x0000000a1616b225 */ /* 0x000fe200078e001a */
[----:B------:R-:W-:-:S03]  /*1a20*/  @P3 IADD3 R9, R29, R9, RZ ;  /* 0x000000091d093210 */ /* 0x000fc60007ffe0ff */
[----:B------:R-:W-:-:S04]  /*1a30*/  IMAD.WIDE.U32 R12, R18, R2, R12 ;  /* 0x00000002120c7225 */ /* 0x000fc800078e000c */
[----:B------:R-:W-:Y:S01]  /*1a40*/  IMAD R3, R18, R5, R3 ;  /* 0x0000000512037224 */ /* 0x000fe200078e0203 */
[----:B------:R-:W-:Y:S01]  /*1a50*/  @!P3 IADD3 R9, R23, R0, RZ ;  /* 0x000000001709b210 */ /* 0x000fe20007ffe0ff */
[----:B------:R-:W-:Y:S01]  /*1a60*/  @P3 IMAD.MOV.U32 R8, RZ, RZ, R28 ;  /* 0x000000ffff083224 */ /* 0x000fe200078e001c */
[----:B------:R-:W-:Y:S01]  /*1a70*/  @!P3 MOV R8, R22 ;  /* 0x000000160008b202 */ /* 0x000fe20000000f00 */
[----:B------:R-:W-:Y:S01]  /*1a80*/  IMAD.MOV.U32 R0, RZ, RZ, R12 ;  /* 0x000000ffff007224 */ /* 0x000fe200078e000c */
[----:B------:R-:W-:Y:S02]  /*1a90*/  IADD3 R3, R13, R3, RZ ;  /* 0x000000030d037210 */ /* 0x000fe40007ffe0ff */
[----:B------:R-:W-:Y:S02]  /*1aa0*/  MOV R4, R2 ;  /* 0x0000000200047202 */ /* 0x000fe40000000f00 */
.L_x_814:
[----:B-1----:R-:W-:Y:S05]  /*1ab0*/  BSYNC B0 ;  /* 0x0000000000007941 */ /* 0x002fea0003800000 */
.L_x_812:
[----:B------:R-:W-:Y:S01]  /*1ac0*/  ISETP.NE.AND P0, PT, R246, -0x1, PT ;  /* 0xfffffffff600780c */ /* 0x000fe20003f05270 */
[----:B------:R-:W2:Y:S04]  /*1ad0*/  LD.E.64 R198, [R20.64+0x30] ;  /* 0x0000300614c67980 */ /* 0x000ea8000c101b00 */
[----:B------:R-:W3:Y:S04]  /*1ae0*/  LD.E.64 R10, [R20.64+0x48] ;  /* 0x00004806140a7980 */ /* 0x000ee8000c101b00 */
[----:B------:R-:W4:Y:S04]  /*1af0*/  LD.E R79, [R20.64+0xc0] ;  /* 0x0000c006144f7980 */ /* 0x000f28000c101900 */
[----:B------:R-:W3:Y:S04]  /*1b00*/  @!P0 LD.E.64 R22, [R20.64+0x18] ;  /* 0x0000180614168980 */ /* 0x000ee8000c101b00 */
[----:B------:R1:W5:Y:S04]  /*1b10*/  @P4 LD.E R16, [R16.64] ;  /* 0x0000000610104980 */ /* 0x000368000c101900 */
[----:B------:R-:W4:Y:S04]  /*1b20*/  LD.E.64 R182, [R20.64+0x8] ;  /* 0x0000080614b67980 */ /* 0x000f28000c101b00 */
[----:B------:R-:W4:Y:S04]  /*1b30*/  LD.E.64 R192, [R20.64+0x10] ;  /* 0x0000100614c07980 */ /* 0x000f28000c101b00 */
[----:B------:R1:W5:Y:S01]  /*1b40*/  LD.E.64 R200, [R20.64] ;  /* 0x0000000614c87980 */ /* 0x000362000c101b00 */
[----:B------:R-:W-:-:S04]  /*1b50*/  SHF.R.S32.HI R2, RZ, 0x1f, R57 ;  /* 0x0000001fff027819 */ /* 0x000fc80000011439 */
[CC--:B------:R-:W-:Y:S02]  /*1b60*/  LEA.HI R190, R2.reuse, R57.reuse, RZ, 0x3 ;  /* 0x0000003902be7211 */ /* 0x0c0fe400078f18ff */
[----:B------:R-:W-:Y:S02]  /*1b70*/  LEA.HI R13, R2, R57, RZ, 0x4 ;  /* 0x00000039020d7211 */ /* 0x000fe400078f20ff */
[----:B------:R-:W-:Y:S02]  /*1b80*/  LOP3.LUT R14, R190, 0xfffffff8, RZ, 0xc0, !PT ;  /* 0xfffffff8be0e7812 */ /* 0x000fe400078ec0ff */
[----:B------:R-:W-:Y:S02]  /*1b90*/  SHF.R.S32.HI R6, RZ, 0x4, R13 ;  /* 0x00000004ff067819 */ /* 0x000fe4000001140d */
[----:B------:R-:W-:Y:S01]  /*1ba0*/  LOP3.LUT R12, R13, 0xfffffff0, RZ, 0xc0, !PT ;  /* 0xfffffff00d0c7812 */ /* 0x000fe200078ec0ff */
[----:B------:R-:W-:Y:S01]  /*1bb0*/  IMAD.IADD R59, R57, 0x1, -R14 ;  /* 0x00000001393b7824 */ /* 0x000fe200078e0a0e */
[----:B------:R-:W-:-:S03]  /*1bc0*/  LEA.HI R73, R13, R6, RZ, 0x1 ;  /* 0x000000060d497211 */ /* 0x000fc600078f08ff */
[----:B------:R-:W-:Y:S02]  /*1bd0*/  IMAD.IADD R13, R57, 0x1, -R12 ;  /* 0x00000001390d7824 */ /* 0x000fe400078e0a0c */
[----:B------:R-:W-:-:S03]  /*1be0*/  IMAD.SHL.U32 R14, R59, 0x8, RZ ;  /* 0x000000083b0e7824 */ /* 0x000fc600078e00ff */
[----:B------:R-:W-:Y:S02]  /*1bf0*/  SHF.R.S32.HI R12, RZ, 0x1f, R13 ;  /* 0x0000001fff0c7819 */ /* 0x000fe4000001140d */
[----:B------:R-:W-:Y:S02]  /*1c00*/  IADD3 R26, P1, R14, R8, RZ ;  /* 0x000000080e1a7210 */ /* 0x000fe40007f3e0ff */
[----:B------:R-:W-:Y:S02]  /*1c10*/  LOP3.LUT R73, R73, 0xfffffffe, RZ, 0xc0, !PT ;  /* 0xfffffffe49497812 */ /* 0x000fe400078ec0ff */
[----:B------:R-:W-:Y:S02]  /*1c20*/  LEA.HI R8, R12, R13, RZ, 0x3 ;  /* 0x0000000d0c087211 */ /* 0x000fe400078f18ff */
[----:B------:R-:W-:Y:S01]  /*1c30*/  SHF.R.S32.HI R190, RZ, 0x3, R190 ;  /* 0x00000003ffbe7819 */ /* 0x000fe200000114be */
[----:B------:R-:W-:Y:S01]  /*1c40*/  IMAD.IADD R73, R6, 0x1, -R73 ;  /* 0x0000000106497824 */ /* 0x000fe200078e0a49 */
[----:B------:R-:W-:Y:S01]  /*1c50*/  LOP3.LUT R12, R8, 0xfffffff8, RZ, 0xc0, !PT ;  /* 0xfffffff8080c7812 */ /* 0x000fe200078ec0ff */
[----:B------:R-:W-:Y:S01]  /*1c60*/  IMAD R6, R15, R70, RZ ;  /* 0x000000460f067224 */ /* 0x000fe200078e02ff */
[----:B------:R-:W-:-:S02]  /*1c70*/  SHF.R.S32.HI R15, RZ, 0x1f, R14 ;  /* 0x0000001fff0f7819 */ /* 0x000fc4000001140e */
[----:B------:R-:W-:Y:S01]  /*1c80*/  LEA.HI R2, R2, R57, RZ, 0x6 ;  /* 0x0000003902027211 */ /* 0x000fe200078f30ff */
[----:B-1----:R-:W-:Y:S02]  /*1c90*/  IMAD.SHL.U32 R17, R190, 0x40, RZ ;  /* 0x00000040be117824 */ /* 0x002fe400078e00ff */
[----:B------:R-:W-:Y:S02]  /*1ca0*/  IMAD.IADD R12, R13, 0x1, -R12 ;  /* 0x000000010d0c7824 */ /* 0x000fe400078e0a0c */
[----:B------:R-:W-:Y:S02]  /*1cb0*/  IMAD.X R27, R15, 0x1, R9, P1 ;  /* 0x000000010f1b7824 */ /* 0x000fe400008e0609 */
[----:B------:R-:W-:Y:S01]  /*1cc0*/  IMAD.SHL.U32 R174, R2, 0x8, RZ ;  /* 0x0000000802ae7824 */ /* 0x000fe200078e00ff */
[----:B------:R-:W-:Y:S01]  /*1cd0*/  LOP3.LUT R17, R17, 0x1c0, RZ, 0xc0, !PT ;  /* 0x000001c011117812 */ /* 0x000fe200078ec0ff */
[----:B------:R-:W-:Y:S02]  /*1ce0*/  IMAD.SHL.U32 R2, R12, 0x40, RZ ;  /* 0x000000400c027824 */ /* 0x000fe400078e00ff */
[----:B------:R-:W-:-:S02]  /*1cf0*/  IMAD R6, R7, R71, R6 ;  /* 0x0000004707067224 */ /* 0x000fc400078e0206 */
[----:B------:R-:W-:Y:S01]  /*1d00*/  IMAD.WIDE.U32 R26, R7, R70, R26 ;  /* 0x00000046071a7225 */ /* 0x000fe200078e001a */
[----:B------:R-:W-:Y:S02]  /*1d10*/  LOP3.LUT R18, R17, 0x38, R14, 0xf8, !PT ;  /* 0x0000003811127812 */ /* 0x000fe400078ef80e */
[----:B------:R-:W-:Y:S01]  /*1d20*/  LOP3.LUT R2, R2, 0x1c0, RZ, 0xc0, !PT ;  /* 0x000001c002027812 */ /* 0x000fe200078ec0ff */
[----:B------:R-:W-:Y:S01]  /*1d30*/  IMAD.SHL.U32 R7, R73, 0x8, RZ ;  /* 0x0000000849077824 */ /* 0x000fe200078e00ff */
[----:B------:R-:W-:Y:S02]  /*1d40*/  SHF.R.U32.HI R17, RZ, 0x3, R17 ;  /* 0x00000003ff117819 */ /* 0x000fe40000011611 */
[----:B------:R-:W-:Y:S02]  /*1d50*/  LOP3.LUT P3, RZ, R12, 0x4, RZ, 0xc0, !PT ;  /* 0x000000040cff7812 */ /* 0x000fe4000786c0ff */
[----:B------:R-:W-:Y:S02]  /*1d60*/  LOP3.LUT R7, R2, 0x8, R7, 0xf8, !PT ;  /* 0x0000000802077812 */ /* 0x000fe400078ef807 */
[----:B------:R-:W-:-:S02]  /*1d70*/  LOP3.LUT R17, R18, R17, RZ, 0x3c, !PT ;  /* 0x0000001112117212 */ /* 0x000fc400078e3cff */
[----:B------:R-:W-:Y:S02]  /*1d80*/  SHF.R.U32.HI R2, RZ, 0x3, R2 ;  /* 0x00000003ff027819 */ /* 0x000fe40000011602 */
[----:B------:R-:W-:Y:S02]  /*1d90*/  LOP3.LUT P2, RZ, R12, 0x2, RZ, 0xc0, !PT ;  /* 0x000000020cff7812 */ /* 0x000fe4000784c0ff */
[----:B------:R-:W-:Y:S01]  /*1da0*/  LOP3.LUT R55, R7, R2, RZ, 0x3c, !PT ;  /* 0x0000000207377212 */ /* 0x000fe200078e3cff */
[----:B------:R-:W-:Y:S01]  /*1db0*/  IMAD.IADD R27, R27, 0x1, R6 ;  /* 0x000000011b1b7824 */ /* 0x000fe200078e0206 */
[----:B------:R-:W-:Y:S02]  /*1dc0*/  SHF.R.S32.HI R75, RZ, 0x1f, R242 ;  /* 0x0000001fff4b7819 */ /* 0x000fe400000114f2 */
[----:B------:R-:W-:Y:S01]  /*1dd0*/  SHF.R.S32.HI R9, RZ, 0x1f, R241 ;  /* 0x0000001fff097819 */ /* 0x000fe200000114f1 */
[----:B------:R-:W-:Y:S01]  /*1de0*/  IMAD R184, R25, R4, RZ ;  /* 0x0000000419b87224 */ /* 0x000fe200078e02ff */
[----:B------:R-:W-:-:S03]  /*1df0*/  SHF.R.S32.HI R191, RZ, 0x1f, R190 ;  /* 0x0000001fffbf7819 */ /* 0x000fc600000114be */
[-C--:B------:R-:W-:Y:S02]  /*1e00*/  IMAD R184, R5, R24.reuse, R184 ;  /* 0x0000001805b87224 */ /* 0x080fe400078e02b8 */
[----:B------:R-:W-:-:S04]  /*1e10*/  IMAD.WIDE.U32 R24, R4, R24, R26 ;  /* 0x0000001804187225 */ /* 0x000fc800078e001a */
[----:B------:R-:W-:Y:S02]  /*1e20*/  IMAD.IADD R185, R25, 0x1, R184 ;  /* 0x0000000119b97824 */ /* 0x000fe400078e02b8 */
[----:B------:R-:W-:Y:S02]  /*1e30*/  IMAD.MOV.U32 R184, RZ, RZ, R24 ;  /* 0x000000ffffb87224 */ /* 0x000fe400078e0018 */
[----:B------:R-:W-:-:S04]  /*1e40*/  IMAD.WIDE R194, R243, 0x40, R190 ;  /* 0x00000040f3c27825 */ /* 0x000fc800078e02be */
[-C--:B------:R-:W-:Y:S02]  /*1e50*/  IMAD R181, R69, R190.reuse, RZ ;  /* 0x000000be45b57224 */ /* 0x080fe400078e02ff */
[----:B------:R-:W-:Y:S02]  /*1e60*/  IMAD R187, R71, R190, RZ ;  /* 0x000000be47bb7224 */ /* 0x000fe400078e02ff */
[C---:B------:R-:W-:Y:S02]  /*1e70*/  IMAD R181, R191.reuse, R68, R181 ;  /* 0x00000044bfb57224 */ /* 0x040fe400078e02b5 */
[-C--:B------:R-:W-:Y:S02]  /*1e80*/  IMAD R187, R191, R70.reuse, R187 ;  /* 0x00000046bfbb7224 */ /* 0x080fe400078e02bb */
[----:B------:R-:W-:-:S04]  /*1e90*/  IMAD.WIDE.U32 R184, R190, R70, R184 ;  /* 0x00000046beb87225 */ /* 0x000fc800078e00b8 */
[----:B------:R-:W-:Y:S02]  /*1ea0*/  IMAD.SHL.U32 R8, R8, 0x40, RZ ;  /* 0x0000004008087824 */ /* 0x000fe400078e00ff */
[----:B------:R-:W-:Y:S02]  /*1eb0*/  IMAD.MOV.U32 R58, RZ, RZ, 0x10 ;  /* 0x00000010ff3a7424 */ /* 0x000fe400078e00ff */
[----:B------:R-:W-:Y:S02]  /*1ec0*/  IMAD.MOV.U32 R56, RZ, RZ, 0x20 ;  /* 0x00000020ff387424 */ /* 0x000fe400078e00ff */
[----:B------:R-:W-:Y:S01]  /*1ed0*/  IMAD.IADD R187, R185, 0x1, R187 ;  /* 0x00000001b9bb7824 */ /* 0x000fe200078e02bb */
[----:B------:R-:W-:Y:S01]  /*1ee0*/  LOP3.LUT R174, R17, 0xfffffe00, R174, 0xf8, !PT ;  /* 0xfffffe0011ae7812 */ /* 0x000fe200078ef8ae */
[----:B------:R-:W-:Y:S01]  /*1ef0*/  IMAD.SHL.U32 R236, R68, 0x10, RZ ;  /* 0x0000001044ec7824 */ /* 0x000fe200078e00ff */
[----:B------:R-:W-:Y:S01]  /*1f00*/  LOP3.LUT R55, R55, 0xfffffe00, R8, 0xf8, !PT ;  /* 0xfffffe0037377812 */ /* 0x000fe200078ef808 */
[----:B------:R-:W-:Y:S01]  /*1f10*/  IMAD.SHL.U32 R234, R70, 0x10, RZ ;  /* 0x0000001046ea7824 */ /* 0x000fe200078e00ff */
[----:B------:R-:W-:Y:S01]  /*1f20*/  SHF.L.U64.HI R237, R68, 0x4, R69 ;  /* 0x0000000444ed7819 */ /* 0x000fe20000010245 */
[----:B------:R-:W-:Y:S01]  /*1f30*/  IMAD.SHL.U32 R76, R59, 0x4, RZ ;  /* 0x000000043b4c7824 */ /* 0x000fe200078e00ff */
[----:B------:R-:W-:-:S02]  /*1f40*/  SHF.L.U64.HI R235, R70, 0x4, R71 ;  /* 0x0000000446eb7819 */ /* 0x000fc40000010247 */
[----:B------:R-:W-:Y:S02]  /*1f50*/  SEL R58, R58, 0xfffffff0, !P2 ;  /* 0xfffffff03a3a7807 */ /* 0x000fe40005000000 */
[----:B------:R-:W-:Y:S01]  /*1f60*/  SEL R56, R56, 0xffffffe0, !P3 ;  /* 0xffffffe038387807 */ /* 0x000fe20005800000 */
[----:B--2---:R-:W-:-:S04]  /*1f70*/  @P0 IMAD.WIDE.U32 R18, R198, R246, RZ ;  /* 0x000000f6c6120225 */ /* 0x004fc800078e00ff */
[----:B------:R-:W-:Y:S02]  /*1f80*/  @P0 IMAD.MOV.U32 R2, RZ, RZ, R18 ;  /* 0x000000ffff020224 */ /* 0x000fe400078e0012 */
[----:B---3--:R-:W-:-:S04]  /*1f90*/  @!P0 IMAD.WIDE.U32 R12, R22, R242, RZ ;  /* 0x000000f2160c8225 */ /* 0x008fc800078e00ff */
[----:B------:R-:W-:Y:S02]  /*1fa0*/  @!P0 IMAD.MOV.U32 R2, RZ, RZ, R12 ;  /* 0x000000ffff028224 */ /* 0x000fe400078e000c */
[----:B------:R-:W-:Y:S02]  /*1fb0*/  @!P0 IMAD R6, R23, R242, RZ ;  /* 0x000000f217068224 */ /* 0x000fe400078e02ff */
[----:B------:R-:W-:Y:S01]  /*1fc0*/  @P0 IMAD R7, R199, R246, RZ ;  /* 0x000000f6c7070224 */ /* 0x000fe200078e02ff */
[----:B------:R-:W-:Y:S01]  /*1fd0*/  IADD3 R12, P1, R14, R2, RZ ;  /* 0x000000020e0c7210 */ /* 0x000fe20007f3e0ff */
[----:B------:R-:W-:Y:S02]  /*1fe0*/  @!P0 IMAD R6, R22, R75, R6 ;  /* 0x0000004b16068224 */ /* 0x000fe400078e0206 */
[----:B------:R-:W-:Y:S01]  /*1ff0*/  IMAD R2, R11, R241, RZ ;  /* 0x000000f10b027224 */ /* 0x000fe200078e02ff */
[----:B------:R-:W-:Y:S01]  /*2000*/  IADD3 R11, R14, 0x40, RZ ;  /* 0x000000400e0b7810 */ /* 0x000fe20007ffe0ff */
[----:B------:R-:W-:-:S02]  /*2010*/  @P0 IMAD.IADD R7, R19, 0x1, R7 ;  /* 0x0000000113070824 */ /* 0x000fc400078e0207 */
[----:B------:R-:W-:Y:S01]  /*2020*/  @!P0 IMAD.IADD R7, R13, 0x1, R6 ;  /* 0x000000010d078824 */ /* 0x000fe200078e0206 */
[----:B----4-:R-:W-:-:S03]  /*2030*/  ISETP.GE.AND P0, PT, R11, R79, PT ;  /* 0x0000004f0b00720c */ /* 0x010fc60003f06270 */
[----:B------:R-:W-:Y:S01]  /*2040*/  IMAD.X R13, R15, 0x1, R7, P1 ;  /* 0x000000010f0d7824 */ /* 0x000fe200008e0607 */
[----:B------:R-:W-:Y:S02]  /*2050*/  SEL R6, RZ, 0xffffffff, P0 ;  /* 0xffffffffff067807 */ /* 0x000fe40000000000 */
[----:B------:R-:W-:-:S03]  /*2060*/  ISETP.GE.AND P1, PT, R14, R79, PT ;  /* 0x0000004f0e00720c */ /* 0x000fc60003f26270 */
[----:B------:R-:W-:Y:S01]  /*2070*/  IMAD.SHL.U32 R6, R6, 0x2, RZ ;  /* 0x0000000206067824 */ /* 0x000fe200078e00ff */
[----:B------:R-:W-:-:S04]  /*2080*/  SEL R7, RZ, 0x1, P1 ;  /* 0x00000001ff077807 */ /* 0x000fc80000800000 */
[----:B------:R-:W-:Y:S02]  /*2090*/  LOP3.LUT R6, R6, 0x2, R7, 0xe2, !PT ;  /* 0x0000000206067812 */ /* 0x000fe400078ee207 */
[----:B------:R-:W-:Y:S01]  /*20a0*/  SHF.R.S32.HI R7, RZ, 0x1f, R74 ;  /* 0x0000001fff077819 */ /* 0x000fe2000001144a */
[----:B------:R-:W-:Y:S01]  /*20b0*/  IMAD R2, R10, R9, R2 ;  /* 0x000000090a027224 */ /* 0x000fe200078e0202 */
[----:B------:R-:W-:Y:S02]  /*20c0*/  IADD3 R9, R14, 0xc0, RZ ;  /* 0x000000c00e097810 */ /* 0x000fe40007ffe0ff */
[----:B------:R-:W-:Y:S02]  /*20d0*/  LEA.HI R106, R7, R74, RZ, 0x6 ;  /* 0x0000004a076a7211 */ /* 0x000fe400078f30ff */
[----:B------:R-:W-:Y:S02]  /*20e0*/  ISETP.GE.AND P0, PT, R9, R79, PT ;  /* 0x0000004f0900720c */ /* 0x000fe40003f06270 */
[----:B------:R-:W-:-:S02]  /*20f0*/  SHF.R.S32.HI R106, RZ, 0x6, R106 ;  /* 0x00000006ff6a7819 */ /* 0x000fc4000001146a */
[----:B------:R-:W-:Y:S02]  /*2100*/  SEL R77, RZ, 0x8, P0 ;  /* 0x00000008ff4d7807 */ /* 0x000fe40000000000 */
[----:B------:R-:W-:Y:S02]  /*2110*/  IMNMX R106, RZ, R106, !PT ;  /* 0x0000006aff6a7217 */ /* 0x000fe40007800200 */
[C---:B------:R-:W-:Y:S01]  /*2120*/  IADD3 R178, P0, R14.reuse, R0, RZ ;  /* 0x000000000eb27210 */ /* 0x040fe20007f1e0ff */
[----:B------:R-:W-:Y:S01]  /*2130*/  @!P4 IMAD.MOV.U32 R16, RZ, RZ, RZ ;  /* 0x000000ffff10c224 */ /* 0x000fe200078e00ff */
[----:B------:R-:W-:Y:S01]  /*2140*/  ISETP.GT.AND P4, PT, R165, R106, PT ;  /* 0x0000006aa500720c */ /* 0x000fe20003f84270 */
[----:B------:R-:W-:Y:S01]  /*2150*/  IMAD.WIDE.U32 R12, R241, R10, R12 ;  /* 0x0000000af10c7225 */ /* 0x000fe200078e000c */
[----:B------:R-:W-:-:S03]  /*2160*/  IADD3 R10, R14, 0x80, RZ ;  /* 0x000000800e0a7810 */ /* 0x000fc60007ffe0ff */
[----:B------:R-:W-:Y:S01]  /*2170*/  IMAD.X R179, R15, 0x1, R3, P0 ;  /* 0x000000010fb37824 */ /* 0x000fe200000e0603 */
[----:B------:R-:W-:Y:S01]  /*2180*/  ISETP.GE.AND P1, PT, R10, R79, PT ;  /* 0x0000004f0a00720c */ /* 0x000fe20003f26270 */
[----:B------:R-:W-:Y:S02]  /*2190*/  IMAD R197, R195, R198, RZ ;  /* 0x000000c6c3c57224 */ /* 0x000fe400078e02ff */
[----:B------:R-:W-:-:S04]  /*21a0*/  IMAD.WIDE.U32 R178, R190, R68, R178 ;  /* 0x00000044beb27225 */ /* 0x000fc800078e00b2 */
[----:B------:R-:W-:Y:S01]  /*21b0*/  IMAD.IADD R13, R13, 0x1, R2 ;  /* 0x000000010d0d7824 */ /* 0x000fe200078e0202 */
[----:B------:R-:W-:Y:S01]  /*21c0*/  SEL R2, RZ, 0x4, P1 ;  /* 0x00000004ff027807 */ /* 0x000fe20000800000 */
[----:B------:R-:W-:Y:S01]  /*21d0*/  IMAD R197, R194, R199, R197 ;  /* 0x000000c7c2c57224 */ /* 0x000fe200078e02c5 */
[----:B------:R-:W-:Y:S01]  /*21e0*/  LEA R238, P1, R178, R182, 0x1 ;  /* 0x000000b6b2ee7211 */ /* 0x000fe200078208ff */
[----:B------:R-:W-:Y:S01]  /*21f0*/  IMAD.IADD R181, R179, 0x1, R181 ;  /* 0x00000001b3b57824 */ /* 0x000fe200078e02b5 */
[----:B------:R-:W-:Y:S01]  /*2200*/  LEA R188, P0, R184, R192, 0x1 ;  /* 0x000000c0b8bc7211 */ /* 0x000fe200078008ff */
[----:B------:R-:W-:Y:S01]  /*2210*/  IMAD.WIDE.U32 R194, R194, R198, R12 ;  /* 0x000000c6c2c27225 */ /* 0x000fe200078e000c */
[----:B------:R-:W-:Y:S02]  /*2220*/  LOP3.LUT R77, R77, R6, R2, 0xfe, !PT ;  /* 0x000000064d4d7212 */ /* 0x000fe400078efe02 */
[----:B------:R-:W-:Y:S01]  /*2230*/  LEA.HI.X R239, R178, R183, R181, 0x1, P1 ;  /* 0x000000b7b2ef7211 */ /* 0x000fe200008f0cb5 */
[----:B------:R-:W-:Y:S01]  /*2240*/  IMAD.IADD R197, R195, 0x1, R197 ;  /* 0x00000001c3c57824 */ /* 0x000fe200078e02c5 */
[----:B------:R-:W-:Y:S01]  /*2250*/  LEA.HI.X R189, R184, R193, R187, 0x1, P0 ;  /* 0x000000c1b8bd7211 */ /* 0x000fe200000f0cbb */
[----:B------:R-:W-:Y:S05]  /*2260*/  @!P4 BRA `(.L_x_815) ;  /* 0x0000b7100000c947 */ /* 0x000fea0003800000 */
[----:B------:R-:W2:Y:S04]  /*2270*/  LD.E.64 R32, [R20.64+0x120] ;  /* 0x0001200614207980 */ /* 0x000ea8000c101b00 */
[----:B------:R-:W3:Y:S04]  /*2280*/  LD.E.64 R18, [R20.64+0x118] ;  /* 0x0001180614127980 */ /* 0x000ee8000c101b00 */
[----:B------:R-:W4:Y:S04]  /*2290*/  LD.E.64 R204, [R20.64+0x130] ;  /* 0x0001300614cc7980 */ /* 0x000f28000c101b00 */
[----:B------:R-:W4:Y:S04]  /*22a0*/  LD.E.64 R206, [R20.64+0x128] ;  /* 0x0001280614ce7980 */ /* 0x000f28000c101b00 */
[----:B------:R-:W4:Y:S04]  /*22b0*/  LD.E.64 R28, [R20.64+0x140] ;  /* 0x00014006141c7980 */ /* 0x000f28000c101b00 */
[----:B------:R-:W4:Y:S04]  /*22c0*/  LD.E.64 R26, [R20.64+0x138] ;  /* 0x00013806141a7980 */ /* 0x000f28000c101b00 */
[----:B------:R-:W4:Y:S04]  /*22d0*/  LD.E R8, [R20.64+0xd0] ;  /* 0x0000d00614087980 */ /* 0x000f28000c101900 */
[----:B------:R-:W4:Y:S04]  /*22e0*/  LD.E.64 R24, [R20.64+0x108] ;  /* 0x0001080614187980 */ /* 0x000f28000c101b00 */
[----:B------:R-:W4:Y:S04]  /*22f0*/  LD.E.64 R22, [R20.64+0x110] ;  /* 0x0001100614167980 */ /* 0x000f28000c101b00 */
[----:B------:R-:W4:Y:S04]  /*2300*/  LD.E.64 R12, [R20.64+0x150] ;  /* 0x00015006140c7980 */ /* 0x000f28000c101b00 */
[----:B------:R-:W4:Y:S01]  /*2310*/  LD.E.64 R6, [R20.64+0x148] ;  /* 0x0001480614067980 */ /* 0x000f22000c101b00 */
[C---:B------:R-:W-:Y:S01]  /*2320*/  IMAD.SHL.U32 R84, R70.reuse, 0x20, RZ ;  /* 0x0000002046547824 */ /* 0x040fe200078e00ff */
[----:B------:R-:W-:Y:S01]  /*2330*/  LOP3.LUT R170, R77, 0xffff, RZ, 0xc0, !PT ;  /* 0x0000ffff4daa7812 */ /* 0x000fe200078ec0ff */
[----:B------:R-:W-:Y:S01]  /*2340*/  IMAD R83, R71, 0x60, RZ ;  /* 0x0000006047537824 */ /* 0x000fe200078e02ff */
[C---:B------:R-:W-:Y:S01]  /*2350*/  SHF.L.U64.HI R85, R70.reuse, 0x5, R71 ;  /* 0x0000000546557819 */ /* 0x040fe20000010247 */
[----:B------:R-:W-:Y:S01]  /*2360*/  IMAD.WIDE.U32 R202, R70, 0x60, RZ ;  /* 0x0000006046ca7825 */ /* 0x000fe200078e00ff */
[----:B------:R-:W-:-:S02]  /*2370*/  LOP3.LUT R173, R170, 0x1, RZ, 0xc0, !PT ;  /* 0x00000001aaad7812 */ /* 0x000fc400078ec0ff */
[----:B------:R-:W-:Y:S01]  /*2380*/  LOP3.LUT R172, R170, 0x2, RZ, 0xc0, !PT ;  /* 0x00000002aaac7812 */ /* 0x000fe200078ec0ff */
[----:B------:R-:W-:Y:S01]  /*2390*/  IMAD.SHL.U32 R104, R68, 0x20, RZ ;  /* 0x0000002044687824 */ /* 0x000fe200078e00ff */
[----:B------:R-:W-:Y:S01]  /*23a0*/  LOP3.LUT R171, R170, 0x4, RZ, 0xc0, !PT ;  /* 0x00000004aaab7812 */ /* 0x000fe200078ec0ff */
[----:B------:R-:W-:Y:S01]  /*23b0*/  IMAD.MOV.U32 R143, RZ, RZ, R239 ;  /* 0x000000ffff8f7224 */ /* 0x000fe200078e00ef */
[----:B------:R-:W-:Y:S01]  /*23c0*/  SHF.L.U64.HI R85, R84, 0x1, R85 ;  /* 0x0000000154557819 */ /* 0x000fe20000010255 */
[----:B------:R-:W-:Y:S01]  /*23d0*/  IMAD.MOV.U32 R144, RZ, RZ, R188 ;  /* 0x000000ffff907224 */ /* 0x000fe200078e00bc */
[C---:B------:R-:W-:Y:S01]  /*23e0*/  IADD3 R82, R190.reuse, 0x10, RZ ;  /* 0x00000010be527810 */ /* 0x040fe20007ffe0ff */
[----:B------:R-:W-:Y:S01]  /*23f0*/  IMAD.MOV.U32 R145, RZ, RZ, R189 ;  /* 0x000000ffff917224 */ /* 0x000fe200078e00bd */
[----:B------:R-:W-:Y:S01]  /*2400*/  IADD3 R80, R190, 0x20, RZ ;  /* 0x00000020be507810 */ /* 0x000fe20007ffe0ff */
[----:B------:R-:W-:Y:S01]  /*2410*/  IMAD.SHL.U32 R84, R84, 0x2, RZ ;  /* 0x0000000254547824 */ /* 0x000fe200078e00ff */
[----:B------:R-:W-:-:S02]  /*2420*/  IADD3 R78, R190, 0x30, RZ ;  /* 0x00000030be4e7810 */ /* 0x000fc40007ffe0ff */
[----:B------:R-:W-:Y:S02]  /*2430*/  SHF.L.U64.HI R105, R68, 0x5, R69 ;  /* 0x0000000544697819 */ /* 0x000fe40000010245 */
[----:B------:R-:W-:Y:S02]  /*2440*/  MOV R142, R238 ;  /* 0x000000ee008e7202 */ /* 0x000fe40000000f00 */
[----:B------:R-:W-:Y:S02]  /*2450*/  LOP3.LUT R170, R170, 0x8, RZ, 0xc0, !PT ;  /* 0x00000008aaaa7812 */ /* 0x000fe400078ec0ff */
[----:B------:R-:W-:Y:S01]  /*2460*/  IADD3 R83, R203, R83, RZ ;  /* 0x00000053cb537210 */ /* 0x000fe20007ffe0ff */
[-C--:B--2---:R-:W-:Y:S02]  /*2470*/  IMAD R2, R33, R242.reuse, RZ ;  /* 0x000000f221027224 */ /* 0x084fe400078e02ff */
[----:B---3--:R-:W-:Y:S01]  /*2480*/  IMAD R0, R19, R242, RZ ;  /* 0x000000f213007224 */ /* 0x008fe200078e02ff */
[----:B------:R-:W-:Y:S01]  /*2490*/  LEA R19, R165, 0xffffffc0, 0x6 ;  /* 0xffffffc0a5137811 */ /* 0x000fe200078e30ff */
[----:B------:R-:W-:-:S02]  /*24a0*/  IMAD R2, R32, R75, R2 ;  /* 0x0000004b20027224 */ /* 0x000fc400078e0202 */
[----:B------:R-:W-:Y:S01]  /*24b0*/  IMAD.WIDE.U32 R32, R242, R32, R14 ;  /* 0x00000020f2207225 */ /* 0x000fe200078e000e */
[C-C-:B----4-:R-:W-:Y:S02]  /*24c0*/  SHF.L.U64.HI R129, R204.reuse, 0x4, R205.reuse ;  /* 0x00000004cc817819 */ /* 0x150fe400000102cd */
[----:B------:R-:W-:Y:S01]  /*24d0*/  SHF.L.U64.HI R131, R204, 0x5, R205 ;  /* 0x00000005cc837819 */ /* 0x000fe200000102cd */
[----:B------:R-:W-:Y:S01]  /*24e0*/  IMAD.WIDE.U32 R30, R242, R18, R14 ;  /* 0x00000012f21e7225 */ /* 0x000fe200078e000e */
[--C-:B------:R-:W-:Y:S02]  /*24f0*/  SHF.L.U64.HI R107, R206, 0x4, R207.reuse ;  /* 0x00000004ce6b7819 */ /* 0x100fe400000102cf */
[----:B------:R-:W-:Y:S01]  /*2500*/  SHF.L.U32 R132, R204, 0x5, RZ ;  /* 0x00000005cc847819 */ /* 0x000fe200000006ff */
[----:B------:R-:W-:Y:S01]  /*2510*/  IMAD R0, R18, R75, R0 ;  /* 0x0000004b12007224 */ /* 0x000fe200078e0200 */
[----:B------:R-:W-:Y:S01]  /*2520*/  SHF.L.U64.HI R117, R206, 0x5, R207 ;  /* 0x00000005ce757819 */ /* 0x000fe200000102cf */
[----:B------:R-:W-:Y:S01]  /*2530*/  IMAD.IADD R33, R33, 0x1, R2 ;  /* 0x0000000121217824 */ /* 0x000fe200078e0202 */
[----:B------:R-:W-:Y:S01]  /*2540*/  SHF.R.S32.HI R2, RZ, 0x1f, R19 ;  /* 0x0000001fff027819 */ /* 0x000fe20000011413 */
[-C--:B------:R-:W-:Y:S01]  /*2550*/  IMAD R17, R205, R19.reuse, RZ ;  /* 0x00000013cd117224 */ /* 0x080fe200078e02ff */
[----:B------:R-:W-:Y:S01]  /*2560*/  SHF.L.U64.HI R131, R132, 0x1, R131 ;  /* 0x0000000184837819 */ /* 0x000fe20000010283 */
[----:B------:R-:W-:-:S02]  /*2570*/  IMAD R3, R207, R19, RZ ;  /* 0x00000013cf037224 */ /* 0x000fc400078e02ff */
[----:B------:R-:W-:Y:S01]  /*2580*/  IMAD.IADD R31, R31, 0x1, R0 ;  /* 0x000000011f1f7824 */ /* 0x000fe200078e0200 */
[----:B------:R-:W-:Y:S01]  /*2590*/  LEA.HI R167, R8, R8, RZ, 0x1 ;  /* 0x0000000808a77211 */ /* 0x000fe200078f08ff */
[----:B------:R-:W-:Y:S02]  /*25a0*/  IMAD R17, R204, R2, R17 ;  /* 0x00000002cc117224 */ /* 0x000fe400078e0211 */
[----:B------:R-:W-:Y:S01]  /*25b0*/  IMAD.WIDE.U32 R32, R19, R204, R32 ;  /* 0x000000cc13207225 */ /* 0x000fe200078e0020 */
[----:B------:R-:W-:-:S03]  /*25c0*/  SHF.R.S32.HI R167, RZ, 0x1, R167 ;  /* 0x00000001ffa77819 */ /* 0x000fc600000114a7 */
[C---:B------:R-:W-:Y:S01]  /*25d0*/  IMAD R3, R206.reuse, R2, R3 ;  /* 0x00000002ce037224 */ /* 0x040fe200078e0203 */
[----:B------:R-:W-:Y:S01]  /*25e0*/  SHF.L.U32 R175, R167, 0x4, RZ ;  /* 0x00000004a7af7819 */ /* 0x000fe200000006ff */
[----:B------:R-:W-:-:S03]  /*25f0*/  IMAD.WIDE.U32 R30, R206, R19, R30 ;  /* 0x00000013ce1e7225 */ /* 0x000fc600078e001e */
[----:B------:R-:W-:Y:S01]  /*2600*/  IADD3 R168, R175, 0x40, RZ ;  /* 0x00000040afa87810 */ /* 0x000fe20007ffe0ff */
[----:B------:R-:W-:Y:S01]  /*2610*/  IMAD.IADD R33, R33, 0x1, R17 ;  /* 0x0000000121217824 */ /* 0x000fe200078e0211 */
[----:B------:R-:W-:Y:S01]  /*2620*/  SHF.R.S32.HI R17, RZ, 0x1f, R74 ;  /* 0x0000001fff117819 */ /* 0x000fe2000001144a */
[----:B------:R-:W-:Y:S01]  /*2630*/  IMAD.IADD R31, R31, 0x1, R3 ;  /* 0x000000011f1f7824 */ /* 0x000fe200078e0203 */
[----:B------:R-:W-:Y:S01]  /*2640*/  IADD3 R3, P0, -R74, R190, RZ ;  /* 0x000000be4a037210 */ /* 0x000fe20007f1e1ff */
[-C--:B------:R-:W-:Y:S01]  /*2650*/  IMAD R2, R29, R4.reuse, RZ ;  /* 0x000000041d027224 */ /* 0x080fe200078e02ff */
[----:B------:R-:W-:Y:S01]  /*2660*/  IADD3 R166, R175, 0x80, RZ ;  /* 0x00000080afa67810 */ /* 0x000fe20007ffe0ff */
[-C--:B------:R-:W-:Y:S01]  /*2670*/  IMAD R0, R27, R4.reuse, RZ ;  /* 0x000000041b007224 */ /* 0x080fe200078e02ff */
[C---:B------:R-:W-:Y:S01]  /*2680*/  IADD3 R163, R175.reuse, 0xc0, RZ ;  /* 0x000000c0afa37810 */ /* 0x040fe20007ffe0ff */
[-C--:B------:R-:W-:Y:S01]  /*2690*/  IMAD R2, R28, R5.reuse, R2 ;  /* 0x000000051c027224 */ /* 0x080fe200078e0202 */
[----:B------:R-:W-:Y:S01]  /*26a0*/  SHF.R.S32.HI R157, RZ, 0x1f, R175 ;  /* 0x0000001fff9d7819 */ /* 0x000fe200000114af */
[----:B------:R-:W-:Y:S01]  /*26b0*/  IMAD R0, R26, R5, R0 ;  /* 0x000000051a007224 */ /* 0x000fe200078e0200 */
[----:B------:R-:W-:Y:S01]  /*26c0*/  IADD3 R160, R175, R163, RZ ;  /* 0x000000a3afa07210 */ /* 0x000fe20007ffe0ff */
[----:B------:R-:W-:Y:S01]  /*26d0*/  IMAD.WIDE.U32 R28, R28, R4, R32 ;  /* 0x000000041c1c7225 */ /* 0x000fe200078e0020 */
[----:B------:R-:W-:-:S02]  /*26e0*/  SHF.R.S32.HI R155, RZ, 0x1f, R168 ;  /* 0x0000001fff9b7819 */ /* 0x000fc400000114a8 */
[----:B------:R-:W-:Y:S01]  /*26f0*/  SHF.R.S32.HI R153, RZ, 0x1f, R166 ;  /* 0x0000001fff997819 */ /* 0x000fe200000114a6 */
[----:B------:R-:W-:Y:S01]  /*2700*/  IMAD.WIDE.U32 R26, R26, R4, R30 ;  /* 0x000000041a1a7225 */ /* 0x000fe200078e001e */
[----:B-----5:R-:W-:Y:S02]  /*2710*/  IADD3 R4, R19, R16, RZ ;  /* 0x0000001013047210 */ /* 0x020fe40007ffe0ff */
[----:B------:R-:W-:Y:S01]  /*2720*/  SHF.R.S32.HI R151, RZ, 0x1f, R163 ;  /* 0x0000001fff977819 */ /* 0x000fe200000114a3 */
[----:B------:R-:W-:Y:S01]  /*2730*/  IMAD.X R17, R191, 0x1, ~R17, P0 ;  /* 0x00000001bf117824 */ /* 0x000fe200000e0e11 */
[----:B------:R-:W-:Y:S01]  /*2740*/  SHF.R.S32.HI R148, RZ, 0x1f, R160 ;  /* 0x0000001fff947819 */ /* 0x000fe200000114a0 */
[----:B------:R-:W-:Y:S02]  /*2750*/  IMAD.IADD R29, R29, 0x1, R2 ;  /* 0x000000011d1d7824 */ /* 0x000fe400078e0202 */
[----:B------:R-:W-:Y:S02]  /*2760*/  IMAD.IADD R27, R27, 0x1, R0 ;  /* 0x000000011b1b7824 */ /* 0x000fe400078e0200 */
[----:B------:R-:W-:-:S02]  /*2770*/  IMAD R135, R17, R204, RZ ;  /* 0x000000cc11877224 */ /* 0x000fc400078e02ff */
[----:B------:R-:W-:Y:S02]  /*2780*/  IMAD R137, R17, R206, RZ ;  /* 0x000000ce11897224 */ /* 0x000fe400078e02ff */
[----:B------:R-:W-:Y:S02]  /*2790*/  IMAD R5, R190, R167, R76 ;  /* 0x000000a7be057224 */ /* 0x000fe400078e024c */
[-C--:B------:R-:W-:Y:S02]  /*27a0*/  IMAD R135, R205, R3.reuse, R135 ;  /* 0x00000003cd877224 */ /* 0x080fe400078e0287 */
[-C--:B------:R-:W-:Y:S02]  /*27b0*/  IMAD R137, R207, R3.reuse, R137 ;  /* 0x00000003cf897224 */ /* 0x080fe400078e0289 */
[----:B------:R-:W-:-:S04]  /*27c0*/  IMAD.WIDE.U32 R16, R204, R3, R28 ;  /* 0x00000003cc107225 */ /* 0x000fc800078e001c */
[----:B------:R-:W-:Y:S01]  /*27d0*/  IMAD.WIDE.U32 R18, R206, R3, R26 ;  /* 0x00000003ce127225 */ /* 0x000fe200078e001a */
[----:B------:R-:W-:-:S03]  /*27e0*/  LEA R134, P1, R16, R22, 0x1 ;  /* 0x0000001610867211 */ /* 0x000fc600078208ff */
[----:B------:R-:W-:Y:S01]  /*27f0*/  IMAD R4, R167, R4, RZ ;  /* 0x00000004a7047224 */ /* 0x000fe200078e02ff */
[----:B------:R-:W-:Y:S01]  /*2800*/  IADD3 R137, R19, R137, RZ ;  /* 0x0000008913897210 */ /* 0x000fe20007ffe0ff */
[----:B------:R-:W-:Y:S01]  /*2810*/  IMAD.IADD R3, R76, 0x1, R5 ;  /* 0x000000014c037824 */ /* 0x000fe200078e0205 */
[----:B------:R-:W-:Y:S01]  /*2820*/  LEA R136, P0, R18, R24, 0x1 ;  /* 0x0000001812887211 */ /* 0x000fe200078008ff */
[----:B------:R-:W-:Y:S01]  /*2830*/  IMAD.IADD R135, R17, 0x1, R135 ;  /* 0x0000000111877824 */ /* 0x000fe200078e0287 */
[----:B------:R-:W-:Y:S01]  /*2840*/  IADD3 R0, P3, R4, R5, RZ ;  /* 0x0000000504007210 */ /* 0x000fe20007f7e0ff */
[----:B------:R-:W-:Y:S01]  /*2850*/  IMAD.SHL.U32 R108, R206, 0x10, RZ ;  /* 0x00000010ce6c7824 */ /* 0x000fe200078e00ff */
[----:B------:R-:W-:Y:S01]  /*2860*/  IADD3 R141, P2, R4, R3, RZ ;  /* 0x00000003048d7210 */ /* 0x000fe20007f5e0ff */
[----:B------:R-:W-:Y:S01]  /*2870*/  IMAD.SHL.U32 R118, R206, 0x20, RZ ;  /* 0x00000020ce767824 */ /* 0x000fe200078e00ff */
[----:B------:R-:W-:Y:S01]  /*2880*/  SHF.R.S32.HI R2, RZ, 0x1f, R4 ;  /* 0x0000001fff027819 */ /* 0x000fe20000011404 */
[----:B------:R-:W-:Y:S01]  /*2890*/  IMAD.IADD R164, R175, 0x1, R168 ;  /* 0x00000001afa47824 */ /* 0x000fe200078e02a8 */
[----:B------:R-:W-:Y:S01]  /*28a0*/  LEA.HI.X R137, R18, R25, R137, 0x1, P0 ;  /* 0x0000001912897211 */ /* 0x000fe200000f0c89 */
[----:B------:R-:W-:Y:S01]  /*28b0*/  IMAD.SHL.U32 R18, R0, 0x2, RZ ;  /* 0x0000000200127824 */ /* 0x000fe200078e00ff */
[-C--:B------:R-:W-:Y:S01]  /*28c0*/  LEA.HI.X.SX32 R5, R5, R2.reuse, 0x1, P3 ;  /* 0x0000000205057211 */ /* 0x080fe200018f0eff */
[----:B------:R-:W-:Y:S01]  /*28d0*/  IMAD.SHL.U32 R140, R141, 0x2, RZ ;  /* 0x000000028d8c7824 */ /* 0x000fe200078e00ff */
[----:B------:R-:W-:Y:S01]  /*28e0*/  LEA.HI.X.SX32 R2, R3, R2, 0x1, P2 ;  /* 0x0000000203027211 */ /* 0x000fe200010f0eff */
[----:B------:R-:W-:Y:S01]  /*28f0*/  IMAD.IADD R162, R175, 0x1, R166 ;  /* 0x00000001afa27824 */ /* 0x000fe200078e02a6 */
[----:B------:R-:W-:Y:S01]  /*2900*/  LEA.HI.X R135, R16, R23, R135, 0x1, P1 ;  /* 0x0000001710877211 */ /* 0x000fe200008f0c87 */
[----:B------:R-:W-:Y:S01]  /*2910*/  IMAD.SHL.U32 R130, R204, 0x10, RZ ;  /* 0x00000010cc827824 */ /* 0x000fe200078e00ff */
[----:B------:R-:W-:Y:S01]  /*2920*/  SHF.L.U64.HI R0, R0, 0x1, R5 ;  /* 0x0000000100007819 */ /* 0x000fe20000010205 */
[----:B------:R-:W-:Y:S01]  /*2930*/  IMAD.SHL.U32 R169, R167, 0x20, RZ ;  /* 0x00000020a7a97824 */ /* 0x000fe200078e00ff */
[----:B------:R-:W-:Y:S01]  /*2940*/  SHF.L.U64.HI R141, R141, 0x1, R2 ;  /* 0x000000018d8d7819 */ /* 0x000fe20000010202 */
[----:B------:R-:W-:Y:S01]  /*2950*/  IMAD R133, R205, 0x60, RZ ;  /* 0x00000060cd857824 */ /* 0x000fe200078e02ff */
[C---:B------:R-:W-:Y:S01]  /*2960*/  IADD3 R60, P1, R12.reuse, R18, RZ ;  /* 0x000000120c3c7210 */ /* 0x040fe20007f3e0ff */
[----:B------:R-:W-:Y:S01]  /*2970*/  IMAD R167, R167, 0x30, RZ ;  /* 0x00000030a7a77824 */ /* 0x000fe200078e02ff */
[-C--:B------:R-:W-:Y:S01]  /*2980*/  IADD3 R138, P3, R12, R140.reuse, RZ ;  /* 0x0000008c0c8a7210 */ /* 0x080fe20007f7e0ff */
[----:B------:R-:W-:Y:S01]  /*2990*/  IMAD.IADD R161, R175, 0x1, R164 ;  /* 0x00000001afa17824 */ /* 0x000fe200078e02a4 */
[C---:B------:R-:W-:Y:S01]  /*29a0*/  IADD3 R140, P2, R6.reuse, R140, RZ ;  /* 0x0000008c068c7210 */ /* 0x040fe20007f5e0ff */
[C---:B------:R-:W-:Y:S01]  /*29b0*/  IMAD.X R61, R13.reuse, 0x1, R0, P1 ;  /* 0x000000010d3d7824 */ /* 0x040fe200008e0600 */
[----:B------:R-:W-:Y:S01]  /*29c0*/  IADD3 R18, P0, R6, R18, RZ ;  /* 0x0000001206127210 */ /* 0x000fe20007f1e0ff */
[--C-:B------:R-:W-:Y:S01]  /*29d0*/  IMAD.X R139, R13, 0x1, R141.reuse, P3 ;  /* 0x000000010d8b7824 */ /* 0x100fe200018e068d */
[C---:B------:R-:W-:Y:S01]  /*29e0*/  IADD3 R99, P1, R236.reuse, 0x80, RZ ;  /* 0x00000080ec637810 */ /* 0x040fe20007f3e0ff */
[C---:B------:R-:W-:Y:S01]  /*29f0*/  IMAD.X R141, R7.reuse, 0x1, R141, P2 ;  /* 0x00000001078d7824 */ /* 0x040fe200010e068d */
[----:B------:R-:W-:Y:S01]  /*2a00*/  IADD3.X R19, R7, R0, RZ, P0, !PT ;  /* 0x0000000007137210 */ /* 0x000fe200007fe4ff */
[C---:B------:R-:W-:Y:S01]  /*2a10*/  IMAD.IADD R159, R175.reuse, 0x1, R162 ;  /* 0x00000001af9f7824 */ /* 0x040fe200078e02a2 */
[C---:B------:R-:W-:Y:S01]  /*2a20*/  IADD3 R103, P2, R236.reuse, 0x40, RZ ;  /* 0x00000040ec677810 */ /* 0x040fe20007f5e0ff */
[--C-:B------:R-:W-:Y:S01]  /*2a30*/  IMAD.X R98, RZ, RZ, R237.reuse, P1 ;  /* 0x000000ffff627224 */ /* 0x100fe200008e06ed */
[----:B------:R-:W-:Y:S01]  /*2a40*/  IADD3 R93, P0, R236, 0xc0, RZ ;  /* 0x000000c0ec5d7810 */ /* 0x000fe20007f1e0ff */
[----:B------:R-:W-:Y:S01]  /*2a50*/  IMAD.IADD R158, R175, 0x1, R160 ;  /* 0x00000001af9e7824 */ /* 0x000fe200078e02a0 */
[-C--:B------:R-:W-:Y:S01]  /*2a60*/  IADD3 R97, P1, R99, R236.reuse, RZ ;  /* 0x000000ec63617210 */ /* 0x080fe20007f3e0ff */
[--C-:B------:R-:W-:Y:S01]  /*2a70*/  IMAD.X R102, RZ, RZ, R237.reuse, P2 ;  /* 0x000000ffff667224 */ /* 0x100fe200010e06ed */
[-C--:B------:R-:W-:Y:S01]  /*2a80*/  IADD3 R101, P2, R103, R236.reuse, RZ ;  /* 0x000000ec67657210 */ /* 0x080fe20007f5e0ff */
[--C-:B------:R-:W-:Y:S01]  /*2a90*/  IMAD.X R92, RZ, RZ, R237.reuse, P0 ;  /* 0x000000ffff5c7224 */ /* 0x100fe200000e06ed */
[-C--:B------:R-:W-:Y:S01]  /*2aa0*/  IADD3 R91, P0, R93, R236.reuse, RZ ;  /* 0x000000ec5d5b7210 */ /* 0x080fe20007f1e0ff */
[--C-:B------:R-:W-:Y:S01]  /*2ab0*/  IMAD.X R96, R98, 0x1, R237.reuse, P1 ;  /* 0x0000000162607824 */ /* 0x100fe200008e06ed */
[----:B------:R-:W-:Y:S01]  /*2ac0*/  IADD3 R95, P4, R101, R236, RZ ;  /* 0x000000ec655f7210 */ /* 0x000fe20007f9e0ff */
[----:B------:R-:W-:Y:S01]  /*2ad0*/  IMAD.X R100, R102, 0x1, R237, P2 ;  /* 0x0000000166647824 */ /* 0x000fe200010e06ed */
[----:B------:R-:W-:Y:S01]  /*2ae0*/  IADD3.X R90, R92, R237, RZ, P0, !PT ;  /* 0x000000ed5c5a7210 */ /* 0x000fe200007fe4ff */
[----:B------:R-:W-:Y:S01]  /*2af0*/  IMAD.WIDE.U32 R204, R204, 0x60, RZ ;  /* 0x00000060cccc7825 */ /* 0x000fe200078e00ff */
[----:B------:R-:W-:-:S02]  /*2b00*/  IADD3 R109, P5, R108, 0x40, RZ ;  /* 0x000000406c6d7810 */ /* 0x000fc40007fbe0ff */
[----:B------:R-:W-:Y:S01]  /*2b10*/  IADD3 R113, P1, R108, 0x80, RZ ;  /* 0x000000806c717810 */ /* 0x000fe20007f3e0ff */
[----:B------:R-:W-:Y:S01]  /*2b20*/  IMAD.X R94, R100, 0x1, R237, P4 ;  /* 0x00000001645e7824 */ /* 0x000fe200020e06ed */
[----:B------:R-:W-:Y:S01]  /*2b30*/  IADD3 R121, P0, R108, 0xc0, RZ ;  /* 0x000000c06c797810 */ /* 0x000fe20007f1e0ff */
[--C-:B------:R-:W-:Y:S01]  /*2b40*/  IMAD.X R110, RZ, RZ, R107.reuse, P5 ;  /* 0x000000ffff6e7224 */ /* 0x100fe200028e066b */
[-C--:B------:R-:W-:Y:S01]  /*2b50*/  IADD3 R89, P3, R97, R236.reuse, RZ ;  /* 0x000000ec61597210 */ /* 0x080fe20007f7e0ff */
[--C-:B------:R-:W-:Y:S01]  /*2b60*/  IMAD.X R114, RZ, RZ, R107.reuse, P1 ;  /* 0x000000ffff727224 */ /* 0x100fe200008e066b */
[----:B------:R-:W-:Y:S01]  /*2b70*/  IADD3 R87, P2, R91, R236, RZ ;  /* 0x000000ec5b577210 */ /* 0x000fe20007f5e0ff */
[----:B------:R-:W-:Y:S01]  /*2b80*/  IMAD.X R122, RZ, RZ, R107, P0 ;  /* 0x000000ffff7a7224 */ /* 0x000fe200000e066b */
[----:B------:R-:W-:Y:S01]  /*2b90*/  IADD3.X R88, R96, R237, RZ, P3, !PT ;  /* 0x000000ed60587210 */ /* 0x000fe20001ffe4ff */
[----:B------:R-:W-:Y:S01]  /*2ba0*/  IMAD.MOV.U32 R12, RZ, RZ, R165 ;  /* 0x000000ffff0c7224 */ /* 0x000fe200078e00a5 */
[-C--:B------:R-:W-:Y:S01]  /*2bb0*/  IADD3 R112, P5, R109, R108.reuse, RZ ;  /* 0x0000006c6d707210 */ /* 0x080fe20007fbe0ff */
[----:B------:R-:W-:Y:S01]  /*2bc0*/  IMAD.X R86, R90, 0x1, R237, P2 ;  /* 0x000000015a567824 */ /* 0x000fe200010e06ed */
[----:B------:R-:W-:Y:S01]  /*2bd0*/  IADD3 R116, P4, R113, R108, RZ ;  /* 0x0000006c71747210 */ /* 0x000fe20007f9e0ff */
[----:B------:R-:W-:Y:S01]  /*2be0*/  IMAD.SHL.U32 R132, R132, 0x2, RZ ;  /* 0x0000000284847824 */ /* 0x000fe200078e00ff */
[C---:B------:R-:W-:Y:S01]  /*2bf0*/  IADD3 R120, P3, R118.reuse, R109, RZ ;  /* 0x0000006d76787210 */ /* 0x040fe20007f7e0ff */
[----:B------:R-:W-:Y:S01]  /*2c00*/  IMAD.IADD R133, R205, 0x1, R133 ;  /* 0x00000001cd857824 */ /* 0x000fe200078e0285 */
[----:B------:R-:W-:Y:S01]  /*2c10*/  IADD3 R126, P1, R118, R113, RZ ;  /* 0x00000071767e7210 */ /* 0x000fe20007f3e0ff */
[--C-:B------:R-:W-:Y:S01]  /*2c20*/  IMAD.X R111, R110, 0x1, R107.reuse, P5 ;  /* 0x000000016e6f7824 */ /* 0x100fe200028e066b */
[C---:B------:R-:W-:Y:S01]  /*2c30*/  IADD3 R128, P0, R121.reuse, R118, RZ ;  /* 0x0000007679807210 */ /* 0x040fe20007f1e0ff */
[----:B------:R-:W-:Y:S01]  /*2c40*/  IMAD.X R115, R114, 0x1, R107, P4 ;  /* 0x0000000172737824 */ /* 0x000fe200020e066b */
[----:B------:R-:W-:Y:S01]  /*2c50*/  IADD3 R124, P2, R121, R108, RZ ;  /* 0x0000006c797c7210 */ /* 0x000fe20007f5e0ff */
[C---:B------:R-:W-:Y:S01]  /*2c60*/  IMAD.X R119, R117.reuse, 0x1, R110, P3 ;  /* 0x0000000175777824 */ /* 0x040fe200018e066e */
[C---:B------:R-:W-:Y:S01]  /*2c70*/  SHF.L.U64.HI R129, R130.reuse, 0x1, R129 ;  /* 0x0000000182817819 */ /* 0x040fe20000010281 */
[----:B------:R-:W-:Y:S01]  /*2c80*/  IMAD.SHL.U32 R130, R130, 0x2, RZ ;  /* 0x0000000282827824 */ /* 0x000fe200078e00ff */
[C---:B------:R-:W-:Y:S01]  /*2c90*/  IADD3.X R123, R122.reuse, R107, RZ, P2, !PT ;  /* 0x0000006b7a7b7210 */ /* 0x040fe200017fe4ff */
[----:B------:R-:W-:Y:S01]  /*2ca0*/  IMAD.X R125, R117, 0x1, R114, P1 ;  /* 0x00000001757d7824 */ /* 0x000fe200008e0672 */
[----:B------:R-:W-:Y:S01]  /*2cb0*/  SHF.R.S32.HI R156, RZ, 0x1f, R169 ;  /* 0x0000001fff9c7819 */ /* 0x000fe200000114a9 */
[----:B------:R-:W-:Y:S01]  /*2cc0*/  IMAD.X R127, R122, 0x1, R117, P0 ;  /* 0x000000017a7f7824 */ /* 0x000fe200000e0675 */
[----:B------:R-:W-:-:S02]  /*2cd0*/  SHF.R.S32.HI R154, RZ, 0x1f, R167 ;  /* 0x0000001fff9a7819 */ /* 0x000fc400000114a7 */
[----:B------:R-:W-:Y:S02]  /*2ce0*/  SHF.R.S32.HI R152, RZ, 0x1f, R164 ;  /* 0x0000001fff987819 */ /* 0x000fe400000114a4 */
[----:B------:R-:W-:Y:S02]  /*2cf0*/  SHF.R.S32.HI R150, RZ, 0x1f, R162 ;  /* 0x0000001fff967819 */ /* 0x000fe400000114a2 */
[----:B------:R-:W-:Y:S02]  /*2d00*/  SHF.R.S32.HI R149, RZ, 0x1f, R161 ;  /* 0x0000001fff957819 */ /* 0x000fe400000114a1 */
[----:B------:R-:W-:Y:S02]  /*2d10*/  SHF.R.S32.HI R147, RZ, 0x1f, R159 ;  /* 0x0000001fff937819 */ /* 0x000fe4000001149f */
[----:B------:R-:W-:Y:S02]  /*2d20*/  SHF.R.S32.HI R146, RZ, 0x1f, R158 ;  /* 0x0000001fff927819 */ /* 0x000fe4000001149e */
.L_x_933:
[----:B------:R-:W-:Y:S01]  /*2d30*/  IMAD.SHL.U32 R16, R12, 0x40, RZ ;  /* 0x000000400c107824 */ /* 0x000fe200078e00ff */
[----:B------:R-:W-:Y:S04]  /*2d40*/  BSSY B0, `(.L_x_816) ;  /* 0x0000014000007945 */ /* 0x000fe80003800000 */
[----:B------:R-:W-:Y:S05]  /*2d50*/  IADD3 R13, R16, -0x40, RZ ;  /* 0xffffffc0100d7810 */ /* 0x000fea0007ffe0ff */
[--C-:B------:R-:W-:Y:S02]  /*2d60*/  IMAD.IADD R209, R72, 0x1, -R13.reuse ;  /* 0x0000000148d17824 */ /* 0x100fe400078e0a0d */
[----:B------:R-:W-:Y:S03]  /*2d70*/  IMAD.IADD R177, R74, 0x1, -R13 ;  /* 0x000000014ab17824 */ /* 0x000fe600078e0a0d */
[C---:B------:R-:W-:Y:S04]  /*2d80*/  ISETP.GE.AND P2, PT, R190.reuse, R209, PT ;  /* 0x000000d1be00720c */ /* 0x040fe80003f46270 */
[----:B------:R-:W-:Y:S11]  /*2d90*/  ISETP.GE.AND P2, PT, R190, R177, !P2 ;  /* 0x000000b1be00720c */ /* 0x000ff60005746270 */
[----:B------:R-:W-:Y:S02]  /*2da0*/  @!UPT UIADD3 URZ, URZ, URZ, URZ ;  /* 0x0000003f3f3ff290 */ /* 0x000fe4000fffe03f */
[----:B---3-5:R-:W-:-:S05]  /*2db0*/  @!P2 BRA `(.L_x_817) ;  /* 0x000000c00000a947 */ /* 0x028fca0003800000 */
[----:B------:R-:W-:Y:S02]  /*2dc0*/  ISETP.NE.AND P1, PT, R173, RZ, PT ;  /* 0x000000ffad00720c */ /* 0x000fe40003f25270 */
[----:B------:R-:W-:Y:S11]  /*2dd0*/  ISETP.NE.AND P0, PT, R172, RZ, PT ;  /* 0x000000ffac00720c */ /* 0x000ff60003f05270 */
[----:B------:R-:W2:Y:S04]  /*2de0*/  @P1 LD.E.128 R32, [R134.64] ;  /* 0x0000000686201980 */ /* 0x000ea8000c101d00 */
[----:B--2---:R1:W-:Y:S01]  /*2df0*/  @P1 ST.E.128 [R144.64], R32 ;  /* 0x0000002090001985 */ /* 0x0043e2000c101d06 */
[----:B------:R-:W-:Y:S03]  /*2e00*/  ISETP.NE.AND P1, PT, R171, RZ, PT ;  /* 0x000000ffab00720c */ /* 0x000fe60003f25270 */
[----:B------:R-:W2:Y:S04]  /*2e10*/  @P0 LD.E.128 R28, [R134.64+0x80] ;  /* 0x00008006861c0980 */ /* 0x000ea8000c101d00 */
[----:B--2---:R1:W-:Y:S01]  /*2e20*/  @P0 ST.E.128 [R144.64+0x80], R28 ;  /* 0x0000801c90000985 */ /* 0x0043e2000c101d06 */
[----:B------:R-:W-:Y:S05]  /*2e30*/  ISETP.NE.AND P0, PT, R170, RZ, PT ;  /* 0x000000ffaa00720c */ /* 0x000fea0003f05270 */
[----:B------:R-:W2:Y:S04]  /*2e40*/  @P1 LD.E.128 R24, [R134.64+0x100] ;  /* 0x0001000686181980 */ /* 0x000ea8000c101d00 */
[----:B--2---:R1:W-:Y:S04]  /*2e50*/  @P1 ST.E.128 [R144.64+0x100], R24 ;  /* 0x0001001890001985 */ /* 0x0043e8000c101d06 */
[----:B------:R-:W2:Y:S04]  /*2e60*/  @P0 LD.E.128 R4, [R134.64+0x180] ;  /* 0x0001800686040980 */ /* 0x000ea8000c101d00 */
[----:B--2---:R1:W-:Y:S02]  /*2e70*/  @P0 ST.E.128 [R144.64+0x180], R4 ;  /* 0x0001800490000985 */ /* 0x0043e4000c101d06 */
.L_x_817:
[----:B------:R-:W-:Y:S05]  /*2e80*/  BSYNC B0 ;  /* 0x0000000000007941 */ /* 0x000fea0003800000 */
.L_x_816:
[C---:B------:R-:W-:Y:S01]  /*2e90*/  ISETP.GE.AND P0, PT, R82.reuse, R209, PT ;  /* 0x000000d15200720c */ /* 0x040fe20003f06270 */
[----:B------:R-:W-:Y:S03]  /*2ea0*/  BSSY B0, `(.L_x_818) ;  /* 0x0000014000007945 */ /* 0x000fe60003800000 */
[----:B------:R-:W-:Y:S11]  /*2eb0*/  ISETP.GE.AND P0, PT, R82, R177, !P0 ;  /* 0x000000b15200720c */ /* 0x000ff60004706270 */
[----:B------:R-:W-:Y:S02]  /*2ec0*/  @!UPT UIADD3 URZ, URZ, URZ, URZ ;  /* 0x0000003f3f3ff290 */ /* 0x000fe4000fffe03f */
[----:B------:R-:W-:-:S05]  /*2ed0*/  @!P0 BRA `(.L_x_819) ;  /* 0x0000010000008947 */ /* 0x000fca0003800000 */
[----:B------:R-:W-:Y:S02]  /*2ee0*/  ISETP.NE.AND P1, PT, R173, RZ, PT ;  /* 0x000000ffad00720c */ /* 0x000fe40003f25270 */
[----:B------:R-:W-:Y:S02]  /*2ef0*/  IADD3 R22, P0, R134, R130, RZ ;  /* 0x0000008286167210 */ /* 0x000fe40007f1e0ff */
[----:B------:R-:W-:Y:S03]  /*2f00*/  LEA R2, P3, R234, R144, 0x1 ;  /* 0x00000090ea027211 */ /* 0x000fe600078608ff */
[----:B------:R-:W-:Y:S01]  /*2f10*/  IMAD.X R23, R135, 0x1, R129, P0 ;  /* 0x0000000187177824 */ /* 0x000fe200000e0681 */
[----:B------:R-:W-:Y:S02]  /*2f20*/  ISETP.NE.AND P0, PT, R172, RZ, PT ;  /* 0x000000ffac00720c */ /* 0x000fe40003f05270 */
[----:B------:R-:W-:Y:S03]  /*2f30*/  LEA.HI.X R3, R234, R145, R235, 0x1, P3 ;  /* 0x00000091ea037211 */ /* 0x000fe600018f0ceb */
[----:B-1----:R-:W2:Y:S04]  /*2f40*/  @P1 LD.E.128 R32, [R22.64] ;  /* 0x0000000616201980 */ /* 0x002ea8000c101d00 */
        /* <DEDUP_REMOVED lines=9> */
.L_x_819:
[----:B------:R-:W-:Y:S05]  /*2fe0*/  BSYNC B0 ;  /* 0x0000000000007941 */ /* 0x000fea0003800000 */
.L_x_818:
[C---:B------:R-:W-:Y:S01]  /*2ff0*/  ISETP.GE.AND P0, PT, R80.reuse, R209, PT ;  /* 0x000000d15000720c */ /* 0x040fe20003f06270 */
[----:B------:R-:W-:Y:S03]  /*3000*/  BSSY B0, `(.L_x_820) ;  /* 0x0000014000007945 */ /* 0x000fe60003800000 */
[----:B------:R-:W-:Y:S11]  /*3010*/  ISETP.GE.AND P0, PT, R80, R177, !P0 ;  /* 0x000000b15000720c */ /* 0x000ff60004706270 */
[----:B------:R-:W-:Y:S02]  /*3020*/  @!UPT UIADD3 URZ, URZ, URZ, URZ ;  /* 0x0000003f3f3ff290 */ /* 0x000fe4000fffe03f */
[----:B------:R-:W-:-:S05]  /*3030*/  @!P0 BRA `(.L_x_821) ;  /* 0x0000010000008947 */ /* 0x000fca0003800000 */
[----:B------:R-:W-:Y:S02]  /*3040*/  ISETP.NE.AND P1, PT, R173, RZ, PT ;  /* 0x000000ffad00720c */ /* 0x000fe40003f25270 */
[----:B------:R-:W-:Y:S02]  /*3050*/  IADD3 R22, P0, R134, R132, RZ ;  /* 0x0000008486167210 */ /* 0x000fe40007f1e0ff */
[----:B-1----:R-:W-:Y:S03]  /*3060*/  IADD3 R2, P3, R144, R84, RZ ;  /* 0x0000005490027210 */ /* 0x002fe60007f7e0ff */
[----:B------:R-:W-:Y:S01]  /*3070*/  IMAD.X R23, R135, 0x1, R131, P0 ;  /* 0x0000000187177824 */ /* 0x000fe200000e0683 */
[----:B------:R-:W-:Y:S01]  /*3080*/  ISETP.NE.AND P0, PT, R172, RZ, PT ;  /* 0x000000ffac00720c */ /* 0x000fe20003f05270 */
[----:B------:R-:W-:Y:S04]  /*3090*/  IMAD.X R3, R145, 0x1, R85, P3 ;  /* 0x0000000191037824 */ /* 0x000fe800018e0655 */
        /* <DEDUP_REMOVED lines=10> */
.L_x_821:
[----:B------:R-:W-:Y:S05]  /*3140*/  BSYNC B0 ;  /* 0x0000000000007941 */ /* 0x000fea0003800000 */
.L_x_820:
        /* <DEDUP_REMOVED lines=21> */
.L_x_823:
[----:B------:R-:W-:Y:S05]  /*32a0*/  BSYNC B0 ;  /* 0x0000000000007941 */ /* 0x000fea0003800000 */
.L_x_822:
[----:B------:R-:W2:Y:S01]  /*32b0*/  LD.E R17, [R20.64+0xd0] ;  /* 0x0000d00614117980 */ /* 0x000ea2000c101900 */
[----:B------:R-:W-:Y:S03]  /*32c0*/  BSSY B3, `(.L_x_824) ;  /* 0x0000a05000037945 */ /* 0x000fe60003800000 */
[----:B-1----:R-:W3:Y:S01]  /*32d0*/  LD.E R3, [R20.64+0x130] ;  /* 0x0001300614037980 */ /* 0x002ee2000c101900 */
[----:B--2---:R-:W-:Y:S01]  /*32e0*/  ISETP.NE.AND P1, PT, R17, RZ, PT ;  /* 0x000000ff1100720c */ /* 0x004fe20003f25270 */
[----:B---3--:R-:W-:Y:S05]  /*32f0*/  IMAD.U32 R3, R3, -0x40, RZ ;  /* 0xffffffc003037824 */ /* 0x008fea00078e00ff */
[C---:B------:R-:W-:Y:S04]  /*3300*/  LEA R134, P0, R3.reuse, R134, 0x1 ;  /* 0x0000008603867211 */ /* 0x040fe800078008ff */
[----:B------:R-:W-:Y:S03]  /*3310*/  LEA.HI.X.SX32 R135, R3, R135, 0x1, P0 ;  /* 0x0000008703877211 */ /* 0x000fe600000f0eff */
[----:B------:R-:W-:-:S05]  /*3320*/  @!P1 BRA `(.L_x_825) ;  /* 0x0000988000009947 */ /* 0x000fca0003800000 */
[----:B------:R-:W2:Y:S04]  /*3330*/  LD.E.U8 R0, [R20.64+0x1b3] ;  /* 0x0001b30614007980 */ /* 0x000ea8000c101100 */
[----:B------:R1:W5:Y:S01]  /*3340*/  LD.E R176, [R20.64+0xc0] ;  /* 0x0000c00614b07980 */ /* 0x000362000c101900 */
[----:B--2---:R-:W-:Y:S11]  /*3350*/  ISETP.NE.AND P0, PT, R0, RZ, PT ;  /* 0x000000ff0000720c */ /* 0x004ff60003f05270 */
[----:B------:R-:W-:Y:S02]  /*3360*/  @!UPT UIADD3 URZ, URZ, URZ, URZ ;  /* 0x0000003f3f3ff290 */ /* 0x000fe4000fffe03f */
[----:B------:R-:W-:-:S05]  /*3370*/  @!P0 BRA `(.L_x_826) ;  /* 0x0000379000008947 */ /* 0x000fca0003800000 */
[----:B-1----:R-:W-:Y:S01]  /*3380*/  BSSY B1, `(.L_x_827) ;  /* 0x00000cc000017945 */ /* 0x002fe20003800000 */
[----:B------:R-:W-:-:S05]  /*3390*/  @!P2 BRA `(.L_x_828) ;  /* 0x00000ca00000a947 */ /* 0x000fca0003800000 */
[----:B-----5:R-:W-:Y:S01]  /*33a0*/  ISETP.GE.AND P0, PT, R14, R176, PT ;  /* 0x000000b00e00720c */ /* 0x020fe20003f06270 */
[----:B------:R-:W-:Y:S01]  /*33b0*/  @!UPT UIADD3 URZ, URZ, URZ, URZ ;  /* 0x0000003f3f3ff290 */ /* 0x000fe2000fffe03f */
[----:B------:R-:W-:Y:S11]  /*33c0*/  BSSY B0, `(.L_x_829) ;  /* 0x0000030000007945 */ /* 0x000ff60003800000 */
[----:B------:R-:W-:-:S05]  /*33d0*/  @P0 BRA `(.L_x_830) ;  /* 0x000002e000000947 */ /* 0x000fca0003800000 */
[----:B------:R-:W-:Y:S01]  /*33e0*/  ISETP.GE.AND P0, PT, R14, R17, PT ;  /* 0x000000110e00720c */ /* 0x000fe20003f06270 */
[----:B------:R-:W2:Y:S11]  /*33f0*/  LD.E.128 R24, [R136.64] ;  /* 0x0000000688187980 */ /* 0x000eb6000c101d00 */
[----:B------:R-:W-:Y:S01]  /*3400*/  @!UPT UIADD3 URZ, URZ, URZ, URZ ;  /* 0x0000003f3f3ff290 */ /* 0x000fe2000fffe03f */
[----:B------:R-:W3:Y:S06]  /*3410*/  @!P0 LD.E.64 R6, [R18.64] ;  /* 0x0000000612068980 */ /* 0x000eec000c101b00 */
[----:B------:R-:W4:Y:S01]  /*3420*/  @!P0 LD.E.64 R32, [R60.64] ;  /* 0x000000063c208980 */ /* 0x000f22000c101b00 */
[C---:B--2---:R-:W-:Y:S01]  /*3430*/  @!P0 LOP3.LUT R23, R24.reuse, 0xffff0000, RZ, 0xc0, !PT ;  /* 0xffff000018178812 */ /* 0x044fe200078ec0ff */
[----:B------:R-:W-:Y:S01]  /*3440*/  @!P0 IMAD.U32 R29, R24, 0x10000, RZ ;  /* 0x00010000181d8824 */ /* 0x000fe200078e00ff */
[----:B------:R-:W-:Y:S02]  /*3450*/  @!P0 LOP3.LUT R22, R26, 0xffff0000, RZ, 0xc0, !PT ;  /* 0xffff00001a168812 */ /* 0x000fe400078ec0ff */
[C---:B---3--:R-:W-:Y:S02]  /*3460*/  @!P0 SHF.L.U32 R8, R6.reuse, 0x10, RZ ;  /* 0x0000001006088819 */ /* 0x048fe400000006ff */
[----:B------:R-:W-:Y:S02]  /*3470*/  @!P0 LOP3.LUT R6, R6, 0xffff0000, RZ, 0xc0, !PT ;  /* 0xffff000006068812 */ /* 0x000fe400078ec0ff */
[----:B------:R-:W-:Y:S01]  /*3480*/  @!P0 SHF.L.U32 R5, R7, 0x10, RZ ;  /* 0x0000001007058819 */ /* 0x000fe200000006ff */
[----:B------:R-:W-:Y:S01]  /*3490*/  @!P0 FMUL.FTZ R0, R23, R8 ;  /* 0x0000000817008220 */ /* 0x000fe20000410000 */
[C---:B----4-:R-:W-:Y:S01]  /*34a0*/  @!P0 LOP3.LUT R30, R32.reuse, 0xffff0000, RZ, 0xc0, !PT ;  /* 0xffff0000201e8812 */ /* 0x050fe200078ec0ff */
[----:B------:R-:W-:Y:S01]  /*34b0*/  @!P0 IMAD.U32 R28, R32, 0x10000, RZ ;  /* 0x00010000201c8824 */ /* 0x000fe200078e00ff */
[----:B------:R-:W-:Y:S01]  /*34c0*/  @!P0 SHF.L.U32 R32, R27, 0x10, RZ ;  /* 0x000000101b208819 */ /* 0x000fe200000006ff */
[----:B------:R-:W-:Y:S01]  /*34d0*/  @!P0 FMUL.FTZ R3, R22, R5 ;  /* 0x0000000516038220 */ /* 0x000fe20000410000 */
[----:B------:R-:W-:Y:S01]  /*34e0*/  @!P0 LOP3.LUT R7, R7, 0xffff0000, RZ, 0xc0, !PT ;  /* 0xffff000007078812 */ /* 0x000fe200078ec0ff */
[----:B------:R-:W-:Y:S01]  /*34f0*/  @!P0 FMUL.FTZ R35, R23, R28 ;  /* 0x0000001c17238220 */ /* 0x000fe20000410000 */
[----:B------:R-:W-:Y:S01]  /*3500*/  @!P0 LOP3.LUT R23, R25, 0xffff0000, RZ, 0xc0, !PT ;  /* 0xffff000019178812 */ /* 0x000fe200078ec0ff */
[----:B------:R-:W-:Y:S01]  /*3510*/  @!P0 FFMA.FTZ R0, R28, R29, R0 ;  /* 0x0000001d1c008223 */ /* 0x000fe20000010000 */
[----:B------:R-:W-:Y:S01]  /*3520*/  @!P0 SHF.L.U32 R31, R33, 0x10, RZ ;  /* 0x00000010211f8819 */ /* 0x000fe200000006ff */
[----:B------:R-:W-:Y:S01]  /*3530*/  @!P0 FFMA.FTZ R35, R29, R8, -R35 ;  /* 0x000000081d238223 */ /* 0x000fe20000010823 */
[----:B------:R-:W-:Y:S01]  /*3540*/  @!P0 SHF.L.U32 R29, R25, 0x10, RZ ;  /* 0x00000010191d8819 */ /* 0x000fe200000006ff */
[----:B------:R-:W-:Y:S01]  /*3550*/  @!P0 FMUL.FTZ R2, R23, R6 ;  /* 0x0000000617028220 */ /* 0x000fe20000410000 */
[----:B------:R-:W-:Y:S01]  /*3560*/  @!P0 LOP3.LUT R8, R27, 0xffff0000, RZ, 0xc0, !PT ;  /* 0xffff00001b088812 */ /* 0x000fe200078ec0ff */
[----:B------:R-:W-:Y:S01]  /*3570*/  @!P0 IMAD.U32 R28, R26, 0x10000, RZ ;  /* 0x000100001a1c8824 */ /* 0x000fe200078e00ff */
[----:B------:R-:W-:Y:S01]  /*3580*/  @!P0 LOP3.LUT R33, R33, 0xffff0000, RZ, 0xc0, !PT ;  /* 0xffff000021218812 */ /* 0x000fe200078ec0ff */
[----:B------:R-:W-:Y:S01]  /*3590*/  @!P0 FMUL.FTZ R37, R23, R30 ;  /* 0x0000001e17258220 */ /* 0x000fe20000410000 */
[----:B------:R-:W-:Y:S01]  /*35a0*/  @!P0 F2FP.BF16.PACK_AB R35, R0, R35 ;  /* 0x000000230023823e */ /* 0x000fe200000010ff */
[----:B------:R-:W-:Y:S02]  /*35b0*/  @!P0 FMUL.FTZ R34, R22, R31 ;  /* 0x0000001f16228220 */ /* 0x000fe40000410000 */
[C---:B------:R-:W-:Y:S01]  /*35c0*/  @!P0 FMUL.FTZ R36, R8.reuse, R33 ;  /* 0x0000002108248220 */ /* 0x040fe20000410000 */
[----:B------:R-:W-:Y:S01]  /*35d0*/  @!P0 MOV R24, R35 ;  /* 0x0000002300188202 */ /* 0x000fe20000000f00 */
[----:B------:R-:W-:Y:S02]  /*35e0*/  @!P0 FMUL.FTZ R4, R8, R7 ;  /* 0x0000000708048220 */ /* 0x000fe40000410000 */
[----:B------:R-:W-:Y:S02]  /*35f0*/  @!P0 FFMA.FTZ R2, R30, R29, R2 ;  /* 0x0000001d1e028223 */ /* 0x000fe40000010002 */
[----:B------:R-:W-:Y:S02]  /*3600*/  @!P0 FFMA.FTZ R3, R31, R28, R3 ;  /* 0x0000001c1f038223 */ /* 0x000fe40000010003 */
[----:B------:R-:W-:Y:S02]  /*3610*/  @!P0 FFMA.FTZ R37, R29, R6, -R37 ;  /* 0x000000061d258223 */ /* 0x000fe40000010825 */
[----:B------:R-:W-:Y:S02]  /*3620*/  @!P0 FFMA.FTZ R34, R28, R5, -R34 ;  /* 0x000000051c228223 */ /* 0x000fe40000010822 */
[----:B------:R-:W-:Y:S01]  /*3630*/  @!P0 FFMA.FTZ R36, R32, R7, -R36 ;  /* 0x0000000720248223 */ /* 0x000fe20000010824 */
[----:B------:R-:W-:Y:S01]  /*3640*/  @!P0 F2FP.BF16.PACK_AB R38, R2, R37 ;  /* 0x000000250226823e */ /* 0x000fe200000010ff */
[----:B------:R-:W-:Y:S01]  /*3650*/  @!P0 FFMA.FTZ R4, R33, R32, R4 ;  /* 0x0000002021048223 */ /* 0x000fe20000010004 */
[----:B------:R-:W-:Y:S03]  /*3660*/  @!P0 F2FP.BF16.PACK_AB R34, R3, R34 ;  /* 0x000000220322823e */ /* 0x000fe600000010ff */
[----:B------:R-:W-:Y:S01]  /*3670*/  @!P0 IMAD.MOV.U32 R25, RZ, RZ, R38 ;  /* 0x000000ffff198224 */ /* 0x000fe200078e0026 */
[----:B------:R-:W-:Y:S02]  /*3680*/  @!P0 F2FP.BF16.PACK_AB R37, R4, R36 ;  /* 0x000000240425823e */ /* 0x000fe400000010ff */
[----:B------:R-:W-:Y:S02]  /*3690*/  @!P0 MOV R26, R34 ;  /* 0x00000022001a8202 */ /* 0x000fe40000000f00 */
[----:B------:R-:W-:Y:S05]  /*36a0*/  @!P0 MOV R27, R37 ;  /* 0x00000025001b8202 */ /* 0x000fea0000000f00 */
[----:B------:R1:W-:Y:S02]  /*36b0*/  ST.E.128 [R142.64], R24 ;  /* 0x000000188e007985 */ /* 0x0003e4000c101d06 */
.L_x_830:
[----:B------:R-:W-:Y:S05]  /*36c0*/  BSYNC B0 ;  /* 0x0000000000007941 */ /* 0x000fea0003800000 */
.L_x_829:
[----:B------:R-:W-:Y:S01]  /*36d0*/  ISETP.GE.AND P0, PT, R11, R176, PT ;  /* 0x000000b00b00720c */ /* 0x000fe20003f06270 */
[----:B------:R-:W-:Y:S01]  /*36e0*/  @!UPT UIADD3 URZ, URZ, URZ, URZ ;  /* 0x0000003f3f3ff290 */ /* 0x000fe2000fffe03f */
[----:B------:R-:W-:Y:S11]  /*36f0*/  BSSY B0, `(.L_x_831) ;  /* 0x0000030000007945 */ /* 0x000ff60003800000 */
[----:B------:R-:W-:-:S05]  /*3700*/  @P0 BRA `(.L_x_832) ;  /* 0x000002e000000947 */ /* 0x000fca0003800000 */
[----:B------:R-:W-:Y:S01]  /*3710*/  ISETP.GE.AND P0, PT, R11, R17, PT ;  /* 0x000000110b00720c */ /* 0x000fe20003f06270 */
[----:B-1----:R-:W2:Y:S11]  /*3720*/  LD.E.128 R24, [R136.64+0x80] ;  /* 0x0000800688187980 */ /* 0x002eb6000c101d00 */
[----:B------:R-:W-:Y:S01]  /*3730*/  @!UPT UIADD3 URZ, URZ, URZ, URZ ;  /* 0x0000003f3f3ff290 */ /* 0x000fe2000fffe03f */
[----:B------:R-:W3:Y:S06]  /*3740*/  @!P0 LD.E.64 R6, [R18.64+0x40] ;  /* 0x0000400612068980 */ /* 0x000eec000c101b00 */
[----:B------:R-:W4:Y:S01]  /*3750*/  @!P0 LD.E.64 R32, [R60.64+0x40] ;  /* 0x000040063c208980 */ /* 0x000f22000c101b00 */
        /* <DEDUP_REMOVED lines=40> */
[----:B------:R1:W-:Y:S02]  /*39e0*/  ST.E.128 [R142.64+0x80], R24 ;  /* 0x000080188e007985 */ /* 0x0003e4000c101d06 */
.L_x_832:
[----:B------:R-:W-:Y:S05]  /*39f0*/  BSYNC B0 ;  /* 0x0000000000007941 */ /* 0x000fea0003800000 */
.L_x_831:
        /* <DEDUP_REMOVED lines=50> */
.L_x_834:
[----:B------:R-:W-:Y:S05]  /*3d20*/  BSYNC B0 ;  /* 0x0000000000007941 */ /* 0x000fea0003800000 */
.L_x_833:
[----:B------:R-:W-:Y:S11]  /*3d30*/  ISETP.GE.AND P0, PT, R9, R176, PT ;  /* 0x000000b00900720c */ /* 0x000ff60003f06270 */
[----:B------:R-:W-:Y:S02]  /*3d40*/  @!UPT UIADD3 URZ, URZ, URZ, URZ ;  /* 0x0000003f3f3ff290 */ /* 0x000fe4000fffe03f */
        /* <DEDUP_REMOVED lines=47> */
.L_x_828:
[----:B------:R-:W-:Y:S05]  /*4040*/  BSYNC B1 ;  /* 0x0000000000017941 */ /* 0x000fea0003800000 */
.L_x_827:
[C---:B------:R-:W-:Y:S01]  /*4050*/  ISETP.GE.AND P0, PT, R82.reuse, R209, PT ;  /* 0x000000d15200720c */ /* 0x040fe20003f06270 */
[----:B------:R-:W-:Y:S03]  /*4060*/  BSSY B1, `(.L_x_835) ;  /* 0x00000df000017945 */ /* 0x000fe60003800000 */
[----:B------:R-:W-:Y:S11]  /*4070*/  ISETP.GE.AND P0, PT, R82, R177, !P0 ;  /* 0x000000b15200720c */ /* 0x000ff60004706270 */
[----:B------:R-:W-:Y:S02]  /*4080*/  @!UPT UIADD3 URZ, URZ, URZ, URZ ;  /* 0x0000003f3f3ff290 */ /* 0x000fe4000fffe03f */
[----:B------:R-:W-:-:S05]  /*4090*/  @!P0 BRA `(.L_x_836) ;  /* 0x00000db000008947 */ /* 0x000fca0003800000 */
[----:B-----5:R-:W-:Y:S01]  /*40a0*/  ISETP.GE.AND P0, PT, R14, R176, PT ;  /* 0x000000b00e00720c */ /* 0x020fe20003f06270 */
[C---:B------:R-:W-:Y:S01]  /*40b0*/  IMAD.SHL.U32 R5, R175.reuse, 0x2, RZ ;  /* 0x00000002af057824 */ /* 0x040fe200078e00ff */
[----:B------:R-:W-:Y:S01]  /*40c0*/  SHF.L.U64.HI R3, R175, 0x1, R157 ;  /* 0x00000001af037819 */ /* 0x000fe2000001029d */
[----:B------:R-:W-:Y:S03]  /*40d0*/  BSSY B0, `(.L_x_837) ;  /* 0x0000037000007945 */ /* 0x000fe60003800000 */
[-C--:B------:R-:W-:Y:S02]  /*40e0*/  IADD3 R22, P2, R18, R5.reuse, RZ ;  /* 0x0000000512167210 */ /* 0x080fe40007f5e0ff */
[----:B------:R-:W-:Y:S03]  /*40f0*/  IADD3 R36, P1, R60, R5, RZ ;  /* 0x000000053c247210 */ /* 0x000fe60007f3e0ff */
[--C-:B------:R-:W-:Y:S02]  /*4100*/  IMAD.X R23, R19, 0x1, R3.reuse, P2 ;  /* 0x0000000113177824 */ /* 0x100fe400010e0603 */
[----:B------:R-:W-:Y:S01]  /*4110*/  IMAD.X R37, R61, 0x1, R3, P1 ;  /* 0x000000013d257824 */ /* 0x000fe200008e0603 */
[----:B------:R-:W-:-:S05]  /*4120*/  @P0 BRA `(.L_x_838) ;  /* 0x0000031000000947 */ /* 0x000fca0003800000 */
[----:B------:R-:W-:Y:S02]  /*4130*/  ISETP.GE.AND P0, PT, R14, R17, PT ;  /* 0x000000110e00720c */ /* 0x000fe40003f06270 */
[C---:B------:R-:W-:Y:S04]  /*4140*/  LEA R40, P1, R108.reuse, R136, 0x1 ;  /* 0x000000886c287211 */ /* 0x040fe800078208ff */
[----:B------:R-:W-:Y:S02]  /*4150*/  LEA.HI.X R41, R108, R137, R107, 0x1, P1 ;  /* 0x000000896c297211 */ /* 0x000fe400008f0c6b */
[C---:B------:R-:W-:Y:S03]  /*4160*/  LEA R44, P1, R236.reuse, R142, 0x1 ;  /* 0x0000008eec2c7211 */ /* 0x040fe600078208ff */
[----:B-1----:R-:W2:Y:S01]  /*4170*/  LD.E.128 R24, [R40.64] ;  /* 0x0000000628187980 */ /* 0x002ea2000c101d00 */
[----:B------:R-:W-:Y:S07]  /*4180*/  LEA.HI.X R45, R236, R143, R237, 0x1, P1 ;  /* 0x0000008fec2d7211 */ /* 0x000fee00008f0ced */
[----:B------:R-:W3:Y:S06]  /*4190*/  @!P0 LD.E.64 R34, [R36.64] ;  /* 0x0000000624228980 */ /* 0x000eec000c101b00 */
[----:B------:R-:W4:Y:S01]  /*41a0*/  @!P0 LD.E.64 R6, [R22.64] ;  /* 0x0000000616068980 */ /* 0x000f22000c101b00 */
[----:B---3--:R-:W-:Y:S01]  /*41b0*/  @!P0 IMAD.U32 R33, R35, 0x10000, RZ ;  /* 0x0001000023218824 */ /* 0x008fe200078e00ff */
[----:B--2---:R-:W-:Y:S02]  /*41c0*/  @!P0 LOP3.LUT R29, R24, 0xffff0000, RZ, 0xc0, !PT ;  /* 0xffff0000181d8812 */ /* 0x004fe400078ec0ff */
[----:B------:R-:W-:Y:S02]  /*41d0*/  @!P0 SHF.L.U32 R30, R34, 0x10, RZ ;  /* 0x00000010221e8819 */ /* 0x000fe400000006ff */
[----:B------:R-:W-:Y:S01]  /*41e0*/  @!P0 SHF.L.U32 R31, R24, 0x10, RZ ;  /* 0x00000010181f8819 */ /* 0x000fe200000006ff */
[----:B----4-:R-:W-:Y:S01]  /*41f0*/  @!P0 IMAD.U32 R8, R6, 0x10000, RZ ;  /* 0x0001000006088824 */ /* 0x010fe200078e00ff */
[----:B------:R-:W-:Y:S01]  /*4200*/  @!P0 LOP3.LUT R28, R26, 0xffff0000, RZ, 0xc0, !PT ;  /* 0xffff00001a1c8812 */ /* 0x000fe200078ec0ff */
[C---:B------:R-:W-:Y:S01]  /*4210*/  @!P0 FMUL.FTZ R39, R29.reuse, R30 ;  /* 0x0000001e1d278220 */ /* 0x040fe20000410000 */
[----:B------:R-:W-:Y:S01]  /*4220*/  @!P0 LOP3.LUT R32, R34, 0xffff0000, RZ, 0xc0, !PT ;  /* 0xffff000022208812 */ /* 0x000fe200078ec0ff */
[-C--:B------:R-:W-:Y:S01]  /*4230*/  @!P0 FMUL.FTZ R0, R29, R8.reuse ;  /* 0x000000081d008220 */ /* 0x080fe20000410000 */
[----:B------:R-:W-:Y:S01]  /*4240*/  @!P0 LOP3.LUT R29, R25, 0xffff0000, RZ, 0xc0, !PT ;  /* 0xffff0000191d8812 */ /* 0x000fe200078ec0ff */
[----:B------:R-:W-:Y:S01]  /*4250*/  @!P0 IMAD.U32 R5, R7, 0x10000, RZ ;  /* 0x0001000007058824 */ /* 0x000fe200078e00ff */
[----:B------:R-:W-:Y:S01]  /*4260*/  @!P0 LOP3.LUT R6, R6, 0xffff0000, RZ, 0xc0, !PT ;  /* 0xffff000006068812 */ /* 0x000fe200078ec0ff */
[----:B------:R-:W-:Y:S01]  /*4270*/  @!P0 FFMA.FTZ R39, R31, R8, -R39 ;  /* 0x000000081f278223 */ /* 0x000fe20000010827 */
[----:B------:R-:W-:Y:S01]  /*4280*/  @!P0 LOP3.LUT R8, R27, 0xffff0000, RZ, 0xc0, !PT ;  /* 0xffff00001b088812 */ /* 0x000fe200078ec0ff */
[----:B------:R-:W-:Y:S01]  /*4290*/  @!P0 FFMA.FTZ R0, R30, R31, R0 ;  /* 0x0000001f1e008223 */ /* 0x000fe20000010000 */
[----:B------:R-:W-:Y:S01]  /*42a0*/  @!P0 LOP3.LUT R7, R7, 0xffff0000, RZ, 0xc0, !PT ;  /* 0xffff000007078812 */ /* 0x000fe200078ec0ff */
[----:B------:R-:W-:Y:S01]  /*42b0*/  @!P0 IMAD.U32 R31, R25, 0x10000, RZ ;  /* 0x00010000191f8824 */ /* 0x000fe200078e00ff */
[----:B------:R-:W-:Y:S01]  /*42c0*/  @!P0 LOP3.LUT R35, R35, 0xffff0000, RZ, 0xc0, !PT ;  /* 0xffff000023238812 */ /* 0x000fe200078ec0ff */
[C---:B------:R-:W-:Y:S01]  /*42d0*/  @!P0 FMUL.FTZ R2, R29.reuse, R6 ;  /* 0x000000061d028220 */ /* 0x040fe20000410000 */
[----:B------:R-:W-:Y:S01]  /*42e0*/  @!P0 SHF.L.U32 R30, R26, 0x10, RZ ;  /* 0x000000101a1e8819 */ /* 0x000fe200000006ff */
[----:B------:R-:W-:Y:S01]  /*42f0*/  @!P0 FMUL.FTZ R3, R28, R5 ;  /* 0x000000051c038220 */ /* 0x000fe20000410000 */
[----:B------:R-:W-:Y:S01]  /*4300*/  @!P0 F2FP.BF16.PACK_AB R39, R0, R39 ;  /* 0x000000270027823e */ /* 0x000fe200000010ff */
[----:B------:R-:W-:Y:S02]  /*4310*/  @!P0 FMUL.FTZ R41, R29, R32 ;  /* 0x000000201d298220 */ /* 0x000fe40000410000 */
[----:B------:R-:W-:Y:S01]  /*4320*/  @!P0 FMUL.FTZ R38, R28, R33 ;  /* 0x000000211c268220 */ /* 0x000fe20000410000 */
[----:B------:R-:W-:Y:S01]  /*4330*/  @!P0 MOV R24, R39 ;  /* 0x0000002700188202 */ /* 0x000fe20000000f00 */
[----:B------:R-:W-:Y:S02]  /*4340*/  @!P0 IMAD.U32 R34, R27, 0x10000, RZ ;  /* 0x000100001b228824 */ /* 0x000fe400078e00ff */
[C---:B------:R-:W-:Y:S02]  /*4350*/  @!P0 FMUL.FTZ R40, R8.reuse, R35 ;  /* 0x0000002308288220 */ /* 0x040fe40000410000 */
        /* <DEDUP_REMOVED lines=14> */
.L_x_838:
[----:B------:R-:W-:Y:S05]  /*4440*/  BSYNC B0 ;  /* 0x0000000000007941 */ /* 0x000fea0003800000 */
.L_x_837:
[----:B------:R-:W-:Y:S01]  /*4450*/  ISETP.GE.AND P0, PT, R11, R176, PT ;  /* 0x000000b00b00720c */ /* 0x000fe20003f06270 */
[----:B------:R-:W-:Y:S01]  /*4460*/  @!UPT UIADD3 URZ, URZ, URZ, URZ ;  /* 0x0000003f3f3ff290 */ /* 0x000fe2000fffe03f */
[----:B------:R-:W-:Y:S11]  /*4470*/  BSSY B0, `(.L_x_839) ;  /* 0x0000033000007945 */ /* 0x000ff60003800000 */
[----:B------:R-:W-:-:S05]  /*4480*/  @P0 BRA `(.L_x_840) ;  /* 0x0000031000000947 */ /* 0x000fca0003800000 */
[----:B------:R-:W-:Y:S02]  /*4490*/  ISETP.GE.AND P0, PT, R11, R17, PT ;  /* 0x000000110b00720c */ /* 0x000fe40003f06270 */
[C---:B------:R-:W-:Y:S04]  /*44a0*/  LEA R40, P1, R109.reuse, R136, 0x1 ;  /* 0x000000886d287211 */ /* 0x040fe800078208ff */
[----:B------:R-:W-:Y:S02]  /*44b0*/  LEA.HI.X R41, R109, R137, R110, 0x1, P1 ;  /* 0x000000896d297211 */ /* 0x000fe400008f0c6e */
[C---:B-1----:R-:W-:Y:S03]  /*44c0*/  LEA R44, P1, R103.reuse, R142, 0x1 ;  /* 0x0000008e672c7211 */ /* 0x042fe600078208ff */
[----:B------:R-:W2:Y:S01]  /*44d0*/  LD.E.128 R24, [R40.64] ;  /* 0x0000000628187980 */ /* 0x000ea2000c101d00 */
[----:B------:R-:W-:Y:S07]  /*44e0*/  LEA.HI.X R45, R103, R143, R102, 0x1, P1 ;  /* 0x0000008f672d7211 */ /* 0x000fee00008f0c66 */
[----:B------:R-:W3:Y:S06]  /*44f0*/  @!P0 LD.E.64 R34, [R36.64+0x40] ;  /* 0x0000400624228980 */ /* 0x000eec000c101b00 */
[----:B------:R-:W4:Y:S01]  /*4500*/  @!P0 LD.E.64 R6, [R22.64+0x40] ;  /* 0x0000400616068980 */ /* 0x000f22000c101b00 */
        /* <DEDUP_REMOVED lines=41> */
.L_x_840:
[----:B------:R-:W-:Y:S05]  /*47a0*/  BSYNC B0 ;  /* 0x0000000000007941 */ /* 0x000fea0003800000 */
.L_x_839:
        /* <DEDUP_REMOVED lines=53> */
.L_x_842:
[----:B------:R-:W-:Y:S05]  /*4b00*/  BSYNC B0 ;  /* 0x0000000000007941 */ /* 0x000fea0003800000 */
.L_x_841:
[----:B------:R-:W-:Y:S11]  /*4b10*/  ISETP.GE.AND P0, PT, R9, R176, PT ;  /* 0x000000b00900720c */ /* 0x000ff60003f06270 */
[----:B------:R-:W-:Y:S02]  /*4b20*/  @!UPT UIADD3 URZ, URZ, URZ, URZ ;  /* 0x0000003f3f3ff290 */ /* 0x000fe4000fffe03f */
        /* <DEDUP_REMOVED lines=8> */
[----:B------:R1:W4:Y:S01]  /*4bb0*/  @!P0 LD.E.64 R6, [R22.64+0xc0] ;  /* 0x0000c00616068980 */ /* 0x000322000c101b00 */
[----:B--2---:R-:W-:Y:S01]  /*4bc0*/  @!P0 IMAD.U32 R34, R27, 0x10000, RZ ;  /* 0x000100001b228824 */ /* 0x004fe200078e00ff */
[C---:B------:R-:W-:Y:S02]  /*4bd0*/  @!P0 LOP3.LUT R29, R24.reuse, 0xffff0000, RZ, 0xc0, !PT ;  /* 0xffff0000181d8812 */ /* 0x040fe400078ec0ff */
[----:B------:R-:W-:Y:S02]  /*4be0*/  @!P0 SHF.L.U32 R31, R24, 0x10, RZ ;  /* 0x00000010181f8819 */ /* 0x000fe400000006ff */
[----:B-1----:R-:W-:Y:S02]  /*4bf0*/  @!P0 LOP3.LUT R23, R25, 0xffff0000, RZ, 0xc0, !PT ;  /* 0xffff000019178812 */ /* 0x002fe400078ec0ff */
[----:B------:R-:W-:Y:S01]  /*4c00*/  @!P0 LOP3.LUT R22, R26, 0xffff0000, RZ, 0xc0, !PT ;  /* 0xffff00001a168812 */ /* 0x000fe200078ec0ff */
[C---:B---3--:R-:W-:Y:S01]  /*4c10*/  @!P0 IMAD.U32 R32, R37.reuse, 0x10000, RZ ;  /* 0x0001000025208824 */ /* 0x048fe200078e00ff */
[C---:B------:R-:W-:Y:S02]  /*4c20*/  @!P0 SHF.L.U32 R28, R36.reuse, 0x10, RZ ;  /* 0x00000010241c8819 */ /* 0x040fe400000006ff */
[----:B------:R-:W-:Y:S01]  /*4c30*/  @!P0 LOP3.LUT R30, R36, 0xffff0000, RZ, 0xc0, !PT ;  /* 0xffff0000241e8812 */ /* 0x000fe200078ec0ff */
[----:B------:R-:W-:Y:S01]  /*4c40*/  @!P0 FMUL.FTZ R38, R22, R32 ;  /* 0x0000002016268220 */ /* 0x000fe20000410000 */
[----:B------:R-:W-:Y:S01]  /*4c50*/  @!P0 LOP3.LUT R33, R37, 0xffff0000, RZ, 0xc0, !PT ;  /* 0xffff000025218812 */ /* 0x000fe200078ec0ff */
[C---:B----4-:R-:W-:Y:S01]  /*4c60*/  @!P0 IMAD.U32 R8, R6.reuse, 0x10000, RZ ;  /* 0x0001000006088824 */ /* 0x050fe200078e00ff */
[----:B------:R-:W-:Y:S01]  /*4c70*/  @!P0 LOP3.LUT R6, R6, 0xffff0000, RZ, 0xc0, !PT ;  /* 0xffff000006068812 */ /* 0x000fe200078ec0ff */
[C---:B------:R-:W-:Y:S02]  /*4c80*/  @!P0 FMUL.FTZ R35, R29.reuse, R28 ;  /* 0x0000001c1d238220 */ /* 0x040fe40000410000 */
[-C--:B------:R-:W-:Y:S02]  /*4c90*/  @!P0 FMUL.FTZ R0, R29, R8.reuse ;  /* 0x000000081d008220 */ /* 0x080fe40000410000 */
[C---:B------:R-:W-:Y:S01]  /*4ca0*/  @!P0 IMAD.U32 R5, R7.reuse, 0x10000, RZ ;  /* 0x0001000007058824 */ /* 0x040fe200078e00ff */
[----:B------:R-:W-:Y:S01]  /*4cb0*/  @!P0 LOP3.LUT R7, R7, 0xffff0000, RZ, 0xc0, !PT ;  /* 0xffff000007078812 */ /* 0x000fe200078ec0ff */
[----:B------:R-:W-:Y:S01]  /*4cc0*/  @!P0 FFMA.FTZ R35, R31, R8, -R35 ;  /* 0x000000081f238223 */ /* 0x000fe20000010823 */
[----:B------:R-:W-:Y:S01]  /*4cd0*/  @!P0 LOP3.LUT R8, R27, 0xffff0000, RZ, 0xc0, !PT ;  /* 0xffff00001b088812 */ /* 0x000fe200078ec0ff */
[----:B------:R-:W-:Y:S01]  /*4ce0*/  @!P0 FFMA.FTZ R0, R28, R31, R0 ;  /* 0x0000001f1c008223 */ /* 0x000fe20000010000 */
[----:B------:R-:W-:Y:S01]  /*4cf0*/  @!P0 SHF.L.U32 R28, R26, 0x10, RZ ;  /* 0x000000101a1c8819 */ /* 0x000fe200000006ff */
[----:B------:R-:W-:Y:S02]  /*4d00*/  @!P0 IMAD.U32 R31, R25, 0x10000, RZ ;  /* 0x00010000191f8824 */ /* 0x000fe400078e00ff */
[C---:B------:R-:W-:Y:S01]  /*4d10*/  @!P0 FMUL.FTZ R2, R23.reuse, R6 ;  /* 0x0000000617028220 */ /* 0x040fe20000410000 */
[----:B------:R-:W-:Y:S01]  /*4d20*/  @!P0 F2FP.BF16.PACK_AB R35, R0, R35 ;  /* 0x000000230023823e */ /* 0x000fe200000010ff */
[----:B------:R-:W-:Y:S02]  /*4d30*/  @!P0 FMUL.FTZ R3, R22, R5 ;  /* 0x0000000516038220 */ /* 0x000fe40000410000 */
[----:B------:R-:W-:Y:S01]  /*4d40*/  @!P0 FMUL.FTZ R39, R23, R30 ;  /* 0x0000001e17278220 */ /* 0x000fe20000410000 */
[----:B------:R-:W-:Y:S01]  /*4d50*/  @!P0 MOV R24, R35 ;  /* 0x0000002300188202 */ /* 0x000fe20000000f00 */
        /* <DEDUP_REMOVED lines=15> */
.L_x_836:
[----:B------:R-:W-:Y:S05]  /*4e50*/  BSYNC B1 ;  /* 0x0000000000017941 */ /* 0x000fea0003800000 */
.L_x_835:
        /* <DEDUP_REMOVED lines=17> */
[C---:B-1----:R-:W-:Y:S03]  /*4f70*/  LEA R44, P1, R104.reuse, R142, 0x1 ;  /* 0x0000008e682c7211 */ /* 0x042fe600078208ff */
[----:B------:R-:W2:Y:S01]  /*4f80*/  LD.E.128 R24, [R40.64] ;  /* 0x0000000628187980 */ /* 0x000ea2000c101d00 */
        /* <DEDUP_REMOVED lines=44> */
.L_x_846:
[----:B------:R-:W-:Y:S05]  /*5250*/  BSYNC B0 ;  /* 0x0000000000007941 */ /* 0x000fea0003800000 */
.L_x_845:
        /* <DEDUP_REMOVED lines=53> */
.L_x_848:
[----:B------:R-:W-:Y:S05]  /*55b0*/  BSYNC B0 ;  /* 0x0000000000007941 */ /* 0x000fea0003800000 */
.L_x_847:
        /* <DEDUP_REMOVED lines=53> */
.L_x_850:
[----:B------:R-:W-:Y:S05]  /*5910*/  BSYNC B0 ;  /* 0x0000000000007941 */ /* 0x000fea0003800000 */
.L_x_849:
        /* <DEDUP_REMOVED lines=52> */
.L_x_844:
[----:B------:R-:W-:Y:S05]  /*5c60*/  BSYNC B1 ;  /* 0x0000000000017941 */ /* 0x000fea0003800000 */
.L_x_843:
        /* <DEDUP_REMOVED lines=14> */
[----:B------:R-:W-:Y:S01]  /*5d50*/  IMAD R38, R207, 0x60, RZ ;  /* 0x00000060cf267824 */ /* 0x000fe200078e02ff */
[----:B------:R-:W-:Y:S01]  /*5d60*/  ISETP.GE.AND P0, PT, R14, R17, PT ;  /* 0x000000110e00720c */ /* 0x000fe20003f06270 */
[----:B------:R-:W-:Y:S04]  /*5d70*/  IMAD.WIDE.U32 R40, R206, 0x60, R136 ;  /* 0x00000060ce287825 */ /* 0x000fe800078e0088 */
[----:B------:R-:W-:Y:S01]  /*5d80*/  IMAD.WIDE.U32 R46, R68, 0x60, R142 ;  /* 0x00000060442e7825 */ /* 0x000fe200078e008e */
[----:B------:R-:W-:Y:S03]  /*5d90*/  IADD3 R41, R41, R38, RZ ;  /* 0x0000002629297210 */ /* 0x000fe60007ffe0ff */
[----:B------:R-:W-:Y:S02]  /*5da0*/  IMAD R42, R69, 0x60, RZ ;  /* 0x00000060452a7824 */ /* 0x000fe400078e02ff */
[----:B-1----:R-:W2:Y:S03]  /*5db0*/  LD.E.128 R24, [R40.64] ;  /* 0x0000000628187980 */ /* 0x002ea6000c101d00 */
[----:B------:R-:W-:Y:S05]  /*5dc0*/  IADD3 R47, R47, R42, RZ ;  /* 0x0000002a2f2f7210 */ /* 0x000fea0007ffe0ff */
[----:B------:R-:W3:Y:S06]  /*5dd0*/  @!P0 LD.E.64 R6, [R22.64] ;  /* 0x0000000616068980 */ /* 0x000eec000c101b00 */
[----:B------:R-:W4:Y:S01]  /*5de0*/  @!P0 LD.E.64 R34, [R36.64] ;  /* 0x0000000624228980 */ /* 0x000f22000c101b00 */
[C---:B--2---:R-:W-:Y:S02]  /*5df0*/  @!P0 LOP3.LUT R29, R24.reuse, 0xffff0000, RZ, 0xc0, !PT ;  /* 0xffff0000181d8812 */ /* 0x044fe400078ec0ff */
[----:B------:R-:W-:Y:S02]  /*5e00*/  @!P0 SHF.L.U32 R31, R24, 0x10, RZ ;  /* 0x00000010181f8819 */ /* 0x000fe400000006ff */
        /* <DEDUP_REMOVED lines=15> */
[----:B------:R-:W-:Y:S01]  /*5f00*/  @!P0 LOP3.LUT R8, R27, 0xffff0000, RZ, 0xc0, !PT ;  /* 0xffff00001b088812 */ /* 0x000fe200078ec0ff */
[----:B------:R-:W-:Y:S01]  /*5f10*/  @!P0 IMAD.U32 R31, R25, 0x10000, RZ ;  /* 0x00010000191f8824 */ /* 0x000fe200078e00ff */
[----:B------:R-:W-:Y:S01]  /*5f20*/  @!P0 SHF.L.U32 R33, R35, 0x10, RZ ;  /* 0x0000001023218819 */ /* 0x000fe200000006ff */
[----:B------:R-:W-:Y:S01]  /*5f30*/  @!P0 FMUL.FTZ R2, R29, R6 ;  /* 0x000000061d028220 */ /* 0x000fe20000410000 */
[----:B------:R-:W-:Y:S01]  /*5f40*/  @!P0 LOP3.LUT R35, R35, 0xffff0000, RZ, 0xc0, !PT ;  /* 0xffff000023238812 */ /* 0x000fe200078ec0ff */
[----:B------:R-:W-:Y:S01]  /*5f50*/  @!P0 FMUL.FTZ R41, R29, R32 ;  /* 0x000000201d298220 */ /* 0x000fe20000410000 */
[----:B------:R-:W-:Y:S01]  /*5f60*/  @!P0 F2FP.BF16.PACK_AB R39, R0, R39 ;  /* 0x000000270027823e */ /* 0x000fe200000010ff */
[----:B------:R-:W-:Y:S02]  /*5f70*/  @!P0 FMUL.FTZ R38, R28, R33 ;  /* 0x000000211c268220 */ /* 0x000fe40000410000 */
        /* <DEDUP_REMOVED lines=9> */
[----:B------:R-:W-:Y:S01]  /*6010*/  @!P0 F2FP.BF16.PACK_AB R38, R3, R38 ;  /* 0x000000260326823e */ /* 0x000fe200000010ff */
[----:B------:R-:W-:Y:S01]  /*6020*/  @!P0 IMAD.MOV.U32 R24, RZ, RZ, R39 ;  /* 0x000000ffff188224 */ /* 0x000fe200078e0027 */
[----:B------:R-:W-:Y:S02]  /*6030*/  @!P0 MOV R25, R44 ;  /* 0x0000002c00198202 */ /* 0x000fe40000000f00 */
[----:B------:R-:W-:Y:S02]  /*6040*/  @!P0 F2FP.BF16.PACK_AB R41, R4, R40 ;  /* 0x000000280429823e */ /* 0x000fe400000010ff */
[----:B------:R-:W-:Y:S02]  /*6050*/  @!P0 MOV R26, R38 ;  /* 0x00000026001a8202 */ /* 0x000fe40000000f00 */
[----:B------:R-:W-:Y:S05]  /*6060*/  @!P0 MOV R27, R41 ;  /* 0x00000029001b8202 */ /* 0x000fea0000000f00 */
[----:B------:R1:W-:Y:S02]  /*6070*/  ST.E.128 [R46.64], R24 ;  /* 0x000000182e007985 */ /* 0x0003e4000c101d06 */
.L_x_854:
[----:B------:R-:W-:Y:S05]  /*6080*/  BSYNC B0 ;  /* 0x0000000000007941 */ /* 0x000fea0003800000 */
.L_x_853:
        /* <DEDUP_REMOVED lines=53> */
.L_x_856:
[----:B------:R-:W-:Y:S05]  /*63e0*/  BSYNC B0 ;  /* 0x0000000000007941 */ /* 0x000fea0003800000 */
.L_x_855:
        /* <DEDUP_REMOVED lines=53> */
.L_x_858:
[----:B------:R-:W-:Y:S05]  /*6740*/  BSYNC B0 ;  /* 0x0000000000007941 */ /* 0x000fea0003800000 */
.L_x_857:
[----:B------:R-:W-:Y:S11]  /*6750*/  ISETP.GE.AND P0, PT, R9, R176, PT ;  /* 0x000000b00900720c */ /* 0x000ff60003f06270 */
[----:B------:R-:W-:Y:S02]  /*6760*/  @!UPT UIADD3 URZ, URZ, URZ, URZ ;  /* 0x0000003f3f3ff290 */ /* 0x000fe4000fffe03f */
[----:B------:R-:W-:-:S05]  /*6770*/  @P0 BRA `(.L_x_852) ;  /* 0x0000031000000947 */ /* 0x000fca0003800000 */
[----:B------:R-:W-:Y:S02]  /*6780*/  ISETP.GE.AND P0, PT, R9, R17, PT ;  /* 0x000000110900720c */ /* 0x000fe40003f06270 */
[C---:B------:R-:W-:Y:S04]  /*6790*/  LEA R38, P1, R128.reuse, R136, 0x1 ;  /* 0x0000008880267211 */ /* 0x040fe800078208ff */
[----:B------:R-:W-:Y:S02]  /*67a0*/  LEA.HI.X R39, R128, R137, R127, 0x1, P1 ;  /* 0x0000008980277211 */ /* 0x000fe400008f0c7f */
[C---:B------:R-:W-:Y:S03]  /*67b0*/  LEA R42, P1, R87.reuse, R142, 0x1 ;  /* 0x0000008e572a7211 */ /* 0x040fe600078208ff */
[----:B-1----:R-:W2:Y:S01]  /*67c0*/  LD.E.128 R24, [R38.64] ;  /* 0x0000000626187980 */ /* 0x002ea2000c101d00 */
[----:B------:R-:W-:Y:S07]  /*67d0*/  LEA.HI.X R43, R87, R143, R86, 0x1, P1 ;  /* 0x0000008f572b7211 */ /* 0x000fee00008f0c56 */
[----:B------:R-:W3:Y:S06]  /*67e0*/  @!P0 LD.E.64 R36, [R36.64+0xc0] ;  /* 0x0000c00624248980 */ /* 0x000eec000c101b00 */
[----:B------:R1:W4:Y:S01]  /*67f0*/  @!P0 LD.E.64 R6, [R22.64+0xc0] ;  /* 0x0000c00616068980 */ /* 0x000322000c101b00 */
[----:B--2---:R-:W-:Y:S01]  /*6800*/  @!P0 IMAD.U32 R32, R27, 0x10000, RZ ;  /* 0x000100001b208824 */ /* 0x004fe200078e00ff */
[C---:B------:R-:W-:Y:S02]  /*6810*/  @!P0 LOP3.LUT R17, R24.reuse, 0xffff0000, RZ, 0xc0, !PT ;  /* 0xffff000018118812 */ /* 0x040fe400078ec0ff */
[----:B------:R-:W-:Y:S02]  /*6820*/  @!P0 SHF.L.U32 R29, R24, 0x10, RZ ;  /* 0x00000010181d8819 */ /* 0x000fe400000006ff */
[----:B-1----:R-:W-:Y:S01]  /*6830*/  @!P0 LOP3.LUT R22, R26, 0xffff0000, RZ, 0xc0, !PT ;  /* 0xffff00001a168812 */ /* 0x002fe200078ec0ff */
        /* <DEDUP_REMOVED lines=8> */
[-C--:B------:R-:W-:Y:S01]  /*68c0*/  @!P0 FMUL.FTZ R0, R17, R8.reuse ;  /* 0x0000000811008220 */ /* 0x080fe20000410000 */
[----:B------:R-:W-:Y:S01]  /*68d0*/  @!P0 LOP3.LUT R17, R25, 0xffff0000, RZ, 0xc0, !PT ;  /* 0xffff000019118812 */ /* 0x000fe200078ec0ff */
        /* <DEDUP_REMOVED lines=27> */
.L_x_852:
[----:B------:R-:W-:Y:S05]  /*6a90*/  BSYNC B1 ;  /* 0x0000000000017941 */ /* 0x000fea0003800000 */
.L_x_851:
[----:B------:R-:W2:Y:S02]  /*6aa0*/  LD.E R3, [R20.64+0xd0] ;  /* 0x0000d00614037980 */ /* 0x000ea4000c101900 */
[----:B--2---:R-:W-:Y:S05]  /*6ab0*/  IMAD.U32 R3, R3, -0x20, RZ ;  /* 0xffffffe003037824 */ /* 0x004fea00078e00ff */
[C---:B------:R-:W-:Y:S02]  /*6ac0*/  LEA R18, P1, R3.reuse, R18, 0x1 ;  /* 0x0000001203127211 */ /* 0x040fe400078208ff */
[C---:B------:R-:W-:Y:S02]  /*6ad0*/  LEA R60, P0, R3.reuse, R60, 0x1 ;  /* 0x0000003c033c7211 */ /* 0x040fe400078008ff */
[C---:B------:R-:W-:Y:S02]  /*6ae0*/  LEA.HI.X.SX32 R19, R3.reuse, R19, 0x1, P1 ;  /* 0x0000001303137211 */ /* 0x040fe400008f0eff */
[----:B------:R-:W-:Y:S01]  /*6af0*/  LEA.HI.X.SX32 R61, R3, R61, 0x1, P0 ;  /* 0x0000003d033d7211 */ /* 0x000fe200000f0eff */
[----:B------:R-:W-:-:S05]  /*6b00*/  BRA `(.L_x_859) ;  /* 0x0000680000007947 */ /* 0x000fca0003800000 */
.L_x_826:
[----:B-1----:R-:W-:Y:S01]  /*6b10*/  BSSY B2, `(.L_x_860) ;  /* 0x0000168000027945 */ /* 0x002fe20003800000 */
[----:B------:R-:W-:-:S05]  /*6b20*/  @!P2 BRA `(.L_x_861) ;  /* 0x000016600000a947 */ /* 0x000fca0003800000 */
[----:B-----5:R-:W-:Y:S01]  /*6b30*/  ISETP.GE.AND P0, PT, R14, R176, PT ;  /* 0x000000b00e00720c */ /* 0x020fe20003f06270 */
[----:B------:R-:W-:Y:S01]  /*6b40*/  @!UPT UIADD3 URZ, URZ, URZ, URZ ;  /* 0x0000003f3f3ff290 */ /* 0x000fe2000fffe03f */
[----:B------:R-:W-:Y:S11]  /*6b50*/  BSSY B1, `(.L_x_862) ;  /* 0x0000057000017945 */ /* 0x000ff60003800000 */
[----:B------:R-:W-:-:S05]  /*6b60*/  @P0 BRA `(.L_x_863) ;  /* 0x0000055000000947 */ /* 0x000fca0003800000 */
[----:B------:R1:W5:Y:S01]  /*6b70*/  LD.E.128 R44, [R136.64] ;  /* 0x00000006882c7980 */ /* 0x000362000c101d00 */
[----:B------:R-:W-:Y:S01]  /*6b80*/  ISETP.GE.AND P0, PT, R14, R17, PT ;  /* 0x000000110e00720c */ /* 0x000fe20003f06270 */
[----:B------:R-:W-:Y:S01]  /*6b90*/  @!UPT UIADD3 URZ, URZ, URZ, URZ ;  /* 0x0000003f3f3ff290 */ /* 0x000fe2000fffe03f */
[----:B------:R-:W-:Y:S11]  /*6ba0*/  BSSY B0, `(.L_x_864) ;  /* 0x0000050000007945 */ /* 0x000ff60003800000 */
[----:B------:R-:W-:-:S05]  /*6bb0*/  @P0 BRA `(.L_x_865) ;  /* 0x000004e000000947 */ /* 0x000fca0003800000 */
[----:B------:R-:W-:Y:S01]  /*6bc0*/  LEA.HI R211, R17, R17, RZ, 0x1 ;  /* 0x0000001111d37211 */ /* 0x000fe200078f08ff */
[----:B------:R-:W-:Y:S01]  /*6bd0*/  IMAD.MOV.U32 R213, RZ, RZ, RZ ;  /* 0x000000ffffd57224 */ /* 0x000fe200078e00ff */
[C---:B-----5:R-:W-:Y:S01]  /*6be0*/  LOP3.LUT R41, R44.reuse, 0xffff0000, RZ, 0xc0, !PT ;  /* 0xffff00002c297812 */ /* 0x060fe200078ec0ff */
[----:B------:R-:W-:Y:S01]  /*6bf0*/  IMAD.U32 R39, R44, 0x10000, RZ ;  /* 0x000100002c277824 */ /* 0x000fe200078e00ff */
[----:B------:R-:W-:Y:S01]  /*6c00*/  SHF.R.S32.HI R211, RZ, 0x1, R211 ;  /* 0x00000001ffd37819 */ /* 0x000fe200000114d3 */
[----:B------:R-:W-:Y:S01]  /*6c10*/  IMAD.U32 R48, R46, 0x10000, RZ ;  /* 0x000100002e307824 */ /* 0x000fe200078e00ff */
[C---:B------:R-:W-:Y:S02]  /*6c20*/  SHF.L.U32 R44, R45.reuse, 0x10, RZ ;  /* 0x000000102d2c7819 */ /* 0x040fe400000006ff */
[-C--:B------:R-:W-:Y:S02]  /*6c30*/  ISETP.GE.AND P1, PT, R14, R211.reuse, PT ;  /* 0x000000d30e00720c */ /* 0x080fe40003f26270 */
[----:B------:R-:W-:Y:S02]  /*6c40*/  MOV R63, R211 ;  /* 0x000000d3003f7202 */ /* 0x000fe40000000f00 */
[----:B------:R-:W-:Y:S02]  /*6c50*/  LOP3.LUT R45, R45, 0xffff0000, RZ, 0xc0, !PT ;  /* 0xffff00002d2d7812 */ /* 0x000fe400078ec0ff */
[----:B------:R-:W-:Y:S02]  /*6c60*/  LOP3.LUT R49, R46, 0xffff0000, RZ, 0xc0, !PT ;  /* 0xffff00002e317812 */ /* 0x000fe400078ec0ff */
[C---:B------:R-:W-:Y:S02]  /*6c70*/  SHF.L.U32 R52, R47.reuse, 0x10, RZ ;  /* 0x000000102f347819 */ /* 0x040fe400000006ff */
[----:B------:R-:W-:Y:S03]  /*6c80*/  LOP3.LUT R53, R47, 0xffff0000, RZ, 0xc0, !PT ;  /* 0xffff00002f357812 */ /* 0x000fe600078ec0ff */
[--C-:B------:R-:W-:Y:S02]  /*6c90*/  @P1 IMAD.MOV R213, RZ, RZ, -R211.reuse ;  /* 0x000000ffffd51224 */ /* 0x100fe400078e0ad3 */
[----:B------:R-:W-:Y:S03]  /*6ca0*/  @P1 IMAD.MOV R63, RZ, RZ, -R211 ;  /* 0x000000ffff3f1224 */ /* 0x000fe600078e0ad3 */
[C---:B------:R-:W-:Y:S04]  /*6cb0*/  LEA R214, P0, R213.reuse, R138, 0x1 ;  /* 0x0000008ad5d67211 */ /* 0x040fe800078008ff */
[----:B------:R-:W-:Y:S02]  /*6cc0*/  LEA.HI.X.SX32 R215, R213, R139, 0x1, P0 ;  /* 0x0000008bd5d77211 */ /* 0x000fe400000f0eff */
[C---:B------:R-:W-:Y:S04]  /*6cd0*/  LEA R22, P0, R63.reuse, R136, 0x1 ;  /* 0x000000883f167211 */ /* 0x040fe800078008ff */
[----:B------:R-:W-:Y:S01]  /*6ce0*/  LEA.HI.X.SX32 R23, R63, R137, 0x1, P0 ;  /* 0x000000893f177211 */ /* 0x000fe200000f0eff */
[----:B------:R-:W-:Y:S01]  /*6cf0*/  IMAD.MOV.U32 R63, RZ, RZ, RZ ;  /* 0x000000ffff3f7224 */ /* 0x000fe200078e00ff */
[----:B------:R-:W-:Y:S01]  /*6d00*/  @P1 IADD3 R63, -R211, RZ, RZ ;  /* 0x000000ffd33f1210 */ /* 0x000fe20007ffe1ff */
[----:B------:R-:W2:Y:S03]  /*6d10*/  LD.E.128 R212, [R214.64] ;  /* 0x00000006d6d47980 */ /* 0x000ea6000c101d00 */
[C---:B------:R-:W-:Y:S04]  /*6d20*/  LEA R42, P0, R63.reuse, R140, 0x1 ;  /* 0x0000008c3f2a7211 */ /* 0x040fe800078008ff */
[----:B------:R-:W-:Y:S01]  /*6d30*/  LEA.HI.X.SX32 R43, R63, R141, 0x1, P0 ;  /* 0x0000008d3f2b7211 */ /* 0x000fe200000f0eff */
[----:B------:R-:W3:Y:S08]  /*6d40*/  LD.E.128 R24, [R22.64] ;  /* 0x0000000616187980 */ /* 0x000ef0000c101d00 */
[----:B------:R-:W4:Y:S01]  /*6d50*/  LD.E.128 R64, [R42.64] ;  /* 0x000000062a407980 */ /* 0x000f22000c101d00 */
[C---:B--2---:R-:W-:Y:S01]  /*6d60*/  IMAD.U32 R37, R212.reuse, 0x10000, RZ ;  /* 0x00010000d4257824 */ /* 0x044fe200078e00ff */
[----:B------:R-:W-:Y:S01]  /*6d70*/  LOP3.LUT R33, R212, 0xffff0000, RZ, 0xc0, !PT ;  /* 0xffff0000d4217812 */ /* 0x000fe200078ec0ff */
[C---:B------:R-:W-:Y:S01]  /*6d80*/  IMAD.U32 R29, R214.reuse, 0x10000, RZ ;  /* 0x00010000d61d7824 */ /* 0x040fe200078e00ff */
[----:B------:R-:W-:Y:S01]  /*6d90*/  SHF.L.U32 R31, R213, 0x10, RZ ;  /* 0x00000010d51f7819 */ /* 0x000fe200000006ff */
[----:B------:R-:W-:Y:S01]  /*6da0*/  @!P1 FADD.FTZ R37, -R37, -RZ ;  /* 0x800000ff25259221 */ /* 0x000fe20000010100 */
[----:B------:R-:W-:Y:S01]  /*6db0*/  LOP3.LUT R30, R213, 0xffff0000, RZ, 0xc0, !PT ;  /* 0xffff0000d51e7812 */ /* 0x000fe200078ec0ff */
[----:B------:R-:W-:Y:S01]  /*6dc0*/  @!P1 FADD.FTZ R33, -R33, -RZ ;  /* 0x800000ff21219221 */ /* 0x000fe20000010100 */
[----:B------:R-:W-:Y:S01]  /*6dd0*/  LOP3.LUT R28, R214, 0xffff0000, RZ, 0xc0, !PT ;  /* 0xffff0000d61c7812 */ /* 0x000fe200078ec0ff */
[C---:B---3--:R-:W-:Y:S01]  /*6de0*/  IMAD.U32 R38, R24.reuse, 0x10000, RZ ;  /* 0x0001000018267824 */ /* 0x048fe200078e00ff */
[----:B------:R-:W-:Y:S01]  /*6df0*/  LOP3.LUT R36, R24, 0xffff0000, RZ, 0xc0, !PT ;  /* 0xffff000018247812 */ /* 0x000fe200078ec0ff */
[----:B------:R-:W-:Y:S01]  /*6e00*/  @!P1 FADD.FTZ R31, -R31, -RZ ;  /* 0x800000ff1f1f9221 */ /* 0x000fe20000010100 */
[C---:B------:R-:W-:Y:S01]  /*6e10*/  SHF.L.U32 R34, R25.reuse, 0x10, RZ ;  /* 0x0000001019227819 */ /* 0x040fe200000006ff */
[----:B------:R-:W-:Y:S01]  /*6e20*/  FMUL.FTZ R0, R38, R37 ;  /* 0x0000002526007220 */ /* 0x000fe20000410000 */
[----:B------:R-:W-:Y:S01]  /*6e30*/  LOP3.LUT R35, R25, 0xffff0000, RZ, 0xc0, !PT ;  /* 0xffff000019237812 */ /* 0x000fe200078ec0ff */
[----:B------:R-:W-:Y:S01]  /*6e40*/  @!P1 FADD.FTZ R30, -R30, -RZ ;  /* 0x800000ff1e1e9221 */ /* 0x000fe20000010100 */
[----:B------:R-:W-:Y:S01]  /*6e50*/  SHF.L.U32 R23, R215, 0x10, RZ ;  /* 0x00000010d7177819 */ /* 0x000fe200000006ff */
[C---:B----4-:R-:W-:Y:S01]  /*6e60*/  IMAD.U32 R40, R64.reuse, 0x10000, RZ ;  /* 0x0001000040287824 */ /* 0x050fe200078e00ff */
[----:B------:R-:W-:Y:S01]  /*6e70*/  LOP3.LUT R42, R64, 0xffff0000, RZ, 0xc0, !PT ;  /* 0xffff0000402a7812 */ /* 0x000fe200078ec0ff */
[----:B------:R-:W-:Y:S01]  /*6e80*/  FMUL.FTZ R2, R36, R33 ;  /* 0x0000002124027220 */ /* 0x000fe20000410000 */
[----:B------:R-:W-:Y:S01]  /*6e90*/  SHF.L.U32 R43, R65, 0x10, RZ ;  /* 0x00000010412b7819 */ /* 0x000fe200000006ff */
[----:B------:R-:W-:Y:S01]  /*6ea0*/  IMAD.U32 R32, R26, 0x10000, RZ ;  /* 0x000100001a207824 */ /* 0x000fe200078e00ff */
[----:B------:R-:W-:Y:S01]  /*6eb0*/  LOP3.LUT R22, R215, 0xffff0000, RZ, 0xc0, !PT ;  /* 0xffff0000d7167812 */ /* 0x000fe200078ec0ff */
[----:B------:R-:W-:Y:S01]  /*6ec0*/  FMUL.FTZ R3, R34, R31 ;  /* 0x0000001f22037220 */ /* 0x000fe20000410000 */
[----:B------:R-:W-:Y:S01]  /*6ed0*/  LOP3.LUT R25, R26, 0xffff0000, RZ, 0xc0, !PT ;  /* 0xffff00001a197812 */ /* 0x000fe200078ec0ff */
[----:B------:R-:W-:Y:S01]  /*6ee0*/  @!P1 FADD.FTZ R29, -R29, -RZ ;  /* 0x800000ff1d1d9221 */ /* 0x000fe20000010100 */
[----:B------:R-:W-:Y:S01]  /*6ef0*/  LOP3.LUT R46, R65, 0xffff0000, RZ, 0xc0, !PT ;  /* 0xffff0000412e7812 */ /* 0x000fe200078ec0ff */
[----:B------:R-:W-:Y:S01]  /*6f00*/  FFMA.FTZ R0, R39, R40, R0 ;  /* 0x0000002827007223 */ /* 0x000fe20000010000 */
[----:B------:R-:W-:Y:S01]  /*6f10*/  SHF.L.U32 R24, R27, 0x10, RZ ;  /* 0x000000101b187819 */ /* 0x000fe200000006ff */
[----:B------:R-:W-:Y:S01]  /*6f20*/  FMUL.FTZ R4, R35, R30 ;  /* 0x0000001e23047220 */ /* 0x000fe20000410000 */
[----:B------:R-:W-:Y:S01]  /*6f30*/  LOP3.LUT R27, R27, 0xffff0000, RZ, 0xc0, !PT ;  /* 0xffff00001b1b7812 */ /* 0x000fe200078ec0ff */
[----:B------:R-:W-:Y:S01]  /*6f40*/  @!P1 FADD.FTZ R28, -R28, -RZ ;  /* 0x800000ff1c1c9221 */ /* 0x000fe20000010100 */
[----:B------:R-:W-:Y:S01]  /*6f50*/  LOP3.LUT R50, R66, 0xffff0000, RZ, 0xc0, !PT ;  /* 0xffff000042327812 */ /* 0x000fe200078ec0ff */
[----:B------:R-:W-:Y:S01]  /*6f60*/  FFMA.FTZ R2, R41, R42, R2 ;  /* 0x0000002a29027223 */ /* 0x000fe20000010002 */
[----:B------:R-:W-:Y:S01]  /*6f70*/  SHF.L.U32 R51, R67, 0x10, RZ ;  /* 0x0000001043337819 */ /* 0x000fe200000006ff */
[----:B------:R-:W-:Y:S01]  /*6f80*/  @!P1 FADD.FTZ R23, -R23, -RZ ;  /* 0x800000ff17179221 */ /* 0x000fe20000010100 */
[----:B------:R-:W-:Y:S01]  /*6f90*/  LOP3.LUT R54, R67, 0xffff0000, RZ, 0xc0, !PT ;  /* 0xffff000043367812 */ /* 0x000fe200078ec0ff */
[----:B------:R-:W-:Y:S02]  /*6fa0*/  FMUL.FTZ R5, R32, R29 ;  /* 0x0000001d20057220 */ /* 0x000fe40000410000 */
[----:B------:R-:W-:Y:S02]  /*6fb0*/  IMAD.U32 R47, R66, 0x10000, RZ ;  /* 0x00010000422f7824 */ /* 0x000fe400078e00ff */
[----:B------:R-:W-:Y:S01]  /*6fc0*/  FFMA.FTZ R3, R44, R43, R3 ;  /* 0x0000002b2c037223 */ /* 0x000fe20000010003 */
[----:B------:R-:W-:Y:S01]  /*6fd0*/  F2FP.BF16.PACK_AB R44, R2, R0 ;  /* 0x00000000022c723e */ /* 0x000fe200000010ff */
[----:B------:R-:W-:Y:S02]  /*6fe0*/  @!P1 FADD.FTZ R22, -R22, -RZ ;  /* 0x800000ff16169221 */ /* 0x000fe40000010100 */
[----:B------:R-:W-:Y:S02]  /*6ff0*/  FMUL.FTZ R6, R25, R28 ;  /* 0x0000001c19067220 */ /* 0x000fe40000410000 */
[----:B------:R-:W-:Y:S02]  /*7000*/  FFMA.FTZ R4, R45, R46, R4 ;  /* 0x0000002e2d047223 */ /* 0x000fe40000010004 */
[----:B------:R-:W-:Y:S02]  /*7010*/  FMUL.FTZ R7, R24, R23 ;  /* 0x0000001718077220 */ /* 0x000fe40000410000 */
[----:B------:R-:W-:Y:S01]  /*7020*/  FFMA.FTZ R5, R48, R47, R5 ;  /* 0x0000002f30057223 */ /* 0x000fe20000010005 */
[----:B------:R-:W-:Y:S01]  /*7030*/  F2FP.BF16.PACK_AB R45, R4, R3 ;  /* 0x00000003042d723e */ /* 0x000fe200000010ff */
[----:B------:R-:W-:Y:S02]  /*7040*/  FMUL.FTZ R8, R27, R22 ;  /* 0x000000161b087220 */ /* 0x000fe40000410000 */
[----:B------:R-:W-:Y:S02]  /*7050*/  FFMA.FTZ R6, R49, R50, R6 ;  /* 0x0000003231067223 */ /* 0x000fe40000010006 */
[----:B------:R-:W-:Y:S02]  /*7060*/  FFMA.FTZ R7, R52, R51, R7 ;  /* 0x0000003334077223 */ /* 0x000fe40000010007 */
[----:B------:R-:W-:Y:S01]  /*7070*/  FFMA.FTZ R8, R53, R54, R8 ;  /* 0x0000003635087223 */ /* 0x000fe20000010008 */
[----:B------:R-:W-:Y:S04]  /*7080*/  F2FP.BF16.PACK_AB R46, R6, R5 ;  /* 0x00000005062e723e */ /* 0x000fe800000010ff */
[----:B------:R-:W-:Y:S02]  /*7090*/  F2FP.BF16.PACK_AB R47, R8, R7 ;  /* 0x00000007082f723e */ /* 0x000fe400000010ff */
.L_x_865:
[----:B------:R-:W-:Y:S05]  /*70a0*/  BSYNC B0 ;  /* 0x0000000000007941 */ /* 0x000fea0003800000 */
.L_x_864:
[----:B-----5:R2:W-:Y:S02]  /*70b0*/  ST.E.128 [R142.64], R44 ;  /* 0x0000002c8e007985 */ /* 0x0205e4000c101d06 */
.L_x_863:
[----:B------:R-:W-:Y:S05]  /*70c0*/  BSYNC B1 ;  /* 0x0000000000017941 */ /* 0x000fea0003800000 */
.L_x_862:
[----:B------:R-:W-:Y:S01]  /*70d0*/  ISETP.GE.AND P0, PT, R11, R176, PT ;  /* 0x000000b00b00720c */ /* 0x000fe20003f06270 */
[----:B------:R-:W-:Y:S01]  /*70e0*/  @!UPT UIADD3 URZ, URZ, URZ, URZ ;  /* 0x0000003f3f3ff290 */ /* 0x000fe2000fffe03f */
[----:B------:R-:W-:Y:S11]  /*70f0*/  BSSY B1, `(.L_x_866) ;  /* 0x0000057000017945 */ /* 0x000ff60003800000 */
[----:B------:R-:W-:-:S05]  /*7100*/  @P0 BRA `(.L_x_867) ;  /* 0x0000055000000947 */ /* 0x000fca0003800000 */
[----:B--2---:R2:W5:Y:S01]  /*7110*/  LD.E.128 R44, [R136.64+0x80] ;  /* 0x00008006882c7980 */ /* 0x004562000c101d00 */
        /* <DEDUP_REMOVED lines=9> */
[C---:B------:R-:W-:Y:S01]  /*71b0*/  IMAD.U32 R48, R46.reuse, 0x10000, RZ ;  /* 0x000100002e307824 */ /* 0x040fe200078e00ff */
[----:B------:R-:W-:Y:S02]  /*71c0*/  SHF.L.U32 R44, R45, 0x10, RZ ;  /* 0x000000102d2c7819 */ /* 0x000fe400000006ff */
        /* <DEDUP_REMOVED lines=14> */
[----:B------:R-:W3:Y:S03]  /*72b0*/  LD.E.128 R212, [R212.64+0x80] ;  /* 0x00008006d4d47980 */ /* 0x000ee6000c101d00 */
[C---:B------:R-:W-:Y:S04]  /*72c0*/  LEA R42, P0, R63.reuse, R140, 0x1 ;  /* 0x0000008c3f2a7211 */ /* 0x040fe800078008ff */
[----:B------:R-:W-:Y:S01]  /*72d0*/  LEA.HI.X.SX32 R43, R63, R141, 0x1, P0 ;  /* 0x0000008d3f2b7211 */ /* 0x000fe200000f0eff */
[----:B------:R-:W4:Y:S08]  /*72e0*/  LD.E.128 R24, [R22.64+0x80] ;  /* 0x0000800616187980 */ /* 0x000f30000c101d00 */
[----:B--2---:R-:W2:Y:S01]  /*72f0*/  LD.E.128 R64, [R42.64+0x80] ;  /* 0x000080062a407980 */ /* 0x004ea2000c101d00 */
[C---:B---3--:R-:W-:Y:S01]  /*7300*/  IMAD.U32 R37, R212.reuse, 0x10000, RZ ;  /* 0x00010000d4257824 */ /* 0x048fe200078e00ff */
[----:B------:R-:W-:Y:S01]  /*7310*/  LOP3.LUT R33, R212, 0xffff0000, RZ, 0xc0, !PT ;  /* 0xffff0000d4217812 */ /* 0x000fe200078ec0ff */
[C---:B------:R-:W-:Y:S01]  /*7320*/  IMAD.U32 R29, R214.reuse, 0x10000, RZ ;  /* 0x00010000d61d7824 */ /* 0x040fe200078e00ff */
[----:B------:R-:W-:Y:S01]  /*7330*/  SHF.L.U32 R31, R213, 0x10, RZ ;  /* 0x00000010d51f7819 */ /* 0x000fe200000006ff */
[----:B------:R-:W-:Y:S01]  /*7340*/  @!P1 FADD.FTZ R37, -R37, -RZ ;  /* 0x800000ff25259221 */ /* 0x000fe20000010100 */
[----:B------:R-:W-:Y:S01]  /*7350*/  LOP3.LUT R30, R213, 0xffff0000, RZ, 0xc0, !PT ;  /* 0xffff0000d51e7812 */ /* 0x000fe200078ec0ff */
[----:B------:R-:W-:Y:S01]  /*7360*/  @!P1 FADD.FTZ R33, -R33, -RZ ;  /* 0x800000ff21219221 */ /* 0x000fe20000010100 */
[----:B------:R-:W-:Y:S01]  /*7370*/  LOP3.LUT R28, R214, 0xffff0000, RZ, 0xc0, !PT ;  /* 0xffff0000d61c7812 */ /* 0x000fe200078ec0ff */
[C---:B----4-:R-:W-:Y:S01]  /*7380*/  IMAD.U32 R38, R24.reuse, 0x10000, RZ ;  /* 0x0001000018267824 */ /* 0x050fe200078e00ff */
[----:B------:R-:W-:Y:S01]  /*7390*/  LOP3.LUT R36, R24, 0xffff0000, RZ, 0xc0, !PT ;  /* 0xffff000018247812 */ /* 0x000fe200078ec0ff */
[----:B------:R-:W-:Y:S01]  /*73a0*/  @!P1 FADD.FTZ R31, -R31, -RZ ;  /* 0x800000ff1f1f9221 */ /* 0x000fe20000010100 */
[C---:B------:R-:W-:Y:S01]  /*73b0*/  SHF.L.U32 R34, R25.reuse, 0x10, RZ ;  /* 0x0000001019227819 */ /* 0x040fe200000006ff */
[----:B------:R-:W-:Y:S01]  /*73c0*/  FMUL.FTZ R0, R38, R37 ;  /* 0x0000002526007220 */ /* 0x000fe20000410000 */
[----:B------:R-:W-:Y:S01]  /*73d0*/  LOP3.LUT R35, R25, 0xffff0000, RZ, 0xc0, !PT ;  /* 0xffff000019237812 */ /* 0x000fe200078ec0ff */
[----:B------:R-:W-:Y:S01]  /*73e0*/  @!P1 FADD.FTZ R30, -R30, -RZ ;  /* 0x800000ff1e1e9221 */ /* 0x000fe20000010100 */
[----:B------:R-:W-:Y:S01]  /*73f0*/  SHF.L.U32 R23, R215, 0x10, RZ ;  /* 0x00000010d7177819 */ /* 0x000fe200000006ff */
[C---:B--2---:R-:W-:Y:S01]  /*7400*/  IMAD.U32 R40, R64.reuse, 0x10000, RZ ;  /* 0x0001000040287824 */ /* 0x044fe200078e00ff */
        /* <DEDUP_REMOVED lines=35> */
.L_x_869:
[----:B------:R-:W-:Y:S05]  /*7640*/  BSYNC B0 ;  /* 0x0000000000007941 */ /* 0x000fea0003800000 */
.L_x_868:
[----:B-----5:R3:W-:Y:S02]  /*7650*/  ST.E.128 [R142.64+0x80], R44 ;  /* 0x0000802c8e007985 */ /* 0x0207e4000c101d06 */
.L_x_867:
[----:B------:R-:W-:Y:S05]  /*7660*/  BSYNC B1 ;  /* 0x0000000000017941 */ /* 0x000fea0003800000 */
.L_x_866:
[----:B------:R-:W-:Y:S01]  /*7670*/  ISETP.GE.AND P0, PT, R10, R176, PT ;  /* 0x000000b00a00720c */ /* 0x000fe20003f06270 */
[----:B------:R-:W-:Y:S01]  /*7680*/  @!UPT UIADD3 URZ, URZ, URZ, URZ ;  /* 0x0000003f3f3ff290 */ /* 0x000fe2000fffe03f */
[----:B------:R-:W-:Y:S11]  /*7690*/  BSSY B1, `(.L_x_870) ;  /* 0x0000057000017945 */ /* 0x000ff60003800000 */
[----:B------:R-:W-:-:S05]  /*76a0*/  @P0 BRA `(.L_x_871) ;  /* 0x0000055000000947 */ /* 0x000fca0003800000 */
[----:B--23--:R2:W5:Y:S01]  /*76b0*/  LD.E.128 R44, [R136.64+0x100] ;  /* 0x00010006882c7980 */ /* 0x00c562000c101d00 */
        /* <DEDUP_REMOVED lines=82> */
.L_x_873:
[----:B------:R-:W-:Y:S05]  /*7be0*/  BSYNC B0 ;  /* 0x0000000000007941 */ /* 0x000fea0003800000 */
.L_x_872:
[----:B-----5:R3:W-:Y:S02]  /*7bf0*/  ST.E.128 [R142.64+0x100], R44 ;  /* 0x0001002c8e007985 */ /* 0x0207e4000c101d06 */
.L_x_871:
[----:B------:R-:W-:Y:S05]  /*7c00*/  BSYNC B1 ;  /* 0x0000000000017941 */ /* 0x000fea0003800000 */
.L_x_870:
[----:B------:R-:W-:Y:S11]  /*7c10*/  ISETP.GE.AND P0, PT, R9, R176, PT ;  /* 0x000000b00900720c */ /* 0x000ff60003f06270 */
[----:B------:R-:W-:Y:S02]  /*7c20*/  @!UPT UIADD3 URZ, URZ, URZ, URZ ;  /* 0x0000003f3f3ff290 */ /* 0x000fe4000fffe03f */
        /* <DEDUP_REMOVED lines=84> */
.L_x_875:
[----:B------:R-:W-:Y:S05]  /*8170*/  BSYNC B0 ;  /* 0x0000000000007941 */ /* 0x000fea0003800000 */
.L_x_874:
[----:B-----5:R3:W-:Y:S02]  /*8180*/  ST.E.128 [R142.64+0x180], R44 ;  /* 0x0001802c8e007985 */ /* 0x0207e4000c101d06 */
.L_x_861:
[----:B------:R-:W-:Y:S05]  /*8190*/  BSYNC B2 ;  /* 0x0000000000027941 */ /* 0x000fea0003800000 */
.L_x_860:
[C---:B------:R-:W-:Y:S01]  /*81a0*/  ISETP.GE.AND P0, PT, R82.reuse, R209, PT ;  /* 0x000000d15200720c */ /* 0x040fe20003f06270 */
[----:B------:R-:W-:Y:S03]  /*81b0*/  BSSY B2, `(.L_x_876) ;  /* 0x0000186000027945 */ /* 0x000fe60003800000 */
[----:B------:R-:W-:Y:S11]  /*81c0*/  ISETP.GE.AND P0, PT, R82, R177, !P0 ;  /* 0x000000b15200720c */ /* 0x000ff60004706270 */
[----:B------:R-:W-:Y:S02]  /*81d0*/  @!UPT UIADD3 URZ, URZ, URZ, URZ ;  /* 0x0000003f3f3ff290 */ /* 0x000fe4000fffe03f */
[----:B------:R-:W-:-:S05]  /*81e0*/  @!P0 BRA `(.L_x_877) ;  /* 0x0000182000008947 */ /* 0x000fca0003800000 */
[----:B-----5:R-:W-:Y:S01]  /*81f0*/  ISETP.GE.AND P0, PT, R14, R176, PT ;  /* 0x000000b00e00720c */ /* 0x020fe20003f06270 */
[----:B------:R-:W-:Y:S01]  /*8200*/  @!UPT UIADD3 URZ, URZ, URZ, URZ ;  /* 0x0000003f3f3ff290 */ /* 0x000fe2000fffe03f */
[----:B------:R-:W-:Y:S11]  /*8210*/  BSSY B1, `(.L_x_878) ;  /* 0x000005e000017945 */ /* 0x000ff60003800000 */
[----:B------:R-:W-:-:S05]  /*8220*/  @P0 BRA `(.L_x_879) ;  /* 0x000005c000000947 */ /* 0x000fca0003800000 */
[C---:B------:R-:W-:Y:S01]  /*8230*/  LEA R214, P0, R108.reuse, R136, 0x1 ;  /* 0x000000886cd67211 */ /* 0x040fe200078008ff */
[----:B------:R-:W-:Y:S03]  /*8240*/  BSSY B0, `(.L_x_880) ;  /* 0x0000057000007945 */ /* 0x000fe60003800000 */
[----:B------:R-:W-:Y:S02]  /*8250*/  LEA.HI.X R215, R108, R137, R107, 0x1, P0 ;  /* 0x000000896cd77211 */ /* 0x000fe400000f0c6b */
[----:B------:R-:W-:Y:S03]  /*8260*/  ISETP.GE.AND P0, PT, R14, R17, PT ;  /* 0x000000110e00720c */ /* 0x000fe60003f06270 */
[----:B------:R4:W5:Y:S10]  /*8270*/  LD.E.128 R48, [R214.64] ;  /* 0x00000006d6307980 */ /* 0x000974000c101d00 */
[----:B------:R-:W-:-:S05]  /*8280*/  @P0 BRA `(.L_x_881) ;  /* 0x0000052000000947 */ /* 0x000fca0003800000 */
[----:B------:R-:W-:Y:S01]  /*8290*/  LEA.HI R211, R17, R17, RZ, 0x1 ;  /* 0x0000001111d37211 */ /* 0x000fe200078f08ff */
[----:B------:R-:W-:Y:S01]  /*82a0*/  IMAD.MOV.U32 R54, RZ, RZ, RZ ;  /* 0x000000ffff367224 */ /* 0x000fe200078e00ff */
[C---:B-----5:R-:W-:Y:S01]  /*82b0*/  LOP3.LUT R41, R48.reuse, 0xffff0000, RZ, 0xc0, !PT ;  /* 0xffff000030297812 */ /* 0x060fe200078ec0ff */
[----:B------:R-:W-:Y:S01]  /*82c0*/  IMAD.U32 R39, R48, 0x10000, RZ ;  /* 0x0001000030277824 */ /* 0x000fe200078e00ff */
[----:B------:R-:W-:Y:S01]  /*82d0*/  SHF.R.S32.HI R211, RZ, 0x1, R211 ;  /* 0x00000001ffd37819 */ /* 0x000fe200000114d3 */
[C---:B------:R-:W-:Y:S01]  /*82e0*/  IMAD.U32 R42, R49.reuse, 0x10000, RZ ;  /* 0x00010000312a7824 */ /* 0x040fe200078e00ff */
[----:B--23--:R-:W-:Y:S02]  /*82f0*/  LOP3.LUT R45, R49, 0xffff0000, RZ, 0xc0, !PT ;  /* 0xffff0000312d7812 */ /* 0x00cfe400078ec0ff */
[----:B------:R-:W-:Y:S01]  /*8300*/  ISETP.GE.AND P1, PT, R14, R211, PT ;  /* 0x000000d30e00720c */ /* 0x000fe20003f26270 */
[--C-:B------:R-:W-:Y:S01]  /*8310*/  IMAD.MOV.U32 R208, RZ, RZ, R211.reuse ;  /* 0x000000ffffd07224 */ /* 0x100fe200078e00d3 */
[C---:B------:R-:W-:Y:S02]  /*8320*/  SHF.L.U32 R46, R50.reuse, 0x10, RZ ;  /* 0x00000010322e7819 */ /* 0x040fe400000006ff */
[----:B------:R-:W-:Y:S01]  /*8330*/  LOP3.LUT R49, R50, 0xffff0000, RZ, 0xc0, !PT ;  /* 0xffff000032317812 */ /* 0x000fe200078ec0ff */
[C---:B------:R-:W-:Y:S01]  /*8340*/  IMAD.U32 R50, R51.reuse, 0x10000, RZ ;  /* 0x0001000033327824 */ /* 0x040fe200078e00ff */
[----:B------:R-:W-:Y:S07]  /*8350*/  LOP3.LUT R53, R51, 0xffff0000, RZ, 0xc0, !PT ;  /* 0xffff000033357812 */ /* 0x000fee00078ec0ff */
[----:B------:R-:W-:Y:S01]  /*8360*/  @P1 IADD3 R208, -R211, RZ, RZ ;  /* 0x000000ffd3d01210 */ /* 0x000fe20007ffe1ff */
[----:B------:R-:W-:Y:S03]  /*8370*/  @P1 IMAD.MOV R54, RZ, RZ, -R211 ;  /* 0x000000ffff361224 */ /* 0x000fe600078e0ad3 */
[C---:B------:R-:W-:Y:S02]  /*8380*/  LEA R22, P0, R208.reuse, R214, 0x1 ;  /* 0x000000d6d0167211 */ /* 0x040fe400078008ff */
[----:B------:R-:W-:Y:S02]  /*8390*/  IADD3 R213, P2, R175, R54, RZ ;  /* 0x00000036afd57210 */ /* 0x000fe40007f5e0ff */
[----:B------:R-:W-:Y:S02]  /*83a0*/  LEA.HI.X.SX32 R23, R208, R215, 0x1, P0 ;  /* 0x000000d7d0177211 */ /* 0x000fe400000f0eff */
[C---:B----4-:R-:W-:Y:S02]  /*83b0*/  LEA R214, P0, R213.reuse, R138, 0x1 ;  /* 0x0000008ad5d67211 */ /* 0x050fe400078008ff */
[----:B------:R-:W-:Y:S01]  /*83c0*/  LEA.HI.X.SX32 R54, R54, R157, 0x1, P2 ;  /* 0x0000009d36367211 */ /* 0x000fe200010f0eff */
[----:B------:R-:W2:Y:S03]  /*83d0*/  LD.E.128 R24, [R22.64] ;  /* 0x0000000616187980 */ /* 0x000ea6000c101d00 */
[----:B------:R-:W-:Y:S01]  /*83e0*/  LEA.HI.X R215, R213, R139, R54, 0x1, P0 ;  /* 0x0000008bd5d77211 */ /* 0x000fe200000f0c36 */
[----:B------:R-:W-:Y:S01]  /*83f0*/  IMAD.MOV.U32 R54, RZ, RZ, RZ ;  /* 0x000000ffff367224 */ /* 0x000fe200078e00ff */
[----:B------:R-:W-:Y:S04]  /*8400*/  @P1 IADD3 R54, -R211, RZ, RZ ;  /* 0x000000ffd3361210 */ /* 0x000fe80007ffe1ff */
[----:B------:R-:W-:Y:S01]  /*8410*/  IADD3 R211, P0, R175, R54, RZ ;  /* 0x00000036afd37210 */ /* 0x000fe20007f1e0ff */
[----:B------:R-:W3:Y:S03]  /*8420*/  LD.E.128 R212, [R214.64] ;  /* 0x00000006d6d47980 */ /* 0x000ee6000c101d00 */
[----:B------:R-:W-:Y:S02]  /*8430*/  LEA.HI.X.SX32 R54, R54, R157, 0x1, P0 ;  /* 0x0000009d36367211 */ /* 0x000fe400000f0eff */
[C---:B------:R-:W-:Y:S04]  /*8440*/  LEA R62, P0, R211.reuse, R140, 0x1 ;  /* 0x0000008cd33e7211 */ /* 0x040fe800078008ff */
[----:B------:R-:W-:Y:S05]  /*8450*/  LEA.HI.X R63, R211, R141, R54, 0x1, P0 ;  /* 0x0000008dd33f7211 */ /* 0x000fea00000f0c36 */
[----:B------:R-:W4:Y:S01]  /*8460*/  LD.E.128 R64, [R62.64] ;  /* 0x000000063e407980 */ /* 0x000f22000c101d00 */
[C---:B--2---:R-:W-:Y:S01]  /*8470*/  IMAD.U32 R32, R24.reuse, 0x10000, RZ ;  /* 0x0001000018207824 */ /* 0x044fe200078e00ff */
[----:B------:R-:W-:Y:S01]  /*8480*/  LOP3.LUT R31, R24, 0xffff0000, RZ, 0xc0, !PT ;  /* 0xffff0000181f7812 */ /* 0x000fe200078ec0ff */
[C---:B------:R-:W-:Y:S01]  /*8490*/  IMAD.U32 R28, R26.reuse, 0x10000, RZ ;  /* 0x000100001a1c7824 */ /* 0x040fe200078e00ff */
[----:B------:R-:W-:Y:S01]  /*84a0*/  SHF.L.U32 R29, R25, 0x10, RZ ;  /* 0x00000010191d7819 */ /* 0x000fe200000006ff */
[----:B------:R-:W-:Y:S01]  /*84b0*/  IMAD.U32 R22, R27, 0x10000, RZ ;  /* 0x000100001b167824 */ /* 0x000fe200078e00ff */
[----:B------:R-:W-:Y:S02]  /*84c0*/  LOP3.LUT R30, R25, 0xffff0000, RZ, 0xc0, !PT ;  /* 0xffff0000191e7812 */ /* 0x000fe400078ec0ff */
[----:B------:R-:W-:Y:S02]  /*84d0*/  LOP3.LUT R24, R26, 0xffff0000, RZ, 0xc0, !PT ;  /* 0xffff00001a187812 */ /* 0x000fe400078ec0ff */
[----:B------:R-:W-:Y:S01]  /*84e0*/  LOP3.LUT R26, R27, 0xffff0000, RZ, 0xc0, !PT ;  /* 0xffff00001b1a7812 */ /* 0x000fe200078ec0ff */
[C---:B---3--:R-:W-:Y:S01]  /*84f0*/  IMAD.U32 R34, R213.reuse, 0x10000, RZ ;  /* 0x00010000d5227824 */ /* 0x048fe200078e00ff */
[----:B------:R-:W-:Y:S01]  /*8500*/  SHF.L.U32 R37, R212, 0x10, RZ ;  /* 0x00000010d4257819 */ /* 0x000fe200000006ff */
[----:B------:R-:W-:Y:S01]  /*8510*/  IMAD.U32 R33, R214, 0x10000, RZ ;  /* 0x00010000d6217824 */ /* 0x000fe200078e00ff */
[----:B------:R-:W-:Y:S01]  /*8520*/  LOP3.LUT R36, R212, 0xffff0000, RZ, 0xc0, !PT ;  /* 0xffff0000d4247812 */ /* 0x000fe200078ec0ff */
[----:B------:R-:W-:Y:S01]  /*8530*/  @!P1 FADD.FTZ R34, -R34, -RZ ;  /* 0x800000ff22229221 */ /* 0x000fe20000010100 */
[----:B------:R-:W-:Y:S01]  /*8540*/  LOP3.LUT R35, R213, 0xffff0000, RZ, 0xc0, !PT ;  /* 0xffff0000d5237812 */ /* 0x000fe200078ec0ff */
[----:B------:R-:W-:Y:S01]  /*8550*/  @!P1 FADD.FTZ R37, -R37, -RZ ;  /* 0x800000ff25259221 */ /* 0x000fe20000010100 */
[----:B------:R-:W-:Y:S01]  /*8560*/  LOP3.LUT R27, R214, 0xffff0000, RZ, 0xc0, !PT ;  /* 0xffff0000d61b7812 */ /* 0x000fe200078ec0ff */
[----:B------:R-:W-:Y:S01]  /*8570*/  @!P1 FADD.FTZ R36, -R36, -RZ ;  /* 0x800000ff24249221 */ /* 0x000fe20000010100 */
[C---:B------:R-:W-:Y:S01]  /*8580*/  SHF.L.U32 R25, R215.reuse, 0x10, RZ ;  /* 0x00000010d7197819 */ /* 0x040fe200000006ff */
[----:B------:R-:W-:Y:S01]  /*8590*/  FMUL.FTZ R0, R32, R37 ;  /* 0x0000002520007220 */ /* 0x000fe20000410000 */
[----:B------:R-:W-:Y:S01]  /*85a0*/  LOP3.LUT R23, R215, 0xffff0000, RZ, 0xc0, !PT ;  /* 0xffff0000d7177812 */ /* 0x000fe200078ec0ff */
[----:B------:R-:W-:Y:S02]  /*85b0*/  @!P1 FADD.FTZ R35, -R35, -RZ ;  /* 0x800000ff23239221 */ /* 0x000fe40000010100 */
[C---:B----4-:R-:W-:Y:S01]  /*85c0*/  IMAD.U32 R38, R64.reuse, 0x10000, RZ ;  /* 0x0001000040267824 */ /* 0x050fe200078e00ff */
[----:B------:R-:W-:Y:S01]  /*85d0*/  LOP3.LUT R40, R64, 0xffff0000, RZ, 0xc0, !PT ;  /* 0xffff000040287812 */ /* 0x000fe200078ec0ff */
[----:B------:R-:W-:Y:S01]  /*85e0*/  FMUL.FTZ R2, R31, R36 ;  /* 0x000000241f027220 */ /* 0x000fe20000410000 */
[----:B------:R-:W-:Y:S01]  /*85f0*/  SHF.L.U32 R43, R65, 0x10, RZ ;  /* 0x00000010412b7819 */ /* 0x000fe200000006ff */
[----:B------:R-:W-:Y:S01]  /*8600*/  FMUL.FTZ R3, R29, R34 ;  /* 0x000000221d037220 */ /* 0x000fe20000410000 */
[----:B------:R-:W-:Y:S01]  /*8610*/  LOP3.LUT R44, R65, 0xffff0000, RZ, 0xc0, !PT ;  /* 0xffff0000412c7812 */ /* 0x000fe200078ec0ff */
[----:B------:R-:W-:Y:S01]  /*8620*/  @!P1 FADD.FTZ R33, -R33, -RZ ;  /* 0x800000ff21219221 */ /* 0x000fe20000010100 */
[----:B------:R-:W-:Y:S01]  /*8630*/  LOP3.LUT R48, R66, 0xffff0000, RZ, 0xc0, !PT ;  /* 0xffff000042307812 */ /* 0x000fe200078ec0ff */
[----:B------:R-:W-:Y:S01]  /*8640*/  FFMA.FTZ R0, R39, R38, R0 ;  /* 0x0000002627007223 */ /* 0x000fe20000010000 */
[C---:B------:R-:W-:Y:S01]  /*8650*/  SHF.L.U32 R51, R67.reuse, 0x10, RZ ;  /* 0x0000001043337819 */ /* 0x040fe200000006ff */
[----:B------:R-:W-:Y:S01]  /*8660*/  FMUL.FTZ R4, R30, R35 ;  /* 0x000000231e047220 */ /* 0x000fe20000410000 */
[----:B------:R-:W-:Y:S01]  /*8670*/  LOP3.LUT R52, R67, 0xffff0000, RZ, 0xc0, !PT ;  /* 0xffff000043347812 */ /* 0x000fe200078ec0ff */
[----:B------:R-:W-:Y:S02]  /*8680*/  @!P1 FADD.FTZ R27, -R27, -RZ ;  /* 0x800000ff1b1b9221 */ /* 0x000fe40000010100 */
[----:B------:R-:W-:Y:S02]  /*8690*/  FFMA.FTZ R2, R41, R40, R2 ;  /* 0x0000002829027223 */ /* 0x000fe40000010002 */
[----:B------:R-:W-:Y:S02]  /*86a0*/  @!P1 FADD.FTZ R25, -R25, -RZ ;  /* 0x800000ff19199221 */ /* 0x000fe40000010100 */
[----:B------:R-:W-:Y:S02]  /*86b0*/  FMUL.FTZ R5, R28, R33 ;  /* 0x000000211c057220 */ /* 0x000fe40000410000 */
[----:B------:R-:W-:Y:S02]  /*86c0*/  IMAD.U32 R47, R66, 0x10000, RZ ;  /* 0x00010000422f7824 */ /* 0x000fe400078e00ff */
[----:B------:R-:W-:Y:S02]  /*86d0*/  FFMA.FTZ R3, R42, R43, R3 ;  /* 0x0000002b2a037223 */ /* 0x000fe40000010003 */
[----:B------:R-:W-:Y:S02]  /*86e0*/  @!P1 FADD.FTZ R23, -R23, -RZ ;  /* 0x800000ff17179221 */ /* 0x000fe40000010100 */
[----:B------:R-:W-:Y:S02]  /*86f0*/  FMUL.FTZ R6, R24, R27 ;  /* 0x0000001b18067220 */ /* 0x000fe40000410000 */
[----:B------:R-:W-:Y:S02]  /*8700*/  FFMA.FTZ R4, R45, R44, R4 ;  /* 0x0000002c2d047223 */ /* 0x000fe40000010004 */
[----:B------:R-:W-:Y:S02]  /*8710*/  FMUL.FTZ R7, R22, R25 ;  /* 0x0000001916077220 */ /* 0x000fe40000410000 */
[----:B------:R-:W-:Y:S02]  /*8720*/  FFMA.FTZ R5, R46, R47, R5 ;  /* 0x0000002f2e057223 */ /* 0x000fe40000010005 */
[----:B------:R-:W-:Y:S02]  /*8730*/  FMUL.FTZ R8, R26, R23 ;  /* 0x000000171a087220 */ /* 0x000fe40000410000 */
[----:B------:R-:W-:Y:S01]  /*8740*/  FFMA.FTZ R6, R49, R48, R6 ;  /* 0x0000003031067223 */ /* 0x000fe20000010006 */
[----:B------:R-:W-:Y:S01]  /*8750*/  F2FP.BF16.PACK_AB R48, R2, R0 ;  /* 0x000000000230723e */ /* 0x000fe200000010ff */
[----:B------:R-:W-:Y:S01]  /*8760*/  FFMA.FTZ R7, R50, R51, R7 ;  /* 0x0000003332077223 */ /* 0x000fe20000010007 */
[----:B------:R-:W-:Y:S01]  /*8770*/  F2FP.BF16.PACK_AB R49, R4, R3 ;  /* 0x000000030431723e */ /* 0x000fe200000010ff */
[----:B------:R-:W-:Y:S01]  /*8780*/  FFMA.FTZ R8, R53, R52, R8 ;  /* 0x0000003435087223 */ /* 0x000fe20000010008 */
[----:B------:R-:W-:Y:S04]  /*8790*/  F2FP.BF16.PACK_AB R50, R6, R5 ;  /* 0x000000050632723e */ /* 0x000fe800000010ff */
[----:B------:R-:W-:Y:S02]  /*87a0*/  F2FP.BF16.PACK_AB R51, R8, R7 ;  /* 0x000000070833723e */ /* 0x000fe400000010ff */
.L_x_881:
[----:B------:R-:W-:Y:S05]  /*87b0*/  BSYNC B0 ;  /* 0x0000000000007941 */ /* 0x000fea0003800000 */
.L_x_880:
[C---:B------:R-:W-:Y:S04]  /*87c0*/  LEA R2, P0, R236.reuse, R142, 0x1 ;  /* 0x0000008eec027211 */ /* 0x040fe800078008ff */
[----:B------:R-:W-:Y:S05]  /*87d0*/  LEA.HI.X R3, R236, R143, R237, 0x1, P0 ;  /* 0x0000008fec037211 */ /* 0x000fea00000f0ced */
[----:B-----5:R1:W-:Y:S04]  /*87e0*/  ST.E.128 [R2.64], R48 ;  /* 0x0000003002007985 */ /* 0x0203e8000c101d06 */
.L_x_879:
[----:B------:R-:W-:Y:S05]  /*87f0*/  BSYNC B1 ;  /* 0x0000000000017941 */ /* 0x000fea0003800000 */
.L_x_878:
[----:B------:R-:W-:Y:S01]  /*8800*/  ISETP.GE.AND P0, PT, R11, R176, PT ;  /* 0x000000b00b00720c */ /* 0x000fe20003f06270 */
[----:B------:R-:W-:Y:S01]  /*8810*/  @!UPT UIADD3 URZ, URZ, URZ, URZ ;  /* 0x0000003f3f3ff290 */ /* 0x000fe2000fffe03f */
[----:B------:R-:W-:Y:S11]  /*8820*/  BSSY B1, `(.L_x_882) ;  /* 0x000005e000017945 */ /* 0x000ff60003800000 */
[----:B------:R-:W-:-:S05]  /*8830*/  @P0 BRA `(.L_x_883) ;  /* 0x000005c000000947 */ /* 0x000fca0003800000 */
[C---:B------:R-:W-:Y:S01]  /*8840*/  LEA R212, P0, R109.reuse, R136, 0x1 ;  /* 0x000000886dd47211 */ /* 0x040fe200078008ff */
[----:B------:R-:W-:Y:S03]  /*8850*/  BSSY B0, `(.L_x_884) ;  /* 0x0000057000007945 */ /* 0x000fe60003800000 */
[----:B------:R-:W-:Y:S02]  /*8860*/  LEA.HI.X R213, R109, R137, R110, 0x1, P0 ;  /* 0x000000896dd57211 */ /* 0x000fe400000f0c6e */
[----:B------:R-:W-:Y:S03]  /*8870*/  ISETP.GE.AND P0, PT, R11, R17, PT ;  /* 0x000000110b00720c */ /* 0x000fe60003f06270 */
[----:B-1----:R1:W5:Y:S10]  /*8880*/  LD.E.128 R48, [R212.64] ;  /* 0x00000006d4307980 */ /* 0x002374000c101d00 */
        /* <DEDUP_REMOVED lines=16> */
[----:B------:R-:W-:Y:S02]  /*8990*/  LEA R22, P0, R210, R212, 0x1 ;  /* 0x000000d4d2167211 */ /* 0x000fe400078008ff */
[----:B------:R-:W-:Y:S02]  /*89a0*/  IADD3 R211, P2, R168, R208, RZ ;  /* 0x000000d0a8d37210 */ /* 0x000fe40007f5e0ff */
[----:B------:R-:W-:Y:S02]  /*89b0*/  LEA.HI.X.SX32 R23, R210, R213, 0x1, P0 ;  /* 0x000000d5d2177211 */ /* 0x000fe400000f0eff */
[C---:B-1----:R-:W-:Y:S02]  /*89c0*/  LEA R212, P0, R211.reuse, R138, 0x1 ;  /* 0x0000008ad3d47211 */ /* 0x042fe400078008ff */
[----:B------:R-:W-:Y:S01]  /*89d0*/  LEA.HI.X.SX32 R208, R208, R155, 0x1, P2 ;  /* 0x0000009bd0d07211 */ /* 0x000fe200010f0eff */
[----:B------:R-:W2:Y:S03]  /*89e0*/  LD.E.128 R24, [R22.64] ;  /* 0x0000000616187980 */ /* 0x000ea6000c101d00 */
[----:B------:R-:W-:Y:S01]  /*89f0*/  LEA.HI.X R213, R211, R139, R208, 0x1, P0 ;  /* 0x0000008bd3d57211 */ /* 0x000fe200000f0cd0 */
[----:B------:R-:W-:Y:S01]  /*8a00*/  IMAD.MOV.U32 R208, RZ, RZ, RZ ;  /* 0x000000ffffd07224 */ /* 0x000fe200078e00ff */
[----:B------:R-:W-:Y:S04]  /*8a10*/  @P1 IADD3 R208, -R54, RZ, RZ ;  /* 0x000000ff36d01210 */ /* 0x000fe80007ffe1ff */
[----:B------:R-:W-:Y:S01]  /*8a20*/  IADD3 R211, P0, R168, R208, RZ ;  /* 0x000000d0a8d37210 */ /* 0x000fe20007f1e0ff */
[----:B----4-:R-:W3:Y:S03]  /*8a30*/  LD.E.128 R212, [R212.64] ;  /* 0x00000006d4d47980 */ /* 0x010ee6000c101d00 */
        /* <DEDUP_REMOVED lines=56> */
.L_x_885:
[----:B------:R-:W-:Y:S05]  /*8dc0*/  BSYNC B0 ;  /* 0x0000000000007941 */ /* 0x000fea0003800000 */
.L_x_884:
[C---:B------:R-:W-:Y:S04]  /*8dd0*/  LEA R2, P0, R103.reuse, R142, 0x1 ;  /* 0x0000008e67027211 */ /* 0x040fe800078008ff */
[----:B------:R-:W-:Y:S05]  /*8de0*/  LEA.HI.X R3, R103, R143, R102, 0x1, P0 ;  /* 0x0000008f67037211 */ /* 0x000fea00000f0c66 */
[----:B-----5:R1:W-:Y:S04]  /*8df0*/  ST.E.128 [R2.64], R48 ;  /* 0x0000003002007985 */ /* 0x0203e8000c101d06 */
.L_x_883:
[----:B------:R-:W-:Y:S05]  /*8e00*/  BSYNC B1 ;  /* 0x0000000000017941 */ /* 0x000fea0003800000 */
.L_x_882:
[----:B------:R-:W-:Y:S01]  /*8e10*/  ISETP.GE.AND P0, PT, R10, R176, PT ;  /* 0x000000b00a00720c */ /* 0x000fe20003f06270 */
[----:B------:R-:W-:Y:S01]  /*8e20*/  @!UPT UIADD3 URZ, URZ, URZ, URZ ;  /* 0x0000003f3f3ff290 */ /* 0x000fe2000fffe03f */
[----:B------:R-:W-:Y:S11]  /*8e30*/  BSSY B1, `(.L_x_886) ;  /* 0x000005e000017945 */ /* 0x000ff60003800000 */
[----:B------:R-:W-:-:S05]  /*8e40*/  @P0 BRA `(.L_x_887) ;  /* 0x000005c000000947 */ /* 0x000fca0003800000 */
[C---:B----4-:R-:W-:Y:S01]  /*8e50*/  LEA R214, P0, R113.reuse, R136, 0x1 ;  /* 0x0000008871d67211 */ /* 0x050fe200078008ff */
        /* <DEDUP_REMOVED lines=87> */
.L_x_889:
[----:B------:R-:W-:Y:S05]  /*93d0*/  BSYNC B0 ;  /* 0x0000000000007941 */ /* 0x000fea0003800000 */
.L_x_888:
[C---:B------:R-:W-:Y:S04]  /*93e0*/  LEA R2, P0, R99.reuse, R142, 0x1 ;  /* 0x0000008e63027211 */ /* 0x040fe800078008ff */
[----:B------:R-:W-:Y:S05]  /*93f0*/  LEA.HI.X R3, R99, R143, R98, 0x1, P0 ;  /* 0x0000008f63037211 */ /* 0x000fea00000f0c62 */
[----:B-----5:R4:W-:Y:S04]  /*9400*/  ST.E.128 [R2.64], R48 ;  /* 0x0000003002007985 */ /* 0x0209e8000c101d06 */
.L_x_887:
[----:B------:R-:W-:Y:S05]  /*9410*/  BSYNC B1 ;  /* 0x0000000000017941 */ /* 0x000fea0003800000 */
.L_x_886:
[----:B------:R-:W-:Y:S11]  /*9420*/  ISETP.GE.AND P0, PT, R9, R176, PT ;  /* 0x000000b00900720c */ /* 0x000ff60003f06270 */
[----:B------:R-:W-:Y:S02]  /*9430*/  @!UPT UIADD3 URZ, URZ, URZ, URZ ;  /* 0x0000003f3f3ff290 */ /* 0x000fe4000fffe03f */
[----:B------:R-:W-:-:S05]  /*9440*/  @P0 BRA `(.L_x_877) ;  /* 0x000005c000000947 */ /* 0x000fca0003800000 */
[C---:B-1----:R-:W-:Y:S01]  /*9450*/  LEA R212, P0, R121.reuse, R136, 0x1 ;  /* 0x0000008879d47211 */ /* 0x042fe200078008ff */
[----:B------:R-:W-:Y:S03]  /*9460*/  BSSY B0, `(.L_x_890) ;  /* 0x0000057000007945 */ /* 0x000fe60003800000 */
[----:B------:R-:W-:Y:S02]  /*9470*/  LEA.HI.X R213, R121, R137, R122, 0x1, P0 ;  /* 0x0000008979d57211 */ /* 0x000fe400000f0c7a */
[----:B------:R-:W-:Y:S03]  /*9480*/  ISETP.GE.AND P0, PT, R9, R17, PT ;  /* 0x000000110900720c */ /* 0x000fe60003f06270 */
[----:B----4-:R1:W5:Y:S10]  /*9490*/  LD.E.128 R48, [R212.64] ;  /* 0x00000006d4307980 */ /* 0x010374000c101d00 */
        /* <DEDUP_REMOVED lines=83> */
.L_x_891:
[----:B------:R-:W-:Y:S05]  /*99d0*/  BSYNC B0 ;  /* 0x0000000000007941 */ /* 0x000fea0003800000 */
.L_x_890:
[C---:B------:R-:W-:Y:S04]  /*99e0*/  LEA R2, P0, R93.reuse, R142, 0x1 ;  /* 0x0000008e5d027211 */ /* 0x040fe800078008ff */
[----:B------:R-:W-:Y:S05]  /*99f0*/  LEA.HI.X R3, R93, R143, R92, 0x1, P0 ;  /* 0x0000008f5d037211 */ /* 0x000fea00000f0c5c */
[----:B-----5:R4:W-:Y:S04]  /*9a00*/  ST.E.128 [R2.64], R48 ;  /* 0x0000003002007985 */ /* 0x0209e8000c101d06 */
.L_x_877:
[----:B------:R-:W-:Y:S05]  /*9a10*/  BSYNC B2 ;  /* 0x0000000000027941 */ /* 0x000fea0003800000 */
.L_x_876:
        /* <DEDUP_REMOVED lines=9> */
[C---:B-1--4-:R-:W-:Y:S01]  /*9ab0*/  LEA R214, P0, R118.reuse, R136, 0x1 ;  /* 0x0000008876d67211 */ /* 0x052fe200078008ff */
        /* <DEDUP_REMOVED lines=87> */
.L_x_897:
[----:B------:R-:W-:Y:S05]  /*a030*/  BSYNC B0 ;  /* 0x0000000000007941 */ /* 0x000fea0003800000 */
.L_x_896:
[C---:B------:R-:W-:Y:S04]  /*a040*/  LEA R2, P0, R104.reuse, R142, 0x1 ;  /* 0x0000008e68027211 */ /* 0x040fe800078008ff */
[----:B------:R-:W-:Y:S05]  /*a050*/  LEA.HI.X R3, R104, R143, R105, 0x1, P0 ;  /* 0x0000008f68037211 */ /* 0x000fea00000f0c69 */
[----:B-----5:R4:W-:Y:S04]  /*a060*/  ST.E.128 [R2.64], R48 ;  /* 0x0000003002007985 */ /* 0x0209e8000c101d06 */
.L_x_895:
[----:B------:R-:W-:Y:S05]  /*a070*/  BSYNC B1 ;  /* 0x0000000000017941 */ /* 0x000fea0003800000 */
.L_x_894:
[----:B------:R-:W-:Y:S01]  /*a080*/  ISETP.GE.AND P0, PT, R11, R176, PT ;  /* 0x000000b00b00720c */ /* 0x000fe20003f06270 */
        /* <DEDUP_REMOVED lines=12> */
[----:B------:R-:W-:Y:S01]  /*a150*/  IMAD.MOV.U32 R217, RZ, RZ, RZ ;  /* 0x000000ffffd97224 */ /* 0x000fe200078e00ff */
[----:B------:R-:W-:Y:S01]  /*a160*/  SHF.R.S32.HI R54, RZ, 0x1, R54 ;  /* 0x00000001ff367819 */ /* 0x000fe20000011436 */
[----:B------:R-:W-:Y:S01]  /*a170*/  IMAD.U32 R39, R48, 0x10000, RZ ;  /* 0x0001000030277824 */ /* 0x000fe200078e00ff */
[C---:B--23--:R-:W-:Y:S01]  /*a180*/  LOP3.LUT R45, R49.reuse, 0xffff0000, RZ, 0xc0, !PT ;  /* 0xffff0000312d7812 */ /* 0x04cfe200078ec0ff */
[----:B------:R-:W-:Y:S01]  /*a190*/  IMAD.U32 R42, R49, 0x10000, RZ ;  /* 0x00010000312a7824 */ /* 0x000fe200078e00ff */
[----:B------:R-:W-:Y:S01]  /*a1a0*/  ISETP.GE.AND P1, PT, R11, R54, PT ;  /* 0x000000360b00720c */ /* 0x000fe20003f26270 */
[--C-:B------:R-:W-:Y:S01]  /*a1b0*/  IMAD.MOV.U32 R208, RZ, RZ, R54.reuse ;  /* 0x000000ffffd07224 */ /* 0x100fe200078e0036 */
[C---:B------:R-:W-:Y:S02]  /*a1c0*/  SHF.L.U32 R46, R50.reuse, 0x10, RZ ;  /* 0x00000010322e7819 */ /* 0x040fe400000006ff */
[----:B------:R-:W-:Y:S01]  /*a1d0*/  LOP3.LUT R49, R50, 0xffff0000, RZ, 0xc0, !PT ;  /* 0xffff000032317812 */ /* 0x000fe200078ec0ff */
[C---:B------:R-:W-:Y:S01]  /*a1e0*/  IMAD.U32 R50, R51.reuse, 0x10000, RZ ;  /* 0x0001000033327824 */ /* 0x040fe200078e00ff */
[----:B------:R-:W-:Y:S07]  /*a1f0*/  LOP3.LUT R53, R51, 0xffff0000, RZ, 0xc0, !PT ;  /* 0xffff000033357812 */ /* 0x000fee00078ec0ff */
[C---:B------:R-:W-:Y:S01]  /*a200*/  @P1 IADD3 R208, -R54.reuse, RZ, RZ ;  /* 0x000000ff36d01210 */ /* 0x040fe20007ffe1ff */
[----:B------:R-:W-:Y:S01]  /*a210*/  @P1 IMAD.MOV R213, RZ, RZ, -R54 ;  /* 0x000000ffffd51224 */ /* 0x000fe200078e0a36 */
[----:B------:R-:W-:Y:S02]  /*a220*/  @P1 IADD3 R217, -R54, RZ, RZ ;  /* 0x000000ff36d91210 */ /* 0x000fe40007ffe1ff */
[----:B------:R-:W-:Y:S02]  /*a230*/  LEA R22, P0, R208, R214, 0x1 ;  /* 0x000000d6d0167211 */ /* 0x000fe400078008ff */
[----:B------:R-:W-:Y:S02]  /*a240*/  IADD3 R211, P2, R164, R213, RZ ;  /* 0x000000d5a4d37210 */ /* 0x000fe40007f5e0ff */
[----:B------:R-:W-:Y:S02]  /*a250*/  LEA.HI.X.SX32 R23, R208, R215, 0x1, P0 ;  /* 0x000000d7d0177211 */ /* 0x000fe400000f0eff */
[----:B------:R-:W-:Y:S02]  /*a260*/  LEA.HI.X.SX32 R208, R213, R152, 0x1, P2 ;  /* 0x00000098d5d07211 */ /* 0x000fe400010f0eff */
[C---:B-1----:R-:W-:Y:S01]  /*a270*/  LEA R214, P0, R211.reuse, R138, 0x1 ;  /* 0x0000008ad3d67211 */ /* 0x042fe200078008ff */
[----:B------:R-:W2:Y:S03]  /*a280*/  LD.E.128 R24, [R22.64] ;  /* 0x0000000616187980 */ /* 0x000ea6000c101d00 */
[----:B------:R-:W-:Y:S02]  /*a290*/  LEA.HI.X R215, R211, R139, R208, 0x1, P0 ;  /* 0x0000008bd3d77211 */ /* 0x000fe400000f0cd0 */
[----:B------:R-:W-:Y:S04]  /*a2a0*/  IADD3 R211, P0, R164, R217, RZ ;  /* 0x000000d9a4d37210 */ /* 0x000fe80007f1e0ff */
[----:B------:R-:W3:Y:S01]  /*a2b0*/  LD.E.128 R212, [R214.64] ;  /* 0x00000006d6d47980 */ /* 0x000ee2000c101d00 */
        /* <DEDUP_REMOVED lines=20> */
[----:B------:R-:W-:Y:S01]  /*a400*/  LOP3.LUT R27, R214, 0xffff0000, RZ, 0xc0, !PT ;  /* 0xffff0000d61b7812 */ /* 0x000fe200078ec0ff */
[----:B------:R-:W-:Y:S01]  /*a410*/  FMUL.FTZ R0, R32, R37 ;  /* 0x0000002520007220 */ /* 0x000fe20000410000 */
[----:B------:R-:W-:Y:S01]  /*a420*/  SHF.L.U32 R25, R215, 0x10, RZ ;  /* 0x00000010d7197819 */ /* 0x000fe200000006ff */
[C---:B----4-:R-:W-:Y:S01]  /*a430*/  IMAD.U32 R38, R64.reuse, 0x10000, RZ ;  /* 0x0001000040267824 */ /* 0x050fe200078e00ff */
[----:B------:R-:W-:Y:S01]  /*a440*/  LOP3.LUT R40, R64, 0xffff0000, RZ, 0xc0, !PT ;  /* 0xffff000040287812 */ /* 0x000fe200078ec0ff */
[----:B------:R-:W-:Y:S01]  /*a450*/  @!P1 FADD.FTZ R35, -R35, -RZ ;  /* 0x800000ff23239221 */ /* 0x000fe20000010100 */
[----:B------:R-:W-:Y:S01]  /*a460*/  SHF.L.U32 R43, R65, 0x10, RZ ;  /* 0x00000010412b7819 */ /* 0x000fe200000006ff */
[----:B------:R-:W-:Y:S01]  /*a470*/  FMUL.FTZ R2, R31, R36 ;  /* 0x000000241f027220 */ /* 0x000fe20000410000 */
[----:B------:R-:W-:Y:S01]  /*a480*/  LOP3.LUT R23, R215, 0xffff0000, RZ, 0xc0, !PT ;  /* 0xffff0000d7177812 */ /* 0x000fe200078ec0ff */
        /* <DEDUP_REMOVED lines=27> */
.L_x_901:
[----:B------:R-:W-:Y:S05]  /*a640*/  BSYNC B0 ;  /* 0x0000000000007941 */ /* 0x000fea0003800000 */
.L_x_900:
[C---:B------:R-:W-:Y:S04]  /*a650*/  LEA R2, P0, R101.reuse, R142, 0x1 ;  /* 0x0000008e65027211 */ /* 0x040fe800078008ff */
[----:B------:R-:W-:Y:S05]  /*a660*/  LEA.HI.X R3, R101, R143, R100, 0x1, P0 ;  /* 0x0000008f65037211 */ /* 0x000fea00000f0c64 */
[----:B-----5:R4:W-:Y:S04]  /*a670*/  ST.E.128 [R2.64], R48 ;  /* 0x0000003002007985 */ /* 0x0209e8000c101d06 */
.L_x_899:
[----:B------:R-:W-:Y:S05]  /*a680*/  BSYNC B1 ;  /* 0x0000000000017941 */ /* 0x000fea0003800000 */
.L_x_898:
        /* <DEDUP_REMOVED lines=8> */
[----:B-1--4-:R1:W5:Y:S10]  /*a710*/  LD.E.128 R48, [R216.64] ;  /* 0x00000006d8307980 */ /* 0x012374000c101d00 */
        /* <DEDUP_REMOVED lines=18> */
[----:B------:R-:W-:Y:S01]  /*a840*/  LEA.HI.X.SX32 R23, R54, R217, 0x1, P0 ;  /* 0x000000d936177211 */ /* 0x000fe200000f0eff */
[----:B-1----:R-:W-:Y:S01]  /*a850*/  IMAD.MOV.U32 R217, RZ, RZ, RZ ;  /* 0x000000ffffd97224 */ /* 0x002fe200078e00ff */
[----:B------:R-:W-:Y:S02]  /*a860*/  LEA.HI.X.SX32 R54, R215, R150, 0x1, P2 ;  /* 0x00000096d7367211 */ /* 0x000fe400010f0eff */
[----:B------:R-:W-:Y:S01]  /*a870*/  LEA R218, P0, R213, R138, 0x1 ;  /* 0x0000008ad5da7211 */ /* 0x000fe200078008ff */
[----:B------:R-:W2:Y:S01]  /*a880*/  LD.E.128 R24, [R22.64] ;  /* 0x0000000616187980 */ /* 0x000ea2000c101d00 */
[----:B------:R-:W-:Y:S02]  /*a890*/  @P1 IADD3 R217, -R211, RZ, RZ ;  /* 0x000000ffd3d91210 */ /* 0x000fe40007ffe1ff */
[----:B------:R-:W-:Y:S02]  /*a8a0*/  LEA.HI.X R219, R213, R139, R54, 0x1, P0 ;  /* 0x0000008bd5db7211 */ /* 0x000fe400000f0c36 */
[----:B------:R-:W-:Y:S03]  /*a8b0*/  IADD3 R211, P0, R162, R217, RZ ;  /* 0x000000d9a2d37210 */ /* 0x000fe60007f1e0ff */
        /* <DEDUP_REMOVED lines=57> */
.L_x_905:
[----:B------:R-:W-:Y:S05]  /*ac50*/  BSYNC B0 ;  /* 0x0000000000007941 */ /* 0x000fea0003800000 */
.L_x_904:
[C---:B------:R-:W-:Y:S04]  /*ac60*/  LEA R2, P0, R97.reuse, R142, 0x1 ;  /* 0x0000008e61027211 */ /* 0x040fe800078008ff */
[----:B------:R-:W-:Y:S05]  /*ac70*/  LEA.HI.X R3, R97, R143, R96, 0x1, P0 ;  /* 0x0000008f61037211 */ /* 0x000fea00000f0c60 */
[----:B-----5:R4:W-:Y:S04]  /*ac80*/  ST.E.128 [R2.64], R48 ;  /* 0x0000003002007985 */ /* 0x0209e8000c101d06 */
.L_x_903:
[----:B------:R-:W-:Y:S05]  /*ac90*/  BSYNC B1 ;  /* 0x0000000000017941 */ /* 0x000fea0003800000 */
.L_x_902:
[----:B------:R-:W-:Y:S11]  /*aca0*/  ISETP.GE.AND P0, PT, R9, R176, PT ;  /* 0x000000b00900720c */ /* 0x000ff60003f06270 */
[----:B------:R-:W-:Y:S02]  /*acb0*/  @!UPT UIADD3 URZ, URZ, URZ, URZ ;  /* 0x0000003f3f3ff290 */ /* 0x000fe4000fffe03f */
        /* <DEDUP_REMOVED lines=89> */
.L_x_907:
[----:B------:R-:W-:Y:S05]  /*b250*/  BSYNC B0 ;  /* 0x0000000000007941 */ /* 0x000fea0003800000 */
.L_x_906:
[C---:B------:R-:W-:Y:S04]  /*b260*/  LEA R2, P0, R91.reuse, R142, 0x1 ;  /* 0x0000008e5b027211 */ /* 0x040fe800078008ff */
[----:B------:R-:W-:Y:S05]  /*b270*/  LEA.HI.X R3, R91, R143, R90, 0x1, P0 ;  /* 0x0000008f5b037211 */ /* 0x000fea00000f0c5a */
[----:B-----5:R4:W-:Y:S04]  /*b280*/  ST.E.128 [R2.64], R48 ;  /* 0x0000003002007985 */ /* 0x0209e8000c101d06 */
.L_x_893:
[----:B------:R-:W-:Y:S05]  /*b290*/  BSYNC B2 ;  /* 0x0000000000027941 */ /* 0x000fea0003800000 */
.L_x_892:
        /* <DEDUP_REMOVED lines=9> */
[----:B------:R-:W-:Y:S01]  /*b330*/  IMAD.WIDE.U32 R210, R206, 0x60, R136 ;  /* 0x00000060ced27825 */ /* 0x000fe200078e0088 */
[----:B------:R-:W-:Y:S01]  /*b340*/  ISETP.GE.AND P0, PT, R14, R17, PT ;  /* 0x000000110e00720c */ /* 0x000fe20003f06270 */
[----:B------:R-:W-:Y:S02]  /*b350*/  BSSY B0, `(.L_x_912) ;  /* 0x0000057000007945 */ /* 0x000fe40003800000 */
[----:B------:R-:W-:Y:S05]  /*b360*/  IMAD R0, R207, 0x60, RZ ;  /* 0x00000060cf007824 */ /* 0x000fea00078e02ff */
[----:B------:R-:W-:Y:S05]  /*b370*/  IADD3 R211, R211, R0, RZ ;  /* 0x00000000d3d37210 */ /* 0x000fea0007ffe0ff */
[----:B-1--4-:R1:W5:Y:S01]  /*b380*/  LD.E.128 R48, [R210.64] ;  /* 0x00000006d2307980 */ /* 0x012362000c101d00 */
        /* <DEDUP_REMOVED lines=83> */
.L_x_913:
[----:B------:R-:W-:Y:S05]  /*b8c0*/  BSYNC B0 ;  /* 0x0000000000007941 */ /* 0x000fea0003800000 */
.L_x_912:
[----:B------:R-:W-:Y:S02]  /*b8d0*/  IMAD R0, R69, 0x60, RZ ;  /* 0x0000006045007824 */ /* 0x000fe400078e02ff */
[----:B------:R-:W-:Y:S05]  /*b8e0*/  IMAD.WIDE.U32 R2, R68, 0x60, R142 ;  /* 0x0000006044027825 */ /* 0x000fea00078e008e */
[----:B------:R-:W-:Y:S05]  /*b8f0*/  IADD3 R3, R3, R0, RZ ;  /* 0x0000000003037210 */ /* 0x000fea0007ffe0ff */
[----:B-----5:R4:W-:Y:S02]  /*b900*/  ST.E.128 [R2.64], R48 ;  /* 0x0000003002007985 */ /* 0x0209e4000c101d06 */
.L_x_911:
[----:B------:R-:W-:Y:S05]  /*b910*/  BSYNC B1 ;  /* 0x0000000000017941 */ /* 0x000fea0003800000 */
.L_x_910:
[----:B------:R-:W-:Y:S01]  /*b920*/  ISETP.GE.AND P0, PT, R11, R176, PT ;  /* 0x000000b00b00720c */ /* 0x000fe20003f06270 */
[----:B------:R-:W-:Y:S01]  /*b930*/  @!UPT UIADD3 URZ, URZ, URZ, URZ ;  /* 0x0000003f3f3ff290 */ /* 0x000fe2000fffe03f */
[----:B------:R-:W-:Y:S11]  /*b940*/  BSSY B1, `(.L_x_914) ;  /* 0x000005e000017945 */ /* 0x000ff60003800000 */
        /* <DEDUP_REMOVED lines=89> */
.L_x_917:
[----:B------:R-:W-:Y:S05]  /*bee0*/  BSYNC B0 ;  /* 0x0000000000007941 */ /* 0x000fea0003800000 */
.L_x_916:
[C---:B------:R-:W-:Y:S04]  /*bef0*/  LEA R2, P0, R95.reuse, R142, 0x1 ;  /* 0x0000008e5f027211 */ /* 0x040fe800078008ff */
[----:B------:R-:W-:Y:S05]  /*bf00*/  LEA.HI.X R3, R95, R143, R94, 0x1, P0 ;  /* 0x0000008f5f037211 */ /* 0x000fea00000f0c5e */
[----:B-----5:R4:W-:Y:S04]  /*bf10*/  ST.E.128 [R2.64], R48 ;  /* 0x0000003002007985 */ /* 0x0209e8000c101d06 */
.L_x_915:
[----:B------:R-:W-:Y:S05]  /*bf20*/  BSYNC B1 ;  /* 0x0000000000017941 */ /* 0x000fea0003800000 */
.L_x_914:
        /* <DEDUP_REMOVED lines=92> */
.L_x_921:
[----:B------:R-:W-:Y:S05]  /*c4f0*/  BSYNC B0 ;  /* 0x0000000000007941 */ /* 0x000fea0003800000 */
.L_x_920:
[C---:B------:R-:W-:Y:S04]  /*c500*/  LEA R2, P0, R89.reuse, R142, 0x1 ;  /* 0x0000008e59027211 */ /* 0x040fe800078008ff */
[----:B------:R-:W-:Y:S05]  /*c510*/  LEA.HI.X R3, R89, R143, R88, 0x1, P0 ;  /* 0x0000008f59037211 */ /* 0x000fea00000f0c58 */
[----:B-----5:R4:W-:Y:S04]  /*c520*/  ST.E.128 [R2.64], R48 ;  /* 0x0000003002007985 */ /* 0x0209e8000c101d06 */
.L_x_919:
[----:B------:R-:W-:Y:S05]  /*c530*/  BSYNC B1 ;  /* 0x0000000000017941 */ /* 0x000fea0003800000 */
.L_x_918:
        /* <DEDUP_REMOVED lines=15> */
[----:B------:R-:W-:Y:S01]  /*c630*/  LOP3.LUT R33, R24, 0xffff0000, RZ, 0xc0, !PT ;  /* 0xffff000018217812 */ /* 0x000fe200078ec0ff */
[----:B------:R-:W-:Y:S01]  /*c640*/  IMAD.U32 R28, R25, 0x10000, RZ ;  /* 0x00010000191c7824 */ /* 0x000fe200078e00ff */
[----:B------:R-:W-:Y:S01]  /*c650*/  ISETP.GE.AND P1, PT, R9, R0, PT ;  /* 0x000000000900720c */ /* 0x000fe20003f26270 */
[--C-:B------:R-:W-:Y:S01]  /*c660*/  IMAD.MOV.U32 R4, RZ, RZ, R0.reuse ;  /* 0x000000ffff047224 */ /* 0x100fe200078e0000 */
[----:B------:R-:W-:Y:S02]  /*c670*/  LOP3.LUT R35, R25, 0xffff0000, RZ, 0xc0, !PT ;  /* 0xffff000019237812 */ /* 0x000fe400078ec0ff */
[C---:B------:R-:W-:Y:S02]  /*c680*/  SHF.L.U32 R30, R26.reuse, 0x10, RZ ;  /* 0x000000101a1e7819 */ /* 0x040fe400000006ff */
[----:B------:R-:W-:Y:S07]  /*c690*/  LOP3.LUT R37, R26, 0xffff0000, RZ, 0xc0, !PT ;  /* 0xffff00001a257812 */ /* 0x000fee00078ec0ff */
[C---:B------:R-:W-:Y:S01]  /*c6a0*/  @P1 IADD3 R4, -R0.reuse, RZ, RZ ;  /* 0x000000ff00041210 */ /* 0x040fe20007ffe1ff */
[----:B------:R-:W-:Y:S01]  /*c6b0*/  @P1 IMAD.MOV R5, RZ, RZ, -R0 ;  /* 0x000000ffff051224 */ /* 0x000fe200078e0a00 */
[----:B------:R-:W-:Y:S02]  /*c6c0*/  @P1 IADD3 R31, -R0, RZ, RZ ;  /* 0x000000ff001f1210 */ /* 0x000fe40007ffe1ff */
[----:B-1----:R-:W-:Y:S02]  /*c6d0*/  LEA R2, P0, R4, R2, 0x1 ;  /* 0x0000000204027211 */ /* 0x002fe400078008ff */
[----:B------:R-:W-:Y:S02]  /*c6e0*/  IADD3 R23, P2, R158, R5, RZ ;  /* 0x000000059e177210 */ /* 0x000fe40007f5e0ff */
[----:B------:R-:W-:Y:S02]  /*c6f0*/  LEA.HI.X.SX32 R3, R4, R3, 0x1, P0 ;  /* 0x0000000304037211 */ /* 0x000fe400000f0eff */
[----:B------:R-:W-:Y:S02]  /*c700*/  LEA.HI.X.SX32 R8, R5, R146, 0x1, P2 ;  /* 0x0000009205087211 */ /* 0x000fe400010f0eff */
[C---:B--23--:R-:W-:Y:S01]  /*c710*/  LEA R44, P0, R23.reuse, R138, 0x1 ;  /* 0x0000008a172c7211 */ /* 0x04cfe200078008ff */
[----:B------:R-:W2:Y:S03]  /*c720*/  LD.E.128 R4, [R2.64] ;  /* 0x0000000602047980 */ /* 0x000ea6000c101d00 */
[----:B------:R-:W-:Y:S02]  /*c730*/  LEA.HI.X R45, R23, R139, R8, 0x1, P0 ;  /* 0x0000008b172d7211 */ /* 0x000fe400000f0c08 */
[----:B------:R-:W-:Y:S04]  /*c740*/  IADD3 R29, P0, R158, R31, RZ ;  /* 0x0000001f9e1d7210 */ /* 0x000fe80007f1e0ff */
[----:B------:R-:W3:Y:S01]  /*c750*/  LD.E.128 R44, [R44.64] ;  /* 0x000000062c2c7980 */ /* 0x000ee2000c101d00 */
[----:B------:R-:W-:Y:S01]  /*c760*/  LEA.HI.X.SX32 R0, R31, R146, 0x1, P0 ;  /* 0x000000921f007211 */ /* 0x000fe200000f0eff */
[----:B------:R-:W-:Y:S01]  /*c770*/  IMAD.U32 R31, R24, 0x10000, RZ ;  /* 0x00010000181f7824 */ /* 0x000fe200078e00ff */
[C---:B------:R-:W-:Y:S04]  /*c780*/  LEA R22, P0, R29.reuse, R140, 0x1 ;  /* 0x0000008c1d167211 */ /* 0x040fe800078008ff */
[----:B------:R-:W-:Y:S05]  /*c790*/  LEA.HI.X R23, R29, R141, R0, 0x1, P0 ;  /* 0x0000008d1d177211 */ /* 0x000fea00000f0c00 */
[----:B------:R1:W4:Y:S01]  /*c7a0*/  LD.E.128 R40, [R22.64] ;  /* 0x0000000616287980 */ /* 0x000322000c101d00 */
[C---:B--2---:R-:W-:Y:S01]  /*c7b0*/  IMAD.U32 R8, R7.reuse, 0x10000, RZ ;  /* 0x0001000007087824 */ /* 0x044fe200078e00ff */
[----:B-1----:R-:W-:Y:S01]  /*c7c0*/  LOP3.LUT R22, R7, 0xffff0000, RZ, 0xc0, !PT ;  /* 0xffff000007167812 */ /* 0x002fe200078ec0ff */
[C---:B------:R-:W-:Y:S01]  /*c7d0*/  IMAD.U32 R0, R4.reuse, 0x10000, RZ ;  /* 0x0001000004007824 */ /* 0x040fe200078e00ff */
[----:B------:R-:W-:Y:S02]  /*c7e0*/  LOP3.LUT R2, R4, 0xffff0000, RZ, 0xc0, !PT ;  /* 0xffff000004027812 */ /* 0x000fe400078ec0ff */
[C---:B------:R-:W-:Y:S02]  /*c7f0*/  SHF.L.U32 R3, R5.reuse, 0x10, RZ ;  /* 0x0000001005037819 */ /* 0x040fe400000006ff */
[----:B------:R-:W-:Y:S01]  /*c800*/  LOP3.LUT R4, R5, 0xffff0000, RZ, 0xc0, !PT ;  /* 0xffff000005047812 */ /* 0x000fe200078ec0ff */
[----:B------:R-:W-:Y:S01]  /*c810*/  IMAD.U32 R5, R6, 0x10000, RZ ;  /* 0x0001000006057824 */ /* 0x000fe200078e00ff */
[----:B---3--:R-:W-:Y:S01]  /*c820*/  SHF.L.U32 R29, R44, 0x10, RZ ;  /* 0x000000102c1d7819 */ /* 0x008fe200000006ff */
[C---:B------:R-:W-:Y:S01]  /*c830*/  IMAD.U32 R24, R46.reuse, 0x10000, RZ ;  /* 0x000100002e187824 */ /* 0x040fe200078e00ff */
        /* <DEDUP_REMOVED lines=12> */
[C---:B----4-:R-:W-:Y:S01]  /*c900*/  LOP3.LUT R34, R43.reuse, 0xffff0000, RZ, 0xc0, !PT ;  /* 0xffff00002b227812 */ /* 0x050fe200078ec0ff */
[----:B------:R-:W-:Y:S02]  /*c910*/  @!P1 FADD.FTZ R24, -R24, -RZ ;  /* 0x800000ff18189221 */ /* 0x000fe40000010100 */
[----:B------:R-:W-:Y:S02]  /*c920*/  @!P1 FADD.FTZ R26, -R26, -RZ ;  /* 0x800000ff1a1a9221 */ /* 0x000fe40000010100 */
[----:B------:R-:W-:Y:S01]  /*c930*/  FMUL.FTZ R0, R0, R29 ;  /* 0x0000001d00007220 */ /* 0x000fe20000410000 */
[----:B------:R-:W-:Y:S01]  /*c940*/  SHF.L.U32 R29, R43, 0x10, RZ ;  /* 0x000000102b1d7819 */ /* 0x000fe200000006ff */
[----:B------:R-:W-:Y:S02]  /*c950*/  FMUL.FTZ R7, R8, R7 ;  /* 0x0000000708077220 */ /* 0x000fe40000410000 */
[----:B------:R-:W-:Y:S02]  /*c960*/  FMUL.FTZ R8, R22, R17 ;  /* 0x0000001116087220 */ /* 0x000fe40000410000 */
[----:B------:R-:W-:Y:S02]  /*c970*/  IMAD.U32 R22, R40, 0x10000, RZ ;  /* 0x0001000028167824 */ /* 0x000fe400078e00ff */
[----:B------:R-:W-:Y:S02]  /*c980*/  @!P1 FADD.FTZ R25, -R25, -RZ ;  /* 0x800000ff19199221 */ /* 0x000fe40000010100 */
[----:B------:R-:W-:Y:S01]  /*c990*/  FMUL.FTZ R6, R6, R23 ;  /* 0x0000001706067220 */ /* 0x000fe20000410000 */
[----:B------:R-:W-:Y:S01]  /*c9a0*/  LOP3.LUT R23, R40, 0xffff0000, RZ, 0xc0, !PT ;  /* 0xffff000028177812 */ /* 0x000fe200078ec0ff */
[----:B------:R-:W-:Y:S01]  /*c9b0*/  FMUL.FTZ R2, R2, R27 ;  /* 0x0000001b02027220 */ /* 0x000fe20000410000 */
[----:B------:R-:W-:Y:S01]  /*c9c0*/  LOP3.LUT R27, R42, 0xffff0000, RZ, 0xc0, !PT ;  /* 0xffff00002a1b7812 */ /* 0x000fe200078ec0ff */
[----:B------:R-:W-:Y:S01]  /*c9d0*/  FMUL.FTZ R5, R5, R24 ;  /* 0x0000001805057220 */ /* 0x000fe20000410000 */
[----:B------:R-:W-:Y:S01]  /*c9e0*/  SHF.L.U32 R24, R41, 0x10, RZ ;  /* 0x0000001029187819 */ /* 0x000fe200000006ff */
[----:B------:R-:W-:Y:S02]  /*c9f0*/  FMUL.FTZ R3, R3, R26 ;  /* 0x0000001a03037220 */ /* 0x000fe40000410000 */
[----:B------:R-:W-:Y:S02]  /*ca00*/  FFMA.FTZ R0, R31, R22, R0 ;  /* 0x000000161f007223 */ /* 0x000fe40000010000 */
[----:B------:R-:W-:Y:S01]  /*ca10*/  FMUL.FTZ R4, R4, R25 ;  /* 0x0000001904047220 */ /* 0x000fe20000410000 */
[----:B------:R-:W-:Y:S01]  /*ca20*/  LOP3.LUT R25, R41, 0xffff0000, RZ, 0xc0, !PT ;  /* 0xffff000029197812 */ /* 0x000fe200078ec0ff */
[----:B------:R-:W-:Y:S02]  /*ca30*/  FFMA.FTZ R2, R33, R23, R2 ;  /* 0x0000001721027223 */ /* 0x000fe40000010002 */
[----:B------:R-:W-:Y:S02]  /*ca40*/  IMAD.U32 R26, R42, 0x10000, RZ ;  /* 0x000100002a1a7824 */ /* 0x000fe400078e00ff */
[----:B------:R-:W-:Y:S01]  /*ca50*/  FFMA.FTZ R3, R28, R24, R3 ;  /* 0x000000181c037223 */ /* 0x000fe20000010003 */
[----:B------:R-:W-:Y:S01]  /*ca60*/  F2FP.BF16.PACK_AB R24, R2, R0 ;  /* 0x000000000218723e */ /* 0x000fe200000010ff */
[----:B------:R-:W-:Y:S02]  /*ca70*/  FFMA.FTZ R4, R35, R25, R4 ;  /* 0x0000001923047223 */ /* 0x000fe40000010004 */
[----:B------:R-:W-:Y:S02]  /*ca80*/  FFMA.FTZ R5, R30, R26, R5 ;  /* 0x0000001a1e057223 */ /* 0x000fe40000010005 */
[----:B------:R-:W-:Y:S01]  /*ca90*/  FFMA.FTZ R6, R37, R27, R6 ;  /* 0x0000001b25067223 */ /* 0x000fe20000010006 */
[----:B------:R-:W-:Y:S01]  /*caa0*/  F2FP.BF16.PACK_AB R25, R4, R3 ;  /* 0x000000030419723e */ /* 0x000fe200000010ff */
[----:B------:R-:W-:Y:S02]  /*cab0*/  FFMA.FTZ R7, R32, R29, R7 ;  /* 0x0000001d20077223 */ /* 0x000fe40000010007 */
[----:B------:R-:W-:Y:S01]  /*cac0*/  FFMA.FTZ R8, R39, R34, R8 ;  /* 0x0000002227087223 */ /* 0x000fe20000010008 */
[----:B------:R-:W-:Y:S04]  /*cad0*/  F2FP.BF16.PACK_AB R26, R6, R5 ;  /* 0x00000005061a723e */ /* 0x000fe800000010ff */
[----:B------:R-:W-:Y:S02]  /*cae0*/  F2FP.BF16.PACK_AB R27, R8, R7 ;  /* 0x00000007081b723e */ /* 0x000fe400000010ff */
.L_x_923:
[----:B------:R-:W-:Y:S05]  /*caf0*/  BSYNC B0 ;  /* 0x0000000000007941 */ /* 0x000fea0003800000 */
.L_x_922:
[C---:B-1----:R-:W-:Y:S04]  /*cb00*/  LEA R2, P0, R87.reuse, R142, 0x1 ;  /* 0x0000008e57027211 */ /* 0x042fe800078008ff */
[----:B------:R-:W-:Y:S05]  /*cb10*/  LEA.HI.X R3, R87, R143, R86, 0x1, P0 ;  /* 0x0000008f57037211 */ /* 0x000fea00000f0c56 */
[----:B-----5:R1:W-:Y:S04]  /*cb20*/  ST.E.128 [R2.64], R24 ;  /* 0x0000001802007985 */ /* 0x0203e8000c101d06 */
.L_x_909:
[----:B------:R-:W-:Y:S05]  /*cb30*/  BSYNC B2 ;  /* 0x0000000000027941 */ /* 0x000fea0003800000 */
.L_x_908:
[----:B-1--4-:R-:W4:Y:S02]  /*cb40*/  LD.E R3, [R20.64+0xd0] ;  /* 0x0000d00614037980 */ /* 0x012f24000c101900 */
[----:B----4-:R-:W-:Y:S05]  /*cb50*/  IMAD.U32 R3, R3, -0x20, RZ ;  /* 0xffffffe003037824 */ /* 0x010fea00078e00ff */
[C---:B------:R-:W-:Y:S02]  /*cb60*/  LEA R140, P1, R3.reuse, R140, 0x1 ;  /* 0x0000008c038c7211 */ /* 0x040fe400078208ff */
[C---:B------:R-:W-:Y:S02]  /*cb70*/  LEA R138, P0, R3.reuse, R138, 0x1 ;  /* 0x0000008a038a7211 */ /* 0x040fe400078008ff */
[C---:B------:R-:W-:Y:S02]  /*cb80*/  LEA.HI.X.SX32 R141, R3.reuse, R141, 0x1, P1 ;  /* 0x0000008d038d7211 */ /* 0x040fe400008f0eff */
[----:B------:R-:W-:Y:S01]  /*cb90*/  LEA.HI.X.SX32 R139, R3, R139, 0x1, P0 ;  /* 0x0000008b038b7211 */ /* 0x000fe200000f0eff */
[----:B------:R-:W-:-:S05]  /*cba0*/  BRA `(.L_x_859) ;  /* 0x0000076000007947 */ /* 0x000fca0003800000 */
.L_x_825:
[----:B------:R-:W-:Y:S01]  /*cbb0*/  BSSY B0, `(.L_x_924) ;  /* 0x000000e000007945 */ /* 0x000fe20003800000 */
[----:B------:R-:W-:-:S05]  /*cbc0*/  @!P2 BRA `(.L_x_925) ;  /* 0x000000c00000a947 */ /* 0x000fca0003800000 */
        /* <DEDUP_REMOVED lines=8> */
[----:B------:R-:W3:Y:S04]  /*cc50*/  @P1 LD.E.128 R24, [R136.64+0x100] ;  /* 0x0001000688181980 */ /* 0x000ee8000c101d00 */
[----:B---3--:R2:W-:Y:S04]  /*cc60*/  @P1 ST.E.128 [R142.64+0x100], R24 ;  /* 0x000100188e001985 */ /* 0x0085e8000c101d06 */
[----:B-1----:R-:W3:Y:S04]  /*cc70*/  @P0 LD.E.128 R4, [R136.64+0x180] ;  /* 0x0001800688040980 */ /* 0x002ee8000c101d00 */
[----:B---3--:R2:W-:Y:S02]  /*cc80*/  @P0 ST.E.128 [R142.64+0x180], R4 ;  /* 0x000180048e000985 */ /* 0x0085e4000c101d06 */
.L_x_925:
[----:B------:R-:W-:Y:S05]  /*cc90*/  BSYNC B0 ;  /* 0x0000000000007941 */ /* 0x000fea0003800000 */
.L_x_924:
[C---:B------:R-:W-:Y:S01]  /*cca0*/  ISETP.GE.AND P0, PT, R82.reuse, R209, PT ;  /* 0x000000d15200720c */ /* 0x040fe20003f06270 */
[----:B------:R-:W-:Y:S03]  /*ccb0*/  BSSY B0, `(.L_x_926) ;  /* 0x0000020000007945 */ /* 0x000fe60003800000 */
[----:B------:R-:W-:Y:S11]  /*ccc0*/  ISETP.GE.AND P0, PT, R82, R177, !P0 ;  /* 0x000000b15200720c */ /* 0x000ff60004706270 */
[----:B------:R-:W-:Y:S02]  /*ccd0*/  @!UPT UIADD3 URZ, URZ, URZ, URZ ;  /* 0x0000003f3f3ff290 */ /* 0x000fe4000fffe03f */
[----:B------:R-:W-:-:S05]  /*cce0*/  @!P0 BRA `(.L_x_927) ;  /* 0x000001c000008947 */ /* 0x000fca0003800000 */
[----:B------:R-:W-:Y:S02]  /*ccf0*/  ISETP.NE.AND P3, PT, R173, RZ, PT ;  /* 0x000000ffad00720c */ /* 0x000fe40003f65270 */
[----:B------:R-:W-:Y:S11]  /*cd00*/  ISETP.NE.AND P2, PT, R172, RZ, PT ;  /* 0x000000ffac00720c */ /* 0x000ff60003f45270 */
[----:B------:R-:W-:Y:S02]  /*cd10*/  @P3 LEA R22, P0, R108, R136, 0x1 ;  /* 0x000000886c163211 */ /* 0x000fe400078008ff */
[----:B------:R-:W-:Y:S02]  /*cd20*/  @P3 LEA R2, P1, R236, R142, 0x1 ;  /* 0x0000008eec023211 */ /* 0x000fe400078208ff */
[----:B------:R-:W-:Y:S02]  /*cd30*/  @P3 LEA.HI.X R23, R108, R137, R107, 0x1, P0 ;  /* 0x000000896c173211 */ /* 0x000fe400000f0c6b */
[C---:B------:R-:W-:Y:S02]  /*cd40*/  @P2 LEA R36, P0, R109.reuse, R136, 0x1 ;  /* 0x000000886d242211 */ /* 0x040fe400078008ff */
[----:B------:R-:W-:Y:S01]  /*cd50*/  @P3 LEA.HI.X R3, R236, R143, R237, 0x1, P1 ;  /* 0x0000008fec033211 */ /* 0x000fe200008f0ced */
[----:B--2---:R-:W2:Y:S01]  /*cd60*/  @P3 LD.E.128 R4, [R22.64] ;  /* 0x0000000616043980 */ /* 0x004ea2000c101d00 */
[----:B------:R-:W-:Y:S02]  /*cd70*/  @P2 LEA.HI.X R37, R109, R137, R110, 0x1, P0 ;  /* 0x000000896d252211 */ /* 0x000fe400000f0c6e */
[C---:B------:R-:W-:Y:S04]  /*cd80*/  @P2 LEA R34, P1, R103.reuse, R142, 0x1 ;  /* 0x0000008e67222211 */ /* 0x040fe800078208ff */
[----:B------:R-:W-:Y:S02]  /*cd90*/  @P2 LEA.HI.X R35, R103, R143, R102, 0x1, P1 ;  /* 0x0000008f67232211 */ /* 0x000fe400008f0c66 */
[----:B------:R-:W-:Y:S01]  /*cda0*/  ISETP.NE.AND P1, PT, R170, RZ, PT ;  /* 0x000000ffaa00720c */ /* 0x000fe20003f25270 */
[----:B--2---:R1:W-:Y:S01]  /*cdb0*/  @P3 ST.E.128 [R2.64], R4 ;  /* 0x0000000402003985 */ /* 0x0043e2000c101d06 */
[----:B------:R-:W-:Y:S03]  /*cdc0*/  ISETP.NE.AND P3, PT, R171, RZ, PT ;  /* 0x000000ffab00720c */ /* 0x000fe60003f65270 */
[----:B------:R2:W3:Y:S10]  /*cdd0*/  @P2 LD.E.128 R28, [R36.64] ;  /* 0x00000006241c2980 */ /* 0x0004f4000c101d00 */
[CC--:B------:R-:W-:Y:S04]  /*cde0*/  @P3 LEA R32, P0, R113.reuse, R136.reuse, 0x1 ;  /* 0x0000008871203211 */ /* 0x0c0fe800078008ff */
[-C--:B------:R-:W-:Y:S02]  /*cdf0*/  @P3 LEA.HI.X R33, R113, R137.reuse, R114, 0x1, P0 ;  /* 0x0000008971213211 */ /* 0x080fe400000f0c72 */
[C---:B-1----:R-:W-:Y:S04]  /*ce00*/  @P1 LEA R2, P0, R121.reuse, R136, 0x1 ;  /* 0x0000008879021211 */ /* 0x042fe800078008ff */
[----:B------:R-:W-:Y:S02]  /*ce10*/  @P1 LEA.HI.X R3, R121, R137, R122, 0x1, P0 ;  /* 0x0000008979031211 */ /* 0x000fe400000f0c7a */
[CC--:B--2---:R-:W-:Y:S04]  /*ce20*/  @P1 LEA R36, P0, R93.reuse, R142.reuse, 0x1 ;  /* 0x0000008e5d241211 */ /* 0x0c4fe800078008ff */
[-C--:B------:R-:W-:Y:S01]  /*ce30*/  @P1 LEA.HI.X R37, R93, R143.reuse, R92, 0x1, P0 ;  /* 0x0000008f5d251211 */ /* 0x080fe200000f0c5c */
[----:B---3--:R1:W-:Y:S01]  /*ce40*/  @P2 ST.E.128 [R34.64], R28 ;  /* 0x0000001c22002985 */ /* 0x0083e2000c101d06 */
[C---:B------:R-:W-:Y:S03]  /*ce50*/  @P3 LEA R22, P2, R99.reuse, R142, 0x1 ;  /* 0x0000008e63163211 */ /* 0x040fe600078408ff */
[----:B------:R-:W2:Y:S01]  /*ce60*/  @P3 LD.E.128 R24, [R32.64] ;  /* 0x0000000620183980 */ /* 0x000ea2000c101d00 */
[----:B------:R-:W-:Y:S05]  /*ce70*/  @P3 LEA.HI.X R23, R99, R143, R98, 0x1, P2 ;  /* 0x0000008f63173211 */ /* 0x000fea00010f0c62 */
[----:B--2---:R1:W-:Y:S04]  /*ce80*/  @P3 ST.E.128 [R22.64], R24 ;  /* 0x0000001816003985 */ /* 0x0043e8000c101d06 */
[----:B------:R-:W2:Y:S04]  /*ce90*/  @P1 LD.E.128 R4, [R2.64] ;  /* 0x0000000602041980 */ /* 0x000ea8000c101d00 */
[----:B--2---:R1:W-:Y:S02]  /*cea0*/  @P1 ST.E.128 [R36.64], R4 ;  /* 0x0000000424001985 */ /* 0x0043e4000c101d06 */
.L_x_927:
[----:B------:R-:W-:Y:S05]  /*ceb0*/  BSYNC B0 ;  /* 0x0000000000007941 */ /* 0x000fea0003800000 */
.L_x_926:
[C---:B------:R-:W-:Y:S01]  /*cec0*/  ISETP.GE.AND P0, PT, R80.reuse, R209, PT ;  /* 0x000000d15000720c */ /* 0x040fe20003f06270 */
[----:B------:R-:W-:Y:S03]  /*ced0*/  BSSY B0, `(.L_x_928) ;  /* 0x0000020000007945 */ /* 0x000fe60003800000 */
[----:B------:R-:W-:Y:S11]  /*cee0*/  ISETP.GE.AND P0, PT, R80, R177, !P0 ;  /* 0x000000b15000720c */ /* 0x000ff60004706270 */
[----:B------:R-:W-:Y:S02]  /*cef0*/  @!UPT UIADD3 URZ, URZ, URZ, URZ ;  /* 0x0000003f3f3ff290 */ /* 0x000fe4000fffe03f */
[----:B------:R-:W-:-:S05]  /*cf00*/  @!P0 BRA `(.L_x_929) ;  /* 0x000001c000008947 */ /* 0x000fca0003800000 */
[----:B------:R-:W-:Y:S02]  /*cf10*/  ISETP.NE.AND P3, PT, R173, RZ, PT ;  /* 0x000000ffad00720c */ /* 0x000fe40003f65270 */
[----:B------:R-:W-:Y:S11]  /*cf20*/  ISETP.NE.AND P2, PT, R172, RZ, PT ;  /* 0x000000ffac00720c */ /* 0x000ff60003f45270 */
[----:B-1----:R-:W-:Y:S02]  /*cf30*/  @P3 LEA R22, P0, R118, R136, 0x1 ;  /* 0x0000008876163211 */ /* 0x002fe400078008ff */
[----:B------:R-:W-:Y:S02]  /*cf40*/  @P3 LEA R2, P1, R104, R142, 0x1 ;  /* 0x0000008e68023211 */ /* 0x000fe400078208ff */
[----:B------:R-:W-:Y:S02]  /*cf50*/  @P3 LEA.HI.X R23, R118, R137, R117, 0x1, P0 ;  /* 0x0000008976173211 */ /* 0x000fe400000f0c75 */
[----:B------:R-:W-:Y:S02]  /*cf60*/  @P2 LEA R36, P0, R112, R136, 0x1 ;  /* 0x0000008870242211 */ /* 0x000fe400078008ff */
        /* <DEDUP_REMOVED lines=22> */
.L_x_929:
[----:B------:R-:W-:Y:S05]  /*d0d0*/  BSYNC B0 ;  /* 0x0000000000007941 */ /* 0x000fea0003800000 */
.L_x_928:
[C---:B------:R-:W-:Y:S04]  /*d0e0*/  ISETP.GE.AND P0, PT, R78.reuse, R209, PT ;  /* 0x000000d14e00720c */ /* 0x040fe80003f06270 */
[----:B------:R-:W-:Y:S11]  /*d0f0*/  ISETP.GE.AND P0, PT, R78, R177, !P0 ;  /* 0x000000b14e00720c */ /* 0x000ff60004706270 */
[----:B------:R-:W-:Y:S02]  /*d100*/  @!UPT UIADD3 URZ, URZ, URZ, URZ ;  /* 0x0000003f3f3ff290 */ /* 0x000fe4000fffe03f */
[----:B------:R-:W-:-:S05]  /*d110*/  @!P0 BRA `(.L_x_859) ;  /* 0x000001f000008947 */ /* 0x000fca0003800000 */
[----:B------:R-:W-:Y:S02]  /*d120*/  ISETP.NE.AND P1, PT, R173, RZ, PT ;  /* 0x000000ffad00720c */ /* 0x000fe40003f25270 */
[----:B------:R-:W-:Y:S02]  /*d130*/  ISETP.NE.AND P2, PT, R172, RZ, PT ;  /* 0x000000ffac00720c */ /* 0x000fe40003f45270 */
[----:B------:R-:W-:Y:S09]  /*d140*/  ISETP.NE.AND P3, PT, R171, RZ, PT ;  /* 0x000000ffab00720c */ /* 0x000ff20003f65270 */
[----:B------:R-:W-:Y:S04]  /*d150*/  @P1 IMAD.WIDE.U32 R2, R206, 0x60, R136 ;  /* 0x00000060ce021825 */ /* 0x000fe800078e0088 */
[----:B------:R-:W-:Y:S02]  /*d160*/  @P1 IMAD R0, R207, 0x60, RZ ;  /* 0x00000060cf001824 */ /* 0x000fe400078e02ff */
[----:B-1----:R-:W-:Y:S04]  /*d170*/  @P1 IMAD.WIDE.U32 R22, R68, 0x60, R142 ;  /* 0x0000006044161825 */ /* 0x002fe800078e008e */
[----:B------:R-:W-:Y:S02]  /*d180*/  @P1 IMAD.IADD R3, R3, 0x1, R0 ;  /* 0x0000000103031824 */ /* 0x000fe400078e0200 */
[----:B------:R-:W-:Y:S03]  /*d190*/  @P1 IMAD R0, R69, 0x60, RZ ;  /* 0x0000006045001824 */ /* 0x000fe600078e02ff */
[----:B--2---:R1:W2:Y:S01]  /*d1a0*/  @P1 LD.E.128 R4, [R2.64] ;  /* 0x0000000602041980 */ /* 0x0042a2000c101d00 */
[----:B------:R-:W-:Y:S01]  /*d1b0*/  @P1 IMAD.IADD R23, R23, 0x1, R0 ;  /* 0x0000000117171824 */ /* 0x000fe200078e0200 */
[CC--:B-1----:R-:W-:Y:S04]  /*d1c0*/  @P2 LEA R2, P0, R120.reuse, R136.reuse, 0x1 ;  /* 0x0000008878022211 */ /* 0x0c2fe800078008ff */
[-C--:B------:R-:W-:Y:S02]  /*d1d0*/  @P2 LEA.HI.X R3, R120, R137.reuse, R119, 0x1, P0 ;  /* 0x0000008978032211 */ /* 0x080fe400000f0c77 */
[C---:B------:R-:W-:Y:S04]  /*d1e0*/  @P3 LEA R34, P0, R126.reuse, R136, 0x1 ;  /* 0x000000887e223211 */ /* 0x040fe800078008ff */
[----:B------:R-:W-:Y:S01]  /*d1f0*/  @P3 LEA.HI.X R35, R126, R137, R125, 0x1, P0 ;  /* 0x000000897e233211 */ /* 0x000fe200000f0c7d */
[----:B--2---:R1:W-:Y:S01]  /*d200*/  @P1 ST.E.128 [R22.64], R4 ;  /* 0x0000000416001985 */ /* 0x0043e2000c101d06 */
[C---:B------:R-:W-:Y:S03]  /*d210*/  @P2 LEA R36, P1, R95.reuse, R142, 0x1 ;  /* 0x0000008e5f242211 */ /* 0x040fe600078208ff */
[----:B------:R2:W3:Y:S01]  /*d220*/  @P2 LD.E.128 R28, [R2.64] ;  /* 0x00000006021c2980 */ /* 0x0004e2000c101d00 */
[----:B------:R-:W-:Y:S02]  /*d230*/  @P2 LEA.HI.X R37, R95, R143, R94, 0x1, P1 ;  /* 0x0000008f5f252211 */ /* 0x000fe400008f0c5e */
[----:B------:R-:W-:Y:S11]  /*d240*/  ISETP.NE.AND P1, PT, R170, RZ, PT ;  /* 0x000000ffaa00720c */ /* 0x000ff60003f25270 */
[----:B------:R-:W-:Y:S02]  /*d250*/  @!UPT UIADD3 URZ, URZ, URZ, URZ ;  /* 0x0000003f3f3ff290 */ /* 0x000fe4000fffe03f */
        /* <DEDUP_REMOVED lines=11> */
.L_x_859:
[----:B------:R-:W-:Y:S05]  /*d310*/  BSYNC B3 ;  /* 0x0000000000037941 */ /* 0x000fea0003800000 */
.L_x_824:
[----:B------:R-:W-:Y:S01]  /*d320*/  ISETP.NE.U32.AND P1, PT, R248, RZ, PT ;  /* 0x000000fff800720c */ /* 0x000fe20003f25070 */
[----:B-1----:R-:W4:Y:S01]  /*d330*/  LD.E R3, [R20.64+0x128] ;  /* 0x0001280614037980 */ /* 0x002f22000c101900 */
[----:B------:R-:W-:Y:S02]  /*d340*/  BSSY B0, `(.L_x_930) ;  /* 0x000005f000007945 */ /* 0x000fe40003800000 */
[----:B------:R-:W-:Y:S01]  /*d350*/  ISETP.NE.AND.EX P1, PT, R249, RZ, PT, P1 ;  /* 0x000000fff900720c */ /* 0x000fe20003f25310 */
[----:B----4-:R-:W-:Y:S05]  /*d360*/  IMAD.U32 R3, R3, -0x40, RZ ;  /* 0xffffffc003037824 */ /* 0x010fea00078e00ff */
[C---:B--2---:R-:W-:Y:S04]  /*d370*/  LEA R136, P0, R3.reuse, R136, 0x1 ;  /* 0x0000008803887211 */ /* 0x044fe800078008ff */
[----:B------:R-:W-:Y:S03]  /*d380*/  LEA.HI.X.SX32 R137, R3, R137, 0x1, P0 ;  /* 0x0000008903897211 */ /* 0x000fe600000f0eff */
[----:B------:R-:W-:-:S05]  /*d390*/  @!P1 BRA `(.L_x_931) ;  /* 0x0000051000009947 */ /* 0x000fca0003800000 */
[----:B------:R-:W-:Y:S04]  /*d3a0*/  IADD3 R3, R12, -0x1, RZ ;  /* 0xffffffff0c037810 */ /* 0x000fe80007ffe0ff */
[----:B------:R-:W-:Y:S11]  /*d3b0*/  ISETP.GT.AND P0, PT, R3, R106, PT ;  /* 0x0000006a0300720c */ /* 0x000ff60003f04270 */
[----:B------:R-:W-:Y:S02]  /*d3c0*/  @!UPT UIADD3 URZ, URZ, URZ, URZ ;  /* 0x0000003f3f3ff290 */ /* 0x000fe4000fffe03f */
[----:B------:R-:W-:-:S05]  /*d3d0*/  @!P0 BRA `(.L_x_932) ;  /* 0x0000055000008947 */ /* 0x000fca0003800000 */
[----:B------:R-:W-:Y:S01]  /*d3e0*/  IMAD.MOV.U32 R22, RZ, RZ, RZ ;  /* 0x000000ffff167224 */ /* 0x000fe200078e00ff */
[----:B------:R-:W2:Y:S01]  /*d3f0*/  LD.E R2, [R20.64+0x170] ;  /* 0x0001700614027980 */ /* 0x000ea2000c101900 */
[----:B------:R-:W-:Y:S03]  /*d400*/  IABS R8, R13 ;  /* 0x0000000d00087213 */ /* 0x000fe60000000000 */
[----:B------:R-:W4:Y:S06]  /*d410*/  LD.E.64 R26, [R20.64+0x40] ;  /* 0x00004006141a7980 */ /* 0x000f2c000c101b00 */
[----:B---3--:R-:W3:Y:S01]  /*d420*/  LD.E.64 R24, [R20.64+0x20] ;  /* 0x0000200614187980 */ /* 0x008ee2000c101b00 */
[-C--:B--2---:R-:W-:Y:S02]  /*d430*/  IABS R3, R2.reuse ;  /* 0x0000000200037213 */ /* 0x084fe40000000000 */
[----:B------:R-:W-:Y:S02]  /*d440*/  IABS R7, R2 ;  /* 0x0000000200077213 */ /* 0x000fe40000000000 */
[----:B------:R-:W1:Y:S03]  /*d450*/  I2F.RP R17, R3 ;  /* 0x0000000300117306 */ /* 0x000e660000209400 */
[----:B------:R-:W-:Y:S07]  /*d460*/  IMAD.MOV R7, RZ, RZ, -R7 ;  /* 0x000000ffff077224 */ /* 0x000fee00078e0a07 */
[----:B-1----:R-:W1:Y:S02]  /*d470*/  MUFU.RCP R0, R17 ;  /* 0x0000001100007308 */ /* 0x002e640000001000 */
[----:B-1----:R-:W-:Y:S02]  /*d480*/  IADD3 R4, R0, 0xffffffe, RZ ;  /* 0x0ffffffe00047810 */ /* 0x002fe40007ffe0ff */
[----:B------:R-:W-:Y:S06]  /*d490*/  IADD3 R0, R16, -0x80, RZ ;  /* 0xffffff8010007810 */ /* 0x000fec0007ffe0ff */
[----:B------:R-:W1:Y:S01]  /*d4a0*/  F2I.FTZ.U32.TRUNC.NTZ R23, R4 ;  /* 0x0000000400177305 */ /* 0x000e62000021f000 */
[----:B------:R-:W2:Y:S01]  /*d4b0*/  LD.E.64 R16, [R20.64+0x38] ;  /* 0x0000380614107980 */ /* 0x000ea2000c101b00 */
[----:B------:R-:W-:Y:S01]  /*d4c0*/  IABS R5, R0 ;  /* 0x0000000000057213 */ /* 0x000fe20000000000 */
[--C-:B-1----:R-:W-:Y:S04]  /*d4d0*/  IMAD.MOV R6, RZ, RZ, -R23.reuse ;  /* 0x000000ffff067224 */ /* 0x102fe800078e0a17 */
[----:B------:R-:W-:Y:S04]  /*d4e0*/  IMAD R6, R6, R3, RZ ;  /* 0x0000000306067224 */ /* 0x000fe800078e02ff */
[----:B------:R-:W-:Y:S02]  /*d4f0*/  IMAD.HI.U32 R6, R23, R6, R22 ;  /* 0x0000000617067227 */ /* 0x000fe400078e0016 */
[----:B------:R-:W2:Y:S04]  /*d500*/  LD.E.64 R22, [R20.64+0x28] ;  /* 0x0000280614167980 */ /* 0x000ea8000c101b00 */
[C---:B------:R-:W-:Y:S04]  /*d510*/  IMAD.HI.U32 R4, R6.reuse, R5, RZ ;  /* 0x0000000506047227 */ /* 0x040fe800078e00ff */
[----:B------:R-:W-:Y:S04]  /*d520*/  IMAD.HI.U32 R6, R6, R8, RZ ;  /* 0x0000000806067227 */ /* 0x000fe800078e00ff */
[-C--:B------:R-:W-:Y:S02]  /*d530*/  IMAD R5, R4, R7.reuse, R5 ;  /* 0x0000000704057224 */ /* 0x080fe400078e0205 */
[----:B------:R-:W-:Y:S03]  /*d540*/  IMAD R8, R6, R7, R8 ;  /* 0x0000000706087224 */ /* 0x000fe600078e0208 */
[C---:B------:R-:W-:Y:S02]  /*d550*/  ISETP.GT.U32.AND P0, PT, R3.reuse, R5, PT ;  /* 0x000000050300720c */ /* 0x040fe40003f04070 */
[----:B------:R-:W-:Y:S11]  /*d560*/  ISETP.GT.U32.AND P3, PT, R3, R8, PT ;  /* 0x000000080300720c */ /* 0x000ff60003f64070 */
[--C-:B------:R-:W-:Y:S01]  /*d570*/  @!P0 IMAD.IADD R5, R5, 0x1, -R3.reuse ;  /* 0x0000000105058824 */ /* 0x100fe200078e0a03 */
[----:B------:R-:W-:Y:S01]  /*d580*/  @!P0 IADD3 R4, R4, 0x1, RZ ;  /* 0x0000000104048810 */ /* 0x000fe20007ffe0ff */
[----:B------:R-:W-:Y:S01]  /*d590*/  @!P3 IMAD.IADD R8, R8, 0x1, -R3 ;  /* 0x000000010808b824 */ /* 0x000fe200078e0a03 */
[----:B------:R-:W-:Y:S02]  /*d5a0*/  @!P3 IADD3 R6, R6, 0x1, RZ ;  /* 0x000000010606b810 */ /* 0x000fe40007ffe0ff */
[-C--:B------:R-:W-:Y:S02]  /*d5b0*/  ISETP.GE.U32.AND P4, PT, R5, R3.reuse, PT ;  /* 0x000000030500720c */ /* 0x080fe40003f86070 */
[----:B------:R-:W-:Y:S02]  /*d5c0*/  ISETP.GE.U32.AND P5, PT, R8, R3, PT ;  /* 0x000000030800720c */ /* 0x000fe40003fa6070 */
[-C--:B------:R-:W-:Y:S02]  /*d5d0*/  LOP3.LUT R5, R13, R2.reuse, RZ, 0x3c, !PT ;  /* 0x000000020d057212 */ /* 0x080fe400078e3cff */
[-C--:B------:R-:W-:Y:S02]  /*d5e0*/  LOP3.LUT R3, R0, R2.reuse, RZ, 0x3c, !PT ;  /* 0x0000000200037212 */ /* 0x080fe400078e3cff */
[----:B------:R-:W-:Y:S02]  /*d5f0*/  ISETP.GE.AND P2, PT, R5, RZ, PT ;  /* 0x000000ff0500720c */ /* 0x000fe40003f46270 */
[----:B------:R-:W-:Y:S02]  /*d600*/  ISETP.GE.AND P1, PT, R3, RZ, PT ;  /* 0x000000ff0300720c */ /* 0x000fe40003f26270 */
[----:B------:R-:W-:Y:S02]  /*d610*/  ISETP.NE.AND P0, PT, R2, RZ, PT ;  /* 0x000000ff0200720c */ /* 0x000fe40003f05270 */
[----:B------:R-:W-:Y:S02]  /*d620*/  @P4 IADD3 R4, R4, 0x1, RZ ;  /* 0x0000000104044810 */ /* 0x000fe40007ffe0ff */
[----:B------:R-:W-:Y:S02]  /*d630*/  @P5 IADD3 R6, R6, 0x1, RZ ;  /* 0x0000000106065810 */ /* 0x000fe40007ffe0ff */
[----:B------:R-:W-:Y:S02]  /*d640*/  LOP3.LUT R3, RZ, R2, RZ, 0x33, !PT ;  /* 0x00000002ff037212 */ /* 0x000fe400078e33ff */
[----:B------:R-:W-:Y:S01]  /*d650*/  IADD3 R0, -R13, R0, RZ ;  /* 0x000000000d007210 */ /* 0x000fe20007ffe1ff */
[----:B------:R-:W-:Y:S02]  /*d660*/  @!P2 IMAD.MOV R6, RZ, RZ, -R6 ;  /* 0x000000ffff06a224 */ /* 0x000fe400078e0a06 */
[----:B------:R-:W-:Y:S05]  /*d670*/  @!P1 IMAD.MOV R4, RZ, RZ, -R4 ;  /* 0x000000ffff049224 */ /* 0x000fea00078e0a04 */
[C---:B------:R-:W-:Y:S02]  /*d680*/  SEL R4, R3.reuse, R4, !P0 ;  /* 0x0000000403047207 */ /* 0x040fe40004000000 */
[----:B------:R-:W-:Y:S02]  /*d690*/  SEL R3, R3, R6, !P0 ;  /* 0x0000000603037207 */ /* 0x000fe40004000000 */
[CC--:B------:R-:W-:Y:S02]  /*d6a0*/  LEA R30, P1, R4.reuse, R248.reuse, 0x2 ;  /* 0x000000f8041e7211 */ /* 0x0c0fe400078210ff */
[C---:B------:R-:W-:Y:S02]  /*d6b0*/  LEA R28, P0, R3.reuse, R248, 0x2 ;  /* 0x000000f8031c7211 */ /* 0x040fe400078010ff */
[-C--:B------:R-:W-:Y:S02]  /*d6c0*/  LEA.HI.X.SX32 R31, R4, R249.reuse, 0x2, P1 ;  /* 0x000000f9041f7211 */ /* 0x080fe400008f16ff */
[C---:B------:R-:W-:Y:S01]  /*d6d0*/  LEA.HI.X.SX32 R29, R3.reuse, R249, 0x2, P0 ;  /* 0x000000f9031d7211 */ /* 0x040fe200000f16ff */
[----:B------:R-:W-:Y:S02]  /*d6e0*/  IMAD.IADD R3, R3, 0x1, -R4 ;  /* 0x0000000103037824 */ /* 0x000fe400078e0a04 */
[----:B------:R-:W2:Y:S02]  /*d6f0*/  LD.E R5, [R30.64] ;  /* 0x000000061e057980 */ /* 0x000ea4000c101900 */
[----:B------:R-:W-:Y:S02]  /*d700*/  IMAD R0, R3, R2, R0 ;  /* 0x0000000203007224 */ /* 0x000fe400078e0200 */
[----:B------:R1:W2:Y:S02]  /*d710*/  LD.E R6, [R28.64] ;  /* 0x000000061c067980 */ /* 0x0002a4000c101900 */
[-C--:B----4-:R-:W-:Y:S01]  /*d720*/  IMAD R4, R27, R0.reuse, RZ ;  /* 0x000000001b047224 */ /* 0x090fe200078e02ff */
[----:B------:R-:W-:Y:S01]  /*d730*/  SHF.R.S32.HI R3, RZ, 0x1f, R0 ;  /* 0x0000001fff037819 */ /* 0x000fe20000011400 */
[C---:B-1----:R-:W-:Y:S04]  /*d740*/  IMAD.WIDE.U32 R28, R26.reuse, R0, RZ ;  /* 0x000000001a1c7225 */ /* 0x042fe800078e00ff */
[----:B--2---:R-:W-:Y:S02]  /*d750*/  IMAD.IADD R6, R5, 0x1, -R6 ;  /* 0x0000000105067824 */ /* 0x004fe400078e0a06 */
[----:B------:R-:W-:Y:S02]  /*d760*/  IMAD R5, R26, R3, R4 ;  /* 0x000000031a057224 */ /* 0x000fe400078e0204 */
[-C--:B---3--:R-:W-:Y:S01]  /*d770*/  IMAD R4, R25, R6.reuse, RZ ;  /* 0x0000000619047224 */ /* 0x088fe200078e02ff */
[----:B------:R-:W-:Y:S01]  /*d780*/  SHF.R.S32.HI R7, RZ, 0x1f, R6 ;  /* 0x0000001fff077819 */ /* 0x000fe20000011406 */
[C---:B------:R-:W-:Y:S04]  /*d790*/  IMAD.WIDE.U32 R26, R24.reuse, R6, RZ ;  /* 0x00000006181a7225 */ /* 0x040fe800078e00ff */
[-C--:B------:R-:W-:Y:S01]  /*d7a0*/  IMAD R4, R24, R7.reuse, R4 ;  /* 0x0000000718047224 */ /* 0x080fe200078e0204 */
[----:B------:R-:W-:Y:S01]  /*d7b0*/  MOV R24, R28 ;  /* 0x0000001c00187202 */ /* 0x000fe20000000f00 */
[----:B------:R-:W-:Y:S02]  /*d7c0*/  IMAD.IADD R25, R29, 0x1, R5 ;  /* 0x000000011d197824 */ /* 0x000fe400078e0205 */
[----:B------:R-:W-:Y:S02]  /*d7d0*/  IMAD.IADD R27, R27, 0x1, R4 ;  /* 0x000000011b1b7824 */ /* 0x000fe400078e0204 */
[----:B------:R-:W-:Y:S04]  /*d7e0*/  IMAD.WIDE.U32 R24, R6, R22, R24 ;  /* 0x0000001606187225 */ /* 0x000fe800078e0018 */
[----:B------:R-:W-:Y:S01]  /*d7f0*/  IMAD R6, R23, R6, RZ ;  /* 0x0000000617067224 */ /* 0x000fe200078e02ff */
[----:B------:R-:W-:Y:S01]  /*d800*/  LEA R144, P1, R24, R144, 0x1 ;  /* 0x0000009018907211 */ /* 0x000fe200078208ff */
[----:B------:R-:W-:Y:S02]  /*d810*/  IMAD R4, R17, R0, RZ ;  /* 0x0000000011047224 */ /* 0x000fe400078e02ff */
[----:B------:R-:W-:Y:S04]  /*d820*/  IMAD.WIDE.U32 R26, R0, R16, R26 ;  /* 0x00000010001a7225 */ /* 0x000fe800078e001a */
[----:B------:R-:W-:Y:S01]  /*d830*/  IMAD R6, R22, R7, R6 ;  /* 0x0000000716067224 */ /* 0x000fe200078e0206 */
[----:B------:R-:W-:Y:S01]  /*d840*/  LEA R142, P0, R26, R142, 0x1 ;  /* 0x0000008e1a8e7211 */ /* 0x000fe200078008ff */
[----:B------:R-:W-:Y:S02]  /*d850*/  IMAD R4, R16, R3, R4 ;  /* 0x0000000310047224 */ /* 0x000fe400078e0204 */
[----:B------:R-:W-:Y:S02]  /*d860*/  IMAD.IADD R6, R25, 0x1, R6 ;  /* 0x0000000119067824 */ /* 0x000fe400078e0206 */
[----:B------:R-:W-:Y:S03]  /*d870*/  IMAD.IADD R4, R27, 0x1, R4 ;  /* 0x000000011b047824 */ /* 0x000fe600078e0204 */
[----:B------:R-:W-:Y:S02]  /*d880*/  LEA.HI.X R145, R24, R145, R6, 0x1, P1 ;  /* 0x0000009118917211 */ /* 0x000fe400008f0c06 */
[----:B------:R-:W-:Y:S01]  /*d890*/  LEA.HI.X R143, R26, R143, R4, 0x1, P0 ;  /* 0x0000008f1a8f7211 */ /* 0x000fe200000f0c04 */
[----:B------:R-:W-:-:S05]  /*d8a0*/  BRA `(.L_x_932) ;  /* 0x0000008000007947 */ /* 0x000fca0003800000 */
.L_x_931:
[----:B------:R-:W2:Y:S04]  /*d8b0*/  LD.E R5, [R20.64+0x40] ;  /* 0x0000400614057980 */ /* 0x000ea8000c101900 */
[----:B------:R-:W4:Y:S02]  /*d8c0*/  LD.E R3, [R20.64+0x38] ;  /* 0x0000380614037980 */ /* 0x000f24000c101900 */
[----:B----4-:R-:W-:Y:S02]  /*d8d0*/  IMAD.U32 R3, R3, -0x40, RZ ;  /* 0xffffffc003037824 */ /* 0x010fe400078e00ff */
[----:B--2---:R-:W-:Y:S03]  /*d8e0*/  IMAD.U32 R5, R5, -0x40, RZ ;  /* 0xffffffc005057824 */ /* 0x004fe600078e00ff */
[----:B---3--:R-:W-:Y:S02]  /*d8f0*/  LEA R142, P0, R3, R142, 0x1 ;  /* 0x0000008e038e7211 */ /* 0x008fe400078008ff */
[----:B------:R-:W-:Y:S02]  /*d900*/  LEA R144, P1, R5, R144, 0x1 ;  /* 0x0000009005907211 */ /* 0x000fe400078208ff */
[----:B------:R-:W-:Y:S02]  /*d910*/  LEA.HI.X.SX32 R143, R3, R143, 0x1, P0 ;  /* 0x0000008f038f7211 */ /* 0x000fe400000f0eff */
[----:B------:R-:W-:Y:S04]  /*d920*/  LEA.HI.X.SX32 R145, R5, R145, 0x1, P1 ;  /* 0x0000009105917211 */ /* 0x000fe800008f0eff */
.L_x_932:
[----:B------:R-:W-:Y:S05]  /*d930*/  BSYNC B0 ;  /* 0x0000000000007941 */ /* 0x000fea0003800000 */
.L_x_930:
[----:B------:R-:W-:Y:S04]  /*d940*/  IADD3 R12, R12, -0x1, RZ ;  /* 0xffffffff0c0c7810 */ /* 0x000fe80007ffe0ff */
[----:B------:R-:W-:Y:S11]  /*d950*/  ISETP.GT.AND P0, PT, R12, R106, PT ;  /* 0x0000006a0c00720c */ /* 0x000ff60003f04270 */
[----:B------:R-:W-:Y:S02]  /*d960*/  @!UPT UIADD3 URZ, URZ, URZ, URZ ;  /* 0x0000003f3f3ff290 */ /* 0x000fe4000fffe03f */
[----:B------:R-:W-:-:S05]  /*d970*/  @P0 BRA `(.L_x_933) ;  /* 0xffff53b000000947 */ /* 0x000fca000383ffff */
.L_x_815:
[----:B------:R-:W-:Y:S01]  /*d980*/  WARPSYNC 0xffffffff ;  /* 0xffffffff00007948 */ /* 0x000fe20003800000 */
[----:B------:R-:W-:Y:S06]  /*d990*/  BAR.SYNC.DEFER_BLOCKING 0x0 ;  /* 0x0000000000007b1d */ /* 0x000fec0000010000 */
[----:B------:R-:W2:Y:S01]  /*d9a0*/  LD.E R0, [R20.64+0xd0] ;  /* 0x0000d00614007980 */ /* 0x000ea2000c101900 */
[----:B------:R-:W-:Y:S01]  /*d9b0*/  BSSY B3, `(.L_x_934) ;  /* 0x00009a3000037945 */ /* 0x000fe20003800000 */
[----:B------:R-:W-:Y:S01]  /*d9c0*/  IMAD.SHL.U32 R245, R174, 0x2, RZ ;  /* 0x00000002aef57824 */ /* 0x000fe200078e00ff */
[C---:B------:R-:W-:Y:S01]  /*d9d0*/  SHF.L.U64.HI R17, R198.reuse, 0x4, R199 ;  /* 0x00000004c6117819 */ /* 0x040fe200000102c7 */
[----:B------:R-:W-:Y:S01]  /*d9e0*/  IMAD.SHL.U32 R7, R198, 0x10, RZ ;  /* 0x00000010c6077824 */ /* 0x000fe200078e00ff */
[----:B--2---:R-:W-:-:S13]  /*d9f0*/  ISETP.NE.AND P0, PT, R0, RZ, PT ;  /* 0x000000ff0000720c */ /* 0x004fda0003f05270 */
[----:B------:R-:W-:Y:S05]  /*da00*/  @!P0 BRA `(.L_x_935) ;  /* 0x0000908000008947 */ /* 0x000fea0003800000 */
[----:B------:R-:W2:Y:S01]  /*da10*/  LD.E.64 R2, [R20.64+0xf0] ;  /* 0x0000f00614027980 */ /* 0x000ea2000c101b00 */
[----:B------:R-:W-:-:S03]  /*da20*/  IMAD.MOV.U32 R13, RZ, RZ, RZ ;  /* 0x000000ffff0d7224 */ /* 0x000fc600078e00ff */
[----:B------:R1:W5:Y:S04]  /*da30*/  LD.E R6, [R20.64+0xc0] ;  /* 0x0000c00614067980 */ /* 0x000368000c101900 */
[----:B------:R1:W5:Y:S04]  /*da40*/  LD.E.64 R40, [R20.64+0x148] ;  /* 0x0001480614287980 */ /* 0x000368000c101b00 */
[----:B------:R1:W5:Y:S01]  /*da50*/  LD.E.64 R38, [R20.64+0x150] ;  /* 0x0001500614267980 */ /* 0x000362000c101b00 */
[----:B--2---:R-:W-:-:S04]  /*da60*/  ISETP.NE.U32.AND P1, PT, R2, RZ, PT ;  /* 0x000000ff0200720c */ /* 0x004fc80003f25070 */
[----:B------:R-:W-:-:S13]  /*da70*/  ISETP.NE.AND.EX P1, PT, R3, RZ, PT, P1 ;  /* 0x000000ff0300720c */ /* 0x000fda0003f25310 */
[----:B------:R-:W-:-:S04]  /*da80*/  @P1 LEA R18, P0, R242, R2, 0x2 ;  /* 0x00000002f2121211 */ /* 0x000fc800078010ff */
[----:B------:R-:W-:Y:S02]  /*da90*/  @P1 LEA.HI.X R19, R242, R3, R75, 0x2, P0 ;  /* 0x00000003f2131211 */ /* 0x000fe400000f144b */
[----:B------:R-:W2:Y:S04]  /*daa0*/  LD.E.U8 R3, [R20.64+0x1b3] ;  /* 0x0001b30614037980 */ /* 0x000ea8000c101100 */
[----:B------:R-:W4:Y:S01]  /*dab0*/  @P1 LD.E R13, [R18.64] ;  /* 0x00000006120d1980 */ /* 0x000f22000c101900 */
[----:B------:R-:W-:Y:S02]  /*dac0*/  IADD3 R7, P1, R7, R194, RZ ;  /* 0x000000c207077210 */ /* 0x000fe40007f3e0ff */
[----:B------:R-:W-:Y:S02]  /*dad0*/  LEA.HI R2, R0, R0, RZ, 0x1 ;  /* 0x0000000000027211 */ /* 0x000fe400078f08ff */
[----:B------:R-:W-:Y:S01]  /*dae0*/  LEA R5, P0, R198, R194, 0x5 ;  /* 0x000000c2c6057211 */ /* 0x000fe200078028ff */
[----:B------:R-:W-:Y:S01]  /*daf0*/  IMAD.X R17, R17, 0x1, R197, P1 ;  /* 0x0000000111117824 */ /* 0x000fe200008e06c5 */
[----:B-----5:R-:W-:Y:S01]  /*db00*/  LEA R42, P2, R194, R200, 0x1 ;  /* 0x000000c8c22a7211 */ /* 0x020fe200078408ff */
[----:B------:R-:W-:Y:S01]  /*db10*/  IMAD.MOV.U32 R196, RZ, RZ, R194 ;  /* 0x000000ffffc47224 */ /* 0x000fe200078e00c2 */
[----:B------:R-:W-:-:S02]  /*db20*/  SHF.R.S32.HI R2, RZ, 0x1, R2 ;  /* 0x00000001ff027819 */ /* 0x000fc40000011402 */
[-C--:B------:R-:W-:Y:S02]  /*db30*/  LEA R36, P1, R7, R200.reuse, 0x1 ;  /* 0x000000c807247211 */ /* 0x080fe400078208ff */
[----:B------:R-:W-:Y:S01]  /*db40*/  LEA.HI.X R8, R198, R197, R199, 0x5, P0 ;  /* 0x000000c5c6087211 */ /* 0x000fe200000f2cc7 */
[----:B------:R-:W-:Y:S01]  /*db50*/  IMAD R4, R199, 0x30, RZ ;  /* 0x00000030c7047824 */ /* 0x000fe200078e02ff */
[-CC-:B------:R-:W-:Y:S01]  /*db60*/  LEA.HI.X R43, R194, R201.reuse, R197.reuse, 0x1, P2 ;  /* 0x000000c9c22b7211 */ /* 0x180fe200010f0cc5 */
[----:B------:R-:W-:Y:S01]  /*db70*/  IMAD.WIDE.U32 R196, R198, 0x30, R196 ;  /* 0x00000030c6c47825 */ /* 0x000fe200078e00c4 */
[-C--:B------:R-:W-:Y:S02]  /*db80*/  LEA R22, P0, R5, R200.reuse, 0x1 ;  /* 0x000000c805167211 */ /* 0x080fe400078008ff */
[-C--:B------:R-:W-:Y:S01]  /*db90*/  LEA.HI.X R37, R7, R201.reuse, R17, 0x1, P1 ;  /* 0x000000c907257211 */ /* 0x080fe200008f0c11 */
[----:B------:R-:W-:Y:S01]  /*dba0*/  IMAD.IADD R7, R244, 0x1, -R81 ;  /* 0x00000001f4077824 */ /* 0x000fe200078e0a51 */
[----:B------:R-:W-:Y:S01]  /*dbb0*/  LEA.HI.X R23, R5, R201, R8, 0x1, P0 ;  /* 0x000000c905177211 */ /* 0x000fe200000f0c08 */
[----:B------:R-:W-:Y:S01]  /*dbc0*/  IMAD.IADD R5, R197, 0x1, R4 ;  /* 0x00000001c5057824 */ /* 0x000fe200078e0204 */
[----:B------:R-:W-:-:S02]  /*dbd0*/  LEA R12, P1, R196, R200, 0x1 ;  /* 0x000000c8c40c7211 */ /* 0x000fc400078208ff */
[----:B------:R-:W-:-:S04]  /*dbe0*/  ISETP.GE.AND P0, PT, R190, R7, PT ;  /* 0x00000007be00720c */ /* 0x000fc80003f06270 */
[----:B------:R-:W-:Y:S02]  /*dbf0*/  ISETP.GT.AND P0, PT, R57, -0x8, !P0 ;  /* 0xfffffff83900780c */ /* 0x000fe40004704270 */
[----:B--2---:R-:W-:Y:S01]  /*dc00*/  ISETP.NE.AND P4, PT, R3, RZ, PT ;  /* 0x000000ff0300720c */ /* 0x004fe20003f85270 */
[----:B----4-:R-:W-:-:S04]  /*dc10*/  IMAD.IADD R13, R74, 0x1, R13 ;  /* 0x000000014a0d7824 */ /* 0x010fc800078e020d */
[----:B------:R-:W-:-:S05]  /*dc20*/  IMAD R13, R2, R13, RZ ;  /* 0x0000000d020d7224 */ /* 0x000fca00078e02ff */
[----:B------:R-:W-:Y:S02]  /*dc30*/  SHF.R.S32.HI R17, RZ, 0x1f, R13 ;  /* 0x0000001fff117819 */ /* 0x000fe4000001140d */
[-C--:B------:R-:W-:Y:S02]  /*dc40*/  IADD3 R3, P2, R14, R13.reuse, RZ ;  /* 0x0000000d0e037210 */ /* 0x080fe40007f5e0ff */
[----:B------:R-:W-:Y:S02]  /*dc50*/  IADD3 R8, P3, R76, R13, RZ ;  /* 0x0000000d4c087210 */ /* 0x000fe40007f7e0ff */
[----:B------:R-:W-:Y:S01]  /*dc60*/  LEA.HI.X R13, R196, R201, R5, 0x1, P1 ;  /* 0x000000c9c40d7211 */ /* 0x000fe200008f0c05 */
[----:B------:R-:W-:Y:S01]  /*dc70*/  IMAD.X R4, R15, 0x1, R17, P2 ;  /* 0x000000010f047824 */ /* 0x000fe200010e0611 */
[----:B------:R-:W-:Y:S01]  /*dc80*/  LEA.HI.X.SX32 R19, R76, R17, 0x1, P3 ;  /* 0x000000114c137211 */ /* 0x000fe200018f0eff */
[----:B------:R-:W-:Y:S01]  /*dc90*/  IMAD.MOV.U32 R5, RZ, RZ, R2 ;  /* 0x000000ffff057224 */ /* 0x000fe200078e0002 */
[----:B------:R-:W-:Y:S05]  /*dca0*/  @!P4 BRA `(.L_x_936) ;  /* 0x000032800000c947 */ /* 0x000fea0003800000 */
[C---:B-1----:R-:W-:Y:S01]  /*dcb0*/  IMAD.SHL.U32 R3, R8.reuse, 0x2, RZ ;  /* 0x0000000208037824 */ /* 0x042fe200078e00ff */
[----:B------:R-:W-:Y:S01]  /*dcc0*/  SHF.L.U64.HI R19, R8, 0x1, R19 ;  /* 0x0000000108137819 */ /* 0x000fe20000010213 */
[----:B------:R-:W-:Y:S03]  /*dcd0*/  BSSY B2, `(.L_x_937) ;  /* 0x00000cc000027945 */ /* 0x000fe60003800000 */
[----:B------:R-:W-:-:S02]  /*dce0*/  IADD3 R16, P2, R40, R3, RZ ;  /* 0x0000000328107210 */ /* 0x000fc40007f5e0ff */
[----:B------:R-:W-:-:S03]  /*dcf0*/  IADD3 R18, P1, R38, R3, RZ ;  /* 0x0000000326127210 */ /* 0x000fc60007f3e0ff */
[--C-:B------:R-:W-:Y:S02]  /*dd00*/  IMAD.X R17, R41, 0x1, R19.reuse, P2 ;  /* 0x0000000129117824 */ /* 0x100fe400010e0613 */
[----:B------:R-:W-:Y:S01]  /*dd10*/  IMAD.X R19, R39, 0x1, R19, P1 ;  /* 0x0000000127137824 */ /* 0x000fe200008e0613 */
[----:B------:R-:W-:Y:S05]  /*dd20*/  @!P0 BRA `(.L_x_938) ;  /* 0x00000c6000008947 */ /* 0x000fea0003800000 */
[----:B------:R-:W-:Y:S01]  /*dd30*/  ISETP.GE.AND P0, PT, R14, R6, PT ;  /* 0x000000060e00720c */ /* 0x000fe20003f06270 */
[----:B------:R-:W-:-:S12]  /*dd40*/  BSSY B1, `(.L_x_939) ;  /* 0x0000030000017945 */ /* 0x000fd80003800000 */
[----:B------:R1:W-:Y:S01]  /*dd50*/  @P0 STS.128 [R245], RZ ;  /* 0x000000fff5000388 */ /* 0x0003e20000000c00 */
[----:B------:R-:W-:Y:S05]  /*dd60*/  @P0 BRA `(.L_x_940) ;  /* 0x000002d000000947 */ /* 0x000fea0003800000 */
[----:B------:R2:W5:Y:S01]  /*dd70*/  LD.E.128 R24, [R42.64] ;  /* 0x000000062a187980 */ /* 0x000562000c101d00 */
[----:B------:R-:W-:Y:S01]  /*dd80*/  ISETP.GE.AND P0, PT, R14, R0, PT ;  /* 0x000000000e00720c */ /* 0x000fe20003f06270 */
[----:B------:R-:W-:-:S12]  /*dd90*/  BSSY B0, `(.L_x_941) ;  /* 0x0000029000007945 */ /* 0x000fd80003800000 */
[----:B------:R-:W-:Y:S05]  /*dda0*/  @P0 BRA `(.L_x_942) ;  /* 0x0000027000000947 */ /* 0x000fea0003800000 */
[----:B------:R-:W4:Y:S04]  /*ddb0*/  LD.E.64 R2, [R18.64] ;  /* 0x0000000612027980 */ /* 0x000f28000c101b00 */
[----:B--2---:R-:W2:Y:S01]  /*ddc0*/  LD.E.64 R4, [R16.64] ;  /* 0x0000000610047980 */ /* 0x004ea2000c101b00 */
[C---:B-----5:R-:W-:Y:S01]  /*ddd0*/  SHF.L.U32 R28, R25.reuse, 0x10, RZ ;  /* 0x00000010191c7819 */ /* 0x060fe200000006ff */
[----:B------:R-:W-:Y:S01]  /*dde0*/  IMAD.U32 R32, R26, 0x10000, RZ ;  /* 0x000100001a207824 */ /* 0x000fe200078e00ff */
[----:B------:R-:W-:Y:S02]  /*ddf0*/  LOP3.LUT R8, R25, 0xffff0000, RZ, 0xc0, !PT ;  /* 0xffff000019087812 */ /* 0x000fe400078ec0ff */
[C---:B------:R-:W-:Y:S02]  /*de00*/  SHF.L.U32 R25, R24.reuse, 0x10, RZ ;  /* 0x0000001018197819 */ /* 0x040fe400000006ff */
[----:B------:R-:W-:-:S02]  /*de10*/  LOP3.LUT R34, R24, 0xffff0000, RZ, 0xc0, !PT ;  /* 0xffff000018227812 */ /* 0x000fc400078ec0ff */
[C---:B------:R-:W-:Y:S02]  /*de20*/  LOP3.LUT R33, R27.reuse, 0xffff0000, RZ, 0xc0, !PT ;  /* 0xffff00001b217812 */ /* 0x040fe400078ec0ff */
[----:B------:R-:W-:Y:S02]  /*de30*/  LOP3.LUT R38, R26, 0xffff0000, RZ, 0xc0, !PT ;  /* 0xffff00001a267812 */ /* 0x000fe400078ec0ff */
[----:B------:R-:W-:Y:S02]  /*de40*/  SHF.L.U32 R35, R27, 0x10, RZ ;  /* 0x000000101b237819 */ /* 0x000fe400000006ff */
[C---:B----4-:R-:W-:Y:S01]  /*de50*/  LOP3.LUT R24, R3.reuse, 0xffff0000, RZ, 0xc0, !PT ;  /* 0xffff000003187812 */ /* 0x050fe200078ec0ff */
[----:B------:R-:W-:Y:S01]  /*de60*/  IMAD.U32 R3, R3, 0x10000, RZ ;  /* 0x0001000003037824 */ /* 0x000fe200078e00ff */
[----:B------:R-:W-:Y:S02]  /*de70*/  LOP3.LUT R29, R2, 0xffff0000, RZ, 0xc0, !PT ;  /* 0xffff0000021d7812 */ /* 0x000fe400078ec0ff */
[----:B--2---:R-:W-:Y:S01]  /*de80*/  LOP3.LUT R30, R5, 0xffff0000, RZ, 0xc0, !PT ;  /* 0xffff0000051e7812 */ /* 0x004fe200078ec0ff */
[C---:B------:R-:W-:Y:S01]  /*de90*/  FMUL.FTZ R26, R33.reuse, R24 ;  /* 0x00000018211a7220 */ /* 0x040fe20000410000 */
[----:B------:R-:W-:Y:S01]  /*dea0*/  LOP3.LUT R31, R4, 0xffff0000, RZ, 0xc0, !PT ;  /* 0xffff0000041f7812 */ /* 0x000fe200078ec0ff */
[----:B------:R-:W-:Y:S01]  /*deb0*/  FMUL.FTZ R27, R8, R29 ;  /* 0x0000001d081b7220 */ /* 0x000fe20000410000 */
[----:B------:R-:W-:Y:S01]  /*dec0*/  SHF.L.U32 R2, R2, 0x10, RZ ;  /* 0x0000001002027819 */ /* 0x000fe200000006ff */
[----:B------:R-:W-:Y:S01]  /*ded0*/  FMUL.FTZ R33, R33, R30 ;  /* 0x0000001e21217220 */ /* 0x000fe20000410000 */
[----:B------:R-:W-:Y:S01]  /*dee0*/  SHF.L.U32 R4, R4, 0x10, RZ ;  /* 0x0000001004047819 */ /* 0x000fe200000006ff */
[----:B------:R-:W-:Y:S01]  /*def0*/  FMUL.FTZ R8, R8, R31 ;  /* 0x0000001f08087220 */ /* 0x000fe20000410000 */
[----:B------:R-:W-:Y:S01]  /*df00*/  SHF.L.U32 R5, R5, 0x10, RZ ;  /* 0x0000001005057819 */ /* 0x000fe200000006ff */
[----:B------:R-:W-:-:S02]  /*df10*/  FFMA.FTZ R33, R35, R24, R33 ;  /* 0x0000001823217223 */ /* 0x000fc40000010021 */
[C---:B------:R-:W-:Y:S02]  /*df20*/  FFMA.FTZ R27, R28.reuse, R31, -R27 ;  /* 0x0000001f1c1b7223 */ /* 0x040fe4000001081b */
[----:B------:R-:W-:Y:S02]  /*df30*/  FFMA.FTZ R8, R28, R29, R8 ;  /* 0x0000001d1c087223 */ /* 0x000fe40000010008 */
[C---:B------:R-:W-:Y:S02]  /*df40*/  FMUL.FTZ R24, R34.reuse, R2 ;  /* 0x0000000222187220 */ /* 0x040fe40000410000 */
[----:B------:R-:W-:Y:S01]  /*df50*/  FMUL.FTZ R34, R34, R4 ;  /* 0x0000000422227220 */ /* 0x000fe20000410000 */
[----:B------:R-:W-:Y:S01]  /*df60*/  F2FP.BF16.PACK_AB R8, R8, R27 ;  /* 0x0000001b0808723e */ /* 0x000fe200000010ff */
[C---:B------:R-:W-:Y:S02]  /*df70*/  FMUL.FTZ R28, R38.reuse, R3 ;  /* 0x00000003261c7220 */ /* 0x040fe40000410000 */
[----:B------:R-:W-:-:S02]  /*df80*/  FMUL.FTZ R38, R38, R5 ;  /* 0x0000000526267220 */ /* 0x000fc40000410000 */
[----:B------:R-:W-:Y:S02]  /*df90*/  FFMA.FTZ R24, R25, R4, -R24 ;  /* 0x0000000419187223 */ /* 0x000fe40000010818 */
[----:B------:R-:W-:Y:S02]  /*dfa0*/  FFMA.FTZ R26, R35, R30, -R26 ;  /* 0x0000001e231a7223 */ /* 0x000fe4000001081a */
[----:B------:R-:W-:Y:S02]  /*dfb0*/  FFMA.FTZ R25, R25, R2, R34 ;  /* 0x0000000219197223 */ /* 0x000fe40000010022 */
[C---:B------:R-:W-:Y:S01]  /*dfc0*/  FFMA.FTZ R28, R32.reuse, R5, -R28 ;  /* 0x00000005201c7223 */ /* 0x040fe2000001081c */
[----:B------:R-:W-:Y:S01]  /*dfd0*/  F2FP.BF16.PACK_AB R27, R33, R26 ;  /* 0x0000001a211b723e */ /* 0x000fe200000010ff */
[----:B------:R-:W-:Y:S01]  /*dfe0*/  FFMA.FTZ R3, R32, R3, R38 ;  /* 0x0000000320037223 */ /* 0x000fe20000010026 */
[----:B------:R-:W-:Y:S02]  /*dff0*/  F2FP.BF16.PACK_AB R24, R25, R24 ;  /* 0x000000181918723e */ /* 0x000fe400000010ff */
[----:B------:R-:W-:-:S02]  /*e000*/  MOV R25, R8 ;  /* 0x0000000800197202 */ /* 0x000fc40000000f00 */
[----:B------:R-:W-:Y:S02]  /*e010*/  F2FP.BF16.PACK_AB R26, R3, R28 ;  /* 0x0000001c031a723e */ /* 0x000fe400000010ff */
.L_x_942:
[----:B------:R-:W-:Y:S05]  /*e020*/  BSYNC B0 ;  /* 0x0000000000007941 */ /* 0x000fea0003800000 */
.L_x_941:
[----:B-----5:R4:W-:Y:S02]  /*e030*/  STS.128 [R245], R24 ;  /* 0x00000018f5007388 */ /* 0x0209e40000000c00 */
.L_x_940:
[----:B------:R-:W-:Y:S05]  /*e040*/  BSYNC B1 ;  /* 0x0000000000017941 */ /* 0x000fea0003800000 */
.L_x_939:
[----:B------:R-:W-:Y:S01]  /*e050*/  ISETP.GE.AND P0, PT, R11, R6, PT ;  /* 0x000000060b00720c */ /* 0x000fe20003f06270 */
[----:B------:R-:W-:-:S12]  /*e060*/  BSSY B1, `(.L_x_943) ;  /* 0x0000030000017945 */ /* 0x000fd80003800000 */
[----:B------:R1:W-:Y:S01]  /*e070*/  @P0 STS.128 [R245+0x2000], RZ ;  /* 0x002000fff5000388 */ /* 0x0003e20000000c00 */
[----:B------:R-:W-:Y:S05]  /*e080*/  @P0 BRA `(.L_x_944) ;  /* 0x000002d000000947 */ /* 0x000fea0003800000 */
[----:B----4-:R4:W5:Y:S01]  /*e090*/  LD.E.128 R24, [R42.64+0x80] ;  /* 0x000080062a187980 */ /* 0x010962000c101d00 */
[----:B------:R-:W-:Y:S01]  /*e0a0*/  ISETP.GE.AND P0, PT, R11, R0, PT ;  /* 0x000000000b00720c */ /* 0x000fe20003f06270 */
[----:B------:R-:W-:-:S12]  /*e0b0*/  BSSY B0, `(.L_x_945) ;  /* 0x0000029000007945 */ /* 0x000fd80003800000 */
[----:B------:R-:W-:Y:S05]  /*e0c0*/  @P0 BRA `(.L_x_946) ;  /* 0x0000027000000947 */ /* 0x000fea0003800000 */
[----:B--2---:R-:W2:Y:S04]  /*e0d0*/  LD.E.64 R2, [R18.64+0x40] ;  /* 0x0000400612027980 */ /* 0x004ea8000c101b00 */
[----:B---3--:R-:W3:Y:S01]  /*e0e0*/  LD.E.64 R4, [R16.64+0x40] ;  /* 0x0000400610047980 */ /* 0x008ee2000c101b00 */
        /* <DEDUP_REMOVED lines=8> */
[C---:B--2---:R-:W-:Y:S01]  /*e170*/  LOP3.LUT R24, R3.reuse, 0xffff0000, RZ, 0xc0, !PT ;  /* 0xffff000003187812 */ /* 0x044fe200078ec0ff */
[----:B------:R-:W-:Y:S01]  /*e180*/  IMAD.U32 R3, R3, 0x10000, RZ ;  /* 0x0001000003037824 */ /* 0x000fe200078e00ff */
[----:B------:R-:W-:Y:S02]  /*e190*/  LOP3.LUT R29, R2, 0xffff0000, RZ, 0xc0, !PT ;  /* 0xffff0000021d7812 */ /* 0x000fe400078ec0ff */
[----:B---3--:R-:W-:Y:S01]  /*e1a0*/  LOP3.LUT R30, R5, 0xffff0000, RZ, 0xc0, !PT ;  /* 0xffff0000051e7812 */ /* 0x008fe200078ec0ff */
        /* <DEDUP_REMOVED lines=25> */
.L_x_946:
[----:B------:R-:W-:Y:S05]  /*e340*/  BSYNC B0 ;  /* 0x0000000000007941 */ /* 0x000fea0003800000 */
.L_x_945:
[----:B-----5:R1:W-:Y:S02]  /*e350*/  STS.128 [R245+0x2000], R24 ;  /* 0x00200018f5007388 */ /* 0x0203e40000000c00 */
.L_x_944:
[----:B------:R-:W-:Y:S05]  /*e360*/  BSYNC B1 ;  /* 0x0000000000017941 */ /* 0x000fea0003800000 */
.L_x_943:
[----:B------:R-:W-:Y:S01]  /*e370*/  ISETP.GE.AND P0, PT, R10, R6, PT ;  /* 0x000000060a00720c */ /* 0x000fe20003f06270 */
[----:B------:R-:W-:-:S12]  /*e380*/  BSSY B1, `(.L_x_947) ;  /* 0x0000030000017945 */ /* 0x000fd80003800000 */
[----:B------:R1:W-:Y:S01]  /*e390*/  @P0 STS.128 [R245+0x4000], RZ ;  /* 0x004000fff5000388 */ /* 0x0003e20000000c00 */
[----:B------:R-:W-:Y:S05]  /*e3a0*/  @P0 BRA `(.L_x_948) ;  /* 0x000002d000000947 */ /* 0x000fea0003800000 */
[----:B-1--4-:R1:W5:Y:S01]  /*e3b0*/  LD.E.128 R24, [R42.64+0x100] ;  /* 0x000100062a187980 */ /* 0x012362000c101d00 */
[----:B------:R-:W-:Y:S01]  /*e3c0*/  ISETP.GE.AND P0, PT, R10, R0, PT ;  /* 0x000000000a00720c */ /* 0x000fe20003f06270 */
[----:B------:R-:W-:-:S12]  /*e3d0*/  BSSY B0, `(.L_x_949) ;  /* 0x0000029000007945 */ /* 0x000fd80003800000 */
[----:B------:R-:W-:Y:S05]  /*e3e0*/  @P0 BRA `(.L_x_950) ;  /* 0x0000027000000947 */ /* 0x000fea0003800000 */
[----:B------:R-:W4:Y:S04]  /*e3f0*/  LD.E.64 R2, [R18.64+0x80] ;  /* 0x0000800612027980 */ /* 0x000f28000c101b00 */
[----:B--2---:R-:W2:Y:S01]  /*e400*/  LD.E.64 R4, [R16.64+0x80] ;  /* 0x0000800610047980 */ /* 0x004ea2000c101b00 */
        /* <DEDUP_REMOVED lines=37> */
.L_x_950:
[----:B------:R-:W-:Y:S05]  /*e660*/  BSYNC B0 ;  /* 0x0000000000007941 */ /* 0x000fea0003800000 */
.L_x_949:
[----:B-----5:R4:W-:Y:S02]  /*e670*/  STS.128 [R245+0x4000], R24 ;  /* 0x00400018f5007388 */ /* 0x0209e40000000c00 */
.L_x_948:
[----:B------:R-:W-:Y:S05]  /*e680*/  BSYNC B1 ;  /* 0x0000000000017941 */ /* 0x000fea0003800000 */
.L_x_947:
[----:B------:R-:W-:-:S13]  /*e690*/  ISETP.GE.AND P0, PT, R9, R6, PT ;  /* 0x000000060900720c */ /* 0x000fda0003f06270 */
        /* <DEDUP_REMOVED lines=45> */
.L_x_952:
[----:B------:R-:W-:Y:S05]  /*e970*/  BSYNC B0 ;  /* 0x0000000000007941 */ /* 0x000fea0003800000 */
.L_x_951:
[----:B-----5:R4:W-:Y:S02]  /*e980*/  STS.128 [R245+0x6000], R24 ;  /* 0x00600018f5007388 */ /* 0x0209e40000000c00 */
.L_x_938:
[----:B------:R-:W-:Y:S05]  /*e990*/  BSYNC B2 ;  /* 0x0000000000027941 */ /* 0x000fea0003800000 */
.L_x_937:
[----:B------:R-:W-:Y:S01]  /*e9a0*/  IADD3 R8, R190, 0x10, RZ ;  /* 0x00000010be087810 */ /* 0x000fe20007ffe0ff */
[----:B------:R-:W-:Y:S03]  /*e9b0*/  BSSY B2, `(.L_x_953) ;  /* 0x00000c6000027945 */ /* 0x000fe60003800000 */
[----:B------:R-:W-:-:S04]  /*e9c0*/  ISETP.GE.AND P0, PT, R8, R7, PT ;  /* 0x000000070800720c */ /* 0x000fc80003f06270 */
[----:B------:R-:W-:-:S13]  /*e9d0*/  ISETP.LT.OR P0, PT, R57, -0x87, P0 ;  /* 0xffffff793900780c */ /* 0x000fda0000701670 */
[----:B------:R-:W-:Y:S05]  /*e9e0*/  @P0 BRA `(.L_x_954) ;  /* 0x00000c2000000947 */ /* 0x000fea0003800000 */
[----:B------:R-:W-:Y:S01]  /*e9f0*/  ISETP.GE.AND P0, PT, R14, R6, PT ;  /* 0x000000060e00720c */ /* 0x000fe20003f06270 */
[----:B------:R-:W-:-:S12]  /*ea00*/  BSSY B1, `(.L_x_955) ;  /* 0x000002f000017945 */ /* 0x000fd80003800000 */
[----:B------:R1:W-:Y:S01]  /*ea10*/  @P0 STS.128 [R245+0x800], RZ ;  /* 0x000800fff5000388 */ /* 0x0003e20000000c00 */
[----:B------:R-:W-:Y:S05]  /*ea20*/  @P0 BRA `(.L_x_956) ;  /* 0x000002c000000947 */ /* 0x000fea0003800000 */
[----:B-1--4-:R1:W5:Y:S01]  /*ea30*/  LD.E.128 R24, [R36.64] ;  /* 0x0000000624187980 */ /* 0x012362000c101d00 */
        /* <DEDUP_REMOVED lines=10> */
[C---:B------:R-:W-:Y:S02]  /*eae0*/  SHF.L.U32 R29, R24.reuse, 0x10, RZ ;  /* 0x00000010181d7819 */ /* 0x040fe400000006ff */
[----:B------:R-:W-:Y:S02]  /*eaf0*/  LOP3.LUT R38, R24, 0xffff0000, RZ, 0xc0, !PT ;  /* 0xffff000018267812 */ /* 0x000fe400078ec0ff */
[----:B------:R-:W-:Y:S02]  /*eb00*/  LOP3.LUT R39, R26, 0xffff0000, RZ, 0xc0, !PT ;  /* 0xffff00001a277812 */ /* 0x000fe400078ec0ff */
[----:B----4-:R-:W-:Y:S02]  /*eb10*/  LOP3.LUT R30, R2, 0xffff0000, RZ, 0xc0, !PT ;  /* 0xffff0000021e7812 */ /* 0x010fe400078ec0ff */
[----:B------:R-:W-:Y:S02]  /*eb20*/  LOP3.LUT R24, R3, 0xffff0000, RZ, 0xc0, !PT ;  /* 0xffff000003187812 */ /* 0x000fe400078ec0ff */
[C---:B--2---:R-:W-:Y:S01]  /*eb30*/  LOP3.LUT R32, R4.reuse, 0xffff0000, RZ, 0xc0, !PT ;  /* 0xffff000004207812 */ /* 0x044fe200078ec0ff */
[----:B------:R-:W-:Y:S01]  /*eb40*/  FMUL.FTZ R27, R25, R30 ;  /* 0x0000001e191b7220 */ /* 0x000fe20000410000 */
[----:B------:R-:W-:Y:S01]  /*eb50*/  LOP3.LUT R31, R5, 0xffff0000, RZ, 0xc0, !PT ;  /* 0xffff0000051f7812 */ /* 0x000fe200078ec0ff */
[----:B------:R-:W-:Y:S01]  /*eb60*/  IMAD.U32 R4, R4, 0x10000, RZ ;  /* 0x0001000004047824 */ /* 0x000fe200078e00ff */
[----:B------:R-:W-:Y:S01]  /*eb70*/  SHF.L.U32 R2, R2, 0x10, RZ ;  /* 0x0000001002027819 */ /* 0x000fe200000006ff */
[----:B------:R-:W-:-:S02]  /*eb80*/  FMUL.FTZ R25, R25, R32 ;  /* 0x0000002019197220 */ /* 0x000fc40000410000 */
[C---:B------:R-:W-:Y:S01]  /*eb90*/  FFMA.FTZ R27, R28.reuse, R32, -R27 ;  /* 0x000000201c1b7223 */ /* 0x040fe2000001081b */
[----:B------:R-:W-:Y:S01]  /*eba0*/  SHF.L.U32 R32, R5, 0x10, RZ ;  /* 0x0000001005207819 */ /* 0x000fe200000006ff */
[----:B------:R-:W-:Y:S01]  /*ebb0*/  FFMA.FTZ R28, R28, R30, R25 ;  /* 0x0000001e1c1c7223 */ /* 0x000fe20000010019 */
[----:B------:R-:W-:Y:S01]  /*ebc0*/  SHF.L.U32 R30, R3, 0x10, RZ ;  /* 0x00000010031e7819 */ /* 0x000fe200000006ff */
[C---:B------:R-:W-:Y:S02]  /*ebd0*/  FMUL.FTZ R26, R33.reuse, R24 ;  /* 0x00000018211a7220 */ /* 0x040fe40000410000 */
[----:B------:R-:W-:Y:S01]  /*ebe0*/  FMUL.FTZ R33, R33, R31 ;  /* 0x0000001f21217220 */ /* 0x000fe20000410000 */
[----:B------:R-:W-:Y:S01]  /*ebf0*/  F2FP.BF16.PACK_AB R25, R28, R27 ;  /* 0x0000001b1c19723e */ /* 0x000fe200000010ff */
[----:B------:R-:W-:Y:S02]  /*ec00*/  FMUL.FTZ R3, R38, R2 ;  /* 0x0000000226037220 */ /* 0x000fe40000410000 */
[----:B------:R-:W-:-:S02]  /*ec10*/  FMUL.FTZ R5, R39, R30 ;  /* 0x0000001e27057220 */ /* 0x000fc40000410000 */
[----:B------:R-:W-:Y:S02]  /*ec20*/  FMUL.FTZ R38, R38, R4 ;  /* 0x0000000426267220 */ /* 0x000fe40000410000 */
[----:B------:R-:W-:Y:S02]  /*ec30*/  FMUL.FTZ R39, R39, R32 ;  /* 0x0000002027277220 */ /* 0x000fe40000410000 */
[C---:B------:R-:W-:Y:S02]  /*ec40*/  FFMA.FTZ R26, R34.reuse, R31, -R26 ;  /* 0x0000001f221a7223 */ /* 0x040fe4000001081a */
[----:B------:R-:W-:Y:S02]  /*ec50*/  FFMA.FTZ R33, R34, R24, R33 ;  /* 0x0000001822217223 */ /* 0x000fe40000010021 */
[C---:B------:R-:W-:Y:S02]  /*ec60*/  FFMA.FTZ R3, R29.reuse, R4, -R3 ;  /* 0x000000041d037223 */ /* 0x040fe40000010803 */
[----:B------:R-:W-:Y:S01]  /*ec70*/  FFMA.FTZ R38, R29, R2, R38 ;  /* 0x000000021d267223 */ /* 0x000fe20000010026 */
[----:B------:R-:W-:Y:S01]  /*ec80*/  F2FP.BF16.PACK_AB R27, R33, R26 ;  /* 0x0000001a211b723e */ /* 0x000fe200000010ff */
[----:B------:R-:W-:-:S02]  /*ec90*/  FFMA.FTZ R5, R35, R32, -R5 ;  /* 0x0000002023057223 */ /* 0x000fc40000010805 */
[----:B------:R-:W-:Y:S01]  /*eca0*/  FFMA.FTZ R30, R35, R30, R39 ;  /* 0x0000001e231e7223 */ /* 0x000fe20000010027 */
[----:B------:R-:W-:-:S04]  /*ecb0*/  F2FP.BF16.PACK_AB R24, R38, R3 ;  /* 0x000000032618723e */ /* 0x000fc800000010ff */
[----:B------:R-:W-:Y:S02]  /*ecc0*/  F2FP.BF16.PACK_AB R26, R30, R5 ;  /* 0x000000051e1a723e */ /* 0x000fe400000010ff */
.L_x_958:
[----:B------:R-:W-:Y:S05]  /*ecd0*/  BSYNC B0 ;  /* 0x0000000000007941 */ /* 0x000fea0003800000 */
.L_x_957:
[----:B-----5:R4:W-:Y:S02]  /*ece0*/  STS.128 [R245+0x800], R24 ;  /* 0x00080018f5007388 */ /* 0x0209e40000000c00 */
.L_x_956:
[----:B------:R-:W-:Y:S05]  /*ecf0*/  BSYNC B1 ;  /* 0x0000000000017941 */ /* 0x000fea0003800000 */
.L_x_955:
        /* <DEDUP_REMOVED lines=46> */
.L_x_962:
[----:B------:R-:W-:Y:S05]  /*efe0*/  BSYNC B0 ;  /* 0x0000000000007941 */ /* 0x000fea0003800000 */
.L_x_961:
[----:B-----5:R4:W-:Y:S02]  /*eff0*/  STS.128 [R245+0x2800], R24 ;  /* 0x00280018f5007388 */ /* 0x0209e40000000c00 */
.L_x_960:
[----:B------:R-:W-:Y:S05]  /*f000*/  BSYNC B1 ;  /* 0x0000000000017941 */ /* 0x000fea0003800000 */
.L_x_959:
        /* <DEDUP_REMOVED lines=46> */
.L_x_966:
[----:B------:R-:W-:Y:S05]  /*f2f0*/  BSYNC B0 ;  /* 0x0000000000007941 */ /* 0x000fea0003800000 */
.L_x_965:
[----:B-----5:R4:W-:Y:S02]  /*f300*/  STS.128 [R245+0x4800], R24 ;  /* 0x00480018f5007388 */ /* 0x0209e40000000c00 */
.L_x_964:
[----:B------:R-:W-:Y:S05]  /*f310*/  BSYNC B1 ;  /* 0x0000000000017941 */ /* 0x000fea0003800000 */
.L_x_963:
[----:B------:R-:W-:-:S13]  /*f320*/  ISETP.GE.AND P0, PT, R9, R6, PT ;  /* 0x000000060900720c */ /* 0x000fda0003f06270 */
[----:B------:R1:W-:Y:S01]  /*f330*/  @P0 STS.128 [R245+0x6800], RZ ;  /* 0x006800fff5000388 */ /* 0x0003e20000000c00 */
[----:B------:R-:W-:Y:S05]  /*f340*/  @P0 BRA `(.L_x_954) ;  /* 0x000002c000000947 */ /* 0x000fea0003800000 */
[----:B-1----:R-:W5:Y:S01]  /*f350*/  LD.E.128 R36, [R36.64+0x180] ;  /* 0x0001800624247980 */ /* 0x002f62000c101d00 */
[----:B------:R-:W-:Y:S01]  /*f360*/  ISETP.GE.AND P0, PT, R9, R0, PT ;  /* 0x000000000900720c */ /* 0x000fe20003f06270 */
[----:B------:R-:W-:-:S12]  /*f370*/  BSSY B0, `(.L_x_967) ;  /* 0x0000028000007945 */ /* 0x000fd80003800000 */
[----:B------:R-:W-:Y:S05]  /*f380*/  @P0 BRA `(.L_x_968) ;  /* 0x0000026000000947 */ /* 0x000fea0003800000 */
[----:B--2---:R-:W2:Y:S04]  /*f390*/  LD.E.64 R2, [R18.64+0xc0] ;  /* 0x0000c00612027980 */ /* 0x004ea8000c101b00 */
[----:B---3--:R-:W3:Y:S01]  /*f3a0*/  LD.E.64 R4, [R16.64+0xc0] ;  /* 0x0000c00610047980 */ /* 0x008ee2000c101b00 */
[C---:B----45:R-:W-:Y:S01]  /*f3b0*/  LOP3.LUT R24, R37.reuse, 0xffff0000, RZ, 0xc0, !PT ;  /* 0xffff000025187812 */ /* 0x070fe200078ec0ff */
[----:B------:R-:W-:Y:S01]  /*f3c0*/  IMAD.U32 R34, R38, 0x10000, RZ ;  /* 0x0001000026227824 */ /* 0x000fe200078e00ff */
[----:B------:R-:W-:Y:S02]  /*f3d0*/  SHF.L.U32 R25, R37, 0x10, RZ ;  /* 0x0000001025197819 */ /* 0x000fe400000006ff */
[C---:B------:R-:W-:Y:S02]  /*f3e0*/  SHF.L.U32 R26, R36.reuse, 0x10, RZ ;  /* 0x00000010241a7819 */ /* 0x040fe400000006ff */
[----:B------:R-:W-:-:S02]  /*f3f0*/  LOP3.LUT R36, R36, 0xffff0000, RZ, 0xc0, !PT ;  /* 0xffff000024247812 */ /* 0x000fc400078ec0ff */
[C---:B------:R-:W-:Y:S02]  /*f400*/  LOP3.LUT R32, R39.reuse, 0xffff0000, RZ, 0xc0, !PT ;  /* 0xffff000027207812 */ /* 0x040fe400078ec0ff */
[----:B------:R-:W-:Y:S02]  /*f410*/  LOP3.LUT R38, R38, 0xffff0000, RZ, 0xc0, !PT ;  /* 0xffff000026267812 */ /* 0x000fe400078ec0ff */
[----:B------:R-:W-:Y:S02]  /*f420*/  SHF.L.U32 R33, R39, 0x10, RZ ;  /* 0x0000001027217819 */ /* 0x000fe400000006ff */
[----:B--2---:R-:W-:Y:S02]  /*f430*/  LOP3.LUT R29, R2, 0xffff0000, RZ, 0xc0, !PT ;  /* 0xffff0000021d7812 */ /* 0x004fe400078ec0ff */
[----:B------:R-:W-:Y:S02]  /*f440*/  LOP3.LUT R27, R3, 0xffff0000, RZ, 0xc0, !PT ;  /* 0xffff0000031b7812 */ /* 0x000fe400078ec0ff */
[----:B---3--:R-:W-:Y:S01]  /*f450*/  LOP3.LUT R31, R4, 0xffff0000, RZ, 0xc0, !PT ;  /* 0xffff0000041f7812 */ /* 0x008fe200078ec0ff */
[----:B------:R-:W-:Y:S01]  /*f460*/  FMUL.FTZ R28, R24, R29 ;  /* 0x0000001d181c7220 */ /* 0x000fe20000410000 */
[----:B------:R-:W-:Y:S01]  /*f470*/  LOP3.LUT R30, R5, 0xffff0000, RZ, 0xc0, !PT ;  /* 0xffff0000051e7812 */ /* 0x000fe200078ec0ff */
[----:B------:R-:W-:Y:S01]  /*f480*/  FMUL.FTZ R35, R32, R27 ;  /* 0x0000001b20237220 */ /* 0x000fe20000410000 */
[----:B------:R-:W-:Y:S01]  /*f490*/  SHF.L.U32 R3, R3, 0x10, RZ ;  /* 0x0000001003037819 */ /* 0x000fe200000006ff */
[-C--:B------:R-:W-:Y:S01]  /*f4a0*/  FMUL.FTZ R24, R24, R31.reuse ;  /* 0x0000001f18187220 */ /* 0x080fe20000410000 */
[----:B------:R-:W-:Y:S01]  /*f4b0*/  SHF.L.U32 R5, R5, 0x10, RZ ;  /* 0x0000001005057819 */ /* 0x000fe200000006ff */
[----:B------:R-:W-:-:S02]  /*f4c0*/  FFMA.FTZ R28, R25, R31, -R28 ;  /* 0x0000001f191c7223 */ /* 0x000fc4000001081c */
[----:B------:R-:W-:Y:S01]  /*f4d0*/  FFMA.FTZ R25, R25, R29, R24 ;  /* 0x0000001d19197223 */ /* 0x000fe20000010018 */
[----:B------:R-:W-:Y:S01]  /*f4e0*/  SHF.L.U32 R29, R2, 0x10, RZ ;  /* 0x00000010021d7819 */ /* 0x000fe200000006ff */
[----:B------:R-:W-:Y:S02]  /*f4f0*/  IMAD.U32 R31, R4, 0x10000, RZ ;  /* 0x00010000041f7824 */ /* 0x000fe400078e00ff */
[----:B------:R-:W-:Y:S01]  /*f500*/  FMUL.FTZ R4, R38, R3 ;  /* 0x0000000326047220 */ /* 0x000fe20000410000 */
[----:B------:R-:W-:Y:S01]  /*f510*/  F2FP.BF16.PACK_AB R37, R25, R28 ;  /* 0x0000001c1925723e */ /* 0x000fe200000010ff */
[----:B------:R-:W-:Y:S02]  /*f520*/  FMUL.FTZ R2, R36, R29 ;  /* 0x0000001d24027220 */ /* 0x000fe40000410000 */
[----:B------:R-:W-:Y:S02]  /*f530*/  FMUL.FTZ R32, R32, R30 ;  /* 0x0000001e20207220 */ /* 0x000fe40000410000 */
[----:B------:R-:W-:-:S02]  /*f540*/  FMUL.FTZ R36, R36, R31 ;  /* 0x0000001f24247220 */ /* 0x000fc40000410000 */
        /* <DEDUP_REMOVED lines=10> */
.L_x_968:
[----:B------:R-:W-:Y:S05]  /*f5f0*/  BSYNC B0 ;  /* 0x0000000000007941 */ /* 0x000fea0003800000 */
.L_x_967:
[----:B-----5:R1:W-:Y:S02]  /*f600*/  STS.128 [R245+0x6800], R36 ;  /* 0x00680024f5007388 */ /* 0x0203e40000000c00 */
.L_x_954:
[----:B------:R-:W-:Y:S05]  /*f610*/  BSYNC B2 ;  /* 0x0000000000027941 */ /* 0x000fea0003800000 */
.L_x_953:
[----:B-1----:R-:W-:Y:S01]  /*f620*/  IADD3 R36, R190, 0x20, RZ ;  /* 0x00000020be247810 */ /* 0x002fe20007ffe0ff */
        /* <DEDUP_REMOVED lines=8> */
[----:B----4-:R4:W5:Y:S01]  /*f6b0*/  LD.E.128 R24, [R22.64] ;  /* 0x0000000616187980 */ /* 0x010962000c101d00 */
[----:B------:R-:W-:Y:S01]  /*f6c0*/  ISETP.GE.AND P0, PT, R14, R0, PT ;  /* 0x000000000e00720c */ /* 0x000fe20003f06270 */
[----:B------:R-:W-:-:S12]  /*f6d0*/  BSSY B0, `(.L_x_973) ;  /* 0x0000028000007945 */ /* 0x000fd80003800000 */
[----:B------:R-:W-:Y:S05]  /*f6e0*/  @P0 BRA `(.L_x_974) ;  /* 0x0000026000000947 */ /* 0x000fea0003800000 */
[----:B--2---:R-:W2:Y:S04]  /*f6f0*/  LD.E.64 R2, [R18.64] ;  /* 0x0000000612027980 */ /* 0x004ea8000c101b00 */
[----:B---3--:R-:W3:Y:S01]  /*f700*/  LD.E.64 R4, [R16.64] ;  /* 0x0000000610047980 */ /* 0x008ee2000c101b00 */
[C---:B-----5:R-:W-:Y:S01]  /*f710*/  SHF.L.U32 R28, R25.reuse, 0x10, RZ ;  /* 0x00000010191c7819 */ /* 0x060fe200000006ff */
[----:B------:R-:W-:Y:S01]  /*f720*/  IMAD.U32 R35, R26, 0x10000, RZ ;  /* 0x000100001a237824 */ /* 0x000fe200078e00ff */
[C---:B------:R-:W-:Y:S02]  /*f730*/  SHF.L.U32 R29, R24.reuse, 0x10, RZ ;  /* 0x00000010181d7819 */ /* 0x040fe400000006ff */
[----:B------:R-:W-:Y:S02]  /*f740*/  LOP3.LUT R37, R24, 0xffff0000, RZ, 0xc0, !PT ;  /* 0xffff000018257812 */ /* 0x000fe400078ec0ff */
[----:B------:R-:W-:-:S02]  /*f750*/  LOP3.LUT R25, R25, 0xffff0000, RZ, 0xc0, !PT ;  /* 0xffff000019197812 */ /* 0x000fc400078ec0ff */
[C---:B------:R-:W-:Y:S02]  /*f760*/  LOP3.LUT R33, R27.reuse, 0xffff0000, RZ, 0xc0, !PT ;  /* 0xffff00001b217812 */ /* 0x040fe400078ec0ff */
[----:B------:R-:W-:Y:S02]  /*f770*/  SHF.L.U32 R34, R27, 0x10, RZ ;  /* 0x000000101b227819 */ /* 0x000fe400000006ff */
[----:B------:R-:W-:Y:S02]  /*f780*/  LOP3.LUT R38, R26, 0xffff0000, RZ, 0xc0, !PT ;  /* 0xffff00001a267812 */ /* 0x000fe400078ec0ff */
[----:B--2---:R-:W-:Y:S02]  /*f790*/  LOP3.LUT R30, R2, 0xffff0000, RZ, 0xc0, !PT ;  /* 0xffff0000021e7812 */ /* 0x004fe400078ec0ff */
[----:B------:R-:W-:Y:S02]  /*f7a0*/  LOP3.LUT R24, R3, 0xffff0000, RZ, 0xc0, !PT ;  /* 0xffff000003187812 */ /* 0x000fe400078ec0ff */
[----:B---3--:R-:W-:Y:S01]  /*f7b0*/  LOP3.LUT R32, R4, 0xffff0000, RZ, 0xc0, !PT ;  /* 0xffff000004207812 */ /* 0x008fe200078ec0ff */
[----:B------:R-:W-:Y:S01]  /*f7c0*/  FMUL.FTZ R27, R25, R30 ;  /* 0x0000001e191b7220 */ /* 0x000fe20000410000 */
[----:B------:R-:W-:Y:S01]  /*f7d0*/  LOP3.LUT R31, R5, 0xffff0000, RZ, 0xc0, !PT ;  /* 0xffff0000051f7812 */ /* 0x000fe200078ec0ff */
[----:B------:R-:W-:Y:S01]  /*f7e0*/  FMUL.FTZ R26, R33, R24 ;  /* 0x00000018211a7220 */ /* 0x000fe20000410000 */
[----:B------:R-:W-:Y:S01]  /*f7f0*/  SHF.L.U32 R2, R2, 0x10, RZ ;  /* 0x0000001002027819 */ /* 0x000fe200000006ff */
[----:B------:R-:W-:Y:S01]  /*f800*/  FMUL.FTZ R25, R25, R32 ;  /* 0x0000002019197220 */ /* 0x000fe20000410000 */
[----:B------:R-:W-:Y:S01]  /*f810*/  SHF.L.U32 R3, R3, 0x10, RZ ;  /* 0x0000001003037819 */ /* 0x000fe200000006ff */
[----:B------:R-:W-:Y:S01]  /*f820*/  FMUL.FTZ R33, R33, R31 ;  /* 0x0000001f21217220 */ /* 0x000fe20000410000 */
[----:B------:R-:W-:Y:S01]  /*f830*/  SHF.L.U32 R5, R5, 0x10, RZ ;  /* 0x0000001005057819 */ /* 0x000fe200000006ff */
[----:B------:R-:W-:-:S02]  /*f840*/  IMAD.U32 R4, R4, 0x10000, RZ ;  /* 0x0001000004047824 */ /* 0x000fc400078e00ff */
[C---:B------:R-:W-:Y:S02]  /*f850*/  FFMA.FTZ R27, R28.reuse, R32, -R27 ;  /* 0x000000201c1b7223 */ /* 0x040fe4000001081b */
[----:B------:R-:W-:Y:S02]  /*f860*/  FFMA.FTZ R28, R28, R30, R25 ;  /* 0x0000001e1c1c7223 */ /* 0x000fe40000010019 */
[----:B------:R-:W-:Y:S02]  /*f870*/  FFMA.FTZ R33, R34, R24, R33 ;  /* 0x0000001822217223 */ /* 0x000fe40000010021 */
[C---:B------:R-:W-:Y:S01]  /*f880*/  FMUL.FTZ R24, R37.reuse, R2 ;  /* 0x0000000225187220 */ /* 0x040fe20000410000 */
[----:B------:R-:W-:Y:S01]  /*f890*/  F2FP.BF16.PACK_AB R25, R28, R27 ;  /* 0x0000001b1c19723e */ /* 0x000fe200000010ff */
[----:B------:R-:W-:Y:S02]  /*f8a0*/  FMUL.FTZ R30, R38, R3 ;  /* 0x00000003261e7220 */ /* 0x000fe40000410000 */
[----:B------:R-:W-:-:S02]  /*f8b0*/  FMUL.FTZ R37, R37, R4 ;  /* 0x0000000425257220 */ /* 0x000fc40000410000 */
[----:B------:R-:W-:Y:S02]  /*f8c0*/  FMUL.FTZ R38, R38, R5 ;  /* 0x0000000526267220 */ /* 0x000fe40000410000 */
[----:B------:R-:W-:Y:S02]  /*f8d0*/  FFMA.FTZ R26, R34, R31, -R26 ;  /* 0x0000001f221a7223 */ /* 0x000fe4000001081a */
[C---:B------:R-:W-:Y:S02]  /*f8e0*/  FFMA.FTZ R24, R29.reuse, R4, -R24 ;  /* 0x000000041d187223 */ /* 0x040fe40000010818 */
[----:B------:R-:W-:Y:S01]  /*f8f0*/  FFMA.FTZ R37, R29, R2, R37 ;  /* 0x000000021d257223 */ /* 0x000fe20000010025 */
[----:B------:R-:W-:Y:S01]  /*f900*/  F2FP.BF16.PACK_AB R27, R33, R26 ;  /* 0x0000001a211b723e */ /* 0x000fe200000010ff */
[C---:B------:R-:W-:Y:S02]  /*f910*/  FFMA.FTZ R30, R35.reuse, R5, -R30 ;  /* 0x00000005231e7223 */ /* 0x040fe4000001081e */
[----:B------:R-:W-:Y:S01]  /*f920*/  FFMA.FTZ R3, R35, R3, R38 ;  /* 0x0000000323037223 */ /* 0x000fe20000010026 */
[----:B------:R-:W-:-:S04]  /*f930*/  F2FP.BF16.PACK_AB R24, R37, R24 ;  /* 0x000000182518723e */ /* 0x000fc800000010ff */
[----:B------:R-:W-:Y:S02]  /*f940*/  F2FP.BF16.PACK_AB R26, R3, R30 ;  /* 0x0000001e031a723e */ /* 0x000fe400000010ff */
.L_x_974:
[----:B------:R-:W-:Y:S05]  /*f950*/  BSYNC B0 ;  /* 0x0000000000007941 */ /* 0x000fea0003800000 */
.L_x_973:
[----:B-----5:R1:W-:Y:S02]  /*f960*/  STS.128 [R245+0x1000], R24 ;  /* 0x00100018f5007388 */ /* 0x0203e40000000c00 */
.L_x_972:
[----:B------:R-:W-:Y:S05]  /*f970*/  BSYNC B1 ;  /* 0x0000000000017941 */ /* 0x000fea0003800000 */
.L_x_971:
        /* <DEDUP_REMOVED lines=18> */
[----:B----4-:R-:W-:Y:S02]  /*faa0*/  LOP3.LUT R30, R2, 0xffff0000, RZ, 0xc0, !PT ;  /* 0xffff0000021e7812 */ /* 0x010fe400078ec0ff */
[----:B------:R-:W-:Y:S02]  /*fab0*/  LOP3.LUT R24, R3, 0xffff0000, RZ, 0xc0, !PT ;  /* 0xffff000003187812 */ /* 0x000fe400078ec0ff */
[----:B--2---:R-:W-:Y:S01]  /*fac0*/  LOP3.LUT R32, R4, 0xffff0000, RZ, 0xc0, !PT ;  /* 0xffff000004207812 */ /* 0x004fe200078ec0ff */
        /* <DEDUP_REMOVED lines=25> */
.L_x_978:
[----:B------:R-:W-:Y:S05]  /*fc60*/  BSYNC B0 ;  /* 0x0000000000007941 */ /* 0x000fea0003800000 */
.L_x_977:
[----:B-----5:R4:W-:Y:S02]  /*fc70*/  STS.128 [R245+0x3000], R24 ;  /* 0x00300018f5007388 */ /* 0x0209e40000000c00 */
.L_x_976:
[----:B------:R-:W-:Y:S05]  /*fc80*/  BSYNC B1 ;  /* 0x0000000000017941 */ /* 0x000fea0003800000 */
.L_x_975:
        /* <DEDUP_REMOVED lines=46> */
.L_x_982:
[----:B------:R-:W-:Y:S05]  /*ff70*/  BSYNC B0 ;  /* 0x0000000000007941 */ /* 0x000fea0003800000 */
.L_x_981:
[----:B-----5:R4:W-:Y:S02]  /*ff80*/  STS.128 [R245+0x5000], R24 ;  /* 0x00500018f5007388 */ /* 0x0209e40000000c00 */
.L_x_980:
[----:B------:R-:W-:Y:S05]  /*ff90*/  BSYNC B1 ;  /* 0x0000000000017941 */ /* 0x000fea0003800000 */
.L_x_979:
        /* <DEDUP_REMOVED lines=9> */
[C---:B-1---5:R-:W-:Y:S01]  /*10030*/  LOP3.LUT R22, R25.reuse, 0xffff0000, RZ, 0xc0, !PT ;  /* 0xffff000019167812 */ /* 0x062fe200078ec0ff */
[----:B------:R-:W-:Y:S01]  /*10040*/  IMAD.U32 R33, R26, 0x10000, RZ ;  /* 0x000100001a217824 */ /* 0x000fe200078e00ff */
[----:B------:R-:W-:Y:S02]  /*10050*/  SHF.L.U32 R23, R25, 0x10, RZ ;  /* 0x0000001019177819 */ /* 0x000fe400000006ff */
[C---:B------:R-:W-:Y:S02]  /*10060*/  SHF.L.U32 R25, R24.reuse, 0x10, RZ ;  /* 0x0000001018197819 */ /* 0x040fe400000006ff */
[----:B------:R-:W-:-:S02]  /*10070*/  LOP3.LUT R34, R24, 0xffff0000, RZ, 0xc0, !PT ;  /* 0xffff000018227812 */ /* 0x000fc400078ec0ff */
[C---:B------:R-:W-:Y:S02]  /*10080*/  SHF.L.U32 R32, R27.reuse, 0x10, RZ ;  /* 0x000000101b207819 */ /* 0x040fe400000006ff */
[----:B------:R-:W-:Y:S02]  /*10090*/  LOP3.LUT R30, R27, 0xffff0000, RZ, 0xc0, !PT ;  /* 0xffff00001b1e7812 */ /* 0x000fe400078ec0ff */
[----:B------:R-:W-:Y:S02]  /*100a0*/  LOP3.LUT R35, R26, 0xffff0000, RZ, 0xc0, !PT ;  /* 0xffff00001a237812 */ /* 0x000fe400078ec0ff */
[----:B----4-:R-:W-:Y:S02]  /*100b0*/  LOP3.LUT R28, R2, 0xffff0000, RZ, 0xc0, !PT ;  /* 0xffff0000021c7812 */ /* 0x010fe400078ec0ff */
[----:B------:R-:W-:Y:S02]  /*100c0*/  LOP3.LUT R27, R3, 0xffff0000, RZ, 0xc0, !PT ;  /* 0xffff0000031b7812 */ /* 0x000fe400078ec0ff */
[----:B--2---:R-:W-:Y:S01]  /*100d0*/  LOP3.LUT R31, R4, 0xffff0000, RZ, 0xc0, !PT ;  /* 0xffff0000041f7812 */ /* 0x004fe200078ec0ff */
[----:B------:R-:W-:Y:S01]  /*100e0*/  FMUL.FTZ R24, R22, R28 ;  /* 0x0000001c16187220 */ /* 0x000fe20000410000 */
[----:B------:R-:W-:Y:S01]  /*100f0*/  LOP3.LUT R29, R5, 0xffff0000, RZ, 0xc0, !PT ;  /* 0xffff0000051d7812 */ /* 0x000fe200078ec0ff */
[----:B------:R-:W-:Y:S01]  /*10100*/  IMAD.U32 R4, R4, 0x10000, RZ ;  /* 0x0001000004047824 */ /* 0x000fe200078e00ff */
[----:B------:R-:W-:Y:S01]  /*10110*/  SHF.L.U32 R2, R2, 0x10, RZ ;  /* 0x0000001002027819 */ /* 0x000fe200000006ff */
[----:B------:R-:W-:-:S02]  /*10120*/  FMUL.FTZ R22, R22, R31 ;  /* 0x0000001f16167220 */ /* 0x000fc40000410000 */
[C---:B------:R-:W-:Y:S02]  /*10130*/  FFMA.FTZ R24, R23.reuse, R31, -R24 ;  /* 0x0000001f17187223 */ /* 0x040fe40000010818 */
[----:B------:R-:W-:Y:S01]  /*10140*/  FFMA.FTZ R23, R23, R28, R22 ;  /* 0x0000001c17177223 */ /* 0x000fe20000010016 */
[----:B------:R-:W-:Y:S01]  /*10150*/  SHF.L.U32 R22, R3, 0x10, RZ ;  /* 0x0000001003167819 */ /* 0x000fe200000006ff */
[C---:B------:R-:W-:Y:S01]  /*10160*/  FMUL.FTZ R26, R30.reuse, R27 ;  /* 0x0000001b1e1a7220 */ /* 0x040fe20000410000 */
[----:B------:R-:W-:Y:S01]  /*10170*/  SHF.L.U32 R28, R5, 0x10, RZ ;  /* 0x00000010051c7819 */ /* 0x000fe200000006ff */
[----:B------:R-:W-:Y:S02]  /*10180*/  FMUL.FTZ R30, R30, R29 ;  /* 0x0000001d1e1e7220 */ /* 0x000fe40000410000 */
        /* <DEDUP_REMOVED lines=9> */
[----:B------:R-:W-:Y:S01]  /*10220*/  FFMA.FTZ R5, R33, R28, -R5 ;  /* 0x0000001c21057223 */ /* 0x000fe20000010805 */
[----:B------:R-:W-:Y:S01]  /*10230*/  F2FP.BF16.PACK_AB R27, R27, R26 ;  /* 0x0000001a1b1b723e */ /* 0x000fe200000010ff */
[----:B------:R-:W-:Y:S01]  /*10240*/  FFMA.FTZ R22, R33, R22, R35 ;  /* 0x0000001621167223 */ /* 0x000fe20000010023 */
[----:B------:R-:W-:-:S04]  /*10250*/  F2FP.BF16.PACK_AB R24, R34, R3 ;  /* 0x000000032218723e */ /* 0x000fc800000010ff */
[----:B------:R-:W-:Y:S02]  /*10260*/  F2FP.BF16.PACK_AB R26, R22, R5 ;  /* 0x00000005161a723e */ /* 0x000fe400000010ff */
.L_x_984:
[----:B------:R-:W-:Y:S05]  /*10270*/  BSYNC B0 ;  /* 0x0000000000007941 */ /* 0x000fea0003800000 */
.L_x_983:
[----:B-----5:R4:W-:Y:S02]  /*10280*/  STS.128 [R245+0x7000], R24 ;  /* 0x00700018f5007388 */ /* 0x0209e40000000c00 */
.L_x_970:
[----:B------:R-:W-:Y:S05]  /*10290*/  BSYNC B2 ;  /* 0x0000000000027941 */ /* 0x000fea0003800000 */
.L_x_969:
[----:B-1--4-:R-:W-:-:S04]  /*102a0*/  IADD3 R22, R190, 0x30, RZ ;  /* 0x00000030be167810 */ /* 0x012fc80007ffe0ff */
[----:B------:R-:W-:-:S04]  /*102b0*/  ISETP.GE.AND P0, PT, R22, R7, PT ;  /* 0x000000071600720c */ /* 0x000fc80003f06270 */
[----:B------:R-:W-:-:S13]  /*102c0*/  ISETP.LT.OR P0, PT, R57, -0x187, P0 ;  /* 0xfffffe793900780c */ /* 0x000fda0000701670 */
[----:B------:R-:W-:Y:S05]  /*102d0*/  @P0 BRA `(.L_x_985) ;  /* 0x0000710000000947 */ /* 0x000fea0003800000 */
[----:B------:R-:W-:Y:S01]  /*102e0*/  ISETP.GE.AND P0, PT, R14, R6, PT ;  /* 0x000000060e00720c */ /* 0x000fe20003f06270 */
[----:B------:R-:W-:-:S12]  /*102f0*/  BSSY B1, `(.L_x_986) ;  /* 0x000002f000017945 */ /* 0x000fd80003800000 */
[----:B------:R1:W-:Y:S01]  /*10300*/  @P0 STS.128 [R245+0x1800], RZ ;  /* 0x001800fff5000388 */ /* 0x0003e20000000c00 */
[----:B------:R-:W-:Y:S05]  /*10310*/  @P0 BRA `(.L_x_987) ;  /* 0x000002c000000947 */ /* 0x000fea0003800000 */
[----:B------:R4:W5:Y:S01]  /*10320*/  LD.E.128 R24, [R12.64] ;  /* 0x000000060c187980 */ /* 0x000962000c101d00 */
[----:B------:R-:W-:Y:S01]  /*10330*/  ISETP.GE.AND P0, PT, R14, R0, PT ;  /* 0x000000000e00720c */ /* 0x000fe20003f06270 */
[----:B------:R-:W-:-:S12]  /*10340*/  BSSY B0, `(.L_x_988) ;  /* 0x0000028000007945 */ /* 0x000fd80003800000 */
[----:B------:R-:W-:Y:S05]  /*10350*/  @P0 BRA `(.L_x_989) ;  /* 0x0000026000000947 */ /* 0x000fea0003800000 */
[----:B--2---:R-:W2:Y:S04]  /*10360*/  LD.E.64 R2, [R18.64] ;  /* 0x0000000612027980 */ /* 0x004ea8000c101b00 */
[----:B---3--:R-:W3:Y:S01]  /*10370*/  LD.E.64 R4, [R16.64] ;  /* 0x0000000610047980 */ /* 0x008ee2000c101b00 */
        /* <DEDUP_REMOVED lines=8> */
[----:B--2---:R-:W-:Y:S02]  /*10400*/  LOP3.LUT R25, R2, 0xffff0000, RZ, 0xc0, !PT ;  /* 0xffff000002197812 */ /* 0x004fe400078ec0ff */
[----:B------:R-:W-:Y:S02]  /*10410*/  LOP3.LUT R24, R3, 0xffff0000, RZ, 0xc0, !PT ;  /* 0xffff000003187812 */ /* 0x000fe400078ec0ff */
[C---:B---3--:R-:W-:Y:S01]  /*10420*/  LOP3.LUT R28, R4.reuse, 0xffff0000, RZ, 0xc0, !PT ;  /* 0xffff0000041c7812 */ /* 0x048fe200078ec0ff */
[----:B------:R-:W-:Y:S01]  /*10430*/  FMUL.FTZ R23, R7, R25 ;  /* 0x0000001907177220 */ /* 0x000fe20000410000 */
[----:B------:R-:W-:Y:S01]  /*10440*/  LOP3.LUT R27, R5, 0xffff0000, RZ, 0xc0, !PT ;  /* 0xffff0000051b7812 */ /* 0x000fe200078ec0ff */
[----:B------:R-:W-:Y:S01]  /*10450*/  IMAD.U32 R4, R4, 0x10000, RZ ;  /* 0x0001000004047824 */ /* 0x000fe200078e00ff */
[----:B------:R-:W-:Y:S01]  /*10460*/  SHF.L.U32 R2, R2, 0x10, RZ ;  /* 0x0000001002027819 */ /* 0x000fe200000006ff */
[-C--:B------:R-:W-:Y:S01]  /*10470*/  FMUL.FTZ R7, R7, R28.reuse ;  /* 0x0000001c07077220 */ /* 0x080fe20000410000 */
[----:B------:R-:W-:Y:S01]  /*10480*/  SHF.L.U32 R34, R5, 0x10, RZ ;  /* 0x0000001005227819 */ /* 0x000fe200000006ff */
[----:B------:R-:W-:Y:S01]  /*10490*/  FFMA.FTZ R23, R14, R28, -R23 ;  /* 0x0000001c0e177223 */ /* 0x000fe20000010817 */
[----:B------:R-:W-:Y:S01]  /*104a0*/  SHF.L.U32 R28, R3, 0x10, RZ ;  /* 0x00000010031c7819 */ /* 0x000fe200000006ff */
[----:B------:R-:W-:-:S02]  /*104b0*/  FMUL.FTZ R26, R29, R24 ;  /* 0x000000181d1a7220 */ /* 0x000fc40000410000 */
[-C--:B------:R-:W-:Y:S02]  /*104c0*/  FMUL.FTZ R29, R29, R27.reuse ;  /* 0x0000001b1d1d7220 */ /* 0x080fe40000410000 */
[C---:B------:R-:W-:Y:S02]  /*104d0*/  FMUL.FTZ R3, R32.reuse, R2 ;  /* 0x0000000220037220 */ /* 0x040fe40000410000 */
[C---:B------:R-:W-:Y:S02]  /*104e0*/  FMUL.FTZ R5, R33.reuse, R28 ;  /* 0x0000001c21057220 */ /* 0x040fe40000410000 */
[----:B------:R-:W-:Y:S02]  /*104f0*/  FMUL.FTZ R32, R32, R4 ;  /* 0x0000000420207220 */ /* 0x000fe40000410000 */
[----:B------:R-:W-:Y:S02]  /*10500*/  FMUL.FTZ R33, R33, R34 ;  /* 0x0000002221217220 */ /* 0x000fe40000410000 */
[----:B------:R-:W-:-:S02]  /*10510*/  FFMA.FTZ R26, R30, R27, -R26 ;  /* 0x0000001b1e1a7223 */ /* 0x000fc4000001081a */
[----:B------:R-:W-:Y:S02]  /*10520*/  FFMA.FTZ R29, R30, R24, R29 ;  /* 0x000000181e1d7223 */ /* 0x000fe4000001001d */
[----:B------:R-:W-:Y:S02]  /*10530*/  FFMA.FTZ R14, R14, R25, R7 ;  /* 0x000000190e0e7223 */ /* 0x000fe40000010007 */
[----:B------:R-:W-:Y:S01]  /*10540*/  FFMA.FTZ R3, R15, R4, -R3 ;  /* 0x000000040f037223 */ /* 0x000fe20000010803 */
[----:B------:R-:W-:Y:S01]  /*10550*/  F2FP.BF16.PACK_AB R27, R29, R26 ;  /* 0x0000001a1d1b723e */ /* 0x000fe200000010ff */
[----:B------:R-:W-:Y:S01]  /*10560*/  FFMA.FTZ R32, R15, R2, R32 ;  /* 0x000000020f207223 */ /* 0x000fe20000010020 */
[----:B------:R-:W-:Y:S01]  /*10570*/  F2FP.BF16.PACK_AB R25, R14, R23 ;  /* 0x000000170e19723e */ /* 0x000fe200000010ff */
[C---:B------:R-:W-:Y:S02]  /*10580*/  FFMA.FTZ R5, R31.reuse, R34, -R5 ;  /* 0x000000221f057223 */ /* 0x040fe40000010805 */
[----:B------:R-:W-:Y:S01]  /*10590*/  FFMA.FTZ R28, R31, R28, R33 ;  /* 0x0000001c1f1c7223 */ /* 0x000fe20000010021 */
[----:B------:R-:W-:-:S04]  /*105a0*/  F2FP.BF16.PACK_AB R24, R32, R3 ;  /* 0x000000032018723e */ /* 0x000fc800000010ff */
[----:B------:R-:W-:Y:S02]  /*105b0*/  F2FP.BF16.PACK_AB R26, R28, R5 ;  /* 0x000000051c1a723e */ /* 0x000fe400000010ff */
.L_x_989:
[----:B------:R-:W-:Y:S05]  /*105c0*/  BSYNC B0 ;  /* 0x0000000000007941 */ /* 0x000fea0003800000 */
.L_x_988:
[----:B-----5:R1:W-:Y:S02]  /*105d0*/  STS.128 [R245+0x1800], R24 ;  /* 0x00180018f5007388 */ /* 0x0203e40000000c00 */
.L_x_987:
[----:B------:R-:W-:Y:S05]  /*105e0*/  BSYNC B1 ;  /* 0x0000000000017941 */ /* 0x000fea0003800000 */
.L_x_986:
[----:B------:R-:W-:Y:S01]  /*105f0*/  ISETP.GE.AND P0, PT, R11, R6, PT ;  /* 0x000000060b00720c */ /* 0x000fe20003f06270 */
[----:B------:R-:W-:-:S12]  /*10600*/  BSSY B1, `(.L_x_990) ;  /* 0x000002f000017945 */ /* 0x000fd80003800000 */
[----:B------:R1:W-:Y:S01]  /*10610*/  @P0 STS.128 [R245+0x3800], RZ ;  /* 0x003800fff5000388 */ /* 0x0003e20000000c00 */
[----:B------:R-:W-:Y:S05]  /*10620*/  @P0 BRA `(.L_x_991) ;  /* 0x000002c000000947 */ /* 0x000fea0003800000 */
[----:B-1----:R1:W5:Y:S01]  /*10630*/  LD.E.128 R24, [R12.64+0x80] ;  /* 0x000080060c187980 */ /* 0x002362000c101d00 */
[----:B------:R-:W-:Y:S01]  /*10640*/  ISETP.GE.AND P0, PT, R11, R0, PT ;  /* 0x000000000b00720c */ /* 0x000fe20003f06270 */
[----:B------:R-:W-:-:S12]  /*10650*/  BSSY B0, `(.L_x_992) ;  /* 0x0000028000007945 */ /* 0x000fd80003800000 */
[----:B------:R-:W-:Y:S05]  /*10660*/  @P0 BRA `(.L_x_993) ;  /* 0x0000026000000947 */ /* 0x000fea0003800000 */
[----:B--2---:R-:W2:Y:S04]  /*10670*/  LD.E.64 R2, [R18.64+0x40] ;  /* 0x0000400612027980 */ /* 0x004ea8000c101b00 */
[----:B---3--:R-:W3:Y:S01]  /*10680*/  LD.E.64 R4, [R16.64+0x40] ;  /* 0x0000400610047980 */ /* 0x008ee2000c101b00 */
[C---:B-----5:R-:W-:Y:S02]  /*10690*/  LOP3.LUT R7, R25.reuse, 0xffff0000, RZ, 0xc0, !PT ;  /* 0xffff000019077812 */ /* 0x060fe400078ec0ff */
[C---:B------:R-:W-:Y:S02]  /*106a0*/  SHF.L.U32 R14, R24.reuse, 0x10, RZ ;  /* 0x00000010180e7819 */ /* 0x040fe400000006ff */
[----:B------:R-:W-:Y:S02]  /*106b0*/  LOP3.LUT R29, R24, 0xffff0000, RZ, 0xc0, !PT ;  /* 0xffff0000181d7812 */ /* 0x000fe400078ec0ff */
[----:B------:R-:W-:Y:S01]  /*106c0*/  SHF.L.U32 R11, R25, 0x10, RZ ;  /* 0x00000010190b7819 */ /* 0x000fe200000006ff */
[----:B------:R-:W-:Y:S01]  /*106d0*/  IMAD.U32 R25, R26, 0x10000, RZ ;  /* 0x000100001a197824 */ /* 0x000fe200078e00ff */
[----:B------:R-:W-:-:S02]  /*106e0*/  SHF.L.U32 R34, R27, 0x10, RZ ;  /* 0x000000101b227819 */ /* 0x000fc400000006ff */
        /* <DEDUP_REMOVED lines=9> */
[----:B------:R-:W-:-:S02]  /*10780*/  FMUL.FTZ R7, R7, R30 ;  /* 0x0000001e07077220 */ /* 0x000fc40000410000 */
[----:B------:R-:W-:Y:S01]  /*10790*/  FFMA.FTZ R24, R11, R30, -R24 ;  /* 0x0000001e0b187223 */ /* 0x000fe20000010818 */
[----:B------:R-:W-:Y:S01]  /*107a0*/  SHF.L.U32 R30, R5, 0x10, RZ ;  /* 0x00000010051e7819 */ /* 0x000fe200000006ff */
[----:B------:R-:W-:Y:S01]  /*107b0*/  FFMA.FTZ R7, R11, R28, R7 ;  /* 0x0000001c0b077223 */ /* 0x000fe20000010007 */
[----:B------:R-:W-:Y:S01]  /*107c0*/  SHF.L.U32 R28, R3, 0x10, RZ ;  /* 0x00000010031c7819 */ /* 0x000fe200000006ff */
[C---:B------:R-:W-:Y:S02]  /*107d0*/  FMUL.FTZ R26, R32.reuse, R15 ;  /* 0x0000000f201a7220 */ /* 0x040fe40000410000 */
        /* <DEDUP_REMOVED lines=8> */
[----:B------:R-:W-:-:S02]  /*10860*/  FFMA.FTZ R2, R14, R2, R29 ;  /* 0x000000020e027223 */ /* 0x000fc4000001001d */
[C---:B------:R-:W-:Y:S02]  /*10870*/  FFMA.FTZ R5, R25.reuse, R30, -R5 ;  /* 0x0000001e19057223 */ /* 0x040fe40000010805 */
[----:B------:R-:W-:Y:S01]  /*10880*/  FFMA.FTZ R28, R25, R28, R27 ;  /* 0x0000001c191c7223 */ /* 0x000fe2000001001b */
[----:B------:R-:W-:Y:S02]  /*10890*/  F2FP.BF16.PACK_AB R25, R7, R24 ;  /* 0x000000180719723e */ /* 0x000fe400000010ff */
[----:B------:R-:W-:Y:S02]  /*108a0*/  F2FP.BF16.PACK_AB R27, R15, R26 ;  /* 0x0000001a0f1b723e */ /* 0x000fe400000010ff */
[----:B------:R-:W-:Y:S02]  /*108b0*/  F2FP.BF16.PACK_AB R24, R2, R3 ;  /* 0x000000030218723e */ /* 0x000fe400000010ff */
[----:B------:R-:W-:Y:S02]  /*108c0*/  F2FP.BF16.PACK_AB R26, R28, R5 ;  /* 0x000000051c1a723e */ /* 0x000fe400000010ff */
.L_x_993:
[----:B------:R-:W-:Y:S05]  /*108d0*/  BSYNC B0 ;  /* 0x0000000000007941 */ /* 0x000fea0003800000 */
.L_x_992:
[----:B-----5:R1:W-:Y:S02]  /*108e0*/  STS.128 [R245+0x3800], R24 ;  /* 0x00380018f5007388 */ /* 0x0203e40000000c00 */
.L_x_991:
[----:B------:R-:W-:Y:S05]  /*108f0*/  BSYNC B1 ;  /* 0x0000000000017941 */ /* 0x000fea0003800000 */
.L_x_990:
        /* <DEDUP_REMOVED lines=10> */
[----:B-----5:R-:W-:Y:S01]  /*109a0*/  SHF.L.U32 R10, R25, 0x10, RZ ;  /* 0x00000010190a7819 */ /* 0x020fe200000006ff */
[----:B------:R-:W-:Y:S01]  /*109b0*/  IMAD.U32 R29, R27, 0x10000, RZ ;  /* 0x000100001b1d7824 */ /* 0x000fe200078e00ff */
[----:B------:R-:W-:Y:S02]  /*109c0*/  LOP3.LUT R7, R25, 0xffff0000, RZ, 0xc0, !PT ;  /* 0xffff000019077812 */ /* 0x000fe400078ec0ff */
[----:B------:R-:W-:Y:S02]  /*109d0*/  LOP3.LUT R25, R27, 0xffff0000, RZ, 0xc0, !PT ;  /* 0xffff00001b197812 */ /* 0x000fe400078ec0ff */
[----:B------:R-:W-:-:S02]  /*109e0*/  SHF.L.U32 R11, R24, 0x10, RZ ;  /* 0x00000010180b7819 */ /* 0x000fc400000006ff */
[----:B------:R-:W-:Y:S02]  /*109f0*/  LOP3.LUT R30, R24, 0xffff0000, RZ, 0xc0, !PT ;  /* 0xffff0000181e7812 */ /* 0x000fe400078ec0ff */
[C---:B------:R-:W-:Y:S02]  /*10a00*/  SHF.L.U32 R27, R26.reuse, 0x10, RZ ;  /* 0x000000101a1b7819 */ /* 0x040fe400000006ff */
[----:B------:R-:W-:Y:S02]  /*10a10*/  LOP3.LUT R31, R26, 0xffff0000, RZ, 0xc0, !PT ;  /* 0xffff00001a1f7812 */ /* 0x000fe400078ec0ff */
[----:B--2---:R-:W-:Y:S02]  /*10a20*/  LOP3.LUT R14, R3, 0xffff0000, RZ, 0xc0, !PT ;  /* 0xffff0000030e7812 */ /* 0x004fe400078ec0ff */
[C---:B------:R-:W-:Y:S01]  /*10a30*/  LOP3.LUT R23, R2.reuse, 0xffff0000, RZ, 0xc0, !PT ;  /* 0xffff000002177812 */ /* 0x040fe200078ec0ff */
[----:B------:R-:W-:Y:S01]  /*10a40*/  IMAD.U32 R2, R2, 0x10000, RZ ;  /* 0x0001000002027824 */ /* 0x000fe200078e00ff */
[----:B---3--:R-:W-:Y:S01]  /*10a50*/  LOP3.LUT R24, R5, 0xffff0000, RZ, 0xc0, !PT ;  /* 0xffff000005187812 */ /* 0x008fe200078ec0ff */
[----:B------:R-:W-:Y:S01]  /*10a60*/  FMUL.FTZ R26, R25, R14 ;  /* 0x0000000e191a7220 */ /* 0x000fe20000410000 */
[C---:B------:R-:W-:Y:S01]  /*10a70*/  LOP3.LUT R28, R4.reuse, 0xffff0000, RZ, 0xc0, !PT ;  /* 0xffff0000041c7812 */ /* 0x040fe200078ec0ff */
[----:B------:R-:W-:Y:S01]  /*10a80*/  FMUL.FTZ R15, R7, R23 ;  /* 0x00000017070f7220 */ /* 0x000fe20000410000 */
[----:B------:R-:W-:Y:S01]  /*10a90*/  SHF.L.U32 R4, R4, 0x10, RZ ;  /* 0x0000001004047819 */ /* 0x000fe200000006ff */
[----:B------:R-:W-:-:S02]  /*10aa0*/  FMUL.FTZ R25, R25, R24 ;  /* 0x0000001819197220 */ /* 0x000fc40000410000 */
[----:B------:R-:W-:Y:S01]  /*10ab0*/  FFMA.FTZ R26, R29, R24, -R26 ;  /* 0x000000181d1a7223 */ /* 0x000fe2000001081a */
[----:B------:R-:W-:Y:S01]  /*10ac0*/  SHF.L.U32 R24, R3, 0x10, RZ ;  /* 0x0000001003187819 */ /* 0x000fe200000006ff */
[-C--:B------:R-:W-:Y:S02]  /*10ad0*/  FMUL.FTZ R7, R7, R28.reuse ;  /* 0x0000001c07077220 */ /* 0x080fe40000410000 */
[----:B------:R-:W-:Y:S02]  /*10ae0*/  FFMA.FTZ R15, R10, R28, -R15 ;  /* 0x0000001c0a0f7223 */ /* 0x000fe4000001080f */
[----:B------:R-:W-:Y:S02]  /*10af0*/  IMAD.U32 R28, R5, 0x10000, RZ ;  /* 0x00010000051c7824 */ /* 0x000fe400078e00ff */
[C---:B------:R-:W-:Y:S02]  /*10b00*/  FMUL.FTZ R3, R30.reuse, R2 ;  /* 0x000000021e037220 */ /* 0x040fe40000410000 */
[----:B------:R-:W-:-:S02]  /*10b10*/  FMUL.FTZ R30, R30, R4 ;  /* 0x000000041e1e7220 */ /* 0x000fc40000410000 */
[C---:B------:R-:W-:Y:S02]  /*10b20*/  FMUL.FTZ R5, R31.reuse, R24 ;  /* 0x000000181f057220 */ /* 0x040fe40000410000 */
[----:B------:R-:W-:Y:S02]  /*10b30*/  FMUL.FTZ R31, R31, R28 ;  /* 0x0000001c1f1f7220 */ /* 0x000fe40000410000 */
[----:B------:R-:W-:Y:S02]  /*10b40*/  FFMA.FTZ R10, R10, R23, R7 ;  /* 0x000000170a0a7223 */ /* 0x000fe40000010007 */
[C---:B------:R-:W-:Y:S02]  /*10b50*/  FFMA.FTZ R3, R11.reuse, R4, -R3 ;  /* 0x000000040b037223 */ /* 0x040fe40000010803 */
[----:B------:R-:W-:Y:S01]  /*10b60*/  FFMA.FTZ R30, R11, R2, R30 ;  /* 0x000000020b1e7223 */ /* 0x000fe2000001001e */
[----:B------:R-:W-:Y:S01]  /*10b70*/  F2FP.BF16.PACK_AB R10, R10, R15 ;  /* 0x0000000f0a0a723e */ /* 0x000fe200000010ff */
[----:B------:R-:W-:-:S02]  /*10b80*/  FFMA.FTZ R25, R29, R14, R25 ;  /* 0x0000000e1d197223 */ /* 0x000fc40000010019 */
[C---:B------:R-:W-:Y:S01]  /*10b90*/  FFMA.FTZ R5, R27.reuse, R28, -R5 ;  /* 0x0000001c1b057223 */ /* 0x040fe20000010805 */
[----:B------:R-:W-:Y:S01]  /*10ba0*/  F2FP.BF16.PACK_AB R3, R30, R3 ;  /* 0x000000031e03723e */ /* 0x000fe200000010ff */
[----:B------:R-:W-:Y:S01]  /*10bb0*/  FFMA.FTZ R24, R27, R24, R31 ;  /* 0x000000181b187223 */ /* 0x000fe2000001001f */
[----:B------:R-:W-:Y:S02]  /*10bc0*/  F2FP.BF16.PACK_AB R27, R25, R26 ;  /* 0x0000001a191b723e */ /* 0x000fe400000010ff */
[----:B------:R-:W-:Y:S02]  /*10bd0*/  MOV R25, R10 ;  /* 0x0000000a00197202 */ /* 0x000fe40000000f00 */
[----:B------:R-:W-:Y:S02]  /*10be0*/  F2FP.BF16.PACK_AB R26, R24, R5 ;  /* 0x00000005181a723e */ /* 0x000fe400000010ff */
[----:B------:R-:W-:Y:S02]  /*10bf0*/  MOV R24, R3 ;  /* 0x0000000300187202 */ /* 0x000fe40000000f00 */
.L_x_997:
[----:B------:R-:W-:Y:S05]  /*10c00*/  BSYNC B0 ;  /* 0x0000000000007941 */ /* 0x000fea0003800000 */
.L_x_996:
[----:B-----5:R1:W-:Y:S02]  /*10c10*/  STS.128 [R245+0x5800], R24 ;  /* 0x00580018f5007388 */ /* 0x0203e40000000c00 */
.L_x_995:
[----:B------:R-:W-:Y:S05]  /*10c20*/  BSYNC B1 ;  /* 0x0000000000017941 */ /* 0x000fea0003800000 */
.L_x_994:
[----:B------:R-:W-:-:S13]  /*10c30*/  ISETP.GE.AND P0, PT, R9, R6, PT ;  /* 0x000000060900720c */ /* 0x000fda0003f06270 */
[----:B------:R1:W-:Y:S01]  /*10c40*/  @P0 STS.128 [R245+0x7800], RZ ;  /* 0x007800fff5000388 */ /* 0x0003e20000000c00 */
[----:B------:R-:W-:Y:S05]  /*10c50*/  @P0 BRA `(.L_x_985) ;  /* 0x0000678000000947 */ /* 0x000fea0003800000 */
[----:B-1--4-:R-:W5:Y:S01]  /*10c60*/  LD.E.128 R12, [R12.64+0x180] ;  /* 0x000180060c0c7980 */ /* 0x012f62000c101d00 */
[----:B------:R-:W-:Y:S01]  /*10c70*/  ISETP.GE.AND P0, PT, R9, R0, PT ;  /* 0x000000000900720c */ /* 0x000fe20003f06270 */
[----:B------:R-:W-:-:S12]  /*10c80*/  BSSY B0, `(.L_x_998) ;  /* 0x0000028000007945 */ /* 0x000fd80003800000 */
[----:B------:R-:W-:Y:S05]  /*10c90*/  @P0 BRA `(.L_x_999) ;  /* 0x0000026000000947 */ /* 0x000fea0003800000 */
[----:B------:R-:W4:Y:S04]  /*10ca0*/  LD.E.64 R2, [R18.64+0xc0] ;  /* 0x0000c00612027980 */ /* 0x000f28000c101b00 */
[----:B--2---:R1:W2:Y:S01]  /*10cb0*/  LD.E.64 R4, [R16.64+0xc0] ;  /* 0x0000c00610047980 */ /* 0x0042a2000c101b00 */
[----:B-----5:R-:W-:Y:S01]  /*10cc0*/  SHF.L.U32 R23, R15, 0x10, RZ ;  /* 0x000000100f177819 */ /* 0x020fe200000006ff */
[----:B------:R-:W-:Y:S01]  /*10cd0*/  IMAD.U32 R24, R14, 0x10000, RZ ;  /* 0x000100000e187824 */ /* 0x000fe200078e00ff */
[C---:B------:R-:W-:Y:S02]  /*10ce0*/  SHF.L.U32 R6, R13.reuse, 0x10, RZ ;  /* 0x000000100d067819 */ /* 0x040fe400000006ff */
[----:B------:R-:W-:Y:S02]  /*10cf0*/  LOP3.LUT R0, R13, 0xffff0000, RZ, 0xc0, !PT ;  /* 0xffff00000d007812 */ /* 0x000fe400078ec0ff */
[----:B------:R-:W-:-:S02]  /*10d00*/  SHF.L.U32 R7, R12, 0x10, RZ ;  /* 0x000000100c077819 */ /* 0x000fc400000006ff */
[----:B------:R-:W-:Y:S02]  /*10d10*/  LOP3.LUT R25, R12, 0xffff0000, RZ, 0xc0, !PT ;  /* 0xffff00000c197812 */ /* 0x000fe400078ec0ff */
[----:B------:R-:W-:Y:S02]  /*10d20*/  LOP3.LUT R15, R15, 0xffff0000, RZ, 0xc0, !PT ;  /* 0xffff00000f0f7812 */ /* 0x000fe400078ec0ff */
[----:B-1----:R-:W-:Y:S02]  /*10d30*/  LOP3.LUT R16, R14, 0xffff0000, RZ, 0xc0, !PT ;  /* 0xffff00000e107812 */ /* 0x002fe400078ec0ff */
        /* <DEDUP_REMOVED lines=19> */
[-C--:B------:R-:W-:Y:S02]  /*10e70*/  FMUL.FTZ R16, R16, R5.reuse ;  /* 0x0000000510107220 */ /* 0x080fe40000410000 */
        /* <DEDUP_REMOVED lines=8> */
.L_x_999:
[----:B------:R-:W-:Y:S05]  /*10f00*/  BSYNC B0 ;  /* 0x0000000000007941 */ /* 0x000fea0003800000 */
.L_x_998:
[----:B-----5:R1:W-:Y:S01]  /*10f10*/  STS.128 [R245+0x7800], R12 ;  /* 0x0078000cf5007388 */ /* 0x0203e20000000c00 */
[----:B------:R-:W-:Y:S05]  /*10f20*/  BRA `(.L_x_985) ;  /* 0x000064b000007947 */ /* 0x000fea0003800000 */
.L_x_936:
[----:B-1----:R-:W-:Y:S01]  /*10f30*/  BSSY B2, `(.L_x_1000) ;  /* 0x0000168000027945 */ /* 0x002fe20003800000 */
        /* <DEDUP_REMOVED lines=9> */
[----:B------:R-:W-:Y:S01]  /*10fd0*/  ISETP.GE.AND P0, PT, R14, R5, PT ;  /* 0x000000050e00720c */ /* 0x000fe20003f06270 */
[----:B------:R-:W-:Y:S02]  /*10fe0*/  IMAD.MOV.U32 R25, RZ, RZ, RZ ;  /* 0x000000ffff197224 */ /* 0x000fe400078e00ff */
[----:B------:R-:W-:-:S10]  /*10ff0*/  IMAD.MOV.U32 R17, RZ, RZ, R5 ;  /* 0x000000ffff117224 */ /* 0x000fd400078e0005 */
[----:B------:R-:W-:Y:S01]  /*11000*/  @P0 IADD3 R25, -R2, RZ, RZ ;  /* 0x000000ff02190210 */ /* 0x000fe20007ffe1ff */
[----:B------:R-:W-:-:S03]  /*11010*/  @P0 IMAD.MOV R17, RZ, RZ, -R2 ;  /* 0x000000ffff110224 */ /* 0x000fc600078e0a02 */
[----:B------:R-:W-:Y:S01]  /*11020*/  IADD3 R27, P1, R25, R3, RZ ;  /* 0x00000003191b7210 */ /* 0x000fe20007f3e0ff */
[----:B------:R-:W-:-:S03]  /*11030*/  IMAD.WIDE R16, R17, 0x2, R42 ;  /* 0x0000000211107825 */ /* 0x000fc600078e022a */
[----:B------:R-:W-:Y:S01]  /*11040*/  LEA.HI.X.SX32 R25, R25, R4, 0x1, P1 ;  /* 0x0000000419197211 */ /* 0x000fe200008f0eff */
[----:B------:R-:W-:Y:S01]  /*11050*/  IMAD.MOV.U32 R29, RZ, RZ, RZ ;  /* 0x000000ffff1d7224 */ /* 0x000fe200078e00ff */
[C---:B------:R-:W-:Y:S01]  /*11060*/  LEA R24, P1, R27.reuse, R38, 0x1 ;  /* 0x000000261b187211 */ /* 0x040fe200078208ff */
[----:B------:R-:W4:Y:S01]  /*11070*/  LD.E.128 R16, [R16.64] ;  /* 0x0000000610107980 */ /* 0x000f22000c101d00 */
[----:B------:R-:W-:Y:S02]  /*11080*/  @P0 IADD3 R29, -R2, RZ, RZ ;  /* 0x000000ff021d0210 */ /* 0x000fe40007ffe1ff */
[----:B------:R-:W-:Y:S02]  /*11090*/  LEA.HI.X R25, R27, R39, R25, 0x1, P1 ;  /* 0x000000271b197211 */ /* 0x000fe400008f0c19 */
[----:B------:R-:W-:-:S04]  /*110a0*/  IADD3 R31, P1, R29, R3, RZ ;  /* 0x000000031d1f7210 */ /* 0x000fc80007f3e0ff */
[----:B--2---:R-:W2:Y:S01]  /*110b0*/  LD.E.128 R24, [R24.64] ;  /* 0x0000000618187980 */ /* 0x004ea2000c101d00 */
[----:B------:R-:W-:Y:S02]  /*110c0*/  LEA.HI.X.SX32 R29, R29, R4, 0x1, P1 ;  /* 0x000000041d1d7211 */ /* 0x000fe400008f0eff */
[----:B------:R-:W-:-:S04]  /*110d0*/  LEA R28, P1, R31, R40, 0x1 ;  /* 0x000000281f1c7211 */ /* 0x000fc800078208ff */
[----:B------:R-:W-:-:S06]  /*110e0*/  LEA.HI.X R29, R31, R41, R29, 0x1, P1 ;  /* 0x000000291f1d7211 */ /* 0x000fcc00008f0c1d */
[----:B---3--:R-:W3:Y:S01]  /*110f0*/  LD.E.128 R28, [R28.64] ;  /* 0x000000061c1c7980 */ /* 0x008ee2000c101d00 */
[C---:B-----5:R-:W-:Y:S01]  /*11100*/  LOP3.LUT R8, R33.reuse, 0xffff0000, RZ, 0xc0, !PT ;  /* 0xffff000021087812 */ /* 0x060fe200078ec0ff */
[----:B------:R-:W-:Y:S01]  /*11110*/  IMAD.U32 R44, R32, 0x10000, RZ ;  /* 0x00010000202c7824 */ /* 0x000fe200078e00ff */
[----:B------:R-:W-:Y:S01]  /*11120*/  SHF.L.U32 R46, R33, 0x10, RZ ;  /* 0x00000010212e7819 */ /* 0x000fe200000006ff */
[----:B------:R-:W-:Y:S01]  /*11130*/  IMAD.U32 R45, R34, 0x10000, RZ ;  /* 0x00010000222d7824 */ /* 0x000fe200078e00ff */
[C---:B------:R-:W-:Y:S02]  /*11140*/  LOP3.LUT R33, R35.reuse, 0xffff0000, RZ, 0xc0, !PT ;  /* 0xffff000023217812 */ /* 0x040fe400078ec0ff */
[----:B------:R-:W-:Y:S02]  /*11150*/  SHF.L.U32 R48, R35, 0x10, RZ ;  /* 0x0000001023307819 */ /* 0x000fe400000006ff */
[----:B------:R-:W-:Y:S02]  /*11160*/  LOP3.LUT R32, R32, 0xffff0000, RZ, 0xc0, !PT ;  /* 0xffff000020207812 */ /* 0x000fe400078ec0ff */
[----:B------:R-:W-:Y:S01]  /*11170*/  LOP3.LUT R34, R34, 0xffff0000, RZ, 0xc0, !PT ;  /* 0xffff000022227812 */ /* 0x000fe200078ec0ff */
[C---:B----4-:R-:W-:Y:S01]  /*11180*/  IMAD.U32 R47, R16.reuse, 0x10000, RZ ;  /* 0x00010000102f7824 */ /* 0x050fe200078e00ff */
[----:B------:R-:W-:Y:S01]  /*11190*/  LOP3.LUT R35, R16, 0xffff0000, RZ, 0xc0, !PT ;  /* 0xffff000010237812 */ /* 0x000fe200078ec0ff */
[----:B------:R-:W-:Y:S01]  /*111a0*/  IMAD.U32 R49, R18, 0x10000, RZ ;  /* 0x0001000012317824 */ /* 0x000fe200078e00ff */
[----:B------:R-:W-:-:S02]  /*111b0*/  SHF.L.U32 R16, R17, 0x10, RZ ;  /* 0x0000001011107819 */ /* 0x000fc400000006ff */
[----:B------:R-:W-:Y:S02]  /*111c0*/  LOP3.LUT R50, R17, 0xffff0000, RZ, 0xc0, !PT ;  /* 0xffff000011327812 */ /* 0x000fe400078ec0ff */
[C---:B------:R-:W-:Y:S02]  /*111d0*/  SHF.L.U32 R17, R19.reuse, 0x10, RZ ;  /* 0x0000001013117819 */ /* 0x040fe400000006ff */
[----:B------:R-:W-:Y:S01]  /*111e0*/  LOP3.LUT R51, R19, 0xffff0000, RZ, 0xc0, !PT ;  /* 0xffff000013337812 */ /* 0x000fe200078ec0ff */
[----:B--2---:R-:W-:Y:S01]  /*111f0*/  IMAD.U32 R52, R24, 0x10000, RZ ;  /* 0x0001000018347824 */ /* 0x004fe200078e00ff */
[C---:B------:R-:W-:Y:S01]  /*11200*/  SHF.L.U32 R19, R25.reuse, 0x10, RZ ;  /* 0x0000001019137819 */ /* 0x040fe200000006ff */
[----:B------:R-:W-:Y:S01]  /*11210*/  IMAD.U32 R54, R26, 0x10000, RZ ;  /* 0x000100001a367824 */ /* 0x000fe200078e00ff */
[----:B------:R-:W-:Y:S01]  /*11220*/  LOP3.LUT R53, R25, 0xffff0000, RZ, 0xc0, !PT ;  /* 0xffff000019357812 */ /* 0x000fe200078ec0ff */
[----:B------:R-:W-:Y:S01]  /*11230*/  @!P0 FADD.FTZ R52, -R52, -RZ ;  /* 0x800000ff34348221 */ /* 0x000fe20000010100 */
[----:B------:R-:W-:Y:S01]  /*11240*/  LOP3.LUT R24, R24, 0xffff0000, RZ, 0xc0, !PT ;  /* 0xffff000018187812 */ /* 0x000fe200078ec0ff */
[----:B------:R-:W-:Y:S01]  /*11250*/  @!P0 FADD.FTZ R19, -R19, -RZ ;  /* 0x800000ff13138221 */ /* 0x000fe20000010100 */
[----:B------:R-:W-:Y:S01]  /*11260*/  LOP3.LUT R25, R26, 0xffff0000, RZ, 0xc0, !PT ;  /* 0xffff00001a197812 */ /* 0x000fe200078ec0ff */
[----:B------:R-:W-:Y:S01]  /*11270*/  @!P0 FADD.FTZ R53, -R53, -RZ ;  /* 0x800000ff35358221 */ /* 0x000fe20000010100 */
[----:B------:R-:W-:Y:S01]  /*11280*/  SHF.L.U32 R26, R27, 0x10, RZ ;  /* 0x000000101b1a7819 */ /* 0x000fe200000006ff */
[----:B------:R-:W-:Y:S01]  /*11290*/  @!P0 FADD.FTZ R24, -R24, -RZ ;  /* 0x800000ff18188221 */ /* 0x000fe20000010100 */
[----:B------:R-:W-:Y:S01]  /*112a0*/  LOP3.LUT R18, R18, 0xffff0000, RZ, 0xc0, !PT ;  /* 0xffff000012127812 */ /* 0x000fe200078ec0ff */
[----:B------:R-:W-:Y:S01]  /*112b0*/  @!P0 FADD.FTZ R25, -R25, -RZ ;  /* 0x800000ff19198221 */ /* 0x000fe20000010100 */
[----:B------:R-:W-:Y:S01]  /*112c0*/  LOP3.LUT R60, R27, 0xffff0000, RZ, 0xc0, !PT ;  /* 0xffff00001b3c7812 */ /* 0x000fe200078ec0ff */
[----:B------:R-:W-:Y:S01]  /*112d0*/  @!P0 FADD.FTZ R26, -R26, -RZ ;  /* 0x800000ff1a1a8221 */ /* 0x000fe20000010100 */
[----:B---3--:R-:W-:Y:S01]  /*112e0*/  LOP3.LUT R27, R30, 0xffff0000, RZ, 0xc0, !PT ;  /* 0xffff00001e1b7812 */ /* 0x008fe200078ec0ff */
[----:B------:R-:W-:-:S02]  /*112f0*/  FMUL.FTZ R35, R35, R24 ;  /* 0x0000001823237220 */ /* 0x000fc40000410000 */
[----:B------:R-:W-:Y:S02]  /*11300*/  @!P0 FADD.FTZ R54, -R54, -RZ ;  /* 0x800000ff36368221 */ /* 0x000fe40000010100 */
[----:B------:R-:W-:Y:S02]  /*11310*/  @!P0 FADD.FTZ R60, -R60, -RZ ;  /* 0x800000ff3c3c8221 */ /* 0x000fe40000010100 */
[----:B------:R-:W-:Y:S01]  /*11320*/  FMUL.FTZ R25, R18, R25 ;  /* 0x0000001912197220 */ /* 0x000fe20000410000 */
[----:B------:R-:W-:Y:S01]  /*11330*/  LOP3.LUT R18, R28, 0xffff0000, RZ, 0xc0, !PT ;  /* 0xffff00001c127812 */ /* 0x000fe200078ec0ff */
[----:B------:R-:W-:Y:S01]  /*11340*/  FMUL.FTZ R19, R16, R19 ;  /* 0x0000001310137220 */ /* 0x000fe20000410000 */
[C---:B------:R-:W-:Y:S01]  /*11350*/  SHF.L.U32 R16, R29.reuse, 0x10, RZ ;  /* 0x000000101d107819 */ /* 0x040fe200000006ff */
[----:B------:R-:W-:Y:S01]  /*11360*/  IMAD.U32 R24, R28, 0x10000, RZ ;  /* 0x000100001c187824 */ /* 0x000fe200078e00ff */
[----:B------:R-:W-:Y:S01]  /*11370*/  LOP3.LUT R29, R29, 0xffff0000, RZ, 0xc0, !PT ;  /* 0xffff00001d1d7812 */ /* 0x000fe200078ec0ff */
[----:B------:R-:W-:Y:S01]  /*11380*/  FMUL.FTZ R17, R17, R26 ;  /* 0x0000001a11117220 */ /* 0x000fe20000410000 */
[C---:B------:R-:W-:Y:S01]  /*11390*/  SHF.L.U32 R26, R31.reuse, 0x10, RZ ;  /* 0x000000101f1a7819 */ /* 0x040fe200000006ff */
[----:B------:R-:W-:Y:S01]  /*113a0*/  IMAD.U32 R28, R30, 0x10000, RZ ;  /* 0x000100001e1c7824 */ /* 0x000fe200078e00ff */
[----:B------:R-:W-:Y:S01]  /*113b0*/  LOP3.LUT R30, R31, 0xffff0000, RZ, 0xc0, !PT ;  /* 0xffff00001f1e7812 */ /* 0x000fe200078ec0ff */
[----:B------:R-:W-:-:S02]  /*113c0*/  FMUL.FTZ R47, R47, R52 ;  /* 0x000000342f2f7220 */ /* 0x000fc40000410000 */
[----:B------:R-:W-:Y:S02]  /*113d0*/  FMUL.FTZ R53, R50, R53 ;  /* 0x0000003532357220 */ /* 0x000fe40000410000 */
[----:B------:R-:W-:Y:S02]  /*113e0*/  FMUL.FTZ R54, R49, R54 ;  /* 0x0000003631367220 */ /* 0x000fe40000410000 */
[----:B------:R-:W-:Y:S02]  /*113f0*/  FMUL.FTZ R60, R51, R60 ;  /* 0x0000003c333c7220 */ /* 0x000fe40000410000 */
[----:B------:R-:W-:Y:S02]  /*11400*/  FFMA.FTZ R24, R44, R24, R47 ;  /* 0x000000182c187223 */ /* 0x000fe4000001002f */
[----:B------:R-:W-:Y:S02]  /*11410*/  FFMA.FTZ R35, R32, R18, R35 ;  /* 0x0000001220237223 */ /* 0x000fe40000010023 */
[----:B------:R-:W-:-:S02]  /*11420*/  FFMA.FTZ R16, R46, R16, R19 ;  /* 0x000000102e107223 */ /* 0x000fc40000010013 */
[----:B------:R-:W-:Y:S01]  /*11430*/  FFMA.FTZ R29, R8, R29, R53 ;  /* 0x0000001d081d7223 */ /* 0x000fe20000010035 */
[----:B------:R-:W-:Y:S01]  /*11440*/  F2FP.BF16.PACK_AB R32, R35, R24 ;  /* 0x000000182320723e */ /* 0x000fe200000010ff */
[----:B------:R-:W-:Y:S02]  /*11450*/  FFMA.FTZ R28, R45, R28, R54 ;  /* 0x0000001c2d1c7223 */ /* 0x000fe40000010036 */
[----:B------:R-:W-:Y:S02]  /*11460*/  FFMA.FTZ R17, R48, R26, R17 ;  /* 0x0000001a30117223 */ /* 0x000fe40000010011 */
[----:B------:R-:W-:Y:S01]  /*11470*/  FFMA.FTZ R30, R33, R30, R60 ;  /* 0x0000001e211e7223 */ /* 0x000fe2000001003c */
[----:B------:R-:W-:Y:S01]  /*11480*/  F2FP.BF16.PACK_AB R33, R29, R16 ;  /* 0x000000101d21723e */ /* 0x000fe200000010ff */
[----:B------:R-:W-:-:S03]  /*11490*/  FFMA.FTZ R25, R34, R27, R25 ;  /* 0x0000001b22197223 */ /* 0x000fc60000010019 */
[----:B------:R-:W-:Y:S02]  /*114a0*/  F2FP.BF16.PACK_AB R35, R30, R17 ;  /* 0x000000111e23723e */ /* 0x000fe400000010ff */
[----:B------:R-:W-:Y:S02]  /*114b0*/  F2FP.BF16.PACK_AB R34, R25, R28 ;  /* 0x0000001c1922723e */ /* 0x000fe400000010ff */
.L_x_1005:
[----:B------:R-:W-:Y:S05]  /*114c0*/  BSYNC B0 ;  /* 0x0000000000007941 */ /* 0x000fea0003800000 */
.L_x_1004:
[----:B-----5:R4:W-:Y:S02]  /*114d0*/  STS.128 [R245], R32 ;  /* 0x00000020f5007388 */ /* 0x0209e40000000c00 */
.L_x_1003:
[----:B------:R-:W-:Y:S05]  /*114e0*/  BSYNC B1 ;  /* 0x0000000000017941 */ /* 0x000fea0003800000 */
.L_x_1002:
        /* <DEDUP_REMOVED lines=18> */
[----:B--2---:R-:W2:Y:S01]  /*11610*/  LD.E.128 R16, [R16.64+0x80] ;  /* 0x0000800610107980 */ /* 0x004ea2000c101d00 */
[----:B------:R-:W-:Y:S02]  /*11620*/  @P0 IADD3 R29, -R2, RZ, RZ ;  /* 0x000000ff021d0210 */ /* 0x000fe40007ffe1ff */
[----:B------:R-:W-:Y:S02]  /*11630*/  LEA.HI.X R25, R27, R39, R25, 0x1, P1 ;  /* 0x000000271b197211 */ /* 0x000fe400008f0c19 */
[----:B------:R-:W-:-:S04]  /*11640*/  IADD3 R31, P1, R29, R3, RZ ;  /* 0x000000031d1f7210 */ /* 0x000fc80007f3e0ff */
[----:B---3--:R-:W3:Y:S01]  /*11650*/  LD.E.128 R24, [R24.64+0x80] ;  /* 0x0000800618187980 */ /* 0x008ee2000c101d00 */
[----:B------:R-:W-:Y:S02]  /*11660*/  LEA.HI.X.SX32 R29, R29, R4, 0x1, P1 ;  /* 0x000000041d1d7211 */ /* 0x000fe400008f0eff */
[----:B------:R-:W-:-:S04]  /*11670*/  LEA R28, P1, R31, R40, 0x1 ;  /* 0x000000281f1c7211 */ /* 0x000fc800078208ff */
[----:B------:R-:W-:-:S06]  /*11680*/  LEA.HI.X R29, R31, R41, R29, 0x1, P1 ;  /* 0x000000291f1d7211 */ /* 0x000fcc00008f0c1d */
[----:B----4-:R-:W4:Y:S01]  /*11690*/  LD.E.128 R28, [R28.64+0x80] ;  /* 0x000080061c1c7980 */ /* 0x010f22000c101d00 */
        /* <DEDUP_REMOVED lines=8> */
[C---:B--2---:R-:W-:Y:S01]  /*11720*/  IMAD.U32 R47, R16.reuse, 0x10000, RZ ;  /* 0x00010000102f7824 */ /* 0x044fe200078e00ff */
[----:B------:R-:W-:Y:S01]  /*11730*/  LOP3.LUT R35, R16, 0xffff0000, RZ, 0xc0, !PT ;  /* 0xffff000010237812 */ /* 0x000fe200078ec0ff */
[----:B------:R-:W-:Y:S01]  /*11740*/  IMAD.U32 R49, R18, 0x10000, RZ ;  /* 0x0001000012317824 */ /* 0x000fe200078e00ff */
[----:B------:R-:W-:-:S02]  /*11750*/  SHF.L.U32 R16, R17, 0x10, RZ ;  /* 0x0000001011107819 */ /* 0x000fc400000006ff */
[----:B------:R-:W-:Y:S02]  /*11760*/  LOP3.LUT R50, R17, 0xffff0000, RZ, 0xc0, !PT ;  /* 0xffff000011327812 */ /* 0x000fe400078ec0ff */
[C---:B------:R-:W-:Y:S02]  /*11770*/  SHF.L.U32 R17, R19.reuse, 0x10, RZ ;  /* 0x0000001013117819 */ /* 0x040fe400000006ff */
[----:B------:R-:W-:Y:S01]  /*11780*/  LOP3.LUT R51, R19, 0xffff0000, RZ, 0xc0, !PT ;  /* 0xffff000013337812 */ /* 0x000fe200078ec0ff */
[----:B---3--:R-:W-:Y:S01]  /*11790*/  IMAD.U32 R52, R24, 0x10000, RZ ;  /* 0x0001000018347824 */ /* 0x008fe200078e00ff */
        /* <DEDUP_REMOVED lines=14> */
[----:B----4-:R-:W-:Y:S01]  /*11880*/  LOP3.LUT R27, R30, 0xffff0000, RZ, 0xc0, !PT ;  /* 0xffff00001e1b7812 */ /* 0x010fe200078ec0ff */
        /* <DEDUP_REMOVED lines=29> */
.L_x_1009:
[----:B------:R-:W-:Y:S05]  /*11a60*/  BSYNC B0 ;  /* 0x0000000000007941 */ /* 0x000fea0003800000 */
.L_x_1008:
[----:B-----5:R1:W-:Y:S02]  /*11a70*/  STS.128 [R245+0x2000], R32 ;  /* 0x00200020f5007388 */ /* 0x0203e40000000c00 */
.L_x_1007:
[----:B------:R-:W-:Y:S05]  /*11a80*/  BSYNC B1 ;  /* 0x0000000000017941 */ /* 0x000fea0003800000 */
.L_x_1006:
        /* <DEDUP_REMOVED lines=18> */
[----:B------:R-:W4:Y:S01]  /*11bb0*/  LD.E.128 R16, [R16.64+0x100] ;  /* 0x0001000610107980 */ /* 0x000f22000c101d00 */
[----:B------:R-:W-:Y:S02]  /*11bc0*/  @P0 IADD3 R29, -R2, RZ, RZ ;  /* 0x000000ff021d0210 */ /* 0x000fe40007ffe1ff */
[----:B------:R-:W-:Y:S02]  /*11bd0*/  LEA.HI.X R25, R27, R39, R25, 0x1, P1 ;  /* 0x000000271b197211 */ /* 0x000fe400008f0c19 */
[----:B------:R-:W-:-:S04]  /*11be0*/  IADD3 R31, P1, R29, R3, RZ ;  /* 0x000000031d1f7210 */ /* 0x000fc80007f3e0ff */
[----:B--2---:R-:W2:Y:S01]  /*11bf0*/  LD.E.128 R24, [R24.64+0x100] ;  /* 0x0001000618187980 */ /* 0x004ea2000c101d00 */
[----:B------:R-:W-:Y:S02]  /*11c00*/  LEA.HI.X.SX32 R29, R29, R4, 0x1, P1 ;  /* 0x000000041d1d7211 */ /* 0x000fe400008f0eff */
[----:B------:R-:W-:-:S04]  /*11c10*/  LEA R28, P1, R31, R40, 0x1 ;  /* 0x000000281f1c7211 */ /* 0x000fc800078208ff */
[----:B------:R-:W-:-:S06]  /*11c20*/  LEA.HI.X R29, R31, R41, R29, 0x1, P1 ;  /* 0x000000291f1d7211 */ /* 0x000fcc00008f0c1d */
[----:B---3--:R-:W3:Y:S01]  /*11c30*/  LD.E.128 R28, [R28.64+0x100] ;  /* 0x000100061c1c7980 */ /* 0x008ee2000c101d00 */
        /* <DEDUP_REMOVED lines=60> */
.L_x_1013:
[----:B------:R-:W-:Y:S05]  /*12000*/  BSYNC B0 ;  /* 0x0000000000007941 */ /* 0x000fea0003800000 */
.L_x_1012:
[----:B-----5:R4:W-:Y:S02]  /*12010*/  STS.128 [R245+0x4000], R32 ;  /* 0x00400020f5007388 */ /* 0x0209e40000000c00 */
.L_x_1011:
[----:B------:R-:W-:Y:S05]  /*12020*/  BSYNC B1 ;  /* 0x0000000000017941 */ /* 0x000fea0003800000 */
.L_x_1010:
[----:B------:R-:W-:-:S13]  /*12030*/  ISETP.GE.AND P0, PT, R9, R6, PT ;  /* 0x000000060900720c */ /* 0x000fda0003f06270 */
        /* <DEDUP_REMOVED lines=26> */
[----:B-1----:R-:W-:Y:S01]  /*121e0*/  IMAD.U32 R42, R32, 0x10000, RZ ;  /* 0x00010000202a7824 */ /* 0x002fe200078e00ff */
        /* <DEDUP_REMOVED lines=58> */
.L_x_1015:
[----:B------:R-:W-:Y:S05]  /*12590*/  BSYNC B0 ;  /* 0x0000000000007941 */ /* 0x000fea0003800000 */
.L_x_1014:
[----:B-----5:R4:W-:Y:S02]  /*125a0*/  STS.128 [R245+0x6000], R32 ;  /* 0x00600020f5007388 */ /* 0x0209e40000000c00 */
.L_x_1001:
[----:B------:R-:W-:Y:S05]  /*125b0*/  BSYNC B2 ;  /* 0x0000000000027941 */ /* 0x000fea0003800000 */
.L_x_1000:
        /* <DEDUP_REMOVED lines=13> */
[----:B------:R-:W-:Y:S01]  /*12690*/  ISETP.GE.AND P0, PT, R14, R5, PT ;  /* 0x000000050e00720c */ /* 0x000fe20003f06270 */
[----:B------:R-:W-:Y:S02]  /*126a0*/  IMAD.MOV.U32 R25, RZ, RZ, RZ ;  /* 0x000000ffff197224 */ /* 0x000fe400078e00ff */
[----:B------:R-:W-:Y:S01]  /*126b0*/  IMAD.MOV.U32 R17, RZ, RZ, R5 ;  /* 0x000000ffff117224 */ /* 0x000fe200078e0005 */
[----:B------:R-:W-:-:S09]  /*126c0*/  MOV R29, RZ ;  /* 0x000000ff001d7202 */ /* 0x000fd20000000f00 */
[----:B------:R-:W-:Y:S01]  /*126d0*/  @P0 IADD3 R25, -R2, RZ, RZ ;  /* 0x000000ff02190210 */ /* 0x000fe20007ffe1ff */
[----:B------:R-:W-:-:S03]  /*126e0*/  @P0 IMAD.MOV R17, RZ, RZ, -R2 ;  /* 0x000000ffff110224 */ /* 0x000fc600078e0a02 */
[----:B------:R-:W-:Y:S01]  /*126f0*/  IADD3 R27, P1, R25, R3, RZ ;  /* 0x00000003191b7210 */ /* 0x000fe20007f3e0ff */
[----:B------:R-:W-:-:S03]  /*12700*/  IMAD.WIDE R16, R17, 0x2, R36 ;  /* 0x0000000211107825 */ /* 0x000fc600078e0224 */
[----:B------:R-:W-:Y:S01]  /*12710*/  LEA.HI.X.SX32 R25, R25, R4, 0x1, P1 ;  /* 0x0000000419197211 */ /* 0x000fe200008f0eff */
[----:B------:R-:W-:Y:S01]  /*12720*/  @P0 IMAD.MOV R29, RZ, RZ, -R2 ;  /* 0x000000ffff1d0224 */ /* 0x000fe200078e0a02 */
[C---:B------:R-:W-:Y:S01]  /*12730*/  LEA R24, P1, R27.reuse, R38, 0x1 ;  /* 0x000000261b187211 */ /* 0x040fe200078208ff */
[----:B------:R-:W4:Y:S03]  /*12740*/  LD.E.128 R16, [R16.64] ;  /* 0x0000000610107980 */ /* 0x000f26000c101d00 */
[----:B------:R-:W-:Y:S02]  /*12750*/  LEA.HI.X R25, R27, R39, R25, 0x1, P1 ;  /* 0x000000271b197211 */ /* 0x000fe400008f0c19 */
[----:B------:R-:W-:-:S04]  /*12760*/  IADD3 R31, P1, R29, R3, RZ ;  /* 0x000000031d1f7210 */ /* 0x000fc80007f3e0ff */
[----:B--2---:R-:W2:Y:S01]  /*12770*/  LD.E.128 R24, [R24.64] ;  /* 0x0000000618187980 */ /* 0x004ea2000c101d00 */
[----:B------:R-:W-:Y:S02]  /*12780*/  LEA.HI.X.SX32 R29, R29, R4, 0x1, P1 ;  /* 0x000000041d1d7211 */ /* 0x000fe400008f0eff */
[----:B------:R-:W-:-:S04]  /*12790*/  LEA R28, P1, R31, R40, 0x1 ;  /* 0x000000281f1c7211 */ /* 0x000fc800078208ff */
[----:B------:R-:W-:-:S06]  /*127a0*/  LEA.HI.X R29, R31, R41, R29, 0x1, P1 ;  /* 0x000000291f1d7211 */ /* 0x000fcc00008f0c1d */
[----:B---3--:R-:W3:Y:S01]  /*127b0*/  LD.E.128 R28, [R28.64] ;  /* 0x000000061c1c7980 */ /* 0x008ee2000c101d00 */
[C---:B-----5:R-:W-:Y:S01]  /*127c0*/  SHF.L.U32 R43, R32.reuse, 0x10, RZ ;  /* 0x00000010202b7819 */ /* 0x060fe200000006ff */
[----:B------:R-:W-:Y:S01]  /*127d0*/  IMAD.U32 R45, R33, 0x10000, RZ ;  /* 0x00010000212d7824 */ /* 0x000fe200078e00ff */
[----:B------:R-:W-:Y:S01]  /*127e0*/  LOP3.LUT R42, R32, 0xffff0000, RZ, 0xc0, !PT ;  /* 0xffff0000202a7812 */ /* 0x000fe200078ec0ff */
[----:B------:R-:W-:Y:S01]  /*127f0*/  IMAD.U32 R47, R35, 0x10000, RZ ;  /* 0x00010000232f7824 */ /* 0x000fe200078e00ff */
[----:B------:R-:W-:Y:S02]  /*12800*/  LOP3.LUT R32, R33, 0xffff0000, RZ, 0xc0, !PT ;  /* 0xffff000021207812 */ /* 0x000fe400078ec0ff */
[----:B------:R-:W-:Y:S02]  /*12810*/  LOP3.LUT R33, R35, 0xffff0000, RZ, 0xc0, !PT ;  /* 0xffff000023217812 */ /* 0x000fe400078ec0ff */
[C---:B------:R-:W-:Y:S02]  /*12820*/  SHF.L.U32 R44, R34.reuse, 0x10, RZ ;  /* 0x00000010222c7819 */ /* 0x040fe400000006ff */
[----:B------:R-:W-:-:S02]  /*12830*/  LOP3.LUT R34, R34, 0xffff0000, RZ, 0xc0, !PT ;  /* 0xffff000022227812 */ /* 0x000fc400078ec0ff */
[C---:B----4-:R-:W-:Y:S02]  /*12840*/  SHF.L.U32 R46, R16.reuse, 0x10, RZ ;  /* 0x00000010102e7819 */ /* 0x050fe400000006ff */
[----:B------:R-:W-:Y:S01]  /*12850*/  LOP3.LUT R35, R16, 0xffff0000, RZ, 0xc0, !PT ;  /* 0xffff000010237812 */ /* 0x000fe200078ec0ff */
[C---:B------:R-:W-:Y:S01]  /*12860*/  IMAD.U32 R16, R17.reuse, 0x10000, RZ ;  /* 0x0001000011107824 */ /* 0x040fe200078e00ff */
[----:B------:R-:W-:Y:S01]  /*12870*/  LOP3.LUT R49, R17, 0xffff0000, RZ, 0xc0, !PT ;  /* 0xffff000011317812 */ /* 0x000fe200078ec0ff */
[C---:B------:R-:W-:Y:S01]  /*12880*/  IMAD.U32 R17, R19.reuse, 0x10000, RZ ;  /* 0x0001000013117824 */ /* 0x040fe200078e00ff */
[----:B------:R-:W-:Y:S02]  /*12890*/  LOP3.LUT R50, R19, 0xffff0000, RZ, 0xc0, !PT ;  /* 0xffff000013327812 */ /* 0x000fe400078ec0ff */
[----:B------:R-:W-:Y:S01]  /*128a0*/  SHF.L.U32 R48, R18, 0x10, RZ ;  /* 0x0000001012307819 */ /* 0x000fe200000006ff */
[C---:B--2---:R-:W-:Y:S01]  /*128b0*/  IMAD.U32 R19, R25.reuse, 0x10000, RZ ;  /* 0x0001000019137824 */ /* 0x044fe200078e00ff */
[----:B------:R-:W-:-:S02]  /*128c0*/  LOP3.LUT R52, R25, 0xffff0000, RZ, 0xc0, !PT ;  /* 0xffff000019347812 */ /* 0x000fc400078ec0ff */
[C---:B------:R-:W-:Y:S01]  /*128d0*/  SHF.L.U32 R53, R26.reuse, 0x10, RZ ;  /* 0x000000101a357819 */ /* 0x040fe200000006ff */
[----:B------:R-:W-:Y:S01]  /*128e0*/  @!P0 FADD.FTZ R19, -R19, -RZ ;  /* 0x800000ff13138221 */ /* 0x000fe20000010100 */
[----:B------:R-:W-:Y:S01]  /*128f0*/  LOP3.LUT R25, R26, 0xffff0000, RZ, 0xc0, !PT ;  /* 0xffff00001a197812 */ /* 0x000fe200078ec0ff */
[C---:B------:R-:W-:Y:S01]  /*12900*/  IMAD.U32 R26, R27.reuse, 0x10000, RZ ;  /* 0x000100001b1a7824 */ /* 0x040fe200078e00ff */
[----:B------:R-:W-:Y:S01]  /*12910*/  LOP3.LUT R27, R27, 0xffff0000, RZ, 0xc0, !PT ;  /* 0xffff00001b1b7812 */ /* 0x000fe200078ec0ff */
[----:B------:R-:W-:Y:S01]  /*12920*/  @!P0 FADD.FTZ R52, -R52, -RZ ;  /* 0x800000ff34348221 */ /* 0x000fe20000010100 */
[----:B------:R-:W-:Y:S01]  /*12930*/  SHF.L.U32 R51, R24, 0x10, RZ ;  /* 0x0000001018337819 */ /* 0x000fe200000006ff */
[----:B------:R-:W-:Y:S01]  /*12940*/  @!P0 FADD.FTZ R26, -R26, -RZ ;  /* 0x800000ff1a1a8221 */ /* 0x000fe20000010100 */
[----:B------:R-:W-:Y:S01]  /*12950*/  LOP3.LUT R24, R24, 0xffff0000, RZ, 0xc0, !PT ;  /* 0xffff000018187812 */ /* 0x000fe200078ec0ff */
[----:B------:R-:W-:Y:S01]  /*12960*/  @!P0 FADD.FTZ R25, -R25, -RZ ;  /* 0x800000ff19198221 */ /* 0x000fe20000010100 */
[----:B------:R-:W-:Y:S01]  /*12970*/  LOP3.LUT R18, R18, 0xffff0000, RZ, 0xc0, !PT ;  /* 0xffff000012127812 */ /* 0x000fe200078ec0ff */
[----:B------:R-:W-:-:S02]  /*12980*/  @!P0 FADD.FTZ R27, -R27, -RZ ;  /* 0x800000ff1b1b8221 */ /* 0x000fc40000010100 */
[----:B------:R-:W-:Y:S02]  /*12990*/  FMUL.FTZ R26, R17, R26 ;  /* 0x0000001a111a7220 */ /* 0x000fe40000410000 */
[----:B------:R-:W-:Y:S02]  /*129a0*/  @!P0 FADD.FTZ R24, -R24, -RZ ;  /* 0x800000ff18188221 */ /* 0x000fe40000010100 */
[C---:B---3--:R-:W-:Y:S01]  /*129b0*/  IMAD.U32 R17, R29.reuse, 0x10000, RZ ;  /* 0x000100001d117824 */ /* 0x048fe200078e00ff */
[----:B------:R-:W-:Y:S01]  /*129c0*/  LOP3.LUT R29, R29, 0xffff0000, RZ, 0xc0, !PT ;  /* 0xffff00001d1d7812 */ /* 0x000fe200078ec0ff */
[----:B------:R-:W-:Y:S01]  /*129d0*/  FMUL.FTZ R16, R16, R19 ;  /* 0x0000001310107220 */ /* 0x000fe20000410000 */
[----:B------:R-:W-:Y:S01]  /*129e0*/  SHF.L.U32 R19, R28, 0x10, RZ ;  /* 0x000000101c137819 */ /* 0x000fe200000006ff */
[----:B------:R-:W-:Y:S01]  /*129f0*/  FMUL.FTZ R25, R18, R25 ;  /* 0x0000001912197220 */ /* 0x000fe20000410000 */
[----:B------:R-:W-:Y:S01]  /*12a00*/  LOP3.LUT R18, R28, 0xffff0000, RZ, 0xc0, !PT ;  /* 0xffff00001c127812 */ /* 0x000fe200078ec0ff */
[----:B------:R-:W-:Y:S01]  /*12a10*/  @!P0 FADD.FTZ R51, -R51, -RZ ;  /* 0x800000ff33338221 */ /* 0x000fe20000010100 */
[----:B------:R-:W-:Y:S01]  /*12a20*/  SHF.L.U32 R28, R30, 0x10, RZ ;  /* 0x000000101e1c7819 */ /* 0x000fe200000006ff */
[----:B------:R-:W-:-:S02]  /*12a30*/  FMUL.FTZ R49, R49, R52 ;  /* 0x0000003431317220 */ /* 0x000fc40000410000 */
[----:B------:R-:W-:Y:S02]  /*12a40*/  @!P0 FADD.FTZ R53, -R53, -RZ ;  /* 0x800000ff35358221 */ /* 0x000fe40000010100 */
[----:B------:R-:W-:Y:S01]  /*12a50*/  FMUL.FTZ R50, R50, R27 ;  /* 0x0000001b32327220 */ /* 0x000fe20000410000 */
[----:B------:R-:W-:Y:S01]  /*12a60*/  LOP3.LUT R27, R30, 0xffff0000, RZ, 0xc0, !PT ;  /* 0xffff00001e1b7812 */ /* 0x000fe200078ec0ff */
[----:B------:R-:W-:Y:S01]  /*12a70*/  FMUL.FTZ R35, R35, R24 ;  /* 0x0000001823237220 */ /* 0x000fe20000410000 */
[C---:B------:R-:W-:Y:S01]  /*12a80*/  LOP3.LUT R30, R31.reuse, 0xffff0000, RZ, 0xc0, !PT ;  /* 0xffff00001f1e7812 */ /* 0x040fe200078ec0ff */
[----:B------:R-:W-:Y:S02]  /*12a90*/  IMAD.U32 R24, R31, 0x10000, RZ ;  /* 0x000100001f187824 */ /* 0x000fe400078e00ff */
[----:B------:R-:W-:Y:S02]  /*12aa0*/  FMUL.FTZ R46, R46, R51 ;  /* 0x000000332e2e7220 */ /* 0x000fe40000410000 */
[----:B------:R-:W-:-:S02]  /*12ab0*/  FMUL.FTZ R53, R48, R53 ;  /* 0x0000003530357220 */ /* 0x000fc40000410000 */
[----:B------:R-:W-:Y:S02]  /*12ac0*/  FFMA.FTZ R16, R45, R17, R16 ;  /* 0x000000112d107223 */ /* 0x000fe40000010010 */
[----:B------:R-:W-:Y:S02]  /*12ad0*/  FFMA.FTZ R29, R32, R29, R49 ;  /* 0x0000001d201d7223 */ /* 0x000fe40000010031 */
[----:B------:R-:W-:Y:S02]  /*12ae0*/  FFMA.FTZ R24, R47, R24, R26 ;  /* 0x000000182f187223 */ /* 0x000fe4000001001a */
[----:B------:R-:W-:Y:S01]  /*12af0*/  FFMA.FTZ R33, R33, R30, R50 ;  /* 0x0000001e21217223 */ /* 0x000fe20000010032 */
[----:B------:R-:W-:Y:S01]  /*12b00*/  F2FP.BF16.PACK_AB R16, R29, R16 ;  /* 0x000000101d10723e */ /* 0x000fe200000010ff */
[----:B------:R-:W-:Y:S02]  /*12b10*/  FFMA.FTZ R19, R43, R19, R46 ;  /* 0x000000132b137223 */ /* 0x000fe4000001002e */
[----:B------:R-:W-:Y:S01]  /*12b20*/  FFMA.FTZ R18, R42, R18, R35 ;  /* 0x000000122a127223 */ /* 0x000fe20000010023 */
[----:B------:R-:W-:Y:S01]  /*12b30*/  F2FP.BF16.PACK_AB R35, R33, R24 ;  /* 0x000000182123723e */ /* 0x000fe200000010ff */
[----:B------:R-:W-:Y:S01]  /*12b40*/  FFMA.FTZ R28, R44, R28, R53 ;  /* 0x0000001c2c1c7223 */ /* 0x000fe20000010035 */
[----:B------:R-:W-:Y:S01]  /*12b50*/  MOV R33, R16 ;  /* 0x0000001000217202 */ /* 0x000fe20000000f00 */
[----:B------:R-:W-:Y:S01]  /*12b60*/  FFMA.FTZ R25, R34, R27, R25 ;  /* 0x0000001b22197223 */ /* 0x000fe20000010019 */
[----:B------:R-:W-:-:S04]  /*12b70*/  F2FP.BF16.PACK_AB R32, R18, R19 ;  /* 0x000000131220723e */ /* 0x000fc800000010ff */
[----:B------:R-:W-:Y:S02]  /*12b80*/  F2FP.BF16.PACK_AB R34, R25, R28 ;  /* 0x0000001c1922723e */ /* 0x000fe400000010ff */
.L_x_1021:
[----:B------:R-:W-:Y:S05]  /*12b90*/  BSYNC B0 ;  /* 0x0000000000007941 */ /* 0x000fea0003800000 */
.L_x_1020:
[----:B-----5:R4:W-:Y:S02]  /*12ba0*/  STS.128 [R245+0x800], R32 ;  /* 0x00080020f5007388 */ /* 0x0209e40000000c00 */
.L_x_1019:
[----:B------:R-:W-:Y:S05]  /*12bb0*/  BSYNC B1 ;  /* 0x0000000000017941 */ /* 0x000fea0003800000 */
.L_x_1018:
        /* <DEDUP_REMOVED lines=19> */
[----:B------:R-:W4:Y:S03]  /*12cf0*/  LD.E.128 R16, [R16.64+0x80] ;  /* 0x0000800610107980 */ /* 0x000f26000c101d00 */
[----:B------:R-:W-:Y:S02]  /*12d00*/  LEA.HI.X R25, R27, R39, R25, 0x1, P1 ;  /* 0x000000271b197211 */ /* 0x000fe400008f0c19 */
[----:B------:R-:W-:-:S04]  /*12d10*/  IADD3 R31, P1, R29, R3, RZ ;  /* 0x000000031d1f7210 */ /* 0x000fc80007f3e0ff */
[----:B--2---:R-:W2:Y:S01]  /*12d20*/  LD.E.128 R24, [R24.64+0x80] ;  /* 0x0000800618187980 */ /* 0x004ea2000c101d00 */
[----:B------:R-:W-:Y:S02]  /*12d30*/  LEA.HI.X.SX32 R29, R29, R4, 0x1, P1 ;  /* 0x000000041d1d7211 */ /* 0x000fe400008f0eff */
[----:B------:R-:W-:-:S04]  /*12d40*/  LEA R28, P1, R31, R40, 0x1 ;  /* 0x000000281f1c7211 */ /* 0x000fc800078208ff */
[----:B------:R-:W-:-:S06]  /*12d50*/  LEA.HI.X R29, R31, R41, R29, 0x1, P1 ;  /* 0x000000291f1d7211 */ /* 0x000fcc00008f0c1d */
[----:B---3--:R-:W3:Y:S01]  /*12d60*/  LD.E.128 R28, [R28.64+0x80] ;  /* 0x000080061c1c7980 */ /* 0x008ee2000c101d00 */
        /* <DEDUP_REMOVED lines=61> */
.L_x_1025:
[----:B------:R-:W-:Y:S05]  /*13140*/  BSYNC B0 ;  /* 0x0000000000007941 */ /* 0x000fea0003800000 */
.L_x_1024:
[----:B-----5:R4:W-:Y:S02]  /*13150*/  STS.128 [R245+0x2800], R32 ;  /* 0x00280020f5007388 */ /* 0x0209e40000000c00 */
.L_x_1023:
[----:B------:R-:W-:Y:S05]  /*13160*/  BSYNC B1 ;  /* 0x0000000000017941 */ /* 0x000fea0003800000 */
.L_x_1022:
        /* <DEDUP_REMOVED lines=88> */
.L_x_1029:
[----:B------:R-:W-:Y:S05]  /*136f0*/  BSYNC B0 ;  /* 0x0000000000007941 */ /* 0x000fea0003800000 */
.L_x_1028:
[----:B-----5:R4:W-:Y:S02]  /*13700*/  STS.128 [R245+0x4800], R32 ;  /* 0x00480020f5007388 */ /* 0x0209e40000000c00 */
.L_x_1027:
[----:B------:R-:W-:Y:S05]  /*13710*/  BSYNC B1 ;  /* 0x0000000000017941 */ /* 0x000fea0003800000 */
.L_x_1026:
        /* <DEDUP_REMOVED lines=26> */
[C---:B-1---5:R-:W-:Y:S01]  /*138c0*/  SHF.L.U32 R37, R32.reuse, 0x10, RZ ;  /* 0x0000001020257819 */ /* 0x062fe200000006ff */
        /* <DEDUP_REMOVED lines=60> */
.L_x_1031:
[----:B------:R-:W-:Y:S05]  /*13c90*/  BSYNC B0 ;  /* 0x0000000000007941 */ /* 0x000fea0003800000 */
.L_x_1030:
[----:B-----5:R4:W-:Y:S02]  /*13ca0*/  STS.128 [R245+0x6800], R32 ;  /* 0x00680020f5007388 */ /* 0x0209e40000000c00 */
.L_x_1017:
[----:B------:R-:W-:Y:S05]  /*13cb0*/  BSYNC B2 ;  /* 0x0000000000027941 */ /* 0x000fea0003800000 */
.L_x_1016:
        /* <DEDUP_REMOVED lines=20> */
[----:B------:R-:W-:Y:S02]  /*13e00*/  LEA.HI.X.SX32 R25, R25, R4, 0x1, P1 ;  /* 0x0000000419197211 */ /* 0x000fe400008f0eff */
[C---:B------:R-:W-:Y:S01]  /*13e10*/  LEA R24, P1, R27.reuse, R38, 0x1 ;  /* 0x000000261b187211 */ /* 0x040fe200078208ff */
[----:B------:R-:W-:Y:S01]  /*13e20*/  IMAD.MOV.U32 R29, RZ, RZ, RZ ;  /* 0x000000ffff1d7224 */ /* 0x000fe200078e00ff */
[----:B------:R-:W-:Y:S01]  /*13e30*/  @P0 IADD3 R29, -R2, RZ, RZ ;  /* 0x000000ff021d0210 */ /* 0x000fe20007ffe1ff */
[----:B--2---:R-:W2:Y:S01]  /*13e40*/  LD.E.128 R16, [R16.64] ;  /* 0x0000000610107980 */ /* 0x004ea2000c101d00 */
[----:B------:R-:W-:Y:S02]  /*13e50*/  LEA.HI.X R25, R27, R39, R25, 0x1, P1 ;  /* 0x000000271b197211 */ /* 0x000fe400008f0c19 */
[----:B------:R-:W-:-:S04]  /*13e60*/  IADD3 R31, P1, R29, R3, RZ ;  /* 0x000000031d1f7210 */ /* 0x000fc80007f3e0ff */
[----:B---3--:R-:W3:Y:S01]  /*13e70*/  LD.E.128 R24, [R24.64] ;  /* 0x0000000618187980 */ /* 0x008ee2000c101d00 */
[----:B------:R-:W-:Y:S02]  /*13e80*/  LEA.HI.X.SX32 R29, R29, R4, 0x1, P1 ;  /* 0x000000041d1d7211 */ /* 0x000fe400008f0eff */
[----:B------:R-:W-:-:S04]  /*13e90*/  LEA R28, P1, R31, R40, 0x1 ;  /* 0x000000281f1c7211 */ /* 0x000fc800078208ff */
[----:B------:R-:W-:-:S06]  /*13ea0*/  LEA.HI.X R29, R31, R41, R29, 0x1, P1 ;  /* 0x000000291f1d7211 */ /* 0x000fcc00008f0c1d */
[----:B----4-:R-:W4:Y:S01]  /*13eb0*/  LD.E.128 R28, [R28.64] ;  /* 0x000000061c1c7980 */ /* 0x010f22000c101d00 */
[C---:B-----5:R-:W-:Y:S01]  /*13ec0*/  IMAD.U32 R42, R32.reuse, 0x10000, RZ ;  /* 0x00010000202a7824 */ /* 0x060fe200078e00ff */
[----:B------:R-:W-:Y:S01]  /*13ed0*/  LOP3.LUT R37, R32, 0xffff0000, RZ, 0xc0, !PT ;  /* 0xffff000020257812 */ /* 0x000fe200078ec0ff */
[----:B------:R-:W-:Y:S01]  /*13ee0*/  IMAD.U32 R43, R34, 0x10000, RZ ;  /* 0x00010000222b7824 */ /* 0x000fe200078e00ff */
[C---:B------:R-:W-:Y:S02]  /*13ef0*/  LOP3.LUT R32, R33.reuse, 0xffff0000, RZ, 0xc0, !PT ;  /* 0xffff000021207812 */ /* 0x040fe400078ec0ff */
[----:B------:R-:W-:Y:S02]  /*13f00*/  SHF.L.U32 R44, R33, 0x10, RZ ;  /* 0x00000010212c7819 */ /* 0x000fe400000006ff */
[C---:B------:R-:W-:Y:S02]  /*13f10*/  LOP3.LUT R33, R35.reuse, 0xffff0000, RZ, 0xc0, !PT ;  /* 0xffff000023217812 */ /* 0x040fe400078ec0ff */
[----:B------:R-:W-:-:S02]  /*13f20*/  SHF.L.U32 R46, R35, 0x10, RZ ;  /* 0x00000010232e7819 */ /* 0x000fc400000006ff */
[----:B------:R-:W-:Y:S01]  /*13f30*/  LOP3.LUT R34, R34, 0xffff0000, RZ, 0xc0, !PT ;  /* 0xffff000022227812 */ /* 0x000fe200078ec0ff */
[C---:B--2---:R-:W-:Y:S01]  /*13f40*/  IMAD.U32 R45, R16.reuse, 0x10000, RZ ;  /* 0x00010000102d7824 */ /* 0x044fe200078e00ff */
[----:B------:R-:W-:Y:S01]  /*13f50*/  LOP3.LUT R35, R16, 0xffff0000, RZ, 0xc0, !PT ;  /* 0xffff000010237812 */ /* 0x000fe200078ec0ff */
[----:B------:R-:W-:Y:S01]  /*13f60*/  IMAD.U32 R47, R18, 0x10000, RZ ;  /* 0x00010000122f7824 */ /* 0x000fe200078e00ff */
[C---:B------:R-:W-:Y:S02]  /*13f70*/  SHF.L.U32 R16, R17.reuse, 0x10, RZ ;  /* 0x0000001011107819 */ /* 0x040fe400000006ff */
[----:B------:R-:W-:Y:S02]  /*13f80*/  LOP3.LUT R48, R17, 0xffff0000, RZ, 0xc0, !PT ;  /* 0xffff000011307812 */ /* 0x000fe400078ec0ff */
[C---:B------:R-:W-:Y:S01]  /*13f90*/  SHF.L.U32 R17, R19.reuse, 0x10, RZ ;  /* 0x0000001013117819 */ /* 0x040fe200000006ff */
[----:B---3--:R-:W-:Y:S01]  /*13fa0*/  IMAD.U32 R50, R24, 0x10000, RZ ;  /* 0x0001000018327824 */ /* 0x008fe200078e00ff */
[----:B------:R-:W-:Y:S01]  /*13fb0*/  LOP3.LUT R49, R19, 0xffff0000, RZ, 0xc0, !PT ;  /* 0xffff000013317812 */ /* 0x000fe200078ec0ff */
[----:B------:R-:W-:Y:S01]  /*13fc0*/  IMAD.U32 R52, R26, 0x10000, RZ ;  /* 0x000100001a347824 */ /* 0x000fe200078e00ff */
[C---:B------:R-:W-:Y:S01]  /*13fd0*/  SHF.L.U32 R19, R25.reuse, 0x10, RZ ;  /* 0x0000001019137819 */ /* 0x040fe200000006ff */
[----:B------:R-:W-:Y:S01]  /*13fe0*/  @!P0 FADD.FTZ R50, -R50, -RZ ;  /* 0x800000ff32328221 */ /* 0x000fe20000010100 */
        /* <DEDUP_REMOVED lines=12> */
[----:B----4-:R-:W-:Y:S01]  /*140b0*/  SHF.L.U32 R27, R31, 0x10, RZ ;  /* 0x000000101f1b7819 */ /* 0x010fe200000006ff */
[----:B------:R-:W-:Y:S01]  /*140c0*/  FMUL.FTZ R24, R35, R24 ;  /* 0x0000001823187220 */ /* 0x000fe20000410000 */
[C---:B------:R-:W-:Y:S01]  /*140d0*/  LOP3.LUT R35, R29.reuse, 0xffff0000, RZ, 0xc0, !PT ;  /* 0xffff00001d237812 */ /* 0x040fe200078ec0ff */
[----:B------:R-:W-:Y:S01]  /*140e0*/  FMUL.FTZ R19, R16, R19 ;  /* 0x0000001310137220 */ /* 0x000fe20000410000 */
[----:B------:R-:W-:Y:S01]  /*140f0*/  SHF.L.U32 R16, R29, 0x10, RZ ;  /* 0x000000101d107819 */ /* 0x000fe200000006ff */
[----:B------:R-:W-:-:S02]  /*14100*/  @!P0 FADD.FTZ R54, -R54, -RZ ;  /* 0x800000ff36368221 */ /* 0x000fc40000010100 */
[----:B------:R-:W-:Y:S01]  /*14110*/  FMUL.FTZ R25, R18, R25 ;  /* 0x0000001912197220 */ /* 0x000fe20000410000 */
[C---:B------:R-:W-:Y:S01]  /*14120*/  LOP3.LUT R18, R28.reuse, 0xffff0000, RZ, 0xc0, !PT ;  /* 0xffff00001c127812 */ /* 0x040fe200078ec0ff */
[----:B------:R-:W-:Y:S02]  /*14130*/  FMUL.FTZ R17, R17, R26 ;  /* 0x0000001a11117220 */ /* 0x000fe40000410000 */
[----:B------:R-:W-:Y:S01]  /*14140*/  IMAD.U32 R26, R28, 0x10000, RZ ;  /* 0x000100001c1a7824 */ /* 0x000fe200078e00ff */
[C---:B------:R-:W-:Y:S01]  /*14150*/  LOP3.LUT R28, R30.reuse, 0xffff0000, RZ, 0xc0, !PT ;  /* 0xffff00001e1c7812 */ /* 0x040fe200078ec0ff */
[----:B------:R-:W-:Y:S01]  /*14160*/  IMAD.U32 R29, R30, 0x10000, RZ ;  /* 0x000100001e1d7824 */ /* 0x000fe200078e00ff */
[----:B------:R-:W-:Y:S01]  /*14170*/  LOP3.LUT R30, R31, 0xffff0000, RZ, 0xc0, !PT ;  /* 0xffff00001f1e7812 */ /* 0x000fe200078ec0ff */
[----:B------:R-:W-:Y:S02]  /*14180*/  FMUL.FTZ R51, R48, R51 ;  /* 0x0000003330337220 */ /* 0x000fe40000410000 */
[----:B------:R-:W-:-:S02]  /*14190*/  FMUL.FTZ R45, R45, R50 ;  /* 0x000000322d2d7220 */ /* 0x000fc40000410000 */
[----:B------:R-:W-:Y:S02]  /*141a0*/  FMUL.FTZ R52, R47, R52 ;  /* 0x000000342f347220 */ /* 0x000fe40000410000 */
[----:B------:R-:W-:Y:S02]  /*141b0*/  FMUL.FTZ R54, R49, R54 ;  /* 0x0000003631367220 */ /* 0x000fe40000410000 */
[----:B------:R-:W-:Y:S02]  /*141c0*/  FFMA.FTZ R16, R44, R16, R19 ;  /* 0x000000102c107223 */ /* 0x000fe40000010013 */
[----:B------:R-:W-:Y:S02]  /*141d0*/  FFMA.FTZ R35, R32, R35, R51 ;  /* 0x0000002320237223 */ /* 0x000fe40000010033 */
[----:B------:R-:W-:Y:S02]  /*141e0*/  FFMA.FTZ R26, R42, R26, R45 ;  /* 0x0000001a2a1a7223 */ /* 0x000fe4000001002d */
[----:B------:R-:W-:-:S02]  /*141f0*/  FFMA.FTZ R37, R37, R18, R24 ;  /* 0x0000001225257223 */ /* 0x000fc40000010018 */
[----:B------:R-:W-:Y:S02]  /*14200*/  FFMA.FTZ R29, R43, R29, R52 ;  /* 0x0000001d2b1d7223 */ /* 0x000fe40000010034 */
[----:B------:R-:W-:Y:S01]  /*14210*/  FFMA.FTZ R17, R46, R27, R17 ;  /* 0x0000001b2e117223 */ /* 0x000fe20000010011 */
[----:B------:R-:W-:Y:S01]  /*14220*/  F2FP.BF16.PACK_AB R32, R37, R26 ;  /* 0x0000001a2520723e */ /* 0x000fe200000010ff */
[----:B------:R-:W-:Y:S01]  /*14230*/  FFMA.FTZ R30, R33, R30, R54 ;  /* 0x0000001e211e7223 */ /* 0x000fe20000010036 */
[----:B------:R-:W-:Y:S01]  /*14240*/  F2FP.BF16.PACK_AB R33, R35, R16 ;  /* 0x000000102321723e */ /* 0x000fe200000010ff */
[----:B------:R-:W-:-:S03]  /*14250*/  FFMA.FTZ R28, R34, R28, R25 ;  /* 0x0000001c221c7223 */ /* 0x000fc60000010019 */
[----:B------:R-:W-:Y:S02]  /*14260*/  F2FP.BF16.PACK_AB R35, R30, R17 ;  /* 0x000000111e23723e */ /* 0x000fe400000010ff */
[----:B------:R-:W-:Y:S02]  /*14270*/  F2FP.BF16.PACK_AB R34, R28, R29 ;  /* 0x0000001d1c22723e */ /* 0x000fe400000010ff */
.L_x_1037:
[----:B------:R-:W-:Y:S05]  /*14280*/  BSYNC B0 ;  /* 0x0000000000007941 */ /* 0x000fea0003800000 */
.L_x_1036:
[----:B-----5:R1:W-:Y:S02]  /*14290*/  STS.128 [R245+0x1000], R32 ;  /* 0x00100020f5007388 */ /* 0x0203e40000000c00 */
.L_x_1035:
[----:B------:R-:W-:Y:S05]  /*142a0*/  BSYNC B1 ;  /* 0x0000000000017941 */ /* 0x000fea0003800000 */
.L_x_1034:
        /* <DEDUP_REMOVED lines=19> */
[----:B------:R-:W4:Y:S01]  /*143e0*/  LD.E.128 R16, [R16.64+0x80] ;  /* 0x0000800610107980 */ /* 0x000f22000c101d00 */
[----:B------:R-:W-:Y:S02]  /*143f0*/  LEA.HI.X R25, R27, R39, R25, 0x1, P1 ;  /* 0x000000271b197211 */ /* 0x000fe400008f0c19 */
[----:B------:R-:W-:-:S04]  /*14400*/  IADD3 R31, P1, R29, R3, RZ ;  /* 0x000000031d1f7210 */ /* 0x000fc80007f3e0ff */
[----:B--2---:R-:W2:Y:S01]  /*14410*/  LD.E.128 R24, [R24.64+0x80] ;  /* 0x0000800618187980 */ /* 0x004ea2000c101d00 */
[----:B------:R-:W-:Y:S02]  /*14420*/  LEA.HI.X.SX32 R29, R29, R4, 0x1, P1 ;  /* 0x000000041d1d7211 */ /* 0x000fe400008f0eff */
[----:B------:R-:W-:-:S04]  /*14430*/  LEA R28, P1, R31, R40, 0x1 ;  /* 0x000000281f1c7211 */ /* 0x000fc800078208ff */
[----:B------:R-:W-:-:S06]  /*14440*/  LEA.HI.X R29, R31, R41, R29, 0x1, P1 ;  /* 0x000000291f1d7211 */ /* 0x000fcc00008f0c1d */
[----:B---3--:R-:W3:Y:S01]  /*14450*/  LD.E.128 R28, [R28.64+0x80] ;  /* 0x000080061c1c7980 */ /* 0x008ee2000c101d00 */
        /* <DEDUP_REMOVED lines=8> */
[C---:B----4-:R-:W-:Y:S01]  /*144e0*/  IMAD.U32 R45, R16.reuse, 0x10000, RZ ;  /* 0x00010000102d7824 */ /* 0x050fe200078e00ff */
[----:B------:R-:W-:Y:S01]  /*144f0*/  LOP3.LUT R35, R16, 0xffff0000, RZ, 0xc0, !PT ;  /* 0xffff000010237812 */ /* 0x000fe200078ec0ff */
[----:B------:R-:W-:Y:S01]  /*14500*/  IMAD.U32 R47, R18, 0x10000, RZ ;  /* 0x00010000122f7824 */ /* 0x000fe200078e00ff */
[C---:B------:R-:W-:Y:S02]  /*14510*/  SHF.L.U32 R16, R17.reuse, 0x10, RZ ;  /* 0x0000001011107819 */ /* 0x040fe400000006ff */
[----:B------:R-:W-:Y:S02]  /*14520*/  LOP3.LUT R48, R17, 0xffff0000, RZ, 0xc0, !PT ;  /* 0xffff000011307812 */ /* 0x000fe400078ec0ff */
[C---:B------:R-:W-:Y:S01]  /*14530*/  SHF.L.U32 R17, R19.reuse, 0x10, RZ ;  /* 0x0000001013117819 */ /* 0x040fe200000006ff */
[----:B--2---:R-:W-:Y:S01]  /*14540*/  IMAD.U32 R50, R24, 0x10000, RZ ;  /* 0x0001000018327824 */ /* 0x004fe200078e00ff */
        /* <DEDUP_REMOVED lines=16> */
[----:B---3--:R-:W-:Y:S01]  /*14650*/  SHF.L.U32 R27, R31, 0x10, RZ ;  /* 0x000000101f1b7819 */ /* 0x008fe200000006ff */
        /* <DEDUP_REMOVED lines=28> */
.L_x_1041:
[----:B------:R-:W-:Y:S05]  /*14820*/  BSYNC B0 ;  /* 0x0000000000007941 */ /* 0x000fea0003800000 */
.L_x_1040:
[----:B-----5:R4:W-:Y:S02]  /*14830*/  STS.128 [R245+0x3000], R32 ;  /* 0x00300020f5007388 */ /* 0x0209e40000000c00 */
.L_x_1039:
[----:B------:R-:W-:Y:S05]  /*14840*/  BSYNC B1 ;  /* 0x0000000000017941 */ /* 0x000fea0003800000 */
.L_x_1038:
        /* <DEDUP_REMOVED lines=87> */
.L_x_1045:
[----:B------:R-:W-:Y:S05]  /*14dc0*/  BSYNC B0 ;  /* 0x0000000000007941 */ /* 0x000fea0003800000 */
.L_x_1044:
[----:B-----5:R4:W-:Y:S02]  /*14dd0*/  STS.128 [R245+0x5000], R32 ;  /* 0x00500020f5007388 */ /* 0x0209e40000000c00 */
.L_x_1043:
[----:B------:R-:W-:Y:S05]  /*14de0*/  BSYNC B1 ;  /* 0x0000000000017941 */ /* 0x000fea0003800000 */
.L_x_1042:
[----:B------:R-:W-:-:S13]  /*14df0*/  ISETP.GE.AND P0, PT, R9, R6, PT ;  /* 0x000000060900720c */ /* 0x000fda0003f06270 */
[----:B------:R1:W-:Y:S01]  /*14e00*/  @P0 STS.128 [R245+0x7000], RZ ;  /* 0x007000fff5000388 */ /* 0x0003e20000000c00 */
[----:B------:R-:W-:Y:S05]  /*14e10*/  @P0 BRA `(.L_x_1033) ;  /* 0x0000055000000947 */ /* 0x000fea0003800000 */
[----:B------:R1:W5:Y:S01]  /*14e20*/  LD.E.128 R16, [R22.64+0x180] ;  /* 0x0001800616107980 */ /* 0x000362000c101d00 */
        /* <DEDUP_REMOVED lines=10> */
[----:B-1--4-:R-:W-:Y:S02]  /*14ed0*/  LEA.HI.X.SX32 R22, R24, R4, 0x1, P1 ;  /* 0x0000000418167211 */ /* 0x012fe400008f0eff */
        /* <DEDUP_REMOVED lines=18> */
[----:B------:R-:W-:Y:S02]  /*15000*/  LOP3.LUT R18, R18, 0xffff0000, RZ, 0xc0, !PT ;  /* 0xffff000012127812 */ /* 0x000fe400078ec0ff */
[C---:B----4-:R-:W-:Y:S01]  /*15010*/  SHF.L.U32 R19, R25.reuse, 0x10, RZ ;  /* 0x0000001019137819 */ /* 0x050fe200000006ff */
[----:B------:R-:W-:Y:S01]  /*15020*/  IMAD.U32 R43, R24, 0x10000, RZ ;  /* 0x00010000182b7824 */ /* 0x000fe200078e00ff */
[----:B------:R-:W-:Y:S01]  /*15030*/  LOP3.LUT R46, R25, 0xffff0000, RZ, 0xc0, !PT ;  /* 0xffff0000192e7812 */ /* 0x000fe200078ec0ff */
[----:B------:R-:W-:Y:S01]  /*15040*/  IMAD.U32 R45, R26, 0x10000, RZ ;  /* 0x000100001a2d7824 */ /* 0x000fe200078e00ff */
[C---:B------:R-:W-:Y:S02]  /*15050*/  SHF.L.U32 R25, R27.reuse, 0x10, RZ ;  /* 0x000000101b197819 */ /* 0x040fe400000006ff */
[----:B------:R-:W-:Y:S01]  /*15060*/  LOP3.LUT R47, R27, 0xffff0000, RZ, 0xc0, !PT ;  /* 0xffff00001b2f7812 */ /* 0x000fe200078ec0ff */
[C---:B--2---:R-:W-:Y:S01]  /*15070*/  IMAD.U32 R48, R28.reuse, 0x10000, RZ ;  /* 0x000100001c307824 */ /* 0x044fe200078e00ff */
        /* <DEDUP_REMOVED lines=14> */
[----:B------:R-:W-:Y:S01]  /*15160*/  LOP3.LUT R52, R31, 0xffff0000, RZ, 0xc0, !PT ;  /* 0xffff00001f347812 */ /* 0x000fe200078ec0ff */
[----:B------:R-:W-:Y:S01]  /*15170*/  FMUL.FTZ R27, R24, R27 ;  /* 0x0000001b181b7220 */ /* 0x000fe20000410000 */
[----:B---3--:R-:W-:Y:S01]  /*15180*/  SHF.L.U32 R24, R33, 0x10, RZ ;  /* 0x0000001021187819 */ /* 0x008fe200000006ff */
[----:B------:R-:W-:Y:S01]  /*15190*/  FMUL.FTZ R19, R19, R28 ;  /* 0x0000001c13137220 */ /* 0x000fe20000410000 */
[----:B------:R-:W-:Y:S01]  /*151a0*/  LOP3.LUT R33, R33, 0xffff0000, RZ, 0xc0, !PT ;  /* 0xffff000021217812 */ /* 0x000fe200078ec0ff */
[----:B------:R-:W-:Y:S01]  /*151b0*/  @!P0 FADD.FTZ R50, -R50, -RZ ;  /* 0x800000ff32328221 */ /* 0x000fe20000010100 */
[----:B------:R-:W-:Y:S01]  /*151c0*/  LOP3.LUT R31, R34, 0xffff0000, RZ, 0xc0, !PT ;  /* 0xffff0000221f7812 */ /* 0x000fe200078ec0ff */
[----:B------:R-:W-:-:S02]  /*151d0*/  @!P0 FADD.FTZ R52, -R52, -RZ ;  /* 0x800000ff34348221 */ /* 0x000fc40000010100 */
[----:B------:R-:W-:Y:S01]  /*151e0*/  FMUL.FTZ R29, R26, R29 ;  /* 0x0000001d1a1d7220 */ /* 0x000fe20000410000 */
[C---:B------:R-:W-:Y:S01]  /*151f0*/  LOP3.LUT R26, R32.reuse, 0xffff0000, RZ, 0xc0, !PT ;  /* 0xffff0000201a7812 */ /* 0x040fe200078ec0ff */
[----:B------:R-:W-:Y:S02]  /*15200*/  IMAD.U32 R28, R32, 0x10000, RZ ;  /* 0x00010000201c7824 */ /* 0x000fe400078e00ff */
[----:B------:R-:W-:Y:S01]  /*15210*/  FMUL.FTZ R25, R25, R30 ;  /* 0x0000001e19197220 */ /* 0x000fe20000410000 */
[C---:B------:R-:W-:Y:S01]  /*15220*/  SHF.L.U32 R30, R35.reuse, 0x10, RZ ;  /* 0x00000010231e7819 */ /* 0x040fe200000006ff */
        /* <DEDUP_REMOVED lines=11> */
[----:B------:R-:W-:Y:S02]  /*152e0*/  FFMA.FTZ R25, R44, R30, R25 ;  /* 0x0000001e2c197223 */ /* 0x000fe40000010019 */
[----:B------:R-:W-:Y:S01]  /*152f0*/  FFMA.FTZ R34, R17, R34, R52 ;  /* 0x0000002211227223 */ /* 0x000fe20000010034 */
[----:B------:R-:W-:Y:S01]  /*15300*/  F2FP.BF16.PACK_AB R17, R16, R19 ;  /* 0x000000131011723e */ /* 0x000fe200000010ff */
[----:B------:R-:W-:Y:S01]  /*15310*/  FFMA.FTZ R29, R18, R31, R29 ;  /* 0x0000001f121d7223 */ /* 0x000fe2000001001d */
[----:B------:R-:W-:Y:S02]  /*15320*/  F2FP.BF16.PACK_AB R16, R22, R23 ;  /* 0x000000171610723e */ /* 0x000fe400000010ff */
[----:B------:R-:W-:Y:S02]  /*15330*/  F2FP.BF16.PACK_AB R19, R34, R25 ;  /* 0x000000192213723e */ /* 0x000fe400000010ff */
[----:B------:R-:W-:-:S02]  /*15340*/  F2FP.BF16.PACK_AB R18, R29, R32 ;  /* 0x000000201d12723e */ /* 0x000fc400000010ff */
.L_x_1047:
[----:B------:R-:W-:Y:S05]  /*15350*/  BSYNC B0 ;  /* 0x0000000000007941 */ /* 0x000fea0003800000 */
.L_x_1046:
[----:B-----5:R1:W-:Y:S02]  /*15360*/  STS.128 [R245+0x7000], R16 ;  /* 0x00700010f5007388 */ /* 0x0203e40000000c00 */
.L_x_1033:
[----:B------:R-:W-:Y:S05]  /*15370*/  BSYNC B2 ;  /* 0x0000000000027941 */ /* 0x000fea0003800000 */
.L_x_1032:
        /* <DEDUP_REMOVED lines=21> */
[----:B--2---:R-:W2:Y:S03]  /*154d0*/  LD.E.128 R24, [R24.64] ;  /* 0x0000000618187980 */ /* 0x004ea6000c101d00 */
[----:B------:R-:W-:Y:S01]  /*154e0*/  LEA.HI.X R29, R15, R39, R7, 0x1, P1 ;  /* 0x000000270f1d7211 */ /* 0x000fe200008f0c07 */
[----:B------:R-:W-:Y:S01]  /*154f0*/  IMAD.MOV.U32 R7, RZ, RZ, RZ ;  /* 0x000000ffff077224 */ /* 0x000fe200078e00ff */
[----:B------:R-:W-:-:S04]  /*15500*/  @P0 IADD3 R7, -R2, RZ, RZ ;  /* 0x000000ff02070210 */ /* 0x000fc80007ffe1ff */
[C---:B------:R-:W-:Y:S01]  /*15510*/  IADD3 R15, P1, R7.reuse, R3, RZ ;  /* 0x00000003070f7210 */ /* 0x040fe20007f3e0ff */
[----:B---3--:R-:W3:Y:S03]  /*15520*/  LD.E.128 R28, [R28.64] ;  /* 0x000000061c1c7980 */ /* 0x008ee6000c101d00 */
[----:B------:R-:W-:Y:S02]  /*15530*/  LEA.HI.X.SX32 R7, R7, R4, 0x1, P1 ;  /* 0x0000000407077211 */ /* 0x000fe400008f0eff */
[----:B------:R-:W-:-:S04]  /*15540*/  LEA R32, P1, R15, R40, 0x1 ;  /* 0x000000280f207211 */ /* 0x000fc800078208ff */
[----:B------:R-:W-:-:S06]  /*15550*/  LEA.HI.X R33, R15, R41, R7, 0x1, P1 ;  /* 0x000000290f217211 */ /* 0x000fcc00008f0c07 */
[----:B----4-:R-:W4:Y:S01]  /*15560*/  LD.E.128 R32, [R32.64] ;  /* 0x0000000620207980 */ /* 0x010f22000c101d00 */
[C---:B-----5:R-:W-:Y:S01]  /*15570*/  LOP3.LUT R7, R17.reuse, 0xffff0000, RZ, 0xc0, !PT ;  /* 0xffff000011077812 */ /* 0x060fe200078ec0ff */
[----:B------:R-:W-:Y:S01]  /*15580*/  IMAD.U32 R15, R16, 0x10000, RZ ;  /* 0x00010000100f7824 */ /* 0x000fe200078e00ff */
[----:B------:R-:W-:Y:S01]  /*15590*/  SHF.L.U32 R37, R17, 0x10, RZ ;  /* 0x0000001011257819 */ /* 0x000fe200000006ff */
[----:B------:R-:W-:Y:S01]  /*155a0*/  IMAD.U32 R23, R18, 0x10000, RZ ;  /* 0x0001000012177824 */ /* 0x000fe200078e00ff */
[----:B------:R-:W-:Y:S02]  /*155b0*/  LOP3.LUT R14, R16, 0xffff0000, RZ, 0xc0, !PT ;  /* 0xffff0000100e7812 */ /* 0x000fe400078ec0ff */
[----:B------:R-:W-:Y:S02]  /*155c0*/  LOP3.LUT R17, R18, 0xffff0000, RZ, 0xc0, !PT ;  /* 0xffff000012117812 */ /* 0x000fe400078ec0ff */
[C---:B------:R-:W-:Y:S02]  /*155d0*/  LOP3.LUT R16, R19.reuse, 0xffff0000, RZ, 0xc0, !PT ;  /* 0xffff000013107812 */ /* 0x040fe400078ec0ff */
[----:B------:R-:W-:-:S02]  /*155e0*/  SHF.L.U32 R43, R19, 0x10, RZ ;  /* 0x00000010132b7819 */ /* 0x000fc400000006ff */
[C---:B--2---:R-:W-:Y:S01]  /*155f0*/  SHF.L.U32 R18, R25.reuse, 0x10, RZ ;  /* 0x0000001019127819 */ /* 0x044fe200000006ff */
[----:B------:R-:W-:Y:S01]  /*15600*/  IMAD.U32 R42, R24, 0x10000, RZ ;  /* 0x00010000182a7824 */ /* 0x000fe200078e00ff */
[----:B------:R-:W-:Y:S01]  /*15610*/  LOP3.LUT R45, R25, 0xffff0000, RZ, 0xc0, !PT ;  /* 0xffff0000192d7812 */ /* 0x000fe200078ec0ff */
[----:B------:R-:W-:Y:S01]  /*15620*/  IMAD.U32 R44, R26, 0x10000, RZ ;  /* 0x000100001a2c7824 */ /* 0x000fe200078e00ff */
[----:B------:R-:W-:Y:S02]  /*15630*/  LOP3.LUT R19, R24, 0xffff0000, RZ, 0xc0, !PT ;  /* 0xffff000018137812 */ /* 0x000fe400078ec0ff */
[----:B------:R-:W-:Y:S02]  /*15640*/  LOP3.LUT R25, R26, 0xffff0000, RZ, 0xc0, !PT ;  /* 0xffff00001a197812 */ /* 0x000fe400078ec0ff */
[C---:B------:R-:W-:Y:S02]  /*15650*/  SHF.L.U32 R24, R27.reuse, 0x10, RZ ;  /* 0x000000101b187819 */ /* 0x040fe400000006ff */
[----:B------:R-:W-:Y:S01]  /*15660*/  LOP3.LUT R46, R27, 0xffff0000, RZ, 0xc0, !PT ;  /* 0xffff00001b2e7812 */ /* 0x000fe200078ec0ff */
        /* <DEDUP_REMOVED lines=8> */
[----:B------:R-:W-:Y:S01]  /*156f0*/  @!P0 FADD.FTZ R27, -R27, -RZ ;  /* 0x800000ff1b1b8221 */ /* 0x000fe20000010100 */
[C---:B------:R-:W-:Y:S01]  /*15700*/  SHF.L.U32 R29, R31.reuse, 0x10, RZ ;  /* 0x000000101f1d7819 */ /* 0x040fe200000006ff */
[----:B------:R-:W-:Y:S01]  /*15710*/  @!P0 FADD.FTZ R28, -R28, -RZ ;  /* 0x800000ff1c1c8221 */ /* 0x000fe20000010100 */
[----:B------:R-:W-:Y:S01]  /*15720*/  LOP3.LUT R31, R31, 0xffff0000, RZ, 0xc0, !PT ;  /* 0xffff00001f1f7812 */ /* 0x000fe200078ec0ff */
[----:B------:R-:W-:-:S02]  /*15730*/  @!P0 FADD.FTZ R48, -R48, -RZ ;  /* 0x800000ff30308221 */ /* 0x000fc40000010100 */
[----:B------:R-:W-:Y:S01]  /*15740*/  @!P0 FADD.FTZ R29, -R29, -RZ ;  /* 0x800000ff1d1d8221 */ /* 0x000fe20000010100 */
[----:B----4-:R-:W-:Y:S01]  /*15750*/  LOP3.LUT R30, R34, 0xffff0000, RZ, 0xc0, !PT ;  /* 0xffff0000221e7812 */ /* 0x010fe200078ec0ff */
[----:B------:R-:W-:Y:S01]  /*15760*/  FMUL.FTZ R19, R19, R26 ;  /* 0x0000001a13137220 */ /* 0x000fe20000410000 */
[----:B------:R-:W-:Y:S01]  /*15770*/  LOP3.LUT R26, R32, 0xffff0000, RZ, 0xc0, !PT ;  /* 0xffff0000201a7812 */ /* 0x000fe200078ec0ff */
[----:B------:R-:W-:Y:S02]  /*15780*/  FMUL.FTZ R18, R18, R27 ;  /* 0x0000001b12127220 */ /* 0x000fe40000410000 */
[----:B------:R-:W-:Y:S02]  /*15790*/  @!P0 FADD.FTZ R49, -R49, -RZ ;  /* 0x800000ff31318221 */ /* 0x000fe40000010100 */
[----:B------:R-:W-:Y:S02]  /*157a0*/  @!P0 FADD.FTZ R31, -R31, -RZ ;  /* 0x800000ff1f1f8221 */ /* 0x000fe40000010100 */
        /* <DEDUP_REMOVED lines=15> */
[----:B------:R-:W-:Y:S02]  /*158a0*/  FFMA.FTZ R14, R14, R26, R19 ;  /* 0x0000001a0e0e7223 */ /* 0x000fe40000010013 */
[----:B------:R-:W-:Y:S02]  /*158b0*/  FFMA.FTZ R23, R23, R32, R44 ;  /* 0x0000002017177223 */ /* 0x000fe4000001002c */
[----:B------:R-:W-:Y:S02]  /*158c0*/  FFMA.FTZ R24, R43, R29, R24 ;  /* 0x0000001d2b187223 */ /* 0x000fe40000010018 */
[----:B------:R-:W-:Y:S01]  /*158d0*/  FFMA.FTZ R31, R16, R34, R31 ;  /* 0x00000022101f7223 */ /* 0x000fe2000001001f */
[----:B------:R-:W-:Y:S01]  /*158e0*/  F2FP.BF16.PACK_AB R16, R14, R15 ;  /* 0x0000000f0e10723e */ /* 0x000fe200000010ff */
[----:B------:R-:W-:Y:S01]  /*158f0*/  FFMA.FTZ R28, R17, R30, R28 ;  /* 0x0000001e111c7223 */ /* 0x000fe2000001001c */
[----:B------:R-:W-:Y:S02]  /*15900*/  F2FP.BF16.PACK_AB R17, R7, R18 ;  /* 0x000000120711723e */ /* 0x000fe400000010ff */
[----:B------:R-:W-:-:S02]  /*15910*/  F2FP.BF16.PACK_AB R19, R31, R24 ;  /* 0x000000181f13723e */ /* 0x000fc400000010ff */
[----:B------:R-:W-:Y:S02]  /*15920*/  F2FP.BF16.PACK_AB R18, R28, R23 ;  /* 0x000000171c12723e */ /* 0x000fe400000010ff */
.L_x_1051:
[----:B------:R-:W-:Y:S05]  /*15930*/  BSYNC B0 ;  /* 0x0000000000007941 */ /* 0x000fea0003800000 */
.L_x_1050:
[----:B-----5:R1:W-:Y:S02]  /*15940*/  STS.128 [R245+0x1800], R16 ;  /* 0x00180010f5007388 */ /* 0x0203e40000000c00 */
.L_x_1049:
[----:B------:R-:W-:Y:S05]  /*15950*/  BSYNC B1 ;  /* 0x0000000000017941 */ /* 0x000fea0003800000 */
.L_x_1048:
        /* <DEDUP_REMOVED lines=17> */
[----:B--2---:R-:W2:Y:S03]  /*15a70*/  LD.E.128 R24, [R24.64+0x80] ;  /* 0x0000800618187980 */ /* 0x004ea6000c101d00 */
[----:B------:R-:W-:Y:S01]  /*15a80*/  LEA.HI.X R29, R11, R39, R7, 0x1, P1 ;  /* 0x000000270b1d7211 */ /* 0x000fe200008f0c07 */
[----:B------:R-:W-:Y:S01]  /*15a90*/  IMAD.MOV.U32 R7, RZ, RZ, RZ ;  /* 0x000000ffff077224 */ /* 0x000fe200078e00ff */
[----:B------:R-:W-:-:S04]  /*15aa0*/  @P0 IADD3 R7, -R2, RZ, RZ ;  /* 0x000000ff02070210 */ /* 0x000fc80007ffe1ff */
[C---:B------:R-:W-:Y:S01]  /*15ab0*/  IADD3 R11, P1, R7.reuse, R3, RZ ;  /* 0x00000003070b7210 */ /* 0x040fe20007f3e0ff */
[----:B---3--:R-:W3:Y:S03]  /*15ac0*/  LD.E.128 R28, [R28.64+0x80] ;  /* 0x000080061c1c7980 */ /* 0x008ee6000c101d00 */
[----:B------:R-:W-:Y:S02]  /*15ad0*/  LEA.HI.X.SX32 R7, R7, R4, 0x1, P1 ;  /* 0x0000000407077211 */ /* 0x000fe400008f0eff */
[----:B------:R-:W-:-:S04]  /*15ae0*/  LEA R32, P1, R11, R40, 0x1 ;  /* 0x000000280b207211 */ /* 0x000fc800078208ff */
[----:B------:R-:W-:-:S06]  /*15af0*/  LEA.HI.X R33, R11, R41, R7, 0x1, P1 ;  /* 0x000000290b217211 */ /* 0x000fcc00008f0c07 */
[----:B----4-:R-:W4:Y:S01]  /*15b00*/  LD.E.128 R32, [R32.64+0x80] ;  /* 0x0000800620207980 */ /* 0x010f22000c101d00 */
[C---:B-----5:R-:W-:Y:S01]  /*15b10*/  IMAD.U32 R14, R16.reuse, 0x10000, RZ ;  /* 0x00010000100e7824 */ /* 0x060fe200078e00ff */
[----:B------:R-:W-:Y:S02]  /*15b20*/  LOP3.LUT R11, R16, 0xffff0000, RZ, 0xc0, !PT ;  /* 0xffff0000100b7812 */ /* 0x000fe400078ec0ff */
[C---:B------:R-:W-:Y:S02]  /*15b30*/  LOP3.LUT R7, R17.reuse, 0xffff0000, RZ, 0xc0, !PT ;  /* 0xffff000011077812 */ /* 0x040fe400078ec0ff */
[----:B------:R-:W-:Y:S01]  /*15b40*/  SHF.L.U32 R23, R17, 0x10, RZ ;  /* 0x0000001011177819 */ /* 0x000fe200000006ff */
[----:B------:R-:W-:Y:S01]  /*15b50*/  IMAD.U32 R17, R18, 0x10000, RZ ;  /* 0x0001000012117824 */ /* 0x000fe200078e00ff */
        /* <DEDUP_REMOVED lines=8> */
[C---:B------:R-:W-:Y:S02]  /*15be0*/  SHF.L.U32 R24, R27.reuse, 0x10, RZ ;  /* 0x000000101b187819 */ /* 0x040fe400000006ff */
[----:B------:R-:W-:Y:S01]  /*15bf0*/  LOP3.LUT R45, R27, 0xffff0000, RZ, 0xc0, !PT ;  /* 0xffff00001b2d7812 */ /* 0x000fe200078ec0ff */
        /* <DEDUP_REMOVED lines=16> */
[----:B------:R-:W-:Y:S01]  /*15d00*/  FMUL.FTZ R26, R19, R26 ;  /* 0x0000001a131a7220 */ /* 0x000fe20000410000 */
[C---:B------:R-:W-:Y:S01]  /*15d10*/  SHF.L.U32 R19, R33.reuse, 0x10, RZ ;  /* 0x0000001021137819 */ /* 0x040fe200000006ff */
[----:B------:R-:W-:Y:S01]  /*15d20*/  FMUL.FTZ R29, R24, R29 ;  /* 0x0000001d181d7220 */ /* 0x000fe20000410000 */
[----:B------:R-:W-:Y:S01]  /*15d30*/  LOP3.LUT R24, R32, 0xffff0000, RZ, 0xc0, !PT ;  /* 0xffff000020187812 */ /* 0x000fe200078ec0ff */
[----:B------:R-:W-:Y:S01]  /*15d40*/  FMUL.FTZ R18, R18, R27 ;  /* 0x0000001b12127220 */ /* 0x000fe20000410000 */
[----:B------:R-:W-:Y:S01]  /*15d50*/  LOP3.LUT R33, R33, 0xffff0000, RZ, 0xc0, !PT ;  /* 0xffff000021217812 */ /* 0x000fe200078ec0ff */
[----:B------:R-:W-:-:S02]  /*15d60*/  @!P0 FADD.FTZ R28, -R28, -RZ ;  /* 0x800000ff1c1c8221 */ /* 0x000fc40000010100 */
[----:B------:R-:W-:Y:S02]  /*15d70*/  FMUL.FTZ R37, R37, R46 ;  /* 0x0000002e25257220 */ /* 0x000fe40000410000 */
[----:B------:R-:W-:Y:S02]  /*15d80*/  IMAD.U32 R27, R32, 0x10000, RZ ;  /* 0x00010000201b7824 */ /* 0x000fe400078e00ff */
[----:B------:R-:W-:Y:S02]  /*15d90*/  FMUL.FTZ R44, R44, R47 ;  /* 0x0000002f2c2c7220 */ /* 0x000fe40000410000 */
[----:B------:R-:W-:Y:S02]  /*15da0*/  @!P0 FADD.FTZ R30, -R30, -RZ ;  /* 0x800000ff1e1e8221 */ /* 0x000fe40000010100 */
[----:B------:R-:W-:Y:S01]  /*15db0*/  FMUL.FTZ R25, R25, R28 ;  /* 0x0000001c19197220 */ /* 0x000fe20000410000 */
[C---:B------:R-:W-:Y:S01]  /*15dc0*/  SHF.L.U32 R28, R35.reuse, 0x10, RZ ;  /* 0x00000010231c7819 */ /* 0x040fe200000006ff */
[----:B------:R-:W-:Y:S01]  /*15dd0*/  IMAD.U32 R32, R34, 0x10000, RZ ;  /* 0x0001000022207824 */ /* 0x000fe200078e00ff */
[----:B------:R-:W-:Y:S01]  /*15de0*/  LOP3.LUT R34, R35, 0xffff0000, RZ, 0xc0, !PT ;  /* 0xffff000023227812 */ /* 0x000fe200078ec0ff */
[----:B------:R-:W-:-:S02]  /*15df0*/  FMUL.FTZ R48, R43, R48 ;  /* 0x000000302b307220 */ /* 0x000fc40000410000 */
[----:B------:R-:W-:Y:S02]  /*15e00*/  FFMA.FTZ R14, R14, R27, R37 ;  /* 0x0000001b0e0e7223 */ /* 0x000fe40000010025 */
[----:B------:R-:W-:Y:S02]  /*15e10*/  FFMA.FTZ R11, R11, R24, R26 ;  /* 0x000000180b0b7223 */ /* 0x000fe4000001001a */
[----:B------:R-:W-:Y:S02]  /*15e20*/  FMUL.FTZ R30, R45, R30 ;  /* 0x0000001e2d1e7220 */ /* 0x000fe40000410000 */
[----:B------:R-:W-:Y:S01]  /*15e30*/  FFMA.FTZ R18, R23, R19, R18 ;  /* 0x0000001317127223 */ /* 0x000fe20000010012 */
[----:B------:R-:W-:Y:S01]  /*15e40*/  F2FP.BF16.PACK_AB R14, R11, R14 ;  /* 0x0000000e0b0e723e */ /* 0x000fe200000010ff */
[----:B------:R-:W-:Y:S02]  /*15e50*/  FFMA.FTZ R7, R7, R33, R44 ;  /* 0x0000002107077223 */ /* 0x000fe4000001002c */
[----:B------:R-:W-:-:S02]  /*15e60*/  FFMA.FTZ R17, R17, R32, R48 ;  /* 0x0000002011117223 */ /* 0x000fc40000010030 */
[----:B------:R-:W-:Y:S01]  /*15e70*/  FFMA.FTZ R16, R16, R31, R25 ;  /* 0x0000001f10107223 */ /* 0x000fe20000010019 */
[----:B------:R-:W-:Y:S01]  /*15e80*/  F2FP.BF16.PACK_AB R7, R7, R18 ;  /* 0x000000120707723e */ /* 0x000fe200000010ff */
[----:B------:R-:W-:Y:S02]  /*15e90*/  FFMA.FTZ R28, R42, R28, R29 ;  /* 0x0000001c2a1c7223 */ /* 0x000fe4000001001d */
[----:B------:R-:W-:Y:S01]  /*15ea0*/  FFMA.FTZ R15, R15, R34, R30 ;  /* 0x000000220f0f7223 */ /* 0x000fe2000001001e */
[----:B------:R-:W-:Y:S01]  /*15eb0*/  F2FP.BF16.PACK_AB R18, R16, R17 ;  /* 0x000000111012723e */ /* 0x000fe200000010ff */
[----:B------:R-:W-:Y:S01]  /*15ec0*/  IMAD.MOV.U32 R16, RZ, RZ, R14 ;  /* 0x000000ffff107224 */ /* 0x000fe200078e000e */
[----:B------:R-:W-:Y:S02]  /*15ed0*/  MOV R17, R7 ;  /* 0x0000000700117202 */ /* 0x000fe40000000f00 */
[----:B------:R-:W-:Y:S02]  /*15ee0*/  F2FP.BF16.PACK_AB R19, R15, R28 ;  /* 0x0000001c0f13723e */ /* 0x000fe400000010ff */
.L_x_1055:
[----:B------:R-:W-:Y:S05]  /*15ef0*/  BSYNC B0 ;  /* 0x0000000000007941 */ /* 0x000fea0003800000 */
.L_x_1054:
[----:B-----5:R1:W-:Y:S02]  /*15f00*/  STS.128 [R245+0x3800], R16 ;  /* 0x00380010f5007388 */ /* 0x0203e40000000c00 */
.L_x_1053:
[----:B------:R-:W-:Y:S05]  /*15f10*/  BSYNC B1 ;  /* 0x0000000000017941 */ /* 0x000fea0003800000 */
.L_x_1052:
        /* <DEDUP_REMOVED lines=18> */
[----:B------:R-:W-:Y:S02]  /*16040*/  LEA.HI.X R29, R11, R39, R7, 0x1, P1 ;  /* 0x000000270b1d7211 */ /* 0x000fe400008f0c07 */
[----:B------:R-:W-:Y:S01]  /*16050*/  MOV R7, RZ ;  /* 0x000000ff00077202 */ /* 0x000fe20000000f00 */
[----:B------:R-:W-:-:S03]  /*16060*/  @P0 IMAD.MOV R7, RZ, RZ, -R2 ;  /* 0x000000ffff070224 */ /* 0x000fc600078e0a02 */
[----:B---3--:R-:W3:Y:S02]  /*16070*/  LD.E.128 R28, [R28.64+0x100] ;  /* 0x000100061c1c7980 */ /* 0x008ee4000c101d00 */
[----:B------:R-:W-:-:S04]  /*16080*/  IADD3 R11, P1, R7, R3, RZ ;  /* 0x00000003070b7210 */ /* 0x000fc80007f3e0ff */
[----:B------:R-:W-:Y:S02]  /*16090*/  LEA.HI.X.SX32 R7, R7, R4, 0x1, P1 ;  /* 0x0000000407077211 */ /* 0x000fe400008f0eff */
[----:B------:R-:W-:-:S04]  /*160a0*/  LEA R32, P1, R11, R40, 0x1 ;  /* 0x000000280b207211 */ /* 0x000fc800078208ff */
[----:B------:R-:W-:-:S06]  /*160b0*/  LEA.HI.X R33, R11, R41, R7, 0x1, P1 ;  /* 0x000000290b217211 */ /* 0x000fcc00008f0c07 */
[----:B----4-:R-:W4:Y:S01]  /*160c0*/  LD.E.128 R32, [R32.64+0x100] ;  /* 0x0001000620207980 */ /* 0x010f22000c101d00 */
[C---:B-----5:R-:W-:Y:S01]  /*160d0*/  SHF.L.U32 R11, R16.reuse, 0x10, RZ ;  /* 0x00000010100b7819 */ /* 0x060fe200000006ff */
[C---:B------:R-:W-:Y:S01]  /*160e0*/  IMAD.U32 R37, R19.reuse, 0x10000, RZ ;  /* 0x0001000013257824 */ /* 0x040fe200078e00ff */
[----:B------:R-:W-:Y:S02]  /*160f0*/  LOP3.LUT R10, R16, 0xffff0000, RZ, 0xc0, !PT ;  /* 0xffff0000100a7812 */ /* 0x000fe400078ec0ff */
[C---:B------:R-:W-:Y:S02]  /*16100*/  SHF.L.U32 R16, R18.reuse, 0x10, RZ ;  /* 0x0000001012107819 */ /* 0x040fe400000006ff */
[----:B------:R-:W-:Y:S02]  /*16110*/  LOP3.LUT R15, R18, 0xffff0000, RZ, 0xc0, !PT ;  /* 0xffff0000120f7812 */ /* 0x000fe400078ec0ff */
[----:B------:R-:W-:Y:S02]  /*16120*/  LOP3.LUT R14, R19, 0xffff0000, RZ, 0xc0, !PT ;  /* 0xffff0000130e7812 */ /* 0x000fe400078ec0ff */
[C---:B------:R-:W-:Y:S01]  /*16130*/  LOP3.LUT R7, R17.reuse, 0xffff0000, RZ, 0xc0, !PT ;  /* 0xffff000011077812 */ /* 0x040fe200078ec0ff */
[----:B------:R-:W-:-:S02]  /*16140*/  IMAD.U32 R17, R17, 0x10000, RZ ;  /* 0x0001000011117824 */ /* 0x000fc400078e00ff */
[C---:B--2---:R-:W-:Y:S01]  /*16150*/  IMAD.U32 R18, R25.reuse, 0x10000, RZ ;  /* 0x0001000019127824 */ /* 0x044fe200078e00ff */
[----:B------:R-:W-:Y:S02]  /*16160*/  LOP3.LUT R43, R25, 0xffff0000, RZ, 0xc0, !PT ;  /* 0xffff0000192b7812 */ /* 0x000fe400078ec0ff */
[C---:B------:R-:W-:Y:S02]  /*16170*/  SHF.L.U32 R42, R26.reuse, 0x10, RZ ;  /* 0x000000101a2a7819 */ /* 0x040fe400000006ff */
[----:B------:R-:W-:Y:S02]  /*16180*/  LOP3.LUT R25, R26, 0xffff0000, RZ, 0xc0, !PT ;  /* 0xffff00001a197812 */ /* 0x000fe400078ec0ff */
[----:B------:R-:W-:Y:S02]  /*16190*/  SHF.L.U32 R23, R24, 0x10, RZ ;  /* 0x0000001018177819 */ /* 0x000fe400000006ff */
[C---:B---3--:R-:W-:Y:S02]  /*161a0*/  SHF.L.U32 R44, R28.reuse, 0x10, RZ ;  /* 0x000000101c2c7819 */ /* 0x048fe400000006ff */
[----:B------:R-:W-:-:S02]  /*161b0*/  LOP3.LUT R26, R28, 0xffff0000, RZ, 0xc0, !PT ;  /* 0xffff00001c1a7812 */ /* 0x000fc400078ec0ff */
[----:B------:R-:W-:Y:S01]  /*161c0*/  LOP3.LUT R28, R30, 0xffff0000, RZ, 0xc0, !PT ;  /* 0xffff00001e1c7812 */ /* 0x000fe200078ec0ff */
[----:B------:R-:W-:Y:S01]  /*161d0*/  @!P0 FADD.FTZ R44, -R44, -RZ ;  /* 0x800000ff2c2c8221 */ /* 0x000fe20000010100 */
[----:B------:R-:W-:Y:S01]  /*161e0*/  LOP3.LUT R19, R24, 0xffff0000, RZ, 0xc0, !PT ;  /* 0xffff000018137812 */ /* 0x000fe200078ec0ff */
[C---:B------:R-:W-:Y:S01]  /*161f0*/  IMAD.U32 R24, R27.reuse, 0x10000, RZ ;  /* 0x000100001b187824 */ /* 0x040fe200078e00ff */
[----:B------:R-:W-:Y:S01]  /*16200*/  LOP3.LUT R45, R27, 0xffff0000, RZ, 0xc0, !PT ;  /* 0xffff00001b2d7812 */ /* 0x000fe200078ec0ff */
[C---:B------:R-:W-:Y:S01]  /*16210*/  IMAD.U32 R27, R29.reuse, 0x10000, RZ ;  /* 0x000100001d1b7824 */ /* 0x040fe200078e00ff */
[----:B------:R-:W-:Y:S01]  /*16220*/  SHF.L.U32 R47, R30, 0x10, RZ ;  /* 0x000000101e2f7819 */ /* 0x000fe200000006ff */
[----:B------:R-:W-:Y:S01]  /*16230*/  @!P0 FADD.FTZ R26, -R26, -RZ ;  /* 0x800000ff1a1a8221 */ /* 0x000fe20000010100 */
[----:B------:R-:W-:Y:S01]  /*16240*/  LOP3.LUT R46, R29, 0xffff0000, RZ, 0xc0, !PT ;  /* 0xffff00001d2e7812 */ /* 0x000fe200078ec0ff */
[C---:B------:R-:W-:Y:S01]  /*16250*/  IMAD.U32 R29, R31.reuse, 0x10000, RZ ;  /* 0x000100001f1d7824 */ /* 0x040fe200078e00ff */
[----:B------:R-:W-:Y:S01]  /*16260*/  LOP3.LUT R30, R31, 0xffff0000, RZ, 0xc0, !PT ;  /* 0xffff00001f1e7812 */ /* 0x000fe200078ec0ff */
[----:B------:R-:W-:-:S02]  /*16270*/  @!P0 FADD.FTZ R28, -R28, -RZ ;  /* 0x800000ff1c1c8221 */ /* 0x000fc40000010100 */
[----:B------:R-:W-:Y:S02]  /*16280*/  @!P0 FADD.FTZ R29, -R29, -RZ ;  /* 0x800000ff1d1d8221 */ /* 0x000fe40000010100 */
[----:B------:R-:W-:Y:S02]  /*16290*/  @!P0 FADD.FTZ R30, -R30, -RZ ;  /* 0x800000ff1e1e8221 */ /* 0x000fe40000010100 */
[----:B------:R-:W-:Y:S01]  /*162a0*/  FMUL.FTZ R19, R19, R26 ;  /* 0x0000001a13137220 */ /* 0x000fe20000410000 */
[C---:B----4-:R-:W-:Y:S01]  /*162b0*/  SHF.L.U32 R26, R32.reuse, 0x10, RZ ;  /* 0x00000010201a7819 */ /* 0x050fe200000006ff */
[----:B------:R-:W-:Y:S01]  /*162c0*/  FMUL.FTZ R28, R25, R28 ;  /* 0x0000001c191c7220 */ /* 0x000fe20000410000 */
[----:B------:R-:W-:Y:S01]  /*162d0*/  LOP3.LUT R25, R32, 0xffff0000, RZ, 0xc0, !PT ;  /* 0xffff000020197812 */ /* 0x000fe200078ec0ff */
[----:B------:R-:W-:Y:S01]  /*162e0*/  @!P0 FADD.FTZ R27, -R27, -RZ ;  /* 0x800000ff1b1b8221 */ /* 0x000fe20000010100 */
[----:B------:R-:W-:Y:S01]  /*162f0*/  LOP3.LUT R32, R33, 0xffff0000, RZ, 0xc0, !PT ;  /* 0xffff000021207812 */ /* 0x000fe200078ec0ff */
[----:B------:R-:W-:-:S02]  /*16300*/  @!P0 FADD.FTZ R47, -R47, -RZ ;  /* 0x800000ff2f2f8221 */ /* 0x000fc40000010100 */
[----:B------:R-:W-:Y:S02]  /*16310*/  @!P0 FADD.FTZ R46, -R46, -RZ ;  /* 0x800000ff2e2e8221 */ /* 0x000fe40000010100 */
[----:B------:R-:W-:Y:S02]  /*16320*/  FMUL.FTZ R44, R23, R44 ;  /* 0x0000002c172c7220 */ /* 0x000fe40000410000 */
[----:B------:R-:W-:Y:S01]  /*16330*/  FMUL.FTZ R24, R24, R29 ;  /* 0x0000001d18187220 */ /* 0x000fe20000410000 */
[C---:B------:R-:W-:Y:S01]  /*16340*/  LOP3.LUT R29, R34.reuse, 0xffff0000, RZ, 0xc0, !PT ;  /* 0xffff0000221d7812 */ /* 0x040fe200078ec0ff */
[----:B------:R-:W-:Y:S01]  /*16350*/  FMUL.FTZ R45, R45, R30 ;  /* 0x0000001e2d2d7220 */ /* 0x000fe20000410000 */
[----:B------:R-:W-:Y:S01]  /*16360*/  SHF.L.U32 R30, R34, 0x10, RZ ;  /* 0x00000010221e7819 */ /* 0x000fe200000006ff */
[----:B------:R-:W-:Y:S01]  /*16370*/  FMUL.FTZ R18, R18, R27 ;  /* 0x0000001b12127220 */ /* 0x000fe20000410000 */
[----:B------:R-:W-:Y:S01]  /*16380*/  LOP3.LUT R34, R35, 0xffff0000, RZ, 0xc0, !PT ;  /* 0xffff000023227812 */ /* 0x000fe200078ec0ff */
[----:B------:R-:W-:-:S02]  /*16390*/  FMUL.FTZ R47, R42, R47 ;  /* 0x0000002f2a2f7220 */ /* 0x000fc40000410000 */
[----:B------:R-:W-:Y:S02]  /*163a0*/  FMUL.FTZ R46, R43, R46 ;  /* 0x0000002e2b2e7220 */ /* 0x000fe40000410000 */
[----:B------:R-:W-:Y:S02]  /*163b0*/  IMAD.U32 R23, R33, 0x10000, RZ ;  /* 0x0001000021177824 */ /* 0x000fe400078e00ff */
[----:B------:R-:W-:Y:S02]  /*163c0*/  IMAD.U32 R27, R35, 0x10000, RZ ;  /* 0x00010000231b7824 */ /* 0x000fe400078e00ff */
[----:B------:R-:W-:Y:S02]  /*163d0*/  FFMA.FTZ R11, R11, R26, R44 ;  /* 0x0000001a0b0b7223 */ /* 0x000fe4000001002c */
[----:B------:R-:W-:Y:S02]  /*163e0*/  FFMA.FTZ R10, R10, R25, R19 ;  /* 0x000000190a0a7223 */ /* 0x000fe40000010013 */
[----:B------:R-:W-:-:S02]  /*163f0*/  FFMA.FTZ R16, R16, R30, R47 ;  /* 0x0000001e10107223 */ /* 0x000fc4000001002f */
        /* <DEDUP_REMOVED lines=10> */
.L_x_1059:
[----:B------:R-:W-:Y:S05]  /*164a0*/  BSYNC B0 ;  /* 0x0000000000007941 */ /* 0x000fea0003800000 */
.L_x_1058:
[----:B-----5:R1:W-:Y:S02]  /*164b0*/  STS.128 [R245+0x5800], R16 ;  /* 0x00580010f5007388 */ /* 0x0203e40000000c00 */
.L_x_1057:
[----:B------:R-:W-:Y:S05]  /*164c0*/  BSYNC B1 ;  /* 0x0000000000017941 */ /* 0x000fea0003800000 */
.L_x_1056:
[----:B------:R-:W-:-:S13]  /*164d0*/  ISETP.GE.AND P0, PT, R9, R6, PT ;  /* 0x000000060900720c */ /* 0x000fda0003f06270 */
[----:B------:R1:W-:Y:S01]  /*164e0*/  @P0 STS.128 [R245+0x7800], RZ ;  /* 0x007800fff5000388 */ /* 0x0003e20000000c00 */
[----:B------:R-:W-:Y:S05]  /*164f0*/  @P0 BRA `(.L_x_985) ;  /* 0x00000ee000000947 */ /* 0x000fea0003800000 */
[----:B-1----:R1:W5:Y:S01]  /*16500*/  LD.E.128 R16, [R12.64+0x180] ;  /* 0x000180060c107980 */ /* 0x002362000c101d00 */
[----:B------:R-:W-:Y:S01]  /*16510*/  ISETP.GE.AND P0, PT, R9, R0, PT ;  /* 0x000000000900720c */ /* 0x000fe20003f06270 */
[----:B------:R-:W-:Y:S01]  /*16520*/  BSSY B0, `(.L_x_1060) ;  /* 0x0000054000007945 */ /* 0x000fe20003800000 */
[----:B------:R-:W-:-:S05]  /*16530*/  IADD3 R6, P1, R12, 0x180, RZ ;  /* 0x000001800c067810 */ /* 0x000fca0007f3e0ff */
[----:B------:R-:W-:-:S06]  /*16540*/  IMAD.X R7, RZ, RZ, R13, P1 ;  /* 0x000000ffff077224 */ /* 0x000fcc00008e060d */
[----:B------:R-:W-:Y:S05]  /*16550*/  @P0 BRA `(.L_x_1061) ;  /* 0x0000050000000947 */ /* 0x000fea0003800000 */
[----:B------:R-:W-:Y:S01]  /*16560*/  ISETP.GE.AND P0, PT, R9, R5, PT ;  /* 0x000000050900720c */ /* 0x000fe20003f06270 */
[----:B------:R-:W-:Y:S01]  /*16570*/  IMAD.MOV.U32 R10, RZ, RZ, RZ ;  /* 0x000000ffff0a7224 */ /* 0x000fe200078e00ff */
[----:B------:R-:W-:-:S05]  /*16580*/  IADD3 R3, P1, R3, 0xc0, RZ ;  /* 0x000000c003037810 */ /* 0x000fca0007f3e0ff */
[----:B------:R-:W-:-:S06]  /*16590*/  IMAD.X R0, RZ, RZ, R4, P1 ;  /* 0x000000ffff007224 */ /* 0x000fcc00008e0604 */
[----:B------:R-:W-:Y:S01]  /*165a0*/  @P0 IMAD.MOV R10, RZ, RZ, -R2 ;  /* 0x000000ffff0a0224 */ /* 0x000fe200078e0a02 */
[----:B------:R-:W-:-:S04]  /*165b0*/  @P0 IADD3 R5, -R2, RZ, RZ ;  /* 0x000000ff02050210 */ /* 0x000fc80007ffe1ff */
[----:B------:R-:W-:Y:S01]  /*165c0*/  IADD3 R9, P1, R10, R3, RZ ;  /* 0x000000030a097210 */ /* 0x000fe20007f3e0ff */
[----:B------:R-:W-:-:S03]  /*165d0*/  IMAD.WIDE R6, R5, 0x2, R6 ;  /* 0x0000000205067825 */ /* 0x000fc600078e0206 */
[----:B------:R-:W-:Y:S02]  /*165e0*/  LEA.HI.X.SX32 R10, R10, R0, 0x1, P1 ;  /* 0x000000000a0a7211 */ /* 0x000fe400008f0eff */
[C---:B-1--4-:R-:W-:Y:S01]  /*165f0*/  LEA R12, P1, R9.reuse, R38, 0x1 ;  /* 0x00000026090c7211 */ /* 0x052fe200078208ff */
[----:B------:R-:W4:Y:S03]  /*16600*/  LD.E.128 R4, [R6.64] ;  /* 0x0000000606047980 */ /* 0x000f26000c101d00 */
[----:B------:R-:W-:Y:S01]  /*16610*/  LEA.HI.X R13, R9, R39, R10, 0x1, P1 ;  /* 0x00000027090d7211 */ /* 0x000fe200008f0c0a */
[----:B------:R-:W-:Y:S01]  /*16620*/  IMAD.MOV.U32 R9, RZ, RZ, RZ ;  /* 0x000000ffff097224 */ /* 0x000fe200078e00ff */
[----:B------:R-:W-:-:S04]  /*16630*/  @P0 IADD3 R9, -R2, RZ, RZ ;  /* 0x000000ff02090210 */ /* 0x000fc80007ffe1ff */
[C---:B------:R-:W-:Y:S01]  /*16640*/  IADD3 R3, P1, R9.reuse, R3, RZ ;  /* 0x0000000309037210 */ /* 0x040fe20007f3e0ff */
[----:B--2---:R-:W2:Y:S03]  /*16650*/  LD.E.128 R12, [R12.64] ;  /* 0x000000060c0c7980 */ /* 0x004ea6000c101d00 */
[----:B------:R-:W-:Y:S02]  /*16660*/  LEA.HI.X.SX32 R0, R9, R0, 0x1, P1 ;  /* 0x0000000009007211 */ /* 0x000fe400008f0eff */
[----:B------:R-:W-:-:S04]  /*16670*/  LEA R24, P1, R3, R40, 0x1 ;  /* 0x0000002803187211 */ /* 0x000fc800078208ff */
[----:B------:R-:W-:-:S06]  /*16680*/  LEA.HI.X R25, R3, R41, R0, 0x1, P1 ;  /* 0x0000002903197211 */ /* 0x000fcc00008f0c00 */
[----:B---3--:R-:W3:Y:S01]  /*16690*/  LD.E.128 R24, [R24.64] ;  /* 0x0000000618187980 */ /* 0x008ee2000c101d00 */
[C---:B-----5:R-:W-:Y:S01]  /*166a0*/  IMAD.U32 R3, R16.reuse, 0x10000, RZ ;  /* 0x0001000010037824 */ /* 0x060fe200078e00ff */
[----:B------:R-:W-:Y:S01]  /*166b0*/  LOP3.LUT R2, R16, 0xffff0000, RZ, 0xc0, !PT ;  /* 0xffff000010027812 */ /* 0x000fe200078ec0ff */
[C---:B------:R-:W-:Y:S01]  /*166c0*/  IMAD.U32 R11, R18.reuse, 0x10000, RZ ;  /* 0x00010000120b7824 */ /* 0x040fe200078e00ff */
[C---:B------:R-:W-:Y:S02]  /*166d0*/  LOP3.LUT R0, R17.reuse, 0xffff0000, RZ, 0xc0, !PT ;  /* 0xffff000011007812 */ /* 0x040fe400078ec0ff */
[----:B------:R-:W-:Y:S02]  /*166e0*/  SHF.L.U32 R16, R17, 0x10, RZ ;  /* 0x0000001011107819 */ /* 0x000fe400000006ff */
[----:B------:R-:W-:Y:S02]  /*166f0*/  LOP3.LUT R10, R18, 0xffff0000, RZ, 0xc0, !PT ;  /* 0xffff0000120a7812 */ /* 0x000fe400078ec0ff */
[----:B------:R-:W-:-:S02]  /*16700*/  LOP3.LUT R9, R19, 0xffff0000, RZ, 0xc0, !PT ;  /* 0xffff000013097812 */ /* 0x000fc400078ec0ff */
[----:B------:R-:W-:Y:S01]  /*16710*/  SHF.L.U32 R19, R19, 0x10, RZ ;  /* 0x0000001013137819 */ /* 0x000fe200000006ff */
[C---:B----4-:R-:W-:Y:S01]  /*16720*/  IMAD.U32 R18, R4.reuse, 0x10000, RZ ;  /* 0x0001000004127824 */ /* 0x050fe200078e00ff */
[----:B------:R-:W-:Y:S01]  /*16730*/  LOP3.LUT R17, R4, 0xffff0000, RZ, 0xc0, !PT ;  /* 0xffff000004117812 */ /* 0x000fe200078ec0ff */
[----:B------:R-:W-:Y:S01]  /*16740*/  IMAD.U32 R23, R6, 0x10000, RZ ;  /* 0x0001000006177824 */ /* 0x000fe200078e00ff */
[C---:B------:R-:W-:Y:S02]  /*16750*/  SHF.L.U32 R4, R5.reuse, 0x10, RZ ;  /* 0x0000001005047819 */ /* 0x040fe400000006ff */
        /* <DEDUP_REMOVED lines=17> */
[----:B------:R-:W-:-:S02]  /*16870*/  @!P0 FADD.FTZ R15, -R15, -RZ ;  /* 0x800000ff0f0f8221 */ /* 0x000fc40000010100 */
[----:B------:R-:W-:Y:S02]  /*16880*/  @!P0 FADD.FTZ R12, -R12, -RZ ;  /* 0x800000ff0c0c8221 */ /* 0x000fe40000010100 */
[----:B------:R-:W-:Y:S02]  /*16890*/  @!P0 FADD.FTZ R31, -R31, -RZ ;  /* 0x800000ff1f1f8221 */ /* 0x000fe40000010100 */
[----:B------:R-:W-:Y:S02]  /*168a0*/  FMUL.FTZ R32, R23, R32 ;  /* 0x0000002017207220 */ /* 0x000fe40000410000 */
[----:B------:R-:W-:Y:S02]  /*168b0*/  FMUL.FTZ R13, R6, R13 ;  /* 0x0000000d060d7220 */ /* 0x000fe40000410000 */
[----:B------:R-:W-:Y:S01]  /*168c0*/  FMUL.FTZ R14, R5, R14 ;  /* 0x0000000e050e7220 */ /* 0x000fe20000410000 */
[----:B---3--:R-:W-:Y:S01]  /*168d0*/  LOP3.LUT R5, R24, 0xffff0000, RZ, 0xc0, !PT ;  /* 0xffff000018057812 */ /* 0x008fe200078ec0ff */
[----:B------:R-:W-:Y:S01]  /*168e0*/  FMUL.FTZ R30, R30, R15 ;  /* 0x0000000f1e1e7220 */ /* 0x000fe20000410000 */
[----:B------:R-:W-:Y:S01]  /*168f0*/  LOP3.LUT R15, R26, 0xffff0000, RZ, 0xc0, !PT ;  /* 0xffff00001a0f7812 */ /* 0x000fe200078ec0ff */
[----:B------:R-:W-:Y:S01]  /*16900*/  FMUL.FTZ R17, R17, R12 ;  /* 0x0000000c11117220 */ /* 0x000fe20000410000 */
[----:B------:R-:W-:Y:S01]  /*16910*/  SHF.L.U32 R12, R27, 0x10, RZ ;  /* 0x000000101b0c7819 */ /* 0x000fe200000006ff */
[----:B------:R-:W-:Y:S01]  /*16920*/  FMUL.FTZ R7, R4, R7 ;  /* 0x0000000704077220 */ /* 0x000fe20000410000 */
[C---:B------:R-:W-:Y:S01]  /*16930*/  SHF.L.U32 R4, R25.reuse, 0x10, RZ ;  /* 0x0000001019047819 */ /* 0x040fe200000006ff */
[----:B------:R-:W-:Y:S01]  /*16940*/  IMAD.U32 R6, R24, 0x10000, RZ ;  /* 0x0001000018067824 */ /* 0x000fe200078e00ff */
[----:B------:R-:W-:Y:S01]  /*16950*/  LOP3.LUT R24, R25, 0xffff0000, RZ, 0xc0, !PT ;  /* 0xffff000019187812 */ /* 0x000fe200078ec0ff */
[----:B------:R-:W-:Y:S01]  /*16960*/  IMAD.U32 R23, R26, 0x10000, RZ ;  /* 0x000100001a177824 */ /* 0x000fe200078e00ff */
[----:B------:R-:W-:Y:S01]  /*16970*/  LOP3.LUT R26, R27, 0xffff0000, RZ, 0xc0, !PT ;  /* 0xffff00001b1a7812 */ /* 0x000fe200078ec0ff */
[----:B------:R-:W-:-:S02]  /*16980*/  FMUL.FTZ R18, R18, R29 ;  /* 0x0000001d12127220 */ /* 0x000fc40000410000 */
[----:B------:R-:W-:Y:S02]  /*16990*/  FMUL.FTZ R31, R28, R31 ;  /* 0x0000001f1c1f7220 */ /* 0x000fe40000410000 */
[----:B------:R-:W-:Y:S02]  /*169a0*/  FFMA.FTZ R3, R3, R6, R18 ;  /* 0x0000000603037223 */ /* 0x000fe40000010012 */
[----:B------:R-:W-:Y:S02]  /*169b0*/  FFMA.FTZ R2, R2, R5, R17 ;  /* 0x0000000502027223 */ /* 0x000fe40000010011 */
[----:B------:R-:W-:Y:S02]  /*169c0*/  FFMA.FTZ R4, R16, R4, R7 ;  /* 0x0000000410047223 */ /* 0x000fe40000010007 */
[----:B------:R-:W-:Y:S01]  /*169d0*/  FFMA.FTZ R31, R0, R24, R31 ;  /* 0x00000018001f7223 */ /* 0x000fe2000001001f */
[----:B------:R-:W-:Y:S01]  /*169e0*/  F2FP.BF16.PACK_AB R16, R2, R3 ;  /* 0x000000030210723e */ /* 0x000fe200000010ff */
[----:B------:R-:W-:-:S02]  /*169f0*/  FFMA.FTZ R11, R11, R23, R32 ;  /* 0x000000170b0b7223 */ /* 0x000fc40000010020 */
[----:B------:R-:W-:Y:S01]  /*16a00*/  FFMA.FTZ R12, R19, R12, R14 ;  /* 0x0000000c130c7223 */ /* 0x000fe2000001000e */
[----:B------:R-:W-:Y:S01]  /*16a10*/  F2FP.BF16.PACK_AB R17, R31, R4 ;  /* 0x000000041f11723e */ /* 0x000fe200000010ff */
[----:B------:R-:W-:Y:S02]  /*16a20*/  FFMA.FTZ R9, R9, R26, R30 ;  /* 0x0000001a09097223 */ /* 0x000fe4000001001e */
[----:B------:R-:W-:-:S03]  /*16a30*/  FFMA.FTZ R10, R10, R15, R13 ;  /* 0x0000000f0a0a7223 */ /* 0x000fc6000001000d */
[----:B------:R-:W-:Y:S02]  /*16a40*/  F2FP.BF16.PACK_AB R19, R9, R12 ;  /* 0x0000000c0913723e */ /* 0x000fe400000010ff */
[----:B------:R-:W-:Y:S02]  /*16a50*/  F2FP.BF16.PACK_AB R18, R10, R11 ;  /* 0x0000000b0a12723e */ /* 0x000fe400000010ff */
.L_x_1061:
[----:B------:R-:W-:Y:S05]  /*16a60*/  BSYNC B0 ;  /* 0x0000000000007941 */ /* 0x000fea0003800000 */
.L_x_1060:
[----:B-----5:R1:W-:Y:S01]  /*16a70*/  STS.128 [R245+0x7800], R16 ;  /* 0x00780010f5007388 */ /* 0x0203e20000000c00 */
[----:B------:R-:W-:Y:S05]  /*16a80*/  BRA `(.L_x_985) ;  /* 0x0000095000007947 */ /* 0x000fea0003800000 */
.L_x_935:
[----:B------:R-:W-:Y:S01]  /*16a90*/  IMAD.IADD R81, R244, 0x1, -R81 ;  /* 0x00000001f4517824 */ /* 0x000fe200078e0a51 */
[----:B------:R-:W-:Y:S01]  /*16aa0*/  BSSY B0, `(.L_x_1062) ;  /* 0x0000024000007945 */ /* 0x000fe20003800000 */
[-C--:B------:R-:W-:Y:S02]  /*16ab0*/  ISETP.GE.AND P2, PT, R10, R79.reuse, PT ;  /* 0x0000004f0a00720c */ /* 0x080fe40003f46270 */
[----:B------:R-:W-:Y:S02]  /*16ac0*/  ISETP.GE.AND P1, PT, R9, R79, PT ;  /* 0x0000004f0900720c */ /* 0x000fe40003f26270 */
[----:B------:R-:W-:Y:S02]  /*16ad0*/  ISETP.GE.AND P3, PT, R190, R81, PT ;  /* 0x00000051be00720c */ /* 0x000fe40003f66270 */
[----:B------:R-:W-:-:S11]  /*16ae0*/  ISETP.GE.AND P0, PT, R11, R79, PT ;  /* 0x0000004f0b00720c */ /* 0x000fd60003f06270 */
[----:B------:R-:W-:Y:S05]  /*16af0*/  @P3 BRA `(.L_x_1063) ;  /* 0x000001e000003947 */ /* 0x000fea0003800000 */
[----:B------:R-:W-:Y:S02]  /*16b00*/  ISETP.GE.AND P6, PT, R14, R79, PT ;  /* 0x0000004f0e00720c */ /* 0x000fe40003fc6270 */
[CC--:B-----5:R-:W-:Y:S02]  /*16b10*/  @!P0 LEA R4, P4, R194.reuse, R200.reuse, 0x1 ;  /* 0x000000c8c2048211 */ /* 0x0e0fe400078808ff */
[C---:B------:R-:W-:Y:S02]  /*16b20*/  @!P2 LEA R2, P3, R194.reuse, R200, 0x1 ;  /* 0x000000c8c202a211 */ /* 0x040fe400078608ff */
[CCC-:B------:R-:W-:Y:S02]  /*16b30*/  @!P0 LEA.HI.X R5, R194.reuse, R201.reuse, R197.reuse, 0x1, P4 ;  /* 0x000000c9c2058211 */ /* 0x1c0fe400020f0cc5 */
[----:B------:R-:W-:-:S05]  /*16b40*/  @!P2 LEA.HI.X R3, R194, R201, R197, 0x1, P3 ;  /* 0x000000c9c203a211 */ /* 0x000fca00018f0cc5 */
[C---:B------:R-:W-:Y:S01]  /*16b50*/  @!P6 LEA R8, P5, R194.reuse, R200, 0x1 ;  /* 0x000000c8c208e211 */ /* 0x040fe200078a08ff */
[----:B------:R1:W-:Y:S03]  /*16b60*/  @P6 STS.128 [R245], RZ ;  /* 0x000000fff5006388 */ /* 0x0003e60000000c00 */
[----:B------:R-:W-:-:S05]  /*16b70*/  @!P6 LEA.HI.X R9, R194, R201, R197, 0x1, P5 ;  /* 0x000000c9c209e211 */ /* 0x000fca00028f0cc5 */
        /* <DEDUP_REMOVED lines=16> */
[----:B-1----:R-:W-:-:S04]  /*16c80*/  LEA R2, P3, R194, R200, 0x1 ;  /* 0x000000c8c2027211 */ /* 0x002fc800078608ff */
[----:B------:R-:W-:-:S05]  /*16c90*/  LEA.HI.X R3, R194, R201, R197, 0x1, P3 ;  /* 0x000000c9c2037211 */ /* 0x000fca00018f0cc5 */
[----:B------:R-:W-:Y:S01]  /*16ca0*/  @!PT LDS RZ, [RZ] ;  /* 0x00000000fffff984 */ /* 0x000fe20000000800 */
[----:B------:R-:W-:Y:S01]  /*16cb0*/  @!PT LDS RZ, [RZ] ;  /* 0x00000000fffff984 */ /* 0x000fe20000000800 */
[----:B------:R-:W-:Y:S01]  /*16cc0*/  @!PT LDS RZ, [RZ] ;  /* 0x00000000fffff984 */ /* 0x000fe20000000800 */
[----:B------:R1:W-:Y:S04]  /*16cd0*/  LDGSTS.E.BYPASS.LTC128B.128 [R245+0x6000], [R2.64+0x180] ;  /* 0x0600018002f57fae */ /* 0x0003e8000b901d46 */
.L_x_1063:
[----:B------:R-:W-:Y:S05]  /*16ce0*/  BSYNC B0 ;  /* 0x0000000000007941 */ /* 0x000fea0003800000 */
.L_x_1062:
[----:B-1----:R-:W-:Y:S01]  /*16cf0*/  IADD3 R8, R190, 0x10, RZ ;  /* 0x00000010be087810 */ /* 0x002fe20007ffe0ff */
[----:B------:R-:W-:Y:S03]  /*16d00*/  BSSY B0, `(.L_x_1064) ;  /* 0x0000023000007945 */ /* 0x000fe60003800000 */
[----:B------:R-:W-:-:S13]  /*16d10*/  ISETP.GE.AND P3, PT, R8, R81, PT ;  /* 0x000000510800720c */ /* 0x000fda0003f66270 */
[----:B------:R-:W-:Y:S05]  /*16d20*/  @P3 BRA `(.L_x_1065) ;  /* 0x0000020000003947 */ /* 0x000fea0003800000 */
[----:B------:R-:W-:Y:S02]  /*16d30*/  ISETP.GE.AND P5, PT, R14, R79, PT ;  /* 0x0000004f0e00720c */ /* 0x000fe40003fa6270 */
[----:B------:R-:W-:-:S04]  /*16d40*/  IADD3 R7, P3, R7, R194, RZ ;  /* 0x000000c207077210 */ /* 0x000fc80007f7e0ff */
[-C--:B-----5:R-:W-:Y:S01]  /*16d50*/  @!P0 LEA R4, P4, R7, R200.reuse, 0x1 ;  /* 0x000000c807048211 */ /* 0x0a0fe200078808ff */
[----:B------:R-:W-:Y:S01]  /*16d60*/  IMAD.X R17, R17, 0x1, R197, P3 ;  /* 0x0000000111117824 */ /* 0x000fe200018e06c5 */
[----:B------:R-:W-:-:S04]  /*16d70*/  @!P2 LEA R2, P3, R7, R200, 0x1 ;  /* 0x000000c80702a211 */ /* 0x000fc800078608ff */
[CCC-:B------:R-:W-:Y:S01]  /*16d80*/  @!P0 LEA.HI.X R5, R7.reuse, R201.reuse, R17.reuse, 0x1, P4 ;  /* 0x000000c907058211 */ /* 0x1c0fe200020f0c11 */
[----:B------:R1:W-:Y:S01]  /*16d90*/  @P5 STS.128 [R245+0x800], RZ ;  /* 0x000800fff5005388 */ /* 0x0003e20000000c00 */
[C---:B------:R-:W-:Y:S02]  /*16da0*/  @!P5 LEA R10, P6, R7.reuse, R200, 0x1 ;  /* 0x000000c8070ad211 */ /* 0x040fe400078c08ff */
[CCC-:B------:R-:W-:Y:S02]  /*16db0*/  @!P2 LEA.HI.X R3, R7.reuse, R201.reuse, R17.reuse, 0x1, P3 ;  /* 0x000000c90703a211 */ /* 0x1c0fe400018f0c11 */
[----:B------:R-:W-:-:S05]  /*16dc0*/  @!P5 LEA.HI.X R11, R7, R201, R17, 0x1, P6 ;  /* 0x000000c9070bd211 */ /* 0x000fca00030f0c11 */
        /* <DEDUP_REMOVED lines=22> */
.L_x_1065:
[----:B------:R-:W-:Y:S05]  /*16f30*/  BSYNC B0 ;  /* 0x0000000000007941 */ /* 0x000fea0003800000 */
.L_x_1064:
[----:B------:R-:W-:Y:S01]  /*16f40*/  IADD3 R36, R190, 0x20, RZ ;  /* 0x00000020be247810 */ /* 0x000fe20007ffe0ff */
[----:B------:R-:W-:Y:S03]  /*16f50*/  BSSY B0, `(.L_x_1066) ;  /* 0x0000023000007945 */ /* 0x000fe60003800000 */
[----:B------:R-:W-:-:S13]  /*16f60*/  ISETP.GE.AND P3, PT, R36, R81, PT ;  /* 0x000000512400720c */ /* 0x000fda0003f66270 */
[----:B------:R-:W-:Y:S05]  /*16f70*/  @P3 BRA `(.L_x_1067) ;  /* 0x0000020000003947 */ /* 0x000fea0003800000 */
[----:B------:R-:W-:Y:S02]  /*16f80*/  ISETP.GE.AND P5, PT, R14, R79, PT ;  /* 0x0000004f0e00720c */ /* 0x000fe40003fa6270 */
[----:B-1----:R-:W-:-:S04]  /*16f90*/  LEA R5, P3, R198, R194, 0x5 ;  /* 0x000000c2c6057211 */ /* 0x002fc800078628ff */
[----:B------:R-:W-:Y:S02]  /*16fa0*/  LEA.HI.X R3, R198, R197, R199, 0x5, P3 ;  /* 0x000000c5c6037211 */ /* 0x000fe400018f2cc7 */
[CC--:B-----5:R-:W-:Y:S02]  /*16fb0*/  @!P0 LEA R10, P4, R5.reuse, R200.reuse, 0x1 ;  /* 0x000000c8050a8211 */ /* 0x0e0fe400078808ff */
[CC--:B------:R-:W-:Y:S02]  /*16fc0*/  @!P2 LEA R6, P3, R5.reuse, R200.reuse, 0x1 ;  /* 0x000000c80506a211 */ /* 0x0c0fe400078608ff */
[CCC-:B------:R-:W-:Y:S01]  /*16fd0*/  @!P0 LEA.HI.X R11, R5.reuse, R201.reuse, R3.reuse, 0x1, P4 ;  /* 0x000000c9050b8211 */ /* 0x1c0fe200020f0c03 */
[----:B------:R1:W-:Y:S01]  /*16fe0*/  @P5 STS.128 [R245+0x1000], RZ ;  /* 0x001000fff5005388 */ /* 0x0003e20000000c00 */
[C---:B------:R-:W-:Y:S02]  /*16ff0*/  @!P5 LEA R12, P6, R5.reuse, R200, 0x1 ;  /* 0x000000c8050cd211 */ /* 0x040fe400078c08ff */
[----:B------:R-:W-:-:S02]  /*17000*/  @!P2 LEA.HI.X R7, R5, R201, R3, 0x1, P3 ;  /* 0x000000c90507a211 */ /* 0x000fc400018f0c03 */
        /* <DEDUP_REMOVED lines=17> */
[----:B------:R-:W-:-:S04]  /*17120*/  LEA R2, P3, R5, R200, 0x1 ;  /* 0x000000c805027211 */ /* 0x000fc800078608ff */
[----:B------:R-:W-:-:S05]  /*17130*/  LEA.HI.X R3, R5, R201, R3, 0x1, P3 ;  /* 0x000000c905037211 */ /* 0x000fca00018f0c03 */
[----:B------:R-:W-:Y:S01]  /*17140*/  @!PT LDS RZ, [RZ] ;  /* 0x00000000fffff984 */ /* 0x000fe20000000800 */
[----:B------:R-:W-:Y:S01]  /*17150*/  @!PT LDS RZ, [RZ] ;  /* 0x00000000fffff984 */ /* 0x000fe20000000800 */
[----:B------:R-:W-:Y:S01]  /*17160*/  @!PT LDS RZ, [RZ] ;  /* 0x00000000fffff984 */ /* 0x000fe20000000800 */
[----:B------:R2:W-:Y:S04]  /*17170*/  LDGSTS.E.BYPASS.LTC128B.128 [R245+0x7000], [R2.64+0x180] ;  /* 0x0700018002f57fae */ /* 0x0005e8000b901d46 */
.L_x_1067:
[----:B------:R-:W-:Y:S05]  /*17180*/  BSYNC B0 ;  /* 0x0000000000007941 */ /* 0x000fea0003800000 */
.L_x_1066:
[----:B------:R-:W-:-:S04]  /*17190*/  IADD3 R22, R190, 0x30, RZ ;  /* 0x00000030be167810 */ /* 0x000fc80007ffe0ff */
[----:B------:R-:W-:-:S13]  /*171a0*/  ISETP.GE.AND P3, PT, R22, R81, PT ;  /* 0x000000511600720c */ /* 0x000fda0003f66270 */
[----:B------:R-:W-:Y:S05]  /*171b0*/  @P3 BRA `(.L_x_985) ;  /* 0x0000022000003947 */ /* 0x000fea0003800000 */
[----:B------:R-:W-:Y:S01]  /*171c0*/  ISETP.GE.AND P5, PT, R14, R79, PT ;  /* 0x0000004f0e00720c */ /* 0x000fe20003fa6270 */
[----:B------:R-:W-:Y:S02]  /*171d0*/  IMAD.MOV.U32 R195, RZ, RZ, R197 ;  /* 0x000000ffffc37224 */ /* 0x000fe400078e00c5 */
[----:B------:R-:W-:Y:S02]  /*171e0*/  IMAD R0, R199, 0x30, RZ ;  /* 0x00000030c7007824 */ /* 0x000fe400078e02ff */
[----:B------:R-:W-:-:S04]  /*171f0*/  IMAD.WIDE.U32 R198, R198, 0x30, R194 ;  /* 0x00000030c6c67825 */ /* 0x000fc800078e00c2 */
[----:B-12---:R-:W-:Y:S01]  /*17200*/  IMAD.IADD R3, R0, 0x1, R199 ;  /* 0x0000000100037824 */ /* 0x006fe200078e02c7 */
[CC--:B-----5:R-:W-:Y:S02]  /*17210*/  @!P0 LEA R6, P4, R198.reuse, R200.reuse, 0x1 ;  /* 0x000000c8c6068211 */ /* 0x0e0fe400078808ff */
[CC--:B------:R-:W-:Y:S01]  /*17220*/  @!P2 LEA R4, P3, R198.reuse, R200.reuse, 0x1 ;  /* 0x000000c8c604a211 */ /* 0x0c0fe200078608ff */
[----:B------:R1:W-:Y:S01]  /*17230*/  @P5 STS.128 [R245+0x1800], RZ ;  /* 0x001800fff5005388 */ /* 0x0003e20000000c00 */
[C---:B------:R-:W-:Y:S02]  /*17240*/  @!P5 LEA R10, P6, R198.reuse, R200, 0x1 ;  /* 0x000000c8c60ad211 */ /* 0x040fe400078c08ff */
[CCC-:B------:R-:W-:Y:S02]  /*17250*/  @!P0 LEA.HI.X R7, R198.reuse, R201.reuse, R3.reuse, 0x1, P4 ;  /* 0x000000c9c6078211 */ /* 0x1c0fe400020f0c03 */
[CCC-:B------:R-:W-:Y:S02]  /*17260*/  @!P5 LEA.HI.X R11, R198.reuse, R201.reuse, R3.reuse, 0x1, P6 ;  /* 0x000000c9c60bd211 */ /* 0x1c0fe400030f0c03 */
[----:B------:R-:W-:-:S03]  /*17270*/  @!P2 LEA.HI.X R5, R198, R201, R3, 0x1, P3 ;  /* 0x000000c9c605a211 */ /* 0x000fc600018f0c03 */
        /* <DEDUP_REMOVED lines=22> */
.L_x_985:
[----:B------:R-:W-:Y:S05]  /*173e0*/  BSYNC B3 ;  /* 0x0000000000037941 */ /* 0x000fea0003800000 */
.L_x_934:
[----:B------:R-:W-:Y:S01]  /*173f0*/  LEA R23, R165, 0xffffffc0, 0x6 ;  /* 0xffffffc0a5177811 */ /* 0x000fe200078e30ff */
[----:B------:R-:W-:Y:S01]  /*17400*/  BSSY B0, `(.L_x_1068) ;  /* 0x0000020000007945 */ /* 0x000fe20003800000 */
[----:B------:R-:W-:-:S03]  /*17410*/  LOP3.LUT R247, R77, 0xff, RZ, 0xc0, !PT ;  /* 0x000000ff4df77812 */ /* 0x000fc600078ec0ff */
[----:B-12---:R-:W-:-:S05]  /*17420*/  IMAD.IADD R3, R72, 0x1, -R23 ;  /* 0x0000000148037824 */ /* 0x006fca00078e0a17 */
[----:B------:R-:W-:-:S13]  /*17430*/  ISETP.GE.AND P0, PT, R190, R3, PT ;  /* 0x00000003be00720c */ /* 0x000fda0003f06270 */
[----:B------:R-:W-:Y:S05]  /*17440*/  @P0 BRA `(.L_x_1069) ;  /* 0x000001b000000947 */ /* 0x000fea0003800000 */
[C---:B------:R-:W-:Y:S02]  /*17450*/  LOP3.LUT R0, R247.reuse, 0x1, RZ, 0xc0, !PT ;  /* 0x00000001f7007812 */ /* 0x040fe400078ec0ff */
[----:B------:R-:W-:Y:S02]  /*17460*/  R2P PR, R247, 0xe ;  /* 0x0000000ef7007804 */ /* 0x000fe40000000000 */
[----:B------:R-:W-:-:S11]  /*17470*/  ISETP.NE.U32.AND P0, PT, R0, 0x1, PT ;  /* 0x000000010000780c */ /* 0x000fd60003f05070 */
[----:B------:R-:W-:Y:S01]  /*17480*/  @P1 IMAD.MOV.U32 R6, RZ, RZ, R238 ;  /* 0x000000ffff061224 */ /* 0x000fe200078e00ee */
[----:B------:R-:W-:Y:S01]  /*17490*/  @P2 MOV R4, R238 ;  /* 0x000000ee00042202 */ /* 0x000fe20000000f00 */
[--C-:B------:R-:W-:Y:S01]  /*174a0*/  @P1 IMAD.MOV.U32 R7, RZ, RZ, R239.reuse ;  /* 0x000000ffff071224 */ /* 0x100fe200078e00ef */
[----:B------:R-:W-:Y:S01]  /*174b0*/  @!PT LDS RZ, [RZ] ;  /* 0x00000000fffff984 */ /* 0x000fe20000000800 */
[----:B------:R-:W-:Y:S01]  /*174c0*/  @!PT LDS RZ, [RZ] ;  /* 0x00000000fffff984 */ /* 0x000fe20000000800 */
[----:B------:R-:W-:Y:S01]  /*174d0*/  @!PT LDS RZ, [RZ] ;  /* 0x00000000fffff984 */ /* 0x000fe20000000800 */
[----:B------:R1:W-:Y:S01]  /*174e0*/  @!P0 LDGSTS.E.BYPASS.LTC128B.128 [R245+0x8000], [R238.64] ;  /* 0x08000000eef58fae */ /* 0x0003e2000b901d46 */
[----:B------:R-:W-:-:S03]  /*174f0*/  @P2 IMAD.MOV.U32 R5, RZ, RZ, R239 ;  /* 0x000000ffff052224 */ /* 0x000fc600078e00ef */
[----:B------:R1:W-:Y:S04]  /*17500*/  @P0 STS.128 [R245+0x8000], RZ ;  /* 0x008000fff5000388 */ /* 0x0003e80000000c00 */
[----:B------:R-:W-:Y:S01]  /*17510*/  @!PT LDS RZ, [RZ] ;  /* 0x00000000fffff984 */ /* 0x000fe20000000800 */
[----:B------:R-:W-:Y:S01]  /*17520*/  @!PT LDS RZ, [RZ] ;  /* 0x00000000fffff984 */ /* 0x000fe20000000800 */
[----:B------:R-:W-:Y:S01]  /*17530*/  @!PT LDS RZ, [RZ] ;  /* 0x00000000fffff984 */ /* 0x000fe20000000800 */
[----:B------:R1:W-:Y:S04]  /*17540*/  @P1 LDGSTS.E.BYPASS.LTC128B.128 [R245+0xa000], [R6.64+0x80] ;  /* 0x0a00008006f51fae */ /* 0x0003e8000b901d46 */
[----:B------:R1:W-:Y:S04]  /*17550*/  @!P1 STS.128 [R245+0xa000], RZ ;  /* 0x00a000fff5009388 */ /* 0x0003e80000000c00 */
        /* <DEDUP_REMOVED lines=9> */
[----:B------:R1:W-:Y:S02]  /*175f0*/  @!P3 STS.128 [R245+0xe000], RZ ;  /* 0x00e000fff500b388 */ /* 0x0003e40000000c00 */
.L_x_1069:
[----:B------:R-:W-:Y:S05]  /*17600*/  BSYNC B0 ;  /* 0x0000000000007941 */ /* 0x000fea0003800000 */
.L_x_1068:
[----:B------:R-:W-:Y:S01]  /*17610*/  ISETP.GE.AND P0, PT, R8, R3, PT ;  /* 0x000000030800720c */ /* 0x000fe20003f06270 */
[----:B------:R-:W-:-:S12]  /*17620*/  BSSY B0, `(.L_x_1070) ;  /* 0x0000025000007945 */ /* 0x000fd80003800000 */
[----:B------:R-:W-:Y:S05]  /*17630*/  @P0 BRA `(.L_x_1071) ;  /* 0x0000023000000947 */ /* 0x000fea0003800000 */
[C---:B------:R-:W-:Y:S02]  /*17640*/  LOP3.LUT R0, R247.reuse, 0x1, RZ, 0xc0, !PT ;  /* 0x00000001f7007812 */ /* 0x040fe400078ec0ff */
[C---:B------:R-:W-:Y:S02]  /*17650*/  LOP3.LUT P4, RZ, R247.reuse, 0x2, RZ, 0xc0, !PT ;  /* 0x00000002f7ff7812 */ /* 0x040fe4000788c0ff */
[----:B------:R-:W-:Y:S02]  /*17660*/  ISETP.NE.U32.AND P5, PT, R0, 0x1, PT ;  /* 0x000000010000780c */ /* 0x000fe40003fa5070 */
[C---:B------:R-:W-:Y:S02]  /*17670*/  LOP3.LUT P3, RZ, R247.reuse, 0x4, RZ, 0xc0, !PT ;  /* 0x00000004f7ff7812 */ /* 0x040fe4000786c0ff */
[----:B------:R-:W-:Y:S02]  /*17680*/  LOP3.LUT P1, RZ, R247, 0x8, RZ, 0xc0, !PT ;  /* 0x00000008f7ff7812 */ /* 0x000fe4000782c0ff */
[----:B-1----:R-:W-:-:S05]  /*17690*/  IADD3 R7, P2, R236, R178, RZ ;  /* 0x000000b2ec077210 */ /* 0x002fca0007f5e0ff */
[----:B------:R-:W-:Y:S01]  /*176a0*/  IMAD.X R5, R237, 0x1, R181, P2 ;  /* 0x00000001ed057824 */ /* 0x000fe200010e06b5 */
[C---:B----4-:R-:W-:Y:S02]  /*176b0*/  @P4 LEA R12, P6, R7.reuse, R182, 0x1 ;  /* 0x000000b6070c4211 */ /* 0x050fe400078c08ff */
[C---:B------:R-:W-:Y:S02]  /*176c0*/  @!P5 LEA R14, P0, R236.reuse, R238, 0x1 ;  /* 0x000000eeec0ed211 */ /* 0x040fe400078008ff */
[CC--:B------:R-:W-:Y:S02]  /*176d0*/  @P3 LEA R10, P2, R7.reuse, R182.reuse, 0x1 ;  /* 0x000000b6070a3211 */ /* 0x0c0fe400078408ff */
[----:B------:R-:W-:Y:S02]  /*176e0*/  @!P5 LEA.HI.X R15, R236, R239, R237, 0x1, P0 ;  /* 0x000000efec0fd211 */ /* 0x000fe400000f0ced */
[C---:B------:R-:W-:Y:S02]  /*176f0*/  @P1 LEA R4, P0, R7.reuse, R182, 0x1 ;  /* 0x000000b607041211 */ /* 0x040fe400078008ff */
[CCC-:B------:R-:W-:Y:S01]  /*17700*/  @P4 LEA.HI.X R13, R7.reuse, R183.reuse, R5.reuse, 0x1, P6 ;  /* 0x000000b7070d4211 */ /* 0x1c0fe200030f0c05 */
[----:B------:R-:W-:Y:S01]  /*17710*/  @!PT LDS RZ, [RZ] ;  /* 0x00000000fffff984 */ /* 0x000fe20000000800 */
[----:B------:R-:W-:Y:S01]  /*17720*/  @!PT LDS RZ, [RZ] ;  /* 0x00000000fffff984 */ /* 0x000fe20000000800 */
[----:B------:R-:W-:Y:S01]  /*17730*/  @!PT LDS RZ, [RZ] ;  /* 0x00000000fffff984 */ /* 0x000fe20000000800 */
[----:B------:R1:W-:Y:S01]  /*17740*/  @!P5 LDGSTS.E.BYPASS.LTC128B.128 [R245+0x8800], [R14.64] ;  /* 0x088000000ef5dfae */ /* 0x0003e2000b901d46 */
[----:B------:R-:W-:-:S02]  /*17750*/  @P3 LEA.HI.X R11, R7, R183, R5, 0x1, P2 ;  /* 0x000000b7070b3211 */ /* 0x000fc400010f0c05 */
[----:B------:R-:W-:Y:S01]  /*17760*/  @P1 LEA.HI.X R5, R7, R183, R5, 0x1, P0 ;  /* 0x000000b707051211 */ /* 0x000fe200000f0c05 */
        /* <DEDUP_REMOVED lines=16> */
.L_x_1071:
[----:B------:R-:W-:Y:S05]  /*17870*/  BSYNC B0 ;  /* 0x0000000000007941 */ /* 0x000fea0003800000 */
.L_x_1070:
[----:B------:R-:W-:Y:S01]  /*17880*/  ISETP.GE.AND P0, PT, R36, R3, PT ;  /* 0x000000032400720c */ /* 0x000fe20003f06270 */
[----:B------:R-:W-:-:S12]  /*17890*/  BSSY B0, `(.L_x_1072) ;  /* 0x0000027000007945 */ /* 0x000fd80003800000 */
[----:B------:R-:W-:Y:S05]  /*178a0*/  @P0 BRA `(.L_x_1073) ;  /* 0x0000025000000947 */ /* 0x000fea0003800000 */
[C---:B------:R-:W-:Y:S02]  /*178b0*/  LOP3.LUT R0, R247.reuse, 0x1, RZ, 0xc0, !PT ;  /* 0x00000001f7007812 */ /* 0x040fe400078ec0ff */
[C---:B------:R-:W-:Y:S02]  /*178c0*/  LOP3.LUT P4, RZ, R247.reuse, 0x2, RZ, 0xc0, !PT ;  /* 0x00000002f7ff7812 */ /* 0x040fe4000788c0ff */
[----:B------:R-:W-:Y:S01]  /*178d0*/  ISETP.NE.U32.AND P5, PT, R0, 0x1, PT ;  /* 0x000000010000780c */ /* 0x000fe20003fa5070 */
[C---:B------:R-:W-:Y:S01]  /*178e0*/  IMAD.SHL.U32 R0, R68.reuse, 0x20, RZ ;  /* 0x0000002044007824 */ /* 0x040fe200078e00ff */
[C---:B------:R-:W-:Y:S02]  /*178f0*/  LOP3.LUT P3, RZ, R247.reuse, 0x4, RZ, 0xc0, !PT ;  /* 0x00000004f7ff7812 */ /* 0x040fe4000786c0ff */
[----:B------:R-:W-:Y:S02]  /*17900*/  LOP3.LUT P1, RZ, R247, 0x8, RZ, 0xc0, !PT ;  /* 0x00000008f7ff7812 */ /* 0x000fe4000782c0ff */
[----:B------:R-:W-:-:S02]  /*17910*/  SHF.L.U64.HI R2, R68, 0x5, R69 ;  /* 0x0000000544027819 */ /* 0x000fc40000010245 */
[----:B-1----:R-:W-:-:S04]  /*17920*/  LEA R5, P0, R68, R178, 0x5 ;  /* 0x000000b244057211 */ /* 0x002fc800078028ff */
[----:B----4-:R-:W-:Y:S02]  /*17930*/  @P4 LEA R12, P6, R5, R182, 0x1 ;  /* 0x000000b6050c4211 */ /* 0x010fe400078c08ff */
[----:B------:R-:W-:-:S04]  /*17940*/  @!P5 LEA R6, P2, R0, R238, 0x1 ;  /* 0x000000ee0006d211 */ /* 0x000fc800078408ff */
[----:B------:R-:W-:Y:S02]  /*17950*/  @!P5 LEA.HI.X R7, R0, R239, R2, 0x1, P2 ;  /* 0x000000ef0007d211 */ /* 0x000fe400010f0c02 */
[----:B------:R-:W-:Y:S02]  /*17960*/  LEA.HI.X R0, R68, R181, R69, 0x5, P0 ;  /* 0x000000b544007211 */ /* 0x000fe400000f2c45 */
[CC--:B------:R-:W-:Y:S01]  /*17970*/  @P3 LEA R10, P2, R5.reuse, R182.reuse, 0x1 ;  /* 0x000000b6050a3211 */ /* 0x0c0fe200078408ff */
[----:B------:R-:W-:Y:S01]  /*17980*/  @!PT LDS RZ, [RZ] ;  /* 0x00000000fffff984 */ /* 0x000fe20000000800 */
[----:B------:R-:W-:Y:S01]  /*17990*/  @!PT LDS RZ, [RZ] ;  /* 0x00000000fffff984 */ /* 0x000fe20000000800 */
[----:B------:R-:W-:Y:S01]  /*179a0*/  @!PT LDS RZ, [RZ] ;  /* 0x00000000fffff984 */ /* 0x000fe20000000800 */
[----:B------:R1:W-:Y:S01]  /*179b0*/  @!P5 LDGSTS.E.BYPASS.LTC128B.128 [R245+0x9000], [R6.64] ;  /* 0x0900000006f5dfae */ /* 0x0003e2000b901d46 */
[C---:B------:R-:W-:Y:S02]  /*179c0*/  @P1 LEA R4, P0, R5.reuse, R182, 0x1 ;  /* 0x000000b605041211 */ /* 0x040fe400078008ff */
[CCC-:B------:R-:W-:Y:S01]  /*179d0*/  @P4 LEA.HI.X R13, R5.reuse, R183.reuse, R0.reuse, 0x1, P6 ;  /* 0x000000b7050d4211 */ /* 0x1c0fe200030f0c00 */
[----:B------:R1:W-:Y:S01]  /*179e0*/  @P5 STS.128 [R245+0x9000], RZ ;  /* 0x009000fff5005388 */ /* 0x0003e20000000c00 */
[----:B------:R-:W-:-:S02]  /*179f0*/  @P3 LEA.HI.X R11, R5, R183, R0, 0x1, P2 ;  /* 0x000000b7050b3211 */ /* 0x000fc400010f0c00 */
[----:B------:R-:W-:Y:S01]  /*17a00*/  @P1 LEA.HI.X R5, R5, R183, R0, 0x1, P0 ;  /* 0x000000b705051211 */ /* 0x000fe200000f0c00 */
        /* <DEDUP_REMOVED lines=15> */
.L_x_1073:
[----:B------:R-:W-:Y:S05]  /*17b00*/  BSYNC B0 ;  /* 0x0000000000007941 */ /* 0x000fea0003800000 */
.L_x_1072:
[----:B------:R-:W-:Y:S01]  /*17b10*/  ISETP.GE.AND P0, PT, R22, R3, PT ;  /* 0x000000031600720c */ /* 0x000fe20003f06270 */
[----:B------:R-:W-:-:S12]  /*17b20*/  BSSY B0, `(.L_x_1074) ;  /* 0x000002a000007945 */ /* 0x000fd80003800000 */
[----:B------:R-:W-:Y:S05]  /*17b30*/  @P0 BRA `(.L_x_1075) ;  /* 0x0000028000000947 */ /* 0x000fea0003800000 */
[C---:B------:R-:W-:Y:S01]  /*17b40*/  LOP3.LUT R0, R247.reuse, 0x1, RZ, 0xc0, !PT ;  /* 0x00000001f7007812 */ /* 0x040fe200078ec0ff */
[----:B------:R-:W-:Y:S01]  /*17b50*/  IMAD.MOV.U32 R180, RZ, RZ, R178 ;  /* 0x000000ffffb47224 */ /* 0x000fe200078e00b2 */
[----:B------:R-:W-:Y:S02]  /*17b60*/  LOP3.LUT P2, RZ, R247, 0x2, RZ, 0xc0, !PT ;  /* 0x00000002f7ff7812 */ /* 0x000fe4000784c0ff */
[----:B------:R-:W-:Y:S01]  /*17b70*/  ISETP.NE.U32.AND P3, PT, R0, 0x1, PT ;  /* 0x000000010000780c */ /* 0x000fe20003f65070 */
[----:B------:R-:W-:Y:S01]  /*17b80*/  IMAD R0, R69, 0x30, RZ ;  /* 0x0000003045007824 */ /* 0x000fe200078e02ff */
[----:B------:R-:W-:Y:S01]  /*17b90*/  LOP3.LUT P1, RZ, R247, 0x4, RZ, 0xc0, !PT ;  /* 0x00000004f7ff7812 */ /* 0x000fe2000782c0ff */
[----:B-1----:R-:W-:-:S04]  /*17ba0*/  IMAD.WIDE.U32 R6, R68, 0x30, R180 ;  /* 0x0000003044067825 */ /* 0x002fc800078e00b4 */
[----:B------:R-:W-:-:S04]  /*17bb0*/  IMAD.IADD R5, R7, 0x1, R0 ;  /* 0x0000000107057824 */ /* 0x000fc800078e0200 */
[-C--:B------:R-:W-:Y:S02]  /*17bc0*/  @P2 LEA R14, P4, R6, R182.reuse, 0x1 ;  /* 0x000000b6060e2211 */ /* 0x080fe400078808ff */
[----:B------:R-:W-:Y:S02]  /*17bd0*/  @!P3 IMAD.WIDE.U32 R10, R68, 0x60, R238 ;  /* 0x00000060440ab825 */ /* 0x000fe400078e00ee */
[C---:B----4-:R-:W-:Y:S02]  /*17be0*/  @P1 LEA R12, P0, R6.reuse, R182, 0x1 ;  /* 0x000000b6060c1211 */ /* 0x050fe400078008ff */
[----:B------:R-:W-:Y:S01]  /*17bf0*/  @!P3 IMAD R69, R69, 0x60, RZ ;  /* 0x000000604545b824 */ /* 0x000fe200078e02ff */
[CCC-:B------:R-:W-:Y:S02]  /*17c00*/  @P2 LEA.HI.X R15, R6.reuse, R183.reuse, R5.reuse, 0x1, P4 ;  /* 0x000000b7060f2211 */ /* 0x1c0fe400020f0c05 */
[----:B------:R-:W-:Y:S01]  /*17c10*/  @P1 LEA.HI.X R13, R6, R183, R5, 0x1, P0 ;  /* 0x000000b7060d1211 */ /* 0x000fe200000f0c05 */
[----:B------:R-:W-:Y:S01]  /*17c20*/  @!P3 IMAD.IADD R11, R69, 0x1, R11 ;  /* 0x00000001450bb824 */ /* 0x000fe200078e020b */
[----:B------:R-:W-:-:S04]  /*17c30*/  LOP3.LUT P0, RZ, R247, 0x8, RZ, 0xc0, !PT ;  /* 0x00000008f7ff7812 */ /* 0x000fc8000780c0ff */
        /* <DEDUP_REMOVED lines=14> */
[----:B------:R1:W-:Y:S01]  /*17d20*/  @!P1 STS.128 [R245+0xd800], RZ ;  /* 0x00d800fff5009388 */ /* 0x0003e20000000c00 */
[----:B------:R-:W-:Y:S05]  /*17d30*/  @!P0 BRA `(.L_x_1076) ;  /* 0x0000007000008947 */ /* 0x000fea0003800000 */
[----:B------:R-:W-:-:S04]  /*17d40*/  LEA R4, P0, R6, R182, 0x1 ;  /* 0x000000b606047211 */ /* 0x000fc800078008ff */
[----:B------:R-:W-:-:S05]  /*17d50*/  LEA.HI.X R5, R6, R183, R5, 0x1, P0 ;  /* 0x000000b706057211 */ /* 0x000fca00000f0c05 */
[----:B------:R-:W-:Y:S01]  /*17d60*/  @!PT LDS RZ, [RZ] ;  /* 0x00000000fffff984 */ /* 0x000fe20000000800 */
[----:B------:R-:W-:Y:S01]  /*17d70*/  @!PT LDS RZ, [RZ] ;  /* 0x00000000fffff984 */ /* 0x000fe20000000800 */
[----:B------:R-:W-:Y:S01]  /*17d80*/  @!PT LDS RZ, [RZ] ;  /* 0x00000000fffff984 */ /* 0x000fe20000000800 */
[----:B------:R2:W-:Y:S01]  /*17d90*/  LDGSTS.E.BYPASS.LTC128B.128 [R245+0xf800], [R4.64+0x180] ;  /* 0x0f80018004f57fae */ /* 0x0005e2000b901d46 */
[----:B------:R-:W-:Y:S05]  /*17da0*/  BRA `(.L_x_1075) ;  /* 0x0000001000007947 */ /* 0x000fea0003800000 */
.L_x_1076:
[----:B------:R2:W-:Y:S02]  /*17db0*/  STS.128 [R245+0xf800], RZ ;  /* 0x00f800fff5007388 */ /* 0x0005e40000000c00 */
.L_x_1075:
[----:B------:R-:W-:Y:S05]  /*17dc0*/  BSYNC B0 ;  /* 0x0000000000007941 */ /* 0x000fea0003800000 */
.L_x_1074:
[----:B------:R-:W0:Y:S01]  /*17dd0*/  LDGDEPBAR ;  /* 0x00000000000079af */ /* 0x000e220000000000 */
[----:B------:R-:W-:Y:S01]  /*17de0*/  ISETP.GE.AND P0, PT, R190, R3, PT ;  /* 0x00000003be00720c */ /* 0x000fe20003f06270 */
[----:B------:R-:W-:Y:S01]  /*17df0*/  BSSY B0, `(.L_x_1077) ;  /* 0x0000023000007945 */ /* 0x000fe20003800000 */
[----:B------:R-:W-:-:S04]  /*17e00*/  DEPBAR.LE SB0, 0x0 ;  /* 0x000080000000791a */ /* 0x000fc80000000000 */
[----:B------:R-:W-:Y:S07]  /*17e10*/  BAR.SYNC.DEFER_BLOCKING 0x0 ;  /* 0x0000000000007b1d */ /* 0x000fee0000010000 */
[----:B------:R1:W-:Y:S04]  /*17e20*/  @P0 STS.128 [R245+0x10000], RZ ;  /* 0x010000fff5000388 */ /* 0x0003e80000000c00 */
[----:B------:R1:W-:Y:S04]  /*17e30*/  @P0 STS.128 [R245+0x12000], RZ ;  /* 0x012000fff5000388 */ /* 0x0003e80000000c00 */
[----:B------:R1:W-:Y:S04]  /*17e40*/  @P0 STS.128 [R245+0x14000], RZ ;  /* 0x014000fff5000388 */ /* 0x0003e80000000c00 */
[----:B------:R1:W-:Y:S01]  /*17e50*/  @P0 STS.128 [R245+0x16000], RZ ;  /* 0x016000fff5000388 */ /* 0x0003e20000000c00 */
[----:B------:R-:W-:Y:S05]  /*17e60*/  @P0 BRA `(.L_x_1078) ;  /* 0x000001b000000947 */ /* 0x000fea0003800000 */
[C---:B------:R-:W-:Y:S02]  /*17e70*/  LOP3.LUT R0, R247.reuse, 0x1, RZ, 0xc0, !PT ;  /* 0x00000001f7007812 */ /* 0x040fe400078ec0ff */
[----:B------:R-:W-:-:S02]  /*17e80*/  R2P PR, R247, 0xe ;  /* 0x0000000ef7007804 */ /* 0x000fc40000000000 */
[----:B------:R-:W-:-:S11]  /*17e90*/  ISETP.NE.U32.AND P0, PT, R0, 0x1, PT ;  /* 0x000000010000780c */ /* 0x000fd60003f05070 */
[----:B-1----:R-:W-:Y:S01]  /*17ea0*/  @P1 IMAD.MOV.U32 R6, RZ, RZ, R188 ;  /* 0x000000ffff061224 */ /* 0x002fe200078e00bc */
[----:B--2---:R-:W-:Y:S01]  /*17eb0*/  @P2 MOV R4, R188 ;  /* 0x000000bc00042202 */ /* 0x004fe20000000f00 */
        /* <DEDUP_REMOVED lines=22> */
.L_x_1078:
[----:B------:R-:W-:Y:S05]  /*18020*/  BSYNC B0 ;  /* 0x0000000000007941 */ /* 0x000fea0003800000 */
.L_x_1077:
[----:B------:R-:W-:Y:S01]  /*18030*/  ISETP.GE.AND P0, PT, R8, R3, PT ;  /* 0x000000030800720c */ /* 0x000fe20003f06270 */
[----:B------:R-:W-:-:S12]  /*18040*/  BSSY B0, `(.L_x_1079) ;  /* 0x0000029000007945 */ /* 0x000fd80003800000 */
[----:B------:R1:W-:Y:S04]  /*18050*/  @P0 STS.128 [R245+0x10800], RZ ;  /* 0x010800fff5000388 */ /* 0x0003e80000000c00 */
[----:B------:R1:W-:Y:S04]  /*18060*/  @P0 STS.128 [R245+0x12800], RZ ;  /* 0x012800fff5000388 */ /* 0x0003e80000000c00 */
[----:B------:R1:W-:Y:S04]  /*18070*/  @P0 STS.128 [R245+0x14800], RZ ;  /* 0x014800fff5000388 */ /* 0x0003e80000000c00 */
[----:B------:R1:W-:Y:S01]  /*18080*/  @P0 STS.128 [R245+0x16800], RZ ;  /* 0x016800fff5000388 */ /* 0x0003e20000000c00 */
[----:B------:R-:W-:Y:S05]  /*18090*/  @P0 BRA `(.L_x_1080) ;  /* 0x0000023000000947 */ /* 0x000fea0003800000 */
[C---:B------:R-:W-:Y:S02]  /*180a0*/  LOP3.LUT R0, R247.reuse, 0x1, RZ, 0xc0, !PT ;  /* 0x00000001f7007812 */ /* 0x040fe400078ec0ff */
[----:B------:R-:W-:-:S02]  /*180b0*/  LOP3.LUT P4, RZ, R247, 0x2, RZ, 0xc0, !PT ;  /* 0x00000002f7ff7812 */ /* 0x000fc4000788c0ff */
[----:B------:R-:W-:Y:S02]  /*180c0*/  ISETP.NE.U32.AND P5, PT, R0, 0x1, PT ;  /* 0x000000010000780c */ /* 0x000fe40003fa5070 */
[C---:B------:R-:W-:Y:S02]  /*180d0*/  LOP3.LUT P3, RZ, R247.reuse, 0x4, RZ, 0xc0, !PT ;  /* 0x00000004f7ff7812 */ /* 0x040fe4000786c0ff */
[----:B------:R-:W-:Y:S02]  /*180e0*/  LOP3.LUT P1, RZ, R247, 0x8, RZ, 0xc0, !PT ;  /* 0x00000008f7ff7812 */ /* 0x000fe4000782c0ff */
[----:B-1----:R-:W-:-:S05]  /*180f0*/  IADD3 R7, P2, R234, R184, RZ ;  /* 0x000000b8ea077210 */ /* 0x002fca0007f5e0ff */
[----:B--2---:R-:W-:Y:S01]  /*18100*/  IMAD.X R5, R235, 0x1, R187, P2 ;  /* 0x00000001eb057824 */ /* 0x004fe200010e06bb */
[C---:B------:R-:W-:Y:S02]  /*18110*/  @P4 LEA R10, P6, R7.reuse, R192, 0x1 ;  /* 0x000000c0070a4211 */ /* 0x040fe400078c08ff */
[C---:B----4-:R-:W-:Y:S02]  /*18120*/  @!P5 LEA R12, P0, R234.reuse, R188, 0x1 ;  /* 0x000000bcea0cd211 */ /* 0x050fe400078008ff */
        /* <DEDUP_REMOVED lines=26> */
.L_x_1080:
[----:B------:R-:W-:Y:S05]  /*182d0*/  BSYNC B0 ;  /* 0x0000000000007941 */ /* 0x000fea0003800000 */
.L_x_1079:
        /* <DEDUP_REMOVED lines=9> */
[----:B------:R-:W-:Y:S01]  /*18370*/  ISETP.NE.U32.AND P5, PT, R0, 0x1, PT ;  /* 0x000000010000780c */ /* 0x000fe20003fa5070 */
[C---:B------:R-:W-:Y:S01]  /*18380*/  IMAD.SHL.U32 R0, R70.reuse, 0x20, RZ ;  /* 0x0000002046007824 */ /* 0x040fe200078e00ff */
[C---:B------:R-:W-:Y:S02]  /*18390*/  LOP3.LUT P3, RZ, R247.reuse, 0x4, RZ, 0xc0, !PT ;  /* 0x00000004f7ff7812 */ /* 0x040fe4000786c0ff */
[----:B------:R-:W-:Y:S02]  /*183a0*/  LOP3.LUT P1, RZ, R247, 0x8, RZ, 0xc0, !PT ;  /* 0x00000008f7ff7812 */ /* 0x000fe4000782c0ff */
[C---:B------:R-:W-:Y:S02]  /*183b0*/  SHF.L.U64.HI R2, R70.reuse, 0x5, R71 ;  /* 0x0000000546027819 */ /* 0x040fe40000010247 */
[----:B-12---:R-:W-:-:S04]  /*183c0*/  LEA R5, P0, R70, R184, 0x5 ;  /* 0x000000b846057211 */ /* 0x006fc800078028ff */
[----:B------:R-:W-:Y:S02]  /*183d0*/  @P4 LEA R10, P6, R5, R192, 0x1 ;  /* 0x000000c0050a4211 */ /* 0x000fe400078c08ff */
        /* <DEDUP_REMOVED lines=28> */
.L_x_1082:
[----:B------:R-:W-:Y:S05]  /*185a0*/  BSYNC B0 ;  /* 0x0000000000007941 */ /* 0x000fea0003800000 */
.L_x_1081:
[----:B------:R-:W-:Y:S01]  /*185b0*/  ISETP.GE.AND P0, PT, R22, R3, PT ;  /* 0x000000031600720c */ /* 0x000fe20003f06270 */
[----:B------:R-:W-:Y:S01]  /*185c0*/  BSSY B0, `(.L_x_1083) ;  /* 0x0000031000007945 */ /* 0x000fe20003800000 */
[----:B------:R-:W-:-:S04]  /*185d0*/  SHF.R.S32.HI R0, RZ, 0x1f, R57 ;  /* 0x0000001fff007819 */ /* 0x000fc80000011439 */
[----:B------:R-:W-:-:S04]  /*185e0*/  LEA.HI R0, R0, R57, RZ, 0x5 ;  /* 0x0000003900007211 */ /* 0x000fc800078f28ff */
[----:B------:R-:W-:-:S03]  /*185f0*/  SHF.R.S32.HI R2, RZ, 0x5, R0 ;  /* 0x00000005ff027819 */ /* 0x000fc60000011400 */
[----:B------:R1:W-:Y:S04]  /*18600*/  @P0 STS.128 [R245+0x11800], RZ ;  /* 0x011800fff5000388 */ /* 0x0003e80000000c00 */
[----:B------:R1:W-:Y:S04]  /*18610*/  @P0 STS.128 [R245+0x13800], RZ ;  /* 0x013800fff5000388 */ /* 0x0003e80000000c00 */
[----:B------:R1:W-:Y:S04]  /*18620*/  @P0 STS.128 [R245+0x15800], RZ ;  /* 0x015800fff5000388 */ /* 0x0003e80000000c00 */
[----:B------:R1:W-:Y:S01]  /*18630*/  @P0 STS.128 [R245+0x17800], RZ ;  /* 0x017800fff5000388 */ /* 0x0003e20000000c00 */
[----:B------:R-:W-:Y:S05]  /*18640*/  @P0 BRA `(.L_x_1084) ;  /* 0x0000028000000947 */ /* 0x000fea0003800000 */
[C---:B------:R-:W-:Y:S01]  /*18650*/  LOP3.LUT R0, R247.reuse, 0x1, RZ, 0xc0, !PT ;  /* 0x00000001f7007812 */ /* 0x040fe200078ec0ff */
[----:B------:R-:W-:Y:S01]  /*18660*/  IMAD.MOV.U32 R186, RZ, RZ, R184 ;  /* 0x000000ffffba7224 */ /* 0x000fe200078e00b8 */
[----:B------:R-:W-:-:S02]  /*18670*/  LOP3.LUT P2, RZ, R247, 0x2, RZ, 0xc0, !PT ;  /* 0x00000002f7ff7812 */ /* 0x000fc4000784c0ff */
[----:B------:R-:W-:Y:S01]  /*18680*/  ISETP.NE.U32.AND P3, PT, R0, 0x1, PT ;  /* 0x000000010000780c */ /* 0x000fe20003f65070 */
[----:B------:R-:W-:Y:S01]  /*18690*/  IMAD R0, R71, 0x30, RZ ;  /* 0x0000003047007824 */ /* 0x000fe200078e02ff */
[----:B------:R-:W-:Y:S01]  /*186a0*/  LOP3.LUT P1, RZ, R247, 0x4, RZ, 0xc0, !PT ;  /* 0x00000004f7ff7812 */ /* 0x000fe2000782c0ff */
[----:B------:R-:W-:-:S04]  /*186b0*/  IMAD.WIDE.U32 R186, R70, 0x30, R186 ;  /* 0x0000003046ba7825 */ /* 0x000fc800078e00ba */
[----:B------:R-:W-:-:S04]  /*186c0*/  IMAD.IADD R3, R187, 0x1, R0 ;  /* 0x00000001bb037824 */ /* 0x000fc800078e0200 */
[-C--:B-1----:R-:W-:Y:S02]  /*186d0*/  @P2 LEA R8, P4, R186, R192.reuse, 0x1 ;  /* 0x000000c0ba082211 */ /* 0x082fe400078808ff */
[----:B--2---:R-:W-:Y:S02]  /*186e0*/  @!P3 IMAD.WIDE.U32 R4, R70, 0x60, R188 ;  /* 0x000000604604b825 */ /* 0x004fe400078e00bc */
[C---:B------:R-:W-:Y:S02]  /*186f0*/  @P1 LEA R6, P0, R186.reuse, R192, 0x1 ;  /* 0x000000c0ba061211 */ /* 0x040fe400078008ff */
        /* <DEDUP_REMOVED lines=21> */
[----:B-1----:R-:W-:-:S04]  /*18850*/  LEA R4, P0, R186, R192, 0x1 ;  /* 0x000000c0ba047211 */ /* 0x002fc800078008ff */
[----:B------:R-:W-:-:S05]  /*18860*/  LEA.HI.X R5, R186, R193, R3, 0x1, P0 ;  /* 0x000000c1ba057211 */ /* 0x000fca00000f0c03 */
[----:B------:R-:W-:Y:S01]  /*18870*/  @!PT LDS RZ, [RZ] ;  /* 0x00000000fffff984 */ /* 0x000fe20000000800 */
[----:B------:R-:W-:Y:S01]  /*18880*/  @!PT LDS RZ, [RZ] ;  /* 0x00000000fffff984 */ /* 0x000fe20000000800 */
[----:B------:R-:W-:Y:S01]  /*18890*/  @!PT LDS RZ, [RZ] ;  /* 0x00000000fffff984 */ /* 0x000fe20000000800 */
[----:B------:R1:W-:Y:S01]  /*188a0*/  LDGSTS.E.BYPASS.LTC128B.128 [R245+0x17800], [R4.64+0x180] ;  /* 0x1780018004f57fae */ /* 0x0003e2000b901d46 */
[----:B------:R-:W-:Y:S05]  /*188b0*/  BRA `(.L_x_1084) ;  /* 0x0000001000007947 */ /* 0x000fea0003800000 */
.L_x_1085:
[----:B------:R2:W-:Y:S02]  /*188c0*/  STS.128 [R245+0x17800], RZ ;  /* 0x017800fff5007388 */ /* 0x0005e40000000c00 */
.L_x_1084:
[----:B------:R-:W-:Y:S05]  /*188d0*/  BSYNC B0 ;  /* 0x0000000000007941 */ /* 0x000fea0003800000 */
.L_x_1083:
[C---:B------:R-:W-:Y:S01]  /*188e0*/  IMAD.SHL.U32 R0, R59.reuse, 0x40, RZ ;  /* 0x000000403b007824 */ /* 0x040fe200078e00ff */
[----:B------:R-:W-:Y:S01]  /*188f0*/  R2P PR, R59, 0x6 ;  /* 0x000000063b007804 */ /* 0x000fe20000000000 */
[----:B------:R-:W-:Y:S01]  /*18900*/  IMAD.SHL.U32 R190, R190, 0x8, RZ ;  /* 0x00000008bebe7824 */ /* 0x000fe200078e00ff */
[----:B------:R-:W0:Y:S01]  /*18910*/  LDGDEPBAR ;  /* 0x00000000000079af */ /* 0x000e220000000000 */
[----:B------:R-:W-:Y:S01]  /*18920*/  IMAD R229, R2, 0x400, R55 ;  /* 0x0000040002e57824 */ /* 0x000fe200078e0237 */
[----:B------:R-:W-:Y:S01]  /*18930*/  LOP3.LUT R3, R0, 0x1c0, RZ, 0xc0, !PT ;  /* 0x000001c000037812 */ /* 0x000fe200078ec0ff */
[----:B------:R-:W-:Y:S01]  /*18940*/  IMAD.SHL.U32 R57, R57, 0x2, RZ ;  /* 0x0000000239397824 */ /* 0x000fe200078e00ff */
[----:B------:R-:W-:Y:S01]  /*18950*/  BSSY B1, `(.L_x_1086) ;  /* 0x00001f9000017945 */ /* 0x000fe20003800000 */
[----:B------:R-:W-:Y:S01]  /*18960*/  IMAD.SHL.U32 R229, R229, 0x2, RZ ;  /* 0x00000002e5e57824 */ /* 0x000fe200078e00ff */
[----:B------:R-:W-:-:S02]  /*18970*/  LOP3.LUT R190, R3, 0x8, R190, 0xf8, !PT ;  /* 0x0000000803be7812 */ /* 0x000fc400078ef8be */
[----:B------:R-:W-:Y:S01]  /*18980*/  SHF.R.U32.HI R3, RZ, 0x3, R3 ;  /* 0x00000003ff037819 */ /* 0x000fe20000011603 */
[--C-:B------:R-:W-:Y:S01]  /*18990*/  IMAD R227, R58, 0x2, R229.reuse ;  /* 0x000000023ae37824 */ /* 0x100fe200078e02e5 */
[----:B------:R-:W-:Y:S01]  /*189a0*/  LDSM.16.M88.4 R84, [R229] ;  /* 0x00000000e554783b */ /* 0x000fe20000000200 */
[----:B------:R-:W-:Y:S01]  /*189b0*/  IMAD R225, R56, 0x2, R229 ;  /* 0x0000000238e17824 */ /* 0x000fe200078e02e5 */
[----:B------:R-:W-:Y:S01]  /*189c0*/  LOP3.LUT R228, R190, R3, RZ, 0x3c, !PT ;  /* 0x00000003bee47212 */ /* 0x000fe200078e3cff */
[----:B------:R-:W-:Y:S01]  /*189d0*/  IMAD.MOV.U32 R3, RZ, RZ, 0x40 ;  /* 0x00000040ff037424 */ /* 0x000fe200078e00ff */
[----:B------:R-:W-:Y:S01]  /*189e0*/  LDSM.16.M88.4 R60, [R227] ;  /* 0x00000000e33c783b */ /* 0x000fe20000000200 */
[----:B------:R-:W-:Y:S02]  /*189f0*/  IMAD R224, R56, 0x2, R227 ;  /* 0x0000000238e07824 */ /* 0x000fe400078e02e3 */
[----:B------:R-:W-:Y:S01]  /*18a00*/  IMAD R228, R73, 0x200, R228 ;  /* 0x0000020049e47824 */ /* 0x000fe200078e02e4 */
[----:B------:R-:W-:-:S03]  /*18a10*/  SEL R3, R3, 0xffffffc0, !P2 ;  /* 0xffffffc003037807 */ /* 0x000fc60005000000 */
[----:B------:R-:W-:-:S04]  /*18a20*/  IMAD.SHL.U32 R228, R228, 0x2, RZ ;  /* 0x00000002e4e47824 */ /* 0x000fc800078e00ff */
[C---:B------:R-:W-:Y:S01]  /*18a30*/  IMAD.IADD R223, R228.reuse, 0x1, R3 ;  /* 0x00000001e4df7824 */ /* 0x040fe200078e0203 */
[----:B---3--:R-:W3:Y:S01]  /*18a40*/  LDSM.16.M88.4 R44, [R228+0x8000] ;  /* 0x00800000e42c783b */ /* 0x008ee20000000200 */
[C---:B------:R-:W-:Y:S02]  /*18a50*/  IADD3 R0, R228.reuse, 0x8000, RZ ;  /* 0x00008000e4007810 */ /* 0x040fe40007ffe0ff */
[----:B------:R-:W-:Y:S01]  /*18a60*/  IADD3 R226, R228, 0x8020, RZ ;  /* 0x00008020e4e27810 */ /* 0x000fe20007ffe0ff */
[----:B------:R-:W1:Y:S01]  /*18a70*/  LDSM.16.M88.4 R36, [R228+0x8800] ;  /* 0x00880000e424783b */ /* 0x000e620000000200 */
[----:B------:R-:W-:Y:S02]  /*18a80*/  @P1 IADD3 R226, R0, -0x20, RZ ;  /* 0xffffffe000e21810 */ /* 0x000fe40007ffe0ff */
[----:B------:R-:W-:Y:S01]  /*18a90*/  LOP3.LUT R0, R57, 0x6, RZ, 0xc0, !PT ;  /* 0x0000000639007812 */ /* 0x000fe200078ec0ff */
[----:B------:R-:W2:Y:S01]  /*18aa0*/  LDSM.16.M88.4 R28, [R228+0x9000] ;  /* 0x00900000e41c783b */ /* 0x000ea20000000200 */
[C---:B------:R-:W-:Y:S01]  /*18ab0*/  IADD3 R222, R226.reuse, 0x800, RZ ;  /* 0x00000800e2de7810 */ /* 0x040fe20007ffe0ff */
[----:B------:R-:W-:Y:S01]  /*18ac0*/  IMAD.IADD R219, R3, 0x1, R226 ;  /* 0x0000000103db7824 */ /* 0x000fe200078e02e2 */
[C---:B------:R-:W-:Y:S01]  /*18ad0*/  IADD3 R221, R226.reuse, 0x1000, RZ ;  /* 0x00001000e2dd7810 */ /* 0x040fe20007ffe0ff */
[----:B-12---:R-:W1:Y:S01]  /*18ae0*/  LDSM.16.M88.4 R4, [R228+0x9800] ;  /* 0x00980000e404783b */ /* 0x006e620000000200 */
[----:B------:R-:W-:Y:S01]  /*18af0*/  IMAD R3, R165, 0x40, R0 ;  /* 0x00000040a5037824 */ /* 0x000fe200078e0200 */
[----:B------:R-:W-:-:S02]  /*18b00*/  IADD3 R220, R226, 0x1800, RZ ;  /* 0x00001800e2dc7810 */ /* 0x000fc40007ffe0ff */
[----:B------:R-:W2:Y:S01]  /*18b10*/  LDSM.16.M88.4 R68, [R226] ;  /* 0x00000000e244783b */ /* 0x000ea20000000200 */
[C---:B------:R-:W-:Y:S02]  /*18b20*/  IADD3 R218, R226.reuse, 0x2000, RZ ;  /* 0x00002000e2da7810 */ /* 0x040fe40007ffe0ff */
[C---:B------:R-:W-:Y:S01]  /*18b30*/  IADD3 R217, R226.reuse, 0x2800, RZ ;  /* 0x00002800e2d97810 */ /* 0x040fe20007ffe0ff */
[----:B-----5:R-:W4:Y:S01]  /*18b40*/  LDSM.16.M88.4 R16, [R226+0x800] ;  /* 0x00080000e210783b */ /* 0x020f220000000200 */
[C---:B------:R-:W-:Y:S02]  /*18b50*/  IADD3 R216, R226.reuse, 0x3000, RZ ;  /* 0x00003000e2d87810 */ /* 0x040fe40007ffe0ff */
[C---:B------:R-:W-:Y:S01]  /*18b60*/  IADD3 R215, R226.reuse, 0x3800, RZ ;  /* 0x00003800e2d77810 */ /* 0x040fe20007ffe0ff */
[----:B------:R-:W1:Y:S01]  /*18b70*/  LDSM.16.M88.4 R76, [R226+0x1000] ;  /* 0x00100000e24c783b */ /* 0x000e620000000200 */
[C---:B------:R-:W-:Y:S02]  /*18b80*/  IADD3 R214, R226.reuse, 0x4000, RZ ;  /* 0x00004000e2d67810 */ /* 0x040fe40007ffe0ff */
[C---:B------:R-:W-:Y:S01]  /*18b90*/  IADD3 R213, R226.reuse, 0x4800, RZ ;  /* 0x00004800e2d57810 */ /* 0x040fe20007ffe0ff */
[----:B------:R-:W1:Y:S01]  /*18ba0*/  LDSM.16.M88.4 R64, [R226+0x1800] ;  /* 0x00180000e240783b */ /* 0x000e620000000200 */
[----:B------:R-:W-:-:S02]  /*18bb0*/  IADD3 R212, R226, 0x5000, RZ ;  /* 0x00005000e2d47810 */ /* 0x000fc40007ffe0ff */
[C---:B------:R-:W-:Y:S01]  /*18bc0*/  IADD3 R211, R226.reuse, 0x5800, RZ ;  /* 0x00005800e2d37810 */ /* 0x040fe20007ffe0ff */
[----:B------:R-:W-:Y:S01]  /*18bd0*/  LDSM.16.M88.4 R8, [R223+0x8000] ;  /* 0x00800000df08783b */ /* 0x000fe20000000200 */
[C---:B------:R-:W-:Y:S02]  /*18be0*/  IADD3 R210, R226.reuse, 0x6000, RZ ;  /* 0x00006000e2d27810 */ /* 0x040fe40007ffe0ff */
[C---:B------:R-:W-:Y:S01]  /*18bf0*/  IADD3 R209, R226.reuse, 0x6800, RZ ;  /* 0x00006800e2d17810 */ /* 0x040fe20007ffe0ff */
[----:B----4-:R-:W-:Y:S01]  /*18c00*/  LDSM.16.M88.4 R12, [R223+0x8800] ;  /* 0x00880000df0c783b */ /* 0x010fe20000000200 */
[C---:B------:R-:W-:Y:S02]  /*18c10*/  IADD3 R208, R226.reuse, 0x7000, RZ ;  /* 0x00007000e2d07810 */ /* 0x040fe40007ffe0ff */
[----:B------:R-:W-:Y:S01]  /*18c20*/  IADD3 R167, R226, 0x7800, RZ ;  /* 0x00007800e2a77810 */ /* 0x000fe20007ffe0ff */
[C---:B---3--:R-:W-:Y:S01]  /*18c30*/  HMMA.16816.F32.BF16 R48, R84.reuse, R44, RZ ;  /* 0x0000002c5430723c */ /* 0x048fe200000418ff */
[----:B------:R-:W-:Y:S04]  /*18c40*/  LDSM.16.M88.4 R88, [R219+0x3000] ;  /* 0x00300000db58783b */ /* 0x000fe80000000200 */
[----:B------:R-:W-:Y:S03]  /*18c50*/  LDSM.16.M88.4 R80, [R228+0xd000] ;  /* 0x00d00000e450783b */ /* 0x000fe60000000200 */
[C---:B------:R-:W-:Y:S01]  /*18c60*/  HMMA.16816.F32.BF16 R44, R84.reuse, R46, RZ ;  /* 0x0000002e542c723c */ /* 0x040fe200000418ff */
[----:B------:R-:W-:Y:S07]  /*18c70*/  LDSM.16.M88.4 R92, [R223+0xd800] ;  /* 0x00d80000df5c783b */ /* 0x000fee0000000200 */
[C---:B------:R-:W-:Y:S08]  /*18c80*/  HMMA.16816.F32.BF16 R40, R84.reuse, R36, RZ ;  /* 0x000000245428723c */ /* 0x040ff000000418ff */
[C---:B------:R-:W-:Y:S08]  /*18c90*/  HMMA.16816.F32.BF16 R32, R84.reuse, R28, RZ ;  /* 0x0000001c5420723c */ /* 0x040ff000000418ff */
[C---:B------:R-:W-:Y:S08]  /*18ca0*/  HMMA.16816.F32.BF16 R36, R84.reuse, R38, RZ ;  /* 0x000000265424723c */ /* 0x040ff000000418ff */
[C---:B------:R-:W-:Y:S08]  /*18cb0*/  HMMA.16816.F32.BF16 R28, R84.reuse, R30, RZ ;  /* 0x0000001e541c723c */ /* 0x040ff000000418ff */
[C---:B-1----:R-:W-:Y:S08]  /*18cc0*/  HMMA.16816.F32.BF16 R24, R84.reuse, R4, RZ ;  /* 0x000000045418723c */ /* 0x042ff000000418ff */
[----:B------:R-:W-:Y:S01]  /*18cd0*/  HMMA.16816.F32.BF16 R84, R84, R6, RZ ;  /* 0x000000065454723c */ /* 0x000fe200000418ff */
[----:B------:R-:W1:Y:S07]  /*18ce0*/  LDSM.16.M88.4 R4, [R225] ;  /* 0x00000000e104783b */ /* 0x000e6e0000000200 */
[C---:B--2---:R-:W-:Y:S08]  /*18cf0*/  HMMA.16816.F32.BF16 R48, R60.reuse, R68, R48 ;  /* 0x000000443c30723c */ /* 0x044ff00000041830 */
        /* <DEDUP_REMOVED lines=30> */
[----:B------:R-:W1:Y:S07]  /*18ee0*/  LDSM.16.M88.4 R64, [R228+0xb000] ;  /* 0x00b00000e440783b */ /* 0x000e6e0000000200 */
        /* <DEDUP_REMOVED lines=13> */
[C---:B------:R-:W-:Y:S08]  /*18fc0*/  HMMA.16816.F32.BF16 R32, R4.reuse, R64, R32 ;  /* 0x000000400420723c */ /* 0x040ff00000041820 */
        /* <DEDUP_REMOVED lines=31> */
[----:B------:R-:W1:Y:S03]  /*191c0*/  LDSM.16.M88.4 R76, [R228+0xd800] ;  /* 0x00d80000e44c783b */ /* 0x000e660000000200 */
        /* <DEDUP_REMOVED lines=22> */
[C---:B------:R-:W-:Y:S08]  /*19330*/  HMMA.16816.F32.BF16 R24, R8.reuse, R76, R24 ;  /* 0x0000004c0818723c */ /* 0x040ff00000041818 */
        /* <DEDUP_REMOVED lines=11> */
[----:B------:R-:W4:Y:S07]  /*193f0*/  LDSM.16.M88.4 R64, [R219+0x5000] ;  /* 0x00500000db40783b */ /* 0x000f2e0000000200 */
        /* <DEDUP_REMOVED lines=18> */
[C---:B------:R-:W-:Y:S08]  /*19520*/  HMMA.16816.F32.BF16 R32, R80.reuse, R64, R32 ;  /* 0x000000405020723c */ /* 0x040ff00000041820 */
        /* <DEDUP_REMOVED lines=8> */
[----:B------:R-:W1:Y:S07]  /*195b0*/  LDSM.16.M88.4 R60, [R226+0x7000] ;  /* 0x00700000e23c783b */ /* 0x000e6e0000000200 */
        /* <DEDUP_REMOVED lines=16> */
[C---:B------:R-:W-:Y:S08]  /*196c0*/  HMMA.16816.F32.BF16 R32, R76.reuse, R60, R32 ;  /* 0x0000003c4c20723c */ /* 0x040ff00000041820 */
[C---:B------:R-:W-:Y:S01]  /*196d0*/  HMMA.16816.F32.BF16 R28, R76.reuse, R62, R28 ;  /* 0x0000003e4c1c723c */ /* 0x040fe2000004181c */
[----:B------:R-:W4:Y:S07]  /*196e0*/  LDSM.16.M88.4 R60, [R223+0xf800] ;  /* 0x00f80000df3c783b */ /* 0x000f2e0000000200 */
[C---:B------:R-:W-:Y:S08]  /*196f0*/  HMMA.16816.F32.BF16 R48, R76.reuse, R68, R48 ;  /* 0x000000444c30723c */ /* 0x040ff00000041830 */
[C---:B------:R-:W-:Y:S01]  /*19700*/  HMMA.16816.F32.BF16 R44, R76.reuse, R70, R44 ;  /* 0x000000464c2c723c */ /* 0x040fe2000004182c */
[----:B------:R-:W4:Y:S07]  /*19710*/  LDSM.16.M88.4 R68, [R224+0x6000] ;  /* 0x00600000e044783b */ /* 0x000f2e0000000200 */
[C---:B--2---:R-:W-:Y:S08]  /*19720*/  HMMA.16816.F32.BF16 R88, R76.reuse, R8, R88 ;  /* 0x000000084c58723c */ /* 0x044ff00000041858 */
[----:B------:R-:W-:Y:S01]  /*19730*/  HMMA.16816.F32.BF16 R84, R76, R10, R84 ;  /* 0x0000000a4c54723c */ /* 0x000fe20000041854 */
[----:B------:R-:W2:Y:S07]  /*19740*/  LDSM.16.M88.4 R8, [R219+0x6800] ;  /* 0x00680000db08783b */ /* 0x000eae0000000200 */
[C---:B---3--:R-:W-:Y:S08]  /*19750*/  HMMA.16816.F32.BF16 R48, R12.reuse, R4, R48 ;  /* 0x000000040c30723c */ /* 0x048ff00000041830 */
[C---:B------:R-:W-:Y:S01]  /*19760*/  HMMA.16816.F32.BF16 R44, R12.reuse, R6, R44 ;  /* 0x000000060c2c723c */ /* 0x040fe2000004182c */
[----:B------:R-:W3:Y:S07]  /*19770*/  LDSM.16.M88.4 R4, [R219+0x7000] ;  /* 0x00700000db04783b */ /* 0x000eee0000000200 */
[C---:B-1----:R-:W-:Y:S07]  /*19780*/  HMMA.16816.F32.BF16 R40, R12.reuse, R24, R40 ;  /* 0x000000180c28723c */ /* 0x042fee0000041828 */
[----:B------:R-:W-:Y:S01]  /*19790*/  IADD3 R25, R3, -0x40, RZ ;  /* 0xffffffc003197810 */ /* 0x000fe20007ffe0ff */
[----:B------:R-:W-:Y:S03]  /*197a0*/  HMMA.16816.F32.BF16 R36, R12, R26, R36 ;  /* 0x0000001a0c24723c */ /* 0x000fe60000041824 */
[----:B------:R-:W-:-:S05]  /*197b0*/  ISETP.GE.AND P1, PT, R25, R72, PT ;  /* 0x000000481900720c */ /* 0x000fca0003f26270 */
[C---:B------:R-:W-:Y:S07]  /*197c0*/  HMMA.16816.F32.BF16 R32, R12.reuse, R16, R32 ;  /* 0x000000100c20723c */ /* 0x040fee0000041820 */
[----:B------:R-:W-:Y:S01]  /*197d0*/  IADD3 R17, R3, -0x38, RZ ;  /* 0xffffffc803117810 */ /* 0x000fe20007ffe0ff */
[----:B------:R-:W-:Y:S03]  /*197e0*/  HMMA.16816.F32.BF16 R28, R12, R18, R28 ;  /* 0x000000120c1c723c */ /* 0x000fe6000004181c */
[----:B------:R-:W-:-:S02]  /*197f0*/  ISETP.GE.AND P6, PT, R17, R72, PT ;  /* 0x000000481100720c */ /* 0x000fc40003fc6270 */
[C---:B------:R-:W-:Y:S02]  /*19800*/  IADD3 R17, R3.reuse, -0x30, RZ ;  /* 0xffffffd003117810 */ /* 0x040fe40007ffe0ff */
[----:B------:R-:W-:Y:S01]  /*19810*/  IADD3 R19, R3, -0x3f, RZ ;  /* 0xffffffc103137810 */ /* 0x000fe20007ffe0ff */
[----:B----4-:R-:W-:Y:S01]  /*19820*/  HMMA.16816.F32.BF16 R88, R12, R60, R88 ;  /* 0x0000003c0c58723c */ /* 0x010fe20000041858 */
[-C--:B------:R-:W-:Y:S02]  /*19830*/  ISETP.GE.AND P4, PT, R17, R72.reuse, PT ;  /* 0x000000481100720c */ /* 0x080fe40003f86270 */
[----:B------:R-:W-:-:S05]  /*19840*/  ISETP.GE.AND P0, PT, R19, R72, PT ;  /* 0x000000481300720c */ /* 0x000fca0003f06270 */
[----:B------:R-:W-:Y:S01]  /*19850*/  HMMA.16816.F32.BF16 R84, R12, R62, R84 ;  /* 0x0000003e0c54723c */ /* 0x000fe20000041854 */
[----:B------:R-:W1:Y:S01]  /*19860*/  LDSM.16.M88.4 R12, [R219+0x7800] ;  /* 0x00780000db0c783b */ /* 0x000e620000000200 */
[----:B------:R-:W-:-:S06]  /*19870*/  DEPBAR.LE SB0, 0x0 ;  /* 0x000080000000791a */ /* 0x000fcc0000000000 */
[C---:B------:R-:W-:Y:S08]  /*19880*/  HMMA.16816.F32.BF16 R44, R68.reuse, R66, R44 ;  /* 0x00000042442c723c */ /* 0x040ff0000004182c */
[C---:B--2---:R-:W-:Y:S07]  /*19890*/  HMMA.16816.F32.BF16 R40, R68.reuse, R8, R40 ;  /* 0x000000084428723c */ /* 0x044fee0000041828 */
[----:B------:R-:W-:Y:S01]  /*198a0*/  IADD3 R9, R3, -0x37, RZ ;  /* 0xffffffc903097810 */ /* 0x000fe20007ffe0ff */
[----:B---3--:R-:W-:Y:S03]  /*198b0*/  HMMA.16816.F32.BF16 R28, R68, R6, R28 ;  /* 0x00000006441c723c */ /* 0x008fe6000004181c */
[----:B------:R-:W-:-:S02]  /*198c0*/  ISETP.GE.AND P5, PT, R9, R72, PT ;  /* 0x000000480900720c */ /* 0x000fc40003fa6270 */
[C---:B------:R-:W-:Y:S02]  /*198d0*/  IADD3 R9, R3.reuse, -0x2f, RZ ;  /* 0xffffffd103097810 */ /* 0x040fe40007ffe0ff */
[----:B------:R-:W-:Y:S01]  /*198e0*/  IADD3 R7, R3, -0x18, RZ ;  /* 0xffffffe803077810 */ /* 0x000fe20007ffe0ff */
[C---:B------:R-:W-:Y:S01]  /*198f0*/  HMMA.16816.F32.BF16 R48, R68.reuse, R64, R48 ;  /* 0x000000404430723c */ /* 0x040fe20000041830 */
[----:B------:R-:W-:Y:S02]  /*19900*/  FSEL R46, R46, -INF , !P6 ;  /* 0xff8000002e2e7808 */ /* 0x000fe40007000000 */
[----:B------:R-:W-:Y:S02]  /*19910*/  FSEL R44, R44, -INF , !P6 ;  /* 0xff8000002c2c7808 */ /* 0x000fe40007000000 */
[----:B------:R-:W-:Y:S02]  /*19920*/  FSEL R47, R47, -INF , !P5 ;  /* 0xff8000002f2f7808 */ /* 0x000fe40006800000 */
[----:B------:R-:W-:Y:S01]  /*19930*/  FSEL R45, R45, -INF , !P5 ;  /* 0xff8000002d2d7808 */ /* 0x000fe20006800000 */
[----:B------:R-:W-:Y:S01]  /*19940*/  HMMA.16816.F32.BF16 R36, R68, R10, R36 ;  /* 0x0000000a4424723c */ /* 0x000fe20000041824 */
[----:B------:R-:W-:-:S02]  /*19950*/  ISETP.GE.AND P3, PT, R9, R72, PT ;  /* 0x000000480900720c */ /* 0x000fc40003f66270 */
[----:B------:R-:W-:Y:S02]  /*19960*/  ISETP.GE.AND P5, PT, R7, R72, PT ;  /* 0x000000480700720c */ /* 0x000fe40003fa6270 */
[C---:B------:R-:W-:Y:S02]  /*19970*/  IADD3 R7, R3.reuse, -0x10, RZ ;  /* 0xfffffff003077810 */ /* 0x040fe40007ffe0ff */
[C---:B------:R-:W-:Y:S01]  /*19980*/  IADD3 R11, R3.reuse, -0x28, RZ ;  /* 0xffffffd8030b7810 */ /* 0x040fe20007ffe0ff */
[----:B------:R-:W-:Y:S01]  /*19990*/  HMMA.16816.F32.BF16 R32, R68, R4, R32 ;  /* 0x000000044420723c */ /* 0x000fe20000041820 */
[----:B------:R-:W-:Y:S02]  /*199a0*/  IADD3 R9, R3, -0x27, RZ ;  /* 0xffffffd903097810 */ /* 0x000fe40007ffe0ff */
[----:B------:R-:W-:Y:S02]  /*199b0*/  FSEL R8, R42, -INF , !P4 ;  /* 0xff8000002a087808 */ /* 0x000fe40006000000 */
[----:B------:R-:W-:-:S02]  /*199c0*/  FSEL R186, R30, -INF , !P5 ;  /* 0xff8000001eba7808 */ /* 0x000fc40006800000 */
[----:B------:R-:W-:Y:S01]  /*199d0*/  IADD3 R5, R3, -0x1f, RZ ;  /* 0xffffffe103057810 */ /* 0x000fe20007ffe0ff */
[C---:B-1----:R-:W-:Y:S01]  /*199e0*/  HMMA.16816.F32.BF16 R88, R68.reuse, R12, R88 ;  /* 0x0000000c4458723c */ /* 0x042fe20000041858 */
[----:B------:R-:W-:Y:S02]  /*199f0*/  FSEL R4, R40, -INF , !P4 ;  /* 0xff80000028047808 */ /* 0x000fe40006000000 */
[-C--:B------:R-:W-:Y:S02]  /*19a00*/  ISETP.GE.AND P6, PT, R5, R72.reuse, PT ;  /* 0x000000480500720c */ /* 0x080fe40003fc6270 */
[----:B------:R-:W-:Y:S02]  /*19a10*/  IADD3 R5, R3, -0x17, RZ ;  /* 0xffffffe903057810 */ /* 0x000fe40007ffe0ff */
[----:B------:R-:W-:Y:S01]  /*19a20*/  FSEL R13, R43, -INF , !P3 ;  /* 0xff8000002b0d7808 */ /* 0x000fe20005800000 */
[----:B------:R-:W-:Y:S01]  /*19a30*/  HMMA.16816.F32.BF16 R84, R68, R14, R84 ;  /* 0x0000000e4454723c */ /* 0x000fe20000041854 */
[----:B------:R-:W-:-:S02]  /*19a40*/  ISETP.GE.AND P4, PT, R5, R72, PT ;  /* 0x000000480500720c */ /* 0x000fc40003f86270 */
[----:B------:R-:W-:Y:S02]  /*19a50*/  FSEL R5, R41, -INF , !P3 ;  /* 0xff80000029057808 */ /* 0x000fe40005800000 */
[----:B------:R-:W-:Y:S02]  /*19a60*/  FSEL R198, R28, -INF , !P5 ;  /* 0xff8000001cc67808 */ /* 0x000fe40006800000 */
[-C--:B------:R-:W-:Y:S02]  /*19a70*/  ISETP.GE.AND P2, PT, R11, R72.reuse, PT ;  /* 0x000000480b00720c */ /* 0x080fe40003f46270 */
[----:B------:R-:W-:Y:S02]  /*19a80*/  FSEL R50, R50, -INF , !P1 ;  /* 0xff80000032327808 */ /* 0x000fe40004800000 */
[----:B------:R-:W-:Y:S02]  /*19a90*/  FSEL R48, R48, -INF , !P1 ;  /* 0xff80000030307808 */ /* 0x000fe40004800000 */
[----:B------:R-:W-:-:S02]  /*19aa0*/  ISETP.GE.AND P3, PT, R7, R72, PT ;  /* 0x000000480700720c */ /* 0x000fc40003f66270 */
[----:B------:R-:W-:Y:S02]  /*19ab0*/  ISETP.GE.AND P5, PT, R165, 0x2, PT ;  /* 0x00000002a500780c */ /* 0x000fe40003fa6270 */
[----:B------:R-:W-:Y:S02]  /*19ac0*/  ISETP.GE.AND P1, PT, R9, R72, PT ;  /* 0x000000480900720c */ /* 0x000fe40003f26270 */
[C---:B------:R-:W-:Y:S02]  /*19ad0*/  IADD3 R7, R3.reuse, -0xf, RZ ;  /* 0xfffffff103077810 */ /* 0x040fe40007ffe0ff */
[----:B------:R-:W-:Y:S02]  /*19ae0*/  IADD3 R9, R3, -0x20, RZ ;  /* 0xffffffe003097810 */ /* 0x000fe40007ffe0ff */
[----:B------:R-:W-:Y:S02]  /*19af0*/  FSEL R0, R38, -INF , !P2 ;  /* 0xff80000026007808 */ /* 0x000fe40005000000 */
[----:B------:R-:W-:-:S02]  /*19b00*/  FSEL R2, R36, -INF , !P2 ;  /* 0xff80000024027808 */ /* 0x000fc40005000000 */
[----:B------:R-:W-:Y:S02]  /*19b10*/  FSEL R51, R51, -INF , !P0 ;  /* 0xff80000033337808 */ /* 0x000fe40004000000 */
[----:B------:R-:W-:Y:S02]  /*19b20*/  FSEL R49, R49, -INF , !P0 ;  /* 0xff80000031317808 */ /* 0x000fe40004000000 */
[-C--:B------:R-:W-:Y:S02]  /*19b30*/  ISETP.GE.AND P2, PT, R7, R72.reuse, PT ;  /* 0x000000480700720c */ /* 0x080fe40003f46270 */
[----:B------:R-:W-:Y:S02]  /*19b40*/  ISETP.GE.AND P0, PT, R9, R72, PT ;  /* 0x000000480900720c */ /* 0x000fe40003f06270 */
[C---:B------:R-:W-:Y:S02]  /*19b50*/  IADD3 R7, R3.reuse, -0x8, RZ ;  /* 0xfffffff803077810 */ /* 0x040fe40007ffe0ff */
[----:B------:R-:W-:-:S02]  /*19b60*/  IADD3 R3, R3, -0x7, RZ ;  /* 0xfffffff903037810 */ /* 0x000fc40007ffe0ff */
[----:B------:R-:W-:Y:S02]  /*19b70*/  FSEL R12, R39, -INF , !P1 ;  /* 0xff800000270c7808 */ /* 0x000fe40004800000 */
[----:B------:R-:W-:Y:S02]  /*19b80*/  FSEL R9, R37, -INF , !P1 ;  /* 0xff80000025097808 */ /* 0x000fe40004800000 */
[----:B------:R-:W-:Y:S02]  /*19b90*/  FSEL R196, R34, -INF , !P0 ;  /* 0xff80000022c47808 */ /* 0x000fe40004000000 */
[----:B------:R-:W-:Y:S02]  /*19ba0*/  FSEL R200, R32, -INF , !P0 ;  /* 0xff80000020c87808 */ /* 0x000fe40004000000 */
[-C--:B------:R-:W-:Y:S02]  /*19bb0*/  ISETP.GE.AND P1, PT, R7, R72.reuse, PT ;  /* 0x000000480700720c */ /* 0x080fe40003f26270 */
[----:B------:R-:W-:-:S02]  /*19bc0*/  ISETP.GE.AND P0, PT, R3, R72, PT ;  /* 0x000000480300720c */ /* 0x000fc40003f06270 */
        /* <DEDUP_REMOVED lines=14> */
[----:B------:R-:W-:Y:S01]  /*19cb0*/  ISETP.NE.U32.AND P0, PT, R248, RZ, PT ;  /* 0x000000fff800720c */ /* 0x000fe20003f05070 */
[----:B------:R-:W-:Y:S03]  /*19cc0*/  BSSY B0, `(.L_x_1088) ;  /* 0x0000042000007945 */ /* 0x000fe60003800000 */
[----:B------:R-:W-:-:S13]  /*19cd0*/  ISETP.NE.AND.EX P0, PT, R249, RZ, PT, P0 ;  /* 0x000000fff900720c */ /* 0x000fda0003f05300 */
[----:B------:R-:W-:Y:S05]  /*19ce0*/  @!P0 BRA `(.L_x_1089) ;  /* 0x000003c000008947 */ /* 0x000fea0003800000 */
[----:B------:R-:W2:Y:S01]  /*19cf0*/  LD.E R16, [R20.64+0x170] ;  /* 0x0001700614107980 */ /* 0x000ea2000c101900 */
[C---:B------:R-:W-:Y:S02]  /*19d00*/  IADD3 R14, R23.reuse, -0x40, RZ ;  /* 0xffffffc0170e7810 */ /* 0x040fe40007ffe0ff */
[----:B------:R-:W-:Y:S02]  /*19d10*/  IABS R7, R23 ;  /* 0x0000001700077213 */ /* 0x000fe40000000000 */
[-C--:B--2---:R-:W-:Y:S02]  /*19d20*/  IABS R10, R16.reuse ;  /* 0x00000010000a7213 */ /* 0x084fe40000000000 */
[-C--:B------:R-:W-:Y:S02]  /*19d30*/  IABS R6, R16.reuse ;  /* 0x0000001000067213 */ /* 0x080fe40000000000 */
[----:B------:R-:W1:Y:S01]  /*19d40*/  I2F.RP R11, R10 ;  /* 0x0000000a000b7306 */ /* 0x000e620000209400 */
[----:B------:R-:W-:-:S02]  /*19d50*/  LOP3.LUT R23, R23, R16, RZ, 0x3c, !PT ;  /* 0x0000001017177212 */ /* 0x000fc400078e3cff */
[----:B------:R-:W-:Y:S02]  /*19d60*/  IMAD.MOV R6, RZ, RZ, -R6 ;  /* 0x000000ffff067224 */ /* 0x000fe400078e0a06 */
[----:B------:R-:W-:-:S03]  /*19d70*/  ISETP.GE.AND P2, PT, R23, RZ, PT ;  /* 0x000000ff1700720c */ /* 0x000fc60003f46270 */
[----:B-1----:R-:W1:Y:S02]  /*19d80*/  MUFU.RCP R24, R11 ;  /* 0x0000000b00187308 */ /* 0x002e640000001000 */
[----:B-1----:R-:W-:-:S06]  /*19d90*/  IADD3 R24, R24, 0xffffffe, RZ ;  /* 0x0ffffffe18187810 */ /* 0x002fcc0007ffe0ff */
[----:B------:R-:W1:Y:S02]  /*19da0*/  F2I.FTZ.U32.TRUNC.NTZ R25, R24 ;  /* 0x0000001800197305 */ /* 0x000e64000021f000 */
[--C-:B-1----:R-:W-:Y:S02]  /*19db0*/  IMAD.MOV R3, RZ, RZ, -R25.reuse ;  /* 0x000000ffff037224 */ /* 0x102fe400078e0a19 */
[----:B------:R-:W-:Y:S02]  /*19dc0*/  IMAD.MOV.U32 R24, RZ, RZ, RZ ;  /* 0x000000ffff187224 */ /* 0x000fe400078e00ff */
[----:B------:R-:W-:Y:S01]  /*19dd0*/  IMAD R18, R3, R10, RZ ;  /* 0x0000000a03127224 */ /* 0x000fe200078e02ff */
[----:B------:R-:W-:Y:S02]  /*19de0*/  IABS R3, R14 ;  /* 0x0000000e00037213 */ /* 0x000fe40000000000 */
[----:B------:R-:W-:Y:S01]  /*19df0*/  LOP3.LUT R14, R14, R16, RZ, 0x3c, !PT ;  /* 0x000000100e0e7212 */ /* 0x000fe200078e3cff */
[----:B------:R-:W-:-:S03]  /*19e00*/  IMAD.HI.U32 R18, R25, R18, R24 ;  /* 0x0000001219127227 */ /* 0x000fc600078e0018 */
[----:B------:R-:W-:-:S03]  /*19e10*/  ISETP.GE.AND P0, PT, R14, RZ, PT ;  /* 0x000000ff0e00720c */ /* 0x000fc60003f06270 */
[----:B------:R-:W-:-:S04]  /*19e20*/  IMAD.HI.U32 R15, R18, R7, RZ ;  /* 0x00000007120f7227 */ /* 0x000fc800078e00ff */
[----:B------:R-:W-:Y:S02]  /*19e30*/  IMAD.HI.U32 R11, R18, R3, RZ ;  /* 0x00000003120b7227 */ /* 0x000fe400078e00ff */
[----:B------:R-:W2:Y:S02]  /*19e40*/  LD.E.64 R18, [R20.64+0x20] ;  /* 0x0000200614127980 */ /* 0x000ea4000c101b00 */
[-C--:B------:R-:W-:Y:S02]  /*19e50*/  IMAD R7, R15, R6.reuse, R7 ;  /* 0x000000060f077224 */ /* 0x080fe400078e0207 */
[----:B------:R-:W-:-:S03]  /*19e60*/  IMAD R3, R11, R6, R3 ;  /* 0x000000060b037224 */ /* 0x000fc600078e0203 */
[C---:B------:R-:W-:Y:S02]  /*19e70*/  ISETP.GT.U32.AND P3, PT, R10.reuse, R7, PT ;  /* 0x000000070a00720c */ /* 0x040fe40003f64070 */
[----:B------:R-:W-:-:S11]  /*19e80*/  ISETP.GT.U32.AND P1, PT, R10, R3, PT ;  /* 0x000000030a00720c */ /* 0x000fd60003f24070 */
[----:B------:R-:W-:Y:S01]  /*19e90*/  @!P3 IMAD.IADD R7, R7, 0x1, -R10 ;  /* 0x000000010707b824 */ /* 0x000fe200078e0a0a */
[----:B------:R-:W-:Y:S02]  /*19ea0*/  @!P3 IADD3 R15, R15, 0x1, RZ ;  /* 0x000000010f0fb810 */ /* 0x000fe40007ffe0ff */
[-C--:B------:R-:W-:Y:S02]  /*19eb0*/  @!P1 IADD3 R3, R3, -R10.reuse, RZ ;  /* 0x8000000a03039210 */ /* 0x080fe40007ffe0ff */
[-C--:B------:R-:W-:Y:S02]  /*19ec0*/  ISETP.GE.U32.AND P6, PT, R7, R10.reuse, PT ;  /* 0x0000000a0700720c */ /* 0x080fe40003fc6070 */
[----:B------:R-:W-:Y:S02]  /*19ed0*/  ISETP.GE.U32.AND P4, PT, R3, R10, PT ;  /* 0x0000000a0300720c */ /* 0x000fe40003f86070 */
[----:B------:R-:W-:Y:S02]  /*19ee0*/  @!P1 IADD3 R11, R11, 0x1, RZ ;  /* 0x000000010b0b9810 */ /* 0x000fe40007ffe0ff */
[----:B------:R-:W-:-:S02]  /*19ef0*/  ISETP.NE.AND P1, PT, R16, RZ, PT ;  /* 0x000000ff1000720c */ /* 0x000fc40003f25270 */
[----:B------:R-:W-:-:S05]  /*19f00*/  LOP3.LUT R10, RZ, R16, RZ, 0x33, !PT ;  /* 0x00000010ff0a7212 */ /* 0x000fca00078e33ff */
[----:B------:R-:W-:Y:S02]  /*19f10*/  @P6 IADD3 R15, R15, 0x1, RZ ;  /* 0x000000010f0f6810 */ /* 0x000fe40007ffe0ff */
[----:B------:R-:W-:-:S03]  /*19f20*/  @P4 IADD3 R11, R11, 0x1, RZ ;  /* 0x000000010b0b4810 */ /* 0x000fc60007ffe0ff */
[----:B------:R-:W-:Y:S02]  /*19f30*/  @!P2 IMAD.MOV R15, RZ, RZ, -R15 ;  /* 0x000000ffff0fa224 */ /* 0x000fe400078e0a0f */
[----:B------:R-:W-:-:S03]  /*19f40*/  @!P0 IMAD.MOV R11, RZ, RZ, -R11 ;  /* 0x000000ffff0b8224 */ /* 0x000fc600078e0a0b */
[C---:B------:R-:W-:Y:S02]  /*19f50*/  SEL R7, R10.reuse, R15, !P1 ;  /* 0x0000000f0a077207 */ /* 0x040fe40004800000 */
[----:B------:R-:W-:Y:S01]  /*19f60*/  SEL R10, R10, R11, !P1 ;  /* 0x0000000b0a0a7207 */ /* 0x000fe20004800000 */
[----:B------:R-:W3:Y:S02]  /*19f70*/  LD.E.64 R14, [R20.64+0x38] ;  /* 0x00003806140e7980 */ /* 0x000ee4000c101b00 */
[----:B------:R-:W-:-:S04]  /*19f80*/  IMAD.WIDE R24, R7, 0x4, R248 ;  /* 0x0000000407187825 */ /* 0x000fc800078e02f8 */
[----:B------:R-:W-:Y:S01]  /*19f90*/  IMAD.WIDE R22, R10, 0x4, R248 ;  /* 0x000000040a167825 */ /* 0x000fe200078e02f8 */
[----:B------:R-:W4:Y:S04]  /*19fa0*/  LD.E R6, [R24.64] ;  /* 0x0000000618067980 */ /* 0x000f28000c101900 */
[----:B------:R-:W4:Y:S01]  /*19fb0*/  LD.E R3, [R22.64] ;  /* 0x0000000616037980 */ /* 0x000f22000c101900 */
[----:B------:R-:W-:-:S05]  /*19fc0*/  IADD3 R7, R7, -R10, RZ ;  /* 0x8000000a07077210 */ /* 0x000fca0007ffe0ff */
[----:B------:R-:W-:-:S05]  /*19fd0*/  IMAD R16, R16, R7, -0x40 ;  /* 0xffffffc010107424 */ /* 0x000fca00078e0207 */
[----:B------:R-:W-:Y:S01]  /*19fe0*/  SHF.R.S32.HI R10, RZ, 0x1f, R16 ;  /* 0x0000001fff0a7819 */ /* 0x000fe20000011410 */
[-C--:B---3--:R-:W-:Y:S02]  /*19ff0*/  IMAD R7, R15, R16.reuse, RZ ;  /* 0x000000100f077224 */ /* 0x088fe400078e02ff */
[----:B------:R-:W-:-:S04]  /*1a000*/  IMAD.WIDE.U32 R16, R14, R16, RZ ;  /* 0x000000100e107225 */ /* 0x000fc800078e00ff */
[----:B------:R-:W-:Y:S02]  /*1a010*/  IMAD R10, R14, R10, R7 ;  /* 0x0000000a0e0a7224 */ /* 0x000fe400078e0207 */
[----:B----4-:R-:W-:Y:S02]  /*1a020*/  IMAD.IADD R3, R3, 0x1, -R6 ;  /* 0x0000000103037824 */ /* 0x010fe400078e0a06 */
[----:B------:R-:W-:Y:S02]  /*1a030*/  IMAD.IADD R17, R17, 0x1, R10 ;  /* 0x0000000111117824 */ /* 0x000fe400078e020a */
[----:B--2---:R-:W-:Y:S01]  /*1a040*/  IMAD R7, R19, R3, RZ ;  /* 0x0000000313077224 */ /* 0x004fe200078e02ff */
[----:B------:R-:W-:Y:S01]  /*1a050*/  SHF.R.S32.HI R6, RZ, 0x1f, R3 ;  /* 0x0000001fff067819 */ /* 0x000fe20000011403 */
[----:B------:R-:W-:-:S04]  /*1a060*/  IMAD.WIDE.U32 R16, R3, R18, R16 ;  /* 0x0000001203107225 */ /* 0x000fc800078e0010 */
[----:B------:R-:W-:Y:S02]  /*1a070*/  IMAD R6, R18, R6, R7 ;  /* 0x0000000612067224 */ /* 0x000fe400078e0207 */
[----:B------:R-:W-:-:S03]  /*1a080*/  IMAD.MOV.U32 R3, RZ, RZ, R16 ;  /* 0x000000ffff037224 */ /* 0x000fc600078e0010 */
[----:B------:R-:W-:Y:S01]  /*1a090*/  IADD3 R6, R17, R6, RZ ;  /* 0x0000000611067210 */ /* 0x000fe20007ffe0ff */
[----:B------:R-:W-:Y:S05]  /*1a0a0*/  BRA `(.L_x_1090) ;  /* 0x0000003000007947 */ /* 0x000fea0003800000 */
.L_x_1089:
[----:B------:R-:W2:Y:S02]  /*1a0b0*/  LD.E R3, [R20.64+0x38] ;  /* 0x0000380614037980 */ /* 0x000ea4000c101900 */
[----:B--2---:R-:W-:-:S04]  /*1a0c0*/  LEA R3, -R3, RZ, 0x6 ;  /* 0x000000ff03037211 */ /* 0x004fc800078e31ff */
[----:B------:R-:W-:Y:S02]  /*1a0d0*/  SHF.R.S32.HI R6, RZ, 0x1f, R3 ;  /* 0x0000001fff067819 */ /* 0x000fe40000011403 */
.L_x_1090:
[----:B------:R-:W-:Y:S05]  /*1a0e0*/  BSYNC B0 ;  /* 0x0000000000007941 */ /* 0x000fea0003800000 */
.L_x_1088:
[C---:B------:R-:W-:Y:S02]  /*1a0f0*/  LOP3.LUT P3, RZ, R247.reuse, 0x4, RZ, 0xc0, !PT ;  /* 0x00000004f7ff7812 */ /* 0x040fe4000786c0ff */
[----:B------:R-:W-:Y:S02]  /*1a100*/  LOP3.LUT P4, RZ, R247, 0x2, RZ, 0xc0, !PT ;  /* 0x00000002f7ff7812 */ /* 0x000fe4000788c0ff */
[----:B------:R-:W-:Y:S02]  /*1a110*/  IADD3 R179, P1, R3, R178, RZ ;  /* 0x000000b203b37210 */ /* 0x000fe40007f3e0ff */
[C---:B------:R-:W-:Y:S02]  /*1a120*/  LOP3.LUT P2, RZ, R247.reuse, 0x8, RZ, 0xc0, !PT ;  /* 0x00000008f7ff7812 */ /* 0x040fe4000784c0ff */
[----:B------:R-:W-:Y:S01]  /*1a130*/  LOP3.LUT P6, RZ, R247, 0x1, RZ, 0xc0, !PT ;  /* 0x00000001f7ff7812 */ /* 0x000fe200078cc0ff */
[----:B------:R-:W-:Y:S01]  /*1a140*/  IMAD.X R180, R6, 0x1, R181, P1 ;  /* 0x0000000106b47824 */ /* 0x000fe200008e06b5 */
[----:B------:R-:W-:-:S03]  /*1a150*/  LEA R16, P0, R3, R238, 0x1 ;  /* 0x000000ee03107211 */ /* 0x000fc600078008ff */
[----:B------:R-:W-:Y:S02]  /*1a160*/  @P3 LEA R10, P1, R179, R182, 0x1 ;  /* 0x000000b6b30a3211 */ /* 0x000fe400078208ff */
[----:B------:R-:W-:Y:S02]  /*1a170*/  LEA.HI.X R17, R3, R239, R6, 0x1, P0 ;  /* 0x000000ef03117211 */ /* 0x000fe400000f0c06 */
[-CC-:B------:R-:W-:Y:S02]  /*1a180*/  @P3 LEA.HI.X R11, R179, R183.reuse, R180.reuse, 0x1, P1 ;  /* 0x000000b7b30b3211 */ /* 0x180fe400008f0cb4 */
[----:B------:R-:W-:Y:S02]  /*1a190*/  IADD3 R3, P1, R3, R236, RZ ;  /* 0x000000ec03037210 */ /* 0x000fe40007f3e0ff */
[CC--:B------:R-:W-:Y:S01]  /*1a1a0*/  @P4 LEA R14, P0, R179.reuse, R182.reuse, 0x1 ;  /* 0x000000b6b30e4211 */ /* 0x0c0fe200078008ff */
[----:B------:R-:W-:Y:S01]  /*1a1b0*/  @!PT LDS RZ, [RZ] ;  /* 0x00000000fffff984 */ /* 0x000fe20000000800 */
[----:B------:R-:W-:Y:S01]  /*1a1c0*/  @!PT LDS RZ, [RZ] ;  /* 0x00000000fffff984 */ /* 0x000fe20000000800 */
[----:B------:R-:W-:Y:S01]  /*1a1d0*/  @!PT LDS RZ, [RZ] ;  /* 0x00000000fffff984 */ /* 0x000fe20000000800 */
[----:B------:R1:W-:Y:S02]  /*1a1e0*/  @P6 LDGSTS.E.BYPASS.LTC128B.128 [R245+0x8000], [R16.64] ;  /* 0x0800000010f56fae */ /* 0x0003e4000b901d46 */
[----:B------:R-:W-:Y:S01]  /*1a1f0*/  IMAD.X R6, R6, 0x1, R237, P1 ;  /* 0x0000000106067824 */ /* 0x000fe200008e06ed */
[C---:B------:R-:W-:Y:S01]  /*1a200*/  @P4 LEA.HI.X R15, R179.reuse, R183, R180, 0x1, P0 ;  /* 0x000000b7b30f4211 */ /* 0x040fe200000f0cb4 */
[----:B------:R1:W-:Y:S01]  /*1a210*/  @!P6 STS.128 [R245+0x8000], RZ ;  /* 0x008000fff500e388 */ /* 0x0003e20000000c00 */
[----:B------:R-:W-:-:S02]  /*1a220*/  @P2 LEA R18, P0, R179, R182, 0x1 ;  /* 0x000000b6b3122211 */ /* 0x000fc400078008ff */
[-C--:B------:R-:W-:Y:S01]  /*1a230*/  @P6 LEA R28, P1, R3, R238.reuse, 0x1 ;  /* 0x000000ee031c6211 */ /* 0x080fe200078208ff */
[----:B------:R-:W-:Y:S01]  /*1a240*/  @!PT LDS RZ, [RZ] ;  /* 0x00000000fffff984 */ /* 0x000fe20000000800 */
[----:B------:R-:W-:Y:S01]  /*1a250*/  @!PT LDS RZ, [RZ] ;  /* 0x00000000fffff984 */ /* 0x000fe20000000800 */
[----:B------:R-:W-:Y:S01]  /*1a260*/  @!PT LDS RZ, [RZ] ;  /* 0x00000000fffff984 */ /* 0x000fe20000000800 */
[----:B------:R1:W-:Y:S01]  /*1a270*/  @P4 LDGSTS.E.BYPASS.LTC128B.128 [R245+0xa000], [R14.64+0x80] ;  /* 0x0a0000800ef54fae */ /* 0x0003e2000b901d46 */
[----:B------:R-:W-:Y:S02]  /*1a280*/  @P2 LEA.HI.X R19, R179, R183, R180, 0x1, P0 ;  /* 0x000000b7b3132211 */ /* 0x000fe400000f0cb4 */
[CCC-:B------:R-:W-:Y:S01]  /*1a290*/  @P6 LEA.HI.X R29, R3.reuse, R239.reuse, R6.reuse, 0x1, P1 ;  /* 0x000000ef031d6211 */ /* 0x1c0fe200008f0c06 */
[----:B------:R1:W-:Y:S01]  /*1a2a0*/  @!P4 STS.128 [R245+0xa000], RZ ;  /* 0x00a000fff500c388 */ /* 0x0003e20000000c00 */
[CC--:B------:R-:W-:Y:S02]  /*1a2b0*/  @P4 LEA R26, P0, R3.reuse, R238.reuse, 0x1 ;  /* 0x000000ee031a4211 */ /* 0x0c0fe400078008ff */
[C---:B------:R-:W-:Y:S01]  /*1a2c0*/  @P3 LEA R24, P1, R3.reuse, R238, 0x1 ;  /* 0x000000ee03183211 */ /* 0x040fe200078208ff */
[----:B------:R-:W-:Y:S01]  /*1a2d0*/  @!PT LDS RZ, [RZ] ;  /* 0x00000000fffff984 */ /* 0x000fe20000000800 */
[----:B------:R-:W-:Y:S01]  /*1a2e0*/  @!PT LDS RZ, [RZ] ;  /* 0x00000000fffff984 */ /* 0x000fe20000000800 */
[----:B------:R-:W-:Y:S01]  /*1a2f0*/  @!PT LDS RZ, [RZ] ;  /* 0x00000000fffff984 */ /* 0x000fe20000000800 */
[----:B------:R1:W-:Y:S01]  /*1a300*/  @P3 LDGSTS.E.BYPASS.LTC128B.128 [R245+0xc000], [R10.64+0x100] ;  /* 0x0c0001000af53fae */ /* 0x0003e2000b901d46 */
[----:B------:R-:W-:-:S02]  /*1a310*/  @P4 LEA.HI.X R27, R3, R239, R6, 0x1, P0 ;  /* 0x000000ef031b4211 */ /* 0x000fc400000f0c06 */
[CCC-:B------:R-:W-:Y:S01]  /*1a320*/  @P3 LEA.HI.X R25, R3.reuse, R239.reuse, R6.reuse, 0x1, P1 ;  /* 0x000000ef03193211 */ /* 0x1c0fe200008f0c06 */
[----:B------:R1:W-:Y:S01]  /*1a330*/  @!P3 STS.128 [R245+0xc000], RZ ;  /* 0x00c000fff500b388 */ /* 0x0003e20000000c00 */
[C---:B------:R-:W-:Y:S02]  /*1a340*/  @P2 LEA R22, P0, R3.reuse, R238, 0x1 ;  /* 0x000000ee03162211 */ /* 0x040fe400078008ff */
[C---:B------:R-:W-:Y:S01]  /*1a350*/  IADD3 R7, P1, R3.reuse, R236, RZ ;  /* 0x000000ec03077210 */ /* 0x040fe20007f3e0ff */
[----:B------:R-:W-:Y:S01]  /*1a360*/  @!PT LDS RZ, [RZ] ;  /* 0x00000000fffff984 */ /* 0x000fe20000000800 */
[----:B------:R-:W-:Y:S01]  /*1a370*/  @!PT LDS RZ, [RZ] ;  /* 0x00000000fffff984 */ /* 0x000fe20000000800 */
[----:B------:R-:W-:Y:S01]  /*1a380*/  @!PT LDS RZ, [RZ] ;  /* 0x00000000fffff984 */ /* 0x000fe20000000800 */
[----:B------:R1:W-:Y:S01]  /*1a390*/  @P2 LDGSTS.E.BYPASS.LTC128B.128 [R245+0xe000], [R18.64+0x180] ;  /* 0x0e00018012f52fae */ /* 0x0003e2000b901d46 */
[-C--:B------:R-:W-:Y:S02]  /*1a3a0*/  @P2 LEA.HI.X R23, R3, R239.reuse, R6, 0x1, P0 ;  /* 0x000000ef03172211 */ /* 0x080fe400000f0c06 */
[CC--:B------:R-:W-:Y:S01]  /*1a3b0*/  @P4 LEA R38, P0, R7.reuse, R238.reuse, 0x1 ;  /* 0x000000ee07264211 */ /* 0x0c0fe200078008ff */
[----:B------:R-:W-:Y:S01]  /*1a3c0*/  IMAD.X R6, R6, 0x1, R237, P1 ;  /* 0x0000000106067824 */ /* 0x000fe200008e06ed */
[CC--:B------:R-:W-:Y:S01]  /*1a3d0*/  @P6 LEA R40, P1, R7.reuse, R238.reuse, 0x1 ;  /* 0x000000ee07286211 */ /* 0x0c0fe200078208ff */
[----:B------:R1:W-:Y:S03]  /*1a3e0*/  @!P2 STS.128 [R245+0xe000], RZ ;  /* 0x00e000fff500a388 */ /* 0x0003e60000000c00 */
[C---:B------:R-:W-:Y:S01]  /*1a3f0*/  @P6 LEA.HI.X R41, R7.reuse, R239, R6, 0x1, P1 ;  /* 0x000000ef07296211 */ /* 0x040fe200008f0c06 */
[----:B------:R-:W-:Y:S01]  /*1a400*/  @!PT LDS RZ, [RZ] ;  /* 0x00000000fffff984 */ /* 0x000fe20000000800 */
[----:B------:R-:W-:Y:S01]  /*1a410*/  @!PT LDS RZ, [RZ] ;  /* 0x00000000fffff984 */ /* 0x000fe20000000800 */
[----:B------:R-:W-:Y:S01]  /*1a420*/  @!PT LDS RZ, [RZ] ;  /* 0x00000000fffff984 */ /* 0x000fe20000000800 */
[----:B------:R1:W-:Y:S01]  /*1a430*/  @P6 LDGSTS.E.BYPASS.LTC128B.128 [R245+0x8800], [R28.64] ;  /* 0x088000001cf56fae */ /* 0x0003e2000b901d46 */
[----:B------:R-:W-:-:S02]  /*1a440*/  @P3 LEA R36, P1, R7, R238, 0x1 ;  /* 0x000000ee07243211 */ /* 0x000fc400078208ff */
[CCC-:B------:R-:W-:Y:S01]  /*1a450*/  @P4 LEA.HI.X R39, R7.reuse, R239.reuse, R6.reuse, 0x1, P0 ;  /* 0x000000ef07274211 */ /* 0x1c0fe200000f0c06 */
[----:B------:R1:W-:Y:S01]  /*1a460*/  @!P6 STS.128 [R245+0x8800], RZ ;  /* 0x008800fff500e388 */ /* 0x0003e20000000c00 */
[CCC-:B------:R-:W-:Y:S02]  /*1a470*/  @P3 LEA.HI.X R37, R7.reuse, R239.reuse, R6.reuse, 0x1, P1 ;  /* 0x000000ef07253211 */ /* 0x1c0fe400008f0c06 */
[C---:B------:R-:W-:Y:S01]  /*1a480*/  @P2 LEA R30, P0, R7.reuse, R238, 0x1 ;  /* 0x000000ee071e2211 */ /* 0x040fe200078008ff */
[----:B------:R-:W-:Y:S01]  /*1a490*/  @!PT LDS RZ, [RZ] ;  /* 0x00000000fffff984 */ /* 0x000fe20000000800 */
[----:B------:R-:W-:Y:S01]  /*1a4a0*/  @!PT LDS RZ, [RZ] ;  /* 0x00000000fffff984 */ /* 0x000fe20000000800 */
[----:B------:R-:W-:Y:S01]  /*1a4b0*/  @!PT LDS RZ, [RZ] ;  /* 0x00000000fffff984 */ /* 0x000fe20000000800 */
[----:B------:R1:W-:Y:S01]  /*1a4c0*/  @P4 LDGSTS.E.BYPASS.LTC128B.128 [R245+0xa800], [R26.64+0x80] ;  /* 0x0a8000801af54fae */ /* 0x0003e2000b901d46 */
[C---:B------:R-:W-:Y:S02]  /*1a4d0*/  IADD3 R3, P1, R7.reuse, R236, RZ ;  /* 0x000000ec07037210 */ /* 0x040fe40007f3e0ff */
[-C--:B------:R-:W-:Y:S01]  /*1a4e0*/  @P2 LEA.HI.X R31, R7, R239.reuse, R6, 0x1, P0 ;  /* 0x000000ef071f2211 */ /* 0x080fe200000f0c06 */
[----:B------:R1:W-:Y:S01]  /*1a4f0*/  @!P4 STS.128 [R245+0xa800], RZ ;  /* 0x00a800fff500c388 */ /* 0x0003e20000000c00 */
[CC--:B------:R-:W-:Y:S01]  /*1a500*/  @P4 LEA R52, P0, R3.reuse, R238.reuse, 0x1 ;  /* 0x000000ee03344211 */ /* 0x0c0fe200078008ff */
[----:B------:R-:W-:Y:S01]  /*1a510*/  IMAD.X R6, R6, 0x1, R237, P1 ;  /* 0x0000000106067824 */ /* 0x000fe200008e06ed */
[CC--:B------:R-:W-:Y:S01]  /*1a520*/  @P6 LEA R60, P1, R3.reuse, R238.reuse, 0x1 ;  /* 0x000000ee033c6211 */ /* 0x0c0fe200078208ff */
[----:B------:R-:W-:Y:S01]  /*1a530*/  @!PT LDS RZ, [RZ] ;  /* 0x00000000fffff984 */ /* 0x000fe20000000800 */
[----:B------:R-:W-:Y:S01]  /*1a540*/  @!PT LDS RZ, [RZ] ;  /* 0x00000000fffff984 */ /* 0x000fe20000000800 */
[----:B------:R-:W-:Y:S01]  /*1a550*/  @!PT LDS RZ, [RZ] ;  /* 0x00000000fffff984 */ /* 0x000fe20000000800 */
[----:B------:R1:W-:Y:S03]  /*1a560*/  @P3 LDGSTS.E.BYPASS.LTC128B.128 [R245+0xc800], [R24.64+0x100] ;  /* 0x0c80010018f53fae */ /* 0x0003e6000b901d46 */
[C---:B------:R-:W-:Y:S01]  /*1a570*/  @P6 LEA.HI.X R61, R3.reuse, R239, R6, 0x1, P1 ;  /* 0x000000ef033d6211 */ /* 0x040fe200008f0c06 */
[----:B------:R1:W-:Y:S01]  /*1a580*/  @!P3 STS.128 [R245+0xc800], RZ ;  /* 0x00c800fff500b388 */ /* 0x0003e20000000c00 */
[----:B------:R-:W-:-:S02]  /*1a590*/  @P3 LEA R42, P1, R3, R238, 0x1 ;  /* 0x000000ee032a3211 */ /* 0x000fc400078208ff */
[CC--:B------:R-:W-:Y:S01]  /*1a5a0*/  @P4 LEA.HI.X R53, R3.reuse, R239.reuse, R6, 0x1, P0 ;  /* 0x000000ef03354211 */ /* 0x0c0fe200000f0c06 */
[----:B------:R-:W-:Y:S01]  /*1a5b0*/  @!PT LDS RZ, [RZ] ;  /* 0x00000000fffff984 */ /* 0x000fe20000000800 */
[----:B------:R-:W-:Y:S01]  /*1a5c0*/  @!PT LDS RZ, [RZ] ;  /* 0x00000000fffff984 */ /* 0x000fe20000000800 */
[----:B------:R-:W-:Y:S01]  /*1a5d0*/  @!PT LDS RZ, [RZ] ;  /* 0x00000000fffff984 */ /* 0x000fe20000000800 */
[----:B------:R1:W-:Y:S01]  /*1a5e0*/  @P2 LDGSTS.E.BYPASS.LTC128B.128 [R245+0xe800], [R22.64+0x180] ;  /* 0x0e80018016f52fae */ /* 0x0003e2000b901d46 */
[C---:B------:R-:W-:Y:S01]  /*1a5f0*/  @P2 LEA R62, P0, R3.reuse, R238, 0x1 ;  /* 0x000000ee033e2211 */ /* 0x040fe200078008ff */
[----:B------:R-:W-:Y:S01]  /*1a600*/  IMAD.MOV.U32 R238, RZ, RZ, R16 ;  /* 0x000000ffffee7224 */ /* 0x000fe200078e0010 */
[CCC-:B------:R-:W-:Y:S01]  /*1a610*/  @P3 LEA.HI.X R43, R3.reuse, R239.reuse, R6.reuse, 0x1, P1 ;  /* 0x000000ef032b3211 */ /* 0x1c0fe200008f0c06 */
[----:B------:R1:W-:Y:S01]  /*1a620*/  @!P2 STS.128 [R245+0xe800], RZ ;  /* 0x00e800fff500a388 */ /* 0x0003e20000000c00 */
[----:B------:R-:W-:Y:S01]  /*1a630*/  @P2 LEA.HI.X R63, R3, R239, R6, 0x1, P0 ;  /* 0x000000ef033f2211 */ /* 0x000fe200000f0c06 */
[----:B------:R-:W-:Y:S02]  /*1a640*/  IMAD.MOV.U32 R239, RZ, RZ, R17 ;  /* 0x000000ffffef7224 */ /* 0x000fe400078e0011 */
[----:B------:R-:W-:Y:S01]  /*1a650*/  @!PT LDS RZ, [RZ] ;  /* 0x00000000fffff984 */ /* 0x000fe20000000800 */
[----:B------:R-:W-:Y:S01]  /*1a660*/  @!PT LDS RZ, [RZ] ;  /* 0x00000000fffff984 */ /* 0x000fe20000000800 */
[----:B------:R-:W-:Y:S01]  /*1a670*/  @!PT LDS RZ, [RZ] ;  /* 0x00000000fffff984 */ /* 0x000fe20000000800 */
[----:B------:R1:W-:Y:S04]  /*1a680*/  @P6 LDGSTS.E.BYPASS.LTC128B.128 [R245+0x9000], [R40.64] ;  /* 0x0900000028f56fae */ /* 0x0003e8000b901d46 */
        /* <DEDUP_REMOVED lines=36> */
[----:B------:R-:W0:Y:S02]  /*1a8d0*/  LDGDEPBAR ;  /* 0x00000000000079af */ /* 0x000e240000000000 */
.L_x_1087:
[----:B------:R-:W-:Y:S05]  /*1a8e0*/  BSYNC B1 ;  /* 0x0000000000017941 */ /* 0x000fea0003800000 */
.L_x_1086:
[----:B------:R2:W3:Y:S01]  /*1a8f0*/  LD.E R184, [R20.64+0xdc] ;  /* 0x0000dc0614b87980 */ /* 0x0004e2000c101900 */
[----:B------:R-:W-:-:S02]  /*1a900*/  FMNMX.FTZ R3, R48, R49, !PT ;  /* 0x0000003130037209 */ /* 0x000fc40007810000 */
[----:B------:R-:W-:Y:S02]  /*1a910*/  SHF.L.U32 R233, R55, 0x1, RZ ;  /* 0x0000000137e97819 */ /* 0x000fe400000006ff */
[----:B------:R-:W-:Y:S02]  /*1a920*/  FMNMX.FTZ R6, R44, R3, !PT ;  /* 0x000000032c067209 */ /* 0x000fe40007810000 */
[-C--:B------:R-:W-:Y:S01]  /*1a930*/  LEA R232, R58, R233.reuse, 0x1 ;  /* 0x000000e93ae87211 */ /* 0x080fe200078e08ff */
[----:B------:R-:W-:Y:S01]  /*1a940*/  LDSM.16.MT88.4 R156, [R233+0x10000] ;  /* 0x01000000e99c783b */ /* 0x000fe20000004200 */
[----:B------:R-:W-:Y:S02]  /*1a950*/  FMNMX.FTZ R3, R45, R6, !PT ;  /* 0x000000062d037209 */ /* 0x000fe40007810000 */
[----:B------:R-:W-:Y:S01]  /*1a960*/  LEA R231, R56, R233, 0x1 ;  /* 0x000000e938e77211 */ /* 0x000fe200078e08ff */
[----:B-1----:R-:W-:Y:S01]  /*1a970*/  LDSM.16.MT88.4 R40, [R232+0x10000] ;  /* 0x01000000e828783b */ /* 0x002fe20000004200 */
[----:B------:R-:W-:-:S02]  /*1a980*/  FMNMX.FTZ R6, R4, R3, !PT ;  /* 0x0000000304067209 */ /* 0x000fc40007810000 */
[----:B------:R-:W-:Y:S01]  /*1a990*/  FMNMX.FTZ R3, R50, R51, !PT ;  /* 0x0000003332037209 */ /* 0x000fe20007810000 */
[----:B------:R-:W-:Y:S01]  /*1a9a0*/  LDSM.16.MT88.4 R64, [R233+0x12000] ;  /* 0x01200000e940783b */ /* 0x000fe20000004200 */
[----:B------:R-:W-:Y:S02]  /*1a9b0*/  FMNMX.FTZ R7, R5, R6, !PT ;  /* 0x0000000605077209 */ /* 0x000fe40007810000 */
[----:B------:R-:W-:Y:S01]  /*1a9c0*/  FMNMX.FTZ R6, R46, R3, !PT ;  /* 0x000000032e067209 */ /* 0x000fe20007810000 */
[----:B------:R-:W-:Y:S01]  /*1a9d0*/  LDSM.16.MT88.4 R72, [R232+0x12000] ;  /* 0x01200000e848783b */ /* 0x000fe20000004200 */
[----:B------:R-:W-:Y:S02]  /*1a9e0*/  FMNMX.FTZ R10, R2, R7, !PT ;  /* 0x00000007020a7209 */ /* 0x000fe40007810000 */
[----:B------:R-:W-:Y:S01]  /*1a9f0*/  FMNMX.FTZ R3, R47, R6, !PT ;  /* 0x000000062f037209 */ /* 0x000fe20007810000 */
[----:B------:R-:W-:Y:S01]  /*1aa00*/  LDSM.16.MT88.4 R80, [R231+0x12000] ;  /* 0x01200000e750783b */ /* 0x000fe20000004200 */
        /* <DEDUP_REMOVED lines=16> */
[----:B------:R-:W-:Y:S01]  /*1ab10*/  LEA R230, R56, R232, 0x1 ;  /* 0x000000e838e67211 */ /* 0x000fe200078e08ff */
        /* <DEDUP_REMOVED lines=9> */
[----:B------:R-:W-:Y:S03]  /*1abb0*/  LDSM.16.MT88.4 R120, [R230+0x14000] ;  /* 0x01400000e678783b */ /* 0x000fe60000004200 */
[----:B------:R-:W-:Y:S01]  /*1abc0*/  FMNMX.FTZ R3, R190, R3, !PT ;  /* 0x00000003be037209 */ /* 0x000fe20007810000 */
[----:B------:R-:W1:Y:S03]  /*1abd0*/  SHFL.BFLY PT, R7, R10, 0x2, 0x1f ;  /* 0x0c401f000a077f89 */ /* 0x000e6600000e0000 */
[----:B------:R-:W-:Y:S01]  /*1abe0*/  FMNMX.FTZ R6, R34, R3, !PT ;  /* 0x0000000322067209 */ /* 0x000fe20007810000 */
[----:B------:R-:W-:Y:S03]  /*1abf0*/  LDSM.16.MT88.4 R16, [R232+0x10800] ;  /* 0x01080000e810783b */ /* 0x000fe60000004200 */
[----:B------:R-:W-:Y:S01]  /*1ac00*/  FMNMX.FTZ R11, R33, R6, !PT ;  /* 0x00000006210b7209 */ /* 0x000fe20007810000 */
[----:B------:R-:W-:Y:S03]  /*1ac10*/  LDSM.16.MT88.4 R24, [R233+0x12800] ;  /* 0x01280000e918783b */ /* 0x000fe60000004200 */
[----:B------:R-:W-:Y:S01]  /*1ac20*/  FMNMX.FTZ R11, R32, R11, !PT ;  /* 0x0000000b200b7209 */ /* 0x000fe20007810000 */
[----:B--2---:R-:W-:Y:S04]  /*1ac30*/  LDSM.16.MT88.4 R20, [R230+0x12800] ;  /* 0x01280000e614783b */ /* 0x004fe80000004200 */
[----:B------:R-:W2:Y:S04]  /*1ac40*/  SHFL.BFLY PT, R6, R11, 0x2, 0x1f ;  /* 0x0c401f000b067f89 */ /* 0x000ea800000e0000 */
[----:B------:R-:W-:Y:S01]  /*1ac50*/  LDSM.16.MT88.4 R28, [R231+0x10800] ;  /* 0x01080000e71c783b */ /* 0x000fe20000004200 */
[----:B-1----:R-:W-:-:S05]  /*1ac60*/  FMNMX.FTZ R7, R10, R7, !PT ;  /* 0x000000070a077209 */ /* 0x002fca0007810000 */
[----:B------:R-:W1:Y:S01]  /*1ac70*/  SHFL.BFLY PT, R164, R7, 0x1, 0x1f ;  /* 0x0c201f0007a47f89 */ /* 0x000e6200000e0000 */
[----:B--2---:R-:W-:-:S05]  /*1ac80*/  FMNMX.FTZ R6, R11, R6, !PT ;  /* 0x000000060b067209 */ /* 0x004fca0007810000 */
[----:B------:R-:W2:Y:S01]  /*1ac90*/  SHFL.BFLY PT, R3, R6, 0x1, 0x1f ;  /* 0x0c201f0006037f89 */ /* 0x000ea200000e0000 */
[----:B-1----:R-:W-:-:S04]  /*1aca0*/  FMNMX.FTZ R164, R7, R164, !PT ;  /* 0x000000a407a47209 */ /* 0x002fc80007810000 */
[----:B------:R-:W-:Y:S02]  /*1acb0*/  FSETP.NEU.FTZ.AND P0, PT, R164, -INF , PT ;  /* 0xff800000a400780b */ /* 0x000fe40003f1d000 */
[----:B--2---:R-:W-:Y:S01]  /*1acc0*/  FMNMX.FTZ R3, R6, R3, !PT ;  /* 0x0000000306037209 */ /* 0x004fe20007810000 */
[----:B---3--:R-:W-:-:S04]  /*1acd0*/  FMUL.FTZ R199, R184, R164 ;  /* 0x000000a4b8c77220 */ /* 0x008fc80000410000 */
[----:B------:R-:W-:Y:S01]  /*1ace0*/  FMUL.FTZ R35, R184, R3 ;  /* 0x00000003b8237220 */ /* 0x000fe20000410000 */
[----:B------:R-:W-:Y:S02]  /*1acf0*/  FSEL R199, R199, RZ, P0 ;  /* 0x000000ffc7c77208 */ /* 0x000fe40000000000 */
[----:B------:R-:W-:-:S03]  /*1ad00*/  FSETP.NEU.FTZ.AND P0, PT, R3, -INF , PT ;  /* 0xff8000000300780b */ /* 0x000fc60003f1d000 */
[-CC-:B------:R-:W-:Y:S01]  /*1ad10*/  FFMA.FTZ R179, R48, R184.reuse, -R199.reuse ;  /* 0x000000b830b37223 */ /* 0x180fe200000108c7 */
[----:B------:R-:W-:Y:S01]  /*1ad20*/  FSEL R35, R35, RZ, P0 ;  /* 0x000000ff23237208 */ /* 0x000fe20000000000 */
[-CC-:B------:R-:W-:Y:S02]  /*1ad30*/  FFMA.FTZ R174, R49, R184.reuse, -R199.reuse ;  /* 0x000000b831ae7223 */ /* 0x180fe400000108c7 */
[-CC-:B------:R-:W-:Y:S02]  /*1ad40*/  FFMA.FTZ R177, R44, R184.reuse, -R199.reuse ;  /* 0x000000b82cb17223 */ /* 0x180fe400000108c7 */
[-C--:B------:R-:W-:Y:S01]  /*1ad50*/  FFMA.FTZ R170, R45, R184.reuse, -R199 ;  /* 0x000000b82daa7223 */ /* 0x080fe200000108c7 */
[----:B------:R-:W-:Y:S01]  /*1ad60*/  MUFU.EX2 R179, R179 ;  /* 0x000000b300b37308 */ /* 0x000fe20000000800 */
[-CC-:B------:R-:W-:Y:S02]  /*1ad70*/  FFMA.FTZ R176, R50, R184.reuse, -R35.reuse ;  /* 0x000000b832b07223 */ /* 0x180fe40000010823 */
[----:B------:R-:W-:-:S02]  /*1ad80*/  FFMA.FTZ R183, R51, R184, -R35 ;  /* 0x000000b833b77223 */ /* 0x000fc40000010823 */
[-CC-:B------:R-:W-:Y:S01]  /*1ad90*/  FFMA.FTZ R181, R46, R184.reuse, -R35.reuse ;  /* 0x000000b82eb57223 */ /* 0x180fe20000010823 */
[----:B------:R-:W1:Y:S01]  /*1ada0*/  LDSM.16.MT88.4 R48, [R231+0x10000] ;  /* 0x01000000e730783b */ /* 0x000e620000004200 */
[-C--:B------:R-:W-:Y:S01]  /*1adb0*/  FFMA.FTZ R172, R47, R184.reuse, -R35 ;  /* 0x000000b82fac7223 */ /* 0x080fe20000010823 */
[----:B------:R-:W2:Y:S01]  /*1adc0*/  MUFU.EX2 R174, R174 ;  /* 0x000000ae00ae7308 */ /* 0x000ea20000000800 */
[-CC-:B------:R-:W-:Y:S02]  /*1add0*/  FFMA.FTZ R175, R4, R184.reuse, -R199.reuse ;  /* 0x000000b804af7223 */ /* 0x180fe400000108c7 */
[-CC-:B------:R-:W-:Y:S02]  /*1ade0*/  FFMA.FTZ R168, R5, R184.reuse, -R199.reuse ;  /* 0x000000b805a87223 */ /* 0x180fe400000108c7 */
[----:B------:R-:W3:Y:S01]  /*1adf0*/  LDSM.16.MT88.4 R4, [R230+0x16000] ;  /* 0x01600000e604783b */ /* 0x000ee20000004200 */
[-CC-:B------:R-:W-:Y:S02]  /*1ae00*/  FFMA.FTZ R171, R2, R184.reuse, -R199.reuse ;  /* 0x000000b802ab7223 */ /* 0x180fe400000108c7 */
[----:B------:R-:W-:Y:S01]  /*1ae10*/  MUFU.EX2 R177, R177 ;  /* 0x000000b100b17308 */ /* 0x000fe20000000800 */
[----:B------:R-:W-:-:S02]  /*1ae20*/  FFMA.FTZ R2, R9, R184, -R199 ;  /* 0x000000b809027223 */ /* 0x000fc400000108c7 */
[-CC-:B------:R-:W-:Y:S02]  /*1ae30*/  FFMA.FTZ R173, R8, R184.reuse, -R35.reuse ;  /* 0x000000b808ad7223 */ /* 0x180fe40000010823 */
[----:B------:R-:W4:Y:S01]  /*1ae40*/  LDSM.16.MT88.4 R8, [R233+0x10800] ;  /* 0x01080000e908783b */ /* 0x000f220000004200 */
[-CC-:B------:R-:W-:Y:S02]  /*1ae50*/  FFMA.FTZ R169, R0, R184.reuse, -R35.reuse ;  /* 0x000000b800a97223 */ /* 0x180fe40000010823 */
[----:B------:R-:W5:Y:S01]  /*1ae60*/  MUFU.EX2 R170, R170 ;  /* 0x000000aa00aa7308 */ /* 0x000f620000000800 */
[----:B--2---:R-:W-:Y:S01]  /*1ae70*/  F2FP.BF16.PACK_AB R144, R174, R179 ;  /* 0x000000b3ae90723e */ /* 0x004fe200000010ff */
[-CC-:B------:R-:W-:Y:S02]  /*1ae80*/  FFMA.FTZ R166, R13, R184.reuse, -R35.reuse ;  /* 0x000000b80da67223 */ /* 0x180fe40000010823 */
[-C--:B------:R-:W-:Y:S02]  /*1ae90*/  FFMA.FTZ R0, R12, R184.reuse, -R35 ;  /* 0x000000b80c007223 */ /* 0x080fe40000010823 */
[----:B------:R-:W2:Y:S01]  /*1aea0*/  LDSM.16.MT88.4 R12, [R230+0x10800] ;  /* 0x01080000e60c783b */ /* 0x000ea20000004200 */
[-CC-:B------:R-:W-:Y:S01]  /*1aeb0*/  FFMA.FTZ R178, R200, R184.reuse, -R199.reuse ;  /* 0x000000b8c8b27223 */ /* 0x180fe200000108c7 */
[----:B------:R-:W-:Y:S01]  /*1aec0*/  MUFU.EX2 R176, R176 ;  /* 0x000000b000b07308 */ /* 0x000fe20000000800 */
[----:B------:R-:W-:-:S02]  /*1aed0*/  FFMA.FTZ R185, R185, R184, -R199 ;  /* 0x000000b8b9b97223 */ /* 0x000fc400000108c7 */
[-CC-:B------:R-:W-:Y:S02]  /*1aee0*/  FFMA.FTZ R180, R198, R184.reuse, -R199.reuse ;  /* 0x000000b8c6b47223 */ /* 0x180fe400000108c7 */
[-C--:B------:R-:W-:Y:S02]  /*1aef0*/  FFMA.FTZ R187, R187, R184.reuse, -R199 ;  /* 0x000000b8bbbb7223 */ /* 0x080fe400000108c7 */
[-CC-:B------:R-:W-:Y:S01]  /*1af00*/  FFMA.FTZ R182, R196, R184.reuse, -R35.reuse ;  /* 0x000000b8c4b67223 */ /* 0x180fe20000010823 */
[----:B------:R-:W1:Y:S01]  /*1af10*/  MUFU.EX2 R183, R183 ;  /* 0x000000b700b77308 */ /* 0x000e620000000800 */
[----:B-----5:R-:W-:Y:S01]  /*1af20*/  F2FP.BF16.PACK_AB R146, R170, R177 ;  /* 0x000000b1aa92723e */ /* 0x020fe200000010ff */
[-CC-:B------:R-:W-:Y:S02]  /*1af30*/  FFMA.FTZ R191, R191, R184.reuse, -R35.reuse ;  /* 0x000000b8bfbf7223 */ /* 0x180fe40000010823 */
[-CC-:B------:R-:W-:Y:S02]  /*1af40*/  FFMA.FTZ R186, R186, R184.reuse, -R35.reuse ;  /* 0x000000b8baba7223 */ /* 0x180fe40000010823 */
[----:B------:R-:W-:-:S02]  /*1af50*/  FFMA.FTZ R193, R193, R184, -R35 ;  /* 0x000000b8c1c17223 */ /* 0x000fc40000010823 */
[----:B------:R-:W-:Y:S01]  /*1af60*/  MUFU.EX2 R181, R181 ;  /* 0x000000b500b57308 */ /* 0x000fe20000000800 */
[-CC-:B------:R-:W-:Y:S02]  /*1af70*/  FFMA.FTZ R201, R192, R184.reuse, -R199.reuse ;  /* 0x000000b8c0c97223 */ /* 0x180fe400000108c7 */
[-CC-:B------:R-:W-:Y:S02]  /*1af80*/  FFMA.FTZ R192, R197, R184.reuse, -R199.reuse ;  /* 0x000000b8c5c07223 */ /* 0x180fe400000108c7 */
[-CC-:B------:R-:W-:Y:S02]  /*1af90*/  FFMA.FTZ R194, R194, R184.reuse, -R199.reuse ;  /* 0x000000b8c2c27223 */ /* 0x180fe400000108c7 */
[----:B------:R-:W-:Y:S01]  /*1afa0*/  FFMA.FTZ R195, R195, R184, -R199 ;  /* 0x000000b8c3c37223 */ /* 0x000fe200000108c7 */
[----:B------:R-:W5:Y:S01]  /*1afb0*/  MUFU.EX2 R172, R172 ;  /* 0x000000ac00ac7308 */ /* 0x000f620000000800 */
[----:B-1----:R-:W-:Y:S01]  /*1afc0*/  F2FP.BF16.PACK_AB R145, R183, R176 ;  /* 0x000000b0b791723e */ /* 0x002fe200000010ff */
[----:B------:R-:W-:-:S02]  /*1afd0*/  FFMA.FTZ R190, R190, R184, -R35 ;  /* 0x000000b8bebe7223 */ /* 0x000fc40000010823 */
[-CC-:B------:R-:W-:Y:S02]  /*1afe0*/  FFMA.FTZ R197, R34, R184.reuse, -R35.reuse ;  /* 0x000000b822c57223 */ /* 0x180fe40000010823 */
[-CC-:B------:R-:W-:Y:S02]  /*1aff0*/  FFMA.FTZ R196, R33, R184.reuse, -R35.reuse ;  /* 0x000000b821c47223 */ /* 0x180fe40000010823 */
[----:B------:R-:W-:Y:S01]  /*1b000*/  MUFU.EX2 R175, R175 ;  /* 0x000000af00af7308 */ /* 0x000fe20000000800 */
[----:B------:R-:W-:Y:S02]  /*1b010*/  FFMA.FTZ R251, R32, R184, -R35 ;  /* 0x000000b820fb7223 */ /* 0x000fe40000010823 */
[----:B------:R-:W-:Y:S01]  /*1b020*/  FADD.FTZ R174, R179, R174 ;  /* 0x000000aeb3ae7221 */ /* 0x000fe20000010000 */
[----:B------:R-:W-:Y:S01]  /*1b030*/  LDSM.16.MT88.4 R32, [R232+0x11800] ;  /* 0x01180000e820783b */ /* 0x000fe20000004200 */
[----:B------:R-:W-:Y:S02]  /*1b040*/  FADD.FTZ R176, R176, R183 ;  /* 0x000000b7b0b07221 */ /* 0x000fe40000010000 */
[----:B------:R-:W-:Y:S01]  /*1b050*/  FADD.FTZ R177, R177, R174 ;  /* 0x000000aeb1b17221 */ /* 0x000fe20000010000 */
[----:B-----5:R-:W-:Y:S01]  /*1b060*/  F2FP.BF16.PACK_AB R147, R172, R181 ;  /* 0x000000b5ac93723e */ /* 0x020fe200000010ff */
[----:B------:R-:W1:Y:S01]  /*1b070*/  MUFU.EX2 R168, R168 ;  /* 0x000000a800a87308 */ /* 0x000e620000000800 */
[----:B------:R-:W-:-:S02]  /*1b080*/  FADD.FTZ R181, R181, R176 ;  /* 0x000000b0b5b57221 */ /* 0x000fc40000010000 */
        /* <DEDUP_REMOVED lines=54> */
[C---:B---3--:R-:W-:Y:S07]  /*1b3f0*/  HMMA.16816.F32.BF16 R148, R144.reuse, R4, RZ ;  /* 0x000000049094723c */ /* 0x048fee00000418ff */
[----:B-1----:R-:W-:Y:S01]  /*1b400*/  F2FP.BF16.PACK_AB R4, R168, R175 ;  /* 0x000000afa804723e */ /* 0x002fe200000010ff */
[----:B------:R-:W-:Y:S01]  /*1b410*/  HMMA.16816.F32.BF16 R144, R144, R6, RZ ;  /* 0x000000069090723c */ /* 0x000fe200000418ff */
[----:B-----5:R-:W-:Y:S01]  /*1b420*/  F2FP.BF16.PACK_AB R5, R166, R173 ;  /* 0x000000ada605723e */ /* 0x020fe200000010ff */
[----:B------:R-:W-:-:S02]  /*1b430*/  FADD.FTZ R175, R175, R170 ;  /* 0x000000aaafaf7221 */ /* 0x000fc40000010000 */
[----:B------:R-:W-:Y:S02]  /*1b440*/  FADD.FTZ R173, R173, R172 ;  /* 0x000000acadad7221 */ /* 0x000fe40000010000 */
[----:B------:R-:W-:Y:S01]  /*1b450*/  FADD.FTZ R168, R168, R175 ;  /* 0x000000afa8a87221 */ /* 0x000fe20000010000 */
[----:B------:R-:W-:Y:S01]  /*1b460*/  F2FP.BF16.PACK_AB R6, R2, R171 ;  /* 0x000000ab0206723e */ /* 0x000fe200000010ff */
[----:B------:R-:W-:Y:S01]  /*1b470*/  FADD.FTZ R166, R166, R173 ;  /* 0x000000ada6a67221 */ /* 0x000fe20000010000 */
[----:B------:R-:W-:Y:S01]  /*1b480*/  F2FP.BF16.PACK_AB R7, R0, R169 ;  /* 0x000000a90007723e */ /* 0x000fe200000010ff */
[----:B------:R-:W-:Y:S02]  /*1b490*/  FADD.FTZ R171, R171, R168 ;  /* 0x000000a8abab7221 */ /* 0x000fe40000010000 */
[----:B------:R-:W-:Y:S02]  /*1b4a0*/  FADD.FTZ R169, R169, R166 ;  /* 0x000000a6a9a97221 */ /* 0x000fe40000010000 */
[----:B------:R-:W-:-:S02]  /*1b4b0*/  FADD.FTZ R171, R2, R171 ;  /* 0x000000ab02ab7221 */ /* 0x000fc40000010000 */
[----:B----4-:R-:W-:Y:S01]  /*1b4c0*/  HMMA.16816.F32.BF16 R160, R4, R8, R160 ;  /* 0x0000000804a0723c */ /* 0x010fe200000418a0 */
[----:B------:R-:W-:-:S07]  /*1b4d0*/  FADD.FTZ R169, R0, R169 ;  /* 0x000000a900a97221 */ /* 0x000fce0000010000 */
[C---:B------:R-:W-:Y:S01]  /*1b4e0*/  HMMA.16816.F32.BF16 R156, R4.reuse, R10, R156 ;  /* 0x0000000a049c723c */ /* 0x040fe2000004189c */
[----:B------:R-:W1:Y:S07]  /*1b4f0*/  LDSM.16.MT88.4 R8, [R232+0x12800] ;  /* 0x01280000e808783b */ /* 0x000e6e0000004200 */
[C---:B------:R-:W-:Y:S08]  /*1b500*/  HMMA.16816.F32.BF16 R36, R4.reuse, R16, R36 ;  /* 0x000000100424723c */ /* 0x040ff00000041824 */
[C---:B------:R-:W-:Y:S01]  /*1b510*/  HMMA.16816.F32.BF16 R40, R4.reuse, R18, R40 ;  /* 0x000000120428723c */ /* 0x040fe20000041828 */
[----:B------:R-:W3:Y:S07]  /*1b520*/  LDSM.16.MT88.4 R16, [R231+0x12800] ;  /* 0x01280000e710783b */ /* 0x000eee0000004200 */
[C---:B--2---:R-:W-:Y:S08]  /*1b530*/  HMMA.16816.F32.BF16 R52, R4.reuse, R12, R52 ;  /* 0x0000000c0434723c */ /* 0x044ff00000041834 */
[C---:B------:R-:W-:Y:S01]  /*1b540*/  HMMA.16816.F32.BF16 R56, R4.reuse, R14, R56 ;  /* 0x0000000e0438723c */ /* 0x040fe20000041838 */
[----:B------:R-:W2:Y:S07]  /*1b550*/  LDSM.16.MT88.4 R12, [R233+0x14800] ;  /* 0x01480000e90c783b */ /* 0x000eae0000004200 */
[C---:B------:R-:W-:Y:S08]  /*1b560*/  HMMA.16816.F32.BF16 R60, R4.reuse, R24, R60 ;  /* 0x00000018043c723c */ /* 0x040ff0000004183c */
[C---:B-1----:R-:W-:Y:S08]  /*1b570*/  HMMA.16816.F32.BF16 R68, R4.reuse, R8, R68 ;  /* 0x000000080444723c */ /* 0x042ff00000041844 */
[C---:B------:R-:W-:Y:S01]  /*1b580*/  HMMA.16816.F32.BF16 R72, R4.reuse, R10, R72 ;  /* 0x0000000a0448723c */ /* 0x040fe20000041848 */
[----:B------:R-:W1:Y:S07]  /*1b590*/  LDSM.16.MT88.4 R8, [R232+0x14800] ;  /* 0x01480000e808783b */ /* 0x000e6e0000004200 */
[C---:B---3--:R-:W-:Y:S08]  /*1b5a0*/  HMMA.16816.F32.BF16 R76, R4.reuse, R16, R76 ;  /* 0x00000010044c723c */ /* 0x048ff0000004184c */
[C---:B------:R-:W-:Y:S01]  /*1b5b0*/  HMMA.16816.F32.BF16 R80, R4.reuse, R18, R80 ;  /* 0x000000120450723c */ /* 0x040fe20000041850 */
[----:B------:R-:W3:Y:S07]  /*1b5c0*/  LDSM.16.MT88.4 R16, [R230+0x14800] ;  /* 0x01480000e610783b */ /* 0x000eee0000004200 */
[C---:B--2---:R-:W-:Y:S08]  /*1b5d0*/  HMMA.16816.F32.BF16 R92, R4.reuse, R12, R92 ;  /* 0x0000000c045c723c */ /* 0x044ff0000004185c */
[C---:B------:R-:W-:Y:S01]  /*1b5e0*/  HMMA.16816.F32.BF16 R96, R4.reuse, R14, R96 ;  /* 0x0000000e0460723c */ /* 0x040fe20000041860 */
[----:B------:R-:W2:Y:S07]  /*1b5f0*/  LDSM.16.MT88.4 R12, [R232+0x16800] ;  /* 0x01680000e80c783b */ /* 0x000eae0000004200 */
[C---:B------:R-:W-:Y:S01]  /*1b600*/  HMMA.16816.F32.BF16 R64, R4.reuse, R26, R64 ;  /* 0x0000001a0440723c */ /* 0x040fe20000041840 */
[----:B------:R-:W-:Y:S07]  /*1b610*/  LDSM.16.MT88.4 R24, [R231+0x14800] ;  /* 0x01480000e718783b */ /* 0x000fee0000004200 */
[C---:B-1----:R-:W-:Y:S08]  /*1b620*/  HMMA.16816.F32.BF16 R100, R4.reuse, R8, R100 ;  /* 0x000000080464723c */ /* 0x042ff00000041864 */
[C---:B------:R-:W-:Y:S01]  /*1b630*/  HMMA.16816.F32.BF16 R104, R4.reuse, R10, R104 ;  /* 0x0000000a0468723c */ /* 0x040fe20000041868 */
[----:B------:R-:W1:Y:S07]  /*1b640*/  LDSM.16.MT88.4 R8, [R231+0x16800] ;  /* 0x01680000e708783b */ /* 0x000e6e0000004200 */
[C---:B------:R-:W-:Y:S08]  /*1b650*/  HMMA.16816.F32.BF16 R84, R4.reuse, R20, R84 ;  /* 0x000000140454723c */ /* 0x040ff00000041854 */
[C---:B------:R-:W-:Y:S01]  /*1b660*/  HMMA.16816.F32.BF16 R88, R4.reuse, R22, R88 ;  /* 0x000000160458723c */ /* 0x040fe20000041858 */
[----:B------:R-:W4:Y:S07]  /*1b670*/  LDSM.16.MT88.4 R20, [R233+0x16800] ;  /* 0x01680000e914783b */ /* 0x000f2e0000004200 */
[C---:B---3--:R-:W-:Y:S08]  /*1b680*/  HMMA.16816.F32.BF16 R116, R4.reuse, R16, R116 ;  /* 0x000000100474723c */ /* 0x048ff00000041874 */
[C---:B------:R-:W-:Y:S01]  /*1b690*/  HMMA.16816.F32.BF16 R120, R4.reuse, R18, R120 ;  /* 0x000000120478723c */ /* 0x040fe20000041878 */
[----:B------:R-:W3:Y:S07]  /*1b6a0*/  LDSM.16.MT88.4 R16, [R230+0x16800] ;  /* 0x01680000e610783b */ /* 0x000eee0000004200 */
[C---:B--2---:R-:W-:Y:S08]  /*1b6b0*/  HMMA.16816.F32.BF16 R132, R4.reuse, R12, R132 ;  /* 0x0000000c0484723c */ /* 0x044ff00000041884 */
        /* <DEDUP_REMOVED lines=10> */
[----:B------:R-:W5:Y:S07]  /*1b760*/  LDSM.16.MT88.4 R24, [R232+0x11000] ;  /* 0x01100000e818783b */ /* 0x000f6e0000004200 */
[C---:B----4-:R-:W-:Y:S08]  /*1b770*/  HMMA.16816.F32.BF16 R124, R4.reuse, R20, R124 ;  /* 0x00000014047c723c */ /* 0x050ff0000004187c */
[C---:B------:R-:W-:Y:S01]  /*1b780*/  HMMA.16816.F32.BF16 R128, R4.reuse, R22, R128 ;  /* 0x000000160480723c */ /* 0x040fe20000041880 */
[----:B------:R-:W4:Y:S07]  /*1b790*/  LDSM.16.MT88.4 R20, [R230+0x11000] ;  /* 0x01100000e614783b */ /* 0x000f2e0000004200 */
[C---:B---3--:R-:W-:Y:S08]  /*1b7a0*/  HMMA.16816.F32.BF16 R148, R4.reuse, R16, R148 ;  /* 0x000000100494723c */ /* 0x048ff00000041894 */
[----:B------:R-:W-:Y:S01]  /*1b7b0*/  HMMA.16816.F32.BF16 R144, R4, R18, R144 ;  /* 0x000000120490723c */ /* 0x000fe20000041890 */
[----:B------:R-:W3:Y:S06]  /*1b7c0*/  LDSM.16.MT88.4 R16, [R233+0x13000] ;  /* 0x01300000e910783b */ /* 0x000eec0000004200 */
        /* <DEDUP_REMOVED lines=18> */
[C---:B-----5:R-:W-:Y:S08]  /*1b8f0*/  HMMA.16816.F32.BF16 R36, R4.reuse, R24, R36 ;  /* 0x000000180424723c */ /* 0x060ff00000041824 */
[C---:B------:R-:W-:Y:S01]  /*1b900*/  HMMA.16816.F32.BF16 R40, R4.reuse, R26, R40 ;  /* 0x0000001a0428723c */ /* 0x040fe20000041828 */
[----:B------:R-:W5:Y:S07]  /*1b910*/  LDSM.16.MT88.4 R24, [R230+0x13000] ;  /* 0x01300000e618783b */ /* 0x000f6e0000004200 */
[C---:B----4-:R-:W-:Y:S08]  /*1b920*/  HMMA.16816.F32.BF16 R52, R4.reuse, R20, R52 ;  /* 0x000000140434723c */ /* 0x050ff00000041834 */
        /* <DEDUP_REMOVED lines=28> */
[----:B------:R-:W-:Y:S07]  /*1baf0*/  LDSM.16.MT88.4 R24, [R230+0x11800] ;  /* 0x01180000e618783b */ /* 0x000fee0000004200 */
[C---:B----4-:R-:W-:Y:S08]  /*1bb00*/  HMMA.16816.F32.BF16 R132, R4.reuse, R20, R132 ;  /* 0x000000140484723c */ /* 0x050ff00000041884 */
[C---:B------:R-:W-:Y:S01]  /*1bb10*/  HMMA.16816.F32.BF16 R152, R4.reuse, R22, R152 ;  /* 0x000000160498723c */ /* 0x040fe20000041898 */
[----:B------:R-:W-:Y:S07]  /*1bb20*/  LDSM.16.MT88.4 R20, [R232+0x13800] ;  /* 0x01380000e814783b */ /* 0x000fee0000004200 */
[C---:B---3--:R-:W-:Y:S08]  /*1bb30*/  HMMA.16816.F32.BF16 R136, R4.reuse, R16, R136 ;  /* 0x000000100488723c */ /* 0x048ff00000041888 */
[C---:B------:R-:W-:Y:S01]  /*1bb40*/  HMMA.16816.F32.BF16 R140, R4.reuse, R18, R140 ;  /* 0x00000012048c723c */ /* 0x040fe2000004188c */
[----:B------:R-:W-:Y:S07]  /*1bb50*/  LDSM.16.MT88.4 R16, [R230+0x13800] ;  /* 0x01380000e610783b */ /* 0x000fee0000004200 */
[C---:B--2---:R-:W-:Y:S08]  /*1bb60*/  HMMA.16816.F32.BF16 R148, R4.reuse, R12, R148 ;  /* 0x0000000c0494723c */ /* 0x044ff00000041894 */
[----:B------:R-:W-:Y:S01]  /*1bb70*/  HMMA.16816.F32.BF16 R144, R4, R14, R144 ;  /* 0x0000000e0490723c */ /* 0x000fe20000041890 */
[----:B------:R-:W2:Y:S06]  /*1bb80*/  LDSM.16.MT88.4 R12, [R233+0x13800] ;  /* 0x01380000e90c783b */ /* 0x000eac0000004200 */
        /* <DEDUP_REMOVED lines=15> */
[C---:B------:R-:W-:Y:S08]  /*1bc80*/  HMMA.16816.F32.BF16 R44, R4.reuse, R28, R44 ;  /* 0x0000001c042c723c */ /* 0x040ff0000004182c */
[C---:B--2---:R-:W-:Y:S08]  /*1bc90*/  HMMA.16816.F32.BF16 R60, R4.reuse, R12, R60 ;  /* 0x0000000c043c723c */ /* 0x044ff0000004183c */
[C---:B------:R-:W-:Y:S01]  /*1bca0*/  HMMA.16816.F32.BF16 R64, R4.reuse, R14, R64 ;  /* 0x0000000e0440723c */ /* 0x040fe20000041840 */
[----:B------:R-:W2:Y:S07]  /*1bcb0*/  LDSM.16.MT88.4 R12, [R233+0x15800] ;  /* 0x01580000e90c783b */ /* 0x000eae0000004200 */
[C---:B------:R-:W-:Y:S01]  /*1bcc0*/  HMMA.16816.F32.BF16 R48, R4.reuse, R30, R48 ;  /* 0x0000001e0430723c */ /* 0x040fe20000041830 */
[----:B------:R-:W-:Y:S07]  /*1bcd0*/  LDSM.16.MT88.4 R28, [R232+0x15800] ;  /* 0x01580000e81c783b */ /* 0x000fee0000004200 */
[C---:B------:R-:W-:Y:S08]  /*1bce0*/  HMMA.16816.F32.BF16 R52, R4.reuse, R24, R52 ;  /* 0x000000180434723c */ /* 0x040ff00000041834 */
[C---:B-1----:R-:W-:Y:S08]  /*1bcf0*/  HMMA.16816.F32.BF16 R76, R4.reuse, R8, R76 ;  /* 0x00000008044c723c */ /* 0x042ff0000004184c */
[C---:B------:R-:W-:Y:S01]  /*1bd00*/  HMMA.16816.F32.BF16 R80, R4.reuse, R10, R80 ;  /* 0x0000000a0450723c */ /* 0x040fe20000041850 */
[----:B------:R-:W1:Y:S07]  /*1bd10*/  LDSM.16.MT88.4 R8, [R233+0x17800] ;  /* 0x01780000e908783b */ /* 0x000e6e0000004200 */
[C---:B------:R-:W-:Y:S01]  /*1bd20*/  HMMA.16816.F32.BF16 R56, R4.reuse, R26, R56 ;  /* 0x0000001a0438723c */ /* 0x040fe20000041838 */
[----:B------:R-:W3:Y:S07]  /*1bd30*/  LDSM.16.MT88.4 R24, [R231+0x15800] ;  /* 0x01580000e718783b */ /* 0x000eee0000004200 */
[C---:B------:R-:W-:Y:S08]  /*1bd40*/  HMMA.16816.F32.BF16 R68, R4.reuse, R20, R68 ;  /* 0x000000140444723c */ /* 0x040ff00000041844 */
[C---:B------:R-:W-:Y:S01]  /*1bd50*/  HMMA.16816.F32.BF16 R72, R4.reuse, R22, R72 ;  /* 0x000000160448723c */ /* 0x040fe20000041848 */
[----:B------:R-:W4:Y:S07]  /*1bd60*/  LDSM.16.MT88.4 R20, [R230+0x15800] ;  /* 0x01580000e614783b */ /* 0x000f2e0000004200 */
[C---:B------:R-:W-:Y:S08]  /*1bd70*/  HMMA.16816.F32.BF16 R84, R4.reuse, R16, R84 ;  /* 0x000000100454723c */ /* 0x040ff00000041854 */
        /* <DEDUP_REMOVED lines=8> */
[C---:B------:R-:W-:Y:S08]  /*1be00*/  HMMA.16816.F32.BF16 R36, R4.reuse, R32, R36 ;  /* 0x000000200424723c */ /* 0x040ff00000041824 */
[C---:B------:R-:W-:Y:S08]  /*1be10*/  HMMA.16816.F32.BF16 R40, R4.reuse, R34, R40 ;  /* 0x000000220428723c */ /* 0x040ff00000041828 */
[C---:B------:R-:W-:Y:S08]  /*1be20*/  HMMA.16816.F32.BF16 R100, R4.reuse, R28, R100 ;  /* 0x0000001c0464723c */ /* 0x040ff00000041864 */
[C---:B------:R-:W-:Y:S08]  /*1be30*/  HMMA.16816.F32.BF16 R104, R4.reuse, R30, R104 ;  /* 0x0000001e0468723c */ /* 0x040ff00000041868 */
[C---:B---3--:R-:W-:Y:S08]  /*1be40*/  HMMA.16816.F32.BF16 R108, R4.reuse, R24, R108 ;  /* 0x00000018046c723c */ /* 0x048ff0000004186c */
        /* <DEDUP_REMOVED lines=8> */
[----:B------:R-:W-:Y:S01]  /*1bed0*/  HMMA.16816.F32.BF16 R144, R4, R10, R144 ;  /* 0x0000000a0490723c */ /* 0x000fe20000041890 */
[----:B------:R-:W-:Y:S03]  /*1bee0*/  @!UPT UIADD3 URZ, URZ, URZ, URZ ;  /* 0x0000003f3f3ff290 */ /* 0x000fe6000fffe03f */
[----:B------:R-:W-:Y:S11]  /*1bef0*/  @!P5 BRA `(.L_x_1091) ;  /* 0x000045500000d947 */ /* 0x000ff60003800000 */
[----:B------:R-:W-:Y:S01]  /*1bf00*/  IADD3 R250, R165, -0x2, RZ ;  /* 0xfffffffea5fa7810 */ /* 0x000fe20007ffe0ff */
[----:B------:R-:W-:Y:S01]  /*1bf10*/  IMAD.MOV.U32 R0, RZ, RZ, R3 ;  /* 0x000000ffff007224 */ /* 0x000fe200078e0003 */
[----:B------:R-:W-:-:S07]  /*1bf20*/  MOV R165, R164 ;  /* 0x000000a400a57202 */ /* 0x000fce0000000f00 */
.L_x_1100:
[----:B------:R-:W-:Y:S01]  /*1bf30*/  ULDC.64 UR4, c[0x0][0x40] ;  /* 0x0000100000047ab9 */ /* 0x000fe20000000a00 */
[----:B------:R-:W-:Y:S04]  /*1bf40*/  DEPBAR.LE SB0, 0x0 ;  /* 0x000080000000791a */ /* 0x000fe80000000000 */
[----:B------:R-:W-:Y:S01]  /*1bf50*/  ISETP.NE.U32.AND P0, PT, R248, RZ, PT ;  /* 0x000000fff800720c */ /* 0x000fe20003f05070 */
[----:B------:R-:W-:Y:S03]  /*1bf60*/  UIADD3 UR4, UP0, UR4, 0x160, URZ ;  /* 0x0000016004047890 */ /* 0x000fe6000ff1e03f */
[----:B------:R-:W-:Y:S01]  /*1bf70*/  ISETP.NE.AND.EX P0, PT, R249, RZ, PT, P0 ;  /* 0x000000fff900720c */ /* 0x000fe20003f05300 */
[----:B------:R-:W-:Y:S02]  /*1bf80*/  UIADD3.X UR5, URZ, UR5, URZ, UP0, !UPT ;  /* 0x000000053f057290 */ /* 0x000fe400087fe43f */
[----:B------:R-:W-:Y:S04]  /*1bf90*/  IMAD.U32 R2, RZ, RZ, UR4 ;  /* 0x00000004ff027e24 */ /* 0x000fe8000f8e00ff */
[----:B------:R-:W-:Y:S01]  /*1bfa0*/  IMAD.U32 R3, RZ, RZ, UR5 ;  /* 0x00000005ff037e24 */ /* 0x000fe2000f8e00ff */
[----:B------:R-:W-:Y:S01]  /*1bfb0*/  WARPSYNC 0xffffffff ;  /* 0xffffffff00007948 */ /* 0x000fe20003800000 */
[----:B------:R-:W-:Y:S06]  /*1bfc0*/  BAR.SYNC.DEFER_BLOCKING 0x0 ;  /* 0x0000000000007b1d */ /* 0x000fec0000010000 */
[----:B------:R-:W-:Y:S01]  /*1bfd0*/  BSSY B0, `(.L_x_1092) ;  /* 0x0000046000007945 */ /* 0x000fe20003800000 */
[----:B------:R-:W-:-:S05]  /*1bfe0*/  @!P0 BRA `(.L_x_1093) ;  /* 0x0000040000008947 */ /* 0x000fca0003800000 */
[----:B------:R-:W-:Y:S02]  /*1bff0*/  ULDC.64 UR4, c[0x0][0x118] ;  /* 0x0000460000047ab9 */ /* 0x000fe40000000a00 */
[----:B------:R-:W2:Y:S02]  /*1c000*/  LD.E R11, [R2.64+0x170] ;  /* 0x00017004020b7980 */ /* 0x000ea4000c101900 */
[-C--:B--2---:R-:W-:Y:S02]  /*1c010*/  IABS R8, R11.reuse ;  /* 0x0000000b00087213 */ /* 0x084fe40000000000 */
[-C--:B------:R-:W-:Y:S02]  /*1c020*/  IABS R6, R11.reuse ;  /* 0x0000000b00067213 */ /* 0x080fe40000000000 */
[----:B------:R-:W1:Y:S03]  /*1c030*/  I2F.RP R9, R8 ;  /* 0x0000000800097306 */ /* 0x000e660000209400 */
[----:B------:R-:W-:Y:S07]  /*1c040*/  IMAD.MOV R6, RZ, RZ, -R6 ;  /* 0x000000ffff067224 */ /* 0x000fee00078e0a06 */
[----:B-1----:R-:W1:Y:S02]  /*1c050*/  MUFU.RCP R4, R9 ;  /* 0x0000000900047308 */ /* 0x002e640000001000 */
[----:B-1----:R-:W-:Y:S01]  /*1c060*/  IADD3 R14, R4, 0xffffffe, RZ ;  /* 0x0ffffffe040e7810 */ /* 0x002fe20007ffe0ff */
[----:B------:R-:W-:Y:S07]  /*1c070*/  IMAD.SHL.U32 R4, R250, 0x40, RZ ;  /* 0x00000040fa047824 */ /* 0x000fee00078e00ff */
[----:B------:R-:W1:Y:S01]  /*1c080*/  F2I.FTZ.U32.TRUNC.NTZ R15, R14 ;  /* 0x0000000e000f7305 */ /* 0x000e62000021f000 */
[C---:B------:R-:W-:Y:S02]  /*1c090*/  IADD3 R12, R4.reuse, 0x40, RZ ;  /* 0x00000040040c7810 */ /* 0x040fe40007ffe0ff */
[----:B------:R-:W-:Y:S02]  /*1c0a0*/  IABS R5, R4 ;  /* 0x0000000400057213 */ /* 0x000fe40000000000 */
[-C--:B------:R-:W-:Y:S04]  /*1c0b0*/  LOP3.LUT R4, R4, R11.reuse, RZ, 0x3c, !PT ;  /* 0x0000000b04047212 */ /* 0x080fe800078e3cff */
[----:B------:R-:W-:Y:S01]  /*1c0c0*/  ISETP.GE.AND P0, PT, R4, RZ, PT ;  /* 0x000000ff0400720c */ /* 0x000fe20003f06270 */
[--C-:B-1----:R-:W-:Y:S02]  /*1c0d0*/  IMAD.MOV R7, RZ, RZ, -R15.reuse ;  /* 0x000000ffff077224 */ /* 0x102fe400078e0a0f */
[----:B------:R-:W-:Y:S02]  /*1c0e0*/  IMAD.MOV.U32 R14, RZ, RZ, RZ ;  /* 0x000000ffff0e7224 */ /* 0x000fe400078e00ff */
[----:B------:R-:W-:Y:S01]  /*1c0f0*/  IMAD R10, R7, R8, RZ ;  /* 0x00000008070a7224 */ /* 0x000fe200078e02ff */
[----:B------:R-:W-:Y:S02]  /*1c100*/  IABS R7, R12 ;  /* 0x0000000c00077213 */ /* 0x000fe40000000000 */
[----:B------:R-:W-:Y:S01]  /*1c110*/  LOP3.LUT R12, R12, R11, RZ, 0x3c, !PT ;  /* 0x0000000b0c0c7212 */ /* 0x000fe200078e3cff */
[----:B------:R-:W-:Y:S02]  /*1c120*/  IMAD.HI.U32 R10, R15, R10, R14 ;  /* 0x0000000a0f0a7227 */ /* 0x000fe400078e000e */
[----:B------:R-:W2:Y:S01]  /*1c130*/  LD.E.64 R14, [R2.64+0x28] ;  /* 0x00002804020e7980 */ /* 0x000ea2000c101b00 */
[----:B------:R-:W-:Y:S03]  /*1c140*/  ISETP.GE.AND P2, PT, R12, RZ, PT ;  /* 0x000000ff0c00720c */ /* 0x000fe60003f46270 */
        /* <DEDUP_REMOVED lines=12> */
[----:B------:R-:W-:Y:S02]  /*1c210*/  ISETP.NE.AND P1, PT, R11, RZ, PT ;  /* 0x000000ff0b00720c */ /* 0x000fe40003f25270 */
[----:B------:R-:W-:Y:S07]  /*1c220*/  LOP3.LUT R7, RZ, R11, RZ, 0x33, !PT ;  /* 0x0000000bff077212 */ /* 0x000fee00078e33ff */
[----:B------:R-:W-:Y:S02]  /*1c230*/  @P4 IADD3 R9, R9, 0x1, RZ ;  /* 0x0000000109094810 */ /* 0x000fe40007ffe0ff */
[----:B------:R-:W-:Y:S03]  /*1c240*/  @P5 IADD3 R10, R10, 0x1, RZ ;  /* 0x000000010a0a5810 */ /* 0x000fe60007ffe0ff */
[----:B------:R-:W-:Y:S02]  /*1c250*/  @!P0 IMAD.MOV R9, RZ, RZ, -R9 ;  /* 0x000000ffff098224 */ /* 0x000fe400078e0a09 */
[----:B------:R-:W-:Y:S03]  /*1c260*/  @!P2 IMAD.MOV R10, RZ, RZ, -R10 ;  /* 0x000000ffff0aa224 */ /* 0x000fe600078e0a0a */
[C---:B------:R-:W-:Y:S02]  /*1c270*/  SEL R13, R7.reuse, R9, !P1 ;  /* 0x00000009070d7207 */ /* 0x040fe40004800000 */
[----:B------:R-:W-:Y:S01]  /*1c280*/  SEL R7, R7, R10, !P1 ;  /* 0x0000000a07077207 */ /* 0x000fe20004800000 */
[----:B------:R-:W3:Y:S01]  /*1c290*/  LD.E.64 R8, [R2.64+0x40] ;  /* 0x0000400402087980 */ /* 0x000ee2000c101b00 */
[-C--:B------:R-:W-:Y:S02]  /*1c2a0*/  LEA R18, P1, R13, R248.reuse, 0x2 ;  /* 0x000000f80d127211 */ /* 0x080fe400078210ff */
[C---:B------:R-:W-:Y:S01]  /*1c2b0*/  LEA R16, P0, R7.reuse, R248, 0x2 ;  /* 0x000000f807107211 */ /* 0x040fe200078010ff */
[----:B------:R-:W-:Y:S01]  /*1c2c0*/  IMAD.IADD R6, R7, 0x1, -R13 ;  /* 0x0000000107067824 */ /* 0x000fe200078e0a0d */
[-C--:B------:R-:W-:Y:S02]  /*1c2d0*/  LEA.HI.X.SX32 R19, R13, R249.reuse, 0x2, P1 ;  /* 0x000000f90d137211 */ /* 0x080fe400008f16ff */
[----:B------:R-:W-:Y:S01]  /*1c2e0*/  LEA.HI.X.SX32 R17, R7, R249, 0x2, P0 ;  /* 0x000000f907117211 */ /* 0x000fe200000f16ff */
[----:B------:R-:W-:Y:S02]  /*1c2f0*/  IMAD R11, R11, R6, -0x40 ;  /* 0xffffffc00b0b7424 */ /* 0x000fe400078e0206 */
[----:B------:R-:W4:Y:S03]  /*1c300*/  LD.E R4, [R18.64] ;  /* 0x0000000412047980 */ /* 0x000f26000c101900 */
[----:B------:R-:W-:Y:S01]  /*1c310*/  SHF.R.S32.HI R7, RZ, 0x1f, R11 ;  /* 0x0000001fff077819 */ /* 0x000fe2000001140b */
[----:B------:R-:W4:Y:S01]  /*1c320*/  LD.E R5, [R16.64] ;  /* 0x0000000410057980 */ /* 0x000f22000c101900 */
[-C--:B---3--:R-:W-:Y:S02]  /*1c330*/  IMAD R6, R9, R11.reuse, RZ ;  /* 0x0000000b09067224 */ /* 0x088fe400078e02ff */
[C---:B------:R-:W-:Y:S04]  /*1c340*/  IMAD.WIDE.U32 R10, R8.reuse, R11, RZ ;  /* 0x0000000b080a7225 */ /* 0x040fe800078e00ff */
[----:B------:R-:W-:Y:S04]  /*1c350*/  IMAD R6, R8, R7, R6 ;  /* 0x0000000708067224 */ /* 0x000fe800078e0206 */
[----:B------:R-:W-:Y:S02]  /*1c360*/  IMAD.IADD R11, R11, 0x1, R6 ;  /* 0x000000010b0b7824 */ /* 0x000fe400078e0206 */
[----:B----4-:R-:W-:Y:S04]  /*1c370*/  IMAD.IADD R5, R4, 0x1, -R5 ;  /* 0x0000000104057824 */ /* 0x010fe800078e0a05 */
[----:B--2---:R-:W-:Y:S01]  /*1c380*/  IMAD R7, R15, R5, RZ ;  /* 0x000000050f077224 */ /* 0x004fe200078e02ff */
[----:B------:R-:W-:Y:S01]  /*1c390*/  SHF.R.S32.HI R4, RZ, 0x1f, R5 ;  /* 0x0000001fff047819 */ /* 0x000fe20000011405 */
[----:B------:R-:W-:Y:S04]  /*1c3a0*/  IMAD.WIDE.U32 R10, R5, R14, R10 ;  /* 0x0000000e050a7225 */ /* 0x000fe800078e000a */
[----:B------:R-:W-:Y:S02]  /*1c3b0*/  IMAD R7, R14, R4, R7 ;  /* 0x000000040e077224 */ /* 0x000fe400078e0207 */
[----:B------:R-:W-:Y:S02]  /*1c3c0*/  IMAD.MOV.U32 R9, RZ, RZ, R10 ;  /* 0x000000ffff097224 */ /* 0x000fe400078e000a */
[----:B------:R-:W-:Y:S01]  /*1c3d0*/  IMAD.IADD R4, R11, 0x1, R7 ;  /* 0x000000010b047824 */ /* 0x000fe200078e0207 */
[----:B------:R-:W-:-:S05]  /*1c3e0*/  BRA `(.L_x_1094) ;  /* 0x0000004000007947 */ /* 0x000fca0003800000 */
.L_x_1093:
[----:B------:R-:W-:Y:S02]  /*1c3f0*/  ULDC.64 UR4, c[0x0][0x118] ;  /* 0x0000460000047ab9 */ /* 0x000fe40000000a00 */
[----:B------:R-:W2:Y:S02]  /*1c400*/  LD.E R9, [R2.64+0x40] ;  /* 0x0000400402097980 */ /* 0x000ea4000c101900 */
[----:B--2---:R-:W-:Y:S04]  /*1c410*/  LEA R9, -R9, RZ, 0x6 ;  /* 0x000000ff09097211 */ /* 0x004fe800078e31ff */
[----:B------:R-:W-:Y:S02]  /*1c420*/  SHF.R.S32.HI R4, RZ, 0x1f, R9 ;  /* 0x0000001fff047819 */ /* 0x000fe40000011409 */
.L_x_1094:
[----:B------:R-:W-:Y:S05]  /*1c430*/  BSYNC B0 ;  /* 0x0000000000007941 */ /* 0x000fea0003800000 */
.L_x_1092:
[----:B------:R1:W-:Y:S01]  /*1c440*/  STL.64 [R1], R2 ;  /* 0x0000000201007387 */ /* 0x0003e20000100a00 */
[C---:B------:R-:W-:Y:S01]  /*1c450*/  LOP3.LUT P6, RZ, R247.reuse, 0x1, RZ, 0xc0, !PT ;  /* 0x00000001f7ff7812 */ /* 0x040fe200078cc0ff */
[----:B------:R-:W-:Y:S01]  /*1c460*/  ULDC.64 UR4, c[0x0][0x118] ;  /* 0x0000460000047ab9 */ /* 0x000fe20000000a00 */
[C---:B------:R-:W-:Y:S01]  /*1c470*/  LOP3.LUT P4, RZ, R247.reuse, 0x4, RZ, 0xc0, !PT ;  /* 0x00000004f7ff7812 */ /* 0x040fe2000788c0ff */
[----:B------:R-:W-:Y:S01]  /*1c480*/  BSSY B1, `(.L_x_1095) ;  /* 0x000020f000017945 */ /* 0x000fe20003800000 */
[C---:B------:R-:W-:Y:S02]  /*1c490*/  LOP3.LUT P5, RZ, R247.reuse, 0x2, RZ, 0xc0, !PT ;  /* 0x00000002f7ff7812 */ /* 0x040fe400078ac0ff */
[----:B------:R-:W-:Y:S02]  /*1c4a0*/  LOP3.LUT P3, RZ, R247, 0x8, RZ, 0xc0, !PT ;  /* 0x00000008f7ff7812 */ /* 0x000fe4000786c0ff */
[-C--:B------:R-:W-:Y:S04]  /*1c4b0*/  IADD3 R7, P1, R9, R234.reuse, RZ ;  /* 0x000000ea09077210 */ /* 0x080fe80007f3e0ff */
[C---:B------:R-:W-:Y:S01]  /*1c4c0*/  IADD3 R5, P2, R7.reuse, R234, RZ ;  /* 0x000000ea07057210 */ /* 0x040fe20007f5e0ff */
[--C-:B------:R-:W-:Y:S01]  /*1c4d0*/  IMAD.X R6, R4, 0x1, R235.reuse, P1 ;  /* 0x0000000104067824 */ /* 0x100fe200008e06eb */
[CC--:B------:R-:W-:Y:S04]  /*1c4e0*/  @P6 LEA R16, P1, R7.reuse, R188.reuse, 0x1 ;  /* 0x000000bc07106211 */ /* 0x0c0fe800078208ff */
[CC--:B------:R-:W-:Y:S02]  /*1c4f0*/  @P6 LEA.HI.X R17, R7.reuse, R189.reuse, R6, 0x1, P1 ;  /* 0x000000bd07116211 */ /* 0x0c0fe400008f0c06 */
[-C--:B------:R-:W-:Y:S02]  /*1c500*/  @P3 LEA R8, P1, R7, R188.reuse, 0x1 ;  /* 0x000000bc07083211 */ /* 0x080fe400078208ff */
[CC--:B-1----:R-:W-:Y:S04]  /*1c510*/  LEA R2, P0, R9.reuse, R188.reuse, 0x1 ;  /* 0x000000bc09027211 */ /* 0x0c2fe800078008ff */
[-C--:B------:R-:W-:Y:S01]  /*1c520*/  LEA.HI.X R3, R9, R189.reuse, R4, 0x1, P0 ;  /* 0x000000bd09037211 */ /* 0x080fe200000f0c04 */
[--C-:B------:R-:W-:Y:S01]  /*1c530*/  IMAD.X R4, R6, 0x1, R235.reuse, P2 ;  /* 0x0000000106047824 */ /* 0x100fe200010e06eb */
[CC--:B------:R-:W-:Y:S02]  /*1c540*/  @P4 LEA R10, P2, R7.reuse, R188.reuse, 0x1 ;  /* 0x000000bc070a4211 */ /* 0x0c0fe400078408ff */
[CC--:B------:R-:W-:Y:S01]  /*1c550*/  @P5 LEA R12, P0, R7.reuse, R188.reuse, 0x1 ;  /* 0x000000bc070c5211 */ /* 0x0c0fe200078008ff */
[----:B------:R-:W-:Y:S01]  /*1c560*/  @!PT LDS RZ, [RZ] ;  /* 0x00000000fffff984 */ /* 0x000fe20000000800 */
[----:B------:R-:W-:Y:S01]  /*1c570*/  @!PT LDS RZ, [RZ] ;  /* 0x00000000fffff984 */ /* 0x000fe20000000800 */
[----:B------:R-:W-:Y:S01]  /*1c580*/  @!PT LDS RZ, [RZ] ;  /* 0x00000000fffff984 */ /* 0x000fe20000000800 */
[----:B------:R1:W-:Y:S01]  /*1c590*/  @P6 LDGSTS.E.BYPASS.LTC128B.128 [R245+0x10000], [R2.64] ;  /* 0x1000000002f56fae */ /* 0x0003e2000b901d44 */
[-CC-:B------:R-:W-:Y:S02]  /*1c5a0*/  @P4 LEA.HI.X R11, R7, R189.reuse, R6.reuse, 0x1, P2 ;  /* 0x000000bd070b4211 */ /* 0x180fe400010f0c06 */
[-C--:B------:R-:W-:Y:S01]  /*1c5b0*/  @P5 LEA R22, P2, R5, R188.reuse, 0x1 ;  /* 0x000000bc05165211 */ /* 0x080fe200078408ff */
[----:B------:R-:W-:Y:S01]  /*1c5c0*/  @!P6 STS.128 [R245+0x10000], RZ ;  /* 0x010000fff500e388 */ /* 0x000fe20000000c00 */
[-CC-:B------:R-:W-:Y:S02]  /*1c5d0*/  @P5 LEA.HI.X R13, R7, R189.reuse, R6.reuse, 0x1, P0 ;  /* 0x000000bd070d5211 */ /* 0x180fe400000f0c06 */
[----:B------:R-:W-:Y:S02]  /*1c5e0*/  @P6 LEA R14, P0, R5, R188, 0x1 ;  /* 0x000000bc050e6211 */ /* 0x000fe400078008ff */
[-C--:B------:R-:W-:Y:S02]  /*1c5f0*/  @P3 LEA.HI.X R9, R7, R189.reuse, R6, 0x1, P1 ;  /* 0x000000bd07093211 */ /* 0x080fe400008f0c06 */
[CCC-:B------:R-:W-:Y:S02]  /*1c600*/  @P5 LEA.HI.X R23, R5.reuse, R189.reuse, R4.reuse, 0x1, P2 ;  /* 0x000000bd05175211 */ /* 0x1c0fe400010f0c04 */
[C---:B------:R-:W-:Y:S02]  /*1c610*/  IADD3 R6, P2, R5.reuse, R234, RZ ;  /* 0x000000ea05067210 */ /* 0x040fe40007f5e0ff */
[CC--:B------:R-:W-:Y:S02]  /*1c620*/  @P4 LEA R20, P1, R5.reuse, R188.reuse, 0x1 ;  /* 0x000000bc05144211 */ /* 0x0c0fe400078208ff */
[CCC-:B------:R-:W-:Y:S02]  /*1c630*/  @P6 LEA.HI.X R15, R5.reuse, R189.reuse, R4.reuse, 0x1, P0 ;  /* 0x000000bd050f6211 */ /* 0x1c0fe400000f0c04 */
[CC--:B------:R-:W-:Y:S02]  /*1c640*/  @P3 LEA R18, P0, R5.reuse, R188.reuse, 0x1 ;  /* 0x000000bc05123211 */ /* 0x0c0fe400078008ff */
[CCC-:B------:R-:W-:Y:S02]  /*1c650*/  @P4 LEA.HI.X R21, R5.reuse, R189.reuse, R4.reuse, 0x1, P1 ;  /* 0x000000bd05154211 */ /* 0x1c0fe400008f0c04 */
[-C--:B------:R-:W-:Y:S01]  /*1c660*/  @P3 LEA.HI.X R19, R5, R189.reuse, R4, 0x1, P0 ;  /* 0x000000bd05133211 */ /* 0x080fe200000f0c04 */
[----:B------:R-:W-:Y:S01]  /*1c670*/  IMAD.X R4, R4, 0x1, R235, P2 ;  /* 0x0000000104047824 */ /* 0x000fe200010e06eb */
[CC--:B------:R-:W-:Y:S01]  /*1c680*/  @P6 LEA R24, P0, R6.reuse, R188.reuse, 0x1 ;  /* 0x000000bc06186211 */ /* 0x0c0fe200078008ff */
[--C-:B------:R-:W-:Y:S01]  /*1c690*/  @P5 IMAD.MOV.U32 R5, RZ, RZ, R3.reuse ;  /* 0x000000ffff055224 */ /* 0x100fe200078e0003 */
[CC--:B------:R-:W-:Y:S02]  /*1c6a0*/  @P5 LEA R30, P2, R6.reuse, R188.reuse, 0x1 ;  /* 0x000000bc061e5211 */ /* 0x0c0fe400078408ff */
[CC--:B------:R-:W-:Y:S02]  /*1c6b0*/  @P4 LEA R28, P1, R6.reuse, R188.reuse, 0x1 ;  /* 0x000000bc061c4211 */ /* 0x0c0fe400078208ff */
[CCC-:B------:R-:W-:Y:S02]  /*1c6c0*/  @P6 LEA.HI.X R25, R6.reuse, R189.reuse, R4.reuse, 0x1, P0 ;  /* 0x000000bd06196211 */ /* 0x1c0fe400000f0c04 */
[C---:B------:R-:W-:Y:S02]  /*1c6d0*/  @P3 LEA R188, P0, R6.reuse, R188, 0x1 ;  /* 0x000000bc06bc3211 */ /* 0x040fe400078008ff */
[CCC-:B------:R-:W-:Y:S02]  /*1c6e0*/  @P5 LEA.HI.X R31, R6.reuse, R189.reuse, R4.reuse, 0x1, P2 ;  /* 0x000000bd061f5211 */ /* 0x1c0fe400010f0c04 */
[CCC-:B------:R-:W-:Y:S02]  /*1c6f0*/  @P4 LEA.HI.X R29, R6.reuse, R189.reuse, R4.reuse, 0x1, P1 ;  /* 0x000000bd061d4211 */ /* 0x1c0fe400008f0c04 */
[----:B------:R-:W-:Y:S01]  /*1c700*/  @P3 LEA.HI.X R189, R6, R189, R4, 0x1, P0 ;  /* 0x000000bd06bd3211 */ /* 0x000fe200000f0c04 */
[--C-:B------:R-:W-:Y:S01]  /*1c710*/  @P5 IMAD.MOV.U32 R4, RZ, RZ, R2.reuse ;  /* 0x000000ffff045224 */ /* 0x100fe200078e0002 */
[----:B------:R-:W-:Y:S04]  /*1c720*/  ISETP.GE.AND P0, PT, R250, 0x1, PT ;  /* 0x00000001fa00780c */ /* 0x000fe80003f06270 */
[----:B------:R-:W-:Y:S01]  /*1c730*/  @!PT LDS RZ, [RZ] ;  /* 0x00000000fffff984 */ /* 0x000fe20000000800 */
[----:B------:R-:W-:Y:S01]  /*1c740*/  @!PT LDS RZ, [RZ] ;  /* 0x00000000fffff984 */ /* 0x000fe20000000800 */
[----:B------:R-:W-:Y:S01]  /*1c750*/  @!PT LDS RZ, [RZ] ;  /* 0x00000000fffff984 */ /* 0x000fe20000000800 */
[----:B------:R2:W-:Y:S04]  /*1c760*/  @P5 LDGSTS.E.BYPASS.LTC128B.128 [R245+0x12000], [R4.64+0x80] ;  /* 0x1200008004f55fae */ /* 0x0005e8000b901d44 */
[----:B------:R-:W-:Y:S01]  /*1c770*/  @!P5 STS.128 [R245+0x12000], RZ ;  /* 0x012000fff500d388 */ /* 0x000fe20000000c00 */
[--C-:B--2---:R-:W-:Y:S02]  /*1c780*/  @P4 IMAD.MOV.U32 R4, RZ, RZ, R2.reuse ;  /* 0x000000ffff044224 */ /* 0x104fe400078e0002 */
[--C-:B------:R-:W-:Y:S05]  /*1c790*/  @P4 IMAD.MOV.U32 R5, RZ, RZ, R3.reuse ;  /* 0x000000ffff054224 */ /* 0x100fea00078e0003 */
        /* <DEDUP_REMOVED lines=11> */
[----:B------:R-:W-:Y:S04]  /*1c850*/  @!P3 STS.128 [R245+0x16000], RZ ;  /* 0x016000fff500b388 */ /* 0x000fe80000000c00 */
[----:B------:R-:W-:Y:S01]  /*1c860*/  @!PT LDS RZ, [RZ] ;  /* 0x00000000fffff984 */ /* 0x000fe20000000800 */
[----:B------:R-:W-:Y:S01]  /*1c870*/  @!PT LDS RZ, [RZ] ;  /* 0x00000000fffff984 */ /* 0x000fe20000000800 */
[----:B------:R-:W-:Y:S01]  /*1c880*/  @!PT LDS RZ, [RZ] ;  /* 0x00000000fffff984 */ /* 0x000fe20000000800 */
[----:B------:R3:W-:Y:S04]  /*1c890*/  @P6 LDGSTS.E.BYPASS.LTC128B.128 [R245+0x10800], [R16.64] ;  /* 0x1080000010f56fae */ /* 0x0007e8000b901d44 */
[----:B------:R-:W-:Y:S04]  /*1c8a0*/  @!P6 STS.128 [R245+0x10800], RZ ;  /* 0x010800fff500e388 */ /* 0x000fe80000000c00 */
        /* <DEDUP_REMOVED lines=55> */
[----:B------:R-:W-:Y:S04]  /*1cc20*/  LDSM.16.M88.4 R32, [R229] ;  /* 0x00000000e520783b */ /* 0x000fe80000000200 */
[----:B-1----:R-:W1:Y:S04]  /*1cc30*/  LDSM.16.M88.4 R8, [R228+0x8000] ;  /* 0x00800000e408783b */ /* 0x002e680000000200 */
[----:B---3--:R-:W4:Y:S04]  /*1cc40*/  LDSM.16.M88.4 R16, [R228+0x8800] ;  /* 0x00880000e410783b */ /* 0x008f280000000200 */
[----:B------:R-:W3:Y:S04]  /*1cc50*/  LDSM.16.M88.4 R24, [R228+0x9000] ;  /* 0x00900000e418783b */ /* 0x000ee80000000200 */
[----:B------:R-:W0:Y:S04]  /*1cc60*/  LDGDEPBAR ;  /* 0x00000000000079af */ /* 0x000e280000000000 */
[----:B------:R-:W3:Y:S04]  /*1cc70*/  LDSM.16.M88.4 R168, [R228+0x9800] ;  /* 0x00980000e4a8783b */ /* 0x000ee80000000200 */
[----:B------:R-:W-:Y:S04]  /*1cc80*/  LDSM.16.M88.4 R172, [R227] ;  /* 0x00000000e3ac783b */ /* 0x000fe80000000200 */
[----:B------:R-:W3:Y:S04]  /*1cc90*/  LDSM.16.M88.4 R176, [R226] ;  /* 0x00000000e2b0783b */ /* 0x000ee80000000200 */
[----:B------:R-:W3:Y:S04]  /*1cca0*/  LDSM.16.M88.4 R180, [R222] ;  /* 0x00000000deb4783b */ /* 0x000ee80000000200 */
[----:B------:R-:W3:Y:S04]  /*1ccb0*/  LDSM.16.M88.4 R184, [R221] ;  /* 0x00000000ddb8783b */ /* 0x000ee80000000200 */
[----:B--2---:R-:W2:Y:S01]  /*1ccc0*/  LDSM.16.M88.4 R188, [R220] ;  /* 0x00000000dcbc783b */ /* 0x004ea20000000200 */
[C---:B-1----:R-:W-:Y:S03]  /*1ccd0*/  HMMA.16816.F32.BF16 R4, R32.reuse, R8, RZ ;  /* 0x000000082004723c */ /* 0x042fe600000418ff */
[----:B------:R-:W-:Y:S04]  /*1cce0*/  LDSM.16.M88.4 R192, [R225] ;  /* 0x00000000e1c0783b */ /* 0x000fe80000000200 */
[----:B------:R-:W1:Y:S01]  /*1ccf0*/  LDSM.16.M88.4 R196, [R223+0x8000] ;  /* 0x00800000dfc4783b */ /* 0x000e620000000200 */
[C---:B------:R-:W-:Y:S03]  /*1cd00*/  HMMA.16816.F32.BF16 R8, R32.reuse, R10, RZ ;  /* 0x0000000a2008723c */ /* 0x040fe600000418ff */
[----:B------:R-:W1:Y:S04]  /*1cd10*/  LDSM.16.M88.4 R200, [R223+0x8800] ;  /* 0x00880000dfc8783b */ /* 0x000e680000000200 */
[----:B------:R-:W-:Y:S01]  /*1cd20*/  LDSM.16.M88.4 R204, [R223+0x9800] ;  /* 0x00980000dfcc783b */ /* 0x000fe20000000200 */
[C---:B----4-:R-:W-:Y:S08]  /*1cd30*/  HMMA.16816.F32.BF16 R12, R32.reuse, R16, RZ ;  /* 0x00000010200c723c */ /* 0x050ff000000418ff */
[C---:B------:R-:W-:Y:S08]  /*1cd40*/  HMMA.16816.F32.BF16 R16, R32.reuse, R18, RZ ;  /* 0x000000122010723c */ /* 0x040ff000000418ff */
[C---:B---3--:R-:W-:Y:S08]  /*1cd50*/  HMMA.16816.F32.BF16 R20, R32.reuse, R24, RZ ;  /* 0x000000182014723c */ /* 0x048ff000000418ff */
[C---:B------:R-:W-:Y:S08]  /*1cd60*/  HMMA.16816.F32.BF16 R24, R32.reuse, R26, RZ ;  /* 0x0000001a2018723c */ /* 0x040ff000000418ff */
[C---:B------:R-:W-:Y:S08]  /*1cd70*/  HMMA.16816.F32.BF16 R28, R32.reuse, R168, RZ ;  /* 0x000000a8201c723c */ /* 0x040ff000000418ff */
[----:B------:R-:W-:Y:S01]  /*1cd80*/  HMMA.16816.F32.BF16 R32, R32, R170, RZ ;  /* 0x000000aa2020723c */ /* 0x000fe200000418ff */
[----:B------:R-:W3:Y:S07]  /*1cd90*/  LDSM.16.M88.4 R168, [R223+0x9000] ;  /* 0x00900000dfa8783b */ /* 0x000eee0000000200 */
[C---:B------:R-:W-:Y:S08]  /*1cda0*/  HMMA.16816.F32.BF16 R4, R172.reuse, R176, R4 ;  /* 0x000000b0ac04723c */ /* 0x040ff00000041804 */
[C---:B------:R-:W-:Y:S01]  /*1cdb0*/  HMMA.16816.F32.BF16 R8, R172.reuse, R178, R8 ;  /* 0x000000b2ac08723c */ /* 0x040fe20000041808 */
[----:B------:R-:W-:Y:S07]  /*1cdc0*/  LDSM.16.M88.4 R176, [R224] ;  /* 0x00000000e0b0783b */ /* 0x000fee0000000200 */
[C---:B------:R-:W-:Y:S08]  /*1cdd0*/  HMMA.16816.F32.BF16 R12, R172.reuse, R180, R12 ;  /* 0x000000b4ac0c723c */ /* 0x040ff0000004180c */
[C---:B------:R-:W-:Y:S01]  /*1cde0*/  HMMA.16816.F32.BF16 R16, R172.reuse, R182, R16 ;  /* 0x000000b6ac10723c */ /* 0x040fe20000041810 */
[----:B------:R-:W4:Y:S07]  /*1cdf0*/  LDSM.16.M88.4 R180, [R219] ;  /* 0x00000000dbb4783b */ /* 0x000f2e0000000200 */
[C---:B------:R-:W-:Y:S08]  /*1ce00*/  HMMA.16816.F32.BF16 R20, R172.reuse, R184, R20 ;  /* 0x000000b8ac14723c */ /* 0x040ff00000041814 */
[C---:B------:R-:W-:Y:S01]  /*1ce10*/  HMMA.16816.F32.BF16 R24, R172.reuse, R186, R24 ;  /* 0x000000baac18723c */ /* 0x040fe20000041818 */
[----:B------:R-:W3:Y:S07]  /*1ce20*/  LDSM.16.M88.4 R184, [R219+0x800] ;  /* 0x00080000dbb8783b */ /* 0x000eee0000000200 */
[C---:B--2---:R-:W-:Y:S08]  /*1ce30*/  HMMA.16816.F32.BF16 R28, R172.reuse, R188, R28 ;  /* 0x000000bcac1c723c */ /* 0x044ff0000004181c */
[----:B------:R-:W-:Y:S01]  /*1ce40*/  HMMA.16816.F32.BF16 R32, R172, R190, R32 ;  /* 0x000000beac20723c */ /* 0x000fe20000041820 */
[----:B------:R-:W2:Y:S04]  /*1ce50*/  LDSM.16.M88.4 R172, [R219+0x1000] ;  /* 0x00100000dbac783b */ /* 0x000ea80000000200 */
[----:B------:R-:W2:Y:S03]  /*1ce60*/  LDSM.16.M88.4 R188, [R219+0x1800] ;  /* 0x00180000dbbc783b */ /* 0x000ea60000000200 */
[C---:B-1----:R-:W-:Y:S08]  /*1ce70*/  HMMA.16816.F32.BF16 R4, R192.reuse, R196, R4 ;  /* 0x000000c4c004723c */ /* 0x042ff00000041804 */
[C---:B------:R-:W-:Y:S01]  /*1ce80*/  HMMA.16816.F32.BF16 R8, R192.reuse, R198, R8 ;  /* 0x000000c6c008723c */ /* 0x040fe20000041808 */
[----:B------:R-:W-:Y:S07]  /*1ce90*/  LDSM.16.M88.4 R196, [R228+0xa000] ;  /* 0x00a00000e4c4783b */ /* 0x000fee0000000200 */
[C---:B------:R-:W-:Y:S08]  /*1cea0*/  HMMA.16816.F32.BF16 R12, R192.reuse, R200, R12 ;  /* 0x000000c8c00c723c */ /* 0x040ff0000004180c */
[C---:B------:R-:W-:Y:S01]  /*1ceb0*/  HMMA.16816.F32.BF16 R16, R192.reuse, R202, R16 ;  /* 0x000000cac010723c */ /* 0x040fe20000041810 */
[----:B------:R-:W-:Y:S07]  /*1cec0*/  LDSM.16.M88.4 R200, [R228+0xa800] ;  /* 0x00a80000e4c8783b */ /* 0x000fee0000000200 */
[C---:B---3--:R-:W-:Y:S08]  /*1ced0*/  HMMA.16816.F32.BF16 R20, R192.reuse, R168, R20 ;  /* 0x000000a8c014723c */ /* 0x048ff00000041814 */
[C---:B------:R-:W-:Y:S01]  /*1cee0*/  HMMA.16816.F32.BF16 R24, R192.reuse, R170, R24 ;  /* 0x000000aac018723c */ /* 0x040fe20000041818 */
[----:B------:R-:W1:Y:S07]  /*1cef0*/  LDSM.16.M88.4 R168, [R229+0x2000] ;  /* 0x00200000e5a8783b */ /* 0x000e6e0000000200 */
[C---:B------:R-:W-:Y:S08]  /*1cf00*/  HMMA.16816.F32.BF16 R28, R192.reuse, R204, R28 ;  /* 0x000000ccc01c723c */ /* 0x040ff0000004181c */
[----:B------:R-:W-:Y:S01]  /*1cf10*/  HMMA.16816.F32.BF16 R32, R192, R206, R32 ;  /* 0x000000cec020723c */ /* 0x000fe20000041820 */
[----:B------:R-:W3:Y:S04]  /*1cf20*/  LDSM.16.M88.4 R192, [R228+0xb000] ;  /* 0x00b00000e4c0783b */ /* 0x000ee80000000200 */
[----:B------:R-:W1:Y:S03]  /*1cf30*/  LDSM.16.M88.4 R204, [R228+0xb800] ;  /* 0x00b80000e4cc783b */ /* 0x000e660000000200 */
[C---:B----4-:R-:W-:Y:S08]  /*1cf40*/  HMMA.16816.F32.BF16 R4, R176.reuse, R180, R4 ;  /* 0x000000b4b004723c */ /* 0x050ff00000041804 */
[C---:B------:R-:W-:Y:S01]  /*1cf50*/  HMMA.16816.F32.BF16 R8, R176.reuse, R182, R8 ;  /* 0x000000b6b008723c */ /* 0x040fe20000041808 */
[----:B------:R-:W-:Y:S07]  /*1cf60*/  LDSM.16.M88.4 R180, [R218] ;  /* 0x00000000dab4783b */ /* 0x000fee0000000200 */
[C---:B------:R-:W-:Y:S08]  /*1cf70*/  HMMA.16816.F32.BF16 R12, R176.reuse, R184, R12 ;  /* 0x000000b8b00c723c */ /* 0x040ff0000004180c */
[C---:B------:R-:W-:Y:S01]  /*1cf80*/  HMMA.16816.F32.BF16 R16, R176.reuse, R186, R16 ;  /* 0x000000bab010723c */ /* 0x040fe20000041810 */
[----:B------:R-:W-:Y:S07]  /*1cf90*/  LDSM.16.M88.4 R184, [R217] ;  /* 0x00000000d9b8783b */ /* 0x000fee0000000200 */
[C---:B--2---:R-:W-:Y:S08]  /*1cfa0*/  HMMA.16816.F32.BF16 R20, R176.reuse, R172, R20 ;  /* 0x000000acb014723c */ /* 0x044ff00000041814 */
[C---:B------:R-:W-:Y:S01]  /*1cfb0*/  HMMA.16816.F32.BF16 R24, R176.reuse, R174, R24 ;  /* 0x000000aeb018723c */ /* 0x040fe20000041818 */
[----:B------:R-:W2:Y:S07]  /*1cfc0*/  LDSM.16.M88.4 R172, [R227+0x2000] ;  /* 0x00200000e3ac783b */ /* 0x000eae0000000200 */
[C---:B------:R-:W-:Y:S08]  /*1cfd0*/  HMMA.16816.F32.BF16 R28, R176.reuse, R188, R28 ;  /* 0x000000bcb01c723c */ /* 0x040ff0000004181c */
[----:B------:R-:W-:Y:S01]  /*1cfe0*/  HMMA.16816.F32.BF16 R32, R176, R190, R32 ;  /* 0x000000beb020723c */ /* 0x000fe20000041820 */
[----:B------:R-:W4:Y:S04]  /*1cff0*/  LDSM.16.M88.4 R176, [R216] ;  /* 0x00000000d8b0783b */ /* 0x000f280000000200 */
[----:B------:R-:W2:Y:S03]  /*1d000*/  LDSM.16.M88.4 R188, [R215] ;  /* 0x00000000d7bc783b */ /* 0x000ea60000000200 */
        /* <DEDUP_REMOVED lines=13> */
[C---:B--2---:R-:W-:Y:S08]  /*1d0e0*/  HMMA.16816.F32.BF16 R4, R172.reuse, R180, R4 ;  /* 0x000000b4ac04723c */ /* 0x044ff00000041804 */
[C---:B------:R-:W-:Y:S01]  /*1d0f0*/  HMMA.16816.F32.BF16 R8, R172.reuse, R182, R8 ;  /* 0x000000b6ac08723c */ /* 0x040fe20000041808 */
[----:B------:R-:W-:Y:S07]  /*1d100*/  LDSM.16.M88.4 R180, [R219+0x2000] ;  /* 0x00200000dbb4783b */ /* 0x000fee0000000200 */
[C---:B------:R-:W-:Y:S08]  /*1d110*/  HMMA.16816.F32.BF16 R12, R172.reuse, R184, R12 ;  /* 0x000000b8ac0c723c */ /* 0x040ff0000004180c */
[C---:B------:R-:W-:Y:S01]  /*1d120*/  HMMA.16816.F32.BF16 R16, R172.reuse, R186, R16 ;  /* 0x000000baac10723c */ /* 0x040fe20000041810 */
[----:B------:R-:W-:Y:S07]  /*1d130*/  LDSM.16.M88.4 R184, [R219+0x2800] ;  /* 0x00280000dbb8783b */ /* 0x000fee0000000200 */
[C---:B----4-:R-:W-:Y:S08]  /*1d140*/  HMMA.16816.F32.BF16 R20, R172.reuse, R176, R20 ;  /* 0x000000b0ac14723c */ /* 0x050ff00000041814 */
[C---:B------:R-:W-:Y:S01]  /*1d150*/  HMMA.16816.F32.BF16 R24, R172.reuse, R178, R24 ;  /* 0x000000b2ac18723c */ /* 0x040fe20000041818 */
[----:B------:R-:W2:Y:S07]  /*1d160*/  LDSM.16.M88.4 R176, [R224+0x2000] ;  /* 0x00200000e0b0783b */ /* 0x000eae0000000200 */
[C---:B------:R-:W-:Y:S08]  /*1d170*/  HMMA.16816.F32.BF16 R28, R172.reuse, R188, R28 ;  /* 0x000000bcac1c723c */ /* 0x040ff0000004181c */
[----:B------:R-:W-:Y:S01]  /*1d180*/  HMMA.16816.F32.BF16 R32, R172, R190, R32 ;  /* 0x000000beac20723c */ /* 0x000fe20000041820 */
[----:B------:R-:W4:Y:S04]  /*1d190*/  LDSM.16.M88.4 R172, [R219+0x3000] ;  /* 0x00300000dbac783b */ /* 0x000f280000000200 */
        /* <DEDUP_REMOVED lines=16> */
[----:B------:R-:W-:Y:S07]  /*1d2a0*/  LDSM.16.M88.4 R180, [R214] ;  /* 0x00000000d6b4783b */ /* 0x000fee0000000200 */
[C---:B------:R-:W-:Y:S08]  /*1d2b0*/  HMMA.16816.F32.BF16 R12, R176.reuse, R184, R12 ;  /* 0x000000b8b00c723c */ /* 0x040ff0000004180c */
[C---:B------:R-:W-:Y:S01]  /*1d2c0*/  HMMA.16816.F32.BF16 R16, R176.reuse, R186, R16 ;  /* 0x000000bab010723c */ /* 0x040fe20000041810 */
[----:B------:R-:W-:Y:S07]  /*1d2d0*/  LDSM.16.M88.4 R184, [R213] ;  /* 0x00000000d5b8783b */ /* 0x000fee0000000200 */
[C---:B----4-:R-:W-:Y:S08]  /*1d2e0*/  HMMA.16816.F32.BF16 R20, R176.reuse, R172, R20 ;  /* 0x000000acb014723c */ /* 0x050ff00000041814 */
        /* <DEDUP_REMOVED lines=84> */
[C---:B-1----:R-:W-:Y:S01]  /*1d830*/  HMMA.16816.F32.BF16 R4, R192.reuse, R196, R4 ;  /* 0x000000c4c004723c */ /* 0x042fe20000041804 */
[----:B------:R-:W-:Y:S04]  /*1d840*/  DEPBAR.LE SB0, 0x0 ;  /* 0x000080000000791a */ /* 0x000fe80000000000 */
[----:B------:R-:W-:Y:S03]  /*1d850*/  BAR.SYNC.DEFER_BLOCKING 0x0 ;  /* 0x0000000000007b1d */ /* 0x000fe60000010000 */
[C---:B------:R-:W-:Y:S08]  /*1d860*/  HMMA.16816.F32.BF16 R8, R192.reuse, R198, R8 ;  /* 0x000000c6c008723c */ /* 0x040ff00000041808 */
[C---:B------:R-:W-:Y:S08]  /*1d870*/  HMMA.16816.F32.BF16 R12, R192.reuse, R200, R12 ;  /* 0x000000c8c00c723c */ /* 0x040ff0000004180c */
[C---:B------:R-:W-:Y:S08]  /*1d880*/  HMMA.16816.F32.BF16 R16, R192.reuse, R202, R16 ;  /* 0x000000cac010723c */ /* 0x040ff00000041810 */
[C---:B---3--:R-:W-:Y:S08]  /*1d890*/  HMMA.16816.F32.BF16 R20, R192.reuse, R168, R20 ;  /* 0x000000a8c014723c */ /* 0x048ff00000041814 */
[C---:B------:R-:W-:Y:S08]  /*1d8a0*/  HMMA.16816.F32.BF16 R24, R192.reuse, R170, R24 ;  /* 0x000000aac018723c */ /* 0x040ff00000041818 */
[C---:B------:R-:W-:Y:S08]  /*1d8b0*/  HMMA.16816.F32.BF16 R28, R192.reuse, R204, R28 ;  /* 0x000000ccc01c723c */ /* 0x040ff0000004181c */
[----:B------:R-:W-:Y:S08]  /*1d8c0*/  HMMA.16816.F32.BF16 R32, R192, R206, R32 ;  /* 0x000000cec020723c */ /* 0x000ff00000041820 */
[C---:B--2---:R-:W-:Y:S08]  /*1d8d0*/  HMMA.16816.F32.BF16 R4, R176.reuse, R180, R4 ;  /* 0x000000b4b004723c */ /* 0x044ff00000041804 */
[C---:B------:R-:W-:Y:S08]  /*1d8e0*/  HMMA.16816.F32.BF16 R8, R176.reuse, R182, R8 ;  /* 0x000000b6b008723c */ /* 0x040ff00000041808 */
[C---:B------:R-:W-:Y:S08]  /*1d8f0*/  HMMA.16816.F32.BF16 R12, R176.reuse, R184, R12 ;  /* 0x000000b8b00c723c */ /* 0x040ff0000004180c */
[C---:B------:R-:W-:Y:S08]  /*1d900*/  HMMA.16816.F32.BF16 R16, R176.reuse, R186, R16 ;  /* 0x000000bab010723c */ /* 0x040ff00000041810 */
[C---:B----4-:R-:W-:Y:S08]  /*1d910*/  HMMA.16816.F32.BF16 R20, R176.reuse, R172, R20 ;  /* 0x000000acb014723c */ /* 0x050ff00000041814 */
[C---:B------:R-:W-:Y:S08]  /*1d920*/  HMMA.16816.F32.BF16 R24, R176.reuse, R174, R24 ;  /* 0x000000aeb018723c */ /* 0x040ff00000041818 */
[C---:B------:R-:W-:Y:S07]  /*1d930*/  HMMA.16816.F32.BF16 R28, R176.reuse, R188, R28 ;  /* 0x000000bcb01c723c */ /* 0x040fee000004181c */
[----:B------:R-:W-:Y:S01]  /*1d940*/  IMAD.MOV.U32 R188, RZ, RZ, R2 ;  /* 0x000000ffffbc7224 */ /* 0x000fe200078e0002 */
[----:B------:R-:W-:Y:S04]  /*1d950*/  HMMA.16816.F32.BF16 R32, R176, R190, R32 ;  /* 0x000000beb020723c */ /* 0x000fe80000041820 */
[----:B------:R-:W-:Y:S02]  /*1d960*/  IMAD.MOV.U32 R189, RZ, RZ, R3 ;  /* 0x000000ffffbd7224 */ /* 0x000fe400078e0003 */
[----:B------:R1:W5:Y:S02]  /*1d970*/  LDL.LU.64 R2, [R1] ;  /* 0x0000000001027983 */ /* 0x0003640000300a00 */
[----:B------:R-:W-:-:S11]  /*1d980*/  @!P0 BRA `(.L_x_1096) ;  /* 0x00000be000008947 */ /* 0x000fd60003800000 */
[----:B------:R-:W-:Y:S01]  /*1d990*/  ISETP.NE.U32.AND P0, PT, R248, RZ, PT ;  /* 0x000000fff800720c */ /* 0x000fe20003f05070 */
[----:B------:R-:W-:Y:S03]  /*1d9a0*/  BSSY B0, `(.L_x_1097) ;  /* 0x0000048000007945 */ /* 0x000fe60003800000 */
[----:B------:R-:W-:Y:S11]  /*1d9b0*/  ISETP.NE.AND.EX P0, PT, R249, RZ, PT, P0 ;  /* 0x000000fff900720c */ /* 0x000ff60003f05300 */
[----:B------:R-:W-:Y:S02]  /*1d9c0*/  @!UPT UIADD3 URZ, URZ, URZ, URZ ;  /* 0x0000003f3f3ff290 */ /* 0x000fe4000fffe03f */
[----:B------:R-:W-:-:S05]  /*1d9d0*/  @!P0 BRA `(.L_x_1098) ;  /* 0x0000040000008947 */ /* 0x000fca0003800000 */
[----:B------:R-:W-:Y:S01]  /*1d9e0*/  IMAD.SHL.U32 R166, R250, 0x40, RZ ;  /* 0x00000040faa67824 */ /* 0x000fe200078e00ff */
[----:B------:R-:W-:Y:S02]  /*1d9f0*/  ULDC.64 UR4, c[0x0][0x118] ;  /* 0x0000460000047ab9 */ /* 0x000fe40000000a00 */
[----:B-----5:R-:W2:Y:S02]  /*1da00*/  LD.E R175, [R2.64+0x170] ;  /* 0x0001700402af7980 */ /* 0x020ea4000c101900 */
[----:B------:R-:W-:Y:S02]  /*1da10*/  IADD3 R172, R166, -0x40, RZ ;  /* 0xffffffc0a6ac7810 */ /* 0x000fe40007ffe0ff */
[----:B------:R-:W3:Y:S02]  /*1da20*/  LD.E.64 R178, [R2.64+0x20] ;  /* 0x0000200402b27980 */ /* 0x000ee4000c101b00 */
[----:B------:R-:W-:Y:S02]  /*1da30*/  IABS R168, R172 ;  /* 0x000000ac00a87213 */ /* 0x000fe40000000000 */
[-C--:B--2---:R-:W-:Y:S02]  /*1da40*/  IABS R171, R175.reuse ;  /* 0x000000af00ab7213 */ /* 0x084fe40000000000 */
[-C--:B------:R-:W-:Y:S02]  /*1da50*/  IABS R169, R175.reuse ;  /* 0x000000af00a97213 */ /* 0x080fe40000000000 */
[----:B------:R-:W2:Y:S01]  /*1da60*/  I2F.RP R170, R171 ;  /* 0x000000ab00aa7306 */ /* 0x000ea20000209400 */
[----:B------:R-:W-:Y:S02]  /*1da70*/  LOP3.LUT R172, R172, R175, RZ, 0x3c, !PT ;  /* 0x000000afacac7212 */ /* 0x000fe400078e3cff */
[----:B------:R-:W-:Y:S07]  /*1da80*/  IMAD.MOV R169, RZ, RZ, -R169 ;  /* 0x000000ffffa97224 */ /* 0x000fee00078e0aa9 */
[----:B--2---:R-:W2:Y:S02]  /*1da90*/  MUFU.RCP R164, R170 ;  /* 0x000000aa00a47308 */ /* 0x004ea40000001000 */
[----:B--2---:R-:W-:Y:S08]  /*1daa0*/  IADD3 R176, R164, 0xffffffe, RZ ;  /* 0x0ffffffea4b07810 */ /* 0x004ff00007ffe0ff */
[----:B------:R-:W2:Y:S02]  /*1dab0*/  F2I.FTZ.U32.TRUNC.NTZ R177, R176 ;  /* 0x000000b000b17305 */ /* 0x000ea4000021f000 */
[--C-:B--2---:R-:W-:Y:S02]  /*1dac0*/  IMAD.MOV R164, RZ, RZ, -R177.reuse ;  /* 0x000000ffffa47224 */ /* 0x104fe400078e0ab1 */
[----:B------:R-:W-:Y:S02]  /*1dad0*/  IMAD.MOV.U32 R176, RZ, RZ, RZ ;  /* 0x000000ffffb07224 */ /* 0x000fe400078e00ff */
[----:B------:R-:W-:Y:S01]  /*1dae0*/  IMAD R173, R164, R171, RZ ;  /* 0x000000aba4ad7224 */ /* 0x000fe200078e02ff */
[----:B------:R-:W-:Y:S02]  /*1daf0*/  IABS R164, R166 ;  /* 0x000000a600a47213 */ /* 0x000fe40000000000 */
[----:B------:R-:W-:Y:S01]  /*1db00*/  LOP3.LUT R166, R166, R175, RZ, 0x3c, !PT ;  /* 0x000000afa6a67212 */ /* 0x000fe200078e3cff */
[----:B------:R-:W-:Y:S02]  /*1db10*/  IMAD.HI.U32 R173, R177, R173, R176 ;  /* 0x000000adb1ad7227 */ /* 0x000fe400078e00b0 */
[----:B------:R-:W2:Y:S04]  /*1db20*/  LD.E.64 R176, [R2.64+0x38] ;  /* 0x0000380402b07980 */ /* 0x000ea8000c101b00 */
[C---:B------:R-:W-:Y:S04]  /*1db30*/  IMAD.HI.U32 R170, R173.reuse, R168, RZ ;  /* 0x000000a8adaa7227 */ /* 0x040fe800078e00ff */
[CC--:B------:R-:W-:Y:S02]  /*1db40*/  IMAD R168, R170.reuse, R169.reuse, R168 ;  /* 0x000000a9aaa87224 */ /* 0x0c0fe400078e02a8 */
[----:B------:R-:W-:Y:S03]  /*1db50*/  IMAD.HI.U32 R173, R173, R164, RZ ;  /* 0x000000a4adad7227 */ /* 0x000fe600078e00ff */
[----:B------:R-:W-:Y:S01]  /*1db60*/  ISETP.GT.U32.AND P2, PT, R171, R168, PT ;  /* 0x000000a8ab00720c */ /* 0x000fe20003f44070 */
[----:B------:R-:W-:Y:S05]  /*1db70*/  IMAD R164, R173, R169, R164 ;  /* 0x000000a9ada47224 */ /* 0x000fea00078e02a4 */
[----:B------:R-:W-:Y:S07]  /*1db80*/  ISETP.GT.U32.AND P0, PT, R171, R164, PT ;  /* 0x000000a4ab00720c */ /* 0x000fee0003f04070 */
[----:B------:R-:W-:Y:S01]  /*1db90*/  @!P2 IADD3 R170, R170, 0x1, RZ ;  /* 0x00000001aaaaa810 */ /* 0x000fe20007ffe0ff */
[--C-:B------:R-:W-:Y:S05]  /*1dba0*/  @!P2 IMAD.IADD R168, R168, 0x1, -R171.reuse ;  /* 0x00000001a8a8a824 */ /* 0x100fea00078e0aab */
[-C--:B------:R-:W-:Y:S01]  /*1dbb0*/  ISETP.GE.U32.AND P1, PT, R168, R171.reuse, PT ;  /* 0x000000aba800720c */ /* 0x080fe20003f26070 */
[----:B------:R-:W-:Y:S01]  /*1dbc0*/  @!P0 IMAD.IADD R164, R164, 0x1, -R171 ;  /* 0x00000001a4a48824 */ /* 0x000fe200078e0aab */
[----:B------:R-:W-:Y:S02]  /*1dbd0*/  @!P0 IADD3 R173, R173, 0x1, RZ ;  /* 0x00000001adad8810 */ /* 0x000fe40007ffe0ff */
[----:B------:R-:W-:Y:S02]  /*1dbe0*/  ISETP.GE.AND P0, PT, R172, RZ, PT ;  /* 0x000000ffac00720c */ /* 0x000fe40003f06270 */
[----:B------:R-:W-:Y:S02]  /*1dbf0*/  ISETP.GE.U32.AND P2, PT, R164, R171, PT ;  /* 0x000000aba400720c */ /* 0x000fe40003f46070 */
[----:B------:R-:W-:Y:S05]  /*1dc00*/  LOP3.LUT R164, RZ, R175, RZ, 0x33, !PT ;  /* 0x000000afffa47212 */ /* 0x000fea00078e33ff */
[----:B------:R-:W-:Y:S02]  /*1dc10*/  @P1 IADD3 R170, R170, 0x1, RZ ;  /* 0x00000001aaaa1810 */ /* 0x000fe40007ffe0ff */
[----:B------:R-:W-:Y:S03]  /*1dc20*/  ISETP.GE.AND P1, PT, R166, RZ, PT ;  /* 0x000000ffa600720c */ /* 0x000fe60003f26270 */
[----:B------:R-:W-:Y:S01]  /*1dc30*/  @!P0 IMAD.MOV R170, RZ, RZ, -R170 ;  /* 0x000000ffffaa8224 */ /* 0x000fe200078e0aaa */
[----:B------:R-:W-:Y:S02]  /*1dc40*/  @P2 IADD3 R173, R173, 0x1, RZ ;  /* 0x00000001adad2810 */ /* 0x000fe40007ffe0ff */
[----:B------:R-:W-:Y:S04]  /*1dc50*/  ISETP.NE.AND P2, PT, R175, RZ, PT ;  /* 0x000000ffaf00720c */ /* 0x000fe80003f45270 */
[C---:B------:R-:W-:Y:S03]  /*1dc60*/  SEL R171, R164.reuse, R170, !P2 ;  /* 0x000000aaa4ab7207 */ /* 0x040fe60005000000 */
[----:B------:R-:W-:Y:S01]  /*1dc70*/  @!P1 IMAD.MOV R173, RZ, RZ, -R173 ;  /* 0x000000ffffad9224 */ /* 0x000fe200078e0aad */
[CC--:B------:R-:W-:Y:S04]  /*1dc80*/  LEA R182, P1, R171.reuse, R248.reuse, 0x2 ;  /* 0x000000f8abb67211 */ /* 0x0c0fe800078210ff */
[----:B------:R-:W-:Y:S02]  /*1dc90*/  SEL R173, R164, R173, !P2 ;  /* 0x000000ada4ad7207 */ /* 0x000fe40005000000 */
[-C--:B------:R-:W-:Y:S02]  /*1dca0*/  LEA.HI.X.SX32 R183, R171, R249.reuse, 0x2, P1 ;  /* 0x000000f9abb77211 */ /* 0x080fe400008f16ff */
[C---:B------:R-:W-:Y:S01]  /*1dcb0*/  LEA R180, P0, R173.reuse, R248, 0x2 ;  /* 0x000000f8adb47211 */ /* 0x040fe200078010ff */
[C---:B------:R-:W-:Y:S02]  /*1dcc0*/  IMAD.IADD R166, R173.reuse, 0x1, -R171 ;  /* 0x00000001ada67824 */ /* 0x040fe400078e0aab */
[----:B------:R-:W4:Y:S01]  /*1dcd0*/  LD.E R164, [R182.64] ;  /* 0x00000004b6a47980 */ /* 0x000f22000c101900 */
[----:B------:R-:W-:Y:S01]  /*1dce0*/  LEA.HI.X.SX32 R181, R173, R249, 0x2, P0 ;  /* 0x000000f9adb57211 */ /* 0x000fe200000f16ff */
[----:B------:R-:W-:Y:S04]  /*1dcf0*/  IMAD R175, R175, R166, -0x40 ;  /* 0xffffffc0afaf7424 */ /* 0x000fe800078e02a6 */
[----:B------:R-:W4:Y:S01]  /*1dd00*/  LD.E R169, [R180.64] ;  /* 0x00000004b4a97980 */ /* 0x000f22000c101900 */
[----:B------:R-:W-:Y:S01]  /*1dd10*/  SHF.R.S32.HI R171, RZ, 0x1f, R175 ;  /* 0x0000001fffab7819 */ /* 0x000fe200000114af */
[-C--:B--2---:R-:W-:Y:S02]  /*1dd20*/  IMAD R166, R177, R175.reuse, RZ ;  /* 0x000000afb1a67224 */ /* 0x084fe400078e02ff */
[C---:B------:R-:W-:Y:S04]  /*1dd30*/  IMAD.WIDE.U32 R172, R176.reuse, R175, RZ ;  /* 0x000000afb0ac7225 */ /* 0x040fe800078e00ff */
[----:B------:R-:W-:Y:S04]  /*1dd40*/  IMAD R166, R176, R171, R166 ;  /* 0x000000abb0a67224 */ /* 0x000fe800078e02a6 */
[----:B------:R-:W-:Y:S02]  /*1dd50*/  IMAD.IADD R173, R173, 0x1, R166 ;  /* 0x00000001adad7824 */ /* 0x000fe400078e02a6 */
[----:B----4-:R-:W-:Y:S04]  /*1dd60*/  IMAD.IADD R169, R164, 0x1, -R169 ;  /* 0x00000001a4a97824 */ /* 0x010fe800078e0aa9 */
[----:B---3--:R-:W-:Y:S01]  /*1dd70*/  IMAD R171, R179, R169, RZ ;  /* 0x000000a9b3ab7224 */ /* 0x008fe200078e02ff */
[----:B------:R-:W-:Y:S01]  /*1dd80*/  SHF.R.S32.HI R164, RZ, 0x1f, R169 ;  /* 0x0000001fffa47819 */ /* 0x000fe200000114a9 */
[----:B------:R-:W-:Y:S04]  /*1dd90*/  IMAD.WIDE.U32 R172, R169, R178, R172 ;  /* 0x000000b2a9ac7225 */ /* 0x000fe800078e00ac */
[----:B------:R-:W-:Y:S04]  /*1dda0*/  IMAD R171, R178, R164, R171 ;  /* 0x000000a4b2ab7224 */ /* 0x000fe800078e02ab */
[----:B------:R-:W-:Y:S02]  /*1ddb0*/  IMAD.IADD R164, R173, 0x1, R171 ;  /* 0x00000001ada47824 */ /* 0x000fe400078e02ab */
[----:B------:R-:W-:Y:S01]  /*1ddc0*/  IMAD.MOV.U32 R173, RZ, RZ, R172 ;  /* 0x000000ffffad7224 */ /* 0x000fe200078e00ac */
[----:B------:R-:W-:-:S05]  /*1ddd0*/  BRA `(.L_x_1099) ;  /* 0x0000004000007947 */ /* 0x000fca0003800000 */
.L_x_1098:
[----:B------:R-:W-:Y:S02]  /*1dde0*/  ULDC.64 UR4, c[0x0][0x118] ;  /* 0x0000460000047ab9 */ /* 0x000fe40000000a00 */
[----:B-----5:R-:W2:Y:S02]  /*1ddf0*/  LD.E R173, [R2.64+0x38] ;  /* 0x0000380402ad7980 */ /* 0x020ea4000c101900 */
[----:B--2---:R-:W-:Y:S04]  /*1de00*/  LEA R173, -R173, RZ, 0x6 ;  /* 0x000000ffadad7211 */ /* 0x004fe800078e31ff */
[----:B------:R-:W-:Y:S02]  /*1de10*/  SHF.R.S32.HI R164, RZ, 0x1f, R173 ;  /* 0x0000001fffa47819 */ /* 0x000fe400000114ad */
.L_x_1099:
[----:B------:R-:W-:Y:S05]  /*1de20*/  BSYNC B0 ;  /* 0x0000000000007941 */ /* 0x000fea0003800000 */
.L_x_1097:
[C---:B------:R-:W-:Y:S01]  /*1de30*/  LEA R180, P0, R173.reuse, R238, 0x1 ;  /* 0x000000eeadb47211 */ /* 0x040fe200078008ff */
[----:B------:R-:W-:Y:S01]  /*1de40*/  ULDC.64 UR4, c[0x0][0x118] ;  /* 0x0000460000047ab9 */ /* 0x000fe20000000a00 */
[C---:B------:R-:W-:Y:S02]  /*1de50*/  IADD3 R171, P1, R173.reuse, R236, RZ ;  /* 0x000000ecadab7210 */ /* 0x040fe40007f3e0ff */
[-C--:B------:R-:W-:Y:S02]  /*1de60*/  LEA.HI.X R181, R173, R239.reuse, R164, 0x1, P0 ;  /* 0x000000efadb57211 */ /* 0x080fe400000f0ca4 */
[CC--:B------:R-:W-:Y:S01]  /*1de70*/  @P5 LEA R174, P0, R171.reuse, R238.reuse, 0x1 ;  /* 0x000000eeabae5211 */ /* 0x0c0fe200078008ff */
[--C-:B------:R-:W-:Y:S01]  /*1de80*/  IMAD.X R166, R164, 0x1, R237.reuse, P1 ;  /* 0x00000001a4a67824 */ /* 0x100fe200008e06ed */
[C---:B------:R-:W-:Y:S01]  /*1de90*/  @P6 LEA R178, P1, R171.reuse, R238, 0x1 ;  /* 0x000000eeabb26211 */ /* 0x040fe200078208ff */
[----:B------:R-:W-:Y:S01]  /*1dea0*/  @!PT LDS RZ, [RZ] ;  /* 0x00000000fffff984 */ /* 0x000fe20000000800 */
[----:B------:R-:W-:Y:S01]  /*1deb0*/  @!PT LDS RZ, [RZ] ;  /* 0x00000000fffff984 */ /* 0x000fe20000000800 */
[----:B------:R-:W-:Y:S01]  /*1dec0*/  @!PT LDS RZ, [RZ] ;  /* 0x00000000fffff984 */ /* 0x000fe20000000800 */
[----:B------:R2:W-:Y:S01]  /*1ded0*/  @P6 LDGSTS.E.BYPASS.LTC128B.128 [R245+0x8000], [R180.64] ;  /* 0x08000000b4f56fae */ /* 0x0005e2000b901d44 */
[C---:B------:R-:W-:Y:S02]  /*1dee0*/  IADD3 R169, P2, R171.reuse, R236, RZ ;  /* 0x000000ecaba97210 */ /* 0x040fe40007f5e0ff */
[CCC-:B------:R-:W-:Y:S01]  /*1def0*/  @P6 LEA.HI.X R179, R171.reuse, R239.reuse, R166.reuse, 0x1, P1 ;  /* 0x000000efabb36211 */ /* 0x1c0fe200008f0ca6 */
[----:B------:R2:W-:Y:S01]  /*1df00*/  @!P6 STS.128 [R245+0x8000], RZ ;  /* 0x008000fff500e388 */ /* 0x0005e20000000c00 */
[CCC-:B------:R-:W-:Y:S01]  /*1df10*/  @P5 LEA.HI.X R175, R171.reuse, R239.reuse, R166.reuse, 0x1, P0 ;  /* 0x000000efabaf5211 */ /* 0x1c0fe200000f0ca6 */
[--C-:B------:R-:W-:Y:S01]  /*1df20*/  IMAD.X R164, R166, 0x1, R237.reuse, P2 ;  /* 0x00000001a6a47824 */ /* 0x100fe200010e06ed */
[CC--:B------:R-:W-:Y:S01]  /*1df30*/  @P4 LEA R172, P2, R171.reuse, R238.reuse, 0x1 ;  /* 0x000000eeabac4211 */ /* 0x0c0fe200078408ff */
[----:B------:R-:W-:Y:S01]  /*1df40*/  @!PT LDS RZ, [RZ] ;  /* 0x00000000fffff984 */ /* 0x000fe20000000800 */
[----:B------:R-:W-:Y:S01]  /*1df50*/  @!PT LDS RZ, [RZ] ;  /* 0x00000000fffff984 */ /* 0x000fe20000000800 */
[----:B------:R-:W-:Y:S01]  /*1df60*/  @!PT LDS RZ, [RZ] ;  /* 0x00000000fffff984 */ /* 0x000fe20000000800 */
[----:B------:R2:W-:Y:S01]  /*1df70*/  @P5 LDGSTS.E.BYPASS.LTC128B.128 [R245+0xa000], [R180.64+0x80] ;  /* 0x0a000080b4f55fae */ /* 0x0005e2000b901d44 */
[CC--:B------:R-:W-:Y:S02]  /*1df80*/  @P3 LEA R170, P1, R171.reuse, R238.reuse, 0x1 ;  /* 0x000000eeabaa3211 */ /* 0x0c0fe400078208ff */
[CCC-:B------:R-:W-:Y:S01]  /*1df90*/  @P4 LEA.HI.X R173, R171.reuse, R239.reuse, R166.reuse, 0x1, P2 ;  /* 0x000000efabad4211 */ /* 0x1c0fe200010f0ca6 */
[----:B------:R2:W-:Y:S01]  /*1dfa0*/  @!P5 STS.128 [R245+0xa000], RZ ;  /* 0x00a000fff500d388 */ /* 0x0005e20000000c00 */
[-C--:B------:R-:W-:Y:S02]  /*1dfb0*/  @P3 LEA.HI.X R171, R171, R239.reuse, R166, 0x1, P1 ;  /* 0x000000efabab3211 */ /* 0x080fe400008f0ca6 */
        /* <DEDUP_REMOVED lines=8> */
[CCC-:B------:R-:W-:Y:S02]  /*1e040*/  @P5 LEA.HI.X R185, R169.reuse, R239.reuse, R164.reuse, 0x1, P2 ;  /* 0x000000efa9b95211 */ /* 0x1c0fe400010f0ca4 */
[CC--:B------:R-:W-:Y:S01]  /*1e050*/  @P4 LEA R182, P1, R169.reuse, R238.reuse, 0x1 ;  /* 0x000000eea9b64211 */ /* 0x0c0fe200078208ff */
[----:B------:R-:W-:Y:S01]  /*1e060*/  @!PT LDS RZ, [RZ] ;  /* 0x00000000fffff984 */ /* 0x000fe20000000800 */
[----:B------:R-:W-:Y:S01]  /*1e070*/  @!PT LDS RZ, [RZ] ;  /* 0x00000000fffff984 */ /* 0x000fe20000000800 */
[----:B------:R-:W-:Y:S01]  /*1e080*/  @!PT LDS RZ, [RZ] ;  /* 0x00000000fffff984 */ /* 0x000fe20000000800 */
[----:B------:R2:W-:Y:S01]  /*1e090*/  @P3 LDGSTS.E.BYPASS.LTC128B.128 [R245+0xe000], [R180.64+0x180] ;  /* 0x0e000180b4f53fae */ /* 0x0005e2000b901d44 */
[C---:B------:R-:W-:Y:S02]  /*1e0a0*/  @P3 LEA R168, P0, R169.reuse, R238, 0x1 ;  /* 0x000000eea9a83211 */ /* 0x040fe400078008ff */
[CCC-:B------:R-:W-:Y:S01]  /*1e0b0*/  @P4 LEA.HI.X R183, R169.reuse, R239.reuse, R164.reuse, 0x1, P1 ;  /* 0x000000efa9b74211 */ /* 0x1c0fe200008f0ca4 */
[----:B------:R2:W-:Y:S01]  /*1e0c0*/  @!P3 STS.128 [R245+0xe000], RZ ;  /* 0x00e000fff500b388 */ /* 0x0005e20000000c00 */
[C---:B------:R-:W-:Y:S02]  /*1e0d0*/  IADD3 R166, P2, R169.reuse, R236, RZ ;  /* 0x000000eca9a67210 */ /* 0x040fe40007f5e0ff */
[-C--:B------:R-:W-:Y:S01]  /*1e0e0*/  @P3 LEA.HI.X R169, R169, R239.reuse, R164, 0x1, P0 ;  /* 0x000000efa9a93211 */ /* 0x080fe200000f0ca4 */
[----:B------:R-:W-:Y:S01]  /*1e0f0*/  @!PT LDS RZ, [RZ] ;  /* 0x00000000fffff984 */ /* 0x000fe20000000800 */
[----:B------:R-:W-:Y:S01]  /*1e100*/  @!PT LDS RZ, [RZ] ;  /* 0x00000000fffff984 */ /* 0x000fe20000000800 */
[----:B------:R-:W-:Y:S01]  /*1e110*/  @!PT LDS RZ, [RZ] ;  /* 0x00000000fffff984 */ /* 0x000fe20000000800 */
[----:B------:R2:W-:Y:S01]  /*1e120*/  @P6 LDGSTS.E.BYPASS.LTC128B.128 [R245+0x8800], [R178.64] ;  /* 0x08800000b2f56fae */ /* 0x0005e2000b901d44 */
[-C--:B------:R-:W-:Y:S01]  /*1e130*/  @P6 LEA R192, P0, R166, R238.reuse, 0x1 ;  /* 0x000000eea6c06211 */ /* 0x080fe200078008ff */
[----:B------:R-:W-:Y:S01]  /*1e140*/  IMAD.X R164, R164, 0x1, R237, P2 ;  /* 0x00000001a4a47824 */ /* 0x000fe200010e06ed */
[CC--:B------:R-:W-:Y:S01]  /*1e150*/  @P5 LEA R190, P2, R166.reuse, R238.reuse, 0x1 ;  /* 0x000000eea6be5211 */ /* 0x0c0fe200078408ff */
[----:B------:R2:W-:Y:S01]  /*1e160*/  @!P6 STS.128 [R245+0x8800], RZ ;  /* 0x008800fff500e388 */ /* 0x0005e20000000c00 */
[CC--:B------:R-:W-:Y:S02]  /*1e170*/  @P4 LEA R186, P1, R166.reuse, R238.reuse, 0x1 ;  /* 0x000000eea6ba4211 */ /* 0x0c0fe400078208ff */
[CCC-:B------:R-:W-:Y:S01]  /*1e180*/  @P6 LEA.HI.X R193, R166.reuse, R239.reuse, R164.reuse, 0x1, P0 ;  /* 0x000000efa6c16211 */ /* 0x1c0fe200000f0ca4 */
[----:B------:R-:W-:Y:S01]  /*1e190*/  @!PT LDS RZ, [RZ] ;  /* 0x00000000fffff984 */ /* 0x000fe20000000800 */
[----:B------:R-:W-:Y:S01]  /*1e1a0*/  @!PT LDS RZ, [RZ] ;  /* 0x00000000fffff984 */ /* 0x000fe20000000800 */
[----:B------:R-:W-:Y:S01]  /*1e1b0*/  @!PT LDS RZ, [RZ] ;  /* 0x00000000fffff984 */ /* 0x000fe20000000800 */
[----:B------:R2:W-:Y:S01]  /*1e1c0*/  @P5 LDGSTS.E.BYPASS.LTC128B.128 [R245+0xa800], [R174.64+0x80] ;  /* 0x0a800080aef55fae */ /* 0x0005e2000b901d44 */
[CCC-:B------:R-:W-:Y:S02]  /*1e1d0*/  @P5 LEA.HI.X R191, R166.reuse, R239.reuse, R164.reuse, 0x1, P2 ;  /* 0x000000efa6bf5211 */ /* 0x1c0fe400010f0ca4 */
[CC--:B------:R-:W-:Y:S01]  /*1e1e0*/  @P4 LEA.HI.X R187, R166.reuse, R239.reuse, R164, 0x1, P1 ;  /* 0x000000efa6bb4211 */ /* 0x0c0fe200008f0ca4 */
[----:B------:R2:W-:Y:S01]  /*1e1f0*/  @!P5 STS.128 [R245+0xa800], RZ ;  /* 0x00a800fff500d388 */ /* 0x0005e20000000c00 */
[C---:B------:R-:W-:Y:S01]  /*1e200*/  @P3 LEA R194, P0, R166.reuse, R238, 0x1 ;  /* 0x000000eea6c23211 */ /* 0x040fe200078008ff */
[----:B------:R-:W-:Y:S02]  /*1e210*/  IMAD.MOV.U32 R238, RZ, RZ, R180 ;  /* 0x000000ffffee7224 */ /* 0x000fe400078e00b4 */
[----:B------:R-:W-:Y:S01]  /*1e220*/  @!PT LDS RZ, [RZ] ;  /* 0x00000000fffff984 */ /* 0x000fe20000000800 */
[----:B------:R-:W-:Y:S01]  /*1e230*/  @!PT LDS RZ, [RZ] ;  /* 0x00000000fffff984 */ /* 0x000fe20000000800 */
[----:B------:R-:W-:Y:S01]  /*1e240*/  @!PT LDS RZ, [RZ] ;  /* 0x00000000fffff984 */ /* 0x000fe20000000800 */
[----:B------:R2:W-:Y:S01]  /*1e250*/  @P4 LDGSTS.E.BYPASS.LTC128B.128 [R245+0xc800], [R172.64+0x100] ;  /* 0x0c800100acf54fae */ /* 0x0005e2000b901d44 */
[----:B------:R-:W-:Y:S01]  /*1e260*/  @P3 LEA.HI.X R195, R166, R239, R164, 0x1, P0 ;  /* 0x000000efa6c33211 */ /* 0x000fe200000f0ca4 */
[----:B------:R-:W-:Y:S02]  /*1e270*/  IMAD.MOV.U32 R239, RZ, RZ, R181 ;  /* 0x000000ffffef7224 */ /* 0x000fe400078e00b5 */
        /* <DEDUP_REMOVED lines=47> */
.L_x_1096:
[----:B------:R-:W-:Y:S05]  /*1e570*/  BSYNC B1 ;  /* 0x0000000000017941 */ /* 0x000fea0003800000 */
.L_x_1095:
[----:B------:R-:W-:Y:S01]  /*1e580*/  ULDC.64 UR4, c[0x0][0x118] ;  /* 0x0000460000047ab9 */ /* 0x000fe20000000a00 */
[----:B------:R-:W-:Y:S01]  /*1e590*/  FMNMX.FTZ R164, R4, R165, !PT ;  /* 0x000000a504a47209 */ /* 0x000fe20007810000 */
[----:B-----5:R3:W4:Y:S01]  /*1e5a0*/  LD.E R166, [R2.64+0xdc] ;  /* 0x0000dc0402a67980 */ /* 0x020722000c101900 */
[----:B--2---:R-:W-:Y:S02]  /*1e5b0*/  FMNMX.FTZ R168, R6, R0, !PT ;  /* 0x0000000006a87209 */ /* 0x004fe40007810000 */
        /* <DEDUP_REMOVED lines=8> */
[----:B------:R-:W-:Y:S04]  /*1e640*/  FMNMX.FTZ R164, R12, R169, !PT ;  /* 0x000000a90ca47209 */ /* 0x000fe80007810000 */
[----:B------:R-:W-:Y:S01]  /*1e650*/  FMNMX.FTZ R169, R13, R164, !PT ;  /* 0x000000a40da97209 */ /* 0x000fe20007810000 */
[----:B------:R-:W-:Y:S01]  /*1e660*/  LDSM.16.MT88.4 R180, [R231+0x12800] ;  /* 0x01280000e7b4783b */ /* 0x000fe20000004200 */
[----:B------:R-:W-:Y:S02]  /*1e670*/  FMNMX.FTZ R164, R14, R171, !PT ;  /* 0x000000ab0ea47209 */ /* 0x000fe40007810000 */
[----:B---3--:R-:W-:Y:S02]  /*1e680*/  FMNMX.FTZ R2, R16, R169, !PT ;  /* 0x000000a910027209 */ /* 0x008fe40007810000 */
[----:B------:R-:W-:Y:S03]  /*1e690*/  FMNMX.FTZ R169, R15, R164, !PT ;  /* 0x000000a40fa97209 */ /* 0x000fe60007810000 */
        /* <DEDUP_REMOVED lines=19> */
[----:B------:R-:W2:Y:S01]  /*1e7d0*/  SHFL.BFLY PT, R164, R171, 0x2, 0x1f ;  /* 0x0c401f00aba47f89 */ /* 0x000ea200000e0000 */
[----:B------:R-:W-:Y:S07]  /*1e7e0*/  FMNMX.FTZ R170, R35, R2, !PT ;  /* 0x0000000223aa7209 */ /* 0x000fee0007810000 */
[----:B------:R-:W3:Y:S01]  /*1e7f0*/  SHFL.BFLY PT, R3, R170, 0x2, 0x1f ;  /* 0x0c401f00aa037f89 */ /* 0x000ee200000e0000 */
[----:B--2---:R-:W-:Y:S07]  /*1e800*/  FMNMX.FTZ R169, R171, R164, !PT ;  /* 0x000000a4aba97209 */ /* 0x004fee0007810000 */
[----:B------:R-:W2:Y:S01]  /*1e810*/  SHFL.BFLY PT, R164, R169, 0x1, 0x1f ;  /* 0x0c201f00a9a47f89 */ /* 0x000ea200000e0000 */
[----:B---3--:R-:W-:Y:S07]  /*1e820*/  FMNMX.FTZ R168, R170, R3, !PT ;  /* 0x00000003aaa87209 */ /* 0x008fee0007810000 */
[----:B------:R-:W3:Y:S01]  /*1e830*/  SHFL.BFLY PT, R3, R168, 0x1, 0x1f ;  /* 0x0c201f00a8037f89 */ /* 0x000ee200000e0000 */
[----:B--2---:R-:W-:Y:S04]  /*1e840*/  FMNMX.FTZ R164, R169, R164, !PT ;  /* 0x000000a4a9a47209 */ /* 0x004fe80007810000 */
[C---:B------:R-:W-:Y:S01]  /*1e850*/  FSETP.NEU.FTZ.AND P0, PT, R164.reuse, -INF , PT ;  /* 0xff800000a400780b */ /* 0x040fe20003f1d000 */
[----:B------:R-:W-:Y:S01]  /*1e860*/  FADD.FTZ R165, -R164, R165 ;  /* 0x000000a5a4a57221 */ /* 0x000fe20000010100 */
[----:B---3--:R-:W-:Y:S02]  /*1e870*/  FMNMX.FTZ R3, R168, R3, !PT ;  /* 0x00000003a8037209 */ /* 0x008fe40007810000 */
[----:B------:R-:W2:Y:S01]  /*1e880*/  LDSM.16.MT88.4 R168, [R233+0x10000] ;  /* 0x01000000e9a8783b */ /* 0x000ea20000004200 */
[C---:B----4-:R-:W-:Y:S02]  /*1e890*/  FMUL.FTZ R201, R166.reuse, R164 ;  /* 0x000000a4a6c97220 */ /* 0x050fe40000410000 */
[C---:B------:R-:W-:Y:S02]  /*1e8a0*/  FMUL.FTZ R199, R166.reuse, R3 ;  /* 0x00000003a6c77220 */ /* 0x040fe40000410000 */
[C---:B------:R-:W-:Y:S01]  /*1e8b0*/  FMUL.FTZ R2, R166.reuse, R165 ;  /* 0x000000a5a6027220 */ /* 0x040fe20000410000 */
[----:B------:R-:W-:Y:S01]  /*1e8c0*/  FSEL R201, R201, RZ, P0 ;  /* 0x000000ffc9c97208 */ /* 0x000fe20000000000 */
[C---:B------:R-:W-:Y:S01]  /*1e8d0*/  FADD.FTZ R165, -R3.reuse, R0 ;  /* 0x0000000003a57221 */ /* 0x040fe20000010100 */
[----:B------:R-:W-:Y:S03]  /*1e8e0*/  FSETP.NEU.FTZ.AND P0, PT, R3, -INF , PT ;  /* 0xff8000000300780b */ /* 0x000fe60003f1d000 */
[----:B------:R-:W-:Y:S01]  /*1e8f0*/  FMUL.FTZ R0, R166, R165 ;  /* 0x000000a5a6007220 */ /* 0x000fe20000410000 */
[----:B------:R-:W-:Y:S01]  /*1e900*/  FSEL R199, R199, RZ, P0 ;  /* 0x000000ffc7c77208 */ /* 0x000fe20000000000 */
[-CC-:B------:R-:W-:Y:S01]  /*1e910*/  FFMA.FTZ R193, R4, R166.reuse, -R201.reuse ;  /* 0x000000a604c17223 */ /* 0x180fe200000108c9 */
[----:B------:R-:W3:Y:S01]  /*1e920*/  MUFU.EX2 R2, R2 ;  /* 0x0000000200027308 */ /* 0x000ee20000000800 */
[-C--:B------:R-:W-:Y:S01]  /*1e930*/  FFMA.FTZ R165, R5, R166.reuse, -R201 ;  /* 0x000000a605a57223 */ /* 0x080fe200000108c9 */
[----:B------:R-:W-:Y:S01]  /*1e940*/  ISETP.GT.AND P0, PT, R250, RZ, PT ;  /* 0x000000fffa00720c */ /* 0x000fe20003f04270 */
[-CC-:B------:R-:W-:Y:S02]  /*1e950*/  FFMA.FTZ R190, R6, R166.reuse, -R199.reuse ;  /* 0x000000a606be7223 */ /* 0x180fe400000108c7 */
[-C--:B------:R-:W-:Y:S02]  /*1e960*/  FFMA.FTZ R191, R7, R166.reuse, -R199 ;  /* 0x000000a607bf7223 */ /* 0x080fe400000108c7 */
[-CC-:B------:R-:W-:Y:S02]  /*1e970*/  FFMA.FTZ R192, R8, R166.reuse, -R201.reuse ;  /* 0x000000a608c07223 */ /* 0x180fe400000108c9 */
[-C--:B------:R-:W-:Y:S01]  /*1e980*/  FFMA.FTZ R195, R9, R166.reuse, -R201 ;  /* 0x000000a609c37223 */ /* 0x080fe200000108c9 */
[----:B------:R-:W4:Y:S01]  /*1e990*/  MUFU.EX2 R0, R0 ;  /* 0x0000000000007308 */ /* 0x000f220000000800 */
[-CC-:B------:R-:W-:Y:S02]  /*1e9a0*/  FFMA.FTZ R194, R10, R166.reuse, -R199.reuse ;  /* 0x000000a60ac27223 */ /* 0x180fe400000108c7 */
[-C--:B------:R-:W-:Y:S02]  /*1e9b0*/  FFMA.FTZ R197, R11, R166.reuse, -R199 ;  /* 0x000000a60bc57223 */ /* 0x080fe400000108c7 */
[-CC-:B------:R-:W-:Y:S02]  /*1e9c0*/  FFMA.FTZ R206, R32, R166.reuse, -R201.reuse ;  /* 0x000000a620ce7223 */ /* 0x180fe400000108c9 */
[-CC-:B------:R-:W-:Y:S02]  /*1e9d0*/  FFMA.FTZ R196, R12, R166.reuse, -R201.reuse ;  /* 0x000000a60cc47223 */ /* 0x180fe400000108c9 */
[-C--:B------:R-:W-:Y:S01]  /*1e9e0*/  FFMA.FTZ R203, R13, R166.reuse, -R201 ;  /* 0x000000a60dcb7223 */ /* 0x080fe200000108c9 */
[----:B------:R-:W-:Y:S01]  /*1e9f0*/  MUFU.EX2 R193, R193 ;  /* 0x000000c100c17308 */ /* 0x000fe20000000800 */
[-CC-:B------:R-:W-:Y:S02]  /*1ea00*/  FFMA.FTZ R198, R14, R166.reuse, -R199.reuse ;  /* 0x000000a60ec67223 */ /* 0x180fe400000108c7 */
[----:B------:R-:W-:Y:S02]  /*1ea10*/  FFMA.FTZ R205, R15, R166, -R199 ;  /* 0x000000a60fcd7223 */ /* 0x000fe400000108c7 */
[C---:B---3--:R-:W-:Y:S02]  /*1ea20*/  FMUL.FTZ R4, R2.reuse, R160 ;  /* 0x000000a002047220 */ /* 0x048fe40000410000 */
[C---:B------:R-:W-:Y:S02]  /*1ea30*/  FMUL.FTZ R5, R2.reuse, R161 ;  /* 0x000000a102057220 */ /* 0x040fe40000410000 */
[C---:B------:R-:W-:Y:S01]  /*1ea40*/  FMUL.FTZ R8, R2.reuse, R156 ;  /* 0x0000009c02087220 */ /* 0x040fe20000410000 */
[----:B------:R-:W3:Y:S01]  /*1ea50*/  MUFU.EX2 R165, R165 ;  /* 0x000000a500a57308 */ /* 0x000ee20000000800 */
[C---:B------:R-:W-:Y:S02]  /*1ea60*/  FMUL.FTZ R9, R2.reuse, R157 ;  /* 0x0000009d02097220 */ /* 0x040fe40000410000 */
[----:B------:R-:W-:Y:S02]  /*1ea70*/  FMUL.FTZ R36, R2, R36 ;  /* 0x0000002402247220 */ /* 0x000fe40000410000 */
[C---:B----4-:R-:W-:Y:S02]  /*1ea80*/  FMUL.FTZ R6, R0.reuse, R162 ;  /* 0x000000a200067220 */ /* 0x050fe40000410000 */
[C---:B------:R-:W-:Y:S02]  /*1ea90*/  FMUL.FTZ R7, R0.reuse, R163 ;  /* 0x000000a300077220 */ /* 0x040fe40000410000 */
[C---:B------:R-:W-:Y:S01]  /*1eaa0*/  FMUL.FTZ R10, R0.reuse, R158 ;  /* 0x0000009e000a7220 */ /* 0x040fe20000410000 */
[----:B------:R-:W-:Y:S01]  /*1eab0*/  MUFU.EX2 R190, R190 ;  /* 0x000000be00be7308 */ /* 0x000fe20000000800 */
[----:B------:R-:W-:Y:S02]  /*1eac0*/  FMUL.FTZ R11, R0, R159 ;  /* 0x0000009f000b7220 */ /* 0x000fe40000410000 */
[----:B------:R-:W4:Y:S01]  /*1ead0*/  LDSM.16.MT88.4 R156, [R230+0x10000] ;  /* 0x01000000e69c783b */ /* 0x000f220000004200 */
[----:B------:R-:W-:Y:S02]  /*1eae0*/  FMUL.FTZ R37, R2, R37 ;  /* 0x0000002502257220 */ /* 0x000fe40000410000 */
[C---:B------:R-:W-:Y:S02]  /*1eaf0*/  FMUL.FTZ R38, R0.reuse, R38 ;  /* 0x0000002600267220 */ /* 0x040fe40000410000 */
[----:B------:R-:W-:Y:S02]  /*1eb00*/  FMUL.FTZ R39, R0, R39 ;  /* 0x0000002700277220 */ /* 0x000fe40000410000 */
[----:B------:R-:W1:Y:S01]  /*1eb10*/  MUFU.EX2 R191, R191 ;  /* 0x000000bf00bf7308 */ /* 0x000e620000000800 */
        /* <DEDUP_REMOVED lines=10> */
[----:B------:R-:W-:Y:S01]  /*1ebc0*/  LDSM.16.MT88.4 R152, [R230+0x16000] ;  /* 0x01600000e698783b */ /* 0x000fe20000004200 */
[C---:B------:R-:W-:Y:S02]  /*1ebd0*/  FMUL.FTZ R44, R2.reuse, R44 ;  /* 0x0000002c022c7220 */ /* 0x040fe40000410000 */
[----:B------:R-:W3:Y:S01]  /*1ebe0*/  MUFU.EX2 R195, R195 ;  /* 0x000000c300c37308 */ /* 0x000ee20000000800 */
[----:B------:R-:W-:Y:S02]  /*1ebf0*/  FMUL.FTZ R45, R2, R45 ;  /* 0x0000002d022d7220 */ /* 0x000fe40000410000 */
[C---:B------:R-:W-:Y:S01]  /*1ec00*/  FMUL.FTZ R46, R0.reuse, R46 ;  /* 0x0000002e002e7220 */ /* 0x040fe20000410000 */
[----:B-1----:R-:W-:Y:S01]  /*1ec10*/  F2FP.BF16.PACK_AB R161, R191, R190 ;  /* 0x000000bebfa1723e */ /* 0x002fe200000010ff */
        /* <DEDUP_REMOVED lines=8> */
[C---:B------:R-:W-:Y:S01]  /*1eca0*/  FMUL.FTZ R54, R0.reuse, R54 ;  /* 0x0000003600367220 */ /* 0x040fe20000410000 */
[----:B------:R-:W1:Y:S01]  /*1ecb0*/  MUFU.EX2 R197, R197 ;  /* 0x000000c500c57308 */ /* 0x000e620000000800 */
[----:B------:R-:W-:Y:S02]  /*1ecc0*/  FMUL.FTZ R55, R0, R55 ;  /* 0x0000003700377220 */ /* 0x000fe40000410000 */
[C---:B------:R-:W-:Y:S01]  /*1ecd0*/  FMUL.FTZ R56, R2.reuse, R56 ;  /* 0x0000003802387220 */ /* 0x040fe20000410000 */
[----:B---3--:R-:W-:Y:S01]  /*1ece0*/  F2FP.BF16.PACK_AB R162, R195, R192 ;  /* 0x000000c0c3a2723e */ /* 0x008fe200000010ff */
        /* <DEDUP_REMOVED lines=17> */
[C---:B--2---:R-:W-:Y:S05]  /*1ee00*/  HMMA.16816.F32.BF16 R4, R160.reuse, R168, R4 ;  /* 0x000000a8a004723c */ /* 0x044fea0000041804 */
[C---:B------:R-:W-:Y:S02]  /*1ee10*/  FMUL.FTZ R70, R0.reuse, R70 ;  /* 0x0000004600467220 */ /* 0x040fe40000410000 */
[----:B------:R-:W-:Y:S01]  /*1ee20*/  FMUL.FTZ R71, R0, R71 ;  /* 0x0000004700477220 */ /* 0x000fe20000410000 */
[C---:B------:R-:W-:Y:S01]  /*1ee30*/  HMMA.16816.F32.BF16 R8, R160.reuse, R170, R8 ;  /* 0x000000aaa008723c */ /* 0x040fe20000041808 */
[----:B------:R-:W1:Y:S01]  /*1ee40*/  LDSM.16.MT88.4 R168, [R233+0x12000] ;  /* 0x01200000e9a8783b */ /* 0x000e620000004200 */
[----:B------:R-:W2:Y:S02]  /*1ee50*/  MUFU.EX2 R205, R205 ;  /* 0x000000cd00cd7308 */ /* 0x000ea40000000800 */
[C---:B------:R-:W-:Y:S02]  /*1ee60*/  FMUL.FTZ R72, R2.reuse, R72 ;  /* 0x0000004802487220 */ /* 0x040fe40000410000 */
[----:B------:R-:W-:Y:S02]  /*1ee70*/  FMUL.FTZ R73, R2, R73 ;  /* 0x0000004902497220 */ /* 0x000fe40000410000 */
[C---:B------:R-:W-:Y:S04]  /*1ee80*/  HMMA.16816.F32.BF16 R36, R160.reuse, R172, R36 ;  /* 0x000000aca024723c */ /* 0x040fe80000041824 */
[C---:B------:R-:W-:Y:S01]  /*1ee90*/  FMUL.FTZ R74, R0.reuse, R74 ;  /* 0x0000004a004a7220 */ /* 0x040fe20000410000 */
[----:B------:R-:W-:Y:S01]  /*1eea0*/  MUFU.EX2 R206, R206 ;  /* 0x000000ce00ce7308 */ /* 0x000fe20000000800 */
[----:B------:R-:W-:Y:S02]  /*1eeb0*/  FMUL.FTZ R75, R0, R75 ;  /* 0x0000004b004b7220 */ /* 0x000fe40000410000 */
[C---:B------:R-:W-:Y:S01]  /*1eec0*/  HMMA.16816.F32.BF16 R40, R160.reuse, R174, R40 ;  /* 0x000000aea028723c */ /* 0x040fe20000041828 */
[----:B------:R-:W2:Y:S03]  /*1eed0*/  LDSM.16.MT88.4 R172, [R232+0x12000] ;  /* 0x01200000e8ac783b */ /* 0x000ea60000004200 */
[C---:B------:R-:W-:Y:S02]  /*1eee0*/  FMUL.FTZ R76, R2.reuse, R76 ;  /* 0x0000004c024c7220 */ /* 0x040fe40000410000 */
[----:B------:R-:W-:Y:S02]  /*1eef0*/  FMUL.FTZ R77, R2, R77 ;  /* 0x0000004d024d7220 */ /* 0x000fe40000410000 */
[C---:B------:R-:W-:Y:S04]  /*1ef00*/  HMMA.16816.F32.BF16 R44, R160.reuse, R176, R44 ;  /* 0x000000b0a02c723c */ /* 0x040fe8000004182c */
[C---:B------:R-:W-:Y:S02]  /*1ef10*/  FMUL.FTZ R78, R0.reuse, R78 ;  /* 0x0000004e004e7220 */ /* 0x040fe40000410000 */
[----:B------:R-:W-:Y:S02]  /*1ef20*/  FMUL.FTZ R79, R0, R79 ;  /* 0x0000004f004f7220 */ /* 0x000fe40000410000 */
        /* <DEDUP_REMOVED lines=11> */
[C---:B-1----:R-:W-:Y:S04]  /*1efe0*/  HMMA.16816.F32.BF16 R60, R160.reuse, R168, R60 ;  /* 0x000000a8a03c723c */ /* 0x042fe8000004183c */
[C---:B------:R-:W-:Y:S02]  /*1eff0*/  FMUL.FTZ R86, R0.reuse, R86 ;  /* 0x0000005600567220 */ /* 0x040fe40000410000 */
[----:B------:R-:W-:Y:S02]  /*1f000*/  FMUL.FTZ R87, R0, R87 ;  /* 0x0000005700577220 */ /* 0x000fe40000410000 */
[C---:B------:R-:W-:Y:S01]  /*1f010*/  HMMA.16816.F32.BF16 R64, R160.reuse, R170, R64 ;  /* 0x000000aaa040723c */ /* 0x040fe20000041840 */
[----:B------:R-:W1:Y:S03]  /*1f020*/  LDSM.16.MT88.4 R168, [R230+0x12000] ;  /* 0x01200000e6a8783b */ /* 0x000e660000004200 */
[C---:B------:R-:W-:Y:S02]  /*1f030*/  FMUL.FTZ R88, R2.reuse, R88 ;  /* 0x0000005802587220 */ /* 0x040fe40000410000 */
[----:B------:R-:W-:Y:S02]  /*1f040*/  FMUL.FTZ R89, R2, R89 ;  /* 0x0000005902597220 */ /* 0x000fe40000410000 */
[C---:B--2---:R-:W-:Y:S04]  /*1f050*/  HMMA.16816.F32.BF16 R68, R160.reuse, R172, R68 ;  /* 0x000000aca044723c */ /* 0x044fe80000041844 */
[C---:B------:R-:W-:Y:S02]  /*1f060*/  FMUL.FTZ R90, R0.reuse, R90 ;  /* 0x0000005a005a7220 */ /* 0x040fe40000410000 */
[----:B------:R-:W-:Y:S02]  /*1f070*/  FMUL.FTZ R91, R0, R91 ;  /* 0x0000005b005b7220 */ /* 0x000fe40000410000 */
[C---:B------:R-:W-:Y:S01]  /*1f080*/  HMMA.16816.F32.BF16 R72, R160.reuse, R174, R72 ;  /* 0x000000aea048723c */ /* 0x040fe20000041848 */
[----:B------:R-:W2:Y:S03]  /*1f090*/  LDSM.16.MT88.4 R172, [R233+0x14000] ;  /* 0x01400000e9ac783b */ /* 0x000ea60000004200 */
[C---:B------:R-:W-:Y:S02]  /*1f0a0*/  FMUL.FTZ R92, R2.reuse, R92 ;  /* 0x0000005c025c7220 */ /* 0x040fe40000410000 */
[----:B------:R-:W-:Y:S02]  /*1f0b0*/  FMUL.FTZ R93, R2, R93 ;  /* 0x0000005d025d7220 */ /* 0x000fe40000410000 */
[C---:B------:R-:W-:Y:S01]  /*1f0c0*/  FMUL.FTZ R94, R0.reuse, R94 ;  /* 0x0000005e005e7220 */ /* 0x040fe20000410000 */
[C---:B----4-:R-:W-:Y:S03]  /*1f0d0*/  HMMA.16816.F32.BF16 R76, R160.reuse, R156, R76 ;  /* 0x0000009ca04c723c */ /* 0x050fe6000004184c */
[----:B------:R-:W-:Y:S02]  /*1f0e0*/  FMUL.FTZ R95, R0, R95 ;  /* 0x0000005f005f7220 */ /* 0x000fe40000410000 */
[C---:B------:R-:W-:Y:S02]  /*1f0f0*/  FMUL.FTZ R96, R2.reuse, R96 ;  /* 0x0000006002607220 */ /* 0x040fe40000410000 */
[----:B------:R-:W-:Y:S01]  /*1f100*/  FMUL.FTZ R97, R2, R97 ;  /* 0x0000006102617220 */ /* 0x000fe20000410000 */
        /* <DEDUP_REMOVED lines=30> */
[C---:B------:R-:W-:Y:S04]  /*1f2f0*/  FMUL.FTZ R116, R2.reuse, R116 ;  /* 0x0000007402747220 */ /* 0x040fe80000410000 */
[----:B------:R-:W-:Y:S01]  /*1f300*/  FMUL.FTZ R117, R2, R117 ;  /* 0x0000007502757220 */ /* 0x000fe20000410000 */
[C---:B------:R-:W-:Y:S01]  /*1f310*/  HMMA.16816.F32.BF16 R112, R160.reuse, R170, R112 ;  /* 0x000000aaa070723c */ /* 0x040fe20000041870 */
[----:B------:R-:W1:Y:S02]  /*1f320*/  LDSM.16.MT88.4 R168, [R232+0x16000] ;  /* 0x01600000e8a8783b */ /* 0x000e640000004200 */
[C---:B------:R-:W-:Y:S02]  /*1f330*/  FMUL.FTZ R118, R0.reuse, R118 ;  /* 0x0000007600767220 */ /* 0x040fe40000410000 */
[----:B------:R-:W-:Y:S02]  /*1f340*/  FMUL.FTZ R119, R0, R119 ;  /* 0x0000007700777220 */ /* 0x000fe40000410000 */
[C---:B------:R-:W-:Y:S02]  /*1f350*/  FMUL.FTZ R120, R2.reuse, R120 ;  /* 0x0000007802787220 */ /* 0x040fe40000410000 */
[----:B------:R-:W-:Y:S03]  /*1f360*/  FMUL.FTZ R121, R2, R121 ;  /* 0x0000007902797220 */ /* 0x000fe60000410000 */
[C---:B--2---:R-:W-:Y:S03]  /*1f370*/  HMMA.16816.F32.BF16 R116, R160.reuse, R172, R116 ;  /* 0x000000aca074723c */ /* 0x044fe60000041874 */
[C---:B------:R-:W-:Y:S02]  /*1f380*/  FMUL.FTZ R122, R0.reuse, R122 ;  /* 0x0000007a007a7220 */ /* 0x040fe40000410000 */
[----:B------:R-:W-:Y:S02]  /*1f390*/  FMUL.FTZ R123, R0, R123 ;  /* 0x0000007b007b7220 */ /* 0x000fe40000410000 */
[C---:B------:R-:W-:Y:S02]  /*1f3a0*/  FMUL.FTZ R124, R2.reuse, R124 ;  /* 0x0000007c027c7220 */ /* 0x040fe40000410000 */
[----:B------:R-:W-:Y:S03]  /*1f3b0*/  FMUL.FTZ R125, R2, R125 ;  /* 0x0000007d027d7220 */ /* 0x000fe60000410000 */
[C---:B------:R-:W-:Y:S01]  /*1f3c0*/  HMMA.16816.F32.BF16 R120, R160.reuse, R174, R120 ;  /* 0x000000aea078723c */ /* 0x040fe20000041878 */
[----:B------:R-:W2:Y:S02]  /*1f3d0*/  LDSM.16.MT88.4 R172, [R231+0x16000] ;  /* 0x01600000e7ac783b */ /* 0x000ea40000004200 */
[C---:B------:R-:W-:Y:S02]  /*1f3e0*/  FMUL.FTZ R126, R0.reuse, R126 ;  /* 0x0000007e007e7220 */ /* 0x040fe40000410000 */
[----:B------:R-:W-:Y:S02]  /*1f3f0*/  FMUL.FTZ R127, R0, R127 ;  /* 0x0000007f007f7220 */ /* 0x000fe40000410000 */
[C---:B------:R-:W-:Y:S02]  /*1f400*/  FMUL.FTZ R128, R2.reuse, R128 ;  /* 0x0000008002807220 */ /* 0x040fe40000410000 */
[----:B------:R-:W-:Y:S03]  /*1f410*/  FMUL.FTZ R129, R2, R129 ;  /* 0x0000008102817220 */ /* 0x000fe60000410000 */
[C---:B----4-:R-:W-:Y:S03]  /*1f420*/  HMMA.16816.F32.BF16 R124, R160.reuse, R156, R124 ;  /* 0x0000009ca07c723c */ /* 0x050fe6000004187c */
[C---:B------:R-:W-:Y:S02]  /*1f430*/  FMUL.FTZ R130, R0.reuse, R130 ;  /* 0x0000008200827220 */ /* 0x040fe40000410000 */
        /* <DEDUP_REMOVED lines=11> */
[----:B------:R-:W-:Y:S02]  /*1f4f0*/  FMUL.FTZ R139, R0, R139 ;  /* 0x0000008b008b7220 */ /* 0x000fe40000410000 */
[-CC-:B------:R-:W-:Y:S01]  /*1f500*/  FFMA.FTZ R200, R16, R166.reuse, -R201.reuse ;  /* 0x000000a610c87223 */ /* 0x180fe200000108c9 */
[C---:B------:R-:W-:Y:S01]  /*1f510*/  HMMA.16816.F32.BF16 R12, R160.reuse, R170, R12 ;  /* 0x000000aaa00c723c */ /* 0x040fe2000004180c */
[----:B------:R-:W1:Y:S03]  /*1f520*/  LDSM.16.MT88.4 R168, [R232+0x10800] ;  /* 0x01080000e8a8783b */ /* 0x000e660000004200 */
[-C--:B------:R-:W-:Y:S01]  /*1f530*/  FFMA.FTZ R207, R17, R166.reuse, -R201 ;  /* 0x000000a611cf7223 */ /* 0x080fe200000108c9 */
[----:B------:R-:W-:Y:S01]  /*1f540*/  MUFU.EX2 R200, R200 ;  /* 0x000000c800c87308 */ /* 0x000fe20000000800 */
[-CC-:B------:R-:W-:Y:S02]  /*1f550*/  FFMA.FTZ R202, R18, R166.reuse, -R199.reuse ;  /* 0x000000a612ca7223 */ /* 0x180fe400000108c7 */
[C---:B--2---:R-:W-:Y:S04]  /*1f560*/  HMMA.16816.F32.BF16 R136, R160.reuse, R172, R136 ;  /* 0x000000aca088723c */ /* 0x044fe80000041888 */
[----:B------:R-:W-:Y:S02]  /*1f570*/  FFMA.FTZ R204, R19, R166, -R199 ;  /* 0x000000a613cc7223 */ /* 0x000fe400000108c7 */
[C---:B------:R-:W-:Y:S01]  /*1f580*/  FMUL.FTZ R140, R2.reuse, R140 ;  /* 0x0000008c028c7220 */ /* 0x040fe20000410000 */
[----:B------:R-:W2:Y:S01]  /*1f590*/  MUFU.EX2 R207, R207 ;  /* 0x000000cf00cf7308 */ /* 0x000ea20000000800 */
[----:B------:R-:W-:Y:S04]  /*1f5a0*/  FMUL.FTZ R141, R2, R141 ;  /* 0x0000008d028d7220 */ /* 0x000fe80000410000 */
[C---:B------:R-:W-:Y:S02]  /*1f5b0*/  FMUL.FTZ R142, R0.reuse, R142 ;  /* 0x0000008e008e7220 */ /* 0x040fe40000410000 */
[----:B------:R-:W-:Y:S02]  /*1f5c0*/  FMUL.FTZ R143, R0, R143 ;  /* 0x0000008f008f7220 */ /* 0x000fe40000410000 */
[C---:B------:R-:W-:Y:S01]  /*1f5d0*/  FMUL.FTZ R16, R2.reuse, R148 ;  /* 0x0000009402107220 */ /* 0x040fe20000410000 */
[----:B------:R-:W-:Y:S01]  /*1f5e0*/  MUFU.EX2 R202, R202 ;  /* 0x000000ca00ca7308 */ /* 0x000fe20000000800 */
[----:B---3--:R-:W-:Y:S01]  /*1f5f0*/  F2FP.BF16.PACK_AB R148, R203, R196 ;  /* 0x000000c4cb94723e */ /* 0x008fe200000010ff */
[----:B------:R-:W-:Y:S01]  /*1f600*/  FMUL.FTZ R17, R2, R149 ;  /* 0x0000009502117220 */ /* 0x000fe20000410000 */
[----:B------:R-:W-:Y:S01]  /*1f610*/  F2FP.BF16.PACK_AB R149, R205, R198 ;  /* 0x000000c6cd95723e */ /* 0x000fe200000010ff */
[C---:B------:R-:W-:Y:S01]  /*1f620*/  HMMA.16816.F32.BF16 R140, R160.reuse, R174, R140 ;  /* 0x000000aea08c723c */ /* 0x040fe2000004188c */
[----:B------:R-:W3:Y:S02]  /*1f630*/  LDSM.16.MT88.4 R172, [R231+0x10800] ;  /* 0x01080000e7ac783b */ /* 0x000ee40000004200 */
[C---:B------:R-:W-:Y:S02]  /*1f640*/  FMUL.FTZ R18, R0.reuse, R150 ;  /* 0x0000009600127220 */ /* 0x040fe40000410000 */
[----:B------:R-:W-:Y:S01]  /*1f650*/  FMUL.FTZ R19, R0, R151 ;  /* 0x0000009700137220 */ /* 0x000fe20000410000 */
[----:B------:R-:W1:Y:S01]  /*1f660*/  MUFU.EX2 R204, R204 ;  /* 0x000000cc00cc7308 */ /* 0x000e620000000800 */
[C---:B------:R-:W-:Y:S02]  /*1f670*/  FMUL.FTZ R144, R2.reuse, R144 ;  /* 0x0000009002907220 */ /* 0x040fe40000410000 */
[----:B------:R-:W-:Y:S03]  /*1f680*/  FMUL.FTZ R145, R2, R145 ;  /* 0x0000009102917220 */ /* 0x000fe60000410000 */
[C---:B------:R-:W-:Y:S03]  /*1f690*/  HMMA.16816.F32.BF16 R16, R160.reuse, R152, R16 ;  /* 0x00000098a010723c */ /* 0x040fe60000041810 */
[C---:B------:R-:W-:Y:S01]  /*1f6a0*/  FMUL.FTZ R146, R0.reuse, R146 ;  /* 0x0000009200927220 */ /* 0x040fe20000410000 */
[----:B--2---:R-:W-:Y:S01]  /*1f6b0*/  F2FP.BF16.PACK_AB R150, R207, R200 ;  /* 0x000000c8cf96723e */ /* 0x004fe200000010ff */
[----:B------:R-:W-:Y:S02]  /*1f6c0*/  FMUL.FTZ R147, R0, R147 ;  /* 0x0000009300937220 */ /* 0x000fe40000410000 */
[----:B------:R-:W-:Y:S02]  /*1f6d0*/  FFMA.FTZ R193, R2, R252, R193 ;  /* 0x000000fc02c17223 */ /* 0x000fe400000100c1 */
[----:B------:R-:W-:Y:S03]  /*1f6e0*/  FFMA.FTZ R190, R0, R251, R190 ;  /* 0x000000fb00be7223 */ /* 0x000fe600000100be */
[----:B------:R-:W-:Y:S01]  /*1f6f0*/  HMMA.16816.F32.BF16 R144, R160, R154, R144 ;  /* 0x0000009aa090723c */ /* 0x000fe20000041890 */
[----:B------:R-:W2:Y:S02]  /*1f700*/  LDSM.16.MT88.4 R152, [R230+0x10800] ;  /* 0x01080000e698783b */ /* 0x000ea40000004200 */
[----:B------:R-:W-:Y:S01]  /*1f710*/  IADD3 R0, R250, -0x1, RZ ;  /* 0xfffffffffa007810 */ /* 0x000fe20007ffe0ff */
[----:B------:R-:W-:Y:S01]  /*1f720*/  FADD.FTZ R193, R165, R193 ;  /* 0x000000c1a5c17221 */ /* 0x000fe20000010000 */
[----:B------:R-:W-:Y:S01]  /*1f730*/  MOV R165, R164 ;  /* 0x000000a400a57202 */ /* 0x000fe20000000f00 */
[----:B------:R-:W-:Y:S01]  /*1f740*/  FADD.FTZ R191, R191, R190 ;  /* 0x000000bebfbf7221 */ /* 0x000fe20000010000 */
[----:B-1----:R-:W-:Y:S01]  /*1f750*/  F2FP.BF16.PACK_AB R151, R204, R202 ;  /* 0x000000cacc97723e */ /* 0x002fe200000010ff */
[----:B------:R-:W-:Y:S01]  /*1f760*/  FADD.FTZ R192, R192, R193 ;  /* 0x000000c1c0c07221 */ /* 0x000fe20000010000 */
[----:B------:R-:W1:Y:S03]  /*1f770*/  LDSM.16.MT88.4 R160, [R233+0x12800] ;  /* 0x01280000e9a0783b */ /* 0x000e660000004200 */
[----:B------:R-:W-:Y:S01]  /*1f780*/  MOV R250, R0 ;  /* 0x0000000000fa7202 */ /* 0x000fe20000000f00 */
[----:B------:R-:W-:Y:S01]  /*1f790*/  FADD.FTZ R194, R194, R191 ;  /* 0x000000bfc2c27221 */ /* 0x000fe20000010000 */
[C---:B----4-:R-:W-:Y:S05]  /*1f7a0*/  HMMA.16816.F32.BF16 R4, R148.reuse, R156, R4 ;  /* 0x0000009c9404723c */ /* 0x050fea0000041804 */
[----:B------:R-:W-:Y:S01]  /*1f7b0*/  FADD.FTZ R195, R195, R192 ;  /* 0x000000c0c3c37221 */ /* 0x000fe20000010000 */
[----:B------:R-:W-:Y:S01]  /*1f7c0*/  MOV R0, R3 ;  /* 0x0000000300007202 */ /* 0x000fe20000000f00 */
[----:B------:R-:W-:Y:S01]  /*1f7d0*/  FADD.FTZ R197, R197, R194 ;  /* 0x000000c2c5c57221 */ /* 0x000fe20000010000 */
[C---:B------:R-:W-:Y:S01]  /*1f7e0*/  HMMA.16816.F32.BF16 R8, R148.reuse, R158, R8 ;  /* 0x0000009e9408723c */ /* 0x040fe20000041808 */
[----:B------:R-:W4:Y:S03]  /*1f7f0*/  LDSM.16.MT88.4 R156, [R230+0x12800] ;  /* 0x01280000e69c783b */ /* 0x000f260000004200 */
[----:B------:R-:W-:Y:S02]  /*1f800*/  FADD.FTZ R196, R196, R195 ;  /* 0x000000c3c4c47221 */ /* 0x000fe40000010000 */
[----:B------:R-:W-:Y:S02]  /*1f810*/  FADD.FTZ R198, R198, R197 ;  /* 0x000000c5c6c67221 */ /* 0x000fe40000010000 */
[C---:B------:R-:W-:Y:S04]  /*1f820*/  HMMA.16816.F32.BF16 R36, R148.reuse, R168, R36 ;  /* 0x000000a89424723c */ /* 0x040fe80000041824 */
[----:B------:R-:W-:Y:S02]  /*1f830*/  FADD.FTZ R203, R203, R196 ;  /* 0x000000c4cbcb7221 */ /* 0x000fe40000010000 */
[----:B------:R-:W-:Y:S02]  /*1f840*/  FADD.FTZ R205, R205, R198 ;  /* 0x000000c6cdcd7221 */ /* 0x000fe40000010000 */
[C---:B------:R-:W-:Y:S01]  /*1f850*/  HMMA.16816.F32.BF16 R40, R148.reuse, R170, R40 ;  /* 0x000000aa9428723c */ /* 0x040fe20000041828 */
[----:B------:R-:W4:Y:S03]  /*1f860*/  LDSM.16.MT88.4 R168, [R233+0x14800] ;  /* 0x01480000e9a8783b */ /* 0x000f260000004200 */
[----:B------:R-:W-:Y:S04]  /*1f870*/  FADD.FTZ R200, R200, R203 ;  /* 0x000000cbc8c87221 */ /* 0x000fe80000010000 */
[C---:B---3--:R-:W-:Y:S04]  /*1f880*/  HMMA.16816.F32.BF16 R44, R148.reuse, R172, R44 ;  /* 0x000000ac942c723c */ /* 0x048fe8000004182c */
[----:B------:R-:W-:Y:S04]  /*1f890*/  FADD.FTZ R207, R207, R200 ;  /* 0x000000c8cfcf7221 */ /* 0x000fe80000010000 */
[C---:B------:R-:W-:Y:S01]  /*1f8a0*/  HMMA.16816.F32.BF16 R48, R148.reuse, R174, R48 ;  /* 0x000000ae9430723c */ /* 0x040fe20000041830 */
[----:B------:R-:W-:Y:S07]  /*1f8b0*/  LDSM.16.MT88.4 R172, [R233+0x13000] ;  /* 0x01300000e9ac783b */ /* 0x000fee0000004200 */
        /* <DEDUP_REMOVED lines=9> */
[C---:B------:R-:W-:Y:S07]  /*1f950*/  HMMA.16816.F32.BF16 R76, R148.reuse, R180, R76 ;  /* 0x000000b4944c723c */ /* 0x040fee000004184c */
[-CC-:B------:R-:W-:Y:S01]  /*1f960*/  FFMA.FTZ R180, R20, R166.reuse, -R201.reuse ;  /* 0x000000a614b47223 */ /* 0x180fe200000108c9 */
[C---:B------:R-:W-:Y:S04]  /*1f970*/  HMMA.16816.F32.BF16 R80, R148.reuse, R182, R80 ;  /* 0x000000b69450723c */ /* 0x040fe80000041850 */
[-C--:B------:R-:W-:Y:S01]  /*1f980*/  FFMA.FTZ R181, R21, R166.reuse, -R201 ;  /* 0x000000a615b57223 */ /* 0x080fe200000108c9 */
[----:B------:R-:W-:Y:S02]  /*1f990*/  MUFU.EX2 R180, R180 ;  /* 0x000000b400b47308 */ /* 0x000fe40000000800 */
[-CC-:B------:R-:W-:Y:S01]  /*1f9a0*/  FFMA.FTZ R182, R22, R166.reuse, -R199.reuse ;  /* 0x000000a616b67223 */ /* 0x180fe200000108c7 */
[C---:B----4-:R-:W-:Y:S04]  /*1f9b0*/  HMMA.16816.F32.BF16 R84, R148.reuse, R156, R84 ;  /* 0x0000009c9454723c */ /* 0x050fe80000041854 */
[-C--:B------:R-:W-:Y:S02]  /*1f9c0*/  FFMA.FTZ R183, R23, R166.reuse, -R199 ;  /* 0x000000a617b77223 */ /* 0x080fe400000108c7 */
[----:B------:R-:W-:Y:S01]  /*1f9d0*/  LDSM.16.MT88.4 R20, [R231+0x16800] ;  /* 0x01680000e714783b */ /* 0x000fe20000004200 */
[----:B------:R-:W3:Y:S01]  /*1f9e0*/  MUFU.EX2 R181, R181 ;  /* 0x000000b500b57308 */ /* 0x000ee20000000800 */
[C---:B------:R-:W-:Y:S06]  /*1f9f0*/  HMMA.16816.F32.BF16 R88, R148.reuse, R158, R88 ;  /* 0x0000009e9458723c */ /* 0x040fec0000041858 */
[----:B------:R-:W4:Y:S02]  /*1fa00*/  LDSM.16.MT88.4 R156, [R233+0x16800] ;  /* 0x01680000e99c783b */ /* 0x000f240000004200 */
[C---:B------:R-:W-:Y:S01]  /*1fa10*/  HMMA.16816.F32.BF16 R92, R148.reuse, R168, R92 ;  /* 0x000000a8945c723c */ /* 0x040fe2000004185c */
[----:B------:R-:W-:Y:S07]  /*1fa20*/  MUFU.EX2 R182, R182 ;  /* 0x000000b600b67308 */ /* 0x000fee0000000800 */
[C---:B------:R-:W-:Y:S01]  /*1fa30*/  HMMA.16816.F32.BF16 R96, R148.reuse, R170, R96 ;  /* 0x000000aa9460723c */ /* 0x040fe20000041860 */
[----:B------:R-:W3:Y:S02]  /*1fa40*/  LDSM.16.MT88.4 R168, [R232+0x16800] ;  /* 0x01680000e8a8783b */ /* 0x000ee40000004200 */
[----:B------:R-:W1:Y:S05]  /*1fa50*/  MUFU.EX2 R183, R183 ;  /* 0x000000b700b77308 */ /* 0x000e6a0000000800 */
[C---:B------:R-:W-:Y:S07]  /*1fa60*/  HMMA.16816.F32.BF16 R100, R148.reuse, R184, R100 ;  /* 0x000000b89464723c */ /* 0x040fee0000041864 */
[-CC-:B------:R-:W-:Y:S01]  /*1fa70*/  FFMA.FTZ R184, R24, R166.reuse, -R201.reuse ;  /* 0x000000a618b87223 */ /* 0x180fe200000108c9 */
[C---:B------:R-:W-:Y:S04]  /*1fa80*/  HMMA.16816.F32.BF16 R104, R148.reuse, R186, R104 ;  /* 0x000000ba9468723c */ /* 0x040fe80000041868 */
[-C--:B------:R-:W-:Y:S01]  /*1fa90*/  FFMA.FTZ R185, R25, R166.reuse, -R201 ;  /* 0x000000a619b97223 */ /* 0x080fe200000108c9 */
[----:B------:R-:W-:Y:S02]  /*1faa0*/  MUFU.EX2 R184, R184 ;  /* 0x000000b800b87308 */ /* 0x000fe40000000800 */
[-CC-:B------:R-:W-:Y:S01]  /*1fab0*/  FFMA.FTZ R186, R26, R166.reuse, -R199.reuse ;  /* 0x000000a61aba7223 */ /* 0x180fe200000108c7 */
[C---:B--2---:R-:W-:Y:S04]  /*1fac0*/  HMMA.16816.F32.BF16 R108, R148.reuse, R152, R108 ;  /* 0x00000098946c723c */ /* 0x044fe8000004186c */
[----:B------:R-:W-:Y:S02]  /*1fad0*/  FFMA.FTZ R187, R27, R166, -R199 ;  /* 0x000000a61bbb7223 */ /* 0x000fe400000108c7 */
[----:B------:R-:W-:Y:S01]  /*1fae0*/  LDSM.16.MT88.4 R24, [R232+0x11000] ;  /* 0x01100000e818783b */ /* 0x000fe20000004200 */
[----:B------:R-:W2:Y:S01]  /*1faf0*/  MUFU.EX2 R185, R185 ;  /* 0x000000b900b97308 */ /* 0x000ea20000000800 */
[C---:B------:R-:W-:Y:S06]  /*1fb00*/  HMMA.16816.F32.BF16 R112, R148.reuse, R154, R112 ;  /* 0x0000009a9470723c */ /* 0x040fec0000041870 */
[----:B------:R-:W2:Y:S02]  /*1fb10*/  LDSM.16.MT88.4 R152, [R230+0x16800] ;  /* 0x01680000e698783b */ /* 0x000ea40000004200 */
[C---:B-1----:R-:W-:Y:S01]  /*1fb20*/  HMMA.16816.F32.BF16 R116, R148.reuse, R160, R116 ;  /* 0x000000a09474723c */ /* 0x042fe20000041874 */
[----:B------:R-:W-:Y:S07]  /*1fb30*/  MUFU.EX2 R186, R186 ;  /* 0x000000ba00ba7308 */ /* 0x000fee0000000800 */
[C---:B------:R-:W-:Y:S01]  /*1fb40*/  HMMA.16816.F32.BF16 R120, R148.reuse, R162, R120 ;  /* 0x000000a29478723c */ /* 0x040fe20000041878 */
[----:B------:R-:W-:Y:S02]  /*1fb50*/  LDSM.16.MT88.4 R160, [R231+0x11000] ;  /* 0x01100000e7a0783b */ /* 0x000fe40000004200 */
[----:B------:R-:W1:Y:S05]  /*1fb60*/  MUFU.EX2 R187, R187 ;  /* 0x000000bb00bb7308 */ /* 0x000e6a0000000800 */
[C---:B----4-:R-:W-:Y:S08]  /*1fb70*/  HMMA.16816.F32.BF16 R124, R148.reuse, R156, R124 ;  /* 0x0000009c947c723c */ /* 0x050ff0000004187c */
[C---:B------:R-:W-:Y:S01]  /*1fb80*/  HMMA.16816.F32.BF16 R128, R148.reuse, R158, R128 ;  /* 0x0000009e9480723c */ /* 0x040fe20000041880 */
[----:B------:R-:W4:Y:S07]  /*1fb90*/  LDSM.16.MT88.4 R156, [R233+0x11000] ;  /* 0x01100000e99c783b */ /* 0x000f2e0000004200 */
[C---:B---3--:R-:W-:Y:S08]  /*1fba0*/  HMMA.16816.F32.BF16 R132, R148.reuse, R168, R132 ;  /* 0x000000a89484723c */ /* 0x048ff00000041884 */
[C---:B------:R-:W-:Y:S01]  /*1fbb0*/  HMMA.16816.F32.BF16 R12, R148.reuse, R170, R12 ;  /* 0x000000aa940c723c */ /* 0x040fe2000004180c */
[----:B------:R-:W3:Y:S07]  /*1fbc0*/  LDSM.16.MT88.4 R168, [R230+0x11000] ;  /* 0x01100000e6a8783b */ /* 0x000eee0000004200 */
[C---:B------:R-:W-:Y:S07]  /*1fbd0*/  HMMA.16816.F32.BF16 R136, R148.reuse, R20, R136 ;  /* 0x000000149488723c */ /* 0x040fee0000041888 */
[----:B------:R-:W-:Y:S01]  /*1fbe0*/  F2FP.BF16.PACK_AB R20, R181, R180 ;  /* 0x000000b4b514723e */ /* 0x000fe200000010ff */
[C---:B------:R-:W-:Y:S04]  /*1fbf0*/  HMMA.16816.F32.BF16 R140, R148.reuse, R22, R140 ;  /* 0x00000016948c723c */ /* 0x040fe8000004188c */
[----:B------:R-:W-:Y:S01]  /*1fc00*/  F2FP.BF16.PACK_AB R21, R183, R182 ;  /* 0x000000b6b715723e */ /* 0x000fe200000010ff */
[----:B------:R-:W-:Y:S02]  /*1fc10*/  FADD.FTZ R180, R180, R207 ;  /* 0x000000cfb4b47221 */ /* 0x000fe40000010000 */
[----:B--2---:R-:W-:Y:S01]  /*1fc20*/  F2FP.BF16.PACK_AB R22, R185, R184 ;  /* 0x000000b8b916723e */ /* 0x004fe200000010ff */
[C---:B------:R-:W-:Y:S04]  /*1fc30*/  HMMA.16816.F32.BF16 R16, R148.reuse, R152, R16 ;  /* 0x000000989410723c */ /* 0x040fe80000041810 */
[----:B-1----:R-:W-:Y:S01]  /*1fc40*/  F2FP.BF16.PACK_AB R23, R187, R186 ;  /* 0x000000babb17723e */ /* 0x002fe200000010ff */
[----:B------:R-:W-:Y:S03]  /*1fc50*/  FADD.FTZ R181, R181, R180 ;  /* 0x000000b4b5b57221 */ /* 0x000fe60000010000 */
[----:B------:R-:W-:Y:S01]  /*1fc60*/  HMMA.16816.F32.BF16 R144, R148, R154, R144 ;  /* 0x0000009a9490723c */ /* 0x000fe20000041890 */
[----:B------:R-:W1:Y:S03]  /*1fc70*/  LDSM.16.MT88.4 R148, [R232+0x13000] ;  /* 0x01300000e894783b */ /* 0x000e660000004200 */
[----:B------:R-:W-:Y:S04]  /*1fc80*/  FADD.FTZ R184, R184, R181 ;  /* 0x000000b5b8b87221 */ /* 0x000fe80000010000 */
[C---:B----4-:R-:W-:Y:S01]  /*1fc90*/  HMMA.16816.F32.BF16 R4, R20.reuse, R156, R4 ;  /* 0x0000009c1404723c */ /* 0x050fe20000041804 */
[----:B------:R-:W2:Y:S04]  /*1fca0*/  LDSM.16.MT88.4 R152, [R231+0x13000] ;  /* 0x01300000e798783b */ /* 0x000ea80000004200 */
[----:B------:R-:W-:Y:S03]  /*1fcb0*/  FADD.FTZ R185, R185, R184 ;  /* 0x000000b8b9b97221 */ /* 0x000fe60000010000 */
[C---:B------:R-:W-:Y:S01]  /*1fcc0*/  HMMA.16816.F32.BF16 R8, R20.reuse, R158, R8 ;  /* 0x0000009e1408723c */ /* 0x040fe20000041808 */
[----:B------:R-:W-:Y:S07]  /*1fcd0*/  LDSM.16.MT88.4 R156, [R230+0x15000] ;  /* 0x01500000e69c783b */ /* 0x000fee0000004200 */
[C---:B------:R-:W-:Y:S08]  /*1fce0*/  HMMA.16816.F32.BF16 R36, R20.reuse, R24, R36 ;  /* 0x000000181424723c */ /* 0x040ff00000041824 */
[C---:B------:R-:W-:Y:S01]  /*1fcf0*/  HMMA.16816.F32.BF16 R40, R20.reuse, R26, R40 ;  /* 0x0000001a1428723c */ /* 0x040fe20000041828 */
[----:B------:R-:W4:Y:S07]  /*1fd00*/  LDSM.16.MT88.4 R24, [R233+0x15000] ;  /* 0x01500000e918783b */ /* 0x000f2e0000004200 */
[C---:B------:R-:W-:Y:S08]  /*1fd10*/  HMMA.16816.F32.BF16 R44, R20.reuse, R160, R44 ;  /* 0x000000a0142c723c */ /* 0x040ff0000004182c */
[C---:B------:R-:W-:Y:S01]  /*1fd20*/  HMMA.16816.F32.BF16 R48, R20.reuse, R162, R48 ;  /* 0x000000a21430723c */ /* 0x040fe20000041830 */
[----:B------:R-:W-:Y:S07]  /*1fd30*/  LDSM.16.MT88.4 R160, [R231+0x17000] ;  /* 0x01700000e7a0783b */ /* 0x000fee0000004200 */
[C---:B---3--:R-:W-:Y:S08]  /*1fd40*/  HMMA.16816.F32.BF16 R52, R20.reuse, R168, R52 ;  /* 0x000000a81434723c */ /* 0x048ff00000041834 */
[C---:B------:R-:W-:Y:S01]  /*1fd50*/  HMMA.16816.F32.BF16 R56, R20.reuse, R170, R56 ;  /* 0x000000aa1438723c */ /* 0x040fe20000041838 */
[----:B------:R-:W-:Y:S07]  /*1fd60*/  LDSM.16.MT88.4 R168, [R232+0x11800] ;  /* 0x01180000e8a8783b */ /* 0x000fee0000004200 */
[C---:B------:R-:W-:Y:S07]  /*1fd70*/  HMMA.16816.F32.BF16 R60, R20.reuse, R172, R60 ;  /* 0x000000ac143c723c */ /* 0x040fee000004183c */
[-C--:B------:R-:W-:Y:S01]  /*1fd80*/  FFMA.FTZ R172, R34, R166.reuse, -R199 ;  /* 0x000000a622ac7223 */ /* 0x080fe200000108c7 */
[C---:B------:R-:W-:Y:S03]  /*1fd90*/  HMMA.16816.F32.BF16 R64, R20.reuse, R174, R64 ;  /* 0x000000ae1440723c */ /* 0x040fe60000041840 */
[----:B------:R-:W3:Y:S05]  /*1fda0*/  MUFU.EX2 R173, R172 ;  /* 0x000000ac00ad7308 */ /* 0x000eea0000000800 */
[C---:B-1----:R-:W-:Y:S08]  /*1fdb0*/  HMMA.16816.F32.BF16 R68, R20.reuse, R148, R68 ;  /* 0x000000941444723c */ /* 0x042ff00000041844 */
[C---:B------:R-:W-:Y:S01]  /*1fdc0*/  HMMA.16816.F32.BF16 R72, R20.reuse, R150, R72 ;  /* 0x000000961448723c */ /* 0x040fe20000041848 */
[----:B------:R-:W1:Y:S07]  /*1fdd0*/  LDSM.16.MT88.4 R148, [R232+0x15000] ;  /* 0x01500000e894783b */ /* 0x000e6e0000004200 */
[C---:B--2---:R-:W-:Y:S08]  /*1fde0*/  HMMA.16816.F32.BF16 R76, R20.reuse, R152, R76 ;  /* 0x00000098144c723c */ /* 0x044ff0000004184c */
[C---:B------:R-:W-:Y:S01]  /*1fdf0*/  HMMA.16816.F32.BF16 R80, R20.reuse, R154, R80 ;  /* 0x0000009a1450723c */ /* 0x040fe20000041850 */
[----:B------:R-:W2:Y:S07]  /*1fe00*/  LDSM.16.MT88.4 R152, [R231+0x15000] ;  /* 0x01500000e798783b */ /* 0x000eae0000004200 */
[C---:B------:R-:W-:Y:S07]  /*1fe10*/  HMMA.16816.F32.BF16 R84, R20.reuse, R176, R84 ;  /* 0x000000b01454723c */ /* 0x040fee0000041854 */
[-CC-:B------:R-:W-:Y:S01]  /*1fe20*/  FFMA.FTZ R176, R28, R166.reuse, -R201.reuse ;  /* 0x000000a61cb07223 */ /* 0x180fe200000108c9 */
[C---:B------:R-:W-:Y:S04]  /*1fe30*/  HMMA.16816.F32.BF16 R88, R20.reuse, R178, R88 ;  /* 0x000000b21458723c */ /* 0x040fe80000041858 */
[-CC-:B------:R-:W-:Y:S01]  /*1fe40*/  FFMA.FTZ R177, R29, R166.reuse, -R201.reuse ;  /* 0x000000a61db17223 */ /* 0x180fe200000108c9 */
[----:B------:R-:W-:Y:S01]  /*1fe50*/  MUFU.EX2 R176, R176 ;  /* 0x000000b000b07308 */ /* 0x000fe20000000800 */
[-C--:B------:R-:W-:Y:S02]  /*1fe60*/  FFMA.FTZ R201, R33, R166.reuse, -R201 ;  /* 0x000000a621c97223 */ /* 0x080fe400000108c9 */
[C---:B----4-:R-:W-:Y:S04]  /*1fe70*/  HMMA.16816.F32.BF16 R92, R20.reuse, R24, R92 ;  /* 0x00000018145c723c */ /* 0x050fe8000004185c */
[-CC-:B------:R-:W-:Y:S02]  /*1fe80*/  FFMA.FTZ R178, R30, R166.reuse, -R199.reuse ;  /* 0x000000a61eb27223 */ /* 0x180fe400000108c7 */
[-CC-:B------:R-:W-:Y:S01]  /*1fe90*/  FFMA.FTZ R179, R31, R166.reuse, -R199.reuse ;  /* 0x000000a61fb37223 */ /* 0x180fe200000108c7 */
[----:B------:R-:W4:Y:S01]  /*1fea0*/  MUFU.EX2 R177, R177 ;  /* 0x000000b100b17308 */ /* 0x000f220000000800 */
[C---:B------:R-:W-:Y:S01]  /*1feb0*/  HMMA.16816.F32.BF16 R96, R20.reuse, R26, R96 ;  /* 0x0000001a1460723c */ /* 0x040fe20000041860 */
[----:B------:R-:W4:Y:S03]  /*1fec0*/  LDSM.16.MT88.4 R24, [R233+0x17000] ;  /* 0x01700000e918783b */ /* 0x000f260000004200 */
[----:B------:R-:W-:Y:S01]  /*1fed0*/  FFMA.FTZ R199, R35, R166, -R199 ;  /* 0x000000a623c77223 */ /* 0x000fe200000108c7 */
[----:B---3--:R-:W-:Y:S03]  /*1fee0*/  MOV R166, R173 ;  /* 0x000000ad00a67202 */ /* 0x008fe60000000f00 */
[C---:B-1----:R-:W-:Y:S01]  /*1fef0*/  HMMA.16816.F32.BF16 R100, R20.reuse, R148, R100 ;  /* 0x000000941464723c */ /* 0x042fe20000041864 */
[----:B------:R-:W1:Y:S01]  /*1ff00*/  LDSM.16.MT88.4 R28, [R232+0x17000] ;  /* 0x01700000e81c783b */ /* 0x000e620000004200 */
[----:B------:R-:W-:Y:S06]  /*1ff10*/  MUFU.EX2 R178, R178 ;  /* 0x000000b200b27308 */ /* 0x000fec0000000800 */
[C---:B------:R-:W-:Y:S01]  /*1ff20*/  HMMA.16816.F32.BF16 R104, R20.reuse, R150, R104 ;  /* 0x000000961468723c */ /* 0x040fe20000041868 */
[----:B------:R-:W3:Y:S03]  /*1ff30*/  LDSM.16.MT88.4 R148, [R230+0x17000] ;  /* 0x01700000e694783b */ /* 0x000ee60000004200 */
[----:B------:R-:W1:Y:S04]  /*1ff40*/  MUFU.EX2 R179, R179 ;  /* 0x000000b300b37308 */ /* 0x000e680000000800 */
[C---:B--2---:R-:W-:Y:S01]  /*1ff50*/  HMMA.16816.F32.BF16 R108, R20.reuse, R152, R108 ;  /* 0x00000098146c723c */ /* 0x044fe2000004186c */
[----:B------:R-:W-:Y:S05]  /*1ff60*/  LDSM.16.MT88.4 R32, [R231+0x11800] ;  /* 0x01180000e720783b */ /* 0x000fea0000004200 */
[----:B------:R-:W2:Y:S02]  /*1ff70*/  MUFU.EX2 R201, R201 ;  /* 0x000000c900c97308 */ /* 0x000ea40000000800 */
[C---:B------:R-:W-:Y:S01]  /*1ff80*/  HMMA.16816.F32.BF16 R112, R20.reuse, R154, R112 ;  /* 0x0000009a1470723c */ /* 0x040fe20000041870 */
[----:B------:R-:W2:Y:S07]  /*1ff90*/  LDSM.16.MT88.4 R152, [R233+0x11800] ;  /* 0x01180000e998783b */ /* 0x000eae0000004200 */
[C---:B------:R-:W-:Y:S01]  /*1ffa0*/  HMMA.16816.F32.BF16 R116, R20.reuse, R156, R116 ;  /* 0x0000009c1474723c */ /* 0x040fe20000041874 */
[----:B------:R-:W-:Y:S01]  /*1ffb0*/  LDSM.16.MT88.4 R172, [R233+0x17800] ;  /* 0x01780000e9ac783b */ /* 0x000fe20000004200 */
[----:B------:R-:W1:Y:S06]  /*1ffc0*/  MUFU.EX2 R199, R199 ;  /* 0x000000c700c77308 */ /* 0x000e6c0000000800 */
[C---:B------:R-:W-:Y:S08]  /*1ffd0*/  HMMA.16816.F32.BF16 R120, R20.reuse, R158, R120 ;  /* 0x0000009e1478723c */ /* 0x040ff00000041878 */
[C---:B----4-:R-:W-:Y:S08]  /*1ffe0*/  HMMA.16816.F32.BF16 R124, R20.reuse, R24, R124 ;  /* 0x00000018147c723c */ /* 0x050ff0000004187c */
[C---:B------:R-:W-:Y:S01]  /*1fff0*/  HMMA.16816.F32.BF16 R128, R20.reuse, R26, R128 ;  /* 0x0000001a1480723c */ /* 0x040fe20000041880 */
[----:B------:R-:W4:Y:S07]  /*20000*/  LDSM.16.MT88.4 R24, [R230+0x11800] ;  /* 0x01180000e618783b */ /* 0x000f2e0000004200 */
[C---:B-1----:R-:W-:Y:S08]  /*20010*/  HMMA.16816.F32.BF16 R132, R20.reuse, R28, R132 ;  /* 0x0000001c1484723c */ /* 0x042ff00000041884 */
[C---:B------:R-:W-:Y:S01]  /*20020*/  HMMA.16816.F32.BF16 R12, R20.reuse, R30, R12 ;  /* 0x0000001e140c723c */ /* 0x040fe2000004180c */
[----:B------:R-:W1:Y:S07]  /*20030*/  LDSM.16.MT88.4 R28, [R233+0x13800] ;  /* 0x01380000e91c783b */ /* 0x000e6e0000004200 */
[C---:B------:R-:W-:Y:S08]  /*20040*/  HMMA.16816.F32.BF16 R136, R20.reuse, R160, R136 ;  /* 0x000000a01488723c */ /* 0x040ff00000041888 */
[C---:B------:R-:W-:Y:S08]  /*20050*/  HMMA.16816.F32.BF16 R140, R20.reuse, R162, R140 ;  /* 0x000000a2148c723c */ /* 0x040ff0000004188c */
[C---:B---3--:R-:W-:Y:S08]  /*20060*/  HMMA.16816.F32.BF16 R16, R20.reuse, R148, R16 ;  /* 0x000000941410723c */ /* 0x048ff00000041810 */
[----:B------:R-:W-:Y:S01]  /*20070*/  HMMA.16816.F32.BF16 R144, R20, R150, R144 ;  /* 0x000000961490723c */ /* 0x000fe20000041890 */
[----:B------:R-:W-:Y:S06]  /*20080*/  LDSM.16.MT88.4 R148, [R230+0x13800] ;  /* 0x01380000e694783b */ /* 0x000fec0000004200 */
[----:B------:R-:W-:Y:S01]  /*20090*/  F2FP.BF16.PACK_AB R20, R177, R176 ;  /* 0x000000b0b114723e */ /* 0x000fe200000010ff */
[----:B------:R-:W-:Y:S01]  /*200a0*/  FADD.FTZ R176, R176, R185 ;  /* 0x000000b9b0b07221 */ /* 0x000fe20000010000 */
[----:B------:R-:W-:Y:S03]  /*200b0*/  F2FP.BF16.PACK_AB R21, R179, R178 ;  /* 0x000000b2b315723e */ /* 0x000fe600000010ff */
[----:B--2---:R-:W-:Y:S01]  /*200c0*/  F2FP.BF16.PACK_AB R22, R201, R206 ;  /* 0x000000cec916723e */ /* 0x004fe200000010ff */
[----:B------:R-:W-:Y:S01]  /*200d0*/  FADD.FTZ R177, R177, R176 ;  /* 0x000000b0b1b17221 */ /* 0x000fe20000010000 */
[----:B------:R-:W-:Y:S03]  /*200e0*/  F2FP.BF16.PACK_AB R23, R199, R166 ;  /* 0x000000a6c717723e */ /* 0x000fe600000010ff */
[----:B------:R-:W-:Y:S04]  /*200f0*/  FADD.FTZ R206, R206, R177 ;  /* 0x000000b1cece7221 */ /* 0x000fe80000010000 */
[C---:B------:R-:W-:Y:S01]  /*20100*/  HMMA.16816.F32.BF16 R160, R20.reuse, R152, R4 ;  /* 0x0000009814a0723c */ /* 0x040fe20000041804 */
[----:B------:R-:W2:Y:S02]  /*20110*/  LDSM.16.MT88.4 R4, [R232+0x13800] ;  /* 0x01380000e804783b */ /* 0x000ea40000004200 */
[----:B------:R-:W-:Y:S05]  /*20120*/  FADD.FTZ R252, R201, R206 ;  /* 0x000000cec9fc7221 */ /* 0x000fea0000010000 */
[C---:B------:R-:W-:Y:S01]  /*20130*/  HMMA.16816.F32.BF16 R156, R20.reuse, R154, R8 ;  /* 0x0000009a149c723c */ /* 0x040fe20000041808 */
[----:B------:R-:W3:Y:S07]  /*20140*/  LDSM.16.MT88.4 R8, [R231+0x13800] ;  /* 0x01380000e708783b */ /* 0x000eee0000004200 */
[C---:B------:R-:W-:Y:S01]  /*20150*/  HMMA.16816.F32.BF16 R36, R20.reuse, R168, R36 ;  /* 0x000000a81424723c */ /* 0x040fe20000041824 */
[----:B------:R-:W1:Y:S07]  /*20160*/  LDSM.16.MT88.4 R152, [R233+0x15800] ;  /* 0x01580000e998783b */ /* 0x000e6e0000004200 */
[C---:B------:R-:W-:Y:S01]  /*20170*/  HMMA.16816.F32.BF16 R40, R20.reuse, R170, R40 ;  /* 0x000000aa1428723c */ /* 0x040fe20000041828 */
[----:B------:R-:W-:Y:S07]  /*20180*/  LDSM.16.MT88.4 R168, [R230+0x15800] ;  /* 0x01580000e6a8783b */ /* 0x000fee0000004200 */
[C---:B------:R-:W-:Y:S08]  /*20190*/  HMMA.16816.F32.BF16 R44, R20.reuse, R32, R44 ;  /* 0x00000020142c723c */ /* 0x040ff0000004182c */
[C---:B------:R-:W-:Y:S01]  /*201a0*/  HMMA.16816.F32.BF16 R48, R20.reuse, R34, R48 ;  /* 0x000000221430723c */ /* 0x040fe20000041830 */
[----:B------:R-:W3:Y:S07]  /*201b0*/  LDSM.16.MT88.4 R32, [R232+0x15800] ;  /* 0x01580000e820783b */ /* 0x000eee0000004200 */
        /* <DEDUP_REMOVED lines=20> */
[C---:B------:R-:W-:Y:S08]  /*20300*/  HMMA.16816.F32.BF16 R116, R20.reuse, R168, R116 ;  /* 0x000000a81474723c */ /* 0x040ff00000041874 */
[C---:B------:R-:W-:Y:S08]  /*20310*/  HMMA.16816.F32.BF16 R120, R20.reuse, R170, R120 ;  /* 0x000000aa1478723c */ /* 0x040ff00000041878 */
[C---:B------:R-:W-:Y:S08]  /*20320*/  HMMA.16816.F32.BF16 R124, R20.reuse, R172, R124 ;  /* 0x000000ac147c723c */ /* 0x040ff0000004187c */
[C---:B------:R-:W-:Y:S08]  /*20330*/  HMMA.16816.F32.BF16 R128, R20.reuse, R174, R128 ;  /* 0x000000ae1480723c */ /* 0x040ff00000041880 */
[C---:B-1----:R-:W-:Y:S08]  /*20340*/  HMMA.16816.F32.BF16 R132, R20.reuse, R28, R132 ;  /* 0x0000001c1484723c */ /* 0x042ff00000041884 */
[C---:B------:R-:W-:Y:S08]  /*20350*/  HMMA.16816.F32.BF16 R152, R20.reuse, R30, R12 ;  /* 0x0000001e1498723c */ /* 0x040ff0000004180c */
[C---:B--2---:R-:W-:Y:S07]  /*20360*/  HMMA.16816.F32.BF16 R136, R20.reuse, R4, R136 ;  /* 0x000000041488723c */ /* 0x044fee0000041888 */
[----:B------:R-:W-:Y:S01]  /*20370*/  FADD.FTZ R5, R202, R205 ;  /* 0x000000cdca057221 */ /* 0x000fe20000010000 */
[C---:B------:R-:W-:Y:S04]  /*20380*/  HMMA.16816.F32.BF16 R140, R20.reuse, R6, R140 ;  /* 0x00000006148c723c */ /* 0x040fe8000004188c */
[----:B------:R-:W-:Y:S04]  /*20390*/  FADD.FTZ R5, R204, R5 ;  /* 0x00000005cc057221 */ /* 0x000fe80000010000 */
[C---:B---3--:R-:W-:Y:S04]  /*203a0*/  HMMA.16816.F32.BF16 R148, R20.reuse, R8, R16 ;  /* 0x000000081494723c */ /* 0x048fe80000041810 */
[----:B------:R-:W-:Y:S04]  /*203b0*/  FADD.FTZ R182, R182, R5 ;  /* 0x00000005b6b67221 */ /* 0x000fe80000010000 */
[----:B------:R-:W-:Y:S01]  /*203c0*/  FADD.FTZ R183, R183, R182 ;  /* 0x000000b6b7b77221 */ /* 0x000fe20000010000 */
[----:B------:R-:W-:Y:S03]  /*203d0*/  HMMA.16816.F32.BF16 R144, R20, R10, R144 ;  /* 0x0000000a1490723c */ /* 0x000fe60000041890 */
[----:B------:R-:W-:Y:S04]  /*203e0*/  FADD.FTZ R186, R186, R183 ;  /* 0x000000b7baba7221 */ /* 0x000fe80000010000 */
[----:B------:R-:W-:Y:S05]  /*203f0*/  FADD.FTZ R187, R187, R186 ;  /* 0x000000babbbb7221 */ /* 0x000fea0000010000 */
[----:B------:R-:W-:Y:S04]  /*20400*/  FADD.FTZ R178, R178, R187 ;  /* 0x000000bbb2b27221 */ /* 0x000fe80000010000 */
[----:B------:R-:W-:Y:S04]  /*20410*/  FADD.FTZ R178, R179, R178 ;  /* 0x000000b2b3b27221 */ /* 0x000fe80000010000 */
[----:B------:R-:W-:Y:S04]  /*20420*/  FADD.FTZ R178, R166, R178 ;  /* 0x000000b2a6b27221 */ /* 0x000fe80000010000 */
[----:B------:R-:W-:Y:S01]  /*20430*/  FADD.FTZ R251, R199, R178 ;  /* 0x000000b2c7fb7221 */ /* 0x000fe20000010000 */
[----:B------:R-:W-:-:S05]  /*20440*/  @P0 BRA `(.L_x_1100) ;  /* 0xffffbae000000947 */ /* 0x000fca000383ffff */
.L_x_1091:
[----:B------:R-:W-:Y:S02]  /*20450*/  ULDC.64 UR4, c[0x0][0x40] ;  /* 0x0000100000047ab9 */ /* 0x000fe40000000a00 */
[----:B------:R-:W-:-:S04]  /*20460*/  UIADD3 UR4, UP0, UR4, 0x160, URZ ;  /* 0x0000016004047890 */ /* 0x000fc8000ff1e03f */
[----:B------:R-:W-:Y:S02]  /*20470*/  UIADD3.X UR5, URZ, UR5, URZ, UP0, !UPT ;  /* 0x000000053f057290 */ /* 0x000fe400087fe43f */
[----:B------:R-:W-:-:S04]  /*20480*/  IMAD.U32 R8, RZ, RZ, UR4 ;  /* 0x00000004ff087e24 */ /* 0x000fc8000f8e00ff */
[----:B------:R-:W-:Y:S01]  /*20490*/  IMAD.U32 R9, RZ, RZ, UR5 ;  /* 0x00000005ff097e24 */ /* 0x000fe2000f8e00ff */
[----:B------:R-:W-:Y:S01]  /*204a0*/  ULDC.64 UR4, c[0x0][0x118] ;  /* 0x0000460000047ab9 */ /* 0x000fe20000000a00 */
[----:B------:R-:W-:-:S03]  /*204b0*/  MOV R5, 0x1f ;  /* 0x0000001f00057802 */ /* 0x000fc60000000f00 */
[----:B------:R1:W5:Y:S01]  /*204c0*/  LD.E R2, [R8.64+0xd8] ;  /* 0x0000d80408027980 */ /* 0x000362000c101900 */
[----:B------:R-:W-:Y:S01]  /*204d0*/  MOV R0, 0xffffffff ;  /* 0xffffffff00007802 */ /* 0x000fe20000000f00 */
[----:B------:R-:W-:Y:S05]  /*204e0*/  BRA.DIV ~URZ, `(.L_x_1101) ;  /* 0x000020727f007947 */ /* 0x000fea000b800000 */
[----:B------:R2:W3:Y:S02]  /*204f0*/  SHFL.BFLY PT, R6, R252, 0x2, 0x1f ;  /* 0x0c401f00fc067f89 */ /* 0x0004e400000e0000 */
.L_x_1114:
[----:B--23--:R-:W-:Y:S01]  /*20500*/  FADD.FTZ R252, R6, R252 ;  /* 0x000000fc06fc7221 */ /* 0x00cfe20000010000 */
[----:B------:R-:W-:Y:S05]  /*20510*/  BRA.DIV ~URZ, `(.L_x_1102) ;  /* 0x000020827f007947 */ /* 0x000fea000b800000 */
[----:B------:R-:W2:Y:S04]  /*20520*/  SHFL.BFLY PT, R0, R251, 0x2, 0x1f ;  /* 0x0c401f00fb007f89 */ /* 0x000ea800000e0000 */
[----:B------:R-:W3:Y:S01]  /*20530*/  SHFL.BFLY PT, R5, R252, 0x1, 0x1f ;  /* 0x0c201f00fc057f89 */ /* 0x000ee200000e0000 */
[----:B--2---:R-:W-:Y:S02]  /*20540*/  FADD.FTZ R7, R0, R251 ;  /* 0x000000fb00077221 */ /* 0x004fe40000010000 */
[----:B---3--:R-:W-:-:S03]  /*20550*/  FADD.FTZ R10, R252, R5 ;  /* 0x00000005fc0a7221 */ /* 0x008fc60000010000 */
[----:B------:R2:W3:Y:S04]  /*20560*/  SHFL.BFLY PT, R6, R7, 0x1, 0x1f ;  /* 0x0c201f0007067f89 */ /* 0x0004e800000e0000 */
.L_x_1115:
[----:B------:R-:W4:Y:S01]  /*20570*/  S2R R4, SR_TID.X ;  /* 0x0000000000047919 */ /* 0x000f220000002100 */
[----:B------:R-:W-:Y:S01]  /*20580*/  FSETP.NE.FTZ.AND P4, PT, R10, RZ, PT ;  /* 0x000000ff0a00720b */ /* 0x000fe20003f95000 */
[----:B---3--:R-:W-:Y:S01]  /*20590*/  FADD.FTZ R6, R6, R7 ;  /* 0x0000000706067221 */ /* 0x008fe20000010000 */
[----:B------:R-:W-:Y:S01]  /*205a0*/  MOV R0, 0x3f800000 ;  /* 0x3f80000000007802 */ /* 0x000fe20000000f00 */
[----:B------:R-:W-:-:S03]  /*205b0*/  ULDC.64 UR4, c[0x0][0x118] ;  /* 0x0000460000047ab9 */ /* 0x000fc60000000a00 */
[----:B------:R-:W-:-:S07]  /*205c0*/  FSETP.NE.FTZ.AND P3, PT, R6, RZ, PT ;  /* 0x000000ff0600720b */ /* 0x000fce0003f75000 */
[----:B------:R-:W3:Y:S01]  /*205d0*/  @P4 MUFU.RCP R0, R10 ;  /* 0x0000000a00004308 */ /* 0x000ee20000001000 */
[----:B----4-:R-:W-:-:S04]  /*205e0*/  SHF.R.S32.HI R5, RZ, 0x1f, R4 ;  /* 0x0000001fff057819 */ /* 0x010fc80000011404 */
[----:B--2---:R-:W-:Y:S01]  /*205f0*/  LEA.HI R7, R5, R4, RZ, 0x2 ;  /* 0x0000000405077211 */ /* 0x004fe200078f10ff */
[----:B---3--:R-:W-:-:S03]  /*20600*/  FMUL.FTZ R160, R0, R160 ;  /* 0x000000a000a07220 */ /* 0x008fc60000410000 */
[--C-:B------:R-:W-:Y:S01]  /*20610*/  SHF.R.S32.HI R12, RZ, 0x2, R7.reuse ;  /* 0x00000002ff0c7819 */ /* 0x100fe20000011407 */
[C---:B------:R-:W-:Y:S01]  /*20620*/  FMUL.FTZ R161, R0.reuse, R161 ;  /* 0x000000a100a17220 */ /* 0x040fe20000410000 */
[----:B------:R-:W-:Y:S01]  /*20630*/  SHF.R.S32.HI R11, RZ, 0x1f, R7 ;  /* 0x0000001fff0b7819 */ /* 0x000fe20000011407 */
[C---:B------:R-:W-:Y:S01]  /*20640*/  FMUL.FTZ R156, R0.reuse, R156 ;  /* 0x0000009c009c7220 */ /* 0x040fe20000410000 */
[----:B------:R-:W-:Y:S01]  /*20650*/  LOP3.LUT R7, R7, 0x3ffffffc, RZ, 0xc0, !PT ;  /* 0x3ffffffc07077812 */ /* 0x000fe200078ec0ff */
[C---:B------:R-:W-:Y:S01]  /*20660*/  FMUL.FTZ R157, R0.reuse, R157 ;  /* 0x0000009d009d7220 */ /* 0x040fe20000410000 */
[----:B------:R-:W-:Y:S01]  /*20670*/  LEA.HI R11, R11, R12, RZ, 0x3 ;  /* 0x0000000c0b0b7211 */ /* 0x000fe200078f18ff */
[C---:B------:R-:W-:Y:S01]  /*20680*/  FMUL.FTZ R36, R0.reuse, R36 ;  /* 0x0000002400247220 */ /* 0x040fe20000410000 */
[----:B------:R-:W-:Y:S01]  /*20690*/  IADD3 R16, -R7, R4, RZ ;  /* 0x0000000407107210 */ /* 0x000fe20007ffe1ff */
[C---:B------:R-:W-:Y:S01]  /*206a0*/  FMUL.FTZ R37, R0.reuse, R37 ;  /* 0x0000002500257220 */ /* 0x040fe20000410000 */
[----:B------:R-:W-:Y:S01]  /*206b0*/  LOP3.LUT R11, R11, 0xfffffff8, RZ, 0xc0, !PT ;  /* 0xfffffff80b0b7812 */ /* 0x000fe200078ec0ff */
[C---:B------:R-:W-:Y:S01]  /*206c0*/  FMUL.FTZ R40, R0.reuse, R40 ;  /* 0x0000002800287220 */ /* 0x040fe20000410000 */
[----:B------:R-:W-:Y:S01]  /*206d0*/  F2FP.BF16.PACK_AB R160, R161, R160 ;  /* 0x000000a0a1a0723e */ /* 0x000fe200000010ff */
[----:B------:R-:W-:Y:S01]  /*206e0*/  FMUL.FTZ R41, R0, R41 ;  /* 0x0000002900297220 */ /* 0x000fe20000410000 */
[----:B------:R-:W-:Y:S01]  /*206f0*/  IADD3 R12, R12, -R11, RZ ;  /* 0x8000000b0c0c7210 */ /* 0x000fe20007ffe0ff */
[C---:B------:R-:W-:Y:S01]  /*20700*/  FMUL.FTZ R44, R0.reuse, R44 ;  /* 0x0000002c002c7220 */ /* 0x040fe20000410000 */
[----:B------:R-:W-:Y:S01]  /*20710*/  LEA.HI R11, R5, R4, RZ, 0x5 ;  /* 0x00000004050b7211 */ /* 0x000fe200078f28ff */
[----:B------:R-:W-:Y:S01]  /*20720*/  FMUL.FTZ R45, R0, R45 ;  /* 0x0000002d002d7220 */ /* 0x000fe20000410000 */
[----:B------:R-:W-:Y:S01]  /*20730*/  SHF.L.U32 R14, R12, 0x6, RZ ;  /* 0x000000060c0e7819 */ /* 0x000fe200000006ff */
[C---:B------:R-:W-:Y:S01]  /*20740*/  FMUL.FTZ R48, R0.reuse, R48 ;  /* 0x0000003000307220 */ /* 0x040fe20000410000 */
[----:B------:R-:W-:Y:S01]  /*20750*/  SHF.R.S32.HI R13, RZ, 0x5, R11 ;  /* 0x00000005ff0d7819 */ /* 0x000fe2000001140b */
[----:B------:R-:W-:Y:S01]  /*20760*/  FMUL.FTZ R49, R0, R49 ;  /* 0x0000003100317220 */ /* 0x000fe20000410000 */
[----:B------:R-:W-:Y:S01]  /*20770*/  LOP3.LUT R14, R14, 0x1c0, RZ, 0xc0, !PT ;  /* 0x000001c00e0e7812 */ /* 0x000fe200078ec0ff */
[----:B------:R-:W-:Y:S01]  /*20780*/  FMUL.FTZ R52, R0, R52 ;  /* 0x0000003400347220 */ /* 0x000fe20000410000 */
[----:B------:R-:W-:Y:S01]  /*20790*/  LOP3.LUT R7, R12, 0x1, RZ, 0xc0, !PT ;  /* 0x000000010c077812 */ /* 0x000fe200078ec0ff */
[C---:B------:R-:W-:Y:S01]  /*207a0*/  FMUL.FTZ R53, R0.reuse, R53 ;  /* 0x0000003500357220 */ /* 0x040fe20000410000 */
[----:B------:R-:W-:Y:S01]  /*207b0*/  LEA R16, R13, R16, 0x9 ;  /* 0x000000100d107211 */ /* 0x000fe200078e48ff */
[----:B------:R-:W-:Y:S01]  /*207c0*/  FMUL.FTZ R56, R0, R56 ;  /* 0x0000003800387220 */ /* 0x000fe20000410000 */
[----:B------:R-:W-:Y:S01]  /*207d0*/  LEA.HI R15, R14, R14, RZ, 0x1d ;  /* 0x0000000e0e0f7211 */ /* 0x000fe200078fe8ff */
[C---:B------:R-:W-:Y:S01]  /*207e0*/  FMUL.FTZ R57, R0.reuse, R57 ;  /* 0x0000003900397220 */ /* 0x040fe20000410000 */
[----:B------:R-:W-:Y:S01]  /*207f0*/  ISETP.NE.U32.AND P0, PT, R7, 0x1, PT ;  /* 0x000000010700780c */ /* 0x000fe20003f05070 */
[----:B------:R-:W-:Y:S01]  /*20800*/  FMUL.FTZ R60, R0, R60 ;  /* 0x0000003c003c7220 */ /* 0x000fe20000410000 */
[----:B------:R-:W-:Y:S01]  /*20810*/  LEA R15, R16, R15, 0x1 ;  /* 0x0000000f100f7211 */ /* 0x000fe200078e08ff */
[----:B------:R-:W-:Y:S01]  /*20820*/  FMUL.FTZ R61, R0, R61 ;  /* 0x0000003d003d7220 */ /* 0x000fe20000410000 */
[----:B------:R-:W-:Y:S01]  /*20830*/  R2P PR, R12, 0x6 ;  /* 0x000000060c007804 */ /* 0x000fe20000000000 */
[C---:B------:R-:W-:Y:S01]  /*20840*/  FMUL.FTZ R64, R0.reuse, R64 ;  /* 0x0000004000407220 */ /* 0x040fe20000410000 */
[----:B------:R-:W-:Y:S01]  /*20850*/  MOV R7, 0x20 ;  /* 0x0000002000077802 */ /* 0x000fe20000000f00 */
[C---:B------:R-:W-:Y:S01]  /*20860*/  FMUL.FTZ R65, R0.reuse, R65 ;  /* 0x0000004100417220 */ /* 0x040fe20000410000 */
[----:B------:R-:W-:Y:S01]  /*20870*/  SHF.L.U32 R15, R15, 0x1, RZ ;  /* 0x000000010f0f7819 */ /* 0x000fe200000006ff */
[C---:B------:R-:W-:Y:S01]  /*20880*/  FMUL.FTZ R68, R0.reuse, R68 ;  /* 0x0000004400447220 */ /* 0x040fe20000410000 */
[----:B------:R-:W-:Y:S01]  /*20890*/  SEL R12, R7, 0xffffffe0, !P1 ;  /* 0xffffffe0070c7807 */ /* 0x000fe20004800000 */
[C---:B------:R-:W-:Y:S01]  /*208a0*/  FMUL.FTZ R69, R0.reuse, R69 ;  /* 0x0000004500457220 */ /* 0x040fe20000410000 */
[----:B------:R-:W-:Y:S01]  /*208b0*/  MOV R7, 0x40 ;  /* 0x0000004000077802 */ /* 0x000fe20000000f00 */
[C---:B------:R-:W-:Y:S01]  /*208c0*/  FMUL.FTZ R72, R0.reuse, R72 ;  /* 0x0000004800487220 */ /* 0x040fe20000410000 */
[C---:B------:R-:W-:Y:S01]  /*208d0*/  IADD3 R17, R15.reuse, -0x10, RZ ;  /* 0xfffffff00f117810 */ /* 0x040fe20007ffe0ff */
[C---:B------:R-:W-:Y:S01]  /*208e0*/  FMUL.FTZ R73, R0.reuse, R73 ;  /* 0x0000004900497220 */ /* 0x040fe20000410000 */
[----:B------:R-:W-:Y:S01]  /*208f0*/  @P0 IADD3 R17, R15, 0x10, RZ ;  /* 0x000000100f110810 */ /* 0x000fe20007ffe0ff */
[C---:B------:R-:W-:Y:S01]  /*20900*/  FMUL.FTZ R76, R0.reuse, R76 ;  /* 0x0000004c004c7220 */ /* 0x040fe20000410000 */
[----:B------:R-:W-:Y:S01]  /*20910*/  SEL R14, R7, 0xffffffc0, !P2 ;  /* 0xffffffc0070e7807 */ /* 0x000fe20005000000 */
[C---:B------:R-:W-:Y:S01]  /*20920*/  FMUL.FTZ R77, R0.reuse, R77 ;  /* 0x0000004d004d7220 */ /* 0x040fe20000410000 */
[----:B------:R-:W-:Y:S01]  /*20930*/  F2FP.BF16.PACK_AB R156, R157, R156 ;  /* 0x0000009c9d9c723e */ /* 0x000fe200000010ff */
[C---:B------:R-:W-:Y:S01]  /*20940*/  FMUL.FTZ R80, R0.reuse, R80 ;  /* 0x0000005000507220 */ /* 0x040fe20000410000 */
[----:B------:R-:W-:Y:S01]  /*20950*/  F2FP.BF16.PACK_AB R36, R37, R36 ;  /* 0x000000242524723e */ /* 0x000fe200000010ff */
[C---:B------:R-:W-:Y:S01]  /*20960*/  FMUL.FTZ R81, R0.reuse, R81 ;  /* 0x0000005100517220 */ /* 0x040fe20000410000 */
[----:B------:R-:W-:Y:S01]  /*20970*/  IADD3 R19, R15, R12, RZ ;  /* 0x0000000c0f137210 */ /* 0x000fe20007ffe0ff */
[C---:B------:R-:W-:Y:S01]  /*20980*/  FMUL.FTZ R84, R0.reuse, R84 ;  /* 0x0000005400547220 */ /* 0x040fe20000410000 */
[----:B------:R-:W-:Y:S01]  /*20990*/  F2FP.BF16.PACK_AB R40, R41, R40 ;  /* 0x000000282928723e */ /* 0x000fe200000010ff */
[----:B------:R-:W-:Y:S01]  /*209a0*/  FMUL.FTZ R85, R0, R85 ;  /* 0x0000005500557220 */ /* 0x000fe20000410000 */
[----:B------:R-:W-:Y:S01]  /*209b0*/  IADD3 R7, R12, R17, RZ ;  /* 0x000000110c077210 */ /* 0x000fe20007ffe0ff */
[C---:B------:R-:W-:Y:S01]  /*209c0*/  FMUL.FTZ R88, R0.reuse, R88 ;  /* 0x0000005800587220 */ /* 0x040fe20000410000 */
[----:B------:R-:W-:Y:S01]  /*209d0*/  F2FP.BF16.PACK_AB R44, R45, R44 ;  /* 0x0000002c2d2c723e */ /* 0x000fe200000010ff */
[C---:B------:R-:W-:Y:S01]  /*209e0*/  FMUL.FTZ R89, R0.reuse, R89 ;  /* 0x0000005900597220 */ /* 0x040fe20000410000 */
[----:B------:R-:W-:Y:S01]  /*209f0*/  IADD3 R21, R15, R14, RZ ;  /* 0x0000000e0f157210 */ /* 0x000fe20007ffe0ff */
[C---:B------:R-:W-:Y:S01]  /*20a00*/  FMUL.FTZ R92, R0.reuse, R92 ;  /* 0x0000005c005c7220 */ /* 0x040fe20000410000 */
[----:B------:R-:W-:Y:S01]  /*20a10*/  F2FP.BF16.PACK_AB R48, R49, R48 ;  /* 0x000000303130723e */ /* 0x000fe200000010ff */
[C---:B------:R-:W-:Y:S01]  /*20a20*/  FMUL.FTZ R93, R0.reuse, R93 ;  /* 0x0000005d005d7220 */ /* 0x040fe20000410000 */
[----:B------:R-:W-:Y:S01]  /*20a30*/  STS [R15], R160 ;  /* 0x000000a00f007388 */ /* 0x000fe20000000800 */
        /* <DEDUP_REMOVED lines=52> */
[----:B------:R-:W-:Y:S01]  /*20d80*/  FMUL.FTZ R148, R0, R148 ;  /* 0x0000009400947220 */ /* 0x000fe20000410000 */
[----:B------:R-:W-:Y:S01]  /*20d90*/  ISETP.NE.AND P0, PT, R246, -0x1, PT ;  /* 0xfffffffff600780c */ /* 0x000fe20003f05270 */
[C---:B------:R-:W-:Y:S01]  /*20da0*/  FMUL.FTZ R149, R0.reuse, R149 ;  /* 0x0000009500957220 */ /* 0x040fe20000410000 */
[----:B------:R-:W-:Y:S01]  /*20db0*/  F2FP.BF16.PACK_AB R140, R141, R140 ;  /* 0x0000008c8d8c723e */ /* 0x000fe200000010ff */
[----:B------:R-:W-:-:S02]  /*20dc0*/  FMUL.FTZ R144, R0, R144 ;  /* 0x0000009000907220 */ /* 0x000fc40000410000 */
[----:B------:R-:W-:Y:S01]  /*20dd0*/  FMUL.FTZ R145, R0, R145 ;  /* 0x0000009100917220 */ /* 0x000fe20000410000 */
[----:B------:R-:W-:Y:S02]  /*20de0*/  MOV R0, 0x3f800000 ;  /* 0x3f80000000007802 */ /* 0x000fe40000000f00 */
[----:B------:R-:W-:Y:S02]  /*20df0*/  F2FP.BF16.PACK_AB R148, R149, R148 ;  /* 0x000000949594723e */ /* 0x000fe400000010ff */
[----:B------:R-:W-:Y:S02]  /*20e00*/  F2FP.BF16.PACK_AB R144, R145, R144 ;  /* 0x000000909190723e */ /* 0x000fe400000010ff */
[----:B------:R-:W2:Y:S02]  /*20e10*/  @P3 MUFU.RCP R0, R6 ;  /* 0x0000000600003308 */ /* 0x000ea40000001000 */
[C---:B--2---:R-:W-:Y:S02]  /*20e20*/  FMUL.FTZ R163, R0.reuse, R163 ;  /* 0x000000a300a37220 */ /* 0x044fe40000410000 */
[----:B------:R-:W-:-:S02]  /*20e30*/  FMUL.FTZ R162, R0, R162 ;  /* 0x000000a200a27220 */ /* 0x000fc40000410000 */
[C---:B------:R-:W-:Y:S02]  /*20e40*/  FMUL.FTZ R159, R0.reuse, R159 ;  /* 0x0000009f009f7220 */ /* 0x040fe40000410000 */
[C---:B------:R-:W-:Y:S01]  /*20e50*/  FMUL.FTZ R158, R0.reuse, R158 ;  /* 0x0000009e009e7220 */ /* 0x040fe20000410000 */
[----:B------:R-:W-:Y:S01]  /*20e60*/  F2FP.BF16.PACK_AB R162, R163, R162 ;  /* 0x000000a2a3a2723e */ /* 0x000fe200000010ff */
[C---:B------:R-:W-:Y:S02]  /*20e70*/  FMUL.FTZ R39, R0.reuse, R39 ;  /* 0x0000002700277220 */ /* 0x040fe40000410000 */
[C---:B------:R-:W-:Y:S01]  /*20e80*/  FMUL.FTZ R38, R0.reuse, R38 ;  /* 0x0000002600267220 */ /* 0x040fe20000410000 */
[----:B------:R-:W-:Y:S01]  /*20e90*/  F2FP.BF16.PACK_AB R158, R159, R158 ;  /* 0x0000009e9f9e723e */ /* 0x000fe200000010ff */
[C---:B------:R-:W-:Y:S01]  /*20ea0*/  FMUL.FTZ R43, R0.reuse, R43 ;  /* 0x0000002b002b7220 */ /* 0x040fe20000410000 */
[----:B------:R-:W-:Y:S01]  /*20eb0*/  STS [R15+0x400], R162 ;  /* 0x000400a20f007388 */ /* 0x000fe20000000800 */
[C---:B------:R-:W-:Y:S01]  /*20ec0*/  FMUL.FTZ R42, R0.reuse, R42 ;  /* 0x0000002a002a7220 */ /* 0x040fe20000410000 */
[----:B------:R-:W-:Y:S01]  /*20ed0*/  F2FP.BF16.PACK_AB R38, R39, R38 ;  /* 0x000000262726723e */ /* 0x000fe200000010ff */
[C---:B------:R-:W-:Y:S01]  /*20ee0*/  FMUL.FTZ R47, R0.reuse, R47 ;  /* 0x0000002f002f7220 */ /* 0x040fe20000410000 */
[----:B------:R-:W-:Y:S01]  /*20ef0*/  STS [R17], R156 ;  /* 0x0000009c11007388 */ /* 0x000fe20000000800 */
        /* <DEDUP_REMOVED lines=108> */
[----:B------:R-:W-:Y:S01]  /*215c0*/  FMUL.FTZ R0, R0, R146 ;  /* 0x0000009200007220 */ /* 0x000fe20000410000 */
[----:B------:R-:W-:-:S02]  /*215d0*/  F2FP.BF16.PACK_AB R150, R151, R150 ;  /* 0x000000969796723e */ /* 0x000fc400000010ff */
[----:B------:R-:W-:Y:S02]  /*215e0*/  STS [R27+0x2000], R88 ;  /* 0x002000581b007388 */ /* 0x000fe40000000800 */
[----:B------:R-:W-:Y:S02]  /*215f0*/  F2FP.BF16.PACK_AB R0, R147, R0 ;  /* 0x000000009300723e */ /* 0x000fe400000010ff */
        /* <DEDUP_REMOVED lines=33> */
[----:B--2---:R-:W2:Y:S04]  /*21810*/  LD.E.U8 R7, [R8.64+0x1c8] ;  /* 0x0001c80408077980 */ /* 0x004ea8000c101100 */
[----:B------:R-:W4:Y:S04]  /*21820*/  @!P0 LD.E.64 R16, [R8.64+0x80] ;  /* 0x0000800408108980 */ /* 0x000f28000c101b00 */
[----:B------:R-:W3:Y:S01]  /*21830*/  LD.E.64 R82, [R8.64+0x88] ;  /* 0x0000880408527980 */ /* 0x000ee2000c101b00 */
[----:B------:R-:W1:Y:S01]  /*21840*/  @P4 MUFU.LG2 R15, R10 ;  /* 0x0000000a000f4308 */ /* 0x000e620000000c00 */
[----:B------:R-:W-:Y:S01]  /*21850*/  @!P0 SHF.R.S32.HI R14, RZ, 0x1f, R242 ;  /* 0x0000001fff0e8819 */ /* 0x000fe200000114f2 */
[----:B------:R-:W-:Y:S01]  /*21860*/  BSSY B0, `(.L_x_1103) ;  /* 0x0000020000007945 */ /* 0x000fe20003800000 */
[----:B------:R2:W5:Y:S05]  /*21870*/  LD.E.64 R80, [R8.64+0x90] ;  /* 0x0000900408507980 */ /* 0x00056a000c101b00 */
[----:B------:R-:W1:Y:S01]  /*21880*/  @P3 MUFU.LG2 R6, R6 ;  /* 0x0000000600063308 */ /* 0x000e620000000c00 */
[----:B------:R-:W-:Y:S01]  /*21890*/  MOV R12, 0x7f800000 ;  /* 0x7f800000000c7802 */ /* 0x000fe20000000f00 */
[----:B-1----:R-:W-:-:S02]  /*218a0*/  @P4 FMUL.FTZ R15, R15, 0.69314718246459960938 ;  /* 0x3f3172180f0f4820 */ /* 0x002fc40000410000 */
[----:B------:R-:W-:-:S04]  /*218b0*/  @P3 FMUL.FTZ R10, R6, 0.69314718246459960938 ;  /* 0x3f317218060a3820 */ /* 0x000fc80000410000 */
[----:B-----5:R-:W-:Y:S01]  /*218c0*/  @P3 FFMA.FTZ R12, R3, R2, R10 ;  /* 0x00000002030c3223 */ /* 0x020fe2000001000a */
[----:B--2---:R-:W-:Y:S01]  /*218d0*/  ISETP.NE.AND P1, PT, R7, RZ, PT ;  /* 0x000000ff0700720c */ /* 0x004fe20003f25270 */
[----:B----4-:R-:W-:-:S04]  /*218e0*/  @!P0 IMAD R17, R17, R242, RZ ;  /* 0x000000f211118224 */ /* 0x010fc800078e02ff */
[----:B------:R-:W-:Y:S02]  /*218f0*/  @!P0 IMAD R14, R16, R14, R17 ;  /* 0x0000000e100e8224 */ /* 0x000fe400078e0211 */
[-C--:B---3--:R-:W-:Y:S02]  /*21900*/  @P0 IMAD R0, R83, R246.reuse, RZ ;  /* 0x000000f653000224 */ /* 0x088fe400078e02ff */
[----:B------:R-:W-:-:S04]  /*21910*/  @P0 IMAD.WIDE.U32 R18, R82, R246, RZ ;  /* 0x000000f652120225 */ /* 0x000fc800078e00ff */
[----:B------:R-:W-:Y:S01]  /*21920*/  @!P0 IMAD.WIDE.U32 R16, R16, R242, RZ ;  /* 0x000000f210108225 */ /* 0x000fe200078e00ff */
[----:B------:R-:W-:Y:S02]  /*21930*/  MOV R7, 0x7f800000 ;  /* 0x7f80000000077802 */ /* 0x000fe40000000f00 */
[----:B------:R-:W-:Y:S01]  /*21940*/  @P0 IADD3 R0, R19, R0, RZ ;  /* 0x0000000013000210 */ /* 0x000fe20007ffe0ff */
[----:B------:R-:W-:Y:S01]  /*21950*/  @P4 FFMA.FTZ R7, R164, R2, R15 ;  /* 0x00000002a4074223 */ /* 0x000fe2000001000f */
[----:B------:R-:W-:Y:S02]  /*21960*/  @P0 MOV R6, R18 ;  /* 0x0000001200060202 */ /* 0x000fe40000000f00 */
[----:B------:R-:W-:Y:S02]  /*21970*/  @!P0 IADD3 R0, R17, R14, RZ ;  /* 0x0000000e11008210 */ /* 0x000fe40007ffe0ff */
[----:B------:R-:W-:Y:S01]  /*21980*/  @!P0 MOV R6, R16 ;  /* 0x0000001000068202 */ /* 0x000fe20000000f00 */
[----:B------:R-:W-:Y:S05]  /*21990*/  @!P1 BRA `(.L_x_1104) ;  /* 0x0000007000009947 */ /* 0x000fea0003800000 */
[----:B------:R-:W-:Y:S01]  /*219a0*/  ISETP.NE.AND P0, PT, R246, -0x1, PT ;  /* 0xfffffffff600780c */ /* 0x000fe20003f05270 */
[----:B------:R-:W-:-:S02]  /*219b0*/  ULDC.64 UR4, c[0x0][0x118] ;  /* 0x0000460000047ab9 */ /* 0x000fc40000000a00 */
[----:B------:R-:W2:Y:S10]  /*219c0*/  LD.E R14, [R8.64+0xd4] ;  /* 0x0000d404080e7980 */ /* 0x000eb4000c101900 */
[----:B------:R-:W3:Y:S02]  /*219d0*/  @!P0 LD.E R3, [R8.64+0xb4] ;  /* 0x0000b40408038980 */ /* 0x000ee4000c101900 */
[----:B---3--:R-:W-:-:S04]  /*219e0*/  @!P0 IMAD R246, R3, R242, RZ ;  /* 0x000000f203f68224 */ /* 0x008fc800078e02ff */
[----:B--2---:R-:W-:Y:S01]  /*219f0*/  IMAD R14, R14, R241, R246 ;  /* 0x000000f10e0e7224 */ /* 0x004fe200078e02f6 */
[----:B------:R-:W-:Y:S05]  /*21a00*/  BRA `(.L_x_1105) ;  /* 0x0000005000007947 */ /* 0x000fea0003800000 */
.L_x_1104:
[----:B------:R-:W-:Y:S02]  /*21a10*/  ULDC.64 UR4, c[0x0][0x118] ;  /* 0x0000460000047ab9 */ /* 0x000fe40000000a00 */
[----:B------:R-:W2:Y:S04]  /*21a20*/  LD.E R2, [R8.64+0x60] ;  /* 0x0000600408027980 */ /* 0x000ea8000c101900 */
[----:B------:R-:W3:Y:S01]  /*21a30*/  LD.E R14, [R8.64+0xb4] ;  /* 0x0000b404080e7980 */ /* 0x000ee2000c101900 */
[----:B--2---:R-:W-:-:S04]  /*21a40*/  IMAD R3, R2, R242, R241 ;  /* 0x000000f202037224 */ /* 0x004fc800078e02f1 */
[----:B---3--:R-:W-:Y:S02]  /*21a50*/  IMAD R14, R14, R3, RZ ;  /* 0x000000030e0e7224 */ /* 0x008fe400078e02ff */
.L_x_1105:
[----:B------:R-:W-:Y:S05]  /*21a60*/  BSYNC B0 ;  /* 0x0000000000007941 */ /* 0x000fea0003800000 */
.L_x_1103:
[----:B------:R-:W-:Y:S02]  /*21a70*/  ULDC.64 UR4, c[0x0][0x118] ;  /* 0x0000460000047ab9 */ /* 0x000fe40000000a00 */
[----:B------:R1:W5:Y:S04]  /*21a80*/  LD.E.64 R84, [R8.64+0x70] ;  /* 0x0000700408547980 */ /* 0x000368000c101b00 */
[----:B------:R1:W5:Y:S01]  /*21a90*/  LD.E.64 R86, [R8.64+0xa0] ;  /* 0x0000a00408567980 */ /* 0x000362000c101b00 */
[----:B------:R-:W-:Y:S01]  /*21aa0*/  WARPSYNC 0xffffffff ;  /* 0xffffffff00007948 */ /* 0x000fe20003800000 */
[----:B------:R-:W-:Y:S01]  /*21ab0*/  LOP3.LUT R3, R11, 0xffffffe0, RZ, 0xc0, !PT ;  /* 0xffffffe00b037812 */ /* 0x000fe200078ec0ff */
[----:B------:R-:W-:Y:S01]  /*21ac0*/  BSSY B0, `(.L_x_1106) ;  /* 0x000002a000007945 */ /* 0x000fe20003800000 */
[----:B------:R-:W-:Y:S01]  /*21ad0*/  BAR.SYNC.DEFER_BLOCKING 0x0 ;  /* 0x0000000000007b1d */ /* 0x000fe20000010000 */
[----:B------:R-:W-:-:S02]  /*21ae0*/  SHF.R.S32.HI R10, RZ, 0x1f, R13 ;  /* 0x0000001fff0a7819 */ /* 0x000fc4000001140d */
[----:B------:R-:W-:Y:S02]  /*21af0*/  IMAD.IADD R3, R4, 0x1, -R3 ;  /* 0x0000000104037824 */ /* 0x000fe400078e0a03 */
[----:B------:R-:W-:-:S03]  /*21b00*/  LEA.HI R10, R10, R13, RZ, 0x2 ;  /* 0x0000000d0a0a7211 */ /* 0x000fc600078f10ff */
[----:B------:R-:W-:Y:S02]  /*21b10*/  LOP3.LUT P0, RZ, R3, 0x3, RZ, 0xc0, !PT ;  /* 0x0000000303ff7812 */ /* 0x000fe4000780c0ff */
[----:B------:R-:W-:Y:S02]  /*21b20*/  SHF.R.S32.HI R2, RZ, 0x1f, R3 ;  /* 0x0000001fff027819 */ /* 0x000fe40000011403 */
[----:B------:R-:W-:Y:S02]  /*21b30*/  LOP3.LUT R10, R10, 0xffffffc, RZ, 0xc0, !PT ;  /* 0x0ffffffc0a0a7812 */ /* 0x000fe400078ec0ff */
[----:B------:R-:W-:-:S03]  /*21b40*/  LEA.HI R2, R2, R3, RZ, 0x2 ;  /* 0x0000000302027211 */ /* 0x000fc600078f10ff */
[----:B------:R-:W-:Y:S01]  /*21b50*/  IMAD.IADD R13, R13, 0x1, -R10 ;  /* 0x000000010d0d7824 */ /* 0x000fe200078e0a0a */
[----:B------:R-:W-:-:S05]  /*21b60*/  SHF.R.S32.HI R2, RZ, 0x2, R2 ;  /* 0x00000002ff027819 */ /* 0x000fca0000011402 */
[----:B------:R-:W-:Y:S01]  /*21b70*/  IMAD R13, R13, 0x10, R2 ;  /* 0x000000100d0d7824 */ /* 0x000fe200078e0202 */
[----:B------:R1:W2:Y:S04]  /*21b80*/  LDS.128 R72, [R245] ;  /* 0x00000000f5487984 */ /* 0x0002a80000000c00 */
        /* <DEDUP_REMOVED lines=16> */
[----:B--234-:R-:W-:Y:S01]  /*21c90*/  IMAD R14, R243, 0x40, R14 ;  /* 0x00000040f30e7824 */ /* 0x01cfe200078e020e */
[----:B------:R-:W-:Y:S01]  /*21ca0*/  IADD3 R11, R13, 0x8, RZ ;  /* 0x000000080d0b7810 */ /* 0x000fe20007ffe0ff */
[----:B------:R-:W-:Y:S01]  /*21cb0*/  IMAD R2, R243, -0x40, R244 ;  /* 0xffffffc0f3027824 */ /* 0x000fe200078e02f4 */
[----:B------:R-:W-:-:S02]  /*21cc0*/  ULDC.64 UR4, c[0x0][0x118] ;  /* 0x0000460000047ab9 */ /* 0x000fc40000000a00 */
[----:B------:R-:W-:Y:S02]  /*21cd0*/  SHF.R.S32.HI R10, RZ, 0x1f, R14 ;  /* 0x0000001fff0a7819 */ /* 0x000fe4000001140e */
[C---:B------:R-:W-:Y:S02]  /*21ce0*/  IADD3 R3, P0, R13.reuse, R14, RZ ;  /* 0x0000000e0d037210 */ /* 0x040fe40007f1e0ff */
[-C--:B------:R-:W-:Y:S02]  /*21cf0*/  ISETP.GE.AND P2, PT, R13, R2.reuse, PT ;  /* 0x000000020d00720c */ /* 0x080fe40003f46270 */
[----:B------:R-:W-:Y:S02]  /*21d00*/  ISETP.GE.AND P1, PT, R11, R2, PT ;  /* 0x000000020b00720c */ /* 0x000fe40003f26270 */
[----:B------:R-:W-:Y:S02]  /*21d10*/  LEA.HI.X.SX32 R10, R13, R10, 0x1, P0 ;  /* 0x0000000a0d0a7211 */ /* 0x000fe400000f0eff */
[----:B-----5:R-:W-:-:S04]  /*21d20*/  LEA R2, P0, R3, R86, 0x2 ;  /* 0x0000005603027211 */ /* 0x020fc800078010ff */
[----:B------:R-:W-:-:S05]  /*21d30*/  LEA.HI.X R3, R3, R87, R10, 0x2, P0 ;  /* 0x0000005703037211 */ /* 0x000fca00000f140a */
[----:B------:R2:W-:Y:S04]  /*21d40*/  @!P2 ST.E [R2.64], R7 ;  /* 0x000000070200a985 */ /* 0x0005e8000c101904 */
[----:B------:R2:W-:Y:S02]  /*21d50*/  @!P1 ST.E [R2.64+0x20], R12 ;  /* 0x0000200c02009985 */ /* 0x0005e4000c101904 */
.L_x_1107:
[----:B--234-:R-:W-:Y:S05]  /*21d60*/  BSYNC B0 ;  /* 0x0000000000007941 */ /* 0x01cfea0003800000 */
.L_x_1106:
[----:B------:R-:W2:Y:S01]  /*21d70*/  S2R R2, SR_TID.X ;  /* 0x0000000000027919 */ /* 0x000ea20000002100 */
[----:B------:R-:W-:Y:S01]  /*21d80*/  LEA.HI R3, R5, R4, RZ, 0x3 ;  /* 0x0000000405037211 */ /* 0x000fe200078f18ff */
[----:B------:R-:W-:Y:S01]  /*21d90*/  ULDC.64 UR4, c[0x0][0x118] ;  /* 0x0000460000047ab9 */ /* 0x000fe20000000a00 */
[----:B------:R-:W-:Y:S01]  /*21da0*/  IMAD.SHL.U32 R243, R243, 0x40, RZ ;  /* 0x00000040f3f37824 */ /* 0x000fe200078e00ff */
[----:B-1----:R1:W5:Y:S01]  /*21db0*/  LD.E R8, [R8.64+0xc0] ;  /* 0x0000c00408087980 */ /* 0x002362000c101900 */
[----:B------:R-:W-:Y:S01]  /*21dc0*/  LOP3.LUT R3, R3, 0xfffffff8, RZ, 0xc0, !PT ;  /* 0xfffffff803037812 */ /* 0x000fe200078ec0ff */
[----:B------:R-:W-:Y:S01]  /*21dd0*/  IMAD R7, R81, R241, RZ ;  /* 0x000000f151077224 */ /* 0x000fe200078e02ff */
[----:B------:R-:W-:Y:S01]  /*21de0*/  BSSY B0, `(.L_x_1108) ;  /* 0x000002b000007945 */ /* 0x000fe20003800000 */
[----:B------:R-:W-:Y:S01]  /*21df0*/  SHF.R.S32.HI R10, RZ, 0x1f, R243 ;  /* 0x0000001fff0a7819 */ /* 0x000fe200000114f3 */
[----:B------:R-:W-:-:S02]  /*21e00*/  IMAD R5, R83, R243, RZ ;  /* 0x000000f353057224 */ /* 0x000fc400078e02ff */
[----:B------:R-:W-:Y:S02]  /*21e10*/  IMAD.IADD R4, R4, 0x1, -R3 ;  /* 0x0000000104047824 */ /* 0x000fe400078e0a03 */
[----:B------:R-:W-:Y:S02]  /*21e20*/  IMAD R5, R82, R10, R5 ;  /* 0x0000000a52057224 */ /* 0x000fe400078e0205 */
[----:B------:R-:W-:-:S05]  /*21e30*/  IMAD.SHL.U32 R14, R4, 0x8, RZ ;  /* 0x00000008040e7824 */ /* 0x000fca00078e00ff */
[----:B------:R-:W-:Y:S02]  /*21e40*/  SHF.R.S32.HI R15, RZ, 0x1f, R14 ;  /* 0x0000001fff0f7819 */ /* 0x000fe4000001140e */
[----:B--2---:R-:W-:-:S03]  /*21e50*/  SHF.R.S32.HI R3, RZ, 0x1f, R2 ;  /* 0x0000001fff037819 */ /* 0x004fc60000011402 */
[----:B------:R-:W-:Y:S01]  /*21e60*/  IMAD.WIDE.U32 R12, R82, R243, R14 ;  /* 0x000000f3520c7225 */ /* 0x000fe200078e000e */
[----:B------:R-:W-:-:S03]  /*21e70*/  LEA.HI R4, R3, R2, RZ, 0x3 ;  /* 0x0000000203047211 */ /* 0x000fc600078f18ff */
[----:B------:R-:W-:Y:S01]  /*21e80*/  IMAD.IADD R243, R244, 0x1, -R243 ;  /* 0x00000001f4f37824 */ /* 0x000fe200078e0af3 */
[----:B------:R-:W-:Y:S02]  /*21e90*/  IADD3 R10, P0, R6, R12, RZ ;  /* 0x0000000c060a7210 */ /* 0x000fe40007f1e0ff */
[----:B-1----:R-:W-:Y:S02]  /*21ea0*/  SHF.R.S32.HI R9, RZ, 0x3, R4 ;  /* 0x00000003ff097819 */ /* 0x002fe40000011404 */
[----:B------:R-:W-:Y:S02]  /*21eb0*/  LOP3.LUT R3, R4, 0xfffffff8, RZ, 0xc0, !PT ;  /* 0xfffffff804037812 */ /* 0x000fe400078ec0ff */
[----:B------:R-:W-:Y:S02]  /*21ec0*/  IADD3.X R11, R0, R13, R5, P0, !PT ;  /* 0x0000000d000b7210 */ /* 0x000fe400007fe405 */
[----:B------:R-:W-:Y:S01]  /*21ed0*/  ISETP.GE.AND P0, PT, R9, R243, PT ;  /* 0x000000f30900720c */ /* 0x000fe20003f06270 */
[----:B------:R-:W-:Y:S01]  /*21ee0*/  IMAD.IADD R3, R2, 0x1, -R3 ;  /* 0x0000000102037824 */ /* 0x000fe200078e0a03 */
[----:B------:R-:W-:-:S03]  /*21ef0*/  SHF.R.S32.HI R2, RZ, 0x1f, R241 ;  /* 0x0000001fff027819 */ /* 0x000fc600000114f1 */
[----:B------:R-:W-:Y:S02]  /*21f00*/  IMAD.SHL.U32 R3, R3, 0x8, RZ ;  /* 0x0000000803037824 */ /* 0x000fe400078e00ff */
[C---:B------:R-:W-:Y:S02]  /*21f10*/  IMAD R2, R80.reuse, R2, R7 ;  /* 0x0000000250027224 */ /* 0x040fe400078e0207 */
[----:B------:R-:W-:Y:S01]  /*21f20*/  IMAD.WIDE.U32 R80, R80, R241, R10 ;  /* 0x000000f150507225 */ /* 0x000fe200078e000a */
[C---:B------:R-:W-:Y:S02]  /*21f30*/  IADD3 R7, R3.reuse, 0x40, RZ ;  /* 0x0000004003077810 */ /* 0x040fe40007ffe0ff */
[----:B------:R-:W-:Y:S01]  /*21f40*/  IADD3 R5, R3, 0x80, RZ ;  /* 0x0000008003057810 */ /* 0x000fe20007ffe0ff */
[----:B-----5:R-:W-:Y:S01]  /*21f50*/  IMAD.IADD R87, R81, 0x1, R2 ;  /* 0x0000000151577824 */ /* 0x020fe200078e0202 */
[----:B------:R-:W-:Y:S02]  /*21f60*/  SHF.R.S32.HI R11, RZ, 0x1f, R9 ;  /* 0x0000001fff0b7819 */ /* 0x000fe40000011409 */
[----:B------:R-:W-:Y:S01]  /*21f70*/  IADD3 R3, R3, 0xc0, RZ ;  /* 0x000000c003037810 */ /* 0x000fe20007ffe0ff */
[----:B------:R-:W-:Y:S05]  /*21f80*/  @P0 BRA `(.L_x_1109) ;  /* 0x0000010000000947 */ /* 0x000fea0003800000 */
[----:B------:R-:W-:Y:S01]  /*21f90*/  IMAD R0, R83, R9, RZ ;  /* 0x0000000953007224 */ /* 0x000fe200078e02ff */
[-C--:B------:R-:W-:Y:S01]  /*21fa0*/  ISETP.GE.AND P4, PT, R14, R8.reuse, PT ;  /* 0x000000080e00720c */ /* 0x080fe20003f86270 */
[----:B------:R-:W-:Y:S01]  /*21fb0*/  IMAD.MOV.U32 R86, RZ, RZ, R80 ;  /* 0x000000ffff567224 */ /* 0x000fe200078e0050 */
[-C--:B------:R-:W-:Y:S01]  /*21fc0*/  ISETP.GE.AND P3, PT, R7, R8.reuse, PT ;  /* 0x000000080700720c */ /* 0x080fe20003f66270 */
[----:B------:R-:W-:Y:S01]  /*21fd0*/  IMAD R0, R82, R11, R0 ;  /* 0x0000000b52007224 */ /* 0x000fe200078e0200 */
[----:B------:R-:W-:Y:S01]  /*21fe0*/  ISETP.GE.AND P2, PT, R5, R8, PT ;  /* 0x000000080500720c */ /* 0x000fe20003f46270 */
[----:B------:R-:W-:Y:S01]  /*21ff0*/  IMAD.WIDE.U32 R12, R9, R82, R86 ;  /* 0x00000052090c7225 */ /* 0x000fe200078e0056 */
[----:B------:R-:W-:Y:S01]  /*22000*/  ISETP.GE.AND P1, PT, R3, R8, PT ;  /* 0x000000080300720c */ /* 0x000fe20003f26270 */
[----:B------:R-:W-:-:S02]  /*22010*/  ULDC.64 UR4, c[0x0][0x118] ;  /* 0x0000460000047ab9 */ /* 0x000fc40000000a00 */
[----:B------:R-:W-:Y:S01]  /*22020*/  IMAD.IADD R13, R13, 0x1, R0 ;  /* 0x000000010d0d7824 */ /* 0x000fe200078e0200 */
[----:B------:R-:W-:-:S04]  /*22030*/  LEA R88, P0, R12, R84, 0x1 ;  /* 0x000000540c587211 */ /* 0x000fc800078008ff */
[----:B------:R-:W-:-:S05]  /*22040*/  LEA.HI.X R89, R12, R85, R13, 0x1, P0 ;  /* 0x000000550c597211 */ /* 0x000fca00000f0c0d */
[----:B------:R1:W-:Y:S04]  /*22050*/  @!P4 ST.E.128 [R88.64], R72 ;  /* 0x000000485800c985 */ /* 0x0003e8000c101d04 */
[----:B------:R1:W-:Y:S04]  /*22060*/  @!P3 ST.E.128 [R88.64+0x80], R56 ;  /* 0x000080385800b985 */ /* 0x0003e8000c101d04 */
[----:B------:R1:W-:Y:S04]  /*22070*/  @!P2 ST.E.128 [R88.64+0x100], R40 ;  /* 0x000100285800a985 */ /* 0x0003e8000c101d04 */
[----:B------:R1:W-:Y:S02]  /*22080*/  @!P1 ST.E.128 [R88.64+0x180], R24 ;  /* 0x0001801858009985 */ /* 0x0003e4000c101d04 */
.L_x_1109:
[----:B------:R-:W-:Y:S05]  /*22090*/  BSYNC B0 ;  /* 0x0000000000007941 */ /* 0x000fea0003800000 */
.L_x_1108:
[----:B------:R-:W-:Y:S01]  /*220a0*/  IADD3 R0, R9, 0x10, RZ ;  /* 0x0000001009007810 */ /* 0x000fe20007ffe0ff */
[----:B------:R-:W-:Y:S03]  /*220b0*/  BSSY B0, `(.L_x_1110) ;  /* 0x0000016000007945 */ /* 0x000fe60003800000 */
[----:B------:R-:W-:-:S13]  /*220c0*/  ISETP.GE.AND P0, PT, R0, R243, PT ;  /* 0x000000f30000720c */ /* 0x000fda0003f06270 */
[----:B------:R-:W-:Y:S05]  /*220d0*/  @P0 BRA `(.L_x_1111) ;  /* 0x0000013000000947 */ /* 0x000fea0003800000 */
[----:B-1----:R-:W-:Y:S01]  /*220e0*/  IADD3 R25, P0, R9, 0x10, RZ ;  /* 0x0000001009197810 */ /* 0x002fe20007f1e0ff */
[----:B------:R-:W-:Y:S01]  /*220f0*/  IMAD.MOV.U32 R26, RZ, RZ, R80 ;  /* 0x000000ffff1a7224 */ /* 0x000fe200078e0050 */
[-C--:B------:R-:W-:Y:S01]  /*22100*/  ISETP.GE.AND P3, PT, R14, R8.reuse, PT ;  /* 0x000000080e00720c */ /* 0x080fe20003f66270 */
[----:B------:R-:W-:Y:S01]  /*22110*/  IMAD.MOV.U32 R27, RZ, RZ, R87 ;  /* 0x000000ffff1b7224 */ /* 0x000fe200078e0057 */
[-C--:B------:R-:W-:Y:S01]  /*22120*/  ISETP.GE.AND P2, PT, R7, R8.reuse, PT ;  /* 0x000000080700720c */ /* 0x080fe20003f46270 */
[----:B------:R-:W-:Y:S01]  /*22130*/  IMAD.X R13, RZ, RZ, R11, P0 ;  /* 0x000000ffff0d7224 */ /* 0x000fe200000e060b */
[-C--:B------:R-:W-:Y:S01]  /*22140*/  ISETP.GE.AND P1, PT, R5, R8.reuse, PT ;  /* 0x000000080500720c */ /* 0x080fe20003f26270 */
[----:B------:R-:W-:Y:S01]  /*22150*/  IMAD.WIDE.U32 R26, R82, R25, R26 ;  /* 0x00000019521a7225 */ /* 0x000fe200078e001a */
[----:B------:R-:W-:Y:S01]  /*22160*/  ISETP.GE.AND P0, PT, R3, R8, PT ;  /* 0x000000080300720c */ /* 0x000fe20003f06270 */
[----:B------:R-:W-:Y:S02]  /*22170*/  ULDC.64 UR4, c[0x0][0x118] ;  /* 0x0000460000047ab9 */ /* 0x000fe40000000a00 */
[----:B------:R-:W-:Y:S01]  /*22180*/  IMAD R13, R13, R82, RZ ;  /* 0x000000520d0d7224 */ /* 0x000fe200078e02ff */
[----:B------:R-:W-:-:S03]  /*22190*/  LEA R12, P4, R26, R84, 0x1 ;  /* 0x000000541a0c7211 */ /* 0x000fc600078808ff */
[----:B------:R-:W-:-:S04]  /*221a0*/  IMAD R13, R83, R25, R13 ;  /* 0x00000019530d7224 */ /* 0x000fc800078e020d */
[----:B------:R-:W-:-:S05]  /*221b0*/  IMAD.IADD R13, R27, 0x1, R13 ;  /* 0x000000011b0d7824 */ /* 0x000fca00078e020d */
[----:B------:R-:W-:-:S05]  /*221c0*/  LEA.HI.X R13, R26, R85, R13, 0x1, P4 ;  /* 0x000000551a0d7211 */ /* 0x000fca00020f0c0d */
[----:B------:R1:W-:Y:S04]  /*221d0*/  @!P3 ST.E.128 [R12.64], R68 ;  /* 0x000000440c00b985 */ /* 0x0003e8000c101d04 */
[----:B------:R1:W-:Y:S04]  /*221e0*/  @!P2 ST.E.128 [R12.64+0x80], R52 ;  /* 0x000080340c00a985 */ /* 0x0003e8000c101d04 */
[----:B------:R1:W-:Y:S04]  /*221f0*/  @!P1 ST.E.128 [R12.64+0x100], R36 ;  /* 0x000100240c009985 */ /* 0x0003e8000c101d04 */
[----:B------:R1:W-:Y:S02]  /*22200*/  @!P0 ST.E.128 [R12.64+0x180], R20 ;  /* 0x000180140c008985 */ /* 0x0003e4000c101d04 */
.L_x_1111:
[----:B------:R-:W-:Y:S05]  /*22210*/  BSYNC B0 ;  /* 0x0000000000007941 */ /* 0x000fea0003800000 */
.L_x_1110:
        /* <DEDUP_REMOVED lines=23> */
.L_x_1113:
[----:B------:R-:W-:Y:S05]  /*22390*/  BSYNC B0 ;  /* 0x0000000000007941 */ /* 0x000fea0003800000 */
.L_x_1112:
[----:B------:R-:W-:Y:S01]  /*223a0*/  IADD3 R0, R9, 0x30, RZ ;  /* 0x0000003009007810 */ /* 0x000fe20007ffe0ff */
[----:B------:R-:W-:-:S03]  /*223b0*/  IMAD.MOV.U32 R241, RZ, RZ, 0x0 ;  /* 0x00000000fff17424 */ /* 0x000fc600078e00ff */
[----:B------:R-:W-:-:S13]  /*223c0*/  ISETP.GE.AND P0, PT, R0, R243, PT ;  /* 0x000000f30000720c */ /* 0x000fda0003f06270 */
[----:B------:R-:W-:Y:S05]  /*223d0*/  @P0 RET.REL.NODEC R240 `(_ZN5flash24flash_fwd_splitkv_kernelI23Flash_fwd_kernel_traitsILi256ELi64ELi64ELi4ELb0ELb0EN7cutlass10bfloat16_tE19Flash_kernel_traitsILi256ELi64ELi64ELi4ES3_EELb0ELb0ELb0ELb0ELb0ELb0ELb0ELb1EEEvNS_16Flash_fwd_paramsE) ;  /* 0xfffddc20f0000950 */ /* 0x000fea0003c3ffff */
[----:B------:R-:W-:Y:S01]  /*223e0*/  IADD3 R9, P0, R9, 0x30, RZ ;  /* 0x0000003009097810 */ /* 0x000fe20007f1e0ff */
[----:B-1----:R-:W-:Y:S01]  /*223f0*/  IMAD.MOV.U32 R12, RZ, RZ, R80 ;  /* 0x000000ffff0c7224 */ /* 0x002fe200078e0050 */
[----:B------:R-:W-:Y:S01]  /*22400*/  MOV R13, R87 ;  /* 0x00000057000d7202 */ /* 0x000fe20000000f00 */
[----:B------:R-:W-:Y:S01]  /*22410*/  ULDC.64 UR4, c[0x0][0x118] ;  /* 0x0000460000047ab9 */ /* 0x000fe20000000a00 */
[-C--:B------:R-:W-:Y:S01]  /*22420*/  ISETP.GE.AND P2, PT, R14, R8.reuse, PT ;  /* 0x000000080e00720c */ /* 0x080fe20003f46270 */
[----:B------:R-:W-:Y:S01]  /*22430*/  IMAD.X R11, RZ, RZ, R11, P0 ;  /* 0x000000ffff0b7224 */ /* 0x000fe200000e060b */
[-C--:B------:R-:W-:Y:S01]  /*22440*/  ISETP.GE.AND P0, PT, R5, R8.reuse, PT ;  /* 0x000000080500720c */ /* 0x080fe20003f06270 */
[----:B------:R-:W-:Y:S01]  /*22450*/  IMAD.WIDE.U32 R12, R82, R9, R12 ;  /* 0x00000009520c7225 */ /* 0x000fe200078e000c */
[----:B------:R-:W-:Y:S02]  /*22460*/  ISETP.GE.AND P1, PT, R7, R8, PT ;  /* 0x000000080700720c */ /* 0x000fe40003f26270 */
[----:B------:R-:W-:Y:S01]  /*22470*/  MOV R241, 0x0 ;  /* 0x0000000000f17802 */ /* 0x000fe20000000f00 */
[----:B------:R-:W-:Y:S01]  /*22480*/  IMAD R11, R11, R82, RZ ;  /* 0x000000520b0b7224 */ /* 0x000fe200078e02ff */
[----:B------:R-:W-:-:S03]  /*22490*/  LEA R4, P3, R12, R84, 0x1 ;  /* 0x000000540c047211 */ /* 0x000fc600078608ff */
[----:B------:R-:W-:-:S04]  /*224a0*/  IMAD R11, R83, R9, R11 ;  /* 0x00000009530b7224 */ /* 0x000fc800078e020b */
[----:B------:R-:W-:-:S05]  /*224b0*/  IMAD.IADD R11, R13, 0x1, R11 ;  /* 0x000000010d0b7824 */ /* 0x000fca00078e020b */
[----:B------:R-:W-:-:S05]  /*224c0*/  LEA.HI.X R5, R12, R85, R11, 0x1, P3 ;  /* 0x000000550c057211 */ /* 0x000fca00018f0c0b */
[----:B------:R1:W-:Y:S01]  /*224d0*/  @!P0 ST.E.128 [R4.64+0x100], R28 ;  /* 0x0001001c04008985 */ /* 0x0003e2000c101d04 */
[----:B------:R-:W-:-:S03]  /*224e0*/  ISETP.GE.AND P0, PT, R3, R8, PT ;  /* 0x000000080300720c */ /* 0x000fc60003f06270 */
[----:B------:R1:W-:Y:S04]  /*224f0*/  @!P2 ST.E.128 [R4.64], R60 ;  /* 0x0000003c0400a985 */ /* 0x0003e8000c101d04 */
[----:B------:R1:W-:Y:S06]  /*22500*/  @!P1 ST.E.128 [R4.64+0x80], R44 ;  /* 0x0000802c04009985 */ /* 0x0003ec000c101d04 */
[----:B------:R-:W-:Y:S05]  /*22510*/  @P0 RET.REL.NODEC R240 `(_ZN5flash24flash_fwd_splitkv_kernelI23Flash_fwd_kernel_traitsILi256ELi64ELi64ELi4ELb0ELb0EN7cutlass10bfloat16_tE19Flash_kernel_traitsILi256ELi64ELi64ELi4ES3_EELb0ELb0ELb0ELb0ELb0ELb0ELb0ELb1EEEvNS_16Flash_fwd_paramsE) ;  /* 0xfffddae0f0000950 */ /* 0x000fea0003c3ffff */
[----:B------:R-:W-:Y:S01]  /*22520*/  MOV R241, 0x0 ;  /* 0x0000000000f17802 */ /* 0x000fe20000000f00 */
[----:B------:R-:W-:-:S02]  /*22530*/  ULDC.64 UR4, c[0x0][0x118] ;  /* 0x0000460000047ab9 */ /* 0x000fc40000000a00 */
[----:B------:R2:W-:Y:S01]  /*22540*/  ST.E.128 [R4.64+0x180], R76 ;  /* 0x0001804c04007985 */ /* 0x0005e2000c101d04 */
[----:B------:R-:W-:Y:S05]  /*22550*/  RET.REL.NODEC R240 `(_ZN5flash24flash_fwd_splitkv_kernelI23Flash_fwd_kernel_traitsILi256ELi64ELi64ELi4ELb0ELb0EN7cutlass10bfloat16_tE19Flash_kernel_traitsILi256ELi64ELi64ELi4ES3_EELb0ELb0ELb0ELb0ELb0ELb0ELb0ELb1EEEvNS_16Flash_fwd_paramsE) ;  /* 0xfffddaa0f0007950 */ /* 0x000fea0003c3ffff */
.L_x_1101:
[----:B------:R-:W-:Y:S02]  /*22560*/  MOV R6, 0x2 ;  /* 0x0000000200067802 */ /* 0x000fe40000000f00 */
[----:B------:R-:W-:Y:S02]  /*22570*/  MOV R4, 0x22590 ;  /* 0x0002259000047802 */ /* 0x000fe40000000f00 */
[----:B-1---5:R-:W-:Y:S05]  /*22580*/  CALL.REL.NOINC `($__internal_14_$__cuda_sm70_shflsync_bfly_p) ;  /* 0x000000f000007944 */ /* 0x022fea0003c00000 */
[----:B-12---:R-:W-:Y:S05]  /*22590*/  BRA `(.L_x_1114) ;  /* 0xffffdf6000007947 */ /* 0x006fea000383ffff */
.L_x_1102:
[----:B------:R-:W-:Y:S02]  /*225a0*/  MOV R6, 0x1 ;  /* 0x0000000100067802 */ /* 0x000fe40000000f00 */
[----:B------:R-:W-:Y:S02]  /*225b0*/  MOV R4, 0x225d0 ;  /* 0x000225d000047802 */ /* 0x000fe40000000f00 */
[----:B-1---5:R-:W-:Y:S05]  /*225c0*/  CALL.REL.NOINC `($__internal_14_$__cuda_sm70_shflsync_bfly_p) ;  /* 0x000000b000007944 */ /* 0x022fea0003c00000 */
[----:B--2---:R-:W-:Y:S01]  /*225d0*/  FADD.FTZ R10, R252, R6 ;  /* 0x00000006fc0a7221 */ /* 0x004fe20000010000 */
[----:B-1----:R-:W-:Y:S02]  /*225e0*/  MOV R252, R251 ;  /* 0x000000fb00fc7202 */ /* 0x002fe40000000f00 */
[----:B------:R-:W-:Y:S02]  /*225f0*/  MOV R6, 0x2 ;  /* 0x0000000200067802 */ /* 0x000fe40000000f00 */
[----:B------:R-:W-:-:S02]  /*22600*/  MOV R4, 0x22620 ;  /* 0x0002262000047802 */ /* 0x000fc40000000f00 */
[----:B------:R-:W-:Y:S05]  /*22610*/  CALL.REL.NOINC `($__internal_14_$__cuda_sm70_shflsync_bfly_p) ;  /* 0x0000006000007944 */ /* 0x000fea0003c00000 */
[----:B--2---:R-:W-:Y:S01]  /*22620*/  FADD.FTZ R7, R251, R6 ;  /* 0x00000006fb077221 */ /* 0x004fe20000010000 */
[----:B------:R-:W-:-:S02]  /*22630*/  MOV R6, 0x1 ;  /* 0x0000000100067802 */ /* 0x000fc40000000f00 */
[----:B------:R-:W-:Y:S02]  /*22640*/  MOV R4, 0x22670 ;  /* 0x0002267000047802 */ /* 0x000fe40000000f00 */
[----:B-1----:R-:W-:Y:S02]  /*22650*/  MOV R252, R7 ;  /* 0x0000000700fc7202 */ /* 0x002fe40000000f00 */
[----:B------:R-:W-:Y:S05]  /*22660*/  CALL.REL.NOINC `($__internal_14_$__cuda_sm70_shflsync_bfly_p) ;  /* 0x0000001000007944 */ /* 0x000fea0003c00000 */
[----:B-12---:R-:W-:Y:S05]  /*22670*/  BRA `(.L_x_1115) ;  /* 0xffffdef000007947 */ /* 0x006fea000383ffff */
        .weak           $__internal_14_$__cuda_sm70_shflsync_bfly_p
        .type           $__internal_14_$__cuda_sm70_shflsync_bfly_p,@function
        .size           $__internal_14_$__cuda_sm70_shflsync_bfly_p,(.L_x_8873 - $__internal_14_$__cuda_sm70_shflsync_bfly_p)
$__internal_14_$__cuda_sm70_shflsync_bfly_p:
[----:B------:R-:W-:Y:S01]  /*22680*/  MOV R12, R4 ;  /* 0x00000004000c7202 */ /* 0x000fe20000000f00 */
[----:B------:R-:W-:Y:S04]  /*22690*/  WARPSYNC R0 ;  /* 0x0000000000007348 */ /* 0x000fe80003800000 */
[----:B------:R-:W-:Y:S01]  /*226a0*/  MOV R13, 0x0 ;  /* 0x00000000000d7802 */ /* 0x000fe20000000f00 */
[----:B------:R1:W2:Y:S03]  /*226b0*/  SHFL.BFLY PT, R6, R252, R6, R5 ;  /* 0x0c000006fc067389 */ /* 0x0002a600000e0005 */
[----:B------:R-:W-:Y:S05]  /*226c0*/  RET.REL.NODEC R12 `(_ZN5flash24flash_fwd_splitkv_kernelI23Flash_fwd_kernel_traitsILi256ELi64ELi64ELi4ELb0ELb0EN7cutlass10bfloat16_tE19Flash_kernel_traitsILi256ELi64ELi64ELi4ES3_EELb0ELb0ELb0ELb0ELb0ELb0ELb0ELb1EEEvNS_16Flash_fwd_paramsE) ;  /* 0xfffdd9300c007950 */ /* 0x000fea0003c3ffff */
.L_x_1116:
        /* <DEDUP_REMOVED lines=11> */
.L_x_8873:


//--------------------- .text._ZN5flash24flash_fwd_splitkv_kernelI23Flash_fwd_kernel_traitsILi256ELi64ELi64ELi4ELb0ELb0EN7cutlass10bfloat16_tE19Flash_kernel_traitsILi256ELi64ELi64ELi4ES3_EELb0ELb0ELb0ELb0ELb0ELb1ELb0ELb1EEEvNS_16Flash_fwd_paramsE --------------------------
	.section	.text._ZN5flash24flash_fwd_splitkv_kernelI23Flash_fwd_kernel_traitsILi256ELi64ELi64ELi4ELb0ELb0EN7cutlass10bfloat16_tE19Flash_kernel_traitsILi256ELi64ELi64ELi4ES3_EELb0ELb0ELb0ELb0ELb0ELb1ELb0ELb1EEEvNS_16Flash_fwd_paramsE,"ax",@progbits
	.sectioninfo	@"SHI_REGISTERS=255"
	.align	128
        .global         _ZN5flash24flash_fwd_splitkv_kernelI23Flash_fwd_kernel_traitsILi256ELi64ELi64ELi4ELb0ELb0EN7cutlass10bfloat16_tE19Flash_kernel_traitsILi256ELi64ELi64ELi4ES3_EELb0ELb0ELb0ELb0ELb0ELb1ELb0ELb1EEEvNS_16Flash_fwd_paramsE
        .type           _ZN5flash24flash_fwd_splitkv_kernelI23Flash_fwd_kernel_traitsILi256ELi64ELi64ELi4ELb0ELb0EN7cutlass10bfloat16_tE19Flash_kernel_traitsILi256ELi64ELi64ELi4ES3_EELb0ELb0ELb0ELb0ELb0ELb1ELb0ELb1EEEvNS_16Flash_fwd_paramsE,@function
        .size           _ZN5flash24flash_fwd_splitkv_kernelI23Flash_fwd_kernel_traitsILi256ELi64ELi64ELi4ELb0ELb0EN7cutlass10bfloat16_tE19Flash_kernel_traitsILi256ELi64ELi64ELi4ES3_EELb0ELb0ELb0ELb0ELb0ELb1ELb0ELb1EEEvNS_16Flash_fwd_paramsE,(.L_x_8875 - _ZN5flash24flash_fwd_splitkv_kernelI23Flash_fwd_kernel_traitsILi256ELi64ELi64ELi4ELb0ELb0EN7cutlass10bfloat16_tE19Flash_kernel_traitsILi256ELi64ELi64ELi4ES3_EELb0ELb0ELb0ELb0ELb0ELb1ELb0ELb1EEEvNS_16Flash_fwd_paramsE)
        .other          _ZN5flash24flash_fwd_splitkv_kernelI23Flash_fwd_kernel_traitsILi256ELi64ELi64ELi4ELb0ELb0EN7cutlass10bfloat16_tE19Flash_kernel_traitsILi256ELi64ELi64ELi4ES3_EELb0ELb0ELb0ELb0ELb0ELb1ELb0ELb1EEEvNS_16Flash_fwd_paramsE,@"STO_CUDA_ENTRY STV_DEFAULT"
_ZN5flash24flash_fwd_splitkv_kernelI23Flash_fwd_kernel_traitsILi256ELi64ELi64ELi4ELb0ELb0EN7cutlass10bfloat16_tE19Flash_kernel_traitsILi256ELi64ELi64ELi4ES3_EELb0ELb0ELb0ELb0ELb0ELb1ELb0ELb1EEEvNS_16Flash_fwd_paramsE:
.text._ZN5flash24flash_fwd_splitkv_kernelI23Flash_fwd_kernel_traitsILi256ELi64ELi64ELi4ELb0ELb0EN7cutlass10bfloat16_tE19Flash_kernel_traitsILi256ELi64ELi64ELi4ES3_EELb0ELb0ELb0ELb0ELb0ELb1ELb0ELb1EEEvNS_16Flash_fwd_paramsE:
        /* <DEDUP_REMOVED lines=10> */
[----:B-123--:R-:W-:Y:S05]  /*00a0*/  CALL.REL.NOINC `($_ZN5flash24flash_fwd_splitkv_kernelI23Flash_fwd_kernel_traitsILi256ELi64ELi64ELi4ELb0ELb0EN7cutlass10bfloat16_tE19Flash_kernel_traitsILi256ELi64ELi64ELi4ES3_EELb0ELb0ELb0ELb0ELb0ELb1ELb0ELb1EEEvNS_16Flash_fwd_paramsE$_ZN5flash30compute_attn_1rowblock_splitkvI23Flash_fwd_kernel_traitsILi256ELi64ELi64ELi4ELb0ELb0EN7cutlass10bfloat16_tE19Flash_kernel_traitsILi256ELi64ELi64ELi4ES3_EELb0ELb0ELb0ELb0ELb0ELb1ELb0ELb1ENS_16Flash_fwd_paramsEEEvRKT8_iiiii) ;  /* 0x0000002000007944 */ /* 0x00efea0003c00000 */
[----:B------:R-:W-:Y:S05]  /*00b0*/  BSYNC B4 ;  /* 0x0000000000047941 */ /* 0x000fea0003800000 */
.L_x_1117:
[----:B------:R-:W-:Y:S05]  /*00c0*/  EXIT ;  /* 0x000000000000794d */ /* 0x000fea0003800000 */
        .type           $_ZN5flash24flash_fwd_splitkv_kernelI23Flash_fwd_kernel_traitsILi256ELi64ELi64ELi4ELb0ELb0EN7cutlass10bfloat16_tE19Flash_kernel_traitsILi256ELi64ELi64ELi4ES3_EELb0ELb0ELb0ELb0ELb0ELb1ELb0ELb1EEEvNS_16Flash_fwd_paramsE$_ZN5flash30compute_attn_1rowblock_splitkvI23Flash_fwd_kernel_traitsILi256ELi64ELi64ELi4ELb0ELb0EN7cutlass10bfloat16_tE19Flash_kernel_traitsILi256ELi64ELi64ELi4ES3_EELb0ELb0ELb0ELb0ELb0ELb1ELb0ELb1ENS_16Flash_fwd_paramsEEEvRKT8_iiiii,@function
        .size           $_ZN5flash24flash_fwd_splitkv_kernelI23Flash_fwd_kernel_traitsILi256ELi64ELi64ELi4ELb0ELb0EN7cutlass10bfloat16_tE19Flash_kernel_traitsILi256ELi64ELi64ELi4ES3_EELb0ELb0ELb0ELb0ELb0ELb1ELb0ELb1EEEvNS_16Flash_fwd_paramsE$_ZN5flash30compute_attn_1rowblock_splitkvI23Flash_fwd_kernel_traitsILi256ELi64ELi64ELi4ELb0ELb0EN7cutlass10bfloat16_tE19Flash_kernel_traitsILi256ELi64ELi64ELi4ES3_EELb0ELb0ELb0ELb0ELb0ELb1ELb0ELb1ENS_16Flash_fwd_paramsEEEvRKT8_iiiii,($__internal_15_$__cuda_sm70_shflsync_bfly_p - $_ZN5flash24flash_fwd_splitkv_kernelI23Flash_fwd_kernel_traitsILi256ELi64ELi64ELi4ELb0ELb0EN7cutlass10bfloat16_tE19Flash_kernel_traitsILi256ELi64ELi64ELi4ES3_EELb0ELb0ELb0ELb0ELb0ELb1ELb0ELb1EEEvNS_16Flash_fwd_paramsE$_ZN5flash30compute_attn_1rowblock_splitkvI23Flash_fwd_kernel_traitsILi256ELi64ELi64ELi4ELb0ELb0EN7cutlass10bfloat16_tE19Flash_kernel_traitsILi256ELi64ELi64ELi4ES3_EELb0ELb0ELb0ELb0ELb0ELb1ELb0ELb1ENS_16Flash_fwd_paramsEEEvRKT8_iiiii)
$_ZN5flash24flash_fwd_splitkv_kernelI23Flash_fwd_kernel_traitsILi256ELi64ELi64ELi4ELb0ELb0EN7cutlass10bfloat16_tE19Flash_kernel_traitsILi256ELi64ELi64ELi4ES3_EELb0ELb0ELb0ELb0ELb0ELb1ELb0ELb1EEEvNS_16Flash_fwd_paramsE$_ZN5flash30compute_attn_1rowblock_splitkvI23Flash_fwd_kernel_traitsILi256ELi64ELi64ELi4ELb0ELb0EN7cutlass10bfloat16_tE19Flash_kernel_traitsILi256ELi64ELi64ELi4ES3_EELb0ELb0ELb0ELb0ELb0ELb1ELb0ELb1ENS_16Flash_fwd_paramsEEEvRKT8_iiiii:
        /* <DEDUP_REMOVED lines=21> */
.L_x_1119:
[----:B------:R-:W-:Y:S05]  /*0220*/  BSYNC B0 ;  /* 0x0000000000007941 */ /* 0x000fea0003800000 */
.L_x_1118:
[----:B------:R-:W4:Y:S04]  /*0230*/  LD.E.64 R14, [R20.64+0xf0] ;  /* 0x0000f006140e7980 */ /* 0x000f28000c101b00 */
[----:B---3--:R-:W3:Y:S01]  /*0240*/  @P1 LD.E R245, [R2.64+0x4] ;  /* 0x0000040602f51980 */ /* 0x008ee2000c101900 */
        /* <DEDUP_REMOVED lines=9> */
[----:B------:R-:W4:Y:S02]  /*02e0*/  LD.E.U8 R0, [R20.64+0x1b2] ;  /* 0x0001b20614007980 */ /* 0x000f24000c101100 */
[----:B----4-:R-:W-:-:S13]  /*02f0*/  ISETP.NE.AND P0, PT, R0, RZ, PT ;  /* 0x000000ff0000720c */ /* 0x010fda0003f05270 */
[----:B-1----:R-:W4:Y:S02]  /*0300*/  @P0 LD.E R3, [R4.64+0x4] ;  /* 0x0000040604030980 */ /* 0x002f24000c101900 */
[----:B----4-:R-:W-:-:S06]  /*0310*/  @P0 IADD3 R74, R3, -R12, RZ ;  /* 0x8000000c034a0210 */ /* 0x010fcc0007ffe0ff */
[----:B------:R1:W5:Y:S01]  /*0320*/  @!P0 LD.E R74, [R4.64] ;  /* 0x00000006044a8980 */ /* 0x000362000c101900 */
[----:B------:R-:W-:Y:S05]  /*0330*/  BRA `(.L_x_1122) ;  /* 0x0000001000007947 */ /* 0x000fea0003800000 */
.L_x_1121:
[----:B------:R4:W5:Y:S02]  /*0340*/  LD.E R74, [R20.64+0xb8] ;  /* 0x0000b806144a7980 */ /* 0x000964000c101900 */
.L_x_1122:
[----:B------:R-:W-:Y:S05]  /*0350*/  BSYNC B0 ;  /* 0x0000000000007941 */ /* 0x000fea0003800000 */
.L_x_1120:
[----:B-1-3--:R-:W3:Y:S01]  /*0360*/  LD.E.64 R2, [R20.64+0xf8] ;  /* 0x0000f80614027980 */ /* 0x00aee2000c101b00 */
[----:B------:R-:W-:Y:S01]  /*0370*/  BSSY B1, `(.L_x_1123) ;  /* 0x0000012000017945 */ /* 0x000fe20003800000 */
[----:B-----5:R-:W-:Y:S01]  /*0380*/  IMAD.IADD R74, R74, 0x1, -R11 ;  /* 0x000000014a4a7824 */ /* 0x020fe200078e0a0b */
[----:B---3--:R-:W-:-:S04]  /*0390*/  ISETP.NE.U32.AND P0, PT, R2, RZ, PT ;  /* 0x000000ff0200720c */ /* 0x008fc80003f05070 */
[----:B------:R-:W-:-:S13]  /*03a0*/  ISETP.NE.AND.EX P0, PT, R3, RZ, PT, P0 ;  /* 0x000000ff0300720c */ /* 0x000fda0003f05300 */
[----:B------:R-:W-:Y:S05]  /*03b0*/  @!P0 BRA `(.L_x_1124) ;  /* 0x0000004000008947 */ /* 0x000fea0003800000 */
[----:B------:R-:W-:-:S05]  /*03c0*/  IMAD.WIDE R2, R243, 0x4, R2 ;  /* 0x00000004f3027825 */ /* 0x000fca00078e0202 */
[----:B------:R-:W3:Y:S02]  /*03d0*/  LD.E R70, [R2.64] ;  /* 0x0000000602467980 */ /* 0x000ee4000c101900 */
[----:B---3--:R-:W-:Y:S01]  /*03e0*/  IADD3 R70, R70, -R11, RZ ;  /* 0x8000000b46467210 */ /* 0x008fe20007ffe0ff */
[----:B------:R-:W-:Y:S05]  /*03f0*/  BRA `(.L_x_1125) ;  /* 0x0000009000007947 */ /* 0x000fea0003800000 */
.L_x_1124:
[----:B------:R-:W3:Y:S01]  /*0400*/  LD.E.64 R2, [R20.64+0x108] ;  /* 0x0001080614027980 */ /* 0x000ee2000c101b00 */
[----:B------:R-:W-:Y:S01]  /*0410*/  BSSY B0, `(.L_x_1126) ;  /* 0x0000006000007945 */ /* 0x000fe20003800000 */
[----:B---3--:R-:W-:-:S04]  /*0420*/  ISETP.NE.U32.AND P0, PT, R2, RZ, PT ;  /* 0x000000ff0200720c */ /* 0x008fc80003f05070 */
[----:B------:R-:W-:Y:S01]  /*0430*/  ISETP.NE.AND.EX P0, PT, R3, RZ, PT, P0 ;  /* 0x000000ff0300720c */ /* 0x000fe20003f05300 */
[----:B------:R-:W-:-:S12]  /*0440*/  IMAD.MOV.U32 R3, RZ, RZ, RZ ;  /* 0x000000ffff037224 */ /* 0x000fd800078e00ff */
[----:B------:R-:W-:Y:S05]  /*0450*/  @!P0 BRA `(.L_x_1127) ;  /* 0x0000001000008947 */ /* 0x000fea0003800000 */
[----:B------:R1:W5:Y:S02]  /*0460*/  LD.E R3, [R20.64+0xbc] ;  /* 0x0000bc0614037980 */ /* 0x000364000c101900 */
.L_x_1127:
[----:B------:R-:W-:Y:S05]  /*0470*/  BSYNC B0 ;  /* 0x0000000000007941 */ /* 0x000fea0003800000 */
.L_x_1126:
[----:B-----5:R-:W-:Y:S02]  /*0480*/  IADD3 R70, R74, R3, RZ ;  /* 0x000000034a467210 */ /* 0x020fe40007ffe0ff */
.L_x_1125:
[----:B------:R-:W-:Y:S05]  /*0490*/  BSYNC B1 ;  /* 0x0000000000017941 */ /* 0x000fea0003800000 */
.L_x_1123:
[----:B------:R-:W-:Y:S01]  /*04a0*/  IMAD.SHL.U32 R76, R244, 0x40, RZ ;  /* 0x00000040f44c7824 */ /* 0x000fe200078e00ff */
[----:B------:R-:W-:Y:S01]  /*04b0*/  MOV R2, R242 ;  /* 0x000000f200027202 */ /* 0x000fe20000000f00 */
[----:B------:R-:W-:-:S03]  /*04c0*/  IMAD.MOV.U32 R3, RZ, RZ, 0x0 ;  /* 0x00000000ff037424 */ /* 0x000fc600078e00ff */
[----:B------:R-:W-:-:S13]  /*04d0*/  ISETP.GT.AND P0, PT, R245, R76, PT ;  /* 0x0000004cf500720c */ /* 0x000fda0003f04270 */
[----:B------:R-:W-:Y:S05]  /*04e0*/  @!P0 RET.REL.NODEC R2 `(_ZN5flash24flash_fwd_splitkv_kernelI23Flash_fwd_kernel_traitsILi256ELi64ELi64ELi4ELb0ELb0EN7cutlass10bfloat16_tE19Flash_kernel_traitsILi256ELi64ELi64ELi4ES3_EELb0ELb0ELb0ELb0ELb0ELb1ELb0ELb1EEEvNS_16Flash_fwd_paramsE) ;  /* 0xfffffb1002008950 */ /* 0x000fea0003c3ffff */
[----:B------:R-:W3:Y:S01]  /*04f0*/  LD.E R5, [R20.64+0xb8] ;  /* 0x0000b80614057980 */ /* 0x000ee2000c101900 */
        /* <DEDUP_REMOVED lines=13> */
[----:B----4-:R1:W4:Y:S04]  /*05d0*/  LD.E.64 R16, [R20.64+0x90] ;  /* 0x0000900614107980 */ /* 0x010328000c101b00 */
        /* <DEDUP_REMOVED lines=14> */
[----:B------:R-:W-:Y:S01]  /*06c0*/  BSSY B0, `(.L_x_1129) ;  /* 0x000002c000007945 */ /* 0x000fe20003800000 */
[-C--:B---3--:R-:W-:Y:S02]  /*06d0*/  @P0 IMAD R15, R5, R246.reuse, RZ ;  /* 0x000000f6050f0224 */ /* 0x088fe400078e02ff */
[----:B------:R-:W-:-:S04]  /*06e0*/  @P0 IMAD.WIDE.U32 R18, R4, R246, RZ ;  /* 0x000000f604120225 */ /* 0x000fc800078e00ff */
[-C--:B--2---:R-:W-:Y:S02]  /*06f0*/  @!P0 IMAD R11, R23, R243.reuse, RZ ;  /* 0x000000f3170b8224 */ /* 0x084fe400078e02ff */
[----:B-1----:R-:W-:-:S04]  /*0700*/  @!P0 IMAD.WIDE.U32 R20, R22, R243, RZ ;  /* 0x000000f316148225 */ /* 0x002fc800078e00ff */
[----:B------:R-:W-:Y:S01]  /*0710*/  @!P0 IMAD R14, R22, R14, R11 ;  /* 0x0000000e160e8224 */ /* 0x000fe200078e020b */
[----:B------:R-:W-:Y:S02]  /*0720*/  SHF.R.S32.HI R11, RZ, 0x1f, R10 ;  /* 0x0000001fff0b7819 */ /* 0x000fe4000001140a */
        /* <DEDUP_REMOVED lines=11> */
[----:B------:R-:W-:Y:S01]  /*07e0*/  SHF.R.S32.HI R14, RZ, 0x1f, R241 ;  /* 0x0000001fff0e7819 */ /* 0x000fe200000114f1 */
[----:B------:R-:W-:-:S04]  /*07f0*/  IMAD.WIDE.U32 R20, R241, R16, R18 ;  /* 0x00000010f1147225 */ /* 0x000fc800078e0012 */
[----:B------:R-:W-:Y:S02]  /*0800*/  IMAD R25, R16, R14, R25 ;  /* 0x0000000e10197224 */ /* 0x000fe400078e0219 */
[----:B------:R-:W-:Y:S01]  /*0810*/  IMAD R243, R243, R12, R241 ;  /* 0x0000000cf3f37224 */ /* 0x000fe200078e02f1 */
[----:B------:R-:W-:Y:S02]  /*0820*/  SHF.R.S32.HI R13, RZ, 0x1f, R8 ;  /* 0x0000001fff0d7819 */ /* 0x000fe40000011408 */
[C---:B------:R-:W-:Y:S01]  /*0830*/  IADD3 R19, R10.reuse, 0x40, RZ ;  /* 0x000000400a137810 */ /* 0x040fe20007ffe0ff */
[----:B------:R-:W-:Y:S01]  /*0840*/  IMAD R76, R9, R243, R76 ;  /* 0x000000f3094c7224 */ /* 0x000fe200078e024c */
[C---:B------:R-:W-:Y:S02]  /*0850*/  IADD3 R17, R10.reuse, 0x80, RZ ;  /* 0x000000800a117810 */ /* 0x040fe40007ffe0ff */
        /* <DEDUP_REMOVED lines=8> */
[----:B------:R-:W-:Y:S01]  /*08e0*/  ISETP.GE.AND P2, PT, R17, R0, PT ;  /* 0x000000001100720c */ /* 0x000fe20003f46270 */
        /* <DEDUP_REMOVED lines=9> */
.L_x_1130:
[----:B------:R-:W-:Y:S05]  /*0980*/  BSYNC B0 ;  /* 0x0000000000007941 */ /* 0x000fea0003800000 */
.L_x_1129:
[----:B------:R-:W-:Y:S01]  /*0990*/  IADD3 R16, R8, 0x10, RZ ;  /* 0x0000001008107810 */ /* 0x000fe20007ffe0ff */
[----:B------:R-:W-:Y:S03]  /*09a0*/  BSSY B0, `(.L_x_1131) ;  /* 0x0000015000007945 */ /* 0x000fe60003800000 */
[----:B------:R-:W-:-:S13]  /*09b0*/  ISETP.GE.AND P0, PT, R16, R245, PT ;  /* 0x000000f51000720c */ /* 0x000fda0003f06270 */
[----:B------:R-:W-:Y:S05]  /*09c0*/  @P0 BRA `(.L_x_1132) ;  /* 0x0000012000000947 */ /* 0x000fea0003800000 */
[----:B------:R-:W-:Y:S01]  /*09d0*/  IADD3 R23, P0, R8, 0x10, RZ ;  /* 0x0000001008177810 */ /* 0x000fe20007f1e0ff */
[----:B-1----:R-:W-:Y:S01]  /*09e0*/  IMAD.MOV.U32 R26, RZ, RZ, R20 ;  /* 0x000000ffff1a7224 */ /* 0x002fe200078e0014 */
        /* <DEDUP_REMOVED lines=16> */
.L_x_1132:
[----:B------:R-:W-:Y:S05]  /*0af0*/  BSYNC B0 ;  /* 0x0000000000007941 */ /* 0x000fea0003800000 */
.L_x_1131:
        /* <DEDUP_REMOVED lines=22> */
.L_x_1134:
[----:B------:R-:W-:Y:S05]  /*0c60*/  BSYNC B0 ;  /* 0x0000000000007941 */ /* 0x000fea0003800000 */
.L_x_1133:
[----:B------:R-:W-:Y:S01]  /*0c70*/  IADD3 R12, R8, 0x30, RZ ;  /* 0x00000030080c7810 */ /* 0x000fe20007ffe0ff */
[----:B------:R-:W-:Y:S03]  /*0c80*/  BSSY B0, `(.L_x_1135) ;  /* 0x0000014000007945 */ /* 0x000fe60003800000 */
[----:B------:R-:W-:-:S13]  /*0c90*/  ISETP.GE.AND P0, PT, R12, R245, PT ;  /* 0x000000f50c00720c */ /* 0x000fda0003f06270 */
[----:B------:R-:W-:Y:S05]  /*0ca0*/  @P0 BRA `(.L_x_1136) ;  /* 0x0000011000000947 */ /* 0x000fea0003800000 */
[----:B------:R-:W-:Y:S01]  /*0cb0*/  IADD3 R11, P0, R8, 0x30, RZ ;  /* 0x00000030080b7810 */ /* 0x000fe20007f1e0ff */
[----:B------:R-:W-:Y:S01]  /*0cc0*/  IMAD.MOV.U32 R21, RZ, RZ, R25 ;  /* 0x000000ffff157224 */ /* 0x000fe200078e0019 */
[-C--:B-----5:R-:W-:Y:S02]  /*0cd0*/  ISETP.GE.AND P3, PT, R10, R0.reuse, PT ;  /* 0x000000000a00720c */ /* 0x0a0fe40003f66270 */
        /* <DEDUP_REMOVED lines=14> */
.L_x_1136:
[----:B------:R-:W-:Y:S05]  /*0dc0*/  BSYNC B0 ;  /* 0x0000000000007941 */ /* 0x000fea0003800000 */
.L_x_1135:
[----:B------:R-:W-:Y:S01]  /*0dd0*/  ISETP.NE.AND P4, PT, R68, RZ, PT ;  /* 0x000000ff4400720c */ /* 0x000fe20003f85270 */
[----:B------:R-:W-:Y:S01]  /*0de0*/  IMAD.MOV.U32 R243, RZ, RZ, 0x0 ;  /* 0x00000000fff37424 */ /* 0x000fe200078e00ff */
[----:B--2--5:R-:W-:-:S02]  /*0df0*/  IADD3 R3, P0, R76, R8, RZ ;  /* 0x000000084c037210 */ /* 0x024fc40007f1e0ff */
[-C--:B------:R-:W-:Y:S02]  /*0e00*/  ISETP.GE.OR P3, PT, R8, R245.reuse, P4 ;  /* 0x000000f50800720c */ /* 0x080fe40002766670 */
[-C--:B------:R-:W-:Y:S02]  /*0e10*/  ISETP.GE.OR P2, PT, R16, R245.reuse, P4 ;  /* 0x000000f51000720c */ /* 0x080fe40002746670 */
[-C--:B------:R-:W-:Y:S02]  /*0e20*/  ISETP.GE.OR P1, PT, R14, R245.reuse, P4 ;  /* 0x000000f50e00720c */ /* 0x080fe40002726670 */
[----:B------:R-:W-:Y:S02]  /*0e30*/  ISETP.GE.OR P4, PT, R12, R245, P4 ;  /* 0x000000f50c00720c */ /* 0x000fe40002786670 */
[----:B------:R-:W-:Y:S02]  /*0e40*/  LEA.HI.X.SX32 R13, R76, R13, 0x1, P0 ;  /* 0x0000000d4c0d7211 */ /* 0x000fe400000f0eff */
[----:B------:R-:W-:-:S03]  /*0e50*/  LEA R2, P0, R3, R6, 0x2 ;  /* 0x0000000603027211 */ /* 0x000fc600078010ff */
[----:B------:R-:W-:Y:S01]  /*0e60*/  @!P3 IMAD.MOV.U32 R9, RZ, RZ, 0x7f800000 ;  /* 0x7f800000ff09b424 */ /* 0x000fe200078e00ff */
[----:B------:R-:W-:Y:S01]  /*0e70*/  LEA.HI.X R3, R3, R7, R13, 0x2, P0 ;  /* 0x0000000703037211 */ /* 0x000fe200000f140d */
[----:B------:R-:W-:Y:S02]  /*0e80*/  @!P2 IMAD.MOV.U32 R7, RZ, RZ, 0x7f800000 ;  /* 0x7f800000ff07a424 */ /* 0x000fe400078e00ff */
[----:B------:R-:W-:Y:S02]  /*0e90*/  @!P1 IMAD.MOV.U32 R5, RZ, RZ, 0x7f800000 ;  /* 0x7f800000ff059424 */ /* 0x000fe400078e00ff */
[----:B------:R2:W-:Y:S04]  /*0ea0*/  @!P3 ST.E [R2.64], R9 ;  /* 0x000000090200b985 */ /* 0x0005e8000c101906 */
[----:B------:R2:W-:Y:S04]  /*0eb0*/  @!P2 ST.E [R2.64+0x40], R7 ;  /* 0x000040070200a985 */ /* 0x0005e8000c101906 */
[----:B------:R2:W-:Y:S01]  /*0ec0*/  @!P1 ST.E [R2.64+0x80], R5 ;  /* 0x0000800502009985 */ /* 0x0005e2000c101906 */
[----:B------:R-:W-:Y:S05]  /*0ed0*/  @P4 RET.REL.NODEC R242 `(_ZN5flash24flash_fwd_splitkv_kernelI23Flash_fwd_kernel_traitsILi256ELi64ELi64ELi4ELb0ELb0EN7cutlass10bfloat16_tE19Flash_kernel_traitsILi256ELi64ELi64ELi4ES3_EELb0ELb0ELb0ELb0ELb0ELb1ELb0ELb1EEEvNS_16Flash_fwd_paramsE) ;  /* 0xfffff120f2004950 */ /* 0x000fea0003c3ffff */
[----:B--2---:R-:W-:Y:S02]  /*0ee0*/  MOV R5, 0x7f800000 ;  /* 0x7f80000000057802 */ /* 0x004fe40000000f00 */
[----:B------:R-:W-:-:S03]  /*0ef0*/  MOV R243, 0x0 ;  /* 0x0000000000f37802 */ /* 0x000fc60000000f00 */
[----:B------:R2:W-:Y:S01]  /*0f00*/  ST.E [R2.64+0xc0], R5 ;  /* 0x0000c00502007985 */ /* 0x0005e2000c101906 */
[----:B------:R-:W-:Y:S05]  /*0f10*/  RET.REL.NODEC R242 `(_ZN5flash24flash_fwd_splitkv_kernelI23Flash_fwd_kernel_traitsILi256ELi64ELi64ELi4ELb0ELb0EN7cutlass10bfloat16_tE19Flash_kernel_traitsILi256ELi64ELi64ELi4ES3_EELb0ELb0ELb0ELb0ELb0ELb1ELb0ELb1EEEvNS_16Flash_fwd_paramsE) ;  /* 0xfffff0e0f2007950 */ /* 0x000fea0003c3ffff */
.L_x_1128:
        /* <DEDUP_REMOVED lines=81> */
[----:B------:R-:W-:Y:S02]  /*1430*/  SHF.R.S32.HI R9, RZ, 0x1f, R13 ;  /* 0x0000001fff097819 */ /* 0x000fe4000001140d */
[----:B--2---:R-:W-:Y:S01]  /*1440*/  SHF.R.S32.HI R7, RZ, 0x1f, R0 ;  /* 0x0000001fff077819 */ /* 0x004fe20000011400 */
[-C--:B------:R-:W-:Y:S02]  /*1450*/  IMAD R4, R23, R0.reuse, RZ ;  /* 0x0000000017047224 */ /* 0x080fe400078e02ff */
[----:B------:R-:W-:-:S04]  /*1460*/  IMAD.WIDE.U32 R10, R22, R0, RZ ;  /* 0x00000000160a7225 */ /* 0x000fc800078e00ff */
[----:B------:R-:W-:-:S04]  /*1470*/  IMAD R4, R22, R7, R4 ;  /* 0x0000000716047224 */ /* 0x000fc800078e0204 */
        /* <DEDUP_REMOVED lines=20> */
.L_x_1138:
        /* <DEDUP_REMOVED lines=9> */
[----:B------:R-:W-:-:S02]  /*1650*/  LEA R13, R165, 0xffffffc0, 0x6 ;  /* 0xffffffc0a50d7811 */ /* 0x000fc400078e30ff */
        /* <DEDUP_REMOVED lines=12> */
[----:B------:R-:W-:-:S05]  /*1720*/  IMAD R0, R2, R7, R0 ;  /* 0x0000000702007224 */ /* 0x000fca00078e0200 */
[----:B------:R-:W-:Y:S01]  /*1730*/  ISETP.GT.U32.AND P0, PT, R3, R0, PT ;  /* 0x000000000300720c */ /* 0x000fe20003f04070 */
[-C--:B----4-:R-:W-:Y:S01]  /*1740*/  @!P3 IMAD R5, R65, R11.reuse, RZ ;  /* 0x0000000b4105b224 */ /* 0x090fe200078e02ff */
[----:B------:R-:W-:Y:S01]  /*1750*/  @!P3 SHF.R.S32.HI R6, RZ, 0x1f, R11 ;  /* 0x0000001fff06b819 */ /* 0x000fe2000001140b */
[----:B------:R-:W-:-:S04]  /*1760*/  @!P3 IMAD.WIDE.U32 R26, R64, R11, RZ ;  /* 0x0000000b401ab225 */ /* 0x000fc800078e00ff */
[----:B------:R-:W-:Y:S02]  /*1770*/  @!P3 IMAD R5, R6, R64, R5 ;  /* 0x000000400605b224 */ /* 0x000fe400078e0205 */
[----:B------:R-:W-:Y:S01]  /*1780*/  @P3 IMAD.IADD R8, R11, 0x1, R12 ;  /* 0x000000010b083824 */ /* 0x000fe200078e020c */
[----:B-----5:R-:W-:-:S03]  /*1790*/  @!P3 SHF.R.S32.HI R6, RZ, 0x1f, R10 ;  /* 0x0000001fff06b819 */ /* 0x020fc6000001140a */
[----:B------:R-:W-:Y:S01]  /*17a0*/  @!P0 IADD3 R0, R0, -R3, RZ ;  /* 0x8000000300008210 */ /* 0x000fe20007ffe0ff */
[----:B------:R-:W-:Y:S01]  /*17b0*/  @P3 IMAD R7, R65, R8, RZ ;  /* 0x0000000841073224 */ /* 0x000fe200078e02ff */
[----:B------:R-:W-:Y:S01]  /*17c0*/  @!P3 IADD3 R9, R27, R5, RZ ;  /* 0x000000051b09b210 */ /* 0x000fe20007ffe0ff */
[----:B--2---:R-:W-:Y:S01]  /*17d0*/  @!P3 IMAD R5, R23, R10, RZ ;  /* 0x0000000a1705b224 */ /* 0x004fe200078e02ff */
[----:B------:R-:W-:Y:S01]  /*17e0*/  ISETP.GE.U32.AND P2, PT, R0, R3, PT ;  /* 0x000000030000720c */ /* 0x000fe20003f46070 */
[----:B------:R-:W-:Y:S01]  /*17f0*/  @P3 IMAD.WIDE.U32 R24, R64, R8, RZ ;  /* 0x0000000840183225 */ /* 0x000fe200078e00ff */
[----:B------:R-:W-:-:S03]  /*1800*/  LOP3.LUT R0, R241, R4, RZ, 0x3c, !PT ;  /* 0x00000004f1007212 */ /* 0x000fc600078e3cff */
[----:B------:R-:W-:Y:S02]  /*1810*/  @!P3 IMAD.MOV.U32 R8, RZ, RZ, R26 ;  /* 0x000000ffff08b224 */ /* 0x000fe400078e001a */
[----:B------:R-:W-:Y:S01]  /*1820*/  @!P3 IMAD R5, R22, R6, R5 ;  /* 0x000000061605b224 */ /* 0x000fe200078e0205 */
[----:B------:R-:W-:Y:S01]  /*1830*/  ISETP.GE.AND P1, PT, R0, RZ, PT ;  /* 0x000000ff0000720c */ /* 0x000fe20003f26270 */
[----:B------:R-:W-:Y:S01]  /*1840*/  @!P3 IMAD.WIDE.U32 R22, R22, R10, R8 ;  /* 0x0000000a1616b225 */ /* 0x000fe200078e0008 */
[----:B------:R-:W-:Y:S02]  /*1850*/  @!P0 IADD3 R2, R2, 0x1, RZ ;  /* 0x0000000102028810 */ /* 0x000fe40007ffe0ff */
[----:B------:R-:W-:Y:S01]  /*1860*/  ISETP.NE.AND P0, PT, R4, RZ, PT ;  /* 0x000000ff0400720c */ /* 0x000fe20003f05270 */
[----:B------:R-:W-:Y:S01]  /*1870*/  @P3 IMAD.MOV.U32 R8, RZ, RZ, R24 ;  /* 0x000000ffff083224 */ /* 0x000fe200078e0018 */
[----:B------:R-:W-:Y:S01]  /*1880*/  @P3 IADD3 R7, R25, R7, RZ ;  /* 0x0000000719073210 */ /* 0x000fe20007ffe0ff */
[----:B------:R-:W-:Y:S01]  /*1890*/  @!P3 IMAD.MOV.U32 R8, RZ, RZ, R22 ;  /* 0x000000ffff08b224 */ /* 0x000fe200078e0016 */
[----:B------:R-:W-:Y:S01]  /*18a0*/  @!P3 IADD3 R7, R23, R5, RZ ;  /* 0x000000051707b210 */ /* 0x000fe20007ffe0ff */
[----:B------:R-:W-:Y:S01]  /*18b0*/  @!P3 IMAD R5, R67, R11, RZ ;  /* 0x0000000b4305b224 */ /* 0x000fe200078e02ff */
[----:B------:R-:W-:Y:S01]  /*18c0*/  @!P3 SHF.R.S32.HI R3, RZ, 0x1f, R11 ;  /* 0x0000001fff03b819 */ /* 0x000fe2000001140b */
[----:B------:R-:W-:Y:S01]  /*18d0*/  IMAD R6, R65, R13, RZ ;  /* 0x0000000d41067224 */ /* 0x000fe200078e02ff */
[----:B------:R-:W-:-:S02]  /*18e0*/  SHF.R.S32.HI R9, RZ, 0x1f, R13 ;  /* 0x0000001fff097819 */ /* 0x000fc4000001140d */
[----:B------:R-:W-:Y:S02]  /*18f0*/  MOV R22, R8 ;  /* 0x0000000800167202 */ /* 0x000fe40000000f00 */
[----:B------:R-:W-:Y:S02]  /*1900*/  MOV R23, R7 ;  /* 0x0000000700177202 */ /* 0x000fe40000000f00 */
[----:B------:R-:W-:Y:S01]  /*1910*/  @P2 IADD3 R2, R2, 0x1, RZ ;  /* 0x0000000102022810 */ /* 0x000fe20007ffe0ff */
[----:B------:R-:W-:Y:S01]  /*1920*/  @!P3 IMAD R3, R3, R66, R5 ;  /* 0x000000420303b224 */ /* 0x000fe200078e0205 */
[----:B------:R-:W-:Y:S01]  /*1930*/  @!P3 SHF.R.S32.HI R5, RZ, 0x1f, R10 ;  /* 0x0000001fff05b819 */ /* 0x000fe2000001140a */
[----:B------:R-:W-:Y:S02]  /*1940*/  IMAD R6, R9, R64, R6 ;  /* 0x0000004009067224 */ /* 0x000fe400078e0206 */
[----:B------:R-:W-:-:S04]  /*1950*/  IMAD.WIDE.U32 R22, R64, R13, R22 ;  /* 0x0000000d40167225 */ /* 0x000fc800078e0016 */
[----:B------:R-:W-:-:S04]  /*1960*/  @!P3 IMAD.WIDE.U32 R24, R66, R11, RZ ;  /* 0x0000000b4218b225 */ /* 0x000fc800078e00ff */
[----:B------:R-:W-:Y:S01]  /*1970*/  @!P1 IMAD.MOV R2, RZ, RZ, -R2 ;  /* 0x000000ffff029224 */ /* 0x000fe200078e0a02 */
[----:B------:R-:W-:Y:S01]  /*1980*/  @!P0 LOP3.LUT R2, RZ, R4, RZ, 0x33, !PT ;  /* 0x00000004ff028212 */ /* 0x000fe200078e33ff */
[----:B------:R-:W-:Y:S01]  /*1990*/  @!P3 IMAD R0, R19, R10, RZ ;  /* 0x0000000a1300b224 */ /* 0x000fe200078e02ff */
[----:B------:R-:W-:Y:S01]  /*19a0*/  @P3 IADD3 R11, R11, R12, RZ ;  /* 0x0000000c0b0b3210 */ /* 0x000fe20007ffe0ff */
[----:B------:R-:W-:Y:S01]  /*19b0*/  IMAD.IADD R23, R23, 0x1, R6 ;  /* 0x0000000117177824 */ /* 0x000fe200078e0206 */
[----:B------:R-:W-:Y:S01]  /*19c0*/  @!P3 IADD3 R7, R25, R3, RZ ;  /* 0x000000031907b210 */ /* 0x000fe20007ffe0ff */
[----:B------:R-:W-:Y:S01]  /*19d0*/  @!P3 IMAD R0, R18, R5, R0 ;  /* 0x000000051200b224 */ /* 0x000fe200078e0200 */
[----:B------:R-:W-:Y:S01]  /*19e0*/  @!P3 MOV R6, R24 ;  /* 0x000000180006b202 */ /* 0x000fe20000000f00 */
[----:B------:R-:W-:Y:S01]  /*19f0*/  IMAD R4, R17, R2, RZ ;  /* 0x0000000211047224 */ /* 0x000fe200078e02ff */
[----:B------:R-:W-:Y:S01]  /*1a00*/  SHF.R.S32.HI R5, RZ, 0x1f, R2 ;  /* 0x0000001fff057819 */ /* 0x000fe20000011402 */
[----:B------:R-:W-:-:S02]  /*1a10*/  @P3 IMAD R3, R67, R11, RZ ;  /* 0x0000000b43033224 */ /* 0x000fc400078e02ff */
[----:B------:R-:W-:-:S04]  /*1a20*/  @P3 IMAD.WIDE.U32 R24, R66, R11, RZ ;  /* 0x0000000b42183225 */ /* 0x000fc800078e00ff */
[----:B------:R-:W-:-:S04]  /*1a30*/  @!P3 IMAD.WIDE.U32 R18, R18, R10, R6 ;  /* 0x0000000a1212b225 */ /* 0x000fc800078e0006 */
[----:B------:R-:W-:-:S04]  /*1a40*/  IMAD.WIDE.U32 R22, R16, R2, R22 ;  /* 0x0000000210167225 */ /* 0x000fc800078e0016 */
[----:B------:R-:W-:Y:S01]  /*1a50*/  IMAD R4, R16, R5, R4 ;  /* 0x0000000510047224 */ /* 0x000fe200078e0204 */
[----:B------:R-:W-:Y:S01]  /*1a60*/  @P3 IADD3 R17, R25, R3, RZ ;  /* 0x0000000319113210 */ /* 0x000fe20007ffe0ff */
[----:B------:R-:W-:Y:S01]  /*1a70*/  @P3 IMAD.MOV.U32 R6, RZ, RZ, R24 ;  /* 0x000000ffff063224 */ /* 0x000fe200078e0018 */
[----:B------:R-:W-:Y:S01]  /*1a80*/  @!P3 IADD3 R17, R19, R0, RZ ;  /* 0x000000001311b210 */ /* 0x000fe20007ffe0ff */
[----:B------:R-:W-:Y:S01]  /*1a90*/  IMAD.MOV.U32 R0, RZ, RZ, R22 ;  /* 0x000000ffff007224 */ /* 0x000fe200078e0016 */
[----:B------:R-:W-:Y:S02]  /*1aa0*/  IADD3 R3, R23, R4, RZ ;  /* 0x0000000417037210 */ /* 0x000fe40007ffe0ff */
[----:B------:R-:W-:Y:S02]  /*1ab0*/  @!P3 MOV R6, R18 ;  /* 0x000000120006b202 */ /* 0x000fe40000000f00 */
[----:B------:R-:W-:Y:S02]  /*1ac0*/  MOV R4, R2 ;  /* 0x0000000200047202 */ /* 0x000fe40000000f00 */
.L_x_1139:
[----:B-1----:R-:W-:Y:S05]  /*1ad0*/  BSYNC B0 ;  /* 0x0000000000007941 */ /* 0x002fea0003800000 */
.L_x_1137:
        /* <DEDUP_REMOVED lines=10> */
[----:B------:R-:W-:-:S04]  /*1b80*/  LEA.HI R19, R7, R68, RZ, 0x4 ;  /* 0x0000004407137211 */ /* 0x000fc800078f20ff */
[----:B------:R-:W-:Y:S02]  /*1b90*/  SHF.R.S32.HI R2, RZ, 0x4, R19 ;  /* 0x00000004ff027819 */ /* 0x000fe40000011413 */
[----:B------:R-:W-:Y:S02]  /*1ba0*/  LEA.HI R186, R7, R68, RZ, 0x3 ;  /* 0x0000004407ba7211 */ /* 0x000fe400078f18ff */
[C---:B------:R-:W-:Y:S02]  /*1bb0*/  LEA.HI R71, R19.reuse, R2, RZ, 0x1 ;  /* 0x0000000213477211 */ /* 0x040fe400078f08ff */
[----:B------:R-:W-:Y:S02]  /*1bc0*/  LOP3.LUT R19, R19, 0xfffffff0, RZ, 0xc0, !PT ;  /* 0xfffffff013137812 */ /* 0x000fe400078ec0ff */
[----:B------:R-:W-:-:S03]  /*1bd0*/  LOP3.LUT R69, R186, 0xfffffff8, RZ, 0xc0, !PT ;  /* 0xfffffff8ba457812 */ /* 0x000fc600078ec0ff */
[C---:B------:R-:W-:Y:S01]  /*1be0*/  IMAD.IADD R19, R68.reuse, 0x1, -R19 ;  /* 0x0000000144137824 */ /* 0x040fe200078e0a13 */
[----:B------:R-:W-:Y:S01]  /*1bf0*/  LOP3.LUT R71, R71, 0xfffffffe, RZ, 0xc0, !PT ;  /* 0xfffffffe47477812 */ /* 0x000fe200078ec0ff */
[----:B------:R-:W-:Y:S01]  /*1c00*/  IMAD.IADD R69, R68, 0x1, -R69 ;  /* 0x0000000144457824 */ /* 0x000fe200078e0a45 */
[----:B------:R-:W-:Y:S02]  /*1c10*/  SHF.R.S32.HI R186, RZ, 0x3, R186 ;  /* 0x00000003ffba7819 */ /* 0x000fe400000114ba */
[----:B------:R-:W-:Y:S01]  /*1c20*/  SHF.R.S32.HI R8, RZ, 0x1f, R19 ;  /* 0x0000001fff087819 */ /* 0x000fe20000011413 */
[----:B------:R-:W-:Y:S02]  /*1c30*/  IMAD.IADD R71, R2, 0x1, -R71 ;  /* 0x0000000102477824 */ /* 0x000fe400078e0a47 */
[----:B-1----:R-:W-:Y:S02]  /*1c40*/  IMAD.SHL.U32 R14, R69, 0x8, RZ ;  /* 0x00000008450e7824 */ /* 0x002fe400078e00ff */
[----:B------:R-:W-:-:S02]  /*1c50*/  IMAD.SHL.U32 R27, R186, 0x40, RZ ;  /* 0x00000040ba1b7824 */ /* 0x000fc400078e00ff */
[----:B------:R-:W-:Y:S01]  /*1c60*/  IMAD R2, R9, R66, RZ ;  /* 0x0000004209027224 */ /* 0x000fe200078e02ff */
[----:B------:R-:W-:Y:S02]  /*1c70*/  LEA.HI R9, R8, R19, RZ, 0x3 ;  /* 0x0000001308097211 */ /* 0x000fe400078f18ff */
[----:B------:R-:W-:Y:S02]  /*1c80*/  IADD3 R26, P1, R14, R6, RZ ;  /* 0x000000060e1a7210 */ /* 0x000fe40007f3e0ff */
[----:B------:R-:W-:Y:S02]  /*1c90*/  LOP3.LUT R27, R27, 0x1c0, RZ, 0xc0, !PT ;  /* 0x000001c01b1b7812 */ /* 0x000fe400078ec0ff */
[----:B------:R-:W-:Y:S02]  /*1ca0*/  LOP3.LUT R6, R9, 0xfffffff8, RZ, 0xc0, !PT ;  /* 0xfffffff809067812 */ /* 0x000fe400078ec0ff */
[----:B------:R-:W-:Y:S02]  /*1cb0*/  SHF.R.S32.HI R15, RZ, 0x1f, R14 ;  /* 0x0000001fff0f7819 */ /* 0x000fe4000001140e */
[----:B------:R-:W-:Y:S01]  /*1cc0*/  LEA.HI R7, R7, R68, RZ, 0x6 ;  /* 0x0000004407077211 */ /* 0x000fe200078f30ff */
[----:B------:R-:W-:Y:S01]  /*1cd0*/  IMAD.IADD R6, R19, 0x1, -R6 ;  /* 0x0000000113067824 */ /* 0x000fe200078e0a06 */
[----:B------:R-:W-:-:S02]  /*1ce0*/  LOP3.LUT R23, R27, 0x38, R14, 0xf8, !PT ;  /* 0x000000381b177812 */ /* 0x000fc400078ef80e */
[----:B------:R-:W-:Y:S01]  /*1cf0*/  SHF.R.U32.HI R8, RZ, 0x3, R27 ;  /* 0x00000003ff087819 */ /* 0x000fe2000001161b */
[----:B------:R-:W-:Y:S02]  /*1d00*/  IMAD.X R27, R15, 0x1, R17, P1 ;  /* 0x000000010f1b7824 */ /* 0x000fe400008e0611 */
[----:B------:R-:W-:Y:S01]  /*1d10*/  IMAD.SHL.U32 R17, R7, 0x8, RZ ;  /* 0x0000000807117824 */ /* 0x000fe200078e00ff */
[----:B------:R-:W-:Y:S01]  /*1d20*/  LOP3.LUT R8, R23, R8, RZ, 0x3c, !PT ;  /* 0x0000000817087212 */ /* 0x000fe200078e3cff */
[----:B------:R-:W-:-:S03]  /*1d30*/  IMAD.SHL.U32 R7, R6, 0x40, RZ ;  /* 0x0000004006077824 */ /* 0x000fc600078e00ff */
[----:B------:R-:W-:Y:S01]  /*1d40*/  LOP3.LUT R172, R8, 0xfffffe00, R17, 0xf8, !PT ;  /* 0xfffffe0008ac7812 */ /* 0x000fe200078ef811 */
[----:B------:R-:W-:Y:S01]  /*1d50*/  IMAD.SHL.U32 R8, R71, 0x8, RZ ;  /* 0x0000000847087824 */ /* 0x000fe200078e00ff */
[----:B------:R-:W-:Y:S01]  /*1d60*/  LOP3.LUT R7, R7, 0x1c0, RZ, 0xc0, !PT ;  /* 0x000001c007077812 */ /* 0x000fe200078ec0ff */
[C---:B------:R-:W-:Y:S02]  /*1d70*/  IMAD R2, R13.reuse, R67, R2 ;  /* 0x000000430d027224 */ /* 0x040fe400078e0202 */
[----:B------:R-:W-:Y:S01]  /*1d80*/  IMAD.WIDE.U32 R26, R13, R66, R26 ;  /* 0x000000420d1a7225 */ /* 0x000fe200078e001a */
[----:B------:R-:W-:Y:S02]  /*1d90*/  LOP3.LUT R8, R7, 0x8, R8, 0xf8, !PT ;  /* 0x0000000807087812 */ /* 0x000fe400078ef808 */
[----:B------:R-:W-:Y:S01]  /*1da0*/  SHF.R.U32.HI R7, RZ, 0x3, R7 ;  /* 0x00000003ff077819 */ /* 0x000fe20000011607 */
[----:B------:R-:W-:Y:S01]  /*1db0*/  IMAD.IADD R27, R27, 0x1, R2 ;  /* 0x000000011b1b7824 */ /* 0x000fe200078e0202 */
[----:B------:R-:W-:-:S02]  /*1dc0*/  SHF.R.S32.HI R72, RZ, 0x1f, R243 ;  /* 0x0000001fff487819 */ /* 0x000fc400000114f3 */
[----:B------:R-:W-:Y:S02]  /*1dd0*/  LOP3.LUT R56, R8, R7, RZ, 0x3c, !PT ;  /* 0x0000000708387212 */ /* 0x000fe400078e3cff */
[C---:B------:R-:W-:Y:S02]  /*1de0*/  LOP3.LUT P3, RZ, R6.reuse, 0x4, RZ, 0xc0, !PT ;  /* 0x0000000406ff7812 */ /* 0x040fe4000786c0ff */
[----:B------:R-:W-:Y:S01]  /*1df0*/  LOP3.LUT P2, RZ, R6, 0x2, RZ, 0xc0, !PT ;  /* 0x0000000206ff7812 */ /* 0x000fe2000784c0ff */
[----:B------:R-:W-:-:S05]  /*1e00*/  IMAD.SHL.U32 R9, R9, 0x40, RZ ;  /* 0x0000004009097824 */ /* 0x000fca00078e00ff */
[----:B------:R-:W-:Y:S02]  /*1e10*/  LOP3.LUT R56, R56, 0xfffffe00, R9, 0xf8, !PT ;  /* 0xfffffe0038387812 */ /* 0x000fe400078ef809 */
        /* <DEDUP_REMOVED lines=13> */
[----:B------:R-:W-:Y:S02]  /*1ef0*/  IMAD.MOV.U32 R57, RZ, RZ, 0x10 ;  /* 0x00000010ff397424 */ /* 0x000fe400078e00ff */
[----:B------:R-:W-:Y:S02]  /*1f00*/  IMAD.MOV.U32 R55, RZ, RZ, 0x20 ;  /* 0x00000020ff377424 */ /* 0x000fe400078e00ff */
[----:B------:R-:W-:Y:S01]  /*1f10*/  IMAD.IADD R185, R183, 0x1, R185 ;  /* 0x00000001b7b97824 */ /* 0x000fe200078e02b9 */
[C---:B------:R-:W-:Y:S01]  /*1f20*/  SHF.L.U64.HI R238, R64.reuse, 0x4, R65 ;  /* 0x0000000440ee7819 */ /* 0x040fe20000010241 */
[----:B------:R-:W-:Y:S01]  /*1f30*/  IMAD.SHL.U32 R237, R64, 0x10, RZ ;  /* 0x0000001040ed7824 */ /* 0x000fe200078e00ff */
[C---:B------:R-:W-:Y:S01]  /*1f40*/  SHF.L.U64.HI R236, R66.reuse, 0x4, R67 ;  /* 0x0000000442ec7819 */ /* 0x040fe20000010243 */
[----:B------:R-:W-:Y:S01]  /*1f50*/  IMAD.SHL.U32 R235, R66, 0x10, RZ ;  /* 0x0000001042eb7824 */ /* 0x000fe200078e00ff */
[----:B------:R-:W-:Y:S01]  /*1f60*/  SEL R57, R57, 0xfffffff0, !P2 ;  /* 0xfffffff039397807 */ /* 0x000fe20005000000 */
[----:B------:R-:W-:Y:S01]  /*1f70*/  IMAD.SHL.U32 R73, R69, 0x4, RZ ;  /* 0x0000000445497824 */ /* 0x000fe200078e00ff */
        /* <DEDUP_REMOVED lines=52> */
[----:B------:R-:W3:Y:S04]  /*22c0*/  LD.E.64 R204, [R20.64+0x128] ;  /* 0x0001280614cc7980 */ /* 0x000ee8000c101b00 */
[----:B------:R-:W3:Y:S04]  /*22d0*/  LD.E.64 R28, [R20.64+0x140] ;  /* 0x00014006141c7980 */ /* 0x000ee8000c101b00 */
[----:B------:R-:W3:Y:S04]  /*22e0*/  LD.E.64 R26, [R20.64+0x138] ;  /* 0x00013806141a7980 */ /* 0x000ee8000c101b00 */
[----:B------:R-:W3:Y:S04]  /*22f0*/  LD.E R8, [R20.64+0xd0] ;  /* 0x0000d00614087980 */ /* 0x000ee8000c101900 */
[----:B------:R-:W3:Y:S04]  /*2300*/  LD.E.64 R24, [R20.64+0x108] ;  /* 0x0001080614187980 */ /* 0x000ee8000c101b00 */
[----:B------:R-:W3:Y:S04]  /*2310*/  LD.E.64 R22, [R20.64+0x110] ;  /* 0x0001100614167980 */ /* 0x000ee8000c101b00 */
[----:B------:R-:W3:Y:S04]  /*2320*/  LD.E.64 R12, [R20.64+0x150] ;  /* 0x00015006140c7980 */ /* 0x000ee8000c101b00 */
[----:B------:R-:W3:Y:S01]  /*2330*/  LD.E.64 R6, [R20.64+0x148] ;  /* 0x0001480614067980 */ /* 0x000ee2000c101b00 */
        /* <DEDUP_REMOVED lines=21> */
[----:B--2---:R-:W-:-:S04]  /*2490*/  IMAD R3, R33, R243, RZ ;  /* 0x000000f321037224 */ /* 0x004fc800078e02ff */
[----:B------:R-:W-:Y:S02]  /*24a0*/  IMAD R0, R32, R72, R3 ;  /* 0x0000004820007224 */ /* 0x000fe400078e0203 */
[----:B------:R-:W-:Y:S01]  /*24b0*/  IMAD.WIDE.U32 R32, R243, R32, R14 ;  /* 0x00000020f3207225 */ /* 0x000fe200078e000e */
[----:B----4-:R-:W-:-:S03]  /*24c0*/  SHF.L.U64.HI R127, R202, 0x4, R203 ;  /* 0x00000004ca7f7819 */ /* 0x010fc600000102cb */
[----:B---3--:R-:W-:Y:S01]  /*24d0*/  IMAD R3, R19, R243, RZ ;  /* 0x000000f313037224 */ /* 0x008fe200078e02ff */
[----:B------:R-:W-:Y:S01]  /*24e0*/  LEA R19, R165, 0xffffffc0, 0x6 ;  /* 0xffffffc0a5137811 */ /* 0x000fe200078e30ff */
[----:B------:R-:W-:Y:S01]  /*24f0*/  IMAD.IADD R33, R33, 0x1, R0 ;  /* 0x0000000121217824 */ /* 0x000fe200078e0200 */
[----:B------:R-:W-:Y:S01]  /*2500*/  SHF.L.U64.HI R105, R204, 0x4, R205 ;  /* 0x00000004cc697819 */ /* 0x000fe200000102cd */
[----:B------:R-:W-:Y:S01]  /*2510*/  IMAD.WIDE.U32 R30, R243, R18, R14 ;  /* 0x00000012f31e7225 */ /* 0x000fe200078e000e */
[----:B------:R-:W-:Y:S02]  /*2520*/  SHF.R.S32.HI R2, RZ, 0x1f, R19 ;  /* 0x0000001fff027819 */ /* 0x000fe40000011413 */
[----:B-----5:R-:W-:Y:S01]  /*2530*/  IADD3 R16, R19, R16, RZ ;  /* 0x0000001013107210 */ /* 0x020fe20007ffe0ff */
[----:B------:R-:W-:Y:S01]  /*2540*/  IMAD R0, R18, R72, R3 ;  /* 0x0000004812007224 */ /* 0x000fe200078e0203 */
[C---:B------:R-:W-:Y:S01]  /*2550*/  SHF.L.U64.HI R129, R202.reuse, 0x5, R203 ;  /* 0x00000005ca817819 */ /* 0x040fe200000102cb */
[-C--:B------:R-:W-:Y:S01]  /*2560*/  IMAD R17, R203, R19.reuse, RZ ;  /* 0x00000013cb117224 */ /* 0x080fe200078e02ff */
[----:B------:R-:W-:Y:S01]  /*2570*/  SHF.L.U32 R130, R202, 0x5, RZ ;  /* 0x00000005ca827819 */ /* 0x000fe200000006ff */
[----:B------:R-:W-:Y:S01]  /*2580*/  IMAD R3, R205, R19, RZ ;  /* 0x00000013cd037224 */ /* 0x000fe200078e02ff */
[----:B------:R-:W-:Y:S01]  /*2590*/  SHF.L.U64.HI R115, R204, 0x5, R205 ;  /* 0x00000005cc737819 */ /* 0x000fe200000102cd */
[----:B------:R-:W-:Y:S01]  /*25a0*/  IMAD.IADD R31, R31, 0x1, R0 ;  /* 0x000000011f1f7824 */ /* 0x000fe200078e0200 */
[----:B------:R-:W-:Y:S01]  /*25b0*/  LEA.HI R167, R8, R8, RZ, 0x1 ;  /* 0x0000000808a77211 */ /* 0x000fe200078f08ff */
[----:B------:R-:W-:Y:S01]  /*25c0*/  IMAD R17, R202, R2, R17 ;  /* 0x00000002ca117224 */ /* 0x000fe200078e0211 */
[----:B------:R-:W-:Y:S01]  /*25d0*/  SHF.L.U64.HI R129, R130, 0x1, R129 ;  /* 0x0000000182817819 */ /* 0x000fe20000010281 */
        /* <DEDUP_REMOVED lines=8> */
[----:B------:R-:W-:Y:S01]  /*2660*/  IMAD R2, R29, R4, RZ ;  /* 0x000000041d027224 */ /* 0x000fe200078e02ff */
[----:B------:R-:W-:Y:S01]  /*2670*/  IADD3 R163, R173, 0x80, RZ ;  /* 0x00000080ada37810 */ /* 0x000fe20007ffe0ff */
[----:B------:R-:W-:Y:S01]  /*2680*/  IMAD.IADD R31, R31, 0x1, R3 ;  /* 0x000000011f1f7824 */ /* 0x000fe200078e0203 */
[----:B------:R-:W-:Y:S01]  /*2690*/  IADD3 R3, P0, -R74, R186, RZ ;  /* 0x000000ba4a037210 */ /* 0x000fe20007f1e1ff */
[-C--:B------:R-:W-:Y:S01]  /*26a0*/  IMAD R0, R27, R4.reuse, RZ ;  /* 0x000000041b007224 */ /* 0x080fe200078e02ff */
[C---:B------:R-:W-:Y:S01]  /*26b0*/  IADD3 R161, R173.reuse, 0xc0, RZ ;  /* 0x000000c0ada17810 */ /* 0x040fe20007ffe0ff */
[C---:B------:R-:W-:Y:S01]  /*26c0*/  IMAD R2, R28.reuse, R5, R2 ;  /* 0x000000051c027224 */ /* 0x040fe200078e0202 */
[----:B------:R-:W-:Y:S01]  /*26d0*/  SHF.R.S32.HI R155, RZ, 0x1f, R173 ;  /* 0x0000001fff9b7819 */ /* 0x000fe200000114ad */
[----:B------:R-:W-:Y:S01]  /*26e0*/  IMAD.WIDE.U32 R28, R28, R4, R32 ;  /* 0x000000041c1c7225 */ /* 0x000fe200078e0020 */
[----:B------:R-:W-:-:S02]  /*26f0*/  IADD3 R158, R173, R161, RZ ;  /* 0x000000a1ad9e7210 */ /* 0x000fc40007ffe0ff */
[----:B------:R-:W-:Y:S01]  /*2700*/  SHF.R.S32.HI R153, RZ, 0x1f, R164 ;  /* 0x0000001fff997819 */ /* 0x000fe200000114a4 */
[C---:B------:R-:W-:Y:S01]  /*2710*/  IMAD R0, R26.reuse, R5, R0 ;  /* 0x000000051a007224 */ /* 0x040fe200078e0200 */
[----:B------:R-:W-:Y:S01]  /*2720*/  SHF.R.S32.HI R151, RZ, 0x1f, R163 ;  /* 0x0000001fff977819 */ /* 0x000fe200000114a3 */
[----:B------:R-:W-:Y:S01]  /*2730*/  IMAD.WIDE.U32 R4, R26, R4, R30 ;  /* 0x000000041a047225 */ /* 0x000fe200078e001e */
[----:B------:R-:W-:Y:S02]  /*2740*/  SHF.R.S32.HI R149, RZ, 0x1f, R161 ;  /* 0x0000001fff957819 */ /* 0x000fe400000114a1 */
[----:B------:R-:W-:Y:S01]  /*2750*/  SHF.R.S32.HI R146, RZ, 0x1f, R158 ;  /* 0x0000001fff927819 */ /* 0x000fe2000001149e */
[----:B------:R-:W-:Y:S02]  /*2760*/  IMAD.X R17, R187, 0x1, ~R17, P0 ;  /* 0x00000001bb117824 */ /* 0x000fe400000e0e11 */
[----:B------:R-:W-:Y:S02]  /*2770*/  IMAD.IADD R29, R29, 0x1, R2 ;  /* 0x000000011d1d7824 */ /* 0x000fe400078e0202 */
[----:B------:R-:W-:-:S02]  /*2780*/  IMAD.IADD R19, R5, 0x1, R0 ;  /* 0x0000000105137824 */ /* 0x000fc400078e0200 */
[C---:B------:R-:W-:Y:S02]  /*2790*/  IMAD R133, R17.reuse, R202, RZ ;  /* 0x000000ca11857224 */ /* 0x040fe400078e02ff */
[----:B------:R-:W-:Y:S02]  /*27a0*/  IMAD R135, R17, R204, RZ ;  /* 0x000000cc11877224 */ /* 0x000fe400078e02ff */
[----:B------:R-:W-:Y:S02]  /*27b0*/  IMAD.MOV.U32 R18, RZ, RZ, R4 ;  /* 0x000000ffff127224 */ /* 0x000fe400078e0004 */
[----:B------:R-:W-:Y:S02]  /*27c0*/  IMAD R4, R186, R167, R73 ;  /* 0x000000a7ba047224 */ /* 0x000fe400078e0249 */
[----:B------:R-:W-:Y:S02]  /*27d0*/  IMAD R139, R167, R16, RZ ;  /* 0x00000010a78b7224 */ /* 0x000fe400078e02ff */
[----:B------:R-:W-:-:S02]  /*27e0*/  IMAD R133, R203, R3, R133 ;  /* 0x00000003cb857224 */ /* 0x000fc400078e0285 */
[-C--:B------:R-:W-:Y:S01]  /*27f0*/  IMAD R135, R205, R3.reuse, R135 ;  /* 0x00000003cd877224 */ /* 0x080fe200078e0287 */
[----:B------:R-:W-:Y:S01]  /*2800*/  SHF.R.S32.HI R2, RZ, 0x1f, R139 ;  /* 0x0000001fff027819 */ /* 0x000fe2000001148b */
[----:B------:R-:W-:Y:S01]  /*2810*/  IMAD.WIDE.U32 R16, R202, R3, R28 ;  /* 0x00000003ca107225 */ /* 0x000fe200078e001c */
[----:B------:R-:W-:-:S03]  /*2820*/  IADD3 R0, P3, R139, R4, RZ ;  /* 0x000000048b007210 */ /* 0x000fc60007f7e0ff */
[----:B------:R-:W-:Y:S01]  /*2830*/  IMAD.WIDE.U32 R18, R204, R3, R18 ;  /* 0x00000003cc127225 */ /* 0x000fe200078e0012 */
[----:B------:R-:W-:Y:S02]  /*2840*/  LEA R132, P1, R16, R22, 0x1 ;  /* 0x0000001610847211 */ /* 0x000fe400078208ff */
[----:B------:R-:W-:Y:S01]  /*2850*/  LEA.HI.X.SX32 R5, R4, R2, 0x1, P3 ;  /* 0x0000000204057211 */ /* 0x000fe200018f0eff */
[----:B------:R-:W-:Y:S01]  /*2860*/  IMAD.IADD R3, R73, 0x1, R4 ;  /* 0x0000000149037824 */ /* 0x000fe200078e0204 */
[----:B------:R-:W-:Y:S01]  /*2870*/  IADD3 R135, R19, R135, RZ ;  /* 0x0000008713877210 */ /* 0x000fe20007ffe0ff */
[----:B------:R-:W-:Y:S01]  /*2880*/  IMAD.IADD R133, R17, 0x1, R133 ;  /* 0x0000000111857824 */ /* 0x000fe200078e0285 */
[----:B------:R-:W-:Y:S01]  /*2890*/  LEA R134, P0, R18, R24, 0x1 ;  /* 0x0000001812867211 */ /* 0x000fe200078008ff */
[C---:B------:R-:W-:Y:S01]  /*28a0*/  IMAD.SHL.U32 R106, R204.reuse, 0x10, RZ ;  /* 0x00000010cc6a7824 */ /* 0x040fe200078e00ff */
[----:B------:R-:W-:Y:S01]  /*28b0*/  IADD3 R139, P2, R139, R3, RZ ;  /* 0x000000038b8b7210 */ /* 0x000fe20007f5e0ff */
[----:B------:R-:W-:Y:S01]  /*28c0*/  IMAD.SHL.U32 R116, R204, 0x20, RZ ;  /* 0x00000020cc747824 */ /* 0x000fe200078e00ff */
[----:B------:R-:W-:Y:S01]  /*28d0*/  LEA.HI.X R135, R18, R25, R135, 0x1, P0 ;  /* 0x0000001912877211 */ /* 0x000fe200000f0c87 */
[----:B------:R-:W-:Y:S01]  /*28e0*/  IMAD.SHL.U32 R18, R0, 0x2, RZ ;  /* 0x0000000200127824 */ /* 0x000fe200078e00ff */
[----:B------:R-:W-:Y:S01]  /*28f0*/  LEA.HI.X.SX32 R2, R3, R2, 0x1, P2 ;  /* 0x0000000203027211 */ /* 0x000fe200010f0eff */
[----:B------:R-:W-:Y:S01]  /*2900*/  IMAD.SHL.U32 R138, R139, 0x2, RZ ;  /* 0x000000028b8a7824 */ /* 0x000fe200078e00ff */
[----:B------:R-:W-:Y:S01]  /*2910*/  LEA.HI.X R133, R16, R23, R133, 0x1, P1 ;  /* 0x0000001710857211 */ /* 0x000fe200008f0c85 */
[C---:B------:R-:W-:Y:S01]  /*2920*/  IMAD.IADD R162, R173.reuse, 0x1, R164 ;  /* 0x00000001ada27824 */ /* 0x040fe200078e02a4 */
[----:B------:R-:W-:Y:S01]  /*2930*/  SHF.L.U64.HI R0, R0, 0x1, R5 ;  /* 0x0000000100007819 */ /* 0x000fe20000010205 */
[----:B------:R-:W-:Y:S01]  /*2940*/  IMAD.IADD R160, R173, 0x1, R163 ;  /* 0x00000001ada07824 */ /* 0x000fe200078e02a3 */
[----:B------:R-:W-:Y:S01]  /*2950*/  SHF.L.U64.HI R139, R139, 0x1, R2 ;  /* 0x000000018b8b7819 */ /* 0x000fe20000010202 */
[----:B------:R-:W-:Y:S01]  /*2960*/  IMAD.SHL.U32 R128, R202, 0x10, RZ ;  /* 0x00000010ca807824 */ /* 0x000fe200078e00ff */
[C---:B------:R-:W-:Y:S01]  /*2970*/  IADD3 R58, P1, R12.reuse, R18, RZ ;  /* 0x000000120c3a7210 */ /* 0x040fe20007f3e0ff */
[----:B------:R-:W-:Y:S01]  /*2980*/  IMAD.SHL.U32 R169, R167, 0x20, RZ ;  /* 0x00000020a7a97824 */ /* 0x000fe200078e00ff */
[-C--:B------:R-:W-:Y:S01]  /*2990*/  IADD3 R136, P3, R12, R138.reuse, RZ ;  /* 0x0000008a0c887210 */ /* 0x080fe20007f7e0ff */
[----:B------:R-:W-:Y:S01]  /*29a0*/  IMAD R131, R203, 0x60, RZ ;  /* 0x00000060cb837824 */ /* 0x000fe200078e02ff */
[C---:B------:R-:W-:Y:S01]  /*29b0*/  IADD3 R138, P2, R6.reuse, R138, RZ ;  /* 0x0000008a068a7210 */ /* 0x040fe20007f5e0ff */
[C---:B------:R-:W-:Y:S01]  /*29c0*/  IMAD.X R59, R13.reuse, 0x1, R0, P1 ;  /* 0x000000010d3b7824 */ /* 0x040fe200008e0600 */
[----:B------:R-:W-:Y:S01]  /*29d0*/  IADD3 R18, P0, R6, R18, RZ ;  /* 0x0000001206127210 */ /* 0x000fe20007f1e0ff */
[--C-:B------:R-:W-:Y:S01]  /*29e0*/  IMAD.X R137, R13, 0x1, R139.reuse, P3 ;  /* 0x000000010d897824 */ /* 0x100fe200018e068b */
[----:B------:R-:W-:Y:S01]  /*29f0*/  IADD3 R96, P1, R237, 0x80, RZ ;  /* 0x00000080ed607810 */ /* 0x000fe20007f3e0ff */
[C---:B------:R-:W-:Y:S01]  /*2a00*/  IMAD.X R139, R7.reuse, 0x1, R139, P2 ;  /* 0x00000001078b7824 */ /* 0x040fe200010e068b */
[----:B------:R-:W-:Y:S01]  /*2a10*/  IADD3.X R19, R7, R0, RZ, P0, !PT ;  /* 0x0000000007137210 */ /* 0x000fe200007fe4ff */
[----:B------:R-:W-:Y:S01]  /*2a20*/  IMAD R167, R167, 0x30, RZ ;  /* 0x00000030a7a77824 */ /* 0x000fe200078e02ff */
[C---:B------:R-:W-:Y:S01]  /*2a30*/  IADD3 R100, P2, R237.reuse, 0x40, RZ ;  /* 0x00000040ed647810 */ /* 0x040fe20007f5e0ff */
[----:B------:R-:W-:Y:S01]  /*2a40*/  IMAD.X R97, RZ, RZ, R238, P1 ;  /* 0x000000ffff617224 */ /* 0x000fe200008e06ee */
        /* <DEDUP_REMOVED lines=8> */
[-C--:B------:R-:W-:Y:S01]  /*2ad0*/  IADD3 R93, P4, R98, R237.reuse, RZ ;  /* 0x000000ed625d7210 */ /* 0x080fe20007f9e0ff */
[----:B------:R-:W-:Y:S01]  /*2ae0*/  IMAD.X R99, R101, 0x1, R238, P2 ;  /* 0x0000000165637824 */ /* 0x000fe200010e06ee */
[-C--:B------:R-:W-:Y:S01]  /*2af0*/  IADD3.X R89, R91, R238.reuse, RZ, P0, !PT ;  /* 0x000000ee5b597210 */ /* 0x080fe200007fe4ff */
[----:B------:R-:W-:Y:S01]  /*2b00*/  IMAD.IADD R157, R173, 0x1, R160 ;  /* 0x00000001ad9d7824 */ /* 0x000fe200078e02a0 */
[C---:B------:R-:W-:Y:S01]  /*2b10*/  IADD3 R107, P5, R106.reuse, 0x40, RZ ;  /* 0x000000406a6b7810 */ /* 0x040fe20007fbe0ff */
[----:B------:R-:W-:Y:S01]  /*2b20*/  IMAD.X R92, R99, 0x1, R238, P4 ;  /* 0x00000001635c7824 */ /* 0x000fe200020e06ee */
[C---:B------:R-:W-:Y:S01]  /*2b30*/  IADD3 R111, P1, R106.reuse, 0x80, RZ ;  /* 0x000000806a6f7810 */ /* 0x040fe20007f3e0ff */
[----:B------:R-:W-:Y:S01]  /*2b40*/  IMAD.IADD R156, R173, 0x1, R158 ;  /* 0x00000001ad9c7824 */ /* 0x000fe200078e029e */
[----:B------:R-:W-:Y:S01]  /*2b50*/  IADD3 R119, P0, R106, 0xc0, RZ ;  /* 0x000000c06a777810 */ /* 0x000fe20007f1e0ff */
[--C-:B------:R-:W-:Y:S01]  /*2b60*/  IMAD.X R108, RZ, RZ, R105.reuse, P5 ;  /* 0x000000ffff6c7224 */ /* 0x100fe200028e0669 */
[-C--:B------:R-:W-:Y:S01]  /*2b70*/  IADD3 R87, P3, R94, R237.reuse, RZ ;  /* 0x000000ed5e577210 */ /* 0x080fe20007f7e0ff */
[--C-:B------:R-:W-:Y:S01]  /*2b80*/  IMAD.X R112, RZ, RZ, R105.reuse, P1 ;  /* 0x000000ffff707224 */ /* 0x100fe200008e0669 */
[----:B------:R-:W-:Y:S01]  /*2b90*/  IADD3 R85, P2, R88, R237, RZ ;  /* 0x000000ed58557210 */ /* 0x000fe20007f5e0ff */
[----:B------:R-:W-:Y:S01]  /*2ba0*/  IMAD.X R120, RZ, RZ, R105, P0 ;  /* 0x000000ffff787224 */ /* 0x000fe200000e0669 */
[----:B------:R-:W-:Y:S01]  /*2bb0*/  IADD3.X R86, R95, R238, RZ, P3, !PT ;  /* 0x000000ee5f567210 */ /* 0x000fe20001ffe4ff */
[----:B------:R-:W-:Y:S01]  /*2bc0*/  IMAD.WIDE.U32 R202, R202, 0x60, RZ ;  /* 0x00000060caca7825 */ /* 0x000fe200078e00ff */
[----:B------:R-:W-:-:S02]  /*2bd0*/  IADD3 R110, P5, R107, R106, RZ ;  /* 0x0000006a6b6e7210 */ /* 0x000fc40007fbe0ff */
[----:B------:R-:W-:Y:S01]  /*2be0*/  IADD3 R114, P4, R111, R106, RZ ;  /* 0x0000006a6f727210 */ /* 0x000fe20007f9e0ff */
[----:B------:R-:W-:Y:S01]  /*2bf0*/  IMAD.X R84, R89, 0x1, R238, P2 ;  /* 0x0000000159547824 */ /* 0x000fe200010e06ee */
[C---:B------:R-:W-:Y:S01]  /*2c00*/  IADD3 R118, P3, R116.reuse, R107, RZ ;  /* 0x0000006b74767210 */ /* 0x040fe20007f7e0ff */
[----:B------:R-:W-:Y:S01]  /*2c10*/  IMAD.MOV.U32 R12, RZ, RZ, R165 ;  /* 0x000000ffff0c7224 */ /* 0x000fe200078e00a5 */
[----:B------:R-:W-:Y:S01]  /*2c20*/  IADD3 R124, P1, R116, R111, RZ ;  /* 0x0000006f747c7210 */ /* 0x000fe20007f3e0ff */
[----:B------:R-:W-:Y:S01]  /*2c30*/  IMAD.SHL.U32 R130, R130, 0x2, RZ ;  /* 0x0000000282827824 */ /* 0x000fe200078e00ff */
[----:B------:R-:W-:Y:S01]  /*2c40*/  IADD3 R126, P0, R119, R116, RZ ;  /* 0x00000074777e7210 */ /* 0x000fe20007f1e0ff */
[----:B------:R-:W-:Y:S01]  /*2c50*/  IMAD.IADD R131, R203, 0x1, R131 ;  /* 0x00000001cb837824 */ /* 0x000fe200078e0283 */
[----:B------:R-:W-:Y:S01]  /*2c60*/  IADD3 R122, P2, R119, R106, RZ ;  /* 0x0000006a777a7210 */ /* 0x000fe20007f5e0ff */
[----:B------:R-:W-:Y:S01]  /*2c70*/  IMAD.X R109, R108, 0x1, R105, P5 ;  /* 0x000000016c6d7824 */ /* 0x000fe200028e0669 */
[C---:B------:R-:W-:Y:S01]  /*2c80*/  SHF.L.U64.HI R127, R128.reuse, 0x1, R127 ;  /* 0x00000001807f7819 */ /* 0x040fe2000001027f */
[----:B------:R-:W-:Y:S01]  /*2c90*/  IMAD.SHL.U32 R128, R128, 0x2, RZ ;  /* 0x0000000280807824 */ /* 0x000fe200078e00ff */
[----:B------:R-:W-:Y:S01]  /*2ca0*/  IADD3.X R121, R120, R105, RZ, P2, !PT ;  /* 0x0000006978797210 */ /* 0x000fe200017fe4ff */
[----:B------:R-:W-:Y:S01]  /*2cb0*/  IMAD.X R113, R112, 0x1, R105, P4 ;  /* 0x0000000170717824 */ /* 0x000fe200020e0669 */
[----:B------:R-:W-:Y:S01]  /*2cc0*/  SHF.R.S32.HI R154, RZ, 0x1f, R169 ;  /* 0x0000001fff9a7819 */ /* 0x000fe200000114a9 */
[C---:B------:R-:W-:Y:S01]  /*2cd0*/  IMAD.X R117, R115.reuse, 0x1, R108, P3 ;  /* 0x0000000173757824 */ /* 0x040fe200018e066c */
[----:B------:R-:W-:Y:S01]  /*2ce0*/  SHF.R.S32.HI R152, RZ, 0x1f, R167 ;  /* 0x0000001fff987819 */ /* 0x000fe200000114a7 */
[----:B------:R-:W-:Y:S01]  /*2cf0*/  IMAD.X R123, R115, 0x1, R112, P1 ;  /* 0x00000001737b7824 */ /* 0x000fe200008e0670 */
[----:B------:R-:W-:Y:S01]  /*2d00*/  SHF.R.S32.HI R150, RZ, 0x1f, R162 ;  /* 0x0000001fff967819 */ /* 0x000fe200000114a2 */
[----:B------:R-:W-:Y:S01]  /*2d10*/  IMAD.X R125, R120, 0x1, R115, P0 ;  /* 0x00000001787d7824 */ /* 0x000fe200000e0673 */
[----:B------:R-:W-:-:S02]  /*2d20*/  SHF.R.S32.HI R148, RZ, 0x1f, R160 ;  /* 0x0000001fff947819 */ /* 0x000fc400000114a0 */
[----:B------:R-:W-:Y:S02]  /*2d30*/  SHF.R.S32.HI R147, RZ, 0x1f, R159 ;  /* 0x0000001fff937819 */ /* 0x000fe4000001149f */
[----:B------:R-:W-:Y:S02]  /*2d40*/  SHF.R.S32.HI R145, RZ, 0x1f, R157 ;  /* 0x0000001fff917819 */ /* 0x000fe4000001149d */
[----:B------:R-:W-:Y:S02]  /*2d50*/  SHF.R.S32.HI R144, RZ, 0x1f, R156 ;  /* 0x0000001fff907819 */ /* 0x000fe4000001149c */
.L_x_1258:
        /* <DEDUP_REMOVED lines=21> */
.L_x_1142:
[----:B------:R-:W-:Y:S05]  /*2eb0*/  BSYNC B0 ;  /* 0x0000000000007941 */ /* 0x000fea0003800000 */
.L_x_1141:
        /* <DEDUP_REMOVED lines=21> */
.L_x_1144:
[----:B------:R-:W-:Y:S05]  /*3010*/  BSYNC B0 ;  /* 0x0000000000007941 */ /* 0x000fea0003800000 */
.L_x_1143:
        /* <DEDUP_REMOVED lines=21> */
.L_x_1146:
[----:B------:R-:W-:Y:S05]  /*3170*/  BSYNC B0 ;  /* 0x0000000000007941 */ /* 0x000fea0003800000 */
.L_x_1145:
        /* <DEDUP_REMOVED lines=21> */
.L_x_1148:
[----:B------:R-:W-:Y:S05]  /*32d0*/  BSYNC B0 ;  /* 0x0000000000007941 */ /* 0x000fea0003800000 */
.L_x_1147:
        /* <DEDUP_REMOVED lines=65> */
.L_x_1155:
[----:B------:R-:W-:Y:S05]  /*36f0*/  BSYNC B0 ;  /* 0x0000000000007941 */ /* 0x000fea0003800000 */
.L_x_1154:
        /* <DEDUP_REMOVED lines=50> */
.L_x_1157:
[----:B------:R-:W-:Y:S05]  /*3a20*/  BSYNC B0 ;  /* 0x0000000000007941 */ /* 0x000fea0003800000 */
.L_x_1156:
        /* <DEDUP_REMOVED lines=50> */
.L_x_1159:
[----:B------:R-:W-:Y:S05]  /*3d50*/  BSYNC B0 ;  /* 0x0000000000007941 */ /* 0x000fea0003800000 */
.L_x_1158:
        /* <DEDUP_REMOVED lines=49> */
.L_x_1153:
[----:B------:R-:W-:Y:S05]  /*4070*/  BSYNC B1 ;  /* 0x0000000000017941 */ /* 0x000fea0003800000 */
.L_x_1152:
        /* <DEDUP_REMOVED lines=63> */
.L_x_1163:
[----:B------:R-:W-:Y:S05]  /*4470*/  BSYNC B0 ;  /* 0x0000000000007941 */ /* 0x000fea0003800000 */
.L_x_1162:
        /* <DEDUP_REMOVED lines=53> */
.L_x_1165:
[----:B------:R-:W-:Y:S05]  /*47d0*/  BSYNC B0 ;  /* 0x0000000000007941 */ /* 0x000fea0003800000 */
.L_x_1164:
        /* <DEDUP_REMOVED lines=53> */
.L_x_1167:
[----:B------:R-:W-:Y:S05]  /*4b30*/  BSYNC B0 ;  /* 0x0000000000007941 */ /* 0x000fea0003800000 */
.L_x_1166:
        /* <DEDUP_REMOVED lines=52> */
.L_x_1161:
[----:B------:R-:W-:Y:S05]  /*4e80*/  BSYNC B1 ;  /* 0x0000000000017941 */ /* 0x000fea0003800000 */
.L_x_1160:
        /* <DEDUP_REMOVED lines=63> */
.L_x_1171:
[----:B------:R-:W-:Y:S05]  /*5280*/  BSYNC B0 ;  /* 0x0000000000007941 */ /* 0x000fea0003800000 */
.L_x_1170:
        /* <DEDUP_REMOVED lines=53> */
.L_x_1173:
[----:B------:R-:W-:Y:S05]  /*55e0*/  BSYNC B0 ;  /* 0x0000000000007941 */ /* 0x000fea0003800000 */
.L_x_1172:
        /* <DEDUP_REMOVED lines=53> */
.L_x_1175:
[----:B------:R-:W-:Y:S05]  /*5940*/  BSYNC B0 ;  /* 0x0000000000007941 */ /* 0x000fea0003800000 */
.L_x_1174:
        /* <DEDUP_REMOVED lines=52> */
.L_x_1169:
[----:B------:R-:W-:Y:S05]  /*5c90*/  BSYNC B1 ;  /* 0x0000000000017941 */ /* 0x000fea0003800000 */
.L_x_1168:
        /* <DEDUP_REMOVED lines=65> */
.L_x_1179:
[----:B------:R-:W-:Y:S05]  /*60b0*/  BSYNC B0 ;  /* 0x0000000000007941 */ /* 0x000fea0003800000 */
.L_x_1178:
        /* <DEDUP_REMOVED lines=53> */
.L_x_1181:
[----:B------:R-:W-:Y:S05]  /*6410*/  BSYNC B0 ;  /* 0x0000000000007941 */ /* 0x000fea0003800000 */
.L_x_1180:
        /* <DEDUP_REMOVED lines=53> */
.L_x_1183:
[----:B------:R-:W-:Y:S05]  /*6770*/  BSYNC B0 ;  /* 0x0000000000007941 */ /* 0x000fea0003800000 */
.L_x_1182:
        /* <DEDUP_REMOVED lines=52> */
.L_x_1177:
[----:B------:R-:W-:Y:S05]  /*6ac0*/  BSYNC B1 ;  /* 0x0000000000017941 */ /* 0x000fea0003800000 */
.L_x_1176:
[----:B------:R-:W2:Y:S02]  /*6ad0*/  LD.E R3, [R20.64+0xd0] ;  /* 0x0000d00614037980 */ /* 0x000ea4000c101900 */
[----:B--2---:R-:W-:Y:S05]  /*6ae0*/  IMAD.U32 R3, R3, -0x20, RZ ;  /* 0xffffffe003037824 */ /* 0x004fea00078e00ff */
[C---:B------:R-:W-:Y:S02]  /*6af0*/  LEA R18, P1, R3.reuse, R18, 0x1 ;  /* 0x0000001203127211 */ /* 0x040fe400078208ff */
[C---:B------:R-:W-:Y:S02]  /*6b00*/  LEA R58, P0, R3.reuse, R58, 0x1 ;  /* 0x0000003a033a7211 */ /* 0x040fe400078008ff */
[C---:B------:R-:W-:Y:S02]  /*6b10*/  LEA.HI.X.SX32 R19, R3.reuse, R19, 0x1, P1 ;  /* 0x0000001303137211 */ /* 0x040fe400008f0eff */
[----:B------:R-:W-:Y:S01]  /*6b20*/  LEA.HI.X.SX32 R59, R3, R59, 0x1, P0 ;  /* 0x0000003b033b7211 */ /* 0x000fe200000f0eff */
[----:B------:R-:W-:-:S05]  /*6b30*/  BRA `(.L_x_1184) ;  /* 0x0000680000007947 */ /* 0x000fca0003800000 */
.L_x_1151:
        /* <DEDUP_REMOVED lines=89> */
.L_x_1190:
[----:B------:R-:W-:Y:S05]  /*70d0*/  BSYNC B0 ;  /* 0x0000000000007941 */ /* 0x000fea0003800000 */
.L_x_1189:
[----:B-----5:R2:W-:Y:S02]  /*70e0*/  ST.E.128 [R140.64], R44 ;  /* 0x0000002c8c007985 */ /* 0x0205e4000c101d06 */
.L_x_1188:
[----:B------:R-:W-:Y:S05]  /*70f0*/  BSYNC B1 ;  /* 0x0000000000017941 */ /* 0x000fea0003800000 */
.L_x_1187:
        /* <DEDUP_REMOVED lines=87> */
.L_x_1194:
[----:B------:R-:W-:Y:S05]  /*7670*/  BSYNC B0 ;  /* 0x0000000000007941 */ /* 0x000fea0003800000 */
.L_x_1193:
[----:B-----5:R3:W-:Y:S02]  /*7680*/  ST.E.128 [R140.64+0x80], R44 ;  /* 0x0000802c8c007985 */ /* 0x0207e4000c101d06 */
.L_x_1192:
[----:B------:R-:W-:Y:S05]  /*7690*/  BSYNC B1 ;  /* 0x0000000000017941 */ /* 0x000fea0003800000 */
.L_x_1191:
        /* <DEDUP_REMOVED lines=87> */
.L_x_1198:
[----:B------:R-:W-:Y:S05]  /*7c10*/  BSYNC B0 ;  /* 0x0000000000007941 */ /* 0x000fea0003800000 */
.L_x_1197:
[----:B-----5:R3:W-:Y:S02]  /*7c20*/  ST.E.128 [R140.64+0x100], R44 ;  /* 0x0001002c8c007985 */ /* 0x0207e4000c101d06 */
.L_x_1196:
[----:B------:R-:W-:Y:S05]  /*7c30*/  BSYNC B1 ;  /* 0x0000000000017941 */ /* 0x000fea0003800000 */
.L_x_1195:
        /* <DEDUP_REMOVED lines=86> */
.L_x_1200:
[----:B------:R-:W-:Y:S05]  /*81a0*/  BSYNC B0 ;  /* 0x0000000000007941 */ /* 0x000fea0003800000 */
.L_x_1199:
[----:B-----5:R3:W-:Y:S02]  /*81b0*/  ST.E.128 [R140.64+0x180], R44 ;  /* 0x0001802c8c007985 */ /* 0x0207e4000c101d06 */
.L_x_1186:
[----:B------:R-:W-:Y:S05]  /*81c0*/  BSYNC B2 ;  /* 0x0000000000027941 */ /* 0x000fea0003800000 */
.L_x_1185:
        /* <DEDUP_REMOVED lines=43> */
[----:B------:R-:W-:Y:S06]  /*8480*/  LEA.HI.X R61, R213, R139, R54, 0x1, P0 ;  /* 0x0000008bd53d7211 */ /* 0x000fec00000f0c36 */
        /* <DEDUP_REMOVED lines=22> */
[----:B------:R-:W-:Y:S01]  /*85f0*/  FMUL.FTZ R2, R31, R36 ;  /* 0x000000241f027220 */ /* 0x000fe20000410000 */
[C---:B----4-:R-:W-:Y:S01]  /*8600*/  LOP3.LUT R40, R60.reuse, 0xffff0000, RZ, 0xc0, !PT ;  /* 0xffff00003c287812 */ /* 0x050fe200078ec0ff */
[----:B------:R-:W-:Y:S01]  /*8610*/  IMAD.U32 R38, R60, 0x10000, RZ ;  /* 0x000100003c267824 */ /* 0x000fe200078e00ff */
        /* <DEDUP_REMOVED lines=28> */
.L_x_1206:
[----:B------:R-:W-:Y:S05]  /*87e0*/  BSYNC B0 ;  /* 0x0000000000007941 */ /* 0x000fea0003800000 */
.L_x_1205:
[C---:B------:R-:W-:Y:S04]  /*87f0*/  LEA R2, P0, R237.reuse, R140, 0x1 ;  /* 0x0000008ced027211 */ /* 0x040fe800078008ff */
[----:B------:R-:W-:Y:S05]  /*8800*/  LEA.HI.X R3, R237, R141, R238, 0x1, P0 ;  /* 0x0000008ded037211 */ /* 0x000fea00000f0cee */
[----:B-----5:R1:W-:Y:S04]  /*8810*/  ST.E.128 [R2.64], R48 ;  /* 0x0000003002007985 */ /* 0x0203e8000c101d06 */
.L_x_1204:
[----:B------:R-:W-:Y:S05]  /*8820*/  BSYNC B1 ;  /* 0x0000000000017941 */ /* 0x000fea0003800000 */
.L_x_1203:
        /* <DEDUP_REMOVED lines=92> */
.L_x_1210:
[----:B------:R-:W-:Y:S05]  /*8df0*/  BSYNC B0 ;  /* 0x0000000000007941 */ /* 0x000fea0003800000 */
.L_x_1209:
[C---:B------:R-:W-:Y:S04]  /*8e00*/  LEA R2, P0, R100.reuse, R140, 0x1 ;  /* 0x0000008c64027211 */ /* 0x040fe800078008ff */
[----:B------:R-:W-:Y:S05]  /*8e10*/  LEA.HI.X R3, R100, R141, R101, 0x1, P0 ;  /* 0x0000008d64037211 */ /* 0x000fea00000f0c65 */
[----:B-----5:R4:W-:Y:S04]  /*8e20*/  ST.E.128 [R2.64], R48 ;  /* 0x0000003002007985 */ /* 0x0209e8000c101d06 */
.L_x_1208:
[----:B------:R-:W-:Y:S05]  /*8e30*/  BSYNC B1 ;  /* 0x0000000000017941 */ /* 0x000fea0003800000 */
.L_x_1207:
        /* <DEDUP_REMOVED lines=92> */
.L_x_1214:
[----:B------:R-:W-:Y:S05]  /*9400*/  BSYNC B0 ;  /* 0x0000000000007941 */ /* 0x000fea0003800000 */
.L_x_1213:
[C---:B------:R-:W-:Y:S04]  /*9410*/  LEA R2, P0, R96.reuse, R140, 0x1 ;  /* 0x0000008c60027211 */ /* 0x040fe800078008ff */
[----:B------:R-:W-:Y:S05]  /*9420*/  LEA.HI.X R3, R96, R141, R97, 0x1, P0 ;  /* 0x0000008d60037211 */ /* 0x000fea00000f0c61 */
[----:B-----5:R4:W-:Y:S04]  /*9430*/  ST.E.128 [R2.64], R48 ;  /* 0x0000003002007985 */ /* 0x0209e8000c101d06 */
.L_x_1212:
[----:B------:R-:W-:Y:S05]  /*9440*/  BSYNC B1 ;  /* 0x0000000000017941 */ /* 0x000fea0003800000 */
.L_x_1211:
        /* <DEDUP_REMOVED lines=91> */
.L_x_1216:
[----:B------:R-:W-:Y:S05]  /*9a00*/  BSYNC B0 ;  /* 0x0000000000007941 */ /* 0x000fea0003800000 */
.L_x_1215:
[C---:B------:R-:W-:Y:S04]  /*9a10*/  LEA R2, P0, R90.reuse, R140, 0x1 ;  /* 0x0000008c5a027211 */ /* 0x040fe800078008ff */
[----:B------:R-:W-:Y:S05]  /*9a20*/  LEA.HI.X R3, R90, R141, R91, 0x1, P0 ;  /* 0x0000008d5a037211 */ /* 0x000fea00000f0c5b */
[----:B-----5:R4:W-:Y:S04]  /*9a30*/  ST.E.128 [R2.64], R48 ;  /* 0x0000003002007985 */ /* 0x0209e8000c101d06 */
.L_x_1202:
[----:B------:R-:W-:Y:S05]  /*9a40*/  BSYNC B2 ;  /* 0x0000000000027941 */ /* 0x000fea0003800000 */
.L_x_1201:
        /* <DEDUP_REMOVED lines=97> */
.L_x_1222:
[----:B------:R-:W-:Y:S05]  /*a060*/  BSYNC B0 ;  /* 0x0000000000007941 */ /* 0x000fea0003800000 */
.L_x_1221:
[C---:B------:R-:W-:Y:S04]  /*a070*/  LEA R2, P0, R102.reuse, R140, 0x1 ;  /* 0x0000008c66027211 */ /* 0x040fe800078008ff */
[----:B------:R-:W-:Y:S05]  /*a080*/  LEA.HI.X R3, R102, R141, R103, 0x1, P0 ;  /* 0x0000008d66037211 */ /* 0x000fea00000f0c67 */
[----:B-----5:R4:W-:Y:S04]  /*a090*/  ST.E.128 [R2.64], R48 ;  /* 0x0000003002007985 */ /* 0x0209e8000c101d06 */
.L_x_1220:
[----:B------:R-:W-:Y:S05]  /*a0a0*/  BSYNC B1 ;  /* 0x0000000000017941 */ /* 0x000fea0003800000 */
.L_x_1219:
        /* <DEDUP_REMOVED lines=31> */
[C---:B------:R-:W-:Y:S01]  /*a2a0*/  LEA R216, P0, R209.reuse, R136, 0x1 ;  /* 0x00000088d1d87211 */ /* 0x040fe200078008ff */
[----:B------:R-:W2:Y:S03]  /*a2b0*/  LD.E.128 R24, [R22.64] ;  /* 0x0000000616187980 */ /* 0x000ea6000c101d00 */
[----:B------:R-:W-:Y:S02]  /*a2c0*/  LEA.HI.X R217, R209, R137, R206, 0x1, P0 ;  /* 0x00000089d1d97211 */ /* 0x000fe400000f0cce */
[----:B-1----:R-:W-:Y:S03]  /*a2d0*/  IADD3 R213, P0, R162, R215, RZ ;  /* 0x000000d7a2d57210 */ /* 0x002fe60007f1e0ff */
[----:B------:R-:W3:Y:S01]  /*a2e0*/  LD.E.128 R208, [R216.64] ;  /* 0x00000006d8d07980 */ /* 0x000ee2000c101d00 */
        /* <DEDUP_REMOVED lines=23> */
[----:B------:R-:W-:Y:S01]  /*a460*/  @!P1 FADD.FTZ R35, -R35, -RZ ;  /* 0x800000ff23239221 */ /* 0x000fe20000010100 */
[C---:B----4-:R-:W-:Y:S01]  /*a470*/  LOP3.LUT R40, R60.reuse, 0xffff0000, RZ, 0xc0, !PT ;  /* 0xffff00003c287812 */ /* 0x050fe200078ec0ff */
[----:B------:R-:W-:Y:S01]  /*a480*/  IMAD.U32 R38, R60, 0x10000, RZ ;  /* 0x000100003c267824 */ /* 0x000fe200078e00ff */
        /* <DEDUP_REMOVED lines=30> */
.L_x_1226:
[----:B------:R-:W-:Y:S05]  /*a670*/  BSYNC B0 ;  /* 0x0000000000007941 */ /* 0x000fea0003800000 */
.L_x_1225:
[C---:B------:R-:W-:Y:S04]  /*a680*/  LEA R2, P0, R98.reuse, R140, 0x1 ;  /* 0x0000008c62027211 */ /* 0x040fe800078008ff */
[----:B------:R-:W-:Y:S05]  /*a690*/  LEA.HI.X R3, R98, R141, R99, 0x1, P0 ;  /* 0x0000008d62037211 */ /* 0x000fea00000f0c63 */
[----:B-----5:R4:W-:Y:S04]  /*a6a0*/  ST.E.128 [R2.64], R48 ;  /* 0x0000003002007985 */ /* 0x0209e8000c101d06 */
.L_x_1224:
[----:B------:R-:W-:Y:S05]  /*a6b0*/  BSYNC B1 ;  /* 0x0000000000017941 */ /* 0x000fea0003800000 */
.L_x_1223:
        /* <DEDUP_REMOVED lines=92> */
.L_x_1230:
[----:B------:R-:W-:Y:S05]  /*ac80*/  BSYNC B0 ;  /* 0x0000000000007941 */ /* 0x000fea0003800000 */
.L_x_1229:
[C---:B------:R-:W-:Y:S04]  /*ac90*/  LEA R2, P0, R94.reuse, R140, 0x1 ;  /* 0x0000008c5e027211 */ /* 0x040fe800078008ff */
[----:B------:R-:W-:Y:S05]  /*aca0*/  LEA.HI.X R3, R94, R141, R95, 0x1, P0 ;  /* 0x0000008d5e037211 */ /* 0x000fea00000f0c5f */
[----:B-----5:R4:W-:Y:S04]  /*acb0*/  ST.E.128 [R2.64], R48 ;  /* 0x0000003002007985 */ /* 0x0209e8000c101d06 */
.L_x_1228:
[----:B------:R-:W-:Y:S05]  /*acc0*/  BSYNC B1 ;  /* 0x0000000000017941 */ /* 0x000fea0003800000 */
.L_x_1227:
        /* <DEDUP_REMOVED lines=91> */
.L_x_1232:
[----:B------:R-:W-:Y:S05]  /*b280*/  BSYNC B0 ;  /* 0x0000000000007941 */ /* 0x000fea0003800000 */
.L_x_1231:
[C---:B------:R-:W-:Y:S04]  /*b290*/  LEA R2, P0, R88.reuse, R140, 0x1 ;  /* 0x0000008c58027211 */ /* 0x040fe800078008ff */
[----:B------:R-:W-:Y:S05]  /*b2a0*/  LEA.HI.X R3, R88, R141, R89, 0x1, P0 ;  /* 0x0000008d58037211 */ /* 0x000fea00000f0c59 */
[----:B-----5:R4:W-:Y:S04]  /*b2b0*/  ST.E.128 [R2.64], R48 ;  /* 0x0000003002007985 */ /* 0x0209e8000c101d06 */
.L_x_1218:
[----:B------:R-:W-:Y:S05]  /*b2c0*/  BSYNC B2 ;  /* 0x0000000000027941 */ /* 0x000fea0003800000 */
.L_x_1217:
        /* <DEDUP_REMOVED lines=98> */
.L_x_1238:
[----:B------:R-:W-:Y:S05]  /*b8f0*/  BSYNC B0 ;  /* 0x0000000000007941 */ /* 0x000fea0003800000 */
.L_x_1237:
[----:B------:R-:W-:Y:S02]  /*b900*/  IMAD R0, R65, 0x60, RZ ;  /* 0x0000006041007824 */ /* 0x000fe400078e02ff */
[----:B------:R-:W-:Y:S05]  /*b910*/  IMAD.WIDE.U32 R2, R64, 0x60, R140 ;  /* 0x0000006040027825 */ /* 0x000fea00078e008c */
[----:B------:R-:W-:Y:S05]  /*b920*/  IADD3 R3, R3, R0, RZ ;  /* 0x0000000003037210 */ /* 0x000fea0007ffe0ff */
[----:B-----5:R4:W-:Y:S02]  /*b930*/  ST.E.128 [R2.64], R48 ;  /* 0x0000003002007985 */ /* 0x0209e4000c101d06 */
.L_x_1236:
[----:B------:R-:W-:Y:S05]  /*b940*/  BSYNC B1 ;  /* 0x0000000000017941 */ /* 0x000fea0003800000 */
.L_x_1235:
        /* <DEDUP_REMOVED lines=92> */
.L_x_1242:
[----:B------:R-:W-:Y:S05]  /*bf10*/  BSYNC B0 ;  /* 0x0000000000007941 */ /* 0x000fea0003800000 */
.L_x_1241:
[C---:B------:R-:W-:Y:S04]  /*bf20*/  LEA R2, P0, R93.reuse, R140, 0x1 ;  /* 0x0000008c5d027211 */ /* 0x040fe800078008ff */
[----:B------:R-:W-:Y:S05]  /*bf30*/  LEA.HI.X R3, R93, R141, R92, 0x1, P0 ;  /* 0x0000008d5d037211 */ /* 0x000fea00000f0c5c */
[----:B-----5:R4:W-:Y:S04]  /*bf40*/  ST.E.128 [R2.64], R48 ;  /* 0x0000003002007985 */ /* 0x0209e8000c101d06 */
.L_x_1240:
[----:B------:R-:W-:Y:S05]  /*bf50*/  BSYNC B1 ;  /* 0x0000000000017941 */ /* 0x000fea0003800000 */
.L_x_1239:
        /* <DEDUP_REMOVED lines=92> */
.L_x_1246:
[----:B------:R-:W-:Y:S05]  /*c520*/  BSYNC B0 ;  /* 0x0000000000007941 */ /* 0x000fea0003800000 */
.L_x_1245:
[C---:B------:R-:W-:Y:S04]  /*c530*/  LEA R2, P0, R87.reuse, R140, 0x1 ;  /* 0x0000008c57027211 */ /* 0x040fe800078008ff */
[----:B------:R-:W-:Y:S05]  /*c540*/  LEA.HI.X R3, R87, R141, R86, 0x1, P0 ;  /* 0x0000008d57037211 */ /* 0x000fea00000f0c56 */
[----:B-----5:R4:W-:Y:S04]  /*c550*/  ST.E.128 [R2.64], R48 ;  /* 0x0000003002007985 */ /* 0x0209e8000c101d06 */
.L_x_1244:
[----:B------:R-:W-:Y:S05]  /*c560*/  BSYNC B1 ;  /* 0x0000000000017941 */ /* 0x000fea0003800000 */
.L_x_1243:
        /* <DEDUP_REMOVED lines=91> */
.L_x_1248:
[----:B------:R-:W-:Y:S05]  /*cb20*/  BSYNC B0 ;  /* 0x0000000000007941 */ /* 0x000fea0003800000 */
.L_x_1247:
[C---:B-1----:R-:W-:Y:S04]  /*cb30*/  LEA R2, P0, R85.reuse, R140, 0x1 ;  /* 0x0000008c55027211 */ /* 0x042fe800078008ff */
[----:B------:R-:W-:Y:S05]  /*cb40*/  LEA.HI.X R3, R85, R141, R84, 0x1, P0 ;  /* 0x0000008d55037211 */ /* 0x000fea00000f0c54 */
[----:B-----5:R1:W-:Y:S04]  /*cb50*/  ST.E.128 [R2.64], R24 ;  /* 0x0000001802007985 */ /* 0x0203e8000c101d06 */
.L_x_1234:
[----:B------:R-:W-:Y:S05]  /*cb60*/  BSYNC B2 ;  /* 0x0000000000027941 */ /* 0x000fea0003800000 */
.L_x_1233:
[----:B-1--4-:R-:W4:Y:S02]  /*cb70*/  LD.E R3, [R20.64+0xd0] ;  /* 0x0000d00614037980 */ /* 0x012f24000c101900 */
[----:B----4-:R-:W-:Y:S05]  /*cb80*/  IMAD.U32 R3, R3, -0x20, RZ ;  /* 0xffffffe003037824 */ /* 0x010fea00078e00ff */
[C---:B------:R-:W-:Y:S02]  /*cb90*/  LEA R138, P1, R3.reuse, R138, 0x1 ;  /* 0x0000008a038a7211 */ /* 0x040fe400078208ff */
[C---:B------:R-:W-:Y:S02]  /*cba0*/  LEA R136, P0, R3.reuse, R136, 0x1 ;  /* 0x0000008803887211 */ /* 0x040fe400078008ff */
[C---:B------:R-:W-:Y:S02]  /*cbb0*/  LEA.HI.X.SX32 R139, R3.reuse, R139, 0x1, P1 ;  /* 0x0000008b038b7211 */ /* 0x040fe400008f0eff */
[----:B------:R-:W-:Y:S01]  /*cbc0*/  LEA.HI.X.SX32 R137, R3, R137, 0x1, P0 ;  /* 0x0000008903897211 */ /* 0x000fe200000f0eff */
[----:B------:R-:W-:-:S05]  /*cbd0*/  BRA `(.L_x_1184) ;  /* 0x0000076000007947 */ /* 0x000fca0003800000 */
.L_x_1150:
        /* <DEDUP_REMOVED lines=14> */
.L_x_1250:
[----:B------:R-:W-:Y:S05]  /*ccc0*/  BSYNC B0 ;  /* 0x0000000000007941 */ /* 0x000fea0003800000 */
.L_x_1249:
[C---:B------:R-:W-:Y:S01]  /*ccd0*/  ISETP.GE.AND P0, PT, R80.reuse, R207, PT ;  /* 0x000000cf5000720c */ /* 0x040fe20003f06270 */
[----:B------:R-:W-:Y:S03]  /*cce0*/  BSSY B0, `(.L_x_1251) ;  /* 0x0000020000007945 */ /* 0x000fe60003800000 */
[----:B------:R-:W-:Y:S11]  /*ccf0*/  ISETP.GE.AND P0, PT, R80, R175, !P0 ;  /* 0x000000af5000720c */ /* 0x000ff60004706270 */
[----:B------:R-:W-:Y:S02]  /*cd00*/  @!UPT UIADD3 URZ, URZ, URZ, URZ ;  /* 0x0000003f3f3ff290 */ /* 0x000fe4000fffe03f */
[----:B------:R-:W-:-:S05]  /*cd10*/  @!P0 BRA `(.L_x_1252) ;  /* 0x000001c000008947 */ /* 0x000fca0003800000 */
[----:B------:R-:W-:Y:S02]  /*cd20*/  ISETP.NE.AND P3, PT, R171, RZ, PT ;  /* 0x000000ffab00720c */ /* 0x000fe40003f65270 */
[----:B------:R-:W-:Y:S11]  /*cd30*/  ISETP.NE.AND P2, PT, R170, RZ, PT ;  /* 0x000000ffaa00720c */ /* 0x000ff60003f45270 */
[C---:B------:R-:W-:Y:S02]  /*cd40*/  @P3 LEA R22, P0, R106.reuse, R134, 0x1 ;  /* 0x000000866a163211 */ /* 0x040fe400078008ff */
        /* <DEDUP_REMOVED lines=25> */
.L_x_1252:
[----:B------:R-:W-:Y:S05]  /*cee0*/  BSYNC B0 ;  /* 0x0000000000007941 */ /* 0x000fea0003800000 */
.L_x_1251:
        /* <DEDUP_REMOVED lines=33> */
.L_x_1254:
[----:B------:R-:W-:Y:S05]  /*d100*/  BSYNC B0 ;  /* 0x0000000000007941 */ /* 0x000fea0003800000 */
.L_x_1253:
        /* <DEDUP_REMOVED lines=35> */
.L_x_1184:
[----:B------:R-:W-:Y:S05]  /*d340*/  BSYNC B3 ;  /* 0x0000000000037941 */ /* 0x000fea0003800000 */
.L_x_1149:
        /* <DEDUP_REMOVED lines=89> */
.L_x_1256:
        /* <DEDUP_REMOVED lines=8> */
.L_x_1257:
[----:B------:R-:W-:Y:S05]  /*d960*/  BSYNC B0 ;  /* 0x0000000000007941 */ /* 0x000fea0003800000 */
.L_x_1255:
[----:B------:R-:W-:Y:S04]  /*d970*/  IADD3 R12, R12, -0x1, RZ ;  /* 0xffffffff0c0c7810 */ /* 0x000fe80007ffe0ff */
[----:B------:R-:W-:Y:S11]  /*d980*/  ISETP.GT.AND P0, PT, R12, R104, PT ;  /* 0x000000680c00720c */ /* 0x000ff60003f04270 */
[----:B------:R-:W-:Y:S02]  /*d990*/  @!UPT UIADD3 URZ, URZ, URZ, URZ ;  /* 0x0000003f3f3ff290 */ /* 0x000fe4000fffe03f */
[----:B------:R-:W-:-:S05]  /*d9a0*/  @P0 BRA `(.L_x_1258) ;  /* 0xffff53b000000947 */ /* 0x000fca000383ffff */
.L_x_1140:
        /* <DEDUP_REMOVED lines=44> */
[CC--:B------:R-:W-:Y:S02]  /*dc70*/  IADD3 R8, P3, R73.reuse, R13.reuse, RZ ;  /* 0x0000000d49087210 */ /* 0x0c0fe40007f7e0ff */
[----:B------:R-:W-:Y:S02]  /*dc80*/  IADD3 R3, P2, R14, R13, RZ ;  /* 0x0000000d0e037210 */ /* 0x000fe40007f5e0ff */
[----:B------:R-:W-:Y:S01]  /*dc90*/  LEA.HI.X R13, R194, R199, R5, 0x1, P1 ;  /* 0x000000c7c20d7211 */ /* 0x000fe200008f0c05 */
[----:B------:R-:W-:Y:S01]  /*dca0*/  IMAD.MOV.U32 R5, RZ, RZ, R2 ;  /* 0x000000ffff057224 */ /* 0x000fe200078e0002 */
[----:B------:R-:W-:Y:S01]  /*dcb0*/  LEA.HI.X.SX32 R73, R73, R4, 0x1, P3 ;  /* 0x0000000449497211 */ /* 0x000fe200018f0eff */
[----:B------:R-:W-:Y:S01]  /*dcc0*/  IMAD.X R4, R15, 0x1, R4, P2 ;  /* 0x000000010f047824 */ /* 0x000fe200010e0604 */
        /* <DEDUP_REMOVED lines=56> */
.L_x_1267:
[----:B------:R-:W-:Y:S05]  /*e050*/  BSYNC B0 ;  /* 0x0000000000007941 */ /* 0x000fea0003800000 */
.L_x_1266:
[----:B-----5:R4:W-:Y:S02]  /*e060*/  STS.128 [R247], R24 ;  /* 0x00000018f7007388 */ /* 0x0209e40000000c00 */
.L_x_1265:
[----:B------:R-:W-:Y:S05]  /*e070*/  BSYNC B1 ;  /* 0x0000000000017941 */ /* 0x000fea0003800000 */
.L_x_1264:
        /* <DEDUP_REMOVED lines=47> */
.L_x_1271:
[----:B------:R-:W-:Y:S05]  /*e370*/  BSYNC B0 ;  /* 0x0000000000007941 */ /* 0x000fea0003800000 */
.L_x_1270:
[----:B-----5:R1:W-:Y:S02]  /*e380*/  STS.128 [R247+0x2000], R24 ;  /* 0x00200018f7007388 */ /* 0x0203e40000000c00 */
.L_x_1269:
[----:B------:R-:W-:Y:S05]  /*e390*/  BSYNC B1 ;  /* 0x0000000000017941 */ /* 0x000fea0003800000 */
.L_x_1268:
        /* <DEDUP_REMOVED lines=47> */
.L_x_1275:
[----:B------:R-:W-:Y:S05]  /*e690*/  BSYNC B0 ;  /* 0x0000000000007941 */ /* 0x000fea0003800000 */
.L_x_1274:
[----:B-----5:R4:W-:Y:S02]  /*e6a0*/  STS.128 [R247+0x4000], R24 ;  /* 0x00400018f7007388 */ /* 0x0209e40000000c00 */
.L_x_1273:
[----:B------:R-:W-:Y:S05]  /*e6b0*/  BSYNC B1 ;  /* 0x0000000000017941 */ /* 0x000fea0003800000 */
.L_x_1272:
        /* <DEDUP_REMOVED lines=46> */
.L_x_1277:
[----:B------:R-:W-:Y:S05]  /*e9a0*/  BSYNC B0 ;  /* 0x0000000000007941 */ /* 0x000fea0003800000 */
.L_x_1276:
[----:B-----5:R4:W-:Y:S02]  /*e9b0*/  STS.128 [R247+0x6000], R24 ;  /* 0x00600018f7007388 */ /* 0x0209e40000000c00 */
.L_x_1263:
[----:B------:R-:W-:Y:S05]  /*e9c0*/  BSYNC B2 ;  /* 0x0000000000027941 */ /* 0x000fea0003800000 */
.L_x_1262:
        /* <DEDUP_REMOVED lines=51> */
.L_x_1283:
[----:B------:R-:W-:Y:S05]  /*ed00*/  BSYNC B0 ;  /* 0x0000000000007941 */ /* 0x000fea0003800000 */
.L_x_1282:
[----:B-----5:R4:W-:Y:S02]  /*ed10*/  STS.128 [R247+0x800], R24 ;  /* 0x00080018f7007388 */ /* 0x0209e40000000c00 */
.L_x_1281:
[----:B------:R-:W-:Y:S05]  /*ed20*/  BSYNC B1 ;  /* 0x0000000000017941 */ /* 0x000fea0003800000 */
.L_x_1280:
        /* <DEDUP_REMOVED lines=46> */
.L_x_1287:
[----:B------:R-:W-:Y:S05]  /*f010*/  BSYNC B0 ;  /* 0x0000000000007941 */ /* 0x000fea0003800000 */
.L_x_1286:
[----:B-----5:R4:W-:Y:S02]  /*f020*/  STS.128 [R247+0x2800], R24 ;  /* 0x00280018f7007388 */ /* 0x0209e40000000c00 */
.L_x_1285:
[----:B------:R-:W-:Y:S05]  /*f030*/  BSYNC B1 ;  /* 0x0000000000017941 */ /* 0x000fea0003800000 */
.L_x_1284:
        /* <DEDUP_REMOVED lines=46> */
.L_x_1291:
[----:B------:R-:W-:Y:S05]  /*f320*/  BSYNC B0 ;  /* 0x0000000000007941 */ /* 0x000fea0003800000 */
.L_x_1290:
[----:B-----5:R4:W-:Y:S02]  /*f330*/  STS.128 [R247+0x4800], R24 ;  /* 0x00480018f7007388 */ /* 0x0209e40000000c00 */
.L_x_1289:
[----:B------:R-:W-:Y:S05]  /*f340*/  BSYNC B1 ;  /* 0x0000000000017941 */ /* 0x000fea0003800000 */
.L_x_1288:
        /* <DEDUP_REMOVED lines=45> */
.L_x_1293:
[----:B------:R-:W-:Y:S05]  /*f620*/  BSYNC B0 ;  /* 0x0000000000007941 */ /* 0x000fea0003800000 */
.L_x_1292:
[----:B-----5:R1:W-:Y:S02]  /*f630*/  STS.128 [R247+0x6800], R36 ;  /* 0x00680024f7007388 */ /* 0x0203e40000000c00 */
.L_x_1279:
[----:B------:R-:W-:Y:S05]  /*f640*/  BSYNC B2 ;  /* 0x0000000000027941 */ /* 0x000fea0003800000 */
.L_x_1278:
        /* <DEDUP_REMOVED lines=51> */
.L_x_1299:
[----:B------:R-:W-:Y:S05]  /*f980*/  BSYNC B0 ;  /* 0x0000000000007941 */ /* 0x000fea0003800000 */
.L_x_1298:
[----:B-----5:R1:W-:Y:S02]  /*f990*/  STS.128 [R247+0x1000], R24 ;  /* 0x00100018f7007388 */ /* 0x0203e40000000c00 */
.L_x_1297:
[----:B------:R-:W-:Y:S05]  /*f9a0*/  BSYNC B1 ;  /* 0x0000000000017941 */ /* 0x000fea0003800000 */
.L_x_1296:
        /* <DEDUP_REMOVED lines=46> */
.L_x_1303:
[----:B------:R-:W-:Y:S05]  /*fc90*/  BSYNC B0 ;  /* 0x0000000000007941 */ /* 0x000fea0003800000 */
.L_x_1302:
[----:B-----5:R4:W-:Y:S02]  /*fca0*/  STS.128 [R247+0x3000], R24 ;  /* 0x00300018f7007388 */ /* 0x0209e40000000c00 */
.L_x_1301:
[----:B------:R-:W-:Y:S05]  /*fcb0*/  BSYNC B1 ;  /* 0x0000000000017941 */ /* 0x000fea0003800000 */
.L_x_1300:
        /* <DEDUP_REMOVED lines=46> */
.L_x_1307:
[----:B------:R-:W-:Y:S05]  /*ffa0*/  BSYNC B0 ;  /* 0x0000000000007941 */ /* 0x000fea0003800000 */
.L_x_1306:
[----:B-----5:R4:W-:Y:S02]  /*ffb0*/  STS.128 [R247+0x5000], R24 ;  /* 0x00500018f7007388 */ /* 0x0209e40000000c00 */
.L_x_1305:
[----:B------:R-:W-:Y:S05]  /*ffc0*/  BSYNC B1 ;  /* 0x0000000000017941 */ /* 0x000fea0003800000 */
.L_x_1304:
        /* <DEDUP_REMOVED lines=45> */
.L_x_1309:
[----:B------:R-:W-:Y:S05]  /*102a0*/  BSYNC B0 ;  /* 0x0000000000007941 */ /* 0x000fea0003800000 */
.L_x_1308:
[----:B-----5:R4:W-:Y:S02]  /*102b0*/  STS.128 [R247+0x7000], R24 ;  /* 0x00700018f7007388 */ /* 0x0209e40000000c00 */
.L_x_1295:
[----:B------:R-:W-:Y:S05]  /*102c0*/  BSYNC B2 ;  /* 0x0000000000027941 */ /* 0x000fea0003800000 */
.L_x_1294:
        /* <DEDUP_REMOVED lines=50> */
.L_x_1314:
[----:B------:R-:W-:Y:S05]  /*105f0*/  BSYNC B0 ;  /* 0x0000000000007941 */ /* 0x000fea0003800000 */
.L_x_1313:
[----:B-----5:R1:W-:Y:S02]  /*10600*/  STS.128 [R247+0x1800], R24 ;  /* 0x00180018f7007388 */ /* 0x0203e40000000c00 */
.L_x_1312:
[----:B------:R-:W-:Y:S05]  /*10610*/  BSYNC B1 ;  /* 0x0000000000017941 */ /* 0x000fea0003800000 */
.L_x_1311:
        /* <DEDUP_REMOVED lines=46> */
.L_x_1318:
[----:B------:R-:W-:Y:S05]  /*10900*/  BSYNC B0 ;  /* 0x0000000000007941 */ /* 0x000fea0003800000 */
.L_x_1317:
[----:B-----5:R1:W-:Y:S02]  /*10910*/  STS.128 [R247+0x3800], R24 ;  /* 0x00380018f7007388 */ /* 0x0203e40000000c00 */
.L_x_1316:
[----:B------:R-:W-:Y:S05]  /*10920*/  BSYNC B1 ;  /* 0x0000000000017941 */ /* 0x000fea0003800000 */
.L_x_1315:
        /* <DEDUP_REMOVED lines=48> */
.L_x_1322:
[----:B------:R-:W-:Y:S05]  /*10c30*/  BSYNC B0 ;  /* 0x0000000000007941 */ /* 0x000fea0003800000 */
.L_x_1321:
[----:B-----5:R1:W-:Y:S02]  /*10c40*/  STS.128 [R247+0x5800], R24 ;  /* 0x00580018f7007388 */ /* 0x0203e40000000c00 */
.L_x_1320:
[----:B------:R-:W-:Y:S05]  /*10c50*/  BSYNC B1 ;  /* 0x0000000000017941 */ /* 0x000fea0003800000 */
.L_x_1319:
        /* <DEDUP_REMOVED lines=45> */
.L_x_1324:
[----:B------:R-:W-:Y:S05]  /*10f30*/  BSYNC B0 ;  /* 0x0000000000007941 */ /* 0x000fea0003800000 */
.L_x_1323:
[----:B-----5:R1:W-:Y:S01]  /*10f40*/  STS.128 [R247+0x7800], R12 ;  /* 0x0078000cf7007388 */ /* 0x0203e20000000c00 */
[----:B------:R-:W-:Y:S05]  /*10f50*/  BRA `(.L_x_1310) ;  /* 0x000064b000007947 */ /* 0x000fea0003800000 */
.L_x_1261:
        /* <DEDUP_REMOVED lines=89> */
.L_x_1330:
[----:B------:R-:W-:Y:S05]  /*114f0*/  BSYNC B0 ;  /* 0x0000000000007941 */ /* 0x000fea0003800000 */
.L_x_1329:
[----:B-----5:R4:W-:Y:S02]  /*11500*/  STS.128 [R247], R32 ;  /* 0x00000020f7007388 */ /* 0x0209e40000000c00 */
.L_x_1328:
[----:B------:R-:W-:Y:S05]  /*11510*/  BSYNC B1 ;  /* 0x0000000000017941 */ /* 0x000fea0003800000 */
.L_x_1327:
        /* <DEDUP_REMOVED lines=87> */
.L_x_1334:
[----:B------:R-:W-:Y:S05]  /*11a90*/  BSYNC B0 ;  /* 0x0000000000007941 */ /* 0x000fea0003800000 */
.L_x_1333:
[----:B-----5:R1:W-:Y:S02]  /*11aa0*/  STS.128 [R247+0x2000], R32 ;  /* 0x00200020f7007388 */ /* 0x0203e40000000c00 */
.L_x_1332:
[----:B------:R-:W-:Y:S05]  /*11ab0*/  BSYNC B1 ;  /* 0x0000000000017941 */ /* 0x000fea0003800000 */
.L_x_1331:
        /* <DEDUP_REMOVED lines=87> */
.L_x_1338:
[----:B------:R-:W-:Y:S05]  /*12030*/  BSYNC B0 ;  /* 0x0000000000007941 */ /* 0x000fea0003800000 */
.L_x_1337:
[----:B-----5:R4:W-:Y:S02]  /*12040*/  STS.128 [R247+0x4000], R32 ;  /* 0x00400020f7007388 */ /* 0x0209e40000000c00 */
.L_x_1336:
[----:B------:R-:W-:Y:S05]  /*12050*/  BSYNC B1 ;  /* 0x0000000000017941 */ /* 0x000fea0003800000 */
.L_x_1335:
        /* <DEDUP_REMOVED lines=86> */
.L_x_1340:
[----:B------:R-:W-:Y:S05]  /*125c0*/  BSYNC B0 ;  /* 0x0000000000007941 */ /* 0x000fea0003800000 */
.L_x_1339:
[----:B-----5:R4:W-:Y:S02]  /*125d0*/  STS.128 [R247+0x6000], R32 ;  /* 0x00600020f7007388 */ /* 0x0209e40000000c00 */
.L_x_1326:
[----:B------:R-:W-:Y:S05]  /*125e0*/  BSYNC B2 ;  /* 0x0000000000027941 */ /* 0x000fea0003800000 */
.L_x_1325:
        /* <DEDUP_REMOVED lines=93> */
.L_x_1346:
[----:B------:R-:W-:Y:S05]  /*12bc0*/  BSYNC B0 ;  /* 0x0000000000007941 */ /* 0x000fea0003800000 */
.L_x_1345:
[----:B-----5:R4:W-:Y:S02]  /*12bd0*/  STS.128 [R247+0x800], R32 ;  /* 0x00080020f7007388 */ /* 0x0209e40000000c00 */
.L_x_1344:
[----:B------:R-:W-:Y:S05]  /*12be0*/  BSYNC B1 ;  /* 0x0000000000017941 */ /* 0x000fea0003800000 */
.L_x_1343:
        /* <DEDUP_REMOVED lines=88> */
.L_x_1350:
[----:B------:R-:W-:Y:S05]  /*13170*/  BSYNC B0 ;  /* 0x0000000000007941 */ /* 0x000fea0003800000 */
.L_x_1349:
[----:B-----5:R4:W-:Y:S02]  /*13180*/  STS.128 [R247+0x2800], R32 ;  /* 0x00280020f7007388 */ /* 0x0209e40000000c00 */
.L_x_1348:
[----:B------:R-:W-:Y:S05]  /*13190*/  BSYNC B1 ;  /* 0x0000000000017941 */ /* 0x000fea0003800000 */
.L_x_1347:
        /* <DEDUP_REMOVED lines=88> */
.L_x_1354:
[----:B------:R-:W-:Y:S05]  /*13720*/  BSYNC B0 ;  /* 0x0000000000007941 */ /* 0x000fea0003800000 */
.L_x_1353:
[----:B-----5:R4:W-:Y:S02]  /*13730*/  STS.128 [R247+0x4800], R32 ;  /* 0x00480020f7007388 */ /* 0x0209e40000000c00 */
.L_x_1352:
[----:B------:R-:W-:Y:S05]  /*13740*/  BSYNC B1 ;  /* 0x0000000000017941 */ /* 0x000fea0003800000 */
.L_x_1351:
        /* <DEDUP_REMOVED lines=87> */
.L_x_1356:
[----:B------:R-:W-:Y:S05]  /*13cc0*/  BSYNC B0 ;  /* 0x0000000000007941 */ /* 0x000fea0003800000 */
.L_x_1355:
[----:B-----5:R4:W-:Y:S02]  /*13cd0*/  STS.128 [R247+0x6800], R32 ;  /* 0x00680020f7007388 */ /* 0x0209e40000000c00 */
.L_x_1342:
[----:B------:R-:W-:Y:S05]  /*13ce0*/  BSYNC B2 ;  /* 0x0000000000027941 */ /* 0x000fea0003800000 */
.L_x_1341:
        /* <DEDUP_REMOVED lines=92> */
.L_x_1362:
[----:B------:R-:W-:Y:S05]  /*142b0*/  BSYNC B0 ;  /* 0x0000000000007941 */ /* 0x000fea0003800000 */
.L_x_1361:
[----:B-----5:R1:W-:Y:S02]  /*142c0*/  STS.128 [R247+0x1000], R32 ;  /* 0x00100020f7007388 */ /* 0x0203e40000000c00 */
.L_x_1360:
[----:B------:R-:W-:Y:S05]  /*142d0*/  BSYNC B1 ;  /* 0x0000000000017941 */ /* 0x000fea0003800000 */
.L_x_1359:
        /* <DEDUP_REMOVED lines=87> */
.L_x_1366:
[----:B------:R-:W-:Y:S05]  /*14850*/  BSYNC B0 ;  /* 0x0000000000007941 */ /* 0x000fea0003800000 */
.L_x_1365:
[----:B-----5:R4:W-:Y:S02]  /*14860*/  STS.128 [R247+0x3000], R32 ;  /* 0x00300020f7007388 */ /* 0x0209e40000000c00 */
.L_x_1364:
[----:B------:R-:W-:Y:S05]  /*14870*/  BSYNC B1 ;  /* 0x0000000000017941 */ /* 0x000fea0003800000 */
.L_x_1363:
        /* <DEDUP_REMOVED lines=87> */
.L_x_1370:
[----:B------:R-:W-:Y:S05]  /*14df0*/  BSYNC B0 ;  /* 0x0000000000007941 */ /* 0x000fea0003800000 */
.L_x_1369:
[----:B-----5:R4:W-:Y:S02]  /*14e00*/  STS.128 [R247+0x5000], R32 ;  /* 0x00500020f7007388 */ /* 0x0209e40000000c00 */
.L_x_1368:
[----:B------:R-:W-:Y:S05]  /*14e10*/  BSYNC B1 ;  /* 0x0000000000017941 */ /* 0x000fea0003800000 */
.L_x_1367:
        /* <DEDUP_REMOVED lines=86> */
.L_x_1372:
[----:B------:R-:W-:Y:S05]  /*15380*/  BSYNC B0 ;  /* 0x0000000000007941 */ /* 0x000fea0003800000 */
.L_x_1371:
[----:B-----5:R1:W-:Y:S02]  /*15390*/  STS.128 [R247+0x7000], R16 ;  /* 0x00700010f7007388 */ /* 0x0203e40000000c00 */
.L_x_1358:
[----:B------:R-:W-:Y:S05]  /*153a0*/  BSYNC B2 ;  /* 0x0000000000027941 */ /* 0x000fea0003800000 */
.L_x_1357:
        /* <DEDUP_REMOVED lines=91> */
.L_x_1376:
[----:B------:R-:W-:Y:S05]  /*15960*/  BSYNC B0 ;  /* 0x0000000000007941 */ /* 0x000fea0003800000 */
.L_x_1375:
[----:B-----5:R1:W-:Y:S02]  /*15970*/  STS.128 [R247+0x1800], R16 ;  /* 0x00180010f7007388 */ /* 0x0203e40000000c00 */
.L_x_1374:
[----:B------:R-:W-:Y:S05]  /*15980*/  BSYNC B1 ;  /* 0x0000000000017941 */ /* 0x000fea0003800000 */
.L_x_1373:
        /* <DEDUP_REMOVED lines=89> */
.L_x_1380:
[----:B------:R-:W-:Y:S05]  /*15f20*/  BSYNC B0 ;  /* 0x0000000000007941 */ /* 0x000fea0003800000 */
.L_x_1379:
[----:B-----5:R1:W-:Y:S02]  /*15f30*/  STS.128 [R247+0x3800], R16 ;  /* 0x00380010f7007388 */ /* 0x0203e40000000c00 */
.L_x_1378:
[----:B------:R-:W-:Y:S05]  /*15f40*/  BSYNC B1 ;  /* 0x0000000000017941 */ /* 0x000fea0003800000 */
.L_x_1377:
        /* <DEDUP_REMOVED lines=88> */
.L_x_1384:
[----:B------:R-:W-:Y:S05]  /*164d0*/  BSYNC B0 ;  /* 0x0000000000007941 */ /* 0x000fea0003800000 */
.L_x_1383:
[----:B-----5:R1:W-:Y:S02]  /*164e0*/  STS.128 [R247+0x5800], R16 ;  /* 0x00580010f7007388 */ /* 0x0203e40000000c00 */
.L_x_1382:
[----:B------:R-:W-:Y:S05]  /*164f0*/  BSYNC B1 ;  /* 0x0000000000017941 */ /* 0x000fea0003800000 */
.L_x_1381:
        /* <DEDUP_REMOVED lines=89> */
.L_x_1386:
[----:B------:R-:W-:Y:S05]  /*16a90*/  BSYNC B0 ;  /* 0x0000000000007941 */ /* 0x000fea0003800000 */
.L_x_1385:
[----:B-----5:R1:W-:Y:S01]  /*16aa0*/  STS.128 [R247+0x7800], R16 ;  /* 0x00780010f7007388 */ /* 0x0203e20000000c00 */
[----:B------:R-:W-:Y:S05]  /*16ab0*/  BRA `(.L_x_1310) ;  /* 0x0000095000007947 */ /* 0x000fea0003800000 */
.L_x_1260:
        /* <DEDUP_REMOVED lines=37> */
.L_x_1388:
[----:B------:R-:W-:Y:S05]  /*16d10*/  BSYNC B0 ;  /* 0x0000000000007941 */ /* 0x000fea0003800000 */
.L_x_1387:
        /* <DEDUP_REMOVED lines=36> */
.L_x_1390:
[----:B------:R-:W-:Y:S05]  /*16f60*/  BSYNC B0 ;  /* 0x0000000000007941 */ /* 0x000fea0003800000 */
.L_x_1389:
[----:B------:R-:W-:Y:S01]  /*16f70*/  IADD3 R36, R186, 0x20, RZ ;  /* 0x00000020ba247810 */ /* 0x000fe20007ffe0ff */
[----:B------:R-:W-:Y:S03]  /*16f80*/  BSSY B0, `(.L_x_1391) ;  /* 0x0000023000007945 */ /* 0x000fe60003800000 */
[----:B------:R-:W-:-:S13]  /*16f90*/  ISETP.GE.AND P3, PT, R36, R3, PT ;  /* 0x000000032400720c */ /* 0x000fda0003f66270 */
[----:B------:R-:W-:Y:S05]  /*16fa0*/  @P3 BRA `(.L_x_1392) ;  /* 0x0000020000003947 */ /* 0x000fea0003800000 */
[----:B------:R-:W-:Y:S02]  /*16fb0*/  ISETP.GE.AND P5, PT, R14, R77, PT ;  /* 0x0000004d0e00720c */ /* 0x000fe40003fa6270 */
[----:B------:R-:W-:-:S04]  /*16fc0*/  LEA R7, P3, R196, R192, 0x5 ;  /* 0x000000c0c4077211 */ /* 0x000fc800078628ff */
[----:B-1----:R-:W-:Y:S02]  /*16fd0*/  LEA.HI.X R5, R196, R195, R197, 0x5, P3 ;  /* 0x000000c3c4057211 */ /* 0x002fe400018f2cc5 */
        /* <DEDUP_REMOVED lines=29> */
.L_x_1392:
[----:B------:R-:W-:Y:S05]  /*171b0*/  BSYNC B0 ;  /* 0x0000000000007941 */ /* 0x000fea0003800000 */
.L_x_1391:
[----:B------:R-:W-:-:S04]  /*171c0*/  IADD3 R22, R186, 0x30, RZ ;  /* 0x00000030ba167810 */ /* 0x000fc80007ffe0ff */
[----:B------:R-:W-:-:S13]  /*171d0*/  ISETP.GE.AND P3, PT, R22, R3, PT ;  /* 0x000000031600720c */ /* 0x000fda0003f66270 */
[----:B------:R-:W-:Y:S05]  /*171e0*/  @P3 BRA `(.L_x_1310) ;  /* 0x0000022000003947 */ /* 0x000fea0003800000 */
[----:B------:R-:W-:Y:S01]  /*171f0*/  ISETP.GE.AND P5, PT, R14, R77, PT ;  /* 0x0000004d0e00720c */ /* 0x000fe20003fa6270 */
[----:B------:R-:W-:Y:S02]  /*17200*/  IMAD.MOV.U32 R193, RZ, RZ, R195 ;  /* 0x000000ffffc17224 */ /* 0x000fe400078e00c3 */
[----:B------:R-:W-:Y:S02]  /*17210*/  IMAD R0, R197, 0x30, RZ ;  /* 0x00000030c5007824 */ /* 0x000fe400078e02ff */
[----:B------:R-:W-:-:S04]  /*17220*/  IMAD.WIDE.U32 R196, R196, 0x30, R192 ;  /* 0x00000030c4c47825 */ /* 0x000fc800078e00c0 */
[----:B------:R-:W-:Y:S01]  /*17230*/  IMAD.IADD R3, R0, 0x1, R197 ;  /* 0x0000000100037824 */ /* 0x000fe200078e02c5 */
[CC--:B-----5:R-:W-:Y:S02]  /*17240*/  @!P0 LEA R6, P4, R196.reuse, R198.reuse, 0x1 ;  /* 0x000000c6c4068211 */ /* 0x0e0fe400078808ff */
[CC--:B-12---:R-:W-:Y:S01]  /*17250*/  @!P2 LEA R4, P3, R196.reuse, R198.reuse, 0x1 ;  /* 0x000000c6c404a211 */ /* 0x0c6fe200078608ff */
        /* <DEDUP_REMOVED lines=27> */
.L_x_1310:
[----:B------:R-:W-:Y:S05]  /*17410*/  BSYNC B3 ;  /* 0x0000000000037941 */ /* 0x000fea0003800000 */
.L_x_1259:
[----:B--2---:R-:W-:Y:S01]  /*17420*/  LEA R3, R165, 0xffffffc0, 0x6 ;  /* 0xffffffc0a5037811 */ /* 0x004fe200078e30ff */
[----:B------:R-:W-:Y:S01]  /*17430*/  BSSY B0, `(.L_x_1393) ;  /* 0x0000024000007945 */ /* 0x000fe20003800000 */
[----:B------:R-:W-:-:S03]  /*17440*/  LOP3.LUT R250, R75, 0xff, RZ, 0xc0, !PT ;  /* 0x000000ff4bfa7812 */ /* 0x000fc600078ec0ff */
[----:B-1----:R-:W-:-:S05]  /*17450*/  IMAD.IADD R5, R70, 0x1, -R3 ;  /* 0x0000000146057824 */ /* 0x002fca00078e0a03 */
[----:B------:R-:W-:-:S13]  /*17460*/  ISETP.GE.AND P0, PT, R186, R5, PT ;  /* 0x00000005ba00720c */ /* 0x000fda0003f06270 */
[----:B------:R-:W-:Y:S05]  /*17470*/  @P0 BRA `(.L_x_1394) ;  /* 0x000001f000000947 */ /* 0x000fea0003800000 */
[C---:B------:R-:W-:Y:S02]  /*17480*/  LOP3.LUT R0, R250.reuse, 0x1, RZ, 0xc0, !PT ;  /* 0x00000001fa007812 */ /* 0x040fe400078ec0ff */
[----:B------:R-:W-:Y:S02]  /*17490*/  R2P PR, R250, 0xe ;  /* 0x0000000efa007804 */ /* 0x000fe40000000000 */
[----:B------:R-:W-:-:S11]  /*174a0*/  ISETP.NE.U32.AND P0, PT, R0, 0x1, PT ;  /* 0x000000010000780c */ /* 0x000fd60003f05070 */
[----:B----4-:R-:W-:Y:S01]  /*174b0*/  @P1 IMAD.MOV.U32 R12, RZ, RZ, R240 ;  /* 0x000000ffff0c1224 */ /* 0x010fe200078e00f0 */
[-C--:B------:R-:W-:Y:S01]  /*174c0*/  @P2 MOV R10, R240.reuse ;  /* 0x000000f0000a2202 */ /* 0x080fe20000000f00 */
[--C-:B------:R-:W-:Y:S01]  /*174d0*/  @!P0 IMAD.MOV.U32 R7, RZ, RZ, R239.reuse ;  /* 0x000000ffff078224 */ /* 0x100fe200078e00ef */
[-C--:B------:R-:W-:Y:S01]  /*174e0*/  @!P0 MOV R6, R240.reuse ;  /* 0x000000f000068202 */ /* 0x080fe20000000f00 */
[--C-:B------:R-:W-:Y:S02]  /*174f0*/  @P1 IMAD.MOV.U32 R13, RZ, RZ, R239.reuse ;  /* 0x000000ffff0d1224 */ /* 0x100fe400078e00ef */
[--C-:B------:R-:W-:Y:S02]  /*17500*/  @P2 IMAD.MOV.U32 R11, RZ, RZ, R239.reuse ;  /* 0x000000ffff0b2224 */ /* 0x100fe400078e00ef */
        /* <DEDUP_REMOVED lines=15> */
[----:B-1----:R-:W-:Y:S01]  /*17600*/  @P3 MOV R6, R240 ;  /* 0x000000f000063202 */ /* 0x002fe20000000f00 */
[----:B------:R-:W-:-:S05]  /*17610*/  @P3 IMAD.MOV.U32 R7, RZ, RZ, R239 ;  /* 0x000000ffff073224 */ /* 0x000fca00078e00ef */
[----:B------:R-:W-:Y:S01]  /*17620*/  @!PT LDS RZ, [RZ] ;  /* 0x00000000fffff984 */ /* 0x000fe20000000800 */
[----:B------:R-:W-:Y:S01]  /*17630*/  @!PT LDS RZ, [RZ] ;  /* 0x00000000fffff984 */ /* 0x000fe20000000800 */
[----:B------:R-:W-:Y:S01]  /*17640*/  @!PT LDS RZ, [RZ] ;  /* 0x00000000fffff984 */ /* 0x000fe20000000800 */
[----:B------:R2:W-:Y:S04]  /*17650*/  @P3 LDGSTS.E.BYPASS.LTC128B.128 [R247+0xe000], [R6.64+0x180] ;  /* 0x0e00018006f73fae */ /* 0x0005e8000b901d46 */
[----:B------:R2:W-:Y:S02]  /*17660*/  @!P3 STS.128 [R247+0xe000], RZ ;  /* 0x00e000fff700b388 */ /* 0x0005e40000000c00 */
.L_x_1394:
[----:B------:R-:W-:Y:S05]  /*17670*/  BSYNC B0 ;  /* 0x0000000000007941 */ /* 0x000fea0003800000 */
.L_x_1393:
[----:B------:R-:W-:Y:S01]  /*17680*/  ISETP.GE.AND P0, PT, R8, R5, PT ;  /* 0x000000050800720c */ /* 0x000fe20003f06270 */
[----:B------:R-:W-:-:S12]  /*17690*/  BSSY B0, `(.L_x_1395) ;  /* 0x0000025000007945 */ /* 0x000fd80003800000 */
[----:B------:R-:W-:Y:S05]  /*176a0*/  @P0 BRA `(.L_x_1396) ;  /* 0x0000023000000947 */ /* 0x000fea0003800000 */
[C---:B------:R-:W-:Y:S02]  /*176b0*/  LOP3.LUT R0, R250.reuse, 0x1, RZ, 0xc0, !PT ;  /* 0x00000001fa007812 */ /* 0x040fe400078ec0ff */
[----:B------:R-:W-:Y:S02]  /*176c0*/  LOP3.LUT P4, RZ, R250, 0x2, RZ, 0xc0, !PT ;  /* 0x00000002faff7812 */ /* 0x000fe4000788c0ff */
[----:B------:R-:W-:Y:S02]  /*176d0*/  ISETP.NE.U32.AND P5, PT, R0, 0x1, PT ;  /* 0x000000010000780c */ /* 0x000fe40003fa5070 */
[C---:B------:R-:W-:Y:S02]  /*176e0*/  LOP3.LUT P3, RZ, R250.reuse, 0x4, RZ, 0xc0, !PT ;  /* 0x00000004faff7812 */ /* 0x040fe4000786c0ff */
[----:B------:R-:W-:Y:S02]  /*176f0*/  LOP3.LUT P1, RZ, R250, 0x8, RZ, 0xc0, !PT ;  /* 0x00000008faff7812 */ /* 0x000fe4000782c0ff */
[----:B------:R-:W-:-:S05]  /*17700*/  IADD3 R9, P2, R237, R176, RZ ;  /* 0x000000b0ed097210 */ /* 0x000fca0007f5e0ff */
[----:B--2---:R-:W-:Y:S01]  /*17710*/  IMAD.X R7, R238, 0x1, R179, P2 ;  /* 0x00000001ee077824 */ /* 0x004fe200010e06b3 */
[----:B----4-:R-:W-:Y:S02]  /*17720*/  @P4 LEA R12, P6, R9, R180, 0x1 ;  /* 0x000000b4090c4211 */ /* 0x010fe400078c08ff */
[----:B------:R-:W-:Y:S02]  /*17730*/  @!P5 LEA R14, P0, R237, R240, 0x1 ;  /* 0x000000f0ed0ed211 */ /* 0x000fe400078008ff */
[-C--:B------:R-:W-:Y:S02]  /*17740*/  @P3 LEA R10, P2, R9, R180.reuse, 0x1 ;  /* 0x000000b4090a3211 */ /* 0x080fe400078408ff */
        /* <DEDUP_REMOVED lines=25> */
.L_x_1396:
[----:B------:R-:W-:Y:S05]  /*178e0*/  BSYNC B0 ;  /* 0x0000000000007941 */ /* 0x000fea0003800000 */
.L_x_1395:
[----:B------:R-:W-:Y:S01]  /*178f0*/  ISETP.GE.AND P0, PT, R36, R5, PT ;  /* 0x000000052400720c */ /* 0x000fe20003f06270 */
[----:B------:R-:W-:-:S12]  /*17900*/  BSSY B0, `(.L_x_1397) ;  /* 0x0000027000007945 */ /* 0x000fd80003800000 */
[----:B------:R-:W-:Y:S05]  /*17910*/  @P0 BRA `(.L_x_1398) ;  /* 0x0000025000000947 */ /* 0x000fea0003800000 */
[C---:B------:R-:W-:Y:S02]  /*17920*/  LOP3.LUT R0, R250.reuse, 0x1, RZ, 0xc0, !PT ;  /* 0x00000001fa007812 */ /* 0x040fe400078ec0ff */
[----:B------:R-:W-:Y:S02]  /*17930*/  LOP3.LUT P4, RZ, R250, 0x2, RZ, 0xc0, !PT ;  /* 0x00000002faff7812 */ /* 0x000fe4000788c0ff */
[----:B------:R-:W-:Y:S01]  /*17940*/  ISETP.NE.U32.AND P5, PT, R0, 0x1, PT ;  /* 0x000000010000780c */ /* 0x000fe20003fa5070 */
[----:B------:R-:W-:Y:S01]  /*17950*/  IMAD.SHL.U32 R0, R64, 0x20, RZ ;  /* 0x0000002040007824 */ /* 0x000fe200078e00ff */
[C---:B------:R-:W-:Y:S02]  /*17960*/  LOP3.LUT P3, RZ, R250.reuse, 0x4, RZ, 0xc0, !PT ;  /* 0x00000004faff7812 */ /* 0x040fe4000786c0ff */
[----:B------:R-:W-:Y:S02]  /*17970*/  LOP3.LUT P1, RZ, R250, 0x8, RZ, 0xc0, !PT ;  /* 0x00000008faff7812 */ /* 0x000fe4000782c0ff */
[----:B------:R-:W-:-:S02]  /*17980*/  SHF.L.U64.HI R2, R64, 0x5, R65 ;  /* 0x0000000540027819 */ /* 0x000fc40000010241 */
[----:B-12---:R-:W-:-:S04]  /*17990*/  LEA R7, P0, R64, R176, 0x5 ;  /* 0x000000b040077211 */ /* 0x006fc800078028ff */
[----:B------:R-:W-:Y:S02]  /*179a0*/  @P4 LEA R14, P6, R7, R180, 0x1 ;  /* 0x000000b4070e4211 */ /* 0x000fe400078c08ff */
[----:B------:R-:W-:-:S04]  /*179b0*/  @!P5 LEA R10, P2, R0, R240, 0x1 ;  /* 0x000000f0000ad211 */ /* 0x000fc800078408ff */
[----:B------:R-:W-:Y:S02]  /*179c0*/  @!P5 LEA.HI.X R11, R0, R239, R2, 0x1, P2 ;  /* 0x000000ef000bd211 */ /* 0x000fe400010f0c02 */
[----:B------:R-:W-:Y:S02]  /*179d0*/  LEA.HI.X R0, R64, R179, R65, 0x5, P0 ;  /* 0x000000b340007211 */ /* 0x000fe400000f2c41 */
[CC--:B----4-:R-:W-:Y:S01]  /*179e0*/  @P3 LEA R12, P2, R7.reuse, R180.reuse, 0x1 ;  /* 0x000000b4070c3211 */ /* 0x0d0fe200078408ff */
        /* <DEDUP_REMOVED lines=24> */
.L_x_1398:
[----:B------:R-:W-:Y:S05]  /*17b70*/  BSYNC B0 ;  /* 0x0000000000007941 */ /* 0x000fea0003800000 */
.L_x_1397:
        /* <DEDUP_REMOVED lines=9> */
[----:B-12---:R-:W-:-:S08]  /*17c10*/  IMAD.WIDE.U32 R10, R64, 0x30, R178 ;  /* 0x00000030400a7825 */ /* 0x006fd000078e00b2 */
[CC--:B-----5:R-:W-:Y:S02]  /*17c20*/  @P2 LEA R16, P4, R10.reuse, R180.reuse, 0x1 ;  /* 0x000000b40a102211 */ /* 0x0e0fe400078808ff */
[----:B------:R-:W-:Y:S02]  /*17c30*/  @!P3 IMAD.MOV.U32 R6, RZ, RZ, R240 ;  /* 0x000000ffff06b224 */ /* 0x000fe400078e00f0 */
[----:B------:R-:W-:Y:S01]  /*17c40*/  @!P3 IMAD.MOV.U32 R7, RZ, RZ, R239 ;  /* 0x000000ffff07b224 */ /* 0x000fe200078e00ef */
[----:B------:R-:W-:Y:S01]  /*17c50*/  @P1 LEA R14, P0, R10, R180, 0x1 ;  /* 0x000000b40a0e1211 */ /* 0x000fe200078008ff */
[----:B------:R-:W-:Y:S02]  /*17c60*/  @!P3 IMAD R65, R65, 0x60, RZ ;  /* 0x000000604141b824 */ /* 0x000fe400078e02ff */
[----:B----4-:R-:W-:-:S04]  /*17c70*/  @!P3 IMAD.WIDE.U32 R12, R64, 0x60, R6 ;  /* 0x00000060400cb825 */ /* 0x010fc800078e0006 */
[----:B------:R-:W-:Y:S02]  /*17c80*/  IMAD.IADD R7, R11, 0x1, R0 ;  /* 0x000000010b077824 */ /* 0x000fe400078e0200 */
[----:B------:R-:W-:-:S03]  /*17c90*/  @!P3 IMAD.IADD R13, R65, 0x1, R13 ;  /* 0x00000001410db824 */ /* 0x000fc600078e020d */
[CCC-:B------:R-:W-:Y:S02]  /*17ca0*/  @P2 LEA.HI.X R17, R10.reuse, R181.reuse, R7.reuse, 0x1, P4 ;  /* 0x000000b50a112211 */ /* 0x1c0fe400020f0c07 */
[----:B------:R-:W-:Y:S01]  /*17cb0*/  @P1 LEA.HI.X R15, R10, R181, R7, 0x1, P0 ;  /* 0x000000b50a0f1211 */ /* 0x000fe200000f0c07 */
[----:B------:R-:W-:Y:S01]  /*17cc0*/  @!PT LDS RZ, [RZ] ;  /* 0x00000000fffff984 */ /* 0x000fe20000000800 */
[----:B------:R-:W-:Y:S01]  /*17cd0*/  @!PT LDS RZ, [RZ] ;  /* 0x00000000fffff984 */ /* 0x000fe20000000800 */
[----:B------:R-:W-:Y:S01]  /*17ce0*/  @!PT LDS RZ, [RZ] ;  /* 0x00000000fffff984 */ /* 0x000fe20000000800 */
[----:B------:R1:W-:Y:S01]  /*17cf0*/  @!P3 LDGSTS.E.BYPASS.LTC128B.128 [R247+0x9800], [R12.64] ;  /* 0x098000000cf7bfae */ /* 0x0003e2000b901d46 */
[----:B------:R-:W-:-:S03]  /*17d00*/  LOP3.LUT P0, RZ, R250, 0x8, RZ, 0xc0, !PT ;  /* 0x00000008faff7812 */ /* 0x000fc6000780c0ff */
        /* <DEDUP_REMOVED lines=19> */
.L_x_1401:
[----:B------:R2:W-:Y:S02]  /*17e40*/  STS.128 [R247+0xf800], RZ ;  /* 0x00f800fff7007388 */ /* 0x0005e40000000c00 */
.L_x_1400:
[----:B------:R-:W-:Y:S05]  /*17e50*/  BSYNC B0 ;  /* 0x0000000000007941 */ /* 0x000fea0003800000 */
.L_x_1399:
        /* <DEDUP_REMOVED lines=13> */
[----:B-12---:R-:W-:Y:S01]  /*17f30*/  @P1 IMAD.MOV.U32 R10, RZ, RZ, R188 ;  /* 0x000000ffff0a1224 */ /* 0x006fe200078e00bc */
        /* <DEDUP_REMOVED lines=23> */
.L_x_1403:
[----:B------:R-:W-:Y:S05]  /*180b0*/  BSYNC B0 ;  /* 0x0000000000007941 */ /* 0x000fea0003800000 */
.L_x_1402:
        /* <DEDUP_REMOVED lines=12> */
[----:B------:R-:W-:-:S05]  /*18180*/  IADD3 R9, P2, R235, R182, RZ ;  /* 0x000000b6eb097210 */ /* 0x000fca0007f5e0ff */
[----:B-12---:R-:W-:Y:S01]  /*18190*/  IMAD.X R7, R236, 0x1, R185, P2 ;  /* 0x00000001ec077824 */ /* 0x006fe200010e06b9 */
        /* <DEDUP_REMOVED lines=28> */
.L_x_1405:
[----:B------:R-:W-:Y:S05]  /*18360*/  BSYNC B0 ;  /* 0x0000000000007941 */ /* 0x000fea0003800000 */
.L_x_1404:
        /* <DEDUP_REMOVED lines=10> */
[----:B------:R-:W-:Y:S01]  /*18410*/  IMAD.SHL.U32 R0, R66, 0x20, RZ ;  /* 0x0000002042007824 */ /* 0x000fe200078e00ff */
[C---:B------:R-:W-:Y:S02]  /*18420*/  LOP3.LUT P3, RZ, R250.reuse, 0x4, RZ, 0xc0, !PT ;  /* 0x00000004faff7812 */ /* 0x040fe4000786c0ff */
[----:B------:R-:W-:Y:S02]  /*18430*/  LOP3.LUT P1, RZ, R250, 0x8, RZ, 0xc0, !PT ;  /* 0x00000008faff7812 */ /* 0x000fe4000782c0ff */
[C---:B------:R-:W-:Y:S02]  /*18440*/  SHF.L.U64.HI R2, R66.reuse, 0x5, R67 ;  /* 0x0000000542027819 */ /* 0x040fe40000010243 */
[----:B-12---:R-:W-:-:S04]  /*18450*/  LEA R7, P0, R66, R182, 0x5 ;  /* 0x000000b642077211 */ /* 0x006fc800078028ff */
        /* <DEDUP_REMOVED lines=29> */
.L_x_1407:
[----:B------:R-:W-:Y:S05]  /*18630*/  BSYNC B0 ;  /* 0x0000000000007941 */ /* 0x000fea0003800000 */
.L_x_1406:
        /* <DEDUP_REMOVED lines=17> */
[----:B-12---:R-:W-:-:S04]  /*18750*/  IMAD.IADD R7, R185, 0x1, R0 ;  /* 0x00000001b9077824 */ /* 0x006fc800078e0200 */
[-C--:B----4-:R-:W-:Y:S02]  /*18760*/  @P2 LEA R12, P4, R184, R190.reuse, 0x1 ;  /* 0x000000beb80c2211 */ /* 0x090fe400078808ff */
[----:B------:R-:W-:Y:S02]  /*18770*/  @!P3 IMAD.WIDE.U32 R8, R66, 0x60, R188 ;  /* 0x000000604208b825 */ /* 0x000fe400078e00bc */
        /* <DEDUP_REMOVED lines=29> */
.L_x_1410:
[----:B------:R2:W-:Y:S02]  /*18950*/  STS.128 [R247+0x17800], RZ ;  /* 0x017800fff7007388 */ /* 0x0005e40000000c00 */
.L_x_1409:
[----:B------:R-:W-:Y:S05]  /*18960*/  BSYNC B0 ;  /* 0x0000000000007941 */ /* 0x000fea0003800000 */
.L_x_1408:
[C---:B------:R-:W-:Y:S01]  /*18970*/  IMAD.SHL.U32 R0, R69.reuse, 0x40, RZ ;  /* 0x0000004045007824 */ /* 0x040fe200078e00ff */
[----:B------:R-:W-:Y:S01]  /*18980*/  R2P PR, R69, 0x6 ;  /* 0x0000000645007804 */ /* 0x000fe20000000000 */
[----:B------:R-:W-:Y:S01]  /*18990*/  IMAD.SHL.U32 R186, R186, 0x8, RZ ;  /* 0x00000008baba7824 */ /* 0x000fe200078e00ff */
[----:B------:R-:W0:Y:S01]  /*189a0*/  LDGDEPBAR ;  /* 0x00000000000079af */ /* 0x000e220000000000 */
[----:B------:R-:W-:Y:S01]  /*189b0*/  IMAD R230, R5, 0x400, R56 ;  /* 0x0000040005e67824 */ /* 0x000fe200078e0238 */
[----:B-12---:R-:W-:-:S03]  /*189c0*/  LOP3.LUT R7, R0, 0x1c0, RZ, 0xc0, !PT ;  /* 0x000001c000077812 */ /* 0x006fc600078ec0ff */
        /* <DEDUP_REMOVED lines=13> */
[----:B----4-:R-:W1:Y:S01]  /*18aa0*/  LDSM.16.M88.4 R12, [R229+0x8000] ;  /* 0x00800000e50c783b */ /* 0x010e620000000200 */
[----:B------:R-:W-:-:S02]  /*18ab0*/  IADD3 R0, R229, 0x8000, RZ ;  /* 0x00008000e5007810 */ /* 0x000fc40007ffe0ff */
[C---:B------:R-:W-:Y:S01]  /*18ac0*/  IADD3 R227, R229.reuse, 0x8020, RZ ;  /* 0x00008020e5e37810 */ /* 0x040fe20007ffe0ff */
[----:B---3--:R-:W2:Y:S01]  /*18ad0*/  LDSM.16.M88.4 R44, [R229+0x8800] ;  /* 0x00880000e52c783b */ /* 0x008ea20000000200 */
[----:B------:R-:W-:Y:S01]  /*18ae0*/  @P1 IADD3 R227, R0, -0x20, RZ ;  /* 0xffffffe000e31810 */ /* 0x000fe20007ffe0ff */
[----:B------:R-:W-:Y:S02]  /*18af0*/  IMAD.MOV.U32 R0, RZ, RZ, 0x40 ;  /* 0x00000040ff007424 */ /* 0x000fe400078e00ff */
[----:B------:R-:W3:Y:S03]  /*18b00*/  LDSM.16.M88.4 R72, [R229+0x9000] ;  /* 0x00900000e548783b */ /* 0x000ee60000000200 */
[----:B------:R-:W-:Y:S01]  /*18b10*/  SEL R0, R0, 0xffffffc0, !P2 ;  /* 0xffffffc000007807 */ /* 0x000fe20005000000 */
[----:B------:R-:W3:Y:S04]  /*18b20*/  LDSM.16.M88.4 R4, [R229+0x9800] ;  /* 0x00980000e504783b */ /* 0x000ee80000000200 */
[----:B------:R-:W2:Y:S01]  /*18b30*/  LDSM.16.M88.4 R28, [R227] ;  /* 0x00000000e31c783b */ /* 0x000ea20000000200 */
[----:B------:R-:W-:-:S02]  /*18b40*/  IMAD.IADD R224, R229, 0x1, R0 ;  /* 0x00000001e5e07824 */ /* 0x000fc400078e0200 */
[----:B------:R-:W-:Y:S01]  /*18b50*/  IMAD.IADD R220, R0, 0x1, R227 ;  /* 0x0000000100dc7824 */ /* 0x000fe200078e02e3 */
[----:B------:R-:W3:Y:S04]  /*18b60*/  LDSM.16.M88.4 R24, [R227+0x800] ;  /* 0x00080000e318783b */ /* 0x000ee80000000200 */
[----:B------:R-:W3:Y:S04]  /*18b70*/  LDSM.16.M88.4 R8, [R227+0x1000] ;  /* 0x00100000e308783b */ /* 0x000ee80000000200 */
[----:B------:R-:W3:Y:S04]  /*18b80*/  LDSM.16.M88.4 R40, [R224+0x8000] ;  /* 0x00800000e028783b */ /* 0x000ee80000000200 */
[----:B------:R-:W3:Y:S04]  /*18b90*/  LDSM.16.M88.4 R84, [R227+0x1800] ;  /* 0x00180000e354783b */ /* 0x000ee80000000200 */
[----:B------:R-:W3:Y:S01]  /*18ba0*/  LDSM.16.M88.4 R36, [R224+0x8800] ;  /* 0x00880000e024783b */ /* 0x000ee20000000200 */
[C---:B-1---5:R-:W-:Y:S03]  /*18bb0*/  HMMA.16816.F32.BF16 R16, R48.reuse, R12, RZ ;  /* 0x0000000c3010723c */ /* 0x062fe600000418ff */
[----:B------:R-:W-:Y:S04]  /*18bc0*/  LDSM.16.M88.4 R92, [R224+0x9800] ;  /* 0x00980000e05c783b */ /* 0x000fe80000000200 */
[----:B------:R-:W4:Y:S01]  /*18bd0*/  LD.E R0, [R20.64+0x18c] ;  /* 0x00018c0614007980 */ /* 0x000f22000c101900 */
[C---:B------:R-:W-:Y:S03]  /*18be0*/  HMMA.16816.F32.BF16 R12, R48.reuse, R14, RZ ;  /* 0x0000000e300c723c */ /* 0x040fe600000418ff */
[----:B------:R-:W-:Y:S04]  /*18bf0*/  LDSM.16.M88.4 R104, [R220+0x4800] ;  /* 0x00480000dc68783b */ /* 0x000fe80000000200 */
[----:B------:R-:W-:Y:S01]  /*18c00*/  LDSM.16.M88.4 R96, [R229+0xe800] ;  /* 0x00e80000e560783b */ /* 0x000fe20000000200 */
[C---:B--2---:R-:W-:Y:S03]  /*18c10*/  HMMA.16816.F32.BF16 R32, R48.reuse, R44, RZ ;  /* 0x0000002c3020723c */ /* 0x044fe600000418ff */
[----:B------:R-:W-:Y:S05]  /*18c20*/  LDSM.16.M88.4 R100, [R224+0xd800] ;  /* 0x00d80000e064783b */ /* 0x000fea0000000200 */
[C---:B------:R-:W-:Y:S08]  /*18c30*/  HMMA.16816.F32.BF16 R44, R48.reuse, R46, RZ ;  /* 0x0000002e302c723c */ /* 0x040ff000000418ff */
[C---:B---3--:R-:W-:Y:S08]  /*18c40*/  HMMA.16816.F32.BF16 R76, R48.reuse, R72, RZ ;  /* 0x00000048304c723c */ /* 0x048ff000000418ff */
[C---:B------:R-:W-:Y:S08]  /*18c50*/  HMMA.16816.F32.BF16 R72, R48.reuse, R74, RZ ;  /* 0x0000004a3048723c */ /* 0x040ff000000418ff */
[C---:B------:R-:W-:Y:S08]  /*18c60*/  HMMA.16816.F32.BF16 R64, R48.reuse, R4, RZ ;  /* 0x000000043040723c */ /* 0x040ff000000418ff */
[----:B------:R-:W-:Y:S01]  /*18c70*/  HMMA.16816.F32.BF16 R48, R48, R6, RZ ;  /* 0x000000063030723c */ /* 0x000fe200000418ff */
[----:B------:R-:W1:Y:S07]  /*18c80*/  LDSM.16.M88.4 R4, [R224+0x9000] ;  /* 0x00900000e004783b */ /* 0x000e6e0000000200 */
[C---:B------:R-:W-:Y:S08]  /*18c90*/  HMMA.16816.F32.BF16 R16, R80.reuse, R28, R16 ;  /* 0x0000001c5010723c */ /* 0x040ff00000041810 */
[C---:B------:R-:W-:Y:S01]  /*18ca0*/  HMMA.16816.F32.BF16 R12, R80.reuse, R30, R12 ;  /* 0x0000001e500c723c */ /* 0x040fe2000004180c */
[----:B------:R-:W2:Y:S07]  /*18cb0*/  LDSM.16.M88.4 R28, [R220] ;  /* 0x00000000dc1c783b */ /* 0x000eae0000000200 */
[C---:B------:R-:W-:Y:S08]  /*18cc0*/  HMMA.16816.F32.BF16 R32, R80.reuse, R24, R32 ;  /* 0x000000185020723c */ /* 0x040ff00000041820 */
[C---:B------:R-:W-:Y:S01]  /*18cd0*/  HMMA.16816.F32.BF16 R44, R80.reuse, R26, R44 ;  /* 0x0000001a502c723c */ /* 0x040fe2000004182c */
[----:B------:R-:W3:Y:S07]  /*18ce0*/  LDSM.16.M88.4 R24, [R220+0x800] ;  /* 0x00080000dc18783b */ /* 0x000eee0000000200 */
[C---:B------:R-:W-:Y:S08]  /*18cf0*/  HMMA.16816.F32.BF16 R76, R80.reuse, R8, R76 ;  /* 0x00000008504c723c */ /* 0x040ff0000004184c */
[----:B------:R-:W-:Y:S01]  /*18d00*/  HMMA.16816.F32.BF16 R72, R80, R10, R72 ;  /* 0x0000000a5048723c */ /* 0x000fe20000041848 */
[----:B------:R-:W1:Y:S07]  /*18d10*/  LDSM.16.M88.4 R8, [R220+0x1000] ;  /* 0x00100000dc08783b */ /* 0x000e6e0000000200 */
[C---:B------:R-:W-:Y:S08]  /*18d20*/  HMMA.16816.F32.BF16 R16, R88.reuse, R40, R16 ;  /* 0x000000285810723c */ /* 0x040ff00000041810 */
[----:B------:R-:W-:Y:S01]  /*18d30*/  HMMA.16816.F32.BF16 R12, R88, R42, R12 ;  /* 0x0000002a580c723c */ /* 0x000fe2000004180c */
[----:B------:R-:W-:Y:S07]  /*18d40*/  LDSM.16.M88.4 R40, [R229+0xb000] ;  /* 0x00b00000e528783b */ /* 0x000fee0000000200 */
[C---:B------:R-:W-:Y:S08]  /*18d50*/  HMMA.16816.F32.BF16 R64, R80.reuse, R84, R64 ;  /* 0x000000545040723c */ /* 0x040ff00000041840 */
[----:B------:R-:W-:Y:S01]  /*18d60*/  HMMA.16816.F32.BF16 R48, R80, R86, R48 ;  /* 0x000000565030723c */ /* 0x000fe20000041830 */
[----:B------:R-:W-:Y:S04]  /*18d70*/  LDSM.16.M88.4 R80, [R230+0x2000] ;  /* 0x00200000e650783b */ /* 0x000fe80000000200 */
[----:B------:R-:W-:Y:S03]  /*18d80*/  LDSM.16.M88.4 R84, [R220+0x1800] ;  /* 0x00180000dc54783b */ /* 0x000fe60000000200 */
[C---:B------:R-:W-:Y:S08]  /*18d90*/  HMMA.16816.F32.BF16 R32, R88.reuse, R36, R32 ;  /* 0x000000245820723c */ /* 0x040ff00000041820 */
[C---:B------:R-:W-:Y:S01]  /*18da0*/  HMMA.16816.F32.BF16 R44, R88.reuse, R38, R44 ;  /* 0x00000026582c723c */ /* 0x040fe2000004182c */
[----:B------:R-:W3:Y:S07]  /*18db0*/  LDSM.16.M88.4 R36, [R229+0xa000] ;  /* 0x00a00000e524783b */ /* 0x000eee0000000200 */
[C---:B-1----:R-:W-:Y:S08]  /*18dc0*/  HMMA.16816.F32.BF16 R76, R88.reuse, R4, R76 ;  /* 0x00000004584c723c */ /* 0x042ff0000004184c */
[----:B------:R-:W-:Y:S01]  /*18dd0*/  HMMA.16816.F32.BF16 R72, R88, R6, R72 ;  /* 0x000000065848723c */ /* 0x000fe20000041848 */
[----:B------:R-:W1:Y:S07]  /*18de0*/  LDSM.16.M88.4 R4, [R229+0xa800] ;  /* 0x00a80000e504783b */ /* 0x000e6e0000000200 */
[C---:B--2---:R-:W-:Y:S08]  /*18df0*/  HMMA.16816.F32.BF16 R16, R60.reuse, R28, R16 ;  /* 0x0000001c3c10723c */ /* 0x044ff00000041810 */
[----:B------:R-:W-:Y:S01]  /*18e00*/  HMMA.16816.F32.BF16 R12, R60, R30, R12 ;  /* 0x0000001e3c0c723c */ /* 0x000fe2000004180c */
[----:B------:R-:W-:Y:S07]  /*18e10*/  LDSM.16.M88.4 R28, [R227+0x3000] ;  /* 0x00300000e31c783b */ /* 0x000fee0000000200 */
[C---:B------:R-:W-:Y:S08]  /*18e20*/  HMMA.16816.F32.BF16 R64, R88.reuse, R92, R64 ;  /* 0x0000005c5840723c */ /* 0x040ff00000041840 */
[----:B------:R-:W-:Y:S01]  /*18e30*/  HMMA.16816.F32.BF16 R88, R88, R94, R48 ;  /* 0x0000005e5858723c */ /* 0x000fe20000041830 */
[----:B------:R-:W-:Y:S04]  /*18e40*/  LDSM.16.M88.4 R48, [R228+0x2000] ;  /* 0x00200000e430783b */ /* 0x000fe80000000200 */
[----:B------:R-:W-:Y:S03]  /*18e50*/  LDSM.16.M88.4 R92, [R229+0xb800] ;  /* 0x00b80000e55c783b */ /* 0x000fe60000000200 */
[C---:B---3--:R-:W-:Y:S08]  /*18e60*/  HMMA.16816.F32.BF16 R32, R60.reuse, R24, R32 ;  /* 0x000000183c20723c */ /* 0x048ff00000041820 */
[C---:B------:R-:W-:Y:S01]  /*18e70*/  HMMA.16816.F32.BF16 R44, R60.reuse, R26, R44 ;  /* 0x0000001a3c2c723c */ /* 0x040fe2000004182c */
[----:B------:R-:W2:Y:S07]  /*18e80*/  LDSM.16.M88.4 R24, [R227+0x2000] ;  /* 0x00200000e318783b */ /* 0x000eae0000000200 */
[C---:B------:R-:W-:Y:S08]  /*18e90*/  HMMA.16816.F32.BF16 R76, R60.reuse, R8, R76 ;  /* 0x000000083c4c723c */ /* 0x040ff0000004184c */
[----:B------:R-:W-:Y:S01]  /*18ea0*/  HMMA.16816.F32.BF16 R72, R60, R10, R72 ;  /* 0x0000000a3c48723c */ /* 0x000fe20000041848 */
[----:B------:R-:W3:Y:S07]  /*18eb0*/  LDSM.16.M88.4 R8, [R227+0x2800] ;  /* 0x00280000e308783b */ /* 0x000eee0000000200 */
[C---:B------:R-:W-:Y:S08]  /*18ec0*/  HMMA.16816.F32.BF16 R16, R80.reuse, R36, R16 ;  /* 0x000000245010723c */ /* 0x040ff00000041810 */
[----:B------:R-:W-:Y:S01]  /*18ed0*/  HMMA.16816.F32.BF16 R12, R80, R38, R12 ;  /* 0x00000026500c723c */ /* 0x000fe2000004180c */
[----:B------:R-:W-:Y:S07]  /*18ee0*/  LDSM.16.M88.4 R36, [R224+0xa000] ;  /* 0x00a00000e024783b */ /* 0x000fee0000000200 */
[C---:B------:R-:W-:Y:S08]  /*18ef0*/  HMMA.16816.F32.BF16 R64, R60.reuse, R84, R64 ;  /* 0x000000543c40723c */ /* 0x040ff00000041840 */
[----:B------:R-:W-:Y:S01]  /*18f00*/  HMMA.16816.F32.BF16 R88, R60, R86, R88 ;  /* 0x000000563c58723c */ /* 0x000fe20000041858 */
[----:B------:R-:W3:Y:S04]  /*18f10*/  LDSM.16.M88.4 R60, [R226+0x2000] ;  /* 0x00200000e23c783b */ /* 0x000ee80000000200 */
[----:B------:R-:W3:Y:S03]  /*18f20*/  LDSM.16.M88.4 R84, [R227+0x3800] ;  /* 0x00380000e354783b */ /* 0x000ee60000000200 */
[C---:B-1----:R-:W-:Y:S08]  /*18f30*/  HMMA.16816.F32.BF16 R32, R80.reuse, R4, R32 ;  /* 0x000000045020723c */ /* 0x042ff00000041820 */
[----:B------:R-:W-:Y:S01]  /*18f40*/  HMMA.16816.F32.BF16 R44, R80, R6, R44 ;  /* 0x00000006502c723c */ /* 0x000fe2000004182c */
[----:B------:R-:W1:Y:S07]  /*18f50*/  LDSM.16.M88.4 R4, [R224+0xa800] ;  /* 0x00a80000e004783b */ /* 0x000e6e0000000200 */
[C---:B--2---:R-:W-:Y:S08]  /*18f60*/  HMMA.16816.F32.BF16 R16, R48.reuse, R24, R16 ;  /* 0x000000183010723c */ /* 0x044ff00000041810 */
[----:B------:R-:W-:Y:S01]  /*18f70*/  HMMA.16816.F32.BF16 R12, R48, R26, R12 ;  /* 0x0000001a300c723c */ /* 0x000fe2000004180c */
        /* <DEDUP_REMOVED lines=9> */
[----:B------:R-:W-:Y:S01]  /*19010*/  HMMA.16816.F32.BF16 R44, R48, R10, R44 ;  /* 0x0000000a302c723c */ /* 0x000fe2000004182c */
[----:B------:R-:W3:Y:S07]  /*19020*/  LDSM.16.M88.4 R8, [R220+0x2800] ;  /* 0x00280000dc08783b */ /* 0x000eee0000000200 */
[C---:B------:R-:W-:Y:S08]  /*19030*/  HMMA.16816.F32.BF16 R16, R60.reuse, R36, R16 ;  /* 0x000000243c10723c */ /* 0x040ff00000041810 */
[----:B------:R-:W-:Y:S01]  /*19040*/  HMMA.16816.F32.BF16 R12, R60, R38, R12 ;  /* 0x000000263c0c723c */ /* 0x000fe2000004180c */
[----:B------:R-:W-:Y:S07]  /*19050*/  LDSM.16.M88.4 R36, [R229+0xc000] ;  /* 0x00c00000e524783b */ /* 0x000fee0000000200 */
[C---:B------:R-:W-:Y:S08]  /*19060*/  HMMA.16816.F32.BF16 R76, R48.reuse, R28, R76 ;  /* 0x0000001c304c723c */ /* 0x040ff0000004184c */
[C---:B------:R-:W-:Y:S01]  /*19070*/  HMMA.16816.F32.BF16 R72, R48.reuse, R30, R72 ;  /* 0x0000001e3048723c */ /* 0x040fe20000041848 */
[----:B------:R-:W-:Y:S07]  /*19080*/  LDSM.16.M88.4 R28, [R220+0x3000] ;  /* 0x00300000dc1c783b */ /* 0x000fee0000000200 */
[C---:B------:R-:W-:Y:S08]  /*19090*/  HMMA.16816.F32.BF16 R64, R48.reuse, R84, R64 ;  /* 0x000000543040723c */ /* 0x040ff00000041840 */
[----:B------:R-:W-:Y:S01]  /*190a0*/  HMMA.16816.F32.BF16 R88, R48, R86, R88 ;  /* 0x000000563058723c */ /* 0x000fe20000041858 */
[----:B------:R-:W3:Y:S04]  /*190b0*/  LDSM.16.M88.4 R48, [R230+0x4000] ;  /* 0x00400000e630783b */ /* 0x000ee80000000200 */
[----:B------:R-:W-:Y:S03]  /*190c0*/  LDSM.16.M88.4 R84, [R220+0x3800] ;  /* 0x00380000dc54783b */ /* 0x000fe60000000200 */
        /* <DEDUP_REMOVED lines=8> */
[----:B------:R-:W-:Y:S07]  /*19150*/  LDSM.16.M88.4 R40, [R229+0xd000] ;  /* 0x00d00000e528783b */ /* 0x000fee0000000200 */
[C---:B---3--:R-:W-:Y:S08]  /*19160*/  HMMA.16816.F32.BF16 R32, R80.reuse, R8, R32 ;  /* 0x000000085020723c */ /* 0x048ff00000041820 */
[----:B------:R-:W-:Y:S01]  /*19170*/  HMMA.16816.F32.BF16 R44, R80, R10, R44 ;  /* 0x0000000a502c723c */ /* 0x000fe2000004182c */
[----:B------:R-:W2:Y:S07]  /*19180*/  LDSM.16.M88.4 R8, [R228+0x4000] ;  /* 0x00400000e408783b */ /* 0x000eae0000000200 */
[C---:B------:R-:W-:Y:S08]  /*19190*/  HMMA.16816.F32.BF16 R64, R60.reuse, R92, R64 ;  /* 0x0000005c3c40723c */ /* 0x040ff00000041840 */
[----:B------:R-:W-:Y:S01]  /*191a0*/  HMMA.16816.F32.BF16 R88, R60, R94, R88 ;  /* 0x0000005e3c58723c */ /* 0x000fe20000041858 */
[----:B------:R-:W3:Y:S04]  /*191b0*/  LDSM.16.M88.4 R60, [R229+0xd800] ;  /* 0x00d80000e53c783b */ /* 0x000ee80000000200 */
[----:B------:R-:W-:Y:S03]  /*191c0*/  LDSM.16.M88.4 R92, [R226+0x4000] ;  /* 0x00400000e25c783b */ /* 0x000fe60000000200 */
[C---:B------:R-:W-:Y:S08]  /*191d0*/  HMMA.16816.F32.BF16 R16, R48.reuse, R36, R16 ;  /* 0x000000243010723c */ /* 0x040ff00000041810 */
[----:B------:R-:W-:Y:S01]  /*191e0*/  HMMA.16816.F32.BF16 R12, R48, R38, R12 ;  /* 0x00000026300c723c */ /* 0x000fe2000004180c */
[----:B------:R-:W-:Y:S07]  /*191f0*/  LDSM.16.M88.4 R36, [R224+0xc000] ;  /* 0x00c00000e024783b */ /* 0x000fee0000000200 */
[C---:B------:R-:W-:Y:S08]  /*19200*/  HMMA.16816.F32.BF16 R76, R80.reuse, R28, R76 ;  /* 0x0000001c504c723c */ /* 0x040ff0000004184c */
[----:B------:R-:W-:Y:S01]  /*19210*/  HMMA.16816.F32.BF16 R72, R80, R30, R72 ;  /* 0x0000001e5048723c */ /* 0x000fe20000041848 */
[----:B------:R-:W3:Y:S07]  /*19220*/  LDSM.16.M88.4 R28, [R227+0x4800] ;  /* 0x00480000e31c783b */ /* 0x000eee0000000200 */
[C---:B-1----:R-:W-:Y:S08]  /*19230*/  HMMA.16816.F32.BF16 R32, R48.reuse, R4, R32 ;  /* 0x000000043020723c */ /* 0x042ff00000041820 */
[----:B------:R-:W-:Y:S01]  /*19240*/  HMMA.16816.F32.BF16 R44, R48, R6, R44 ;  /* 0x00000006302c723c */ /* 0x000fe2000004182c */
[----:B------:R-:W1:Y:S07]  /*19250*/  LDSM.16.M88.4 R4, [R227+0x5000] ;  /* 0x00500000e304783b */ /* 0x000e6e0000000200 */
[C---:B------:R-:W-:Y:S08]  /*19260*/  HMMA.16816.F32.BF16 R64, R80.reuse, R84, R64 ;  /* 0x000000545040723c */ /* 0x040ff00000041840 */
[----:B------:R-:W-:Y:S01]  /*19270*/  HMMA.16816.F32.BF16 R88, R80, R86, R88 ;  /* 0x000000565058723c */ /* 0x000fe20000041858 */
[----:B------:R-:W-:Y:S04]  /*19280*/  LDSM.16.M88.4 R84, [R225+0x4000] ;  /* 0x00400000e154783b */ /* 0x000fe80000000200 */
[----:B------:R-:W-:Y:S03]  /*19290*/  LDSM.16.M88.4 R80, [R220+0x5000] ;  /* 0x00500000dc50783b */ /* 0x000fe60000000200 */
[C---:B--2---:R-:W-:Y:S08]  /*192a0*/  HMMA.16816.F32.BF16 R16, R8.reuse, R24, R16 ;  /* 0x000000180810723c */ /* 0x044ff00000041810 */
[----:B------:R-:W-:Y:S01]  /*192b0*/  HMMA.16816.F32.BF16 R12, R8, R26, R12 ;  /* 0x0000001a080c723c */ /* 0x000fe2000004180c */
[----:B------:R-:W-:Y:S07]  /*192c0*/  LDSM.16.M88.4 R24, [R220+0x4000] ;  /* 0x00400000dc18783b */ /* 0x000fee0000000200 */
[C---:B------:R-:W-:Y:S08]  /*192d0*/  HMMA.16816.F32.BF16 R76, R48.reuse, R40, R76 ;  /* 0x00000028304c723c */ /* 0x040ff0000004184c */
[C---:B------:R-:W-:Y:S01]  /*192e0*/  HMMA.16816.F32.BF16 R72, R48.reuse, R42, R72 ;  /* 0x0000002a3048723c */ /* 0x040fe20000041848 */
[----:B------:R-:W2:Y:S07]  /*192f0*/  LDSM.16.M88.4 R40, [R227+0x5800] ;  /* 0x00580000e328783b */ /* 0x000eae0000000200 */
[C---:B---3--:R-:W-:Y:S08]  /*19300*/  HMMA.16816.F32.BF16 R64, R48.reuse, R60, R64 ;  /* 0x0000003c3040723c */ /* 0x048ff00000041840 */
[----:B------:R-:W-:Y:S01]  /*19310*/  HMMA.16816.F32.BF16 R88, R48, R62, R88 ;  /* 0x0000003e3058723c */ /* 0x000fe20000041858 */
[----:B------:R-:W-:Y:S04]  /*19320*/  LDSM.16.M88.4 R60, [R230+0x6000] ;  /* 0x00600000e63c783b */ /* 0x000fe80000000200 */
[----:B------:R-:W-:Y:S03]  /*19330*/  LDSM.16.M88.4 R48, [R227+0x6000] ;  /* 0x00600000e330783b */ /* 0x000fe60000000200 */
[C---:B------:R-:W-:Y:S08]  /*19340*/  HMMA.16816.F32.BF16 R32, R8.reuse, R28, R32 ;  /* 0x0000001c0820723c */ /* 0x040ff00000041820 */
[----:B------:R-:W-:Y:S01]  /*19350*/  HMMA.16816.F32.BF16 R44, R8, R30, R44 ;  /* 0x0000001e082c723c */ /* 0x000fe2000004182c */
[----:B------:R-:W3:Y:S07]  /*19360*/  LDSM.16.M88.4 R28, [R224+0xc800] ;  /* 0x00c80000e01c783b */ /* 0x000eee0000000200 */
[C---:B------:R-:W-:Y:S08]  /*19370*/  HMMA.16816.F32.BF16 R16, R92.reuse, R36, R16 ;  /* 0x000000245c10723c */ /* 0x040ff00000041810 */
[----:B------:R-:W-:Y:S01]  /*19380*/  HMMA.16816.F32.BF16 R12, R92, R38, R12 ;  /* 0x000000265c0c723c */ /* 0x000fe2000004180c */
[----:B------:R-:W-:Y:S07]  /*19390*/  LDSM.16.M88.4 R36, [R227+0x6800] ;  /* 0x00680000e324783b */ /* 0x000fee0000000200 */
[C---:B-1----:R-:W-:Y:S08]  /*193a0*/  HMMA.16816.F32.BF16 R76, R8.reuse, R4, R76 ;  /* 0x00000004084c723c */ /* 0x042ff0000004184c */
[C---:B------:R-:W-:Y:S01]  /*193b0*/  HMMA.16816.F32.BF16 R72, R8.reuse, R6, R72 ;  /* 0x000000060848723c */ /* 0x040fe20000041848 */
[----:B------:R-:W1:Y:S07]  /*193c0*/  LDSM.16.M88.4 R4, [R229+0xe000] ;  /* 0x00e00000e504783b */ /* 0x000e6e0000000200 */
[C---:B--2---:R-:W-:Y:S08]  /*193d0*/  HMMA.16816.F32.BF16 R64, R8.reuse, R40, R64 ;  /* 0x000000280840723c */ /* 0x044ff00000041840 */
[----:B------:R-:W-:Y:S01]  /*193e0*/  HMMA.16816.F32.BF16 R88, R8, R42, R88 ;  /* 0x0000002a0858723c */ /* 0x000fe20000041858 */
[----:B------:R-:W2:Y:S04]  /*193f0*/  LDSM.16.M88.4 R8, [R224+0xd000] ;  /* 0x00d00000e008783b */ /* 0x000ea80000000200 */
[----:B------:R-:W2:Y:S03]  /*19400*/  LDSM.16.M88.4 R40, [R228+0x6000] ;  /* 0x00600000e428783b */ /* 0x000ea60000000200 */
[C---:B------:R-:W-:Y:S08]  /*19410*/  HMMA.16816.F32.BF16 R16, R84.reuse, R24, R16 ;  /* 0x000000185410723c */ /* 0x040ff00000041810 */
[----:B------:R-:W-:Y:S01]  /*19420*/  HMMA.16816.F32.BF16 R12, R84, R26, R12 ;  /* 0x0000001a540c723c */ /* 0x000fe2000004180c */
[----:B------:R-:W-:Y:S07]  /*19430*/  LDSM.16.M88.4 R24, [R224+0xe000] ;  /* 0x00e00000e018783b */ /* 0x000fee0000000200 */
[C---:B---3--:R-:W-:Y:S08]  /*19440*/  HMMA.16816.F32.BF16 R32, R92.reuse, R28, R32 ;  /* 0x0000001c5c20723c */ /* 0x048ff00000041820 */
[----:B------:R-:W-:Y:S01]  /*19450*/  HMMA.16816.F32.BF16 R44, R92, R30, R44 ;  /* 0x0000001e5c2c723c */ /* 0x000fe2000004182c */
[----:B------:R-:W3:Y:S07]  /*19460*/  LDSM.16.M88.4 R28, [R226+0x6000] ;  /* 0x00600000e21c783b */ /* 0x000eee0000000200 */
[C---:B-1----:R-:W-:Y:S08]  /*19470*/  HMMA.16816.F32.BF16 R16, R60.reuse, R4, R16 ;  /* 0x000000043c10723c */ /* 0x042ff00000041810 */
[----:B------:R-:W-:Y:S01]  /*19480*/  HMMA.16816.F32.BF16 R12, R60, R6, R12 ;  /* 0x000000063c0c723c */ /* 0x000fe2000004180c */
[----:B------:R-:W-:Y:S07]  /*19490*/  LDSM.16.M88.4 R4, [R220+0x6000] ;  /* 0x00600000dc04783b */ /* 0x000fee0000000200 */
[C---:B--2---:R-:W-:Y:S08]  /*194a0*/  HMMA.16816.F32.BF16 R76, R92.reuse, R8, R76 ;  /* 0x000000085c4c723c */ /* 0x044ff0000004184c */
[----:B------:R-:W-:Y:S01]  /*194b0*/  HMMA.16816.F32.BF16 R72, R92, R10, R72 ;  /* 0x0000000a5c48723c */ /* 0x000fe20000041848 */
[----:B------:R-:W-:Y:S07]  /*194c0*/  LDSM.16.M88.4 R8, [R225+0x6000] ;  /* 0x00600000e108783b */ /* 0x000fee0000000200 */
[C---:B------:R-:W-:Y:S08]  /*194d0*/  HMMA.16816.F32.BF16 R32, R84.reuse, R104, R32 ;  /* 0x000000685420723c */ /* 0x040ff00000041820 */
[----:B------:R-:W-:Y:S08]  /*194e0*/  HMMA.16816.F32.BF16 R44, R84, R106, R44 ;  /* 0x0000006a542c723c */ /* 0x000ff0000004182c */
[C---:B------:R-:W-:Y:S08]  /*194f0*/  HMMA.16816.F32.BF16 R16, R40.reuse, R48, R16 ;  /* 0x000000302810723c */ /* 0x040ff00000041810 */
[----:B------:R-:W-:Y:S01]  /*19500*/  HMMA.16816.F32.BF16 R12, R40, R50, R12 ;  /* 0x00000032280c723c */ /* 0x000fe2000004180c */
[----:B------:R-:W1:Y:S07]  /*19510*/  LDSM.16.M88.4 R48, [R229+0xf000] ;  /* 0x00f00000e530783b */ /* 0x000e6e0000000200 */
[----:B------:R-:W-:Y:S08]  /*19520*/  HMMA.16816.F32.BF16 R76, R84, R80, R76 ;  /* 0x00000050544c723c */ /* 0x000ff0000004184c */
[C---:B------:R-:W-:Y:S08]  /*19530*/  HMMA.16816.F32.BF16 R32, R60.reuse, R96, R32 ;  /* 0x000000603c20723c */ /* 0x040ff00000041820 */
[----:B------:R-:W-:Y:S01]  /*19540*/  HMMA.16816.F32.BF16 R44, R60, R98, R44 ;  /* 0x000000623c2c723c */ /* 0x000fe2000004182c */
[----:B------:R-:W2:Y:S07]  /*19550*/  LDSM.16.M88.4 R96, [R220+0x5800] ;  /* 0x00580000dc60783b */ /* 0x000eae0000000200 */
[----:B------:R-:W-:Y:S01]  /*19560*/  HMMA.16816.F32.BF16 R80, R84, R82, R72 ;  /* 0x000000525450723c */ /* 0x000fe20000041848 */
[----:B------:R-:W-:Y:S07]  /*19570*/  LDSM.16.M88.4 R72, [R220+0x6800] ;  /* 0x00680000dc48783b */ /* 0x000fee0000000200 */
[C---:B---3--:R-:W-:Y:S08]  /*19580*/  HMMA.16816.F32.BF16 R16, R28.reuse, R24, R16 ;  /* 0x000000181c10723c */ /* 0x048ff00000041810 */
[----:B------:R-:W-:Y:S01]  /*19590*/  HMMA.16816.F32.BF16 R12, R28, R26, R12 ;  /* 0x0000001a1c0c723c */ /* 0x000fe2000004180c */
[----:B------:R-:W3:Y:S07]  /*195a0*/  LDSM.16.M88.4 R24, [R227+0x7000] ;  /* 0x00700000e318783b */ /* 0x000eee0000000200 */
[----:B------:R-:W-:Y:S08]  /*195b0*/  HMMA.16816.F32.BF16 R64, R92, R100, R64 ;  /* 0x000000645c40723c */ /* 0x000ff00000041840 */
[----:B------:R-:W-:Y:S08]  /*195c0*/  HMMA.16816.F32.BF16 R32, R40, R36, R32 ;  /* 0x000000242820723c */ /* 0x000ff00000041820 */
[----:B-1----:R-:W-:Y:S08]  /*195d0*/  HMMA.16816.F32.BF16 R76, R60, R48, R76 ;  /* 0x000000303c4c723c */ /* 0x002ff0000004184c */
[----:B------:R-:W-:Y:S01]  /*195e0*/  HMMA.16816.F32.BF16 R44, R40, R38, R44 ;  /* 0x00000026282c723c */ /* 0x000fe2000004182c */
[----:B------:R-:W1:Y:S07]  /*195f0*/  LDSM.16.M88.4 R36, [R229+0xf800] ;  /* 0x00f80000e524783b */ /* 0x000e6e0000000200 */
[----:B------:R-:W-:Y:S08]  /*19600*/  HMMA.16816.F32.BF16 R80, R60, R50, R80 ;  /* 0x000000323c50723c */ /* 0x000ff00000041850 */
[----:B------:R-:W-:Y:S01]  /*19610*/  HMMA.16816.F32.BF16 R92, R92, R102, R88 ;  /* 0x000000665c5c723c */ /* 0x000fe20000041858 */
[----:B------:R-:W-:Y:S07]  /*19620*/  LDSM.16.M88.4 R88, [R224+0xe800] ;  /* 0x00e80000e058783b */ /* 0x000fee0000000200 */
[----:B--2---:R-:W-:Y:S08]  /*19630*/  HMMA.16816.F32.BF16 R64, R84, R96, R64 ;  /* 0x000000605440723c */ /* 0x004ff00000041840 */
[----:B------:R-:W-:Y:S08]  /*19640*/  HMMA.16816.F32.BF16 R12, R8, R6, R12 ;  /* 0x00000006080c723c */ /* 0x000ff0000004180c */
[C---:B---3--:R-:W-:Y:S08]  /*19650*/  HMMA.16816.F32.BF16 R76, R40.reuse, R24, R76 ;  /* 0x00000018284c723c */ /* 0x048ff0000004184c */
[----:B------:R-:W-:Y:S01]  /*19660*/  HMMA.16816.F32.BF16 R80, R40, R26, R80 ;  /* 0x0000001a2850723c */ /* 0x000fe20000041850 */
[----:B------:R-:W2:Y:S07]  /*19670*/  LDSM.16.M88.4 R24, [R227+0x7800] ;  /* 0x00780000e318783b */ /* 0x000eae0000000200 */
[----:B------:R-:W-:Y:S01]  /*19680*/  HMMA.16816.F32.BF16 R16, R8, R4, R16 ;  /* 0x000000040810723c */ /* 0x000fe20000041810 */
[----:B------:R-:W3:Y:S07]  /*19690*/  LDSM.16.M88.4 R4, [R224+0xf000] ;  /* 0x00f00000e004783b */ /* 0x000eee0000000200 */
[----:B------:R-:W-:Y:S01]  /*196a0*/  HMMA.16816.F32.BF16 R92, R84, R98, R92 ;  /* 0x00000062545c723c */ /* 0x000fe2000004185c */
[----:B----4-:R-:W-:-:S02]  /*196b0*/  FMUL.FTZ R12, R12, R0 ;  /* 0x000000000c0c7220 */ /* 0x010fc40000410000 */
[-C--:B------:R-:W-:Y:S02]  /*196c0*/  FMUL.FTZ R13, R13, R0.reuse ;  /* 0x000000000d0d7220 */ /* 0x080fe40000410000 */
[----:B------:R-:W-:-:S03]  /*196d0*/  FMUL.FTZ R14, R14, R0 ;  /* 0x000000000e0e7220 */ /* 0x000fc60000410000 */
[----:B-1----:R-:W-:Y:S01]  /*196e0*/  HMMA.16816.F32.BF16 R64, R60, R36, R64 ;  /* 0x000000243c40723c */ /* 0x002fe20000041840 */
[----:B------:R-:W-:Y:S01]  /*196f0*/  MUFU.TANH R49, R12 ;  /* 0x0000000c00317308 */ /* 0x000fe20000002400 */
[----:B------:R-:W-:-:S06]  /*19700*/  FMUL.FTZ R52, R15, R0 ;  /* 0x000000000f347220 */ /* 0x000fcc0000410000 */
[-C--:B------:R-:W-:Y:S01]  /*19710*/  FMUL.FTZ R17, R17, R0.reuse ;  /* 0x0000000011117220 */ /* 0x080fe20000410000 */
[----:B------:R-:W-:Y:S01]  /*19720*/  MUFU.TANH R50, R13 ;  /* 0x0000000d00327308 */ /* 0x000fe20000002400 */
[----:B------:R-:W-:-:S07]  /*19730*/  FMUL.FTZ R2, R16, R0 ;  /* 0x0000000010027220 */ /* 0x000fce0000410000 */
[----:B------:R1:W-:Y:S01]  /*19740*/  MUFU.TANH R51, R14 ;  /* 0x0000000e00337308 */ /* 0x0003e20000002400 */
[----:B------:R-:W-:Y:S01]  /*19750*/  HMMA.16816.F32.BF16 R92, R60, R38, R92 ;  /* 0x000000263c5c723c */ /* 0x000fe2000004185c */
[-C--:B------:R-:W-:Y:S02]  /*19760*/  FMUL.FTZ R23, R18, R0.reuse ;  /* 0x0000000012177220 */ /* 0x080fe40000410000 */
[----:B------:R-:W-:-:S04]  /*19770*/  FMUL.FTZ R48, R19, R0 ;  /* 0x0000000013307220 */ /* 0x000fc80000410000 */
[----:B------:R4:W-:Y:S01]  /*19780*/  MUFU.TANH R22, R17 ;  /* 0x0000001100167308 */ /* 0x0009e20000002400 */
[----:B-1----:R-:W1:Y:S04]  /*19790*/  LDSM.16.M88.4 R12, [R224+0xf800] ;  /* 0x00f80000e00c783b */ /* 0x002e680000000200 */
[----:B----4-:R-:W4:Y:S01]  /*197a0*/  LDSM.16.M88.4 R16, [R220+0x7000] ;  /* 0x00700000dc10783b */ /* 0x010f220000000200 */
[----:B--2---:R-:W-:Y:S08]  /*197b0*/  HMMA.16816.F32.BF16 R64, R40, R24, R64 ;  /* 0x000000182840723c */ /* 0x004ff00000041840 */
[C---:B---3--:R-:W-:Y:S08]  /*197c0*/  HMMA.16816.F32.BF16 R76, R28.reuse, R4, R76 ;  /* 0x000000041c4c723c */ /* 0x048ff0000004184c */
[C---:B------:R-:W-:Y:S01]  /*197d0*/  HMMA.16816.F32.BF16 R80, R28.reuse, R6, R80 ;  /* 0x000000061c50723c */ /* 0x040fe20000041850 */
[----:B------:R-:W2:Y:S07]  /*197e0*/  LDSM.16.M88.4 R4, [R220+0x7800] ;  /* 0x00780000dc04783b */ /* 0x000eae0000000200 */
[----:B------:R-:W-:Y:S01]  /*197f0*/  HMMA.16816.F32.BF16 R32, R28, R88, R32 ;  /* 0x000000581c20723c */ /* 0x000fe20000041820 */
[----:B------:R-:W-:-:S07]  /*19800*/  IMAD.SHL.U32 R68, R68, 0x2, RZ ;  /* 0x0000000244447824 */ /* 0x000fce00078e00ff */
[----:B------:R-:W-:Y:S08]  /*19810*/  HMMA.16816.F32.BF16 R92, R40, R26, R92 ;  /* 0x0000001a285c723c */ /* 0x000ff0000004185c */
[----:B------:R-:W-:Y:S01]  /*19820*/  HMMA.16816.F32.BF16 R44, R28, R90, R44 ;  /* 0x0000005a1c2c723c */ /* 0x000fe2000004182c */
[----:B------:R-:W-:Y:S01]  /*19830*/  LOP3.LUT R26, R68, 0x6, RZ, 0xc0, !PT ;  /* 0x00000006441a7812 */ /* 0x000fe200078ec0ff */
[----:B------:R-:W-:Y:S01]  /*19840*/  MUFU.TANH R2, R2 ;  /* 0x0000000200027308 */ /* 0x000fe20000002400 */
[----:B------:R-:W-:-:S05]  /*19850*/  DEPBAR.LE SB0, 0x0 ;  /* 0x000080000000791a */ /* 0x000fca0000000000 */
[----:B-1----:R-:W-:Y:S01]  /*19860*/  HMMA.16816.F32.BF16 R64, R28, R12, R64 ;  /* 0x0000000c1c40723c */ /* 0x002fe20000041840 */
[----:B------:R-:W-:-:S07]  /*19870*/  IMAD R26, R165, 0x40, R26 ;  /* 0x00000040a51a7824 */ /* 0x000fce00078e021a */
[C---:B----4-:R-:W-:Y:S07]  /*19880*/  HMMA.16816.F32.BF16 R76, R8.reuse, R16, R76 ;  /* 0x00000010084c723c */ /* 0x050fee000004184c */
[----:B------:R-:W-:Y:S01]  /*19890*/  IADD3 R17, R26, -0x3f, RZ ;  /* 0xffffffc11a117810 */ /* 0x000fe20007ffe0ff */
[----:B------:R-:W-:Y:S03]  /*198a0*/  HMMA.16816.F32.BF16 R32, R8, R72, R32 ;  /* 0x000000480820723c */ /* 0x000fe60000041820 */
[----:B------:R-:W-:-:S05]  /*198b0*/  ISETP.GE.AND P0, PT, R17, R70, PT ;  /* 0x000000461100720c */ /* 0x000fca0003f06270 */
[----:B------:R-:W-:Y:S08]  /*198c0*/  HMMA.16816.F32.BF16 R80, R8, R18, R80 ;  /* 0x000000120850723c */ /* 0x000ff00000041850 */
[----:B------:R-:W-:Y:S01]  /*198d0*/  HMMA.16816.F32.BF16 R16, R28, R14, R92 ;  /* 0x0000000e1c10723c */ /* 0x000fe2000004185c */
[----:B------:R-:W1:Y:S07]  /*198e0*/  MUFU.TANH R23, R23 ;  /* 0x0000001700177308 */ /* 0x000e6e0000002400 */
[----:B------:R-:W-:Y:S01]  /*198f0*/  HMMA.16816.F32.BF16 R44, R8, R74, R44 ;  /* 0x0000004a082c723c */ /* 0x000fe2000004182c */
[----:B------:R-:W3:Y:S01]  /*19900*/  MUFU.TANH R48, R48 ;  /* 0x0000003000307308 */ /* 0x000ee20000002400 */
[----:B------:R-:W-:-:S06]  /*19910*/  IADD3 R13, R26, -0x40, RZ ;  /* 0xffffffc01a0d7810 */ /* 0x000fcc0007ffe0ff */
[----:B--2---:R-:W-:Y:S07]  /*19920*/  HMMA.16816.F32.BF16 R64, R8, R4, R64 ;  /* 0x000000040840723c */ /* 0x004fee0000041840 */
[----:B------:R-:W-:-:S04]  /*19930*/  IADD3 R5, R26, -0x37, RZ ;  /* 0xffffffc91a057810 */ /* 0x000fc80007ffe0ff */
[----:B------:R-:W-:Y:S02]  /*19940*/  ISETP.GE.AND P6, PT, R5, R70, PT ;  /* 0x000000460500720c */ /* 0x000fe40003fc6270 */
[----:B------:R-:W-:Y:S01]  /*19950*/  IADD3 R5, R26, -0x28, RZ ;  /* 0xffffffd81a057810 */ /* 0x000fe20007ffe0ff */
[-C--:B------:R-:W-:Y:S01]  /*19960*/  FMUL.FTZ R32, R32, R0.reuse ;  /* 0x0000000020207220 */ /* 0x080fe20000410000 */
[----:B------:R-:W-:Y:S01]  /*19970*/  IADD3 R15, R26, -0x30, RZ ;  /* 0xffffffd01a0f7810 */ /* 0x000fe20007ffe0ff */
[----:B------:R-:W-:Y:S01]  /*19980*/  FMUL.FTZ R34, R34, R0 ;  /* 0x0000000022227220 */ /* 0x000fe20000410000 */
[-C--:B------:R-:W-:Y:S02]  /*19990*/  ISETP.GE.AND P1, PT, R13, R70.reuse, PT ;  /* 0x000000460d00720c */ /* 0x080fe40003f26270 */
[-C--:B------:R-:W-:Y:S01]  /*199a0*/  ISETP.GE.AND P2, PT, R5, R70.reuse, PT ;  /* 0x000000460500720c */ /* 0x080fe20003f46270 */
[----:B------:R-:W-:Y:S01]  /*199b0*/  HMMA.16816.F32.BF16 R16, R8, R6, R16 ;  /* 0x000000060810723c */ /* 0x000fe20000041810 */
[----:B------:R-:W-:Y:S01]  /*199c0*/  IADD3 R5, R26, -0x27, RZ ;  /* 0xffffffd91a057810 */ /* 0x000fe20007ffe0ff */
[----:B------:R-:W2:Y:S01]  /*199d0*/  MUFU.TANH R52, R52 ;  /* 0x0000003400347308 */ /* 0x000ea20000002400 */
[----:B------:R-:W-:Y:S01]  /*199e0*/  ISETP.GE.AND P4, PT, R15, R70, PT ;  /* 0x000000460f00720c */ /* 0x000fe20003f86270 */
[-C--:B------:R-:W-:Y:S01]  /*199f0*/  FMUL.FTZ R33, R33, R0.reuse ;  /* 0x0000000021217220 */ /* 0x080fe20000410000 */
[----:B-1----:R-:W-:Y:S01]  /*19a00*/  FSEL R23, R23, -INF , !P1 ;  /* 0xff80000017177808 */ /* 0x002fe20004800000 */
[----:B------:R-:W-:Y:S01]  /*19a10*/  FMUL.FTZ R35, R35, R0 ;  /* 0x0000000023237220 */ /* 0x000fe20000410000 */
[----:B------:R-:W-:-:S02]  /*19a20*/  FSEL R15, R2, -INF , !P1 ;  /* 0xff800000020f7808 */ /* 0x000fc40004800000 */
[----:B------:R-:W-:Y:S01]  /*19a30*/  ISETP.GE.AND P1, PT, R5, R70, PT ;  /* 0x000000460500720c */ /* 0x000fe20003f26270 */
[----:B------:R-:W-:Y:S01]  /*19a40*/  MUFU.TANH R32, R32 ;  /* 0x0000002000207308 */ /* 0x000fe20000002400 */
[C---:B------:R-:W-:Y:S02]  /*19a50*/  IADD3 R13, R26.reuse, -0x38, RZ ;  /* 0xffffffc81a0d7810 */ /* 0x040fe40007ffe0ff */
[----:B------:R-:W-:Y:S01]  /*19a60*/  IADD3 R5, R26, -0x20, RZ ;  /* 0xffffffe01a057810 */ /* 0x000fe20007ffe0ff */
[----:B------:R-:W-:-:S04]  /*19a70*/  FMUL.FTZ R36, R44, R0 ;  /* 0x000000002c247220 */ /* 0x000fc80000410000 */
[----:B------:R-:W1:Y:S01]  /*19a80*/  MUFU.TANH R34, R34 ;  /* 0x0000002200227308 */ /* 0x000e620000002400 */
[-C--:B------:R-:W-:Y:S01]  /*19a90*/  FMUL.FTZ R37, R46, R0.reuse ;  /* 0x000000002e257220 */ /* 0x080fe20000410000 */
[----:B---3--:R-:W-:Y:S01]  /*19aa0*/  FSEL R48, R48, -INF , !P0 ;  /* 0xff80000030307808 */ /* 0x008fe20004000000 */
[-C--:B------:R-:W-:Y:S01]  /*19ab0*/  FMUL.FTZ R77, R77, R0.reuse ;  /* 0x000000004d4d7220 */ /* 0x080fe20000410000 */
[----:B------:R-:W-:Y:S01]  /*19ac0*/  FSEL R22, R22, -INF , !P0 ;  /* 0xff80000016167808 */ /* 0x000fe20004000000 */
[----:B------:R-:W-:Y:S01]  /*19ad0*/  FMUL.FTZ R79, R79, R0 ;  /* 0x000000004f4f7220 */ /* 0x000fe20000410000 */
[-C--:B------:R-:W-:Y:S02]  /*19ae0*/  ISETP.GE.AND P5, PT, R13, R70.reuse, PT ;  /* 0x000000460d00720c */ /* 0x080fe40003fa6270 */
[----:B------:R-:W-:Y:S01]  /*19af0*/  MUFU.TANH R33, R33 ;  /* 0x0000002100217308 */ /* 0x000fe20000002400 */
[----:B------:R-:W-:Y:S02]  /*19b00*/  ISETP.GE.AND P0, PT, R5, R70, PT ;  /* 0x000000460500720c */ /* 0x000fe40003f06270 */
[----:B------:R-:W-:Y:S01]  /*19b10*/  IADD3 R5, R26, -0x1f, RZ ;  /* 0xffffffe11a057810 */ /* 0x000fe20007ffe0ff */
[----:B------:R-:W-:-:S04]  /*19b20*/  FMUL.FTZ R24, R45, R0 ;  /* 0x000000002d187220 */ /* 0x000fc80000410000 */
[----:B------:R-:W3:Y:S01]  /*19b30*/  MUFU.TANH R35, R35 ;  /* 0x0000002300237308 */ /* 0x000ee20000002400 */
[----:B------:R-:W-:Y:S01]  /*19b40*/  FMUL.FTZ R25, R47, R0 ;  /* 0x000000002f197220 */ /* 0x000fe20000410000 */
[----:B------:R-:W-:Y:S02]  /*19b50*/  FSEL R51, R51, -INF , !P5 ;  /* 0xff80000033337808 */ /* 0x000fe40006800000 */
[----:B------:R-:W-:Y:S02]  /*19b60*/  FSEL R49, R49, -INF , !P5 ;  /* 0xff80000031317808 */ /* 0x000fe40006800000 */
[----:B------:R-:W-:Y:S02]  /*19b70*/  ISETP.GE.AND P5, PT, R5, R70, PT ;  /* 0x000000460500720c */ /* 0x000fe40003fa6270 */
[----:B------:R-:W-:Y:S01]  /*19b80*/  MUFU.TANH R183, R77 ;  /* 0x0000004d00b77308 */ /* 0x000fe20000002400 */
[C---:B------:R-:W-:Y:S02]  /*19b90*/  IADD3 R5, R26.reuse, -0x18, RZ ;  /* 0xffffffe81a057810 */ /* 0x040fe40007ffe0ff */
[----:B------:R-:W-:-:S05]  /*19ba0*/  IADD3 R13, R26, -0x2f, RZ ;  /* 0xffffffd11a0d7810 */ /* 0x000fca0007ffe0ff */
[----:B------:R-:W4:Y:S01]  /*19bb0*/  MUFU.TANH R187, R79 ;  /* 0x0000004f00bb7308 */ /* 0x000f220000002400 */
[----:B------:R-:W-:Y:S02]  /*19bc0*/  IADD3 R7, R26, -0x17, RZ ;  /* 0xffffffe91a077810 */ /* 0x000fe40007ffe0ff */
[----:B--2---:R-:W-:-:S05]  /*19bd0*/  FSEL R52, R52, -INF , !P6 ;  /* 0xff80000034347808 */ /* 0x004fca0007000000 */
[----:B------:R-:W-:Y:S01]  /*19be0*/  MUFU.TANH R36, R36 ;  /* 0x0000002400247308 */ /* 0x000fe20000002400 */
[----:B------:R-:W-:Y:S01]  /*19bf0*/  FSEL R50, R50, -INF , !P6 ;  /* 0xff80000032327808 */ /* 0x000fe20007000000 */
[----:B------:R-:W-:Y:S01]  /*19c00*/  FMUL.FTZ R76, R76, R0 ;  /* 0x000000004c4c7220 */ /* 0x000fe20000410000 */
[----:B------:R-:W-:-:S05]  /*19c10*/  ISETP.GE.AND P6, PT, R5, R70, PT ;  /* 0x000000460500720c */ /* 0x000fca0003fc6270 */
[----:B------:R-:W2:Y:S01]  /*19c20*/  MUFU.TANH R37, R37 ;  /* 0x0000002500257308 */ /* 0x000ea20000002400 */
[----:B------:R-:W-:Y:S01]  /*19c30*/  FMUL.FTZ R78, R78, R0 ;  /* 0x000000004e4e7220 */ /* 0x000fe20000410000 */
[----:B-1----:R-:W-:Y:S02]  /*19c40*/  FSEL R8, R34, -INF , !P4 ;  /* 0xff80000022087808 */ /* 0x002fe40006000000 */
[----:B------:R-:W-:Y:S02]  /*19c50*/  FSEL R5, R32, -INF , !P4 ;  /* 0xff80000020057808 */ /* 0x000fe40006000000 */
[-C--:B------:R-:W-:Y:S02]  /*19c60*/  ISETP.GE.AND P3, PT, R13, R70.reuse, PT ;  /* 0x000000460d00720c */ /* 0x080fe40003f66270 */
[----:B------:R-:W-:Y:S01]  /*19c70*/  MUFU.TANH R24, R24 ;  /* 0x0000001800187308 */ /* 0x000fe20000002400 */
[----:B------:R-:W-:Y:S01]  /*19c80*/  ISETP.GE.AND P4, PT, R7, R70, PT ;  /* 0x000000460700720c */ /* 0x000fe20003f86270 */
[----:B------:R-:W-:Y:S01]  /*19c90*/  FMUL.FTZ R34, R67, R0 ;  /* 0x0000000043227220 */ /* 0x000fe20000410000 */
[----:B------:R-:W-:-:S05]  /*19ca0*/  IADD3 R7, R26, -0x10, RZ ;  /* 0xfffffff01a077810 */ /* 0x000fca0007ffe0ff */
[----:B------:R-:W1:Y:S01]  /*19cb0*/  MUFU.TANH R25, R25 ;  /* 0x0000001900197308 */ /* 0x000e620000002400 */
[-C--:B------:R-:W-:Y:S01]  /*19cc0*/  FMUL.FTZ R80, R80, R0.reuse ;  /* 0x0000000050507220 */ /* 0x080fe20000410000 */
[----:B---3--:R-:W-:Y:S01]  /*19cd0*/  FSEL R14, R35, -INF , !P3 ;  /* 0xff800000230e7808 */ /* 0x008fe20005800000 */
[-C--:B------:R-:W-:Y:S01]  /*19ce0*/  FMUL.FTZ R81, R81, R0.reuse ;  /* 0x0000000051517220 */ /* 0x080fe20000410000 */
[----:B------:R-:W-:Y:S01]  /*19cf0*/  FSEL R4, R33, -INF , !P3 ;  /* 0xff80000021047808 */ /* 0x000fe20005800000 */
[----:B------:R-:W-:Y:S01]  /*19d00*/  FMUL.FTZ R82, R82, R0 ;  /* 0x0000000052527220 */ /* 0x000fe20000410000 */
[----:B------:R-:W-:Y:S01]  /*19d10*/  ISETP.GE.AND P3, PT, R7, R70, PT ;  /* 0x000000460700720c */ /* 0x000fe20003f66270 */
[-C--:B------:R-:W-:Y:S01]  /*19d20*/  FMUL.FTZ R83, R83, R0.reuse ;  /* 0x0000000053537220 */ /* 0x080fe20000410000 */
[----:B------:R-:W-:Y:S01]  /*19d30*/  MUFU.TANH R198, R76 ;  /* 0x0000004c00c67308 */ /* 0x000fe20000002400 */
[-C--:B------:R-:W-:Y:S02]  /*19d40*/  FMUL.FTZ R64, R64, R0.reuse ;  /* 0x0000000040407220 */ /* 0x080fe40000410000 */
[----:B------:R-:W-:-:S02]  /*19d50*/  FMUL.FTZ R65, R65, R0 ;  /* 0x0000000041417220 */ /* 0x000fc40000410000 */
[-C--:B------:R-:W-:Y:S02]  /*19d60*/  FMUL.FTZ R66, R66, R0.reuse ;  /* 0x0000000042427220 */ /* 0x080fe40000410000 */
[-C--:B------:R-:W-:Y:S01]  /*19d70*/  FMUL.FTZ R16, R16, R0.reuse ;  /* 0x0000000010107220 */ /* 0x080fe20000410000 */
[----:B------:R-:W3:Y:S01]  /*19d80*/  MUFU.TANH R182, R78 ;  /* 0x0000004e00b67308 */ /* 0x000ee20000002400 */
[-C--:B------:R-:W-:Y:S02]  /*19d90*/  FMUL.FTZ R17, R17, R0.reuse ;  /* 0x0000000011117220 */ /* 0x080fe40000410000 */
[-C--:B------:R-:W-:Y:S02]  /*19da0*/  FMUL.FTZ R18, R18, R0.reuse ;  /* 0x0000000012127220 */ /* 0x080fe40000410000 */
[----:B------:R-:W-:Y:S01]  /*19db0*/  FMUL.FTZ R19, R19, R0 ;  /* 0x0000000013137220 */ /* 0x000fe20000410000 */
[----:B------:R-:W-:Y:S02]  /*19dc0*/  IADD3 R7, R26, -0xf, RZ ;  /* 0xfffffff11a077810 */ /* 0x000fe40007ffe0ff */
[----:B------:R-:W-:Y:S01]  /*19dd0*/  MUFU.TANH R196, R80 ;  /* 0x0000005000c47308 */ /* 0x000fe20000002400 */
[----:B----4-:R-:W-:-:S02]  /*19de0*/  FSEL R187, R187, -INF , !P5 ;  /* 0xff800000bbbb7808 */ /* 0x010fc40006800000 */
[----:B------:R-:W-:Y:S02]  /*19df0*/  FSEL R183, R183, -INF , !P5 ;  /* 0xff800000b7b77808 */ /* 0x000fe40006800000 */
[----:B--2---:R-:W-:Y:S02]  /*19e00*/  FSEL R13, R37, -INF , !P2 ;  /* 0xff800000250d7808 */ /* 0x004fe40005000000 */
[----:B------:R-:W-:Y:S01]  /*19e10*/  FSEL R9, R36, -INF , !P2 ;  /* 0xff80000024097808 */ /* 0x000fe20005000000 */
[----:B------:R-:W-:Y:S01]  /*19e20*/  MUFU.TANH R185, R81 ;  /* 0x0000005100b97308 */ /* 0x000fe20000002400 */
[----:B------:R-:W-:Y:S02]  /*19e30*/  ISETP.GE.AND P5, PT, R165, 0x2, PT ;  /* 0x00000002a500780c */ /* 0x000fe40003fa6270 */
[----:B------:R-:W-:Y:S02]  /*19e40*/  ISETP.GE.AND P2, PT, R7, R70, PT ;  /* 0x000000460700720c */ /* 0x000fe40003f46270 */
[----:B------:R-:W-:-:S03]  /*19e50*/  IADD3 R7, R26, -0x8, RZ ;  /* 0xfffffff81a077810 */ /* 0x000fc60007ffe0ff */
[----:B------:R-:W2:Y:S01]  /*19e60*/  MUFU.TANH R186, R82 ;  /* 0x0000005200ba7308 */ /* 0x000ea20000002400 */
[----:B-1----:R-:W-:-:S07]  /*19e70*/  FSEL R12, R25, -INF , !P1 ;  /* 0xff800000190c7808 */ /* 0x002fce0004800000 */
[----:B------:R-:W1:Y:S01]  /*19e80*/  MUFU.TANH R191, R83 ;  /* 0x0000005300bf7308 */ /* 0x000e620000002400 */
[----:B------:R-:W-:-:S07]  /*19e90*/  FSEL R2, R24, -INF , !P1 ;  /* 0xff80000018027808 */ /* 0x000fce0004800000 */
[----:B------:R-:W-:Y:S01]  /*19ea0*/  MUFU.TANH R194, R64 ;  /* 0x0000004000c27308 */ /* 0x000fe20000002400 */
[----:B------:R-:W-:-:S07]  /*19eb0*/  ISETP.GE.AND P1, PT, R7, R70, PT ;  /* 0x000000460700720c */ /* 0x000fce0003f26270 */
[----:B------:R-:W-:Y:S08]  /*19ec0*/  MUFU.TANH R192, R65 ;  /* 0x0000004100c07308 */ /* 0x000ff00000002400 */
[----:B------:R-:W4:Y:S08]  /*19ed0*/  MUFU.TANH R190, R66 ;  /* 0x0000004200be7308 */ /* 0x000f300000002400 */
[----:B------:R-:W1:Y:S08]  /*19ee0*/  MUFU.TANH R34, R34 ;  /* 0x0000002200227308 */ /* 0x000e700000002400 */
[----:B------:R-:W-:Y:S08]  /*19ef0*/  MUFU.TANH R195, R16 ;  /* 0x0000001000c37308 */ /* 0x000ff00000002400 */
[----:B------:R-:W1:Y:S08]  /*19f00*/  MUFU.TANH R33, R18 ;  /* 0x0000001200217308 */ /* 0x000e700000002400 */
[----:B------:R-:W1:Y:S08]  /*19f10*/  MUFU.TANH R32, R19 ;  /* 0x0000001300207308 */ /* 0x000e700000002400 */
[----:B------:R-:W1:Y:S01]  /*19f20*/  MUFU.TANH R193, R17 ;  /* 0x0000001100c17308 */ /* 0x000e620000002400 */
[----:B------:R-:W-:-:S02]  /*19f30*/  IADD3 R7, R26, -0x7, RZ ;  /* 0xfffffff91a077810 */ /* 0x000fc40007ffe0ff */
[----:B---3--:R-:W-:Y:S02]  /*19f40*/  FSEL R182, R182, -INF , !P0 ;  /* 0xff800000b6b67808 */ /* 0x008fe40004000000 */
[----:B------:R-:W-:Y:S01]  /*19f50*/  FSEL R198, R198, -INF , !P0 ;  /* 0xff800000c6c67808 */ /* 0x000fe20004000000 */
[----:B------:R-:W-:Y:S01]  /*19f60*/  BSSY B1, `(.L_x_1411) ;  /* 0x00000e2000017945 */ /* 0x000fe20003800000 */
[----:B------:R-:W-:Y:S02]  /*19f70*/  ISETP.GE.AND P0, PT, R7, R70, PT ;  /* 0x000000460700720c */ /* 0x000fe40003f06270 */
[C---:B------:R-:W-:Y:S02]  /*19f80*/  IADD3 R223, R227.reuse, 0x800, RZ ;  /* 0x00000800e3df7810 */ /* 0x040fe40007ffe0ff */
[C---:B------:R-:W-:Y:S02]  /*19f90*/  IADD3 R222, R227.reuse, 0x1000, RZ ;  /* 0x00001000e3de7810 */ /* 0x040fe40007ffe0ff */
[----:B------:R-:W-:-:S02]  /*19fa0*/  IADD3 R221, R227, 0x1800, RZ ;  /* 0x00001800e3dd7810 */ /* 0x000fc40007ffe0ff */
[C---:B------:R-:W-:Y:S02]  /*19fb0*/  IADD3 R219, R227.reuse, 0x2000, RZ ;  /* 0x00002000e3db7810 */ /* 0x040fe40007ffe0ff */
[C---:B------:R-:W-:Y:S02]  /*19fc0*/  IADD3 R218, R227.reuse, 0x2800, RZ ;  /* 0x00002800e3da7810 */ /* 0x040fe40007ffe0ff */
[C---:B------:R-:W-:Y:S02]  /*19fd0*/  IADD3 R217, R227.reuse, 0x3000, RZ ;  /* 0x00003000e3d97810 */ /* 0x040fe40007ffe0ff */
        /* <DEDUP_REMOVED lines=9> */
[----:B--2---:R-:W-:Y:S02]  /*1a070*/  FSEL R186, R186, -INF , !P6 ;  /* 0xff800000baba7808 */ /* 0x004fe40007000000 */
[----:B------:R-:W-:Y:S02]  /*1a080*/  FSEL R196, R196, -INF , !P6 ;  /* 0xff800000c4c47808 */ /* 0x000fe40007000000 */
[----:B-1----:R-:W-:Y:S02]  /*1a090*/  FSEL R191, R191, -INF , !P4 ;  /* 0xff800000bfbf7808 */ /* 0x002fe40006000000 */
[----:B------:R-:W-:Y:S02]  /*1a0a0*/  FSEL R185, R185, -INF , !P4 ;  /* 0xff800000b9b97808 */ /* 0x000fe40006000000 */
[----:B----4-:R-:W-:Y:S02]  /*1a0b0*/  FSEL R190, R190, -INF , !P3 ;  /* 0xff800000bebe7808 */ /* 0x010fe40005800000 */
        /* <DEDUP_REMOVED lines=16> */
[----:B------:R-:W-:Y:S02]  /*1a1c0*/  IABS R0, R16 ;  /* 0x0000001000007213 */ /* 0x000fe40000000000 */
[-C--:B--2---:R-:W-:Y:S02]  /*1a1d0*/  IABS R10, R18.reuse ;  /* 0x00000012000a7213 */ /* 0x084fe40000000000 */
[-C--:B------:R-:W-:Y:S02]  /*1a1e0*/  IABS R7, R18.reuse ;  /* 0x0000001200077213 */ /* 0x080fe40000000000 */
[----:B------:R-:W1:Y:S01]  /*1a1f0*/  I2F.RP R17, R10 ;  /* 0x0000000a00117306 */ /* 0x000e620000209400 */
[----:B------:R-:W-:-:S02]  /*1a200*/  LOP3.LUT R3, R3, R18, RZ, 0x3c, !PT ;  /* 0x0000001203037212 */ /* 0x000fc400078e3cff */
[----:B------:R-:W-:Y:S01]  /*1a210*/  IMAD.MOV R7, RZ, RZ, -R7 ;  /* 0x000000ffff077224 */ /* 0x000fe200078e0a07 */
[----:B------:R-:W-:Y:S02]  /*1a220*/  LOP3.LUT R16, R16, R18, RZ, 0x3c, !PT ;  /* 0x0000001210107212 */ /* 0x000fe400078e3cff */
[----:B------:R-:W-:Y:S02]  /*1a230*/  ISETP.GE.AND P2, PT, R3, RZ, PT ;  /* 0x000000ff0300720c */ /* 0x000fe40003f46270 */
[----:B------:R-:W-:Y:S01]  /*1a240*/  ISETP.GE.AND P0, PT, R16, RZ, PT ;  /* 0x000000ff1000720c */ /* 0x000fe20003f06270 */
        /* <DEDUP_REMOVED lines=8> */
[----:B------:R-:W-:-:S04]  /*1a2d0*/  IMAD.HI.U32 R11, R11, R0, RZ ;  /* 0x000000000b0b7227 */ /* 0x000fc800078e00ff */
[-C--:B------:R-:W-:Y:S01]  /*1a2e0*/  IMAD R19, R17, R7.reuse, R6 ;  /* 0x0000000711137224 */ /* 0x080fe200078e0206 */
[----:B------:R-:W-:Y:S01]  /*1a2f0*/  LOP3.LUT R6, RZ, R18, RZ, 0x33, !PT ;  /* 0x00000012ff067212 */ /* 0x000fe200078e33ff */
        /* <DEDUP_REMOVED lines=9> */
[----:B------:R-:W-:-:S07]  /*1a390*/  ISETP.NE.AND P1, PT, R18, RZ, PT ;  /* 0x000000ff1200720c */ /* 0x000fce0003f25270 */
[----:B------:R-:W-:Y:S02]  /*1a3a0*/  @P6 IADD3 R17, R17, 0x1, RZ ;  /* 0x0000000111116810 */ /* 0x000fe40007ffe0ff */
[----:B------:R-:W-:-:S03]  /*1a3b0*/  @P4 IADD3 R11, R11, 0x1, RZ ;  /* 0x000000010b0b4810 */ /* 0x000fc60007ffe0ff */
[----:B------:R-:W-:Y:S02]  /*1a3c0*/  @!P2 IMAD.MOV R17, RZ, RZ, -R17 ;  /* 0x000000ffff11a224 */ /* 0x000fe400078e0a11 */
[----:B------:R-:W-:-:S03]  /*1a3d0*/  @!P0 IMAD.MOV R11, RZ, RZ, -R11 ;  /* 0x000000ffff0b8224 */ /* 0x000fc600078e0a0b */
[C---:B------:R-:W-:Y:S02]  /*1a3e0*/  SEL R7, R6.reuse, R17, !P1 ;  /* 0x0000001106077207 */ /* 0x040fe40004800000 */
[----:B------:R-:W-:Y:S01]  /*1a3f0*/  SEL R6, R6, R11, !P1 ;  /* 0x0000000b06067207 */ /* 0x000fe20004800000 */
[----:B------:R-:W2:Y:S02]  /*1a400*/  LD.E.64 R16, [R20.64+0x20] ;  /* 0x0000200614107980 */ /* 0x000ea4000c101b00 */
[C-C-:B------:R-:W-:Y:S02]  /*1a410*/  IMAD.WIDE R26, R7.reuse, 0x4, R248.reuse ;  /* 0x00000004071a7825 */ /* 0x140fe400078e02f8 */
[----:B------:R-:W3:Y:S02]  /*1a420*/  LD.E.64 R10, [R20.64+0x38] ;  /* 0x00003806140a7980 */ /* 0x000ee4000c101b00 */
[----:B------:R-:W-:Y:S02]  /*1a430*/  IMAD.WIDE R24, R6, 0x4, R248 ;  /* 0x0000000406187825 */ /* 0x000fe400078e02f8 */
[----:B------:R-:W4:Y:S04]  /*1a440*/  LD.E R3, [R26.64] ;  /* 0x000000061a037980 */ /* 0x000f28000c101900 */
[----:B------:R-:W4:Y:S01]  /*1a450*/  LD.E R0, [R24.64] ;  /* 0x0000000618007980 */ /* 0x000f22000c101900 */
[----:B------:R-:W-:-:S05]  /*1a460*/  IADD3 R7, R7, -R6, RZ ;  /* 0x8000000607077210 */ /* 0x000fca0007ffe0ff */
[----:B------:R-:W-:-:S05]  /*1a470*/  IMAD R18, R18, R7, -0x40 ;  /* 0xffffffc012127424 */ /* 0x000fca00078e0207 */
[----:B------:R-:W-:Y:S01]  /*1a480*/  SHF.R.S32.HI R7, RZ, 0x1f, R18 ;  /* 0x0000001fff077819 */ /* 0x000fe20000011412 */
[-C--:B---3--:R-:W-:Y:S02]  /*1a490*/  IMAD R6, R11, R18.reuse, RZ ;  /* 0x000000120b067224 */ /* 0x088fe400078e02ff */
[----:B------:R-:W-:-:S04]  /*1a4a0*/  IMAD.WIDE.U32 R18, R10, R18, RZ ;  /* 0x000000120a127225 */ /* 0x000fc800078e00ff */
[----:B----4-:R-:W-:Y:S02]  /*1a4b0*/  IMAD.IADD R0, R0, 0x1, -R3 ;  /* 0x0000000100007824 */ /* 0x010fe400078e0a03 */
[----:B------:R-:W-:Y:S02]  /*1a4c0*/  IMAD R6, R10, R7, R6 ;  /* 0x000000070a067224 */ /* 0x000fe400078e0206 */
[----:B--2---:R-:W-:Y:S01]  /*1a4d0*/  IMAD R3, R17, R0, RZ ;  /* 0x0000000011037224 */ /* 0x004fe200078e02ff */
[----:B------:R-:W-:Y:S01]  /*1a4e0*/  SHF.R.S32.HI R7, RZ, 0x1f, R0 ;  /* 0x0000001fff077819 */ /* 0x000fe20000011400 */
[----:B------:R-:W-:-:S04]  /*1a4f0*/  IMAD.IADD R19, R19, 0x1, R6 ;  /* 0x0000000113137824 */ /* 0x000fc800078e0206 */
[----:B------:R-:W-:Y:S02]  /*1a500*/  IMAD R3, R16, R7, R3 ;  /* 0x0000000710037224 */ /* 0x000fe400078e0203 */
[----:B------:R-:W-:-:S04]  /*1a510*/  IMAD.WIDE.U32 R16, R0, R16, R18 ;  /* 0x0000001000107225 */ /* 0x000fc800078e0012 */
[----:B------:R-:W-:Y:S01]  /*1a520*/  IMAD.MOV.U32 R0, RZ, RZ, R16 ;  /* 0x000000ffff007224 */ /* 0x000fe200078e0010 */
[----:B------:R-:W-:Y:S01]  /*1a530*/  IADD3 R3, R17, R3, RZ ;  /* 0x0000000311037210 */ /* 0x000fe20007ffe0ff */
[----:B------:R-:W-:Y:S05]  /*1a540*/  BRA `(.L_x_1415) ;  /* 0x0000003000007947 */ /* 0x000fea0003800000 */
.L_x_1414:
[----:B------:R-:W2:Y:S02]  /*1a550*/  LD.E R0, [R20.64+0x38] ;  /* 0x0000380614007980 */ /* 0x000ea4000c101900 */
[----:B--2---:R-:W-:-:S04]  /*1a560*/  LEA R0, -R0, RZ, 0x6 ;  /* 0x000000ff00007211 */ /* 0x004fc800078e31ff */
[----:B------:R-:W-:Y:S02]  /*1a570*/  SHF.R.S32.HI R3, RZ, 0x1f, R0 ;  /* 0x0000001fff037819 */ /* 0x000fe40000011400 */
.L_x_1415:
[----:B------:R-:W-:Y:S05]  /*1a580*/  BSYNC B0 ;  /* 0x0000000000007941 */ /* 0x000fea0003800000 */
.L_x_1413:
[C---:B------:R-:W-:Y:S02]  /*1a590*/  LOP3.LUT P3, RZ, R250.reuse, 0x4, RZ, 0xc0, !PT ;  /* 0x00000004faff7812 */ /* 0x040fe4000786c0ff */
[----:B------:R-:W-:Y:S02]  /*1a5a0*/  LOP3.LUT P4, RZ, R250, 0x2, RZ, 0xc0, !PT ;  /* 0x00000002faff7812 */ /* 0x000fe4000788c0ff */
[----:B------:R-:W-:Y:S02]  /*1a5b0*/  IADD3 R177, P1, R0, R176, RZ ;  /* 0x000000b000b17210 */ /* 0x000fe40007f3e0ff */
[C---:B------:R-:W-:Y:S02]  /*1a5c0*/  LOP3.LUT P2, RZ, R250.reuse, 0x8, RZ, 0xc0, !PT ;  /* 0x00000008faff7812 */ /* 0x040fe4000784c0ff */
[----:B------:R-:W-:Y:S01]  /*1a5d0*/  LOP3.LUT P6, RZ, R250, 0x1, RZ, 0xc0, !PT ;  /* 0x00000001faff7812 */ /* 0x000fe200078cc0ff */
[----:B------:R-:W-:Y:S01]  /*1a5e0*/  IMAD.X R178, R3, 0x1, R179, P1 ;  /* 0x0000000103b27824 */ /* 0x000fe200008e06b3 */
[----:B------:R-:W-:-:S03]  /*1a5f0*/  LEA R18, P0, R0, R240, 0x1 ;  /* 0x000000f000127211 */ /* 0x000fc600078008ff */
[CC--:B------:R-:W-:Y:S02]  /*1a600*/  @P3 LEA R6, P1, R177.reuse, R180.reuse, 0x1 ;  /* 0x000000b4b1063211 */ /* 0x0c0fe400078208ff */
[C---:B------:R-:W-:Y:S02]  /*1a610*/  LEA.HI.X R19, R0.reuse, R239, R3, 0x1, P0 ;  /* 0x000000ef00137211 */ /* 0x040fe400000f0c03 */
[C---:B------:R-:W-:Y:S02]  /*1a620*/  @P3 LEA.HI.X R7, R177.reuse, R181, R178, 0x1, P1 ;  /* 0x000000b5b1073211 */ /* 0x040fe400008f0cb2 */
[----:B------:R-:W-:Y:S02]  /*1a630*/  IADD3 R0, P1, R0, R237, RZ ;  /* 0x000000ed00007210 */ /* 0x000fe40007f3e0ff */
[-C--:B------:R-:W-:Y:S01]  /*1a640*/  @P4 LEA R16, P0, R177, R180.reuse, 0x1 ;  /* 0x000000b4b1104211 */ /* 0x080fe200078008ff */
        /* <DEDUP_REMOVED lines=8> */
[CC--:B------:R-:W-:Y:S01]  /*1a6d0*/  @P6 LEA R36, P1, R0.reuse, R240.reuse, 0x1 ;  /* 0x000000f000246211 */ /* 0x0c0fe200078208ff */
        /* <DEDUP_REMOVED lines=14> */
[C-C-:B------:R-:W-:Y:S01]  /*1a7c0*/  @P3 LEA.HI.X R29, R0.reuse, R239, R3.reuse, 0x1, P1 ;  /* 0x000000ef001d3211 */ /* 0x140fe200008f0c03 */
[----:B------:R1:W-:Y:S01]  /*1a7d0*/  @!P3 STS.128 [R247+0xc000], RZ ;  /* 0x00c000fff700b388 */ /* 0x0003e20000000c00 */
[CC--:B------:R-:W-:Y:S02]  /*1a7e0*/  @P2 LEA R26, P0, R0.reuse, R240.reuse, 0x1 ;  /* 0x000000f0001a2211 */ /* 0x0c0fe400078008ff */
        /* <DEDUP_REMOVED lines=18> */
[C-C-:B------:R-:W-:Y:S02]  /*1a910*/  @P3 LEA.HI.X R41, R10.reuse, R239, R3.reuse, 0x1, P1 ;  /* 0x000000ef0a293211 */ /* 0x140fe400008f0c03 */
[CC--:B------:R-:W-:Y:S01]  /*1a920*/  @P2 LEA R38, P0, R10.reuse, R240.reuse, 0x1 ;  /* 0x000000f00a262211 */ /* 0x0c0fe200078008ff */
        /* <DEDUP_REMOVED lines=17> */
[CCC-:B------:R-:W-:Y:S01]  /*1aa40*/  @P4 LEA.HI.X R47, R0.reuse, R239.reuse, R3.reuse, 0x1, P0 ;  /* 0x000000ef002f4211 */ /* 0x1c0fe200000f0c03 */
        /* <DEDUP_REMOVED lines=51> */
.L_x_1412:
[----:B------:R-:W-:Y:S05]  /*1ad80*/  BSYNC B1 ;  /* 0x0000000000017941 */ /* 0x000fea0003800000 */
.L_x_1411:
[----:B------:R-:W2:Y:S01]  /*1ad90*/  LD.E R184, [R20.64+0xdc] ;  /* 0x0000dc0614b87980 */ /* 0x000ea2000c101900 */
[----:B------:R-:W-:-:S02]  /*1ada0*/  FMNMX.FTZ R0, R15, R22, !PT ;  /* 0x000000160f007209 */ /* 0x000fc40007810000 */
[----:B------:R-:W-:Y:S02]  /*1adb0*/  SHF.L.U32 R234, R56, 0x1, RZ ;  /* 0x0000000138ea7819 */ /* 0x000fe400000006ff */
[----:B------:R-:W-:Y:S02]  /*1adc0*/  FMNMX.FTZ R3, R49, R0, !PT ;  /* 0x0000000031037209 */ /* 0x000fe40007810000 */
[-C--:B------:R-:W-:Y:S01]  /*1add0*/  LEA R233, R57, R234.reuse, 0x1 ;  /* 0x000000ea39e97211 */ /* 0x080fe200078e08ff */
[----:B------:R-:W-:Y:S01]  /*1ade0*/  LDSM.16.MT88.4 R156, [R234+0x10000] ;  /* 0x01000000ea9c783b */ /* 0x000fe20000004200 */
[----:B------:R-:W-:Y:S02]  /*1adf0*/  FMNMX.FTZ R0, R50, R3, !PT ;  /* 0x0000000332007209 */ /* 0x000fe40007810000 */
[----:B------:R-:W-:Y:S01]  /*1ae00*/  LEA R232, R55, R234, 0x1 ;  /* 0x000000ea37e87211 */ /* 0x000fe200078e08ff */
[----:B------:R-:W-:Y:S01]  /*1ae10*/  LDSM.16.MT88.4 R148, [R233+0x10000] ;  /* 0x01000000e994783b */ /* 0x000fe20000004200 */
[----:B------:R-:W-:-:S02]  /*1ae20*/  FMNMX.FTZ R3, R5, R0, !PT ;  /* 0x0000000005037209 */ /* 0x000fc40007810000 */
[----:B------:R-:W-:Y:S01]  /*1ae30*/  FMNMX.FTZ R0, R23, R48, !PT ;  /* 0x0000003017007209 */ /* 0x000fe20007810000 */
[----:B------:R-:W-:Y:S01]  /*1ae40*/  LDSM.16.MT88.4 R140, [R232+0x10000] ;  /* 0x01000000e88c783b */ /* 0x000fe20000004200 */
[----:B-1----:R-:W-:Y:S02]  /*1ae50*/  FMNMX.FTZ R6, R4, R3, !PT ;  /* 0x0000000304067209 */ /* 0x002fe40007810000 */
        /* <DEDUP_REMOVED lines=39> */
[----:B------:R-:W-:Y:S04]  /*1b0d0*/  LDSM.16.MT88.4 R28, [R232+0x10800] ;  /* 0x01080000e81c783b */ /* 0x000fe80000004200 */
[----:B------:R-:W3:Y:S01]  /*1b0e0*/  SHFL.BFLY PT, R0, R11, 0x2, 0x1f ;  /* 0x0c401f000b007f89 */ /* 0x000ee200000e0000 */
[----:B-1----:R-:W-:-:S05]  /*1b0f0*/  FMNMX.FTZ R7, R6, R7, !PT ;  /* 0x0000000706077209 */ /* 0x002fca0007810000 */
[----:B------:R-:W1:Y:S01]  /*1b100*/  SHFL.BFLY PT, R164, R7, 0x1, 0x1f ;  /* 0x0c201f0007a47f89 */ /* 0x000e6200000e0000 */
[----:B---3--:R-:W-:-:S05]  /*1b110*/  FMNMX.FTZ R0, R11, R0, !PT ;  /* 0x000000000b007209 */ /* 0x008fca0007810000 */
[----:B------:R-:W3:Y:S01]  /*1b120*/  SHFL.BFLY PT, R3, R0, 0x1, 0x1f ;  /* 0x0c201f0000037f89 */ /* 0x000ee200000e0000 */
[----:B-1----:R-:W-:-:S04]  /*1b130*/  FMNMX.FTZ R164, R7, R164, !PT ;  /* 0x000000a407a47209 */ /* 0x002fc80007810000 */
[----:B------:R-:W-:Y:S02]  /*1b140*/  FSETP.NEU.FTZ.AND P0, PT, R164, -INF , PT ;  /* 0xff800000a400780b */ /* 0x000fe40003f1d000 */
[----:B---3--:R-:W-:Y:S01]  /*1b150*/  FMNMX.FTZ R3, R0, R3, !PT ;  /* 0x0000000300037209 */ /* 0x008fe20007810000 */
[----:B--2---:R-:W-:-:S04]  /*1b160*/  FMUL.FTZ R197, R184, R164 ;  /* 0x000000a4b8c57220 */ /* 0x004fc80000410000 */
        /* <DEDUP_REMOVED lines=10> */
[-CC-:B------:R-:W-:Y:S01]  /*1b210*/  FFMA.FTZ R181, R48, R184.reuse, -R35.reuse ;  /* 0x000000b830b57223 */ /* 0x180fe20000010823 */
[----:B------:R-:W-:Y:S01]  /*1b220*/  LDSM.16.MT88.4 R20, [R231+0x12800] ;  /* 0x01280000e714783b */ /* 0x000fe20000004200 */
[----:B------:R-:W-:-:S02]  /*1b230*/  FFMA.FTZ R176, R51, R184, -R35 ;  /* 0x000000b833b07223 */ /* 0x000fc40000010823 */
[-C--:B------:R-:W-:Y:S01]  /*1b240*/  FFMA.FTZ R171, R52, R184.reuse, -R35 ;  /* 0x000000b834ab7223 */ /* 0x080fe20000010823 */
[----:B------:R-:W1:Y:S01]  /*1b250*/  LDSM.16.MT88.4 R48, [R233+0x12000] ;  /* 0x01200000e930783b */ /* 0x000e620000004200 */
[-CC-:B------:R-:W-:Y:S01]  /*1b260*/  FFMA.FTZ R175, R5, R184.reuse, -R197.reuse ;  /* 0x000000b805af7223 */ /* 0x180fe200000108c5 */
[----:B------:R-:W2:Y:S01]  /*1b270*/  MUFU.EX2 R172, R172 ;  /* 0x000000ac00ac7308 */ /* 0x000ea20000000800 */
[-CC-:B------:R-:W-:Y:S02]  /*1b280*/  FFMA.FTZ R168, R4, R184.reuse, -R197.reuse ;  /* 0x000000b804a87223 */ /* 0x180fe400000108c5 */
[----:B------:R-:W3:Y:S01]  /*1b290*/  LDSM.16.MT88.4 R4, [R231+0x16000] ;  /* 0x01600000e704783b */ /* 0x000ee20000004200 */
[-C--:B------:R-:W-:Y:S02]  /*1b2a0*/  FFMA.FTZ R169, R9, R184.reuse, -R197 ;  /* 0x000000b809a97223 */ /* 0x080fe400000108c5 */
[-C--:B------:R-:W-:Y:S02]  /*1b2b0*/  FFMA.FTZ R173, R8, R184.reuse, -R35 ;  /* 0x000000b808ad7223 */ /* 0x080fe40000010823 */
[----:B------:R-:W-:Y:S01]  /*1b2c0*/  MUFU.EX2 R177, R177 ;  /* 0x000000b100b17308 */ /* 0x000fe20000000800 */
[----:B------:R-:W4:Y:S01]  /*1b2d0*/  LDSM.16.MT88.4 R8, [R234+0x10800] ;  /* 0x01080000ea08783b */ /* 0x000f220000004200 */
[----:B------:R-:W-:-:S02]  /*1b2e0*/  FFMA.FTZ R2, R2, R184, -R197 ;  /* 0x000000b802027223 */ /* 0x000fc400000108c5 */
[-CC-:B------:R-:W-:Y:S02]  /*1b2f0*/  FFMA.FTZ R166, R14, R184.reuse, -R35.reuse ;  /* 0x000000b80ea67223 */ /* 0x180fe40000010823 */
[-CC-:B------:R-:W-:Y:S02]  /*1b300*/  FFMA.FTZ R167, R13, R184.reuse, -R35.reuse ;  /* 0x000000b80da77223 */ /* 0x180fe40000010823 */
[----:B------:R-:W5:Y:S01]  /*1b310*/  MUFU.EX2 R170, R170 ;  /* 0x000000aa00aa7308 */ /* 0x000f620000000800 */
[----:B--2---:R-:W-:Y:S01]  /*1b320*/  F2FP.BF16.PACK_AB R128, R172, R179 ;  /* 0x000000b3ac80723e */ /* 0x004fe200000010ff */
[-C--:B------:R-:W-:Y:S02]  /*1b330*/  FFMA.FTZ R0, R12, R184.reuse, -R35 ;  /* 0x000000b80c007223 */ /* 0x080fe40000010823 */
[----:B------:R-:W2:Y:S01]  /*1b340*/  LDSM.16.MT88.4 R12, [R231+0x10800] ;  /* 0x01080000e70c783b */ /* 0x000ea20000004200 */
[-CC-:B------:R-:W-:Y:S02]  /*1b350*/  FFMA.FTZ R178, R198, R184.reuse, -R197.reuse ;  /* 0x000000b8c6b27223 */ /* 0x180fe400000108c5 */
[-CC-:B------:R-:W-:Y:S01]  /*1b360*/  FFMA.FTZ R183, R183, R184.reuse, -R197.reuse ;  /* 0x000000b8b7b77223 */ /* 0x180fe200000108c5 */
[----:B------:R-:W-:Y:S01]  /*1b370*/  MUFU.EX2 R174, R174 ;  /* 0x000000ae00ae7308 */ /* 0x000fe20000000800 */
[----:B------:R-:W-:-:S02]  /*1b380*/  FFMA.FTZ R180, R196, R184, -R197 ;  /* 0x000000b8c4b47223 */ /* 0x000fc400000108c5 */
[-C--:B------:R-:W-:Y:S02]  /*1b390*/  FFMA.FTZ R185, R185, R184.reuse, -R197 ;  /* 0x000000b8b9b97223 */ /* 0x080fe400000108c5 */
[-CC-:B------:R-:W-:Y:S02]  /*1b3a0*/  FFMA.FTZ R182, R182, R184.reuse, -R35.reuse ;  /* 0x000000b8b6b67223 */ /* 0x180fe40000010823 */
[-CC-:B------:R-:W-:Y:S01]  /*1b3b0*/  FFMA.FTZ R187, R187, R184.reuse, -R35.reuse ;  /* 0x000000b8bbbb7223 */ /* 0x180fe20000010823 */
[----:B------:R-:W1:Y:S01]  /*1b3c0*/  MUFU.EX2 R181, R181 ;  /* 0x000000b500b57308 */ /* 0x000e620000000800 */
[----:B-----5:R-:W-:Y:S01]  /*1b3d0*/  F2FP.BF16.PACK_AB R130, R170, R177 ;  /* 0x000000b1aa82723e */ /* 0x020fe200000010ff */
[-CC-:B------:R-:W-:Y:S02]  /*1b3e0*/  FFMA.FTZ R186, R186, R184.reuse, -R35.reuse ;  /* 0x000000b8baba7223 */ /* 0x180fe40000010823 */
[-C--:B------:R-:W-:Y:S02]  /*1b3f0*/  FFMA.FTZ R191, R191, R184.reuse, -R35 ;  /* 0x000000b8bfbf7223 */ /* 0x080fe40000010823 */
[----:B------:R-:W-:-:S02]  /*1b400*/  FFMA.FTZ R199, R192, R184, -R197 ;  /* 0x000000b8c0c77223 */ /* 0x000fc400000108c5 */
[----:B------:R-:W-:Y:S01]  /*1b410*/  MUFU.EX2 R176, R176 ;  /* 0x000000b000b07308 */ /* 0x000fe20000000800 */
[-CC-:B------:R-:W-:Y:S02]  /*1b420*/  FFMA.FTZ R194, R194, R184.reuse, -R197.reuse ;  /* 0x000000b8c2c27223 */ /* 0x180fe400000108c5 */
[-CC-:B------:R-:W-:Y:S02]  /*1b430*/  FFMA.FTZ R192, R195, R184.reuse, -R197.reuse ;  /* 0x000000b8c3c07223 */ /* 0x180fe400000108c5 */
[-C--:B------:R-:W-:Y:S02]  /*1b440*/  FFMA.FTZ R193, R193, R184.reuse, -R197 ;  /* 0x000000b8c1c17223 */ /* 0x080fe400000108c5 */
[--C-:B------:R-:W-:Y:S01]  /*1b450*/  FFMA.FTZ R190, R190, R184, -R35.reuse ;  /* 0x000000b8bebe7223 */ /* 0x100fe20000010823 */
[----:B------:R-:W5:Y:S01]  /*1b460*/  MUFU.EX2 R171, R171 ;  /* 0x000000ab00ab7308 */ /* 0x000f620000000800 */
[----:B-1----:R-:W-:Y:S01]  /*1b470*/  F2FP.BF16.PACK_AB R129, R181, R174 ;  /* 0x000000aeb581723e */ /* 0x002fe200000010ff */
[----:B------:R-:W-:-:S02]  /*1b480*/  FFMA.FTZ R195, R34, R184, -R35 ;  /* 0x000000b822c37223 */ /* 0x000fc40000010823 */
[-CC-:B------:R-:W-:Y:S02]  /*1b490*/  FFMA.FTZ R196, R33, R184.reuse, -R35.reuse ;  /* 0x000000b821c47223 */ /* 0x180fe40000010823 */
[----:B------:R-:W-:Y:S02]  /*1b4a0*/  FFMA.FTZ R197, R32, R184, -R35 ;  /* 0x000000b820c57223 */ /* 0x000fe40000010823 */
[----:B------:R-:W-:Y:S01]  /*1b4b0*/  MUFU.EX2 R175, R175 ;  /* 0x000000af00af7308 */ /* 0x000fe20000000800 */
[----:B------:R-:W-:Y:S01]  /*1b4c0*/  FADD.FTZ R172, R179, R172 ;  /* 0x000000acb3ac7221 */ /* 0x000fe20000010000 */
[----:B------:R-:W-:Y:S01]  /*1b4d0*/  LDSM.16.MT88.4 R32, [R233+0x11800] ;  /* 0x01180000e920783b */ /* 0x000fe20000004200 */
[----:B------:R-:W-:Y:S02]  /*1b4e0*/  FADD.FTZ R181, R174, R181 ;  /* 0x000000b5aeb57221 */ /* 0x000fe40000010000 */
[----:B------:R-:W-:Y:S01]  /*1b4f0*/  FADD.FTZ R177, R177, R172 ;  /* 0x000000acb1b17221 */ /* 0x000fe20000010000 */
[----:B-----5:R-:W-:-:S02]  /*1b500*/  F2FP.BF16.PACK_AB R131, R171, R176 ;  /* 0x000000b0ab83723e */ /* 0x020fc400000010ff */
[----:B------:R-:W1:Y:S01]  /*1b510*/  MUFU.EX2 R168, R168 ;  /* 0x000000a800a87308 */ /* 0x000e620000000800 */
[----:B------:R-:W-:Y:S02]  /*1b520*/  FADD.FTZ R170, R170, R177 ;  /* 0x000000b1aaaa7221 */ /* 0x000fe40000010000 */
[----:B------:R-:W-:Y:S02]  /*1b530*/  FADD.FTZ R176, R176, R181 ;  /* 0x000000b5b0b07221 */ /* 0x000fe40000010000 */
[C---:B------:R-:W-:Y:S02]  /*1b540*/  HMMA.16816.F32.BF16 R160, R128.reuse, R156, RZ ;  /* 0x0000009c80a0723c */ /* 0x040fe400000418ff */
[----:B------:R-:W-:Y:S01]  /*1b550*/  FADD.FTZ R176, R171, R176 ;  /* 0x000000b0abb07221 */ /* 0x000fe20000010000 */
[----:B------:R-:W-:Y:S05]  /*1b560*/  MUFU.EX2 R169, R169 ;  /* 0x000000a900a97308 */ /* 0x000fea0000000800 */
[C---:B------:R-:W-:Y:S03]  /*1b570*/  HMMA.16816.F32.BF16 R156, R128.reuse, R158, RZ ;  /* 0x0000009e809c723c */ /* 0x040fe600000418ff */
[----:B------:R-:W-:Y:S05]  /*1b580*/  MUFU.EX2 R2, R2 ;  /* 0x0000000200027308 */ /* 0x000fea0000000800 */
[C---:B------:R-:W-:Y:S03]  /*1b590*/  HMMA.16816.F32.BF16 R152, R128.reuse, R148, RZ ;  /* 0x000000948098723c */ /* 0x040fe600000418ff */
[----:B------:R-:W-:Y:S05]  /*1b5a0*/  MUFU.EX2 R173, R173 ;  /* 0x000000ad00ad7308 */ /* 0x000fea0000000800 */
[C---:B------:R-:W-:Y:S03]  /*1b5b0*/  HMMA.16816.F32.BF16 R144, R128.reuse, R140, RZ ;  /* 0x0000008c8090723c */ /* 0x040fe600000418ff */
[----:B------:R-:W5:Y:S05]  /*1b5c0*/  MUFU.EX2 R166, R166 ;  /* 0x000000a600a67308 */ /* 0x000f6a0000000800 */
[C---:B------:R-:W-:Y:S03]  /*1b5d0*/  HMMA.16816.F32.BF16 R136, R128.reuse, R132, RZ ;  /* 0x000000848088723c */ /* 0x040fe600000418ff */
[----:B------:R-:W-:Y:S05]  /*1b5e0*/  MUFU.EX2 R167, R167 ;  /* 0x000000a700a77308 */ /* 0x000fea0000000800 */
[C---:B------:R-:W-:Y:S03]  /*1b5f0*/  HMMA.16816.F32.BF16 R36, R128.reuse, R40, RZ ;  /* 0x000000288024723c */ /* 0x040fe600000418ff */
[----:B------:R-:W1:Y:S05]  /*1b600*/  MUFU.EX2 R0, R0 ;  /* 0x0000000000007308 */ /* 0x000e6a0000000800 */
[C---:B------:R-:W-:Y:S03]  /*1b610*/  HMMA.16816.F32.BF16 R44, R128.reuse, R48, RZ ;  /* 0x00000030802c723c */ /* 0x040fe600000418ff */
[----:B------:R-:W-:Y:S05]  /*1b620*/  MUFU.EX2 R178, R178 ;  /* 0x000000b200b27308 */ /* 0x000fea0000000800 */
[C---:B------:R-:W-:Y:S03]  /*1b630*/  HMMA.16816.F32.BF16 R52, R128.reuse, R56, RZ ;  /* 0x000000388034723c */ /* 0x040fe600000418ff */
[----:B------:R-:W1:Y:S05]  /*1b640*/  MUFU.EX2 R183, R183 ;  /* 0x000000b700b77308 */ /* 0x000e6a0000000800 */
[C---:B------:R-:W-:Y:S03]  /*1b650*/  HMMA.16816.F32.BF16 R60, R128.reuse, R64, RZ ;  /* 0x00000040803c723c */ /* 0x040fe600000418ff */
[----:B------:R-:W-:Y:S05]  /*1b660*/  MUFU.EX2 R180, R180 ;  /* 0x000000b400b47308 */ /* 0x000fea0000000800 */
[C---:B------:R-:W-:Y:S03]  /*1b670*/  HMMA.16816.F32.BF16 R68, R128.reuse, R72, RZ ;  /* 0x000000488044723c */ /* 0x040fe600000418ff */
[----:B------:R-:W-:Y:S05]  /*1b680*/  MUFU.EX2 R185, R185 ;  /* 0x000000b900b97308 */ /* 0x000fea0000000800 */
        /* <DEDUP_REMOVED lines=166> */
[----:B------:R-:W-:-:S03]  /*1c0f0*/  FADD.FTZ R252, R197, R196 ;  /* 0x000000c4c5fc7221 */ /* 0x000fc60000010000 */
[----:B------:R-:W-:Y:S02]  /*1c100*/  STL [R1], R0 ;  /* 0x0000000001007387 */ /* 0x000fe40000100800 */
[C---:B------:R-:W-:Y:S02]  /*1c110*/  HMMA.16816.F32.BF16 R156, R4.reuse, R10, R156 ;  /* 0x0000000a049c723c */ /* 0x040fe4000004189c */
[----:B------:R-:W1:Y:S06]  /*1c120*/  LDSM.16.MT88.4 R8, [R232+0x13800] ;  /* 0x01380000e808783b */ /* 0x000e6c0000004200 */
        /* <DEDUP_REMOVED lines=43> */
.L_x_1425:
[----:B------:R-:W-:Y:S01]  /*1c3e0*/  ULDC.64 UR4, c[0x0][0x40] ;  /* 0x0000100000047ab9 */ /* 0x000fe20000000a00 */
[----:B------:R-:W-:Y:S04]  /*1c3f0*/  DEPBAR.LE SB0, 0x0 ;  /* 0x000080000000791a */ /* 0x000fe80000000000 */
[----:B------:R-:W-:Y:S01]  /*1c400*/  ISETP.NE.U32.AND P0, PT, R248, RZ, PT ;  /* 0x000000fff800720c */ /* 0x000fe20003f05070 */
[----:B------:R-:W-:Y:S03]  /*1c410*/  UIADD3 UR4, UP0, UR4, 0x160, URZ ;  /* 0x0000016004047890 */ /* 0x000fe6000ff1e03f */
[----:B------:R-:W-:Y:S01]  /*1c420*/  ISETP.NE.AND.EX P0, PT, R249, RZ, PT, P0 ;  /* 0x000000fff900720c */ /* 0x000fe20003f05300 */
[----:B------:R-:W-:Y:S02]  /*1c430*/  UIADD3.X UR5, URZ, UR5, URZ, UP0, !UPT ;  /* 0x000000053f057290 */ /* 0x000fe400087fe43f */
[----:B--2---:R-:W-:Y:S04]  /*1c440*/  IMAD.U32 R2, RZ, RZ, UR4 ;  /* 0x00000004ff027e24 */ /* 0x004fe8000f8e00ff */
[----:B------:R-:W-:Y:S01]  /*1c450*/  IMAD.U32 R3, RZ, RZ, UR5 ;  /* 0x00000005ff037e24 */ /* 0x000fe2000f8e00ff */
[----:B------:R-:W-:Y:S01]  /*1c460*/  WARPSYNC 0xffffffff ;  /* 0xffffffff00007948 */ /* 0x000fe20003800000 */
[----:B------:R-:W-:Y:S06]  /*1c470*/  BAR.SYNC.DEFER_BLOCKING 0x0 ;  /* 0x0000000000007b1d */ /* 0x000fec0000010000 */
[----:B------:R-:W-:Y:S01]  /*1c480*/  BSSY B0, `(.L_x_1417) ;  /* 0x0000046000007945 */ /* 0x000fe20003800000 */
[----:B-1----:R-:W-:-:S05]  /*1c490*/  @!P0 BRA `(.L_x_1418) ;  /* 0x0000040000008947 */ /* 0x002fca0003800000 */
        /* <DEDUP_REMOVED lines=54> */
[----:B------:R-:W-:Y:S02]  /*1c800*/  IMAD R6, R8, R7, R6 ;  /* 0x0000000708067224 */ /* 0x000fe400078e0206 */
[----:B------:R-:W-:Y:S02]  /*1c810*/  IMAD.MOV.U32 R8, RZ, RZ, R10 ;  /* 0x000000ffff087224 */ /* 0x000fe400078e000a */
[----:B------:R-:W-:Y:S02]  /*1c820*/  IMAD.IADD R9, R11, 0x1, R6 ;  /* 0x000000010b097824 */ /* 0x000fe400078e0206 */
[----:B----4-:R-:W-:Y:S04]  /*1c830*/  IMAD.IADD R5, R4, 0x1, -R5 ;  /* 0x0000000104057824 */ /* 0x010fe800078e0a05 */
[----:B--2---:R-:W-:Y:S01]  /*1c840*/  IMAD R7, R15, R5, RZ ;  /* 0x000000050f077224 */ /* 0x004fe200078e02ff */
[----:B------:R-:W-:Y:S01]  /*1c850*/  SHF.R.S32.HI R4, RZ, 0x1f, R5 ;  /* 0x0000001fff047819 */ /* 0x000fe20000011405 */
[----:B------:R-:W-:Y:S04]  /*1c860*/  IMAD.WIDE.U32 R8, R5, R14, R8 ;  /* 0x0000000e05087225 */ /* 0x000fe800078e0008 */
[----:B------:R-:W-:Y:S04]  /*1c870*/  IMAD R7, R14, R4, R7 ;  /* 0x000000040e077224 */ /* 0x000fe800078e0207 */
[----:B------:R-:W-:Y:S01]  /*1c880*/  IMAD.IADD R4, R9, 0x1, R7 ;  /* 0x0000000109047824 */ /* 0x000fe200078e0207 */
[----:B------:R-:W-:-:S05]  /*1c890*/  BRA `(.L_x_1419) ;  /* 0x0000004000007947 */ /* 0x000fca0003800000 */
.L_x_1418:
[----:B------:R-:W-:Y:S02]  /*1c8a0*/  ULDC.64 UR4, c[0x0][0x118] ;  /* 0x0000460000047ab9 */ /* 0x000fe40000000a00 */
[----:B------:R-:W2:Y:S02]  /*1c8b0*/  LD.E R8, [R2.64+0x40] ;  /* 0x0000400402087980 */ /* 0x000ea4000c101900 */
[----:B--2---:R-:W-:Y:S04]  /*1c8c0*/  LEA R8, -R8, RZ, 0x6 ;  /* 0x000000ff08087211 */ /* 0x004fe800078e31ff */
[----:B------:R-:W-:Y:S02]  /*1c8d0*/  SHF.R.S32.HI R4, RZ, 0x1f, R8 ;  /* 0x0000001fff047819 */ /* 0x000fe40000011408 */
.L_x_1419:
[----:B------:R-:W-:Y:S05]  /*1c8e0*/  BSYNC B0 ;  /* 0x0000000000007941 */ /* 0x000fea0003800000 */
.L_x_1417:
[C---:B------:R-:W-:Y:S01]  /*1c8f0*/  LOP3.LUT P6, RZ, R250.reuse, 0x1, RZ, 0xc0, !PT ;  /* 0x00000001faff7812 */ /* 0x040fe200078cc0ff */
[----:B------:R-:W-:Y:S01]  /*1c900*/  ULDC.64 UR4, c[0x0][0x118] ;  /* 0x0000460000047ab9 */ /* 0x000fe20000000a00 */
[C---:B------:R-:W-:Y:S01]  /*1c910*/  LOP3.LUT P4, RZ, R250.reuse, 0x4, RZ, 0xc0, !PT ;  /* 0x00000004faff7812 */ /* 0x040fe2000788c0ff */
[----:B------:R-:W-:Y:S01]  /*1c920*/  BSSY B1, `(.L_x_1420) ;  /* 0x0000253000017945 */ /* 0x000fe20003800000 */
[----:B------:R-:W-:Y:S02]  /*1c930*/  LOP3.LUT P5, RZ, R250, 0x2, RZ, 0xc0, !PT ;  /* 0x00000002faff7812 */ /* 0x000fe400078ac0ff */
[-C--:B------:R-:W-:Y:S02]  /*1c940*/  IADD3 R7, P1, R8, R235.reuse, RZ ;  /* 0x000000eb08077210 */ /* 0x080fe40007f3e0ff */
[----:B------:R-:W-:Y:S02]  /*1c950*/  LOP3.LUT P3, RZ, R250, 0x8, RZ, 0xc0, !PT ;  /* 0x00000008faff7812 */ /* 0x000fe4000786c0ff */
[-C--:B------:R-:W-:Y:S01]  /*1c960*/  LEA R26, P0, R8, R188.reuse, 0x1 ;  /* 0x000000bc081a7211 */ /* 0x080fe200078008ff */
[----:B------:R-:W-:Y:S01]  /*1c970*/  IMAD.X R6, R4, 0x1, R236, P1 ;  /* 0x0000000104067824 */ /* 0x000fe200008e06ec */
[C---:B------:R-:W-:Y:S02]  /*1c980*/  IADD3 R5, P2, R7.reuse, R235, RZ ;  /* 0x000000eb07057210 */ /* 0x040fe40007f5e0ff */
[-C--:B------:R-:W-:Y:S02]  /*1c990*/  LEA.HI.X R27, R8, R189.reuse, R4, 0x1, P0 ;  /* 0x000000bd081b7211 */ /* 0x080fe400000f0c04 */
[C---:B------:R-:W-:Y:S02]  /*1c9a0*/  @P6 LEA R16, P1, R7.reuse, R188, 0x1 ;  /* 0x000000bc07106211 */ /* 0x040fe400078208ff */
[----:B------:R-:W-:Y:S01]  /*1c9b0*/  IADD3.X R4, R6, R236, RZ, P2, !PT ;  /* 0x000000ec06047210 */ /* 0x000fe200017fe4ff */
[----:B------:R-:W-:Y:S01]  /*1c9c0*/  @!PT LDS RZ, [RZ] ;  /* 0x00000000fffff984 */ /* 0x000fe20000000800 */
[----:B------:R-:W-:Y:S01]  /*1c9d0*/  @!PT LDS RZ, [RZ] ;  /* 0x00000000fffff984 */ /* 0x000fe20000000800 */
[----:B------:R-:W-:Y:S01]  /*1c9e0*/  @!PT LDS RZ, [RZ] ;  /* 0x00000000fffff984 */ /* 0x000fe20000000800 */
[----:B------:R1:W-:Y:S01]  /*1c9f0*/  @P6 LDGSTS.E.BYPASS.LTC128B.128 [R247+0x10000], [R26.64] ;  /* 0x100000001af76fae */ /* 0x0003e2000b901d44 */
[CC--:B------:R-:W-:Y:S02]  /*1ca00*/  @P4 LEA R10, P2, R7.reuse, R188.reuse, 0x1 ;  /* 0x000000bc070a4211 */ /* 0x0c0fe400078408ff */
[CC--:B------:R-:W-:Y:S02]  /*1ca10*/  @P5 LEA R12, P0, R7.reuse, R188.reuse, 0x1 ;  /* 0x000000bc070c5211 */ /* 0x0c0fe400078008ff */
[CCC-:B------:R-:W-:Y:S01]  /*1ca20*/  @P6 LEA.HI.X R17, R7.reuse, R189.reuse, R6.reuse, 0x1, P1 ;  /* 0x000000bd07116211 */ /* 0x1c0fe200008f0c06 */
[----:B------:R-:W-:Y:S01]  /*1ca30*/  @!P6 STS.128 [R247+0x10000], RZ ;  /* 0x010000fff700e388 */ /* 0x000fe20000000c00 */
[CC--:B------:R-:W-:Y:S02]  /*1ca40*/  @P3 LEA R8, P1, R7.reuse, R188.reuse, 0x1 ;  /* 0x000000bc07083211 */ /* 0x0c0fe400078208ff */
[-CC-:B------:R-:W-:Y:S02]  /*1ca50*/  @P4 LEA.HI.X R11, R7, R189.reuse, R6.reuse, 0x1, P2 ;  /* 0x000000bd070b4211 */ /* 0x180fe400010f0c06 */
[-C--:B------:R-:W-:Y:S02]  /*1ca60*/  @P5 LEA R22, P2, R5, R188.reuse, 0x1 ;  /* 0x000000bc05165211 */ /* 0x080fe400078408ff */
[-CC-:B------:R-:W-:Y:S02]  /*1ca70*/  @P5 LEA.HI.X R13, R7, R189.reuse, R6.reuse, 0x1, P0 ;  /* 0x000000bd070d5211 */ /* 0x180fe400000f0c06 */
[-C--:B------:R-:W-:Y:S02]  /*1ca80*/  @P6 LEA R14, P0, R5, R188.reuse, 0x1 ;  /* 0x000000bc050e6211 */ /* 0x080fe400078008ff */
[-C--:B------:R-:W-:Y:S02]  /*1ca90*/  @P3 LEA.HI.X R9, R7, R189.reuse, R6, 0x1, P1 ;  /* 0x000000bd07093211 */ /* 0x080fe400008f0c06 */
[C-C-:B------:R-:W-:Y:S02]  /*1caa0*/  @P5 LEA.HI.X R23, R5.reuse, R189, R4.reuse, 0x1, P2 ;  /* 0x000000bd05175211 */ /* 0x140fe400010f0c04 */
        /* <DEDUP_REMOVED lines=15> */
[----:B------:R-:W-:Y:S02]  /*1cba0*/  @P3 LEA.HI.X R167, R6, R189, R4, 0x1, P0 ;  /* 0x000000bd06a73211 */ /* 0x000fe400000f0c04 */
[-C--:B------:R-:W-:Y:S02]  /*1cbb0*/  @P5 MOV R4, R26.reuse ;  /* 0x0000001a00045202 */ /* 0x080fe40000000f00 */
[----:B------:R-:W-:Y:S03]  /*1cbc0*/  ISETP.GE.AND P0, PT, R251, 0x1, PT ;  /* 0x00000001fb00780c */ /* 0x000fe60003f06270 */
[----:B------:R-:W-:Y:S01]  /*1cbd0*/  @!PT LDS RZ, [RZ] ;  /* 0x00000000fffff984 */ /* 0x000fe20000000800 */
[----:B------:R-:W-:Y:S01]  /*1cbe0*/  @!PT LDS RZ, [RZ] ;  /* 0x00000000fffff984 */ /* 0x000fe20000000800 */
[----:B------:R-:W-:Y:S01]  /*1cbf0*/  @!PT LDS RZ, [RZ] ;  /* 0x00000000fffff984 */ /* 0x000fe20000000800 */
[----:B------:R2:W-:Y:S05]  /*1cc00*/  @P5 LDGSTS.E.BYPASS.LTC128B.128 [R247+0x12000], [R4.64+0x80] ;  /* 0x1200008004f75fae */ /* 0x0005ea000b901d44 */
[----:B------:R-:W-:Y:S01]  /*1cc10*/  @!P5 STS.128 [R247+0x12000], RZ ;  /* 0x012000fff700d388 */ /* 0x000fe20000000c00 */
[-C--:B--2---:R-:W-:Y:S01]  /*1cc20*/  @P4 MOV R4, R26.reuse ;  /* 0x0000001a00044202 */ /* 0x084fe20000000f00 */
[--C-:B------:R-:W-:Y:S05]  /*1cc30*/  @P4 IMAD.MOV.U32 R5, RZ, RZ, R27.reuse ;  /* 0x000000ffff054224 */ /* 0x100fea00078e001b */
        /* <DEDUP_REMOVED lines=11> */
[----:B------:R-:W-:Y:S05]  /*1ccf0*/  @!P3 STS.128 [R247+0x16000], RZ ;  /* 0x016000fff700b388 */ /* 0x000fea0000000c00 */
[----:B------:R-:W-:Y:S01]  /*1cd00*/  @!PT LDS RZ, [RZ] ;  /* 0x00000000fffff984 */ /* 0x000fe20000000800 */
[----:B------:R-:W-:Y:S01]  /*1cd10*/  @!PT LDS RZ, [RZ] ;  /* 0x00000000fffff984 */ /* 0x000fe20000000800 */
[----:B------:R-:W-:Y:S01]  /*1cd20*/  @!PT LDS RZ, [RZ] ;  /* 0x00000000fffff984 */ /* 0x000fe20000000800 */
[----:B------:R3:W-:Y:S05]  /*1cd30*/  @P6 LDGSTS.E.BYPASS.LTC128B.128 [R247+0x10800], [R16.64] ;  /* 0x1080000010f76fae */ /* 0x0007ea000b901d44 */
[----:B------:R-:W-:Y:S05]  /*1cd40*/  @!P6 STS.128 [R247+0x10800], RZ ;  /* 0x010800fff700e388 */ /* 0x000fea0000000c00 */
        /* <DEDUP_REMOVED lines=55> */
[----:B------:R-:W-:Y:S05]  /*1d0c0*/  LDSM.16.M88.4 R32, [R230] ;  /* 0x00000000e620783b */ /* 0x000fea0000000200 */
[----:B-----5:R-:W2:Y:S05]  /*1d0d0*/  LDSM.16.M88.4 R8, [R229+0x8000] ;  /* 0x00800000e508783b */ /* 0x020eaa0000000200 */
[----:B---3--:R-:W4:Y:S05]  /*1d0e0*/  LDSM.16.M88.4 R16, [R229+0x8800] ;  /* 0x00880000e510783b */ /* 0x008f2a0000000200 */
[----:B------:R-:W0:Y:S01]  /*1d0f0*/  LDGDEPBAR ;  /* 0x00000000000079af */ /* 0x000e220000000000 */
[----:B-1----:R-:W-:Y:S01]  /*1d100*/  MOV R166, R26 ;  /* 0x0000001a00a67202 */ /* 0x002fe20000000f00 */
[----:B------:R-:W-:Y:S03]  /*1d110*/  IMAD.MOV.U32 R167, RZ, RZ, R27 ;  /* 0x000000ffffa77224 */ /* 0x000fe600078e001b */
[----:B------:R-:W1:Y:S05]  /*1d120*/  LDSM.16.M88.4 R24, [R229+0x9000] ;  /* 0x00900000e518783b */ /* 0x000e6a0000000200 */
[----:B------:R-:W3:Y:S05]  /*1d130*/  LDSM.16.M88.4 R168, [R229+0x9800] ;  /* 0x00980000e5a8783b */ /* 0x000eea0000000200 */
[----:B------:R-:W-:Y:S05]  /*1d140*/  LDSM.16.M88.4 R172, [R228] ;  /* 0x00000000e4ac783b */ /* 0x000fea0000000200 */
[----:B------:R-:W5:Y:S05]  /*1d150*/  LDSM.16.M88.4 R176, [R227] ;  /* 0x00000000e3b0783b */ /* 0x000f6a0000000200 */
[----:B------:R-:W3:Y:S01]  /*1d160*/  LDSM.16.M88.4 R180, [R223] ;  /* 0x00000000dfb4783b */ /* 0x000ee20000000200 */
[C---:B--2---:R-:W-:Y:S04]  /*1d170*/  HMMA.16816.F32.BF16 R4, R32.reuse, R8, RZ ;  /* 0x000000082004723c */ /* 0x044fe800000418ff */
[----:B------:R-:W2:Y:S05]  /*1d180*/  LDSM.16.M88.4 R184, [R222] ;  /* 0x00000000deb8783b */ /* 0x000eaa0000000200 */
[----:B------:R-:W2:Y:S01]  /*1d190*/  LDSM.16.M88.4 R188, [R221] ;  /* 0x00000000ddbc783b */ /* 0x000ea20000000200 */
[C---:B------:R-:W-:Y:S04]  /*1d1a0*/  HMMA.16816.F32.BF16 R8, R32.reuse, R10, RZ ;  /* 0x0000000a2008723c */ /* 0x040fe800000418ff */
[----:B------:R-:W-:Y:S04]  /*1d1b0*/  LDSM.16.M88.4 R192, [R226] ;  /* 0x00000000e2c0783b */ /* 0x000fe80000000200 */
[C---:B----4-:R-:W-:Y:S01]  /*1d1c0*/  HMMA.16816.F32.BF16 R12, R32.reuse, R16, RZ ;  /* 0x00000010200c723c */ /* 0x050fe200000418ff */
[----:B------:R-:W2:Y:S05]  /*1d1d0*/  LDSM.16.M88.4 R196, [R224+0x8000] ;  /* 0x00800000e0c4783b */ /* 0x000eaa0000000200 */
[----:B------:R-:W2:Y:S02]  /*1d1e0*/  LDSM.16.M88.4 R200, [R224+0x8800] ;  /* 0x00880000e0c8783b */ /* 0x000ea40000000200 */
[C---:B------:R-:W-:Y:S03]  /*1d1f0*/  HMMA.16816.F32.BF16 R16, R32.reuse, R18, RZ ;  /* 0x000000122010723c */ /* 0x040fe600000418ff */
[----:B------:R-:W-:Y:S05]  /*1d200*/  LDSM.16.M88.4 R204, [R220+0x800] ;  /* 0x00080000dccc783b */ /* 0x000fea0000000200 */
[C---:B-1----:R-:W-:Y:S01]  /*1d210*/  HMMA.16816.F32.BF16 R20, R32.reuse, R24, RZ ;  /* 0x000000182014723c */ /* 0x042fe200000418ff */
[----:B------:R-:W4:Y:S07]  /*1d220*/  LD.E R164, [R2.64+0x18c] ;  /* 0x00018c0402a47980 */ /* 0x000f2e000c101900 */
[C---:B------:R-:W-:Y:S08]  /*1d230*/  HMMA.16816.F32.BF16 R24, R32.reuse, R26, RZ ;  /* 0x0000001a2018723c */ /* 0x040ff000000418ff */
[C---:B---3--:R-:W-:Y:S08]  /*1d240*/  HMMA.16816.F32.BF16 R28, R32.reuse, R168, RZ ;  /* 0x000000a8201c723c */ /* 0x048ff000000418ff */
[----:B------:R-:W-:Y:S01]  /*1d250*/  HMMA.16816.F32.BF16 R32, R32, R170, RZ ;  /* 0x000000aa2020723c */ /* 0x000fe200000418ff */
[----:B------:R-:W1:Y:S07]  /*1d260*/  LDSM.16.M88.4 R168, [R224+0x9000] ;  /* 0x00900000e0a8783b */ /* 0x000e6e0000000200 */
[C---:B-----5:R-:W-:Y:S08]  /*1d270*/  HMMA.16816.F32.BF16 R4, R172.reuse, R176, R4 ;  /* 0x000000b0ac04723c */ /* 0x060ff00000041804 */
[C---:B------:R-:W-:Y:S01]  /*1d280*/  HMMA.16816.F32.BF16 R8, R172.reuse, R178, R8 ;  /* 0x000000b2ac08723c */ /* 0x040fe20000041808 */
[----:B------:R-:W3:Y:S07]  /*1d290*/  LDSM.16.M88.4 R176, [R224+0x9800] ;  /* 0x00980000e0b0783b */ /* 0x000eee0000000200 */
[C---:B------:R-:W-:Y:S08]  /*1d2a0*/  HMMA.16816.F32.BF16 R12, R172.reuse, R180, R12 ;  /* 0x000000b4ac0c723c */ /* 0x040ff0000004180c */
[C---:B------:R-:W-:Y:S01]  /*1d2b0*/  HMMA.16816.F32.BF16 R16, R172.reuse, R182, R16 ;  /* 0x000000b6ac10723c */ /* 0x040fe20000041810 */
[----:B------:R-:W-:Y:S07]  /*1d2c0*/  LDSM.16.M88.4 R180, [R225] ;  /* 0x00000000e1b4783b */ /* 0x000fee0000000200 */
[C---:B--2---:R-:W-:Y:S08]  /*1d2d0*/  HMMA.16816.F32.BF16 R20, R172.reuse, R184, R20 ;  /* 0x000000b8ac14723c */ /* 0x044ff00000041814 */
[C---:B------:R-:W-:Y:S01]  /*1d2e0*/  HMMA.16816.F32.BF16 R24, R172.reuse, R186, R24 ;  /* 0x000000baac18723c */ /* 0x040fe20000041818 */
[----:B------:R-:W2:Y:S07]  /*1d2f0*/  LDSM.16.M88.4 R184, [R220] ;  /* 0x00000000dcb8783b */ /* 0x000eae0000000200 */
[C---:B------:R-:W-:Y:S08]  /*1d300*/  HMMA.16816.F32.BF16 R28, R172.reuse, R188, R28 ;  /* 0x000000bcac1c723c */ /* 0x040ff0000004181c */
[----:B------:R-:W-:Y:S01]  /*1d310*/  HMMA.16816.F32.BF16 R32, R172, R190, R32 ;  /* 0x000000beac20723c */ /* 0x000fe20000041820 */
[----:B------:R-:W5:Y:S05]  /*1d320*/  LDSM.16.M88.4 R172, [R220+0x1000] ;  /* 0x00100000dcac783b */ /* 0x000f6a0000000200 */
[----:B------:R-:W2:Y:S02]  /*1d330*/  LDSM.16.M88.4 R188, [R220+0x1800] ;  /* 0x00180000dcbc783b */ /* 0x000ea40000000200 */
[C---:B------:R-:W-:Y:S08]  /*1d340*/  HMMA.16816.F32.BF16 R4, R192.reuse, R196, R4 ;  /* 0x000000c4c004723c */ /* 0x040ff00000041804 */
[C---:B------:R-:W-:Y:S01]  /*1d350*/  HMMA.16816.F32.BF16 R8, R192.reuse, R198, R8 ;  /* 0x000000c6c008723c */ /* 0x040fe20000041808 */
[----:B------:R-:W-:Y:S07]  /*1d360*/  LDSM.16.M88.4 R196, [R230+0x2000] ;  /* 0x00200000e6c4783b */ /* 0x000fee0000000200 */
[C---:B------:R-:W-:Y:S08]  /*1d370*/  HMMA.16816.F32.BF16 R12, R192.reuse, R200, R12 ;  /* 0x000000c8c00c723c */ /* 0x040ff0000004180c */
[C---:B------:R-:W-:Y:S01]  /*1d380*/  HMMA.16816.F32.BF16 R16, R192.reuse, R202, R16 ;  /* 0x000000cac010723c */ /* 0x040fe20000041810 */
[----:B------:R-:W5:Y:S07]  /*1d390*/  LDSM.16.M88.4 R200, [R229+0xa000] ;  /* 0x00a00000e5c8783b */ /* 0x000f6e0000000200 */
[C---:B-1----:R-:W-:Y:S08]  /*1d3a0*/  HMMA.16816.F32.BF16 R20, R192.reuse, R168, R20 ;  /* 0x000000a8c014723c */ /* 0x042ff00000041814 */
[C---:B------:R-:W-:Y:S01]  /*1d3b0*/  HMMA.16816.F32.BF16 R24, R192.reuse, R170, R24 ;  /* 0x000000aac018723c */ /* 0x040fe20000041818 */
[----:B------:R-:W1:Y:S07]  /*1d3c0*/  LDSM.16.M88.4 R168, [R229+0xa800] ;  /* 0x00a80000e5a8783b */ /* 0x000e6e0000000200 */
[C---:B---3--:R-:W-:Y:S08]  /*1d3d0*/  HMMA.16816.F32.BF16 R28, R192.reuse, R176, R28 ;  /* 0x000000b0c01c723c */ /* 0x048ff0000004181c */
[----:B------:R-:W-:Y:S01]  /*1d3e0*/  HMMA.16816.F32.BF16 R32, R192, R178, R32 ;  /* 0x000000b2c020723c */ /* 0x000fe20000041820 */
[----:B------:R-:W3:Y:S05]  /*1d3f0*/  LDSM.16.M88.4 R176, [R229+0xb000] ;  /* 0x00b00000e5b0783b */ /* 0x000eea0000000200 */
[----:B------:R-:W-:Y:S02]  /*1d400*/  LDSM.16.M88.4 R192, [R228+0x2000] ;  /* 0x00200000e4c0783b */ /* 0x000fe40000000200 */
[C---:B--2---:R-:W-:Y:S08]  /*1d410*/  HMMA.16816.F32.BF16 R4, R180.reuse, R184, R4 ;  /* 0x000000b8b404723c */ /* 0x044ff00000041804 */
[C---:B------:R-:W-:Y:S01]  /*1d420*/  HMMA.16816.F32.BF16 R8, R180.reuse, R186, R8 ;  /* 0x000000bab408723c */ /* 0x040fe20000041808 */
[----:B------:R-:W2:Y:S07]  /*1d430*/  LDSM.16.M88.4 R184, [R229+0xb800] ;  /* 0x00b80000e5b8783b */ /* 0x000eae0000000200 */
[C---:B------:R-:W-:Y:S08]  /*1d440*/  HMMA.16816.F32.BF16 R12, R180.reuse, R204, R12 ;  /* 0x000000ccb40c723c */ /* 0x040ff0000004180c */
[C---:B------:R-:W-:Y:S01]  /*1d450*/  HMMA.16816.F32.BF16 R16, R180.reuse, R206, R16 ;  /* 0x000000ceb410723c */ /* 0x040fe20000041810 */
[----:B------:R-:W1:Y:S07]  /*1d460*/  LDSM.16.M88.4 R204, [R219] ;  /* 0x00000000dbcc783b */ /* 0x000e6e0000000200 */
[C---:B-----5:R-:W-:Y:S08]  /*1d470*/  HMMA.16816.F32.BF16 R20, R180.reuse, R172, R20 ;  /* 0x000000acb414723c */ /* 0x060ff00000041814 */
[C---:B------:R-:W-:Y:S01]  /*1d480*/  HMMA.16816.F32.BF16 R24, R180.reuse, R174, R24 ;  /* 0x000000aeb418723c */ /* 0x040fe20000041818 */
[----:B------:R-:W5:Y:S07]  /*1d490*/  LDSM.16.M88.4 R172, [R218] ;  /* 0x00000000daac783b */ /* 0x000f6e0000000200 */
[C---:B------:R-:W-:Y:S08]  /*1d4a0*/  HMMA.16816.F32.BF16 R28, R180.reuse, R188, R28 ;  /* 0x000000bcb41c723c */ /* 0x040ff0000004181c */
[----:B------:R-:W-:Y:S01]  /*1d4b0*/  HMMA.16816.F32.BF16 R32, R180, R190, R32 ;  /* 0x000000beb420723c */ /* 0x000fe20000041820 */
[----:B------:R-:W2:Y:S05]  /*1d4c0*/  LDSM.16.M88.4 R180, [R217] ;  /* 0x00000000d9b4783b */ /* 0x000eaa0000000200 */
[----:B------:R-:W2:Y:S02]  /*1d4d0*/  LDSM.16.M88.4 R188, [R216] ;  /* 0x00000000d8bc783b */ /* 0x000ea40000000200 */
[C---:B------:R-:W-:Y:S08]  /*1d4e0*/  HMMA.16816.F32.BF16 R4, R196.reuse, R200, R4 ;  /* 0x000000c8c404723c */ /* 0x040ff00000041804 */
[C---:B------:R-:W-:Y:S01]  /*1d4f0*/  HMMA.16816.F32.BF16 R8, R196.reuse, R202, R8 ;  /* 0x000000cac408723c */ /* 0x040fe20000041808 */
[----:B------:R-:W-:Y:S07]  /*1d500*/  LDSM.16.M88.4 R200, [R224+0xb800] ;  /* 0x00b80000e0c8783b */ /* 0x000fee0000000200 */
[C---:B-1----:R-:W-:Y:S08]  /*1d510*/  HMMA.16816.F32.BF16 R12, R196.reuse, R168, R12 ;  /* 0x000000a8c40c723c */ /* 0x042ff0000004180c */
[C---:B------:R-:W-:Y:S01]  /*1d520*/  HMMA.16816.F32.BF16 R16, R196.reuse, R170, R16 ;  /* 0x000000aac410723c */ /* 0x040fe20000041810 */
[----:B------:R-:W-:Y:S07]  /*1d530*/  LDSM.16.M88.4 R168, [R226+0x2000] ;  /* 0x00200000e2a8783b */ /* 0x000fee0000000200 */
[C---:B---3--:R-:W-:Y:S08]  /*1d540*/  HMMA.16816.F32.BF16 R20, R196.reuse, R176, R20 ;  /* 0x000000b0c414723c */ /* 0x048ff00000041814 */
[C---:B------:R-:W-:Y:S01]  /*1d550*/  HMMA.16816.F32.BF16 R24, R196.reuse, R178, R24 ;  /* 0x000000b2c418723c */ /* 0x040fe20000041818 */
[----:B------:R-:W1:Y:S07]  /*1d560*/  LDSM.16.M88.4 R176, [R224+0xa000] ;  /* 0x00a00000e0b0783b */ /* 0x000e6e0000000200 */
[C---:B--2---:R-:W-:Y:S08]  /*1d570*/  HMMA.16816.F32.BF16 R28, R196.reuse, R184, R28 ;  /* 0x000000b8c41c723c */ /* 0x044ff0000004181c */
[----:B------:R-:W-:Y:S01]  /*1d580*/  HMMA.16816.F32.BF16 R32, R196, R186, R32 ;  /* 0x000000bac420723c */ /* 0x000fe20000041820 */
[----:B------:R-:W2:Y:S05]  /*1d590*/  LDSM.16.M88.4 R184, [R224+0xa800] ;  /* 0x00a80000e0b8783b */ /* 0x000eaa0000000200 */
[----:B------:R-:W3:Y:S02]  /*1d5a0*/  LDSM.16.M88.4 R196, [R224+0xb000] ;  /* 0x00b00000e0c4783b */ /* 0x000ee40000000200 */
[C---:B------:R-:W-:Y:S08]  /*1d5b0*/  HMMA.16816.F32.BF16 R4, R192.reuse, R204, R4 ;  /* 0x000000ccc004723c */ /* 0x040ff00000041804 */
[C---:B------:R-:W-:Y:S07]  /*1d5c0*/  HMMA.16816.F32.BF16 R8, R192.reuse, R206, R8 ;  /* 0x000000cec008723c */ /* 0x040fee0000041808 */
[----:B------:R-:W-:Y:S01]  /*1d5d0*/  MOV R206, R166 ;  /* 0x000000a600ce7202 */ /* 0x000fe20000000f00 */
[C---:B-----5:R-:W-:Y:S04]  /*1d5e0*/  HMMA.16816.F32.BF16 R12, R192.reuse, R172, R12 ;  /* 0x000000acc00c723c */ /* 0x060fe8000004180c */
[----:B------:R-:W-:Y:S04]  /*1d5f0*/  IMAD.MOV.U32 R207, RZ, RZ, R167 ;  /* 0x000000ffffcf7224 */ /* 0x000fe800078e00a7 */
[C---:B------:R-:W-:Y:S01]  /*1d600*/  HMMA.16816.F32.BF16 R16, R192.reuse, R174, R16 ;  /* 0x000000aec010723c */ /* 0x040fe20000041810 */
[----:B------:R-:W-:Y:S07]  /*1d610*/  LDSM.16.M88.4 R172, [R225+0x2000] ;  /* 0x00200000e1ac783b */ /* 0x000fee0000000200 */
[C---:B------:R-:W-:Y:S08]  /*1d620*/  HMMA.16816.F32.BF16 R20, R192.reuse, R180, R20 ;  /* 0x000000b4c014723c */ /* 0x040ff00000041814 */
[C---:B------:R-:W-:Y:S01]  /*1d630*/  HMMA.16816.F32.BF16 R24, R192.reuse, R182, R24 ;  /* 0x000000b6c018723c */ /* 0x040fe20000041818 */
[----:B------:R-:W5:Y:S07]  /*1d640*/  LDSM.16.M88.4 R180, [R220+0x2000] ;  /* 0x00200000dcb4783b */ /* 0x000f6e0000000200 */
[C---:B------:R-:W-:Y:S08]  /*1d650*/  HMMA.16816.F32.BF16 R28, R192.reuse, R188, R28 ;  /* 0x000000bcc01c723c */ /* 0x040ff0000004181c */
[----:B------:R-:W-:Y:S01]  /*1d660*/  HMMA.16816.F32.BF16 R32, R192, R190, R32 ;  /* 0x000000bec020723c */ /* 0x000fe20000041820 */
[----:B------:R-:W4:Y:S05]  /*1d670*/  LDSM.16.M88.4 R188, [R220+0x2800] ;  /* 0x00280000dcbc783b */ /* 0x000f2a0000000200 */
[----:B------:R-:W4:Y:S02]  /*1d680*/  LDSM.16.M88.4 R192, [R220+0x3000] ;  /* 0x00300000dcc0783b */ /* 0x000f240000000200 */
[C---:B-1----:R-:W-:Y:S08]  /*1d690*/  HMMA.16816.F32.BF16 R4, R168.reuse, R176, R4 ;  /* 0x000000b0a804723c */ /* 0x042ff00000041804 */
[C---:B------:R-:W-:Y:S01]  /*1d6a0*/  HMMA.16816.F32.BF16 R8, R168.reuse, R178, R8 ;  /* 0x000000b2a808723c */ /* 0x040fe20000041808 */
[----:B------:R-:W1:Y:S07]  /*1d6b0*/  LDSM.16.M88.4 R176, [R220+0x3800] ;  /* 0x00380000dcb0783b */ /* 0x000e6e0000000200 */
[C---:B--2---:R-:W-:Y:S08]  /*1d6c0*/  HMMA.16816.F32.BF16 R12, R168.reuse, R184, R12 ;  /* 0x000000b8a80c723c */ /* 0x044ff0000004180c */
[C---:B------:R-:W-:Y:S01]  /*1d6d0*/  HMMA.16816.F32.BF16 R16, R168.reuse, R186, R16 ;  /* 0x000000baa810723c */ /* 0x040fe20000041810 */
[----:B------:R-:W-:Y:S07]  /*1d6e0*/  LDSM.16.M88.4 R184, [R230+0x4000] ;  /* 0x00400000e6b8783b */ /* 0x000fee0000000200 */
[C---:B---3--:R-:W-:Y:S08]  /*1d6f0*/  HMMA.16816.F32.BF16 R20, R168.reuse, R196, R20 ;  /* 0x000000c4a814723c */ /* 0x048ff00000041814 */
[C---:B------:R-:W-:Y:S01]  /*1d700*/  HMMA.16816.F32.BF16 R24, R168.reuse, R198, R24 ;  /* 0x000000c6a818723c */ /* 0x040fe20000041818 */
[----:B------:R-:W2:Y:S07]  /*1d710*/  LDSM.16.M88.4 R196, [R229+0xc000] ;  /* 0x00c00000e5c4783b */ /* 0x000eae0000000200 */
[C---:B------:R-:W-:Y:S08]  /*1d720*/  HMMA.16816.F32.BF16 R28, R168.reuse, R200, R28 ;  /* 0x000000c8a81c723c */ /* 0x040ff0000004181c */
[----:B------:R-:W-:Y:S01]  /*1d730*/  HMMA.16816.F32.BF16 R32, R168, R202, R32 ;  /* 0x000000caa820723c */ /* 0x000fe20000041820 */
[----:B------:R-:W3:Y:S05]  /*1d740*/  LDSM.16.M88.4 R168, [R229+0xc800] ;  /* 0x00c80000e5a8783b */ /* 0x000eea0000000200 */
[----:B------:R-:W1:Y:S02]  /*1d750*/  LDSM.16.M88.4 R200, [R229+0xd000] ;  /* 0x00d00000e5c8783b */ /* 0x000e640000000200 */
[C---:B-----5:R-:W-:Y:S08]  /*1d760*/  HMMA.16816.F32.BF16 R4, R172.reuse, R180, R4 ;  /* 0x000000b4ac04723c */ /* 0x060ff00000041804 */
[C---:B------:R-:W-:Y:S01]  /*1d770*/  HMMA.16816.F32.BF16 R8, R172.reuse, R182, R8 ;  /* 0x000000b6ac08723c */ /* 0x040fe20000041808 */
[----:B------:R-:W5:Y:S07]  /*1d780*/  LDSM.16.M88.4 R180, [R229+0xd800] ;  /* 0x00d80000e5b4783b */ /* 0x000f6e0000000200 */
[C---:B----4-:R-:W-:Y:S08]  /*1d790*/  HMMA.16816.F32.BF16 R12, R172.reuse, R188, R12 ;  /* 0x000000bcac0c723c */ /* 0x050ff0000004180c */
[C---:B------:R-:W-:Y:S01]  /*1d7a0*/  HMMA.16816.F32.BF16 R16, R172.reuse, R190, R16 ;  /* 0x000000beac10723c */ /* 0x040fe20000041810 */
[----:B------:R-:W-:Y:S07]  /*1d7b0*/  LDSM.16.M88.4 R188, [R228+0x4000] ;  /* 0x00400000e4bc783b */ /* 0x000fee0000000200 */
[C---:B------:R-:W-:Y:S08]  /*1d7c0*/  HMMA.16816.F32.BF16 R20, R172.reuse, R192, R20 ;  /* 0x000000c0ac14723c */ /* 0x040ff00000041814 */
[C---:B------:R-:W-:Y:S01]  /*1d7d0*/  HMMA.16816.F32.BF16 R24, R172.reuse, R194, R24 ;  /* 0x000000c2ac18723c */ /* 0x040fe20000041818 */
[----:B------:R-:W4:Y:S07]  /*1d7e0*/  LDSM.16.M88.4 R192, [R215] ;  /* 0x00000000d7c0783b */ /* 0x000f2e0000000200 */
[C---:B-1----:R-:W-:Y:S08]  /*1d7f0*/  HMMA.16816.F32.BF16 R28, R172.reuse, R176, R28 ;  /* 0x000000b0ac1c723c */ /* 0x042ff0000004181c */
[----:B------:R-:W-:Y:S01]  /*1d800*/  HMMA.16816.F32.BF16 R32, R172, R178, R32 ;  /* 0x000000b2ac20723c */ /* 0x000fe20000041820 */
[----:B------:R-:W-:Y:S05]  /*1d810*/  LDSM.16.M88.4 R172, [R213] ;  /* 0x00000000d5ac783b */ /* 0x000fea0000000200 */
[----:B------:R-:W-:Y:S02]  /*1d820*/  LDSM.16.M88.4 R176, [R212] ;  /* 0x00000000d4b0783b */ /* 0x000fe40000000200 */
[C---:B--2---:R-:W-:Y:S08]  /*1d830*/  HMMA.16816.F32.BF16 R4, R184.reuse, R196, R4 ;  /* 0x000000c4b804723c */ /* 0x044ff00000041804 */
[C---:B------:R-:W-:Y:S01]  /*1d840*/  HMMA.16816.F32.BF16 R8, R184.reuse, R198, R8 ;  /* 0x000000c6b808723c */ /* 0x040fe20000041808 */
[----:B------:R-:W-:Y:S07]  /*1d850*/  LDSM.16.M88.4 R196, [R226+0x4000] ;  /* 0x00400000e2c4783b */ /* 0x000fee0000000200 */
[C---:B---3--:R-:W-:Y:S08]  /*1d860*/  HMMA.16816.F32.BF16 R12, R184.reuse, R168, R12 ;  /* 0x000000a8b80c723c */ /* 0x048ff0000004180c */
[C---:B------:R-:W-:Y:S01]  /*1d870*/  HMMA.16816.F32.BF16 R16, R184.reuse, R170, R16 ;  /* 0x000000aab810723c */ /* 0x040fe20000041810 */
[----:B------:R-:W1:Y:S07]  /*1d880*/  LDSM.16.M88.4 R168, [R214] ;  /* 0x00000000d6a8783b */ /* 0x000e6e0000000200 */
[C---:B------:R-:W-:Y:S08]  /*1d890*/  HMMA.16816.F32.BF16 R20, R184.reuse, R200, R20 ;  /* 0x000000c8b814723c */ /* 0x040ff00000041814 */
[C---:B------:R-:W-:Y:S01]  /*1d8a0*/  HMMA.16816.F32.BF16 R24, R184.reuse, R202, R24 ;  /* 0x000000cab818723c */ /* 0x040fe20000041818 */
[----:B------:R-:W2:Y:S07]  /*1d8b0*/  LDSM.16.M88.4 R200, [R224+0xc000] ;  /* 0x00c00000e0c8783b */ /* 0x000eae0000000200 */
[C---:B-----5:R-:W-:Y:S08]  /*1d8c0*/  HMMA.16816.F32.BF16 R28, R184.reuse, R180, R28 ;  /* 0x000000b4b81c723c */ /* 0x060ff0000004181c */
[----:B------:R-:W-:Y:S01]  /*1d8d0*/  HMMA.16816.F32.BF16 R32, R184, R182, R32 ;  /* 0x000000b6b820723c */ /* 0x000fe20000041820 */
[----:B------:R-:W3:Y:S05]  /*1d8e0*/  LDSM.16.M88.4 R180, [R224+0xc800] ;  /* 0x00c80000e0b4783b */ /* 0x000eea0000000200 */
[----:B------:R-:W5:Y:S02]  /*1d8f0*/  LDSM.16.M88.4 R184, [R224+0xd000] ;  /* 0x00d00000e0b8783b */ /* 0x000f640000000200 */
[C---:B----4-:R-:W-:Y:S08]  /*1d900*/  HMMA.16816.F32.BF16 R4, R188.reuse, R192, R4 ;  /* 0x000000c0bc04723c */ /* 0x050ff00000041804 */
[C---:B------:R-:W-:Y:S01]  /*1d910*/  HMMA.16816.F32.BF16 R8, R188.reuse, R194, R8 ;  /* 0x000000c2bc08723c */ /* 0x040fe20000041808 */
[----:B------:R-:W4:Y:S07]  /*1d920*/  LDSM.16.M88.4 R192, [R224+0xd800] ;  /* 0x00d80000e0c0783b */ /* 0x000f2e0000000200 */
[C---:B-1----:R-:W-:Y:S08]  /*1d930*/  HMMA.16816.F32.BF16 R12, R188.reuse, R168, R12 ;  /* 0x000000a8bc0c723c */ /* 0x042ff0000004180c */
[C---:B------:R-:W-:Y:S01]  /*1d940*/  HMMA.16816.F32.BF16 R16, R188.reuse, R170, R16 ;  /* 0x000000aabc10723c */ /* 0x040fe20000041810 */
[----:B------:R-:W-:Y:S07]  /*1d950*/  LDSM.16.M88.4 R168, [R225+0x4000] ;  /* 0x00400000e1a8783b */ /* 0x000fee0000000200 */
[C---:B------:R-:W-:Y:S08]  /*1d960*/  HMMA.16816.F32.BF16 R20, R188.reuse, R172, R20 ;  /* 0x000000acbc14723c */ /* 0x040ff00000041814 */
[C---:B------:R-:W-:Y:S01]  /*1d970*/  HMMA.16816.F32.BF16 R24, R188.reuse, R174, R24 ;  /* 0x000000aebc18723c */ /* 0x040fe20000041818 */
[----:B------:R-:W1:Y:S07]  /*1d980*/  LDSM.16.M88.4 R172, [R220+0x4000] ;  /* 0x00400000dcac783b */ /* 0x000e6e0000000200 */
[C---:B------:R-:W-:Y:S08]  /*1d990*/  HMMA.16816.F32.BF16 R28, R188.reuse, R176, R28 ;  /* 0x000000b0bc1c723c */ /* 0x040ff0000004181c */
[----:B------:R-:W-:Y:S01]  /*1d9a0*/  HMMA.16816.F32.BF16 R32, R188, R178, R32 ;  /* 0x000000b2bc20723c */ /* 0x000fe20000041820 */
[----:B------:R-:W1:Y:S05]  /*1d9b0*/  LDSM.16.M88.4 R176, [R220+0x4800] ;  /* 0x00480000dcb0783b */ /* 0x000e6a0000000200 */
[----:B------:R-:W1:Y:S02]  /*1d9c0*/  LDSM.16.M88.4 R188, [R220+0x5000] ;  /* 0x00500000dcbc783b */ /* 0x000e640000000200 */
[C---:B--2---:R-:W-:Y:S08]  /*1d9d0*/  HMMA.16816.F32.BF16 R4, R196.reuse, R200, R4 ;  /* 0x000000c8c404723c */ /* 0x044ff00000041804 */
[C---:B------:R-:W-:Y:S01]  /*1d9e0*/  HMMA.16816.F32.BF16 R8, R196.reuse, R202, R8 ;  /* 0x000000cac408723c */ /* 0x040fe20000041808 */
[----:B------:R-:W2:Y:S07]  /*1d9f0*/  LDSM.16.M88.4 R200, [R220+0x5800] ;  /* 0x00580000dcc8783b */ /* 0x000eae0000000200 */
[C---:B---3--:R-:W-:Y:S08]  /*1da00*/  HMMA.16816.F32.BF16 R12, R196.reuse, R180, R12 ;  /* 0x000000b4c40c723c */ /* 0x048ff0000004180c */
[C---:B------:R-:W-:Y:S01]  /*1da10*/  HMMA.16816.F32.BF16 R16, R196.reuse, R182, R16 ;  /* 0x000000b6c410723c */ /* 0x040fe20000041810 */
[----:B------:R-:W-:Y:S07]  /*1da20*/  LDSM.16.M88.4 R180, [R230+0x6000] ;  /* 0x00600000e6b4783b */ /* 0x000fee0000000200 */
[C---:B-----5:R-:W-:Y:S08]  /*1da30*/  HMMA.16816.F32.BF16 R20, R196.reuse, R184, R20 ;  /* 0x000000b8c414723c */ /* 0x060ff00000041814 */
[C---:B------:R-:W-:Y:S01]  /*1da40*/  HMMA.16816.F32.BF16 R24, R196.reuse, R186, R24 ;  /* 0x000000bac418723c */ /* 0x040fe20000041818 */
[----:B------:R-:W3:Y:S07]  /*1da50*/  LDSM.16.M88.4 R184, [R229+0xe000] ;  /* 0x00e00000e5b8783b */ /* 0x000eee0000000200 */
[C---:B----4-:R-:W-:Y:S08]  /*1da60*/  HMMA.16816.F32.BF16 R28, R196.reuse, R192, R28 ;  /* 0x000000c0c41c723c */ /* 0x050ff0000004181c */
[----:B------:R-:W-:Y:S01]  /*1da70*/  HMMA.16816.F32.BF16 R32, R196, R194, R32 ;  /* 0x000000c2c420723c */ /* 0x000fe20000041820 */
[----:B------:R-:W4:Y:S05]  /*1da80*/  LDSM.16.M88.4 R192, [R229+0xe800] ;  /* 0x00e80000e5c0783b */ /* 0x000f2a0000000200 */
[----:B------:R-:W5:Y:S02]  /*1da90*/  LDSM.16.M88.4 R196, [R229+0xf000] ;  /* 0x00f00000e5c4783b */ /* 0x000f640000000200 */
[C---:B-1----:R-:W-:Y:S08]  /*1daa0*/  HMMA.16816.F32.BF16 R4, R168.reuse, R172, R4 ;  /* 0x000000aca804723c */ /* 0x042ff00000041804 */
[C---:B------:R-:W-:Y:S01]  /*1dab0*/  HMMA.16816.F32.BF16 R8, R168.reuse, R174, R8 ;  /* 0x000000aea808723c */ /* 0x040fe20000041808 */
[----:B------:R-:W1:Y:S07]  /*1dac0*/  LDSM.16.M88.4 R172, [R229+0xf800] ;  /* 0x00f80000e5ac783b */ /* 0x000e6e0000000200 */
[C---:B------:R-:W-:Y:S08]  /*1dad0*/  HMMA.16816.F32.BF16 R12, R168.reuse, R176, R12 ;  /* 0x000000b0a80c723c */ /* 0x040ff0000004180c */
[C---:B------:R-:W-:Y:S01]  /*1dae0*/  HMMA.16816.F32.BF16 R16, R168.reuse, R178, R16 ;  /* 0x000000b2a810723c */ /* 0x040fe20000041810 */
[----:B------:R-:W-:Y:S07]  /*1daf0*/  LDSM.16.M88.4 R176, [R228+0x6000] ;  /* 0x00600000e4b0783b */ /* 0x000fee0000000200 */
[C---:B------:R-:W-:Y:S08]  /*1db00*/  HMMA.16816.F32.BF16 R20, R168.reuse, R188, R20 ;  /* 0x000000bca814723c */ /* 0x040ff00000041814 */
[C---:B------:R-:W-:Y:S01]  /*1db10*/  HMMA.16816.F32.BF16 R24, R168.reuse, R190, R24 ;  /* 0x000000bea818723c */ /* 0x040fe20000041818 */
[----:B------:R-:W1:Y:S07]  /*1db20*/  LDSM.16.M88.4 R188, [R211] ;  /* 0x00000000d3bc783b */ /* 0x000e6e0000000200 */
[C---:B--2---:R-:W-:Y:S08]  /*1db30*/  HMMA.16816.F32.BF16 R28, R168.reuse, R200, R28 ;  /* 0x000000c8a81c723c */ /* 0x044ff0000004181c */
[----:B------:R-:W-:Y:S01]  /*1db40*/  HMMA.16816.F32.BF16 R32, R168, R202, R32 ;  /* 0x000000caa820723c */ /* 0x000fe20000041820 */
[----:B------:R-:W2:Y:S05]  /*1db50*/  LDSM.16.M88.4 R168, [R210] ;  /* 0x00000000d2a8783b */ /* 0x000eaa0000000200 */
[----:B------:R-:W1:Y:S02]  /*1db60*/  LDSM.16.M88.4 R200, [R209] ;  /* 0x00000000d1c8783b */ /* 0x000e640000000200 */
[C---:B---3--:R-:W-:Y:S08]  /*1db70*/  HMMA.16816.F32.BF16 R4, R180.reuse, R184, R4 ;  /* 0x000000b8b404723c */ /* 0x048ff00000041804 */
[C---:B------:R-:W-:Y:S01]  /*1db80*/  HMMA.16816.F32.BF16 R8, R180.reuse, R186, R8 ;  /* 0x000000bab408723c */ /* 0x040fe20000041808 */
[----:B------:R-:W3:Y:S07]  /*1db90*/  LDSM.16.M88.4 R184, [R208] ;  /* 0x00000000d0b8783b */ /* 0x000eee0000000200 */
[C---:B----4-:R-:W-:Y:S08]  /*1dba0*/  HMMA.16816.F32.BF16 R12, R180.reuse, R192, R12 ;  /* 0x000000c0b40c723c */ /* 0x050ff0000004180c */
[C---:B------:R-:W-:Y:S01]  /*1dbb0*/  HMMA.16816.F32.BF16 R16, R180.reuse, R194, R16 ;  /* 0x000000c2b410723c */ /* 0x040fe20000041810 */
[----:B------:R-:W-:Y:S07]  /*1dbc0*/  LDSM.16.M88.4 R192, [R226+0x6000] ;  /* 0x00600000e2c0783b */ /* 0x000fee0000000200 */
[C---:B-----5:R-:W-:Y:S08]  /*1dbd0*/  HMMA.16816.F32.BF16 R20, R180.reuse, R196, R20 ;  /* 0x000000c4b414723c */ /* 0x060ff00000041814 */
[C---:B------:R-:W-:Y:S01]  /*1dbe0*/  HMMA.16816.F32.BF16 R24, R180.reuse, R198, R24 ;  /* 0x000000c6b418723c */ /* 0x040fe20000041818 */
[----:B------:R-:W4:Y:S07]  /*1dbf0*/  LDSM.16.M88.4 R196, [R224+0xe000] ;  /* 0x00e00000e0c4783b */ /* 0x000f2e0000000200 */
[C---:B-1----:R-:W-:Y:S08]  /*1dc00*/  HMMA.16816.F32.BF16 R28, R180.reuse, R172, R28 ;  /* 0x000000acb41c723c */ /* 0x042ff0000004181c */
[----:B------:R-:W-:Y:S01]  /*1dc10*/  HMMA.16816.F32.BF16 R32, R180, R174, R32 ;  /* 0x000000aeb420723c */ /* 0x000fe20000041820 */
[----:B------:R-:W-:Y:S05]  /*1dc20*/  LDSM.16.M88.4 R172, [R224+0xf000] ;  /* 0x00f00000e0ac783b */ /* 0x000fea0000000200 */
[----:B------:R-:W-:Y:S02]  /*1dc30*/  LDSM.16.M88.4 R180, [R224+0xf800] ;  /* 0x00f80000e0b4783b */ /* 0x000fe40000000200 */
[C---:B------:R-:W-:Y:S08]  /*1dc40*/  HMMA.16816.F32.BF16 R4, R176.reuse, R188, R4 ;  /* 0x000000bcb004723c */ /* 0x040ff00000041804 */
[C---:B------:R-:W-:Y:S01]  /*1dc50*/  HMMA.16816.F32.BF16 R8, R176.reuse, R190, R8 ;  /* 0x000000beb008723c */ /* 0x040fe20000041808 */
[----:B------:R-:W-:Y:S07]  /*1dc60*/  LDSM.16.M88.4 R188, [R225+0x6000] ;  /* 0x00600000e1bc783b */ /* 0x000fee0000000200 */
[C---:B--2---:R-:W-:Y:S08]  /*1dc70*/  HMMA.16816.F32.BF16 R12, R176.reuse, R168, R12 ;  /* 0x000000a8b00c723c */ /* 0x044ff0000004180c */
[C---:B------:R-:W-:Y:S01]  /*1dc80*/  HMMA.16816.F32.BF16 R16, R176.reuse, R170, R16 ;  /* 0x000000aab010723c */ /* 0x040fe20000041810 */
[----:B------:R-:W1:Y:S07]  /*1dc90*/  LDSM.16.M88.4 R168, [R224+0xe800] ;  /* 0x00e80000e0a8783b */ /* 0x000e6e0000000200 */
[C---:B------:R-:W-:Y:S08]  /*1dca0*/  HMMA.16816.F32.BF16 R20, R176.reuse, R200, R20 ;  /* 0x000000c8b014723c */ /* 0x040ff00000041814 */
[C---:B------:R-:W-:Y:S01]  /*1dcb0*/  HMMA.16816.F32.BF16 R24, R176.reuse, R202, R24 ;  /* 0x000000cab018723c */ /* 0x040fe20000041818 */
[----:B------:R-:W2:Y:S07]  /*1dcc0*/  LDSM.16.M88.4 R200, [R220+0x6000] ;  /* 0x00600000dcc8783b */ /* 0x000eae0000000200 */
[C---:B---3--:R-:W-:Y:S08]  /*1dcd0*/  HMMA.16816.F32.BF16 R28, R176.reuse, R184, R28 ;  /* 0x000000b8b01c723c */ /* 0x048ff0000004181c */
[----:B------:R-:W-:Y:S08]  /*1dce0*/  HMMA.16816.F32.BF16 R32, R176, R186, R32 ;  /* 0x000000bab020723c */ /* 0x000ff00000041820 */
[C---:B----4-:R-:W-:Y:S08]  /*1dcf0*/  HMMA.16816.F32.BF16 R4, R192.reuse, R196, R4 ;  /* 0x000000c4c004723c */ /* 0x050ff00000041804 */
[C---:B------:R-:W-:Y:S08]  /*1dd00*/  HMMA.16816.F32.BF16 R8, R192.reuse, R198, R8 ;  /* 0x000000c6c008723c */ /* 0x040ff00000041808 */
[C---:B-1----:R-:W-:Y:S08]  /*1dd10*/  HMMA.16816.F32.BF16 R12, R192.reuse, R168, R12 ;  /* 0x000000a8c00c723c */ /* 0x042ff0000004180c */
[C---:B------:R-:W-:Y:S01]  /*1dd20*/  HMMA.16816.F32.BF16 R16, R192.reuse, R170, R16 ;  /* 0x000000aac010723c */ /* 0x040fe20000041810 */
[----:B------:R-:W1:Y:S07]  /*1dd30*/  LDSM.16.M88.4 R168, [R220+0x6800] ;  /* 0x00680000dca8783b */ /* 0x000e6e0000000200 */
[C---:B------:R-:W-:Y:S08]  /*1dd40*/  HMMA.16816.F32.BF16 R20, R192.reuse, R172, R20 ;  /* 0x000000acc014723c */ /* 0x040ff00000041814 */
[C---:B------:R-:W-:Y:S08]  /*1dd50*/  HMMA.16816.F32.BF16 R24, R192.reuse, R174, R24 ;  /* 0x000000aec018723c */ /* 0x040ff00000041818 */
[C---:B------:R-:W-:Y:S08]  /*1dd60*/  HMMA.16816.F32.BF16 R28, R192.reuse, R180, R28 ;  /* 0x000000b4c01c723c */ /* 0x040ff0000004181c */
[----:B------:R-:W-:Y:S08]  /*1dd70*/  HMMA.16816.F32.BF16 R32, R192, R182, R32 ;  /* 0x000000b6c020723c */ /* 0x000ff00000041820 */
[C---:B--2---:R-:W-:Y:S08]  /*1dd80*/  HMMA.16816.F32.BF16 R4, R188.reuse, R200, R4 ;  /* 0x000000c8bc04723c */ /* 0x044ff00000041804 */
[C---:B------:R-:W-:Y:S08]  /*1dd90*/  HMMA.16816.F32.BF16 R8, R188.reuse, R202, R8 ;  /* 0x000000cabc08723c */ /* 0x040ff00000041808 */
[C---:B-1----:R-:W-:Y:S08]  /*1dda0*/  HMMA.16816.F32.BF16 R12, R188.reuse, R168, R12 ;  /* 0x000000a8bc0c723c */ /* 0x042ff0000004180c */
[-C--:B------:R-:W-:Y:S01]  /*1ddb0*/  FMUL.FTZ R202, R4, R164.reuse ;  /* 0x000000a404ca7220 */ /* 0x080fe20000410000 */
[C---:B------:R-:W-:Y:S03]  /*1ddc0*/  HMMA.16816.F32.BF16 R16, R188.reuse, R170, R16 ;  /* 0x000000aabc10723c */ /* 0x040fe60000041810 */
[-C--:B------:R-:W-:Y:S02]  /*1ddd0*/  FMUL.FTZ R194, R5, R164.reuse ;  /* 0x000000a405c27220 */ /* 0x080fe40000410000 */
[----:B------:R-:W1:Y:S01]  /*1dde0*/  MUFU.TANH R202, R202 ;  /* 0x000000ca00ca7308 */ /* 0x000e620000002400 */
[-C--:B------:R-:W-:Y:S02]  /*1ddf0*/  FMUL.FTZ R193, R6, R164.reuse ;  /* 0x000000a406c17220 */ /* 0x080fe40000410000 */
[-C--:B------:R-:W-:Y:S04]  /*1de00*/  FMUL.FTZ R9, R9, R164.reuse ;  /* 0x000000a409097220 */ /* 0x080fe80000410000 */
[-C--:B------:R-:W-:Y:S02]  /*1de10*/  FMUL.FTZ R10, R10, R164.reuse ;  /* 0x000000a40a0a7220 */ /* 0x080fe40000410000 */
[-C--:B------:R-:W-:Y:S01]  /*1de20*/  FMUL.FTZ R11, R11, R164.reuse ;  /* 0x000000a40b0b7220 */ /* 0x080fe20000410000 */
[----:B------:R-:W2:Y:S01]  /*1de30*/  MUFU.TANH R205, R9 ;  /* 0x0000000900cd7308 */ /* 0x000ea20000002400 */
[-C--:B------:R-:W-:Y:S02]  /*1de40*/  FMUL.FTZ R195, R7, R164.reuse ;  /* 0x000000a407c37220 */ /* 0x080fe40000410000 */
[----:B------:R-:W3:Y:S01]  /*1de50*/  LDSM.16.M88.4 R4, [R220+0x7000] ;  /* 0x00700000dc04783b */ /* 0x000ee20000000200 */
[-C--:B------:R-:W-:Y:S02]  /*1de60*/  FMUL.FTZ R192, R8, R164.reuse ;  /* 0x000000a408c07220 */ /* 0x080fe40000410000 */
[-C--:B------:R-:W-:Y:S02]  /*1de70*/  FMUL.FTZ R196, R12, R164.reuse ;  /* 0x000000a40cc47220 */ /* 0x080fe40000410000 */
[-C--:B------:R-:W-:Y:S02]  /*1de80*/  FMUL.FTZ R13, R13, R164.reuse ;  /* 0x000000a40d0d7220 */ /* 0x080fe40000410000 */
[----:B------:R-:W4:Y:S01]  /*1de90*/  MUFU.TANH R203, R10 ;  /* 0x0000000a00cb7308 */ /* 0x000f220000002400 */
[-C--:B------:R-:W-:Y:S02]  /*1dea0*/  FMUL.FTZ R175, R16, R164.reuse ;  /* 0x000000a410af7220 */ /* 0x080fe40000410000 */
[-C--:B------:R-:W-:Y:S02]  /*1deb0*/  FMUL.FTZ R14, R14, R164.reuse ;  /* 0x000000a40e0e7220 */ /* 0x080fe40000410000 */
[-C--:B------:R-:W-:Y:S02]  /*1dec0*/  FMUL.FTZ R15, R15, R164.reuse ;  /* 0x000000a40f0f7220 */ /* 0x080fe40000410000 */
[-C--:B------:R-:W-:Y:S02]  /*1ded0*/  FMUL.FTZ R17, R17, R164.reuse ;  /* 0x000000a411117220 */ /* 0x080fe40000410000 */
[-C--:B------:R-:W-:Y:S01]  /*1dee0*/  FMUL.FTZ R18, R18, R164.reuse ;  /* 0x000000a412127220 */ /* 0x080fe20000410000 */
[----:B------:R5:W1:Y:S01]  /*1def0*/  MUFU.TANH R201, R11 ;  /* 0x0000000b00c97308 */ /* 0x000a620000002400 */
[-C--:B------:R-:W-:Y:S09]  /*1df00*/  FMUL.FTZ R19, R19, R164.reuse ;  /* 0x000000a413137220 */ /* 0x080ff20000410000 */
[----:B------:R-:W1:Y:S10]  /*1df10*/  MUFU.TANH R194, R194 ;  /* 0x000000c200c27308 */ /* 0x000e740000002400 */
[----:B------:R-:W1:Y:S01]  /*1df20*/  MUFU.TANH R193, R193 ;  /* 0x000000c100c17308 */ /* 0x000e620000002400 */
[C---:B---3--:R-:W-:Y:S01]  /*1df30*/  HMMA.16816.F32.BF16 R20, R188.reuse, R4, R20 ;  /* 0x00000004bc14723c */ /* 0x048fe20000041814 */
[----:B-----5:R-:W3:Y:S01]  /*1df40*/  LDSM.16.M88.4 R8, [R220+0x7800] ;  /* 0x00780000dc08783b */ /* 0x020ee20000000200 */
[----:B------:R-:W-:Y:S07]  /*1df50*/  DEPBAR.LE SB0, 0x0 ;  /* 0x000080000000791a */ /* 0x000fee0000000000 */
[----:B------:R-:W1:Y:S01]  /*1df60*/  MUFU.TANH R195, R195 ;  /* 0x000000c300c37308 */ /* 0x000e620000002400 */
[----:B------:R-:W-:Y:S01]  /*1df70*/  BAR.SYNC.DEFER_BLOCKING 0x0 ;  /* 0x0000000000007b1d */ /* 0x000fe20000010000 */
[C---:B------:R-:W-:Y:S08]  /*1df80*/  HMMA.16816.F32.BF16 R24, R188.reuse, R6, R24 ;  /* 0x00000006bc18723c */ /* 0x040ff00000041818 */
[----:B------:R-:W1:Y:S05]  /*1df90*/  MUFU.TANH R192, R192 ;  /* 0x000000c000c07308 */ /* 0x000e6a0000002400 */
[-C--:B------:R-:W-:Y:S02]  /*1dfa0*/  FMUL.FTZ R204, R20, R164.reuse ;  /* 0x000000a414cc7220 */ /* 0x080fe40000410000 */
[-C--:B------:R-:W-:Y:S03]  /*1dfb0*/  FMUL.FTZ R21, R21, R164.reuse ;  /* 0x000000a415157220 */ /* 0x080fe60000410000 */
[----:B------:R-:W1:Y:S01]  /*1dfc0*/  MUFU.TANH R196, R196 ;  /* 0x000000c400c47308 */ /* 0x000e620000002400 */
[-C--:B------:R-:W-:Y:S02]  /*1dfd0*/  FMUL.FTZ R22, R22, R164.reuse ;  /* 0x000000a416167220 */ /* 0x080fe40000410000 */
[-C--:B------:R-:W-:Y:S03]  /*1dfe0*/  FMUL.FTZ R23, R23, R164.reuse ;  /* 0x000000a417177220 */ /* 0x080fe60000410000 */
[-C--:B------:R-:W-:Y:S02]  /*1dff0*/  FMUL.FTZ R184, R24, R164.reuse ;  /* 0x000000a418b87220 */ /* 0x080fe40000410000 */
[-C--:B------:R-:W-:Y:S02]  /*1e000*/  FMUL.FTZ R25, R25, R164.reuse ;  /* 0x000000a419197220 */ /* 0x080fe40000410000 */
[----:B------:R1:W1:Y:S01]  /*1e010*/  MUFU.TANH R199, R13 ;  /* 0x0000000d00c77308 */ /* 0x0002620000002400 */
[-C--:B------:R-:W-:Y:S02]  /*1e020*/  FMUL.FTZ R26, R26, R164.reuse ;  /* 0x000000a41a1a7220 */ /* 0x080fe40000410000 */
[----:B------:R-:W-:Y:S01]  /*1e030*/  FMUL.FTZ R27, R27, R164 ;  /* 0x000000a41b1b7220 */ /* 0x000fe20000410000 */
[C---:B---3--:R-:W-:Y:S06]  /*1e040*/  HMMA.16816.F32.BF16 R28, R188.reuse, R8, R28 ;  /* 0x00000008bc1c723c */ /* 0x048fec000004181c */
[----:B------:R3:W1:Y:S02]  /*1e050*/  MUFU.TANH R198, R14 ;  /* 0x0000000e00c67308 */ /* 0x0006640000002400 */
[----:B------:R-:W-:Y:S07]  /*1e060*/  HMMA.16816.F32.BF16 R32, R188, R10, R32 ;  /* 0x0000000abc20723c */ /* 0x000fee0000041820 */
[----:B------:R-:W-:Y:S01]  /*1e070*/  MOV R188, R206 ;  /* 0x000000ce00bc7202 */ /* 0x000fe20000000f00 */
[----:B------:R3:W1:Y:S01]  /*1e080*/  MUFU.TANH R200, R15 ;  /* 0x0000000f00c87308 */ /* 0x0006620000002400 */
[----:B------:R-:W-:Y:S07]  /*1e090*/  IMAD.MOV.U32 R189, RZ, RZ, R207 ;  /* 0x000000ffffbd7224 */ /* 0x000fee00078e00cf */
[-C--:B------:R-:W-:Y:S02]  /*1e0a0*/  FMUL.FTZ R177, R28, R164.reuse ;  /* 0x000000a41cb17220 */ /* 0x080fe40000410000 */
[----:B------:R-:W1:Y:S01]  /*1e0b0*/  MUFU.TANH R175, R175 ;  /* 0x000000af00af7308 */ /* 0x000e620000002400 */
[-C--:B------:R-:W-:Y:S02]  /*1e0c0*/  FMUL.FTZ R29, R29, R164.reuse ;  /* 0x000000a41d1d7220 */ /* 0x080fe40000410000 */
[-C--:B------:R-:W-:Y:S02]  /*1e0d0*/  FMUL.FTZ R30, R30, R164.reuse ;  /* 0x000000a41e1e7220 */ /* 0x080fe40000410000 */
[-C--:B------:R-:W-:Y:S02]  /*1e0e0*/  FMUL.FTZ R31, R31, R164.reuse ;  /* 0x000000a41f1f7220 */ /* 0x080fe40000410000 */
[-C--:B------:R-:W-:Y:S02]  /*1e0f0*/  FMUL.FTZ R178, R32, R164.reuse ;  /* 0x000000a420b27220 */ /* 0x080fe40000410000 */
[-C--:B------:R-:W-:Y:S01]  /*1e100*/  FMUL.FTZ R33, R33, R164.reuse ;  /* 0x000000a421217220 */ /* 0x080fe20000410000 */
[----:B------:R3:W1:Y:S01]  /*1e110*/  MUFU.TANH R174, R17 ;  /* 0x0000001100ae7308 */ /* 0x0006620000002400 */
[-C--:B------:R-:W-:Y:S02]  /*1e120*/  FMUL.FTZ R34, R34, R164.reuse ;  /* 0x000000a422227220 */ /* 0x080fe40000410000 */
[----:B------:R-:W-:Y:S07]  /*1e130*/  FMUL.FTZ R35, R35, R164 ;  /* 0x000000a423237220 */ /* 0x000fee0000410000 */
[----:B------:R3:W1:Y:S10]  /*1e140*/  MUFU.TANH R173, R18 ;  /* 0x0000001200ad7308 */ /* 0x0006740000002400 */
[----:B------:R3:W1:Y:S10]  /*1e150*/  MUFU.TANH R172, R19 ;  /* 0x0000001300ac7308 */ /* 0x0006740000002400 */
[----:B------:R-:W1:Y:S10]  /*1e160*/  MUFU.TANH R204, R204 ;  /* 0x000000cc00cc7308 */ /* 0x000e740000002400 */
[----:B------:R3:W1:Y:S10]  /*1e170*/  MUFU.TANH R187, R21 ;  /* 0x0000001500bb7308 */ /* 0x0006740000002400 */
        /* <DEDUP_REMOVED lines=13> */
[----:B------:R3:W1:Y:S01]  /*1e250*/  MUFU.TANH R166, R35 ;  /* 0x0000002300a67308 */ /* 0x0006620000002400 */
[----:B------:R-:W-:-:S05]  /*1e260*/  @!P0 BRA `(.L_x_1421) ;  /* 0x00000be000008947 */ /* 0x000fca0003800000 */
[----:B--2-4-:R-:W-:Y:S01]  /*1e270*/  ISETP.NE.U32.AND P0, PT, R248, RZ, PT ;  /* 0x000000fff800720c */ /* 0x014fe20003f05070 */
[----:B------:R-:W-:Y:S03]  /*1e280*/  BSSY B0, `(.L_x_1422) ;  /* 0x0000048000007945 */ /* 0x000fe60003800000 */
[----:B------:R-:W-:Y:S11]  /*1e290*/  ISETP.NE.AND.EX P0, PT, R249, RZ, PT, P0 ;  /* 0x000000fff900720c */ /* 0x000ff60003f05300 */
[----:B------:R-:W-:Y:S02]  /*1e2a0*/  @!UPT UIADD3 URZ, URZ, URZ, URZ ;  /* 0x0000003f3f3ff290 */ /* 0x000fe4000fffe03f */
[----:B------:R-:W-:-:S05]  /*1e2b0*/  @!P0 BRA `(.L_x_1423) ;  /* 0x0000040000008947 */ /* 0x000fca0003800000 */
[----:B------:R-:W-:Y:S01]  /*1e2c0*/  IMAD.SHL.U32 R5, R251, 0x40, RZ ;  /* 0x00000040fb057824 */ /* 0x000fe200078e00ff */
[----:B------:R-:W-:Y:S02]  /*1e2d0*/  ULDC.64 UR4, c[0x0][0x118] ;  /* 0x0000460000047ab9 */ /* 0x000fe40000000a00 */
[----:B------:R-:W2:Y:S02]  /*1e2e0*/  LD.E R12, [R2.64+0x170] ;  /* 0x00017004020c7980 */ /* 0x000ea4000c101900 */
[C---:B------:R-:W-:Y:S04]  /*1e2f0*/  IADD3 R10, R5.reuse, -0x40, RZ ;  /* 0xffffffc0050a7810 */ /* 0x040fe80007ffe0ff */
[----:B------:R-:W-:Y:S02]  /*1e300*/  IABS R6, R10 ;  /* 0x0000000a00067213 */ /* 0x000fe40000000000 */
[-C--:B--2---:R-:W-:Y:S02]  /*1e310*/  IABS R9, R12.reuse ;  /* 0x0000000c00097213 */ /* 0x084fe40000000000 */
[-C--:B------:R-:W-:Y:S02]  /*1e320*/  IABS R7, R12.reuse ;  /* 0x0000000c00077213 */ /* 0x080fe40000000000 */
[----:B------:R-:W2:Y:S01]  /*1e330*/  I2F.RP R8, R9 ;  /* 0x0000000900087306 */ /* 0x000ea20000209400 */
[-C--:B------:R-:W-:Y:S02]  /*1e340*/  LOP3.LUT R10, R10, R12.reuse, RZ, 0x3c, !PT ;  /* 0x0000000c0a0a7212 */ /* 0x080fe400078e3cff */
[----:B------:R-:W-:Y:S07]  /*1e350*/  IMAD.MOV R7, RZ, RZ, -R7 ;  /* 0x000000ffff077224 */ /* 0x000fee00078e0a07 */
[----:B--2---:R-:W2:Y:S02]  /*1e360*/  MUFU.RCP R4, R8 ;  /* 0x0000000800047308 */ /* 0x004ea40000001000 */
[----:B--23--:R-:W-:Y:S08]  /*1e370*/  IADD3 R14, R4, 0xffffffe, RZ ;  /* 0x0ffffffe040e7810 */ /* 0x00cff00007ffe0ff */
        /* <DEDUP_REMOVED lines=27> */
[C---:B------:R-:W-:Y:S02]  /*1e530*/  SEL R7, R4.reuse, R8, !P2 ;  /* 0x0000000804077207 */ /* 0x040fe40005000000 */
[----:B------:R-:W3:Y:S01]  /*1e540*/  LD.E.64 R8, [R2.64+0x38] ;  /* 0x0000380402087980 */ /* 0x000ee2000c101b00 */
        /* <DEDUP_REMOVED lines=11> */
[-C--:B---3--:R-:W-:Y:S02]  /*1e600*/  IMAD R6, R9, R12.reuse, RZ ;  /* 0x0000000c09067224 */ /* 0x088fe400078e02ff */
[C---:B-1----:R-:W-:Y:S04]  /*1e610*/  IMAD.WIDE.U32 R12, R8.reuse, R12, RZ ;  /* 0x0000000c080c7225 */ /* 0x042fe800078e00ff */
        /* <DEDUP_REMOVED lines=10> */
.L_x_1423:
[----:B------:R-:W-:Y:S02]  /*1e6c0*/  ULDC.64 UR4, c[0x0][0x118] ;  /* 0x0000460000047ab9 */ /* 0x000fe40000000a00 */
[----:B------:R-:W2:Y:S02]  /*1e6d0*/  LD.E R8, [R2.64+0x38] ;  /* 0x0000380402087980 */ /* 0x000ea4000c101900 */
[----:B--2---:R-:W-:Y:S04]  /*1e6e0*/  LEA R8, -R8, RZ, 0x6 ;  /* 0x000000ff08087211 */ /* 0x004fe800078e31ff */
[----:B------:R-:W-:Y:S02]  /*1e6f0*/  SHF.R.S32.HI R4, RZ, 0x1f, R8 ;  /* 0x0000001fff047819 */ /* 0x000fe40000011408 */
.L_x_1424:
[----:B------:R-:W-:Y:S05]  /*1e700*/  BSYNC B0 ;  /* 0x0000000000007941 */ /* 0x000fea0003800000 */
.L_x_1422:
[CC--:B---3--:R-:W-:Y:S01]  /*1e710*/  LEA R18, P0, R8.reuse, R240.reuse, 0x1 ;  /* 0x000000f008127211 */ /* 0x0c8fe200078008ff */
[----:B------:R-:W-:Y:S01]  /*1e720*/  ULDC.64 UR4, c[0x0][0x118] ;  /* 0x0000460000047ab9 */ /* 0x000fe20000000a00 */
[C---:B------:R-:W-:Y:S02]  /*1e730*/  IADD3 R7, P1, R8.reuse, R237, RZ ;  /* 0x000000ed08077210 */ /* 0x040fe40007f3e0ff */
[----:B------:R-:W-:Y:S02]  /*1e740*/  LEA.HI.X R19, R8, R239, R4, 0x1, P0 ;  /* 0x000000ef08137211 */ /* 0x000fe400000f0c04 */
[CC--:B------:R-:W-:Y:S01]  /*1e750*/  @P5 LEA R12, P0, R7.reuse, R240.reuse, 0x1 ;  /* 0x000000f0070c5211 */ /* 0x0c0fe200078008ff */
[----:B------:R-:W-:Y:S01]  /*1e760*/  IMAD.X R6, R4, 0x1, R238, P1 ;  /* 0x0000000104067824 */ /* 0x000fe200008e06ee */
[CC--:B------:R-:W-:Y:S01]  /*1e770*/  @P6 LEA R16, P1, R7.reuse, R240.reuse, 0x1 ;  /* 0x000000f007106211 */ /* 0x0c0fe200078208ff */
[----:B------:R-:W-:Y:S01]  /*1e780*/  @!PT LDS RZ, [RZ] ;  /* 0x00000000fffff984 */ /* 0x000fe20000000800 */
[----:B------:R-:W-:Y:S01]  /*1e790*/  @!PT LDS RZ, [RZ] ;  /* 0x00000000fffff984 */ /* 0x000fe20000000800 */
[----:B------:R-:W-:Y:S01]  /*1e7a0*/  @!PT LDS RZ, [RZ] ;  /* 0x00000000fffff984 */ /* 0x000fe20000000800 */
[----:B------:R2:W-:Y:S01]  /*1e7b0*/  @P6 LDGSTS.E.BYPASS.LTC128B.128 [R247+0x8000], [R18.64] ;  /* 0x0800000012f76fae */ /* 0x0005e2000b901d44 */
[C---:B------:R-:W-:Y:S02]  /*1e7c0*/  IADD3 R5, P2, R7.reuse, R237, RZ ;  /* 0x000000ed07057210 */ /* 0x040fe40007f5e0ff */
[CCC-:B------:R-:W-:Y:S01]  /*1e7d0*/  @P6 LEA.HI.X R17, R7.reuse, R239.reuse, R6.reuse, 0x1, P1 ;  /* 0x000000ef07116211 */ /* 0x1c0fe200008f0c06 */
[----:B------:R2:W-:Y:S01]  /*1e7e0*/  @!P6 STS.128 [R247+0x8000], RZ ;  /* 0x008000fff700e388 */ /* 0x0005e20000000c00 */
[CC--:B-1----:R-:W-:Y:S01]  /*1e7f0*/  @P5 LEA.HI.X R13, R7.reuse, R239.reuse, R6, 0x1, P0 ;  /* 0x000000ef070d5211 */ /* 0x0c2fe200000f0c06 */
[----:B------:R-:W-:Y:S01]  /*1e800*/  IMAD.X R4, R6, 0x1, R238, P2 ;  /* 0x0000000106047824 */ /* 0x000fe200010e06ee */
        /* <DEDUP_REMOVED lines=26> */
[C---:B------:R-:W-:Y:S02]  /*1e9b0*/  @P3 LEA.HI.X R21, R5.reuse, R239, R4, 0x1, P0 ;  /* 0x000000ef05153211 */ /* 0x040fe400000f0c04 */
[----:B------:R-:W-:Y:S01]  /*1e9c0*/  IADD3 R6, P2, R5, R237, RZ ;  /* 0x000000ed05067210 */ /* 0x000fe20007f5e0ff */
[----:B------:R-:W-:Y:S01]  /*1e9d0*/  @!PT LDS RZ, [RZ] ;  /* 0x00000000fffff984 */ /* 0x000fe20000000800 */
[----:B------:R-:W-:Y:S01]  /*1e9e0*/  @!PT LDS RZ, [RZ] ;  /* 0x00000000fffff984 */ /* 0x000fe20000000800 */
[----:B------:R-:W-:Y:S01]  /*1e9f0*/  @!PT LDS RZ, [RZ] ;  /* 0x00000000fffff984 */ /* 0x000fe20000000800 */
[----:B------:R2:W-:Y:S03]  /*1ea00*/  @P6 LDGSTS.E.BYPASS.LTC128B.128 [R247+0x8800], [R16.64] ;  /* 0x0880000010f76fae */ /* 0x0005e6000b901d44 */
[CC--:B------:R-:W-:Y:S01]  /*1ea10*/  @P6 LEA R30, P0, R6.reuse, R240.reuse, 0x1 ;  /* 0x000000f0061e6211 */ /* 0x0c0fe200078008ff */
[----:B------:R2:W-:Y:S01]  /*1ea20*/  @!P6 STS.128 [R247+0x8800], RZ ;  /* 0x008800fff700e388 */ /* 0x0005e20000000c00 */
[-C--:B------:R-:W-:Y:S01]  /*1ea30*/  @P4 LEA R26, P1, R6, R240.reuse, 0x1 ;  /* 0x000000f0061a4211 */ /* 0x080fe200078208ff */
[----:B------:R-:W-:Y:S01]  /*1ea40*/  IMAD.X R4, R4, 0x1, R238, P2 ;  /* 0x0000000104047824 */ /* 0x000fe200010e06ee */
[CC--:B------:R-:W-:Y:S01]  /*1ea50*/  @P5 LEA R28, P2, R6.reuse, R240.reuse, 0x1 ;  /* 0x000000f0061c5211 */ /* 0x0c0fe200078408ff */
[----:B------:R-:W-:Y:S01]  /*1ea60*/  @!PT LDS RZ, [RZ] ;  /* 0x00000000fffff984 */ /* 0x000fe20000000800 */
[----:B------:R-:W-:Y:S01]  /*1ea70*/  @!PT LDS RZ, [RZ] ;  /* 0x00000000fffff984 */ /* 0x000fe20000000800 */
[----:B------:R-:W-:Y:S01]  /*1ea80*/  @!PT LDS RZ, [RZ] ;  /* 0x00000000fffff984 */ /* 0x000fe20000000800 */
[----:B------:R2:W-:Y:S03]  /*1ea90*/  @P5 LDGSTS.E.BYPASS.LTC128B.128 [R247+0xa800], [R12.64+0x80] ;  /* 0x0a8000800cf75fae */ /* 0x0005e6000b901d44 */
[CCC-:B------:R-:W-:Y:S01]  /*1eaa0*/  @P6 LEA.HI.X R31, R6.reuse, R239.reuse, R4.reuse, 0x1, P0 ;  /* 0x000000ef061f6211 */ /* 0x1c0fe200000f0c04 */
[----:B------:R2:W-:Y:S01]  /*1eab0*/  @!P5 STS.128 [R247+0xa800], RZ ;  /* 0x00a800fff700d388 */ /* 0x0005e20000000c00 */
[CCC-:B------:R-:W-:Y:S02]  /*1eac0*/  @P5 LEA.HI.X R29, R6.reuse, R239.reuse, R4.reuse, 0x1, P2 ;  /* 0x000000ef061d5211 */ /* 0x1c0fe400010f0c04 */
[CC--:B------:R-:W-:Y:S01]  /*1ead0*/  @P4 LEA.HI.X R27, R6.reuse, R239.reuse, R4, 0x1, P1 ;  /* 0x000000ef061b4211 */ /* 0x0c0fe200008f0c04 */
[----:B------:R-:W-:Y:S01]  /*1eae0*/  @!PT LDS RZ, [RZ] ;  /* 0x00000000fffff984 */ /* 0x000fe20000000800 */
[----:B------:R-:W-:Y:S01]  /*1eaf0*/  @!PT LDS RZ, [RZ] ;  /* 0x00000000fffff984 */ /* 0x000fe20000000800 */
[----:B------:R-:W-:Y:S01]  /*1eb00*/  @!PT LDS RZ, [RZ] ;  /* 0x00000000fffff984 */ /* 0x000fe20000000800 */
[----:B------:R2:W-:Y:S01]  /*1eb10*/  @P4 LDGSTS.E.BYPASS.LTC128B.128 [R247+0xc800], [R10.64+0x100] ;  /* 0x0c8001000af74fae */ /* 0x0005e2000b901d44 */
[C---:B------:R-:W-:Y:S01]  /*1eb20*/  @P3 LEA R32, P0, R6.reuse, R240, 0x1 ;  /* 0x000000f006203211 */ /* 0x040fe200078008ff */
[----:B------:R-:W-:Y:S02]  /*1eb30*/  IMAD.MOV.U32 R240, RZ, RZ, R18 ;  /* 0x000000fffff07224 */ /* 0x000fe400078e0012 */
[----:B------:R2:W-:Y:S01]  /*1eb40*/  @!P4 STS.128 [R247+0xc800], RZ ;  /* 0x00c800fff700c388 */ /* 0x0005e20000000c00 */
[----:B------:R-:W-:Y:S01]  /*1eb50*/  @P3 LEA.HI.X R33, R6, R239, R4, 0x1, P0 ;  /* 0x000000ef06213211 */ /* 0x000fe200000f0c04 */
[----:B------:R-:W-:Y:S02]  /*1eb60*/  IMAD.MOV.U32 R239, RZ, RZ, R19 ;  /* 0x000000ffffef7224 */ /* 0x000fe400078e0013 */
        /* <DEDUP_REMOVED lines=46> */
.L_x_1421:
[----:B--2-4-:R-:W-:Y:S05]  /*1ee50*/  BSYNC B1 ;  /* 0x0000000000017941 */ /* 0x014fea0003800000 */
.L_x_1420:
[----:B------:R-:W-:Y:S01]  /*1ee60*/  ULDC.64 UR4, c[0x0][0x118] ;  /* 0x0000460000047ab9 */ /* 0x000fe20000000a00 */
[----:B-1----:R-:W-:Y:S01]  /*1ee70*/  FMNMX.FTZ R5, R202, R165, !PT ;  /* 0x000000a5ca057209 */ /* 0x002fe20007810000 */
[----:B------:R1:W2:Y:S01]  /*1ee80*/  LD.E R167, [R2.64+0xdc] ;  /* 0x0000dc0402a77980 */ /* 0x0002a2000c101900 */
[----:B------:R-:W-:Y:S02]  /*1ee90*/  FMNMX.FTZ R6, R193, R0, !PT ;  /* 0x00000000c1067209 */ /* 0x000fe40007810000 */
[----:B------:R-:W-:Y:S01]  /*1eea0*/  FMNMX.FTZ R5, R194, R5, !PT ;  /* 0x00000005c2057209 */ /* 0x000fe20007810000 */
[----:B---3--:R-:W-:Y:S01]  /*1eeb0*/  LDSM.16.MT88.4 R12, [R234+0x10000] ;  /* 0x01000000ea0c783b */ /* 0x008fe20000004200 */
[----:B------:R-:W-:Y:S02]  /*1eec0*/  FMNMX.FTZ R6, R195, R6, !PT ;  /* 0x00000006c3067209 */ /* 0x000fe40007810000 */
[----:B------:R-:W-:Y:S02]  /*1eed0*/  FMNMX.FTZ R4, R192, R5, !PT ;  /* 0x00000005c0047209 */ /* 0x000fe40007810000 */
[----:B------:R-:W-:Y:S02]  /*1eee0*/  FMNMX.FTZ R6, R203, R6, !PT ;  /* 0x00000006cb067209 */ /* 0x000fe40007810000 */
[----:B------:R-:W-:Y:S01]  /*1eef0*/  FMNMX.FTZ R5, R205, R4, !PT ;  /* 0x00000004cd057209 */ /* 0x000fe20007810000 */
[----:B------:R-:W-:Y:S03]  /*1ef00*/  LDSM.16.MT88.4 R20, [R233+0x10000] ;  /* 0x01000000e914783b */ /* 0x000fe60000004200 */
[----:B------:R-:W-:Y:S02]  /*1ef10*/  FMNMX.FTZ R4, R196, R5, !PT ;  /* 0x00000005c4047209 */ /* 0x000fe40007810000 */
[----:B------:R-:W-:Y:S02]  /*1ef20*/  FMNMX.FTZ R5, R201, R6, !PT ;  /* 0x00000006c9057209 */ /* 0x000fe40007810000 */
[----:B------:R-:W-:Y:S01]  /*1ef30*/  FMNMX.FTZ R4, R199, R4, !PT ;  /* 0x00000004c7047209 */ /* 0x000fe20007810000 */
[----:B------:R-:W-:Y:S01]  /*1ef40*/  LDSM.16.MT88.4 R28, [R232+0x10000] ;  /* 0x01000000e81c783b */ /* 0x000fe20000004200 */
[----:B------:R-:W-:Y:S02]  /*1ef50*/  FMNMX.FTZ R5, R198, R5, !PT ;  /* 0x00000005c6057209 */ /* 0x000fe40007810000 */
[----:B-1----:R-:W-:Y:S02]  /*1ef60*/  FMNMX.FTZ R3, R175, R4, !PT ;  /* 0x00000004af037209 */ /* 0x002fe40007810000 */
        /* <DEDUP_REMOVED lines=28> */
[----:B------:R-:W-:Y:S01]  /*1f130*/  FADD.FTZ R2, -R164, R165 ;  /* 0x000000a5a4027221 */ /* 0x000fe20000010100 */
[----:B---3--:R-:W-:Y:S05]  /*1f140*/  FMNMX.FTZ R3, R4, R3, !PT ;  /* 0x0000000304037209 */ /* 0x008fea0007810000 */
[----:B------:R-:W-:Y:S02]  /*1f150*/  FADD.FTZ R6, -R3, R0 ;  /* 0x0000000003067221 */ /* 0x000fe40000010100 */
[C---:B--2---:R-:W-:Y:S02]  /*1f160*/  FMUL.FTZ R180, R167.reuse, R164 ;  /* 0x000000a4a7b47220 */ /* 0x044fe40000410000 */
[C---:B------:R-:W-:Y:S02]  /*1f170*/  FMUL.FTZ R170, R167.reuse, R3 ;  /* 0x00000003a7aa7220 */ /* 0x040fe40000410000 */
[C---:B------:R-:W-:Y:S01]  /*1f180*/  FMUL.FTZ R0, R167.reuse, R6 ;  /* 0x00000006a7007220 */ /* 0x040fe20000410000 */
[----:B------:R-:W-:Y:S01]  /*1f190*/  FSEL R180, R180, RZ, P0 ;  /* 0x000000ffb4b47208 */ /* 0x000fe20000000000 */
[----:B------:R-:W-:Y:S01]  /*1f1a0*/  FMUL.FTZ R5, R167, R2 ;  /* 0x00000002a7057220 */ /* 0x000fe20000410000 */
[----:B------:R-:W-:Y:S03]  /*1f1b0*/  FSETP.NEU.FTZ.AND P0, PT, R3, -INF , PT ;  /* 0xff8000000300780b */ /* 0x000fe60003f1d000 */
[-CC-:B------:R-:W-:Y:S01]  /*1f1c0*/  FFMA.FTZ R197, R202, R167.reuse, -R180.reuse ;  /* 0x000000a7cac57223 */ /* 0x180fe200000108b4 */
[----:B------:R-:W-:Y:S01]  /*1f1d0*/  FSEL R170, R170, RZ, P0 ;  /* 0x000000ffaaaa7208 */ /* 0x000fe20000000000 */
[-CC-:B------:R-:W-:Y:S01]  /*1f1e0*/  FFMA.FTZ R194, R194, R167.reuse, -R180.reuse ;  /* 0x000000a7c2c27223 */ /* 0x180fe200000108b4 */
[----:B------:R-:W1:Y:S01]  /*1f1f0*/  MUFU.EX2 R2, R5 ;  /* 0x0000000500027308 */ /* 0x000e620000000800 */
[-C--:B------:R-:W-:Y:S01]  /*1f200*/  FFMA.FTZ R196, R196, R167.reuse, -R180 ;  /* 0x000000a7c4c47223 */ /* 0x080fe200000108b4 */
[----:B------:R-:W-:Y:S01]  /*1f210*/  ISETP.GT.AND P0, PT, R251, RZ, PT ;  /* 0x000000fffb00720c */ /* 0x000fe20003f04270 */
[-CC-:B------:R-:W-:Y:S02]  /*1f220*/  FFMA.FTZ R190, R203, R167.reuse, -R170.reuse ;  /* 0x000000a7cbbe7223 */ /* 0x180fe400000108aa */
[-CC-:B------:R-:W-:Y:S02]  /*1f230*/  FFMA.FTZ R193, R193, R167.reuse, -R170.reuse ;  /* 0x000000a7c1c17223 */ /* 0x180fe400000108aa */
[-C--:B------:R-:W-:Y:S02]  /*1f240*/  FFMA.FTZ R191, R195, R167.reuse, -R170 ;  /* 0x000000a7c3bf7223 */ /* 0x080fe400000108aa */
[-CC-:B------:R-:W-:Y:S01]  /*1f250*/  FFMA.FTZ R195, R192, R167.reuse, -R180.reuse ;  /* 0x000000a7c0c37223 */ /* 0x180fe200000108b4 */
[----:B------:R-:W2:Y:S01]  /*1f260*/  MUFU.EX2 R0, R0 ;  /* 0x0000000000007308 */ /* 0x000ea20000000800 */
[-C--:B------:R-:W-:Y:S02]  /*1f270*/  FFMA.FTZ R192, R205, R167.reuse, -R180 ;  /* 0x000000a7cdc07223 */ /* 0x080fe400000108b4 */
[-C--:B------:R-:W-:Y:S02]  /*1f280*/  FFMA.FTZ R165, R201, R167.reuse, -R170 ;  /* 0x000000a7c9a57223 */ /* 0x080fe400000108aa */
[-C--:B------:R-:W-:Y:S02]  /*1f290*/  FFMA.FTZ R203, R175, R167.reuse, -R180 ;  /* 0x000000a7afcb7223 */ /* 0x080fe400000108b4 */
[-CC-:B------:R-:W-:Y:S02]  /*1f2a0*/  FFMA.FTZ R202, R173, R167.reuse, -R170.reuse ;  /* 0x000000a7adca7223 */ /* 0x180fe400000108aa */
[-C--:B------:R-:W-:Y:S01]  /*1f2b0*/  FFMA.FTZ R205, R172, R167.reuse, -R170 ;  /* 0x000000a7accd7223 */ /* 0x080fe200000108aa */
[----:B------:R-:W-:Y:S01]  /*1f2c0*/  MUFU.EX2 R197, R197 ;  /* 0x000000c500c57308 */ /* 0x000fe20000000800 */
[-C--:B------:R-:W-:Y:S02]  /*1f2d0*/  FFMA.FTZ R199, R199, R167.reuse, -R180 ;  /* 0x000000a7c7c77223 */ /* 0x080fe400000108b4 */
[----:B------:R-:W-:Y:S02]  /*1f2e0*/  FFMA.FTZ R201, R200, R167, -R170 ;  /* 0x000000a7c8c97223 */ /* 0x000fe400000108aa */
[C---:B-1----:R-:W-:Y:S02]  /*1f2f0*/  FMUL.FTZ R4, R2.reuse, R160 ;  /* 0x000000a002047220 */ /* 0x042fe40000410000 */
[C---:B------:R-:W-:Y:S02]  /*1f300*/  FMUL.FTZ R5, R2.reuse, R161 ;  /* 0x000000a102057220 */ /* 0x040fe40000410000 */
[C---:B------:R-:W-:Y:S01]  /*1f310*/  FMUL.FTZ R8, R2.reuse, R156 ;  /* 0x0000009c02087220 */ /* 0x040fe20000410000 */
[----:B------:R-:W1:Y:S01]  /*1f320*/  MUFU.EX2 R194, R194 ;  /* 0x000000c200c27308 */ /* 0x000e620000000800 */
[C---:B------:R-:W-:Y:S02]  /*1f330*/  FMUL.FTZ R9, R2.reuse, R157 ;  /* 0x0000009d02097220 */ /* 0x040fe40000410000 */
[----:B------:R-:W-:Y:S02]  /*1f340*/  FMUL.FTZ R16, R2, R148 ;  /* 0x0000009402107220 */ /* 0x000fe40000410000 */
[C---:B--2---:R-:W-:Y:S02]  /*1f350*/  FMUL.FTZ R6, R0.reuse, R162 ;  /* 0x000000a200067220 */ /* 0x044fe40000410000 */
[C---:B------:R-:W-:Y:S02]  /*1f360*/  FMUL.FTZ R7, R0.reuse, R163 ;  /* 0x000000a300077220 */ /* 0x040fe40000410000 */
[C---:B------:R-:W-:Y:S01]  /*1f370*/  FMUL.FTZ R10, R0.reuse, R158 ;  /* 0x0000009e000a7220 */ /* 0x040fe20000410000 */
[----:B------:R-:W-:Y:S01]  /*1f380*/  MUFU.EX2 R193, R193 ;  /* 0x000000c100c17308 */ /* 0x000fe20000000800 */
[----:B------:R-:W-:Y:S02]  /*1f390*/  FMUL.FTZ R11, R0, R159 ;  /* 0x0000009f000b7220 */ /* 0x000fe40000410000 */
[----:B------:R-:W-:Y:S01]  /*1f3a0*/  FMUL.FTZ R17, R2, R149 ;  /* 0x0000009502117220 */ /* 0x000fe20000410000 */
[----:B------:R-:W-:Y:S01]  /*1f3b0*/  LDSM.16.MT88.4 R156, [R233+0x12800] ;  /* 0x01280000e99c783b */ /* 0x000fe20000004200 */
[C---:B------:R-:W-:Y:S02]  /*1f3c0*/  FMUL.FTZ R18, R0.reuse, R150 ;  /* 0x0000009600127220 */ /* 0x040fe40000410000 */
[----:B------:R-:W-:Y:S02]  /*1f3d0*/  FMUL.FTZ R19, R0, R151 ;  /* 0x0000009700137220 */ /* 0x000fe40000410000 */
[C---:B------:R-:W-:Y:S01]  /*1f3e0*/  FMUL.FTZ R24, R2.reuse, R140 ;  /* 0x0000008c02187220 */ /* 0x040fe20000410000 */
[----:B------:R-:W2:Y:S01]  /*1f3f0*/  MUFU.EX2 R191, R191 ;  /* 0x000000bf00bf7308 */ /* 0x000ea20000000800 */
[----:B------:R-:W-:Y:S01]  /*1f400*/  FMUL.FTZ R25, R2, R141 ;  /* 0x0000008d02197220 */ /* 0x000fe20000410000 */
[----:B------:R-:W-:Y:S01]  /*1f410*/  LDSM.16.MT88.4 R148, [R231+0x10800] ;  /* 0x01080000e794783b */ /* 0x000fe20000004200 */
[----:B------:R-:W-:Y:S01]  /*1f420*/  FMUL.FTZ R26, R0, R142 ;  /* 0x0000008e001a7220 */ /* 0x000fe20000410000 */
[----:B-1----:R-:W-:Y:S01]  /*1f430*/  F2FP.BF16.PACK_AB R160, R194, R197 ;  /* 0x000000c5c2a0723e */ /* 0x002fe200000010ff */
[----:B------:R-:W-:Y:S02]  /*1f440*/  FMUL.FTZ R27, R0, R143 ;  /* 0x0000008f001b7220 */ /* 0x000fe40000410000 */
[C---:B------:R-:W-:Y:S02]  /*1f450*/  FMUL.FTZ R32, R2.reuse, R132 ;  /* 0x0000008402207220 */ /* 0x040fe40000410000 */
[----:B------:R-:W-:Y:S01]  /*1f460*/  FMUL.FTZ R33, R2, R133 ;  /* 0x0000008502217220 */ /* 0x000fe20000410000 */
[----:B------:R-:W-:Y:S01]  /*1f470*/  MUFU.EX2 R195, R195 ;  /* 0x000000c300c37308 */ /* 0x000fe20000000800 */
[C---:B------:R-:W-:Y:S01]  /*1f480*/  FMUL.FTZ R34, R0.reuse, R134 ;  /* 0x0000008600227220 */ /* 0x040fe20000410000 */
[----:B------:R-:W-:Y:S01]  /*1f490*/  LDSM.16.MT88.4 R140, [R231+0x12000] ;  /* 0x01200000e78c783b */ /* 0x000fe20000004200 */
[----:B------:R-:W-:Y:S02]  /*1f4a0*/  FMUL.FTZ R35, R0, R135 ;  /* 0x0000008700237220 */ /* 0x000fe40000410000 */
[C---:B------:R-:W-:Y:S02]  /*1f4b0*/  FMUL.FTZ R36, R2.reuse, R36 ;  /* 0x0000002402247220 */ /* 0x040fe40000410000 */
[----:B------:R-:W-:Y:S02]  /*1f4c0*/  FMUL.FTZ R37, R2, R37 ;  /* 0x0000002502257220 */ /* 0x000fe40000410000 */
[C---:B------:R-:W-:Y:S01]  /*1f4d0*/  FMUL.FTZ R38, R0.reuse, R38 ;  /* 0x0000002600267220 */ /* 0x040fe20000410000 */
[----:B------:R-:W1:Y:S01]  /*1f4e0*/  MUFU.EX2 R192, R192 ;  /* 0x000000c000c07308 */ /* 0x000e620000000800 */
[----:B------:R-:W-:Y:S01]  /*1f4f0*/  LDSM.16.MT88.4 R132, [R232+0x12000] ;  /* 0x01200000e884783b */ /* 0x000fe20000004200 */
[----:B------:R-:W-:Y:S01]  /*1f500*/  FMUL.FTZ R39, R0, R39 ;  /* 0x0000002700277220 */ /* 0x000fe20000410000 */
[----:B--2---:R-:W-:Y:S01]  /*1f510*/  F2FP.BF16.PACK_AB R161, R191, R193 ;  /* 0x000000c1bfa1723e */ /* 0x004fe200000010ff */
[C---:B------:R-:W-:Y:S02]  /*1f520*/  FMUL.FTZ R40, R2.reuse, R40 ;  /* 0x0000002802287220 */ /* 0x040fe40000410000 */
[----:B------:R-:W-:Y:S02]  /*1f530*/  FMUL.FTZ R41, R2, R41 ;  /* 0x0000002902297220 */ /* 0x000fe40000410000 */
[C---:B------:R-:W-:Y:S02]  /*1f540*/  FMUL.FTZ R42, R0.reuse, R42 ;  /* 0x0000002a002a7220 */ /* 0x040fe40000410000 */
        /* <DEDUP_REMOVED lines=19> */
[----:B------:R-:W1:Y:S01]  /*1f680*/  MUFU.EX2 R199, R199 ;  /* 0x000000c700c77308 */ /* 0x000e620000000800 */
[C---:B------:R-:W-:Y:S02]  /*1f690*/  FMUL.FTZ R58, R0.reuse, R58 ;  /* 0x0000003a003a7220 */ /* 0x040fe40000410000 */
[----:B------:R-:W-:Y:S01]  /*1f6a0*/  FMUL.FTZ R59, R0, R59 ;  /* 0x0000003b003b7220 */ /* 0x000fe20000410000 */
[----:B--2---:R-:W-:Y:S01]  /*1f6b0*/  F2FP.BF16.PACK_AB R163, R165, R190 ;  /* 0x000000bea5a3723e */ /* 0x004fe200000010ff */
[-CC-:B------:R-:W-:Y:S02]  /*1f6c0*/  FFMA.FTZ R200, R174, R167.reuse, -R180.reuse ;  /* 0x000000a7aec87223 */ /* 0x180fe400000108b4 */
[----:B------:R-:W-:Y:S01]  /*1f6d0*/  LDSM.16.MT88.4 R172, [R233+0x14800] ;  /* 0x01480000e9ac783b */ /* 0x000fe20000004200 */
[-CC-:B------:R-:W-:Y:S02]  /*1f6e0*/  FFMA.FTZ R177, R177, R167.reuse, -R180.reuse ;  /* 0x000000a7b1b17223 */ /* 0x180fe400000108b4 */
[-CC-:B------:R-:W-:Y:S01]  /*1f6f0*/  FFMA.FTZ R179, R179, R167.reuse, -R180.reuse ;  /* 0x000000a7b3b37223 */ /* 0x180fe200000108b4 */
[C---:B------:R-:W-:Y:S01]  /*1f700*/  HMMA.16816.F32.BF16 R4, R160.reuse, R12, R4 ;  /* 0x0000000ca004723c */ /* 0x040fe20000041804 */
[----:B------:R-:W-:Y:S04]  /*1f710*/  MUFU.EX2 R201, R201 ;  /* 0x000000c900c97308 */ /* 0x000fe80000000800 */
[----:B------:R-:W-:Y:S02]  /*1f720*/  FFMA.FTZ R178, R178, R167, -R180 ;  /* 0x000000a7b2b27223 */ /* 0x000fe400000108b4 */
[C---:B------:R-:W-:Y:S01]  /*1f730*/  FMUL.FTZ R12, R2.reuse, R152 ;  /* 0x00000098020c7220 */ /* 0x040fe20000410000 */
[C---:B------:R-:W-:Y:S03]  /*1f740*/  HMMA.16816.F32.BF16 R8, R160.reuse, R14, R8 ;  /* 0x0000000ea008723c */ /* 0x040fe60000041808 */
[----:B------:R-:W-:Y:S01]  /*1f750*/  MUFU.EX2 R203, R203 ;  /* 0x000000cb00cb7308 */ /* 0x000fe20000000800 */
[C---:B------:R-:W-:Y:S02]  /*1f760*/  FMUL.FTZ R13, R2.reuse, R153 ;  /* 0x00000099020d7220 */ /* 0x040fe40000410000 */
[----:B------:R-:W-:Y:S02]  /*1f770*/  FMUL.FTZ R60, R2, R60 ;  /* 0x0000003c023c7220 */ /* 0x000fe40000410000 */
[C---:B------:R-:W-:Y:S04]  /*1f780*/  FMUL.FTZ R14, R0.reuse, R154 ;  /* 0x0000009a000e7220 */ /* 0x040fe80000410000 */
[----:B------:R-:W-:Y:S01]  /*1f790*/  FMUL.FTZ R15, R0, R155 ;  /* 0x0000009b000f7220 */ /* 0x000fe20000410000 */
[----:B------:R-:W-:Y:S01]  /*1f7a0*/  MUFU.EX2 R200, R200 ;  /* 0x000000c800c87308 */ /* 0x000fe20000000800 */
[----:B------:R-:W2:Y:S01]  /*1f7b0*/  LDSM.16.MT88.4 R152, [R231+0x10000] ;  /* 0x01000000e798783b */ /* 0x000ea20000004200 */
[----:B------:R-:W-:Y:S02]  /*1f7c0*/  FMUL.FTZ R61, R2, R61 ;  /* 0x0000003d023d7220 */ /* 0x000fe40000410000 */
[C---:B------:R-:W-:Y:S02]  /*1f7d0*/  FMUL.FTZ R62, R0.reuse, R62 ;  /* 0x0000003e003e7220 */ /* 0x040fe40000410000 */
[C---:B------:R-:W-:Y:S03]  /*1f7e0*/  HMMA.16816.F32.BF16 R12, R160.reuse, R20, R12 ;  /* 0x00000014a00c723c */ /* 0x040fe6000004180c */
[----:B------:R-:W-:Y:S01]  /*1f7f0*/  FMUL.FTZ R63, R0, R63 ;  /* 0x0000003f003f7220 */ /* 0x000fe20000410000 */
[----:B------:R-:W-:Y:S01]  /*1f800*/  MUFU.EX2 R202, R202 ;  /* 0x000000ca00ca7308 */ /* 0x000fe20000000800 */
[C---:B------:R-:W-:Y:S02]  /*1f810*/  FMUL.FTZ R64, R2.reuse, R64 ;  /* 0x0000004002407220 */ /* 0x040fe40000410000 */
[C---:B------:R-:W-:Y:S01]  /*1f820*/  FMUL.FTZ R20, R2.reuse, R144 ;  /* 0x0000009002147220 */ /* 0x040fe20000410000 */
[C---:B------:R-:W-:Y:S04]  /*1f830*/  HMMA.16816.F32.BF16 R16, R160.reuse, R22, R16 ;  /* 0x00000016a010723c */ /* 0x040fe80000041810 */
[C---:B------:R-:W-:Y:S02]  /*1f840*/  FMUL.FTZ R21, R2.reuse, R145 ;  /* 0x0000009102157220 */ /* 0x040fe40000410000 */
[----:B------:R-:W-:Y:S01]  /*1f850*/  FMUL.FTZ R65, R2, R65 ;  /* 0x0000004102417220 */ /* 0x000fe20000410000 */
[----:B------:R-:W-:Y:S01]  /*1f860*/  MUFU.EX2 R205, R205 ;  /* 0x000000cd00cd7308 */ /* 0x000fe20000000800 */
[C---:B------:R-:W-:Y:S04]  /*1f870*/  FMUL.FTZ R22, R0.reuse, R146 ;  /* 0x0000009200167220 */ /* 0x040fe80000410000 */
[C---:B------:R-:W-:Y:S02]  /*1f880*/  FMUL.FTZ R23, R0.reuse, R147 ;  /* 0x0000009300177220 */ /* 0x040fe40000410000 */
[----:B------:R-:W3:Y:S01]  /*1f890*/  LDSM.16.MT88.4 R144, [R234+0x12000] ;  /* 0x01200000ea90783b */ /* 0x000ee20000004200 */
[C---:B------:R-:W-:Y:S02]  /*1f8a0*/  FMUL.FTZ R66, R0.reuse, R66 ;  /* 0x0000004200427220 */ /* 0x040fe40000410000 */
[----:B------:R-:W-:Y:S02]  /*1f8b0*/  FMUL.FTZ R67, R0, R67 ;  /* 0x0000004300437220 */ /* 0x000fe40000410000 */
[C---:B------:R-:W-:Y:S03]  /*1f8c0*/  HMMA.16816.F32.BF16 R20, R160.reuse, R28, R20 ;  /* 0x0000001ca014723c */ /* 0x040fe60000041814 */
[C---:B------:R-:W-:Y:S02]  /*1f8d0*/  FMUL.FTZ R68, R2.reuse, R68 ;  /* 0x0000004402447220 */ /* 0x040fe40000410000 */
[C---:B------:R-:W-:Y:S02]  /*1f8e0*/  FMUL.FTZ R69, R2.reuse, R69 ;  /* 0x0000004502457220 */ /* 0x040fe40000410000 */
[C---:B------:R-:W-:Y:S01]  /*1f8f0*/  FMUL.FTZ R28, R2.reuse, R136 ;  /* 0x00000088021c7220 */ /* 0x040fe20000410000 */
[C---:B------:R-:W-:Y:S04]  /*1f900*/  HMMA.16816.F32.BF16 R24, R160.reuse, R30, R24 ;  /* 0x0000001ea018723c */ /* 0x040fe80000041818 */
[----:B------:R-:W-:Y:S02]  /*1f910*/  FMUL.FTZ R29, R2, R137 ;  /* 0x00000089021d7220 */ /* 0x000fe40000410000 */
[C---:B------:R-:W-:Y:S02]  /*1f920*/  FMUL.FTZ R70, R0.reuse, R70 ;  /* 0x0000004600467220 */ /* 0x040fe40000410000 */
[C---:B------:R-:W-:Y:S04]  /*1f930*/  FMUL.FTZ R30, R0.reuse, R138 ;  /* 0x0000008a001e7220 */ /* 0x040fe80000410000 */
[C---:B------:R-:W-:Y:S02]  /*1f940*/  FMUL.FTZ R31, R0.reuse, R139 ;  /* 0x0000008b001f7220 */ /* 0x040fe40000410000 */
[----:B------:R-:W4:Y:S01]  /*1f950*/  LDSM.16.MT88.4 R136, [R233+0x12000] ;  /* 0x01200000e988783b */ /* 0x000f220000004200 */
[----:B------:R-:W-:Y:S02]  /*1f960*/  FMUL.FTZ R71, R0, R71 ;  /* 0x0000004700477220 */ /* 0x000fe40000410000 */
[C---:B------:R-:W-:Y:S02]  /*1f970*/  FMUL.FTZ R72, R2.reuse, R72 ;  /* 0x0000004802487220 */ /* 0x040fe40000410000 */
[C---:B--2---:R-:W-:Y:S03]  /*1f980*/  HMMA.16816.F32.BF16 R28, R160.reuse, R152, R28 ;  /* 0x00000098a01c723c */ /* 0x044fe6000004181c */
[----:B------:R-:W-:Y:S02]  /*1f990*/  FMUL.FTZ R73, R2, R73 ;  /* 0x0000004902497220 */ /* 0x000fe40000410000 */
[C---:B------:R-:W-:Y:S02]  /*1f9a0*/  FMUL.FTZ R74, R0.reuse, R74 ;  /* 0x0000004a004a7220 */ /* 0x040fe40000410000 */
[----:B------:R-:W-:Y:S01]  /*1f9b0*/  FMUL.FTZ R75, R0, R75 ;  /* 0x0000004b004b7220 */ /* 0x000fe20000410000 */
[C---:B------:R-:W-:Y:S01]  /*1f9c0*/  HMMA.16816.F32.BF16 R32, R160.reuse, R154, R32 ;  /* 0x0000009aa020723c */ /* 0x040fe20000041820 */
[----:B------:R-:W-:Y:S03]  /*1f9d0*/  LDSM.16.MT88.4 R152, [R234+0x12800] ;  /* 0x01280000ea98783b */ /* 0x000fe60000004200 */
[C---:B------:R-:W-:Y:S02]  /*1f9e0*/  FMUL.FTZ R76, R2.reuse, R76 ;  /* 0x0000004c024c7220 */ /* 0x040fe40000410000 */
[----:B------:R-:W-:Y:S02]  /*1f9f0*/  FMUL.FTZ R77, R2, R77 ;  /* 0x0000004d024d7220 */ /* 0x000fe40000410000 */
[C---:B---3--:R-:W-:Y:S04]  /*1fa00*/  HMMA.16816.F32.BF16 R36, R160.reuse, R144, R36 ;  /* 0x00000090a024723c */ /* 0x048fe80000041824 */
[C---:B------:R-:W-:Y:S02]  /*1fa10*/  FMUL.FTZ R78, R0.reuse, R78 ;  /* 0x0000004e004e7220 */ /* 0x040fe40000410000 */
[----:B------:R-:W-:Y:S02]  /*1fa20*/  FMUL.FTZ R79, R0, R79 ;  /* 0x0000004f004f7220 */ /* 0x000fe40000410000 */
[C---:B------:R-:W-:Y:S01]  /*1fa30*/  HMMA.16816.F32.BF16 R40, R160.reuse, R146, R40 ;  /* 0x00000092a028723c */ /* 0x040fe20000041828 */
[----:B------:R-:W-:Y:S03]  /*1fa40*/  LDSM.16.MT88.4 R144, [R232+0x10800] ;  /* 0x01080000e890783b */ /* 0x000fe60000004200 */
        /* <DEDUP_REMOVED lines=15> */
[----:B------:R-:W3:Y:S03]  /*1fb40*/  LDSM.16.MT88.4 R132, [R233+0x14000] ;  /* 0x01400000e984783b */ /* 0x000ee60000004200 */
        /* <DEDUP_REMOVED lines=9> */
[C---:B------:R-:W-:Y:S01]  /*1fbe0*/  FMUL.FTZ R96, R2.reuse, R96 ;  /* 0x0000006002607220 */ /* 0x040fe20000410000 */
[C---:B--2---:R-:W-:Y:S03]  /*1fbf0*/  HMMA.16816.F32.BF16 R68, R160.reuse, R136, R68 ;  /* 0x00000088a044723c */ /* 0x044fe60000041844 */
[----:B------:R-:W-:Y:S02]  /*1fc00*/  FMUL.FTZ R97, R2, R97 ;  /* 0x0000006102617220 */ /* 0x000fe40000410000 */
[C---:B------:R-:W-:Y:S02]  /*1fc10*/  FMUL.FTZ R98, R0.reuse, R98 ;  /* 0x0000006200627220 */ /* 0x040fe40000410000 */
[----:B------:R-:W-:Y:S01]  /*1fc20*/  FMUL.FTZ R99, R0, R99 ;  /* 0x0000006300637220 */ /* 0x000fe20000410000 */
[C---:B------:R-:W-:Y:S01]  /*1fc30*/  HMMA.16816.F32.BF16 R72, R160.reuse, R138, R72 ;  /* 0x0000008aa048723c */ /* 0x040fe20000041848 */
[----:B------:R-:W2:Y:S03]  /*1fc40*/  LDSM.16.MT88.4 R136, [R231+0x14000] ;  /* 0x01400000e788783b */ /* 0x000ea60000004200 */
[C---:B------:R-:W-:Y:S02]  /*1fc50*/  FMUL.FTZ R100, R2.reuse, R100 ;  /* 0x0000006402647220 */ /* 0x040fe40000410000 */
[----:B------:R-:W-:Y:S02]  /*1fc60*/  FMUL.FTZ R101, R2, R101 ;  /* 0x0000006502657220 */ /* 0x000fe40000410000 */
[C---:B---3--:R-:W-:Y:S04]  /*1fc70*/  HMMA.16816.F32.BF16 R76, R160.reuse, R132, R76 ;  /* 0x00000084a04c723c */ /* 0x048fe8000004184c */
[C---:B------:R-:W-:Y:S02]  /*1fc80*/  FMUL.FTZ R102, R0.reuse, R102 ;  /* 0x0000006600667220 */ /* 0x040fe40000410000 */
[----:B------:R-:W-:Y:S02]  /*1fc90*/  FMUL.FTZ R103, R0, R103 ;  /* 0x0000006700677220 */ /* 0x000fe40000410000 */
[C---:B------:R-:W-:Y:S01]  /*1fca0*/  HMMA.16816.F32.BF16 R80, R160.reuse, R134, R80 ;  /* 0x00000086a050723c */ /* 0x040fe20000041850 */
[----:B------:R-:W3:Y:S03]  /*1fcb0*/  LDSM.16.MT88.4 R132, [R234+0x16000] ;  /* 0x01600000ea84783b */ /* 0x000ee60000004200 */
        /* <DEDUP_REMOVED lines=32> */
[----:B------:R-:W-:Y:S01]  /*1fec0*/  FMUL.FTZ R124, R2, R124 ;  /* 0x0000007c027c7220 */ /* 0x000fe20000410000 */
[C---:B--2---:R-:W-:Y:S03]  /*1fed0*/  HMMA.16816.F32.BF16 R116, R160.reuse, R136, R116 ;  /* 0x00000088a074723c */ /* 0x044fe60000041874 */
[----:B------:R-:W-:Y:S02]  /*1fee0*/  FFMA.FTZ R198, R198, R167, -R170 ;  /* 0x000000a7c6c67223 */ /* 0x000fe400000108aa */
[----:B------:R-:W-:Y:S02]  /*1fef0*/  FMUL.FTZ R125, R2, R125 ;  /* 0x0000007d027d7220 */ /* 0x000fe40000410000 */
[C---:B------:R-:W-:Y:S01]  /*1ff00*/  FMUL.FTZ R126, R0.reuse, R126 ;  /* 0x0000007e007e7220 */ /* 0x040fe20000410000 */
[C---:B------:R-:W-:Y:S01]  /*1ff10*/  HMMA.16816.F32.BF16 R120, R160.reuse, R138, R120 ;  /* 0x0000008aa078723c */ /* 0x040fe20000041878 */
[----:B------:R-:W2:Y:S01]  /*1ff20*/  MUFU.EX2 R198, R198 ;  /* 0x000000c600c67308 */ /* 0x000ea20000000800 */
[----:B------:R-:W5:Y:S02]  /*1ff30*/  LDSM.16.MT88.4 R136, [R233+0x10800] ;  /* 0x01080000e988783b */ /* 0x000f640000004200 */
[----:B------:R-:W-:Y:S02]  /*1ff40*/  FMUL.FTZ R127, R0, R127 ;  /* 0x0000007f007f7220 */ /* 0x000fe40000410000 */
[C---:B------:R-:W-:Y:S02]  /*1ff50*/  FMUL.FTZ R128, R2.reuse, R128 ;  /* 0x0000008002807220 */ /* 0x040fe40000410000 */
[----:B------:R-:W-:Y:S03]  /*1ff60*/  FMUL.FTZ R129, R2, R129 ;  /* 0x0000008102817220 */ /* 0x000fe60000410000 */
[C---:B---3--:R-:W-:Y:S03]  /*1ff70*/  HMMA.16816.F32.BF16 R124, R160.reuse, R132, R124 ;  /* 0x00000084a07c723c */ /* 0x048fe6000004187c */
[C---:B------:R-:W-:Y:S02]  /*1ff80*/  FMUL.FTZ R130, R0.reuse, R130 ;  /* 0x0000008200827220 */ /* 0x040fe40000410000 */
[----:B------:R-:W-:Y:S02]  /*1ff90*/  FMUL.FTZ R131, R0, R131 ;  /* 0x0000008300837220 */ /* 0x000fe40000410000 */
[----:B-1----:R-:W-:Y:S01]  /*1ffa0*/  F2FP.BF16.PACK_AB R132, R199, R196 ;  /* 0x000000c4c784723e */ /* 0x002fe200000010ff */
[-CC-:B------:R-:W-:Y:S04]  /*1ffb0*/  FFMA.FTZ R204, R204, R167.reuse, -R180.reuse ;  /* 0x000000a7cccc7223 */ /* 0x180fe800000108b4 */
[----:B------:R-:W-:Y:S01]  /*1ffc0*/  HMMA.16816.F32.BF16 R128, R160, R134, R128 ;  /* 0x00000086a080723c */ /* 0x000fe20000041880 */
[----:B------:R-:W1:Y:S01]  /*1ffd0*/  LDSM.16.MT88.4 R160, [R232+0x12800] ;  /* 0x01280000e8a0783b */ /* 0x000e620000004200 */
[----:B------:R-:W-:Y:S01]  /*1ffe0*/  MUFU.EX2 R204, R204 ;  /* 0x000000cc00cc7308 */ /* 0x000fe20000000800 */
[----:B--2---:R-:W-:Y:S01]  /*1fff0*/  F2FP.BF16.PACK_AB R133, R201, R198 ;  /* 0x000000c6c985723e */ /* 0x004fe200000010ff */
[-C--:B------:R-:W-:Y:S02]  /*20000*/  FFMA.FTZ R207, R187, R167.reuse, -R180 ;  /* 0x000000a7bbcf7223 */ /* 0x080fe400000108b4 */
[----:B------:R-:W-:Y:S01]  /*20010*/  FFMA.FTZ R206, R186, R167, -R170 ;  /* 0x000000a7bace7223 */ /* 0x000fe200000108aa */
[----:B------:R-:W-:Y:S01]  /*20020*/  F2FP.BF16.PACK_AB R134, R200, R203 ;  /* 0x000000cbc886723e */ /* 0x000fe200000010ff */
[-C--:B------:R-:W-:Y:S01]  /*20030*/  FFMA.FTZ R183, R183, R167.reuse, -R180 ;  /* 0x000000a7b7b77223 */ /* 0x080fe200000108b4 */
[----:B------:R-:W-:Y:S03]  /*20040*/  F2FP.BF16.PACK_AB R135, R205, R202 ;  /* 0x000000cacd87723e */ /* 0x000fe600000010ff */
[-CC-:B------:R-:W-:Y:S01]  /*20050*/  FFMA.FTZ R182, R182, R167.reuse, -R170.reuse ;  /* 0x000000a7b6b67223 */ /* 0x180fe200000108aa */
[----:B------:R-:W-:Y:S01]  /*20060*/  MUFU.EX2 R207, R207 ;  /* 0x000000cf00cf7308 */ /* 0x000fe20000000800 */
[-CC-:B------:R-:W-:Y:S02]  /*20070*/  FFMA.FTZ R181, R181, R167.reuse, -R170.reuse ;  /* 0x000000a7b5b57223 */ /* 0x180fe400000108aa */
[C---:B----4-:R-:W-:Y:S05]  /*20080*/  HMMA.16816.F32.BF16 R4, R132.reuse, R140, R4 ;  /* 0x0000008c8404723c */ /* 0x050fea0000041804 */
[-C--:B------:R-:W-:Y:S02]  /*20090*/  FFMA.FTZ R185, R185, R167.reuse, -R170 ;  /* 0x000000a7b9b97223 */ /* 0x080fe400000108aa */
[----:B------:R-:W-:Y:S01]  /*200a0*/  MUFU.EX2 R183, R183 ;  /* 0x000000b700b77308 */ /* 0x000fe20000000800 */
[C---:B------:R-:W-:Y:S01]  /*200b0*/  HMMA.16816.F32.BF16 R8, R132.reuse, R142, R8 ;  /* 0x0000008e8408723c */ /* 0x040fe20000041808 */
[----:B------:R-:W2:Y:S03]  /*200c0*/  LDSM.16.MT88.4 R140, [R231+0x12800] ;  /* 0x01280000e78c783b */ /* 0x000ea60000004200 */
[-CC-:B------:R-:W-:Y:S02]  /*200d0*/  FFMA.FTZ R184, R184, R167.reuse, -R180.reuse ;  /* 0x000000a7b8b87223 */ /* 0x180fe400000108b4 */
[-C--:B------:R-:W-:Y:S02]  /*200e0*/  FFMA.FTZ R180, R176, R167.reuse, -R180 ;  /* 0x000000a7b0b47223 */ /* 0x080fe400000108b4 */
[C---:B-----5:R-:W-:Y:S01]  /*200f0*/  HMMA.16816.F32.BF16 R12, R132.reuse, R136, R12 ;  /* 0x00000088840c723c */ /* 0x060fe2000004180c */
[----:B------:R-:W-:Y:S03]  /*20100*/  MUFU.EX2 R182, R182 ;  /* 0x000000b600b67308 */ /* 0x000fe60000000800 */
[-CC-:B------:R-:W-:Y:S02]  /*20110*/  FFMA.FTZ R171, R171, R167.reuse, -R170.reuse ;  /* 0x000000a7abab7223 */ /* 0x180fe400000108aa */
[-CC-:B------:R-:W-:Y:S02]  /*20120*/  FFMA.FTZ R169, R169, R167.reuse, -R170.reuse ;  /* 0x000000a7a9a97223 */ /* 0x180fe400000108aa */
[C---:B------:R-:W-:Y:S01]  /*20130*/  HMMA.16816.F32.BF16 R16, R132.reuse, R138, R16 ;  /* 0x0000008a8410723c */ /* 0x040fe20000041810 */
[----:B------:R-:W3:Y:S02]  /*20140*/  LDSM.16.MT88.4 R136, [R234+0x14800] ;  /* 0x01480000ea88783b */ /* 0x000ee40000004200 */
[----:B------:R-:W-:Y:S01]  /*20150*/  MUFU.EX2 R181, R181 ;  /* 0x000000b500b57308 */ /* 0x000fe20000000800 */
[-CC-:B------:R-:W-:Y:S02]  /*20160*/  FFMA.FTZ R168, R168, R167.reuse, -R170.reuse ;  /* 0x000000a7a8a87223 */ /* 0x180fe400000108aa */
[----:B------:R-:W-:Y:S02]  /*20170*/  FFMA.FTZ R170, R166, R167, -R170 ;  /* 0x000000a7a6aa7223 */ /* 0x000fe400000108aa */
[C---:B------:R-:W-:Y:S04]  /*20180*/  HMMA.16816.F32.BF16 R20, R132.reuse, R144, R20 ;  /* 0x000000908414723c */ /* 0x040fe80000041814 */
[----:B------:R-:W-:Y:S01]  /*20190*/  FFMA.FTZ R193, R0, R252, R193 ;  /* 0x000000fc00c17223 */ /* 0x000fe200000100c1 */
[----:B------:R-:W-:Y:S03]  /*201a0*/  MUFU.EX2 R186, R169 ;  /* 0x000000a900ba7308 */ /* 0x000fe60000000800 */
[C---:B------:R-:W-:Y:S01]  /*201b0*/  HMMA.16816.F32.BF16 R24, R132.reuse, R146, R24 ;  /* 0x000000928418723c */ /* 0x040fe20000041818 */
[----:B------:R-:W4:Y:S03]  /*201c0*/  LDSM.16.MT88.4 R144, [R232+0x14800] ;  /* 0x01480000e890783b */ /* 0x000f260000004200 */
[----:B------:R-:W-:Y:S03]  /*201d0*/  FADD.FTZ R193, R191, R193 ;  /* 0x000000c1bfc17221 */ /* 0x000fe60000010000 */
[----:B------:R-:W-:Y:S01]  /*201e0*/  MUFU.EX2 R187, R185 ;  /* 0x000000b900bb7308 */ /* 0x000fe20000000800 */
[C---:B------:R-:W-:Y:S04]  /*201f0*/  HMMA.16816.F32.BF16 R28, R132.reuse, R148, R28 ;  /* 0x00000094841c723c */ /* 0x040fe8000004181c */
[----:B------:R-:W-:Y:S04]  /*20200*/  FADD.FTZ R190, R190, R193 ;  /* 0x000000c1bebe7221 */ /* 0x000fe80000010000 */
[C---:B------:R-:W-:Y:S01]  /*20210*/  HMMA.16816.F32.BF16 R32, R132.reuse, R150, R32 ;  /* 0x000000968420723c */ /* 0x040fe20000041820 */
[----:B------:R-:W5:Y:S01]  /*20220*/  LDSM.16.MT88.4 R148, [R231+0x14800] ;  /* 0x01480000e794783b */ /* 0x000f620000004200 */
[----:B------:R-:W-:Y:S02]  /*20230*/  MUFU.EX2 R185, R178 ;  /* 0x000000b200b97308 */ /* 0x000fe40000000800 */
[----:B------:R-:W-:Y:S04]  /*20240*/  FADD.FTZ R165, R165, R190 ;  /* 0x000000bea5a57221 */ /* 0x000fe80000010000 */
[C---:B------:R-:W-:Y:S04]  /*20250*/  HMMA.16816.F32.BF16 R36, R132.reuse, R152, R36 ;  /* 0x000000988424723c */ /* 0x040fe80000041824 */
[----:B------:R-:W-:Y:S01]  /*20260*/  MUFU.EX2 R241, R184 ;  /* 0x000000b800f17308 */ /* 0x000fe20000000800 */
[----:B------:R-:W-:Y:S01]  /*20270*/  FADD.FTZ R198, R198, R165 ;  /* 0x000000a5c6c67221 */ /* 0x000fe20000010000 */
[----:B------:R-:W-:Y:S02]  /*20280*/  MOV R165, R164 ;  /* 0x000000a400a57202 */ /* 0x000fe40000000f00 */
[C---:B------:R-:W-:Y:S01]  /*20290*/  HMMA.16816.F32.BF16 R40, R132.reuse, R154, R40 ;  /* 0x0000009a8428723c */ /* 0x040fe20000041828 */
[----:B------:R-:W-:Y:S03]  /*202a0*/  LDSM.16.MT88.4 R152, [R232+0x11000] ;  /* 0x01100000e898783b */ /* 0x000fe60000004200 */
[----:B------:R-:W-:Y:S02]  /*202b0*/  FADD.FTZ R201, R201, R198 ;  /* 0x000000c6c9c97221 */ /* 0x000fe40000010000 */
[----:B------:R-:W-:Y:S02]  /*202c0*/  MUFU.EX2 R184, R171 ;  /* 0x000000ab00b87308 */ /* 0x000fe40000000800 */
[C---:B------:R-:W-:Y:S04]  /*202d0*/  HMMA.16816.F32.BF16 R44, R132.reuse, R156, R44 ;  /* 0x0000009c842c723c */ /* 0x040fe8000004182c */
[----:B------:R-:W-:Y:S04]  /*202e0*/  FADD.FTZ R202, R202, R201 ;  /* 0x000000c9caca7221 */ /* 0x000fe80000010000 */
[C---:B------:R-:W-:Y:S01]  /*202f0*/  HMMA.16816.F32.BF16 R48, R132.reuse, R158, R48 ;  /* 0x0000009e8430723c */ /* 0x040fe20000041830 */
[----:B------:R-:W-:Y:S01]  /*20300*/  LDSM.16.MT88.4 R156, [R234+0x13000] ;  /* 0x01300000ea9c783b */ /* 0x000fe20000004200 */
[----:B------:R-:W3:Y:S02]  /*20310*/  MUFU.EX2 R206, R206 ;  /* 0x000000ce00ce7308 */ /* 0x000ee40000000800 */
[----:B------:R-:W-:Y:S04]  /*20320*/  FADD.FTZ R205, R205, R202 ;  /* 0x000000cacdcd7221 */ /* 0x000fe80000010000 */
[C---:B-1----:R-:W-:Y:S04]  /*20330*/  HMMA.16816.F32.BF16 R52, R132.reuse, R160, R52 ;  /* 0x000000a08434723c */ /* 0x042fe80000041834 */
[----:B------:R-:W-:Y:S04]  /*20340*/  MUFU.EX2 R166, R170 ;  /* 0x000000aa00a67308 */ /* 0x000fe80000000800 */
[C---:B------:R-:W-:Y:S01]  /*20350*/  HMMA.16816.F32.BF16 R56, R132.reuse, R162, R56 ;  /* 0x000000a28438723c */ /* 0x040fe20000041838 */
[----:B------:R-:W-:Y:S07]  /*20360*/  LDSM.16.MT88.4 R160, [R232+0x13000] ;  /* 0x01300000e8a0783b */ /* 0x000fee0000004200 */
[C---:B--2---:R-:W-:Y:S04]  /*20370*/  HMMA.16816.F32.BF16 R60, R132.reuse, R140, R60 ;  /* 0x0000008c843c723c */ /* 0x044fe8000004183c */
[----:B---3--:R-:W-:Y:S04]  /*20380*/  FADD.FTZ R0, R206, R205 ;  /* 0x000000cdce007221 */ /* 0x008fe80000010000 */
[C---:B------:R-:W-:Y:S01]  /*20390*/  HMMA.16816.F32.BF16 R64, R132.reuse, R142, R64 ;  /* 0x0000008e8440723c */ /* 0x040fe20000041840 */
[----:B------:R-:W-:Y:S07]  /*203a0*/  LDSM.16.MT88.4 R140, [R233+0x16800] ;  /* 0x01680000e98c783b */ /* 0x000fee0000004200 */
[C---:B------:R-:W-:Y:S08]  /*203b0*/  HMMA.16816.F32.BF16 R68, R132.reuse, R136, R68 ;  /* 0x000000888444723c */ /* 0x040ff00000041844 */
[C---:B------:R-:W-:Y:S01]  /*203c0*/  HMMA.16816.F32.BF16 R72, R132.reuse, R138, R72 ;  /* 0x0000008a8448723c */ /* 0x040fe20000041848 */
[----:B------:R-:W1:Y:S07]  /*203d0*/  LDSM.16.MT88.4 R136, [R234+0x16800] ;  /* 0x01680000ea88783b */ /* 0x000e6e0000004200 */
[C---:B------:R-:W-:Y:S08]  /*203e0*/  HMMA.16816.F32.BF16 R76, R132.reuse, R172, R76 ;  /* 0x000000ac844c723c */ /* 0x040ff0000004184c */
[C---:B------:R-:W-:Y:S01]  /*203f0*/  HMMA.16816.F32.BF16 R80, R132.reuse, R174, R80 ;  /* 0x000000ae8450723c */ /* 0x040fe20000041850 */
[----:B------:R-:W-:Y:S07]  /*20400*/  LDSM.16.MT88.4 R172, [R231+0x13000] ;  /* 0x01300000e7ac783b */ /* 0x000fee0000004200 */
[C---:B----4-:R-:W-:Y:S08]  /*20410*/  HMMA.16816.F32.BF16 R84, R132.reuse, R144, R84 ;  /* 0x000000908454723c */ /* 0x050ff00000041854 */
[C---:B------:R-:W-:Y:S01]  /*20420*/  HMMA.16816.F32.BF16 R88, R132.reuse, R146, R88 ;  /* 0x000000928458723c */ /* 0x040fe20000041858 */
[----:B------:R-:W2:Y:S07]  /*20430*/  LDSM.16.MT88.4 R144, [R232+0x16800] ;  /* 0x01680000e890783b */ /* 0x000eae0000004200 */
[C---:B-----5:R-:W-:Y:S08]  /*20440*/  HMMA.16816.F32.BF16 R92, R132.reuse, R148, R92 ;  /* 0x00000094845c723c */ /* 0x060ff0000004185c */
[C---:B------:R-:W-:Y:S01]  /*20450*/  HMMA.16816.F32.BF16 R96, R132.reuse, R150, R96 ;  /* 0x000000968460723c */ /* 0x040fe20000041860 */
[----:B------:R-:W3:Y:S07]  /*20460*/  LDSM.16.MT88.4 R148, [R231+0x16800] ;  /* 0x01680000e794783b */ /* 0x000eee0000004200 */
[C---:B-1----:R-:W-:Y:S08]  /*20470*/  HMMA.16816.F32.BF16 R100, R132.reuse, R136, R100 ;  /* 0x000000888464723c */ /* 0x042ff00000041864 */
[C---:B------:R-:W-:Y:S01]  /*20480*/  HMMA.16816.F32.BF16 R104, R132.reuse, R138, R104 ;  /* 0x0000008a8468723c */ /* 0x040fe20000041868 */
[----:B------:R-:W1:Y:S07]  /*20490*/  LDSM.16.MT88.4 R136, [R234+0x11000] ;  /* 0x01100000ea88783b */ /* 0x000e6e0000004200 */
[C---:B------:R-:W-:Y:S08]  /*204a0*/  HMMA.16816.F32.BF16 R108, R132.reuse, R140, R108 ;  /* 0x0000008c846c723c */ /* 0x040ff0000004186c */
[C---:B------:R-:W-:Y:S01]  /*204b0*/  HMMA.16816.F32.BF16 R112, R132.reuse, R142, R112 ;  /* 0x0000008e8470723c */ /* 0x040fe20000041870 */
[----:B------:R-:W4:Y:S07]  /*204c0*/  LDSM.16.MT88.4 R140, [R233+0x11000] ;  /* 0x01100000e98c783b */ /* 0x000f2e0000004200 */
[C---:B--2---:R-:W-:Y:S08]  /*204d0*/  HMMA.16816.F32.BF16 R116, R132.reuse, R144, R116 ;  /* 0x000000908474723c */ /* 0x044ff00000041874 */
[C---:B------:R-:W-:Y:S01]  /*204e0*/  HMMA.16816.F32.BF16 R120, R132.reuse, R146, R120 ;  /* 0x000000928478723c */ /* 0x040fe20000041878 */
[----:B------:R-:W2:Y:S07]  /*204f0*/  LDSM.16.MT88.4 R144, [R231+0x11000] ;  /* 0x01100000e790783b */ /* 0x000eae0000004200 */
[C---:B---3--:R-:W-:Y:S08]  /*20500*/  HMMA.16816.F32.BF16 R124, R132.reuse, R148, R124 ;  /* 0x00000094847c723c */ /* 0x048ff0000004187c */
[----:B------:R-:W-:Y:S01]  /*20510*/  HMMA.16816.F32.BF16 R128, R132, R150, R128 ;  /* 0x000000968480723c */ /* 0x000fe20000041880 */
[----:B------:R-:W3:Y:S06]  /*20520*/  LDSM.16.MT88.4 R148, [R233+0x13000] ;  /* 0x01300000e994783b */ /* 0x000eec0000004200 */
[----:B------:R-:W-:Y:S02]  /*20530*/  F2FP.BF16.PACK_AB R134, R183, R241 ;  /* 0x000000f1b786723e */ /* 0x000fe400000010ff */
[----:B------:R-:W-:Y:S03]  /*20540*/  F2FP.BF16.PACK_AB R135, R181, R182 ;  /* 0x000000b6b587723e */ /* 0x000fe600000010ff */
[----:B------:R-:W-:Y:S02]  /*20550*/  F2FP.BF16.PACK_AB R132, R207, R204 ;  /* 0x000000cccf84723e */ /* 0x000fe400000010ff */
[----:B------:R-:W-:Y:S07]  /*20560*/  F2FP.BF16.PACK_AB R133, R187, R206 ;  /* 0x000000cebb85723e */ /* 0x000fee00000010ff */
[C---:B-1----:R-:W-:Y:S08]  /*20570*/  HMMA.16816.F32.BF16 R4, R132.reuse, R136, R4 ;  /* 0x000000888404723c */ /* 0x042ff00000041804 */
[C---:B------:R-:W-:Y:S01]  /*20580*/  HMMA.16816.F32.BF16 R8, R132.reuse, R138, R8 ;  /* 0x0000008a8408723c */ /* 0x040fe20000041808 */
[----:B------:R-:W1:Y:S07]  /*20590*/  LDSM.16.MT88.4 R136, [R234+0x15000] ;  /* 0x01500000ea88783b */ /* 0x000e6e0000004200 */
[C---:B----4-:R-:W-:Y:S08]  /*205a0*/  HMMA.16816.F32.BF16 R12, R132.reuse, R140, R12 ;  /* 0x0000008c840c723c */ /* 0x050ff0000004180c */
[C---:B------:R-:W-:Y:S01]  /*205b0*/  HMMA.16816.F32.BF16 R16, R132.reuse, R142, R16 ;  /* 0x0000008e8410723c */ /* 0x040fe20000041810 */
[----:B------:R-:W4:Y:S07]  /*205c0*/  LDSM.16.MT88.4 R140, [R233+0x15000] ;  /* 0x01500000e98c783b */ /* 0x000f2e0000004200 */
        /* <DEDUP_REMOVED lines=8> */
[----:B------:R-:W-:Y:S07]  /*20650*/  LDSM.16.MT88.4 R156, [R232+0x17000] ;  /* 0x01700000e89c783b */ /* 0x000fee0000004200 */
[C---:B---3--:R-:W-:Y:S08]  /*20660*/  HMMA.16816.F32.BF16 R44, R132.reuse, R148, R44 ;  /* 0x00000094842c723c */ /* 0x048ff0000004182c */
[C---:B------:R-:W-:Y:S01]  /*20670*/  HMMA.16816.F32.BF16 R48, R132.reuse, R150, R48 ;  /* 0x000000968430723c */ /* 0x040fe20000041830 */
[----:B------:R-:W3:Y:S07]  /*20680*/  LDSM.16.MT88.4 R148, [R231+0x15000] ;  /* 0x01500000e794783b */ /* 0x000eee0000004200 */
[C---:B------:R-:W-:Y:S01]  /*20690*/  HMMA.16816.F32.BF16 R52, R132.reuse, R160, R52 ;  /* 0x000000a08434723c */ /* 0x040fe20000041834 */
[----:B------:R-:W-:Y:S07]  /*206a0*/  MUFU.EX2 R161, R177 ;  /* 0x000000b100a17308 */ /* 0x000fee0000000800 */
[C---:B------:R-:W-:Y:S03]  /*206b0*/  HMMA.16816.F32.BF16 R56, R132.reuse, R162, R56 ;  /* 0x000000a28438723c */ /* 0x040fe60000041838 */
[----:B------:R-:W5:Y:S04]  /*206c0*/  MUFU.EX2 R160, R168 ;  /* 0x000000a800a07308 */ /* 0x000f680000000800 */
[----:B------:R-:W-:Y:S01]  /*206d0*/  MOV R163, R187 ;  /* 0x000000bb00a37202 */ /* 0x000fe20000000f00 */
[C---:B------:R-:W-:Y:S04]  /*206e0*/  HMMA.16816.F32.BF16 R60, R132.reuse, R172, R60 ;  /* 0x000000ac843c723c */ /* 0x040fe8000004183c */
[----:B------:R-:W-:Y:S01]  /*206f0*/  MOV R162, R241 ;  /* 0x000000f100a27202 */ /* 0x000fe20000000f00 */
[----:B------:R2:W2:Y:S03]  /*20700*/  MUFU.EX2 R187, R179 ;  /* 0x000000b300bb7308 */ /* 0x0004a60000000800 */
[C---:B------:R-:W-:Y:S01]  /*20710*/  HMMA.16816.F32.BF16 R64, R132.reuse, R174, R64 ;  /* 0x000000ae8440723c */ /* 0x040fe20000041840 */
[----:B------:R-:W-:Y:S06]  /*20720*/  LDSM.16.MT88.4 R172, [R233+0x11800] ;  /* 0x01180000e9ac783b */ /* 0x000fec0000004200 */
[----:B------:R3:W3:Y:S01]  /*20730*/  MUFU.EX2 R241, R180 ;  /* 0x000000b400f17308 */ /* 0x0006e20000000800 */
[C---:B-1----:R-:W-:Y:S04]  /*20740*/  HMMA.16816.F32.BF16 R68, R132.reuse, R136, R68 ;  /* 0x000000888444723c */ /* 0x042fe80000041844 */
[----:B-----5:R-:W-:Y:S04]  /*20750*/  MOV R167, R160 ;  /* 0x000000a000a77202 */ /* 0x020fe80000000f00 */
[C---:B------:R-:W-:Y:S01]  /*20760*/  HMMA.16816.F32.BF16 R72, R132.reuse, R138, R72 ;  /* 0x0000008a8448723c */ /* 0x040fe20000041848 */
[----:B------:R-:W1:Y:S03]  /*20770*/  LDSM.16.MT88.4 R136, [R234+0x17000] ;  /* 0x01700000ea88783b */ /* 0x000e660000004200 */
[----:B------:R-:W-:Y:S04]  /*20780*/  F2FP.BF16.PACK_AB R171, R166, R167 ;  /* 0x000000a7a6ab723e */ /* 0x000fe800000010ff */
[C---:B----4-:R-:W-:Y:S01]  /*20790*/  HMMA.16816.F32.BF16 R76, R132.reuse, R140, R76 ;  /* 0x0000008c844c723c */ /* 0x050fe2000004184c */
[----:B--2---:R-:W-:Y:S07]  /*207a0*/  LDSM.16.MT88.4 R176, [R232+0x11800] ;  /* 0x01180000e8b0783b */ /* 0x004fee0000004200 */
[C---:B------:R-:W-:Y:S01]  /*207b0*/  HMMA.16816.F32.BF16 R80, R132.reuse, R142, R80 ;  /* 0x0000008e8450723c */ /* 0x040fe20000041850 */
[----:B------:R-:W2:Y:S07]  /*207c0*/  LDSM.16.MT88.4 R140, [R231+0x17000] ;  /* 0x01700000e78c783b */ /* 0x000eae0000004200 */
[C---:B------:R-:W-:Y:S08]  /*207d0*/  HMMA.16816.F32.BF16 R84, R132.reuse, R144, R84 ;  /* 0x000000908454723c */ /* 0x040ff00000041854 */
[C---:B------:R-:W-:Y:S01]  /*207e0*/  HMMA.16816.F32.BF16 R88, R132.reuse, R146, R88 ;  /* 0x000000928458723c */ /* 0x040fe20000041858 */
[----:B------:R-:W4:Y:S07]  /*207f0*/  LDSM.16.MT88.4 R144, [R234+0x11800] ;  /* 0x01180000ea90783b */ /* 0x000f2e0000004200 */
[C---:B---3--:R-:W-:Y:S07]  /*20800*/  HMMA.16816.F32.BF16 R92, R132.reuse, R148, R92 ;  /* 0x00000094845c723c */ /* 0x048fee000004185c */
[----:B------:R-:W-:Y:S01]  /*20810*/  MOV R149, R162 ;  /* 0x000000a200957202 */ /* 0x000fe20000000f00 */
[C---:B------:R-:W-:Y:S04]  /*20820*/  HMMA.16816.F32.BF16 R96, R132.reuse, R150, R96 ;  /* 0x000000968460723c */ /* 0x040fe80000041860 */
[----:B------:R-:W-:Y:S04]  /*20830*/  MOV R148, R163 ;  /* 0x000000a300947202 */ /* 0x000fe80000000f00 */
[C---:B-1----:R-:W-:Y:S07]  /*20840*/  HMMA.16816.F32.BF16 R100, R132.reuse, R136, R100 ;  /* 0x000000888464723c */ /* 0x042fee0000041864 */
[----:B------:R-:W-:Y:S01]  /*20850*/  MOV R137, R181 ;  /* 0x000000b500897202 */ /* 0x000fe20000000f00 */
[C---:B------:R-:W-:Y:S04]  /*20860*/  HMMA.16816.F32.BF16 R104, R132.reuse, R138, R104 ;  /* 0x0000008a8468723c */ /* 0x040fe80000041868 */
[----:B------:R-:W-:Y:S03]  /*20870*/  MOV R136, R161 ;  /* 0x000000a100887202 */ /* 0x000fe60000000f00 */
[----:B------:R-:W-:Y:S01]  /*20880*/  MOV R138, R182 ;  /* 0x000000b6008a7202 */ /* 0x000fe20000000f00 */
[C---:B------:R-:W-:Y:S04]  /*20890*/  HMMA.16816.F32.BF16 R108, R132.reuse, R152, R108 ;  /* 0x00000098846c723c */ /* 0x040fe8000004186c */
[----:B------:R-:W-:Y:S02]  /*208a0*/  MOV R139, R183 ;  /* 0x000000b7008b7202 */ /* 0x000fe40000000f00 */
[----:B------:R-:W1:Y:S02]  /*208b0*/  LDSM.16.MT88.4 R180, [R231+0x11800] ;  /* 0x01180000e7b4783b */ /* 0x000e640000004200 */
[C---:B------:R-:W-:Y:S08]  /*208c0*/  HMMA.16816.F32.BF16 R112, R132.reuse, R154, R112 ;  /* 0x0000009a8470723c */ /* 0x040ff00000041870 */
[C---:B------:R-:W-:Y:S08]  /*208d0*/  HMMA.16816.F32.BF16 R116, R132.reuse, R156, R116 ;  /* 0x0000009c8474723c */ /* 0x040ff00000041874 */
[C---:B------:R-:W-:Y:S08]  /*208e0*/  HMMA.16816.F32.BF16 R120, R132.reuse, R158, R120 ;  /* 0x0000009e8478723c */ /* 0x040ff00000041878 */
[C---:B--2---:R-:W-:Y:S08]  /*208f0*/  HMMA.16816.F32.BF16 R124, R132.reuse, R140, R124 ;  /* 0x0000008c847c723c */ /* 0x044ff0000004187c */
[----:B------:R-:W-:Y:S07]  /*20900*/  HMMA.16816.F32.BF16 R128, R132, R142, R128 ;  /* 0x0000008e8480723c */ /* 0x000fee0000041880 */
[----:B------:R-:W-:Y:S02]  /*20910*/  MOV R132, R184 ;  /* 0x000000b800847202 */ /* 0x000fe40000000f00 */
[----:B------:R-:W-:Y:S03]  /*20920*/  MOV R133, R185 ;  /* 0x000000b900857202 */ /* 0x000fe60000000f00 */
[----:B------:R-:W-:Y:S02]  /*20930*/  MOV R134, R186 ;  /* 0x000000ba00867202 */ /* 0x000fe40000000f00 */
[----:B------:R-:W-:Y:S02]  /*20940*/  MOV R135, R187 ;  /* 0x000000bb00877202 */ /* 0x000fe40000000f00 */
[----:B------:R-:W-:Y:S01]  /*20950*/  F2FP.BF16.PACK_AB R169, R134, R132 ;  /* 0x0000008486a9723e */ /* 0x000fe200000010ff */
[----:B------:R-:W2:Y:S01]  /*20960*/  LDSM.16.MT88.4 R184, [R234+0x13800] ;  /* 0x01380000eab8783b */ /* 0x000ea20000004200 */
[----:B------:R-:W-:Y:S02]  /*20970*/  F2FP.BF16.PACK_AB R168, R135, R136 ;  /* 0x0000008887a8723e */ /* 0x000fe400000010ff */
[----:B------:R-:W-:Y:S07]  /*20980*/  F2FP.BF16.PACK_AB R170, R241, R133 ;  /* 0x00000085f1aa723e */ /* 0x000fee00000010ff */
[C---:B----4-:R-:W-:Y:S01]  /*20990*/  HMMA.16816.F32.BF16 R160, R168.reuse, R144, R4 ;  /* 0x00000090a8a0723c */ /* 0x050fe20000041804 */
[----:B------:R-:W3:Y:S07]  /*209a0*/  LDSM.16.MT88.4 R4, [R233+0x13800] ;  /* 0x01380000e904783b */ /* 0x000eee0000004200 */
[C---:B------:R-:W-:Y:S01]  /*209b0*/  HMMA.16816.F32.BF16 R156, R168.reuse, R146, R8 ;  /* 0x00000092a89c723c */ /* 0x040fe20000041808 */
[----:B------:R-:W4:Y:S07]  /*209c0*/  LDSM.16.MT88.4 R8, [R232+0x13800] ;  /* 0x01380000e808783b */ /* 0x000f2e0000004200 */
[C---:B------:R-:W-:Y:S01]  /*209d0*/  HMMA.16816.F32.BF16 R152, R168.reuse, R172, R12 ;  /* 0x000000aca898723c */ /* 0x040fe2000004180c */
[----:B------:R-:W5:Y:S06]  /*209e0*/  LDSM.16.MT88.4 R12, [R231+0x13800] ;  /* 0x01380000e70c783b */ /* 0x000f6c0000004200 */
[----:B------:R-:W-:Y:S02]  /*209f0*/  MOV R172, R148 ;  /* 0x0000009400ac7202 */ /* 0x000fe40000000f00 */
[----:B------:R-:W-:Y:S02]  /*20a00*/  MOV R173, R149 ;  /* 0x0000009500ad7202 */ /* 0x000fe40000000f00 */
[C---:B------:R-:W-:Y:S01]  /*20a10*/  HMMA.16816.F32.BF16 R148, R168.reuse, R174, R16 ;  /* 0x000000aea894723c */ /* 0x040fe20000041810 */
[----:B------:R-:W2:Y:S06]  /*20a20*/  LDSM.16.MT88.4 R16, [R234+0x15800] ;  /* 0x01580000ea10783b */ /* 0x000eac0000004200 */
[----:B------:R-:W-:Y:S01]  /*20a30*/  MOV R174, R138 ;  /* 0x0000008a00ae7202 */ /* 0x000fe20000000f00 */
[C---:B------:R-:W-:Y:S01]  /*20a40*/  HMMA.16816.F32.BF16 R144, R168.reuse, R176, R20 ;  /* 0x000000b0a890723c */ /* 0x040fe20000041814 */
[----:B------:R-:W3:Y:S03]  /*20a50*/  LDSM.16.MT88.4 R20, [R233+0x15800] ;  /* 0x01580000e914783b */ /* 0x000ee60000004200 */
[----:B------:R-:W-:Y:S03]  /*20a60*/  MOV R175, R139 ;  /* 0x0000008b00af7202 */ /* 0x000fe60000000f00 */
[----:B------:R-:W-:Y:S01]  /*20a70*/  MOV R176, R136 ;  /* 0x0000008800b07202 */ /* 0x000fe20000000f00 */
[C---:B------:R-:W-:Y:S01]  /*20a80*/  HMMA.16816.F32.BF16 R140, R168.reuse, R178, R24 ;  /* 0x000000b2a88c723c */ /* 0x040fe20000041818 */
[----:B------:R-:W3:Y:S03]  /*20a90*/  LDSM.16.MT88.4 R24, [R232+0x15800] ;  /* 0x01580000e818783b */ /* 0x000ee60000004200 */
[----:B------:R-:W-:Y:S03]  /*20aa0*/  MOV R177, R137 ;  /* 0x0000008900b17202 */ /* 0x000fe60000000f00 */
[----:B------:R-:W-:Y:S01]  /*20ab0*/  MOV R178, R132 ;  /* 0x0000008400b27202 */ /* 0x000fe20000000f00 */
[C---:B-1----:R-:W-:Y:S01]  /*20ac0*/  HMMA.16816.F32.BF16 R136, R168.reuse, R180, R28 ;  /* 0x000000b4a888723c */ /* 0x042fe2000004181c */
[----:B------:R-:W1:Y:S03]  /*20ad0*/  LDSM.16.MT88.4 R28, [R231+0x15800] ;  /* 0x01580000e71c783b */ /* 0x000e660000004200 */
[----:B------:R-:W-:Y:S03]  /*20ae0*/  MOV R179, R135 ;  /* 0x0000008700b37202 */ /* 0x000fe60000000f00 */
[----:B------:R-:W-:Y:S02]  /*20af0*/  MOV R181, R176 ;  /* 0x000000b000b57202 */ /* 0x000fe40000000f00 */
[----:B------:R-:W-:Y:S03]  /*20b00*/  MOV R176, R134 ;  /* 0x0000008600b07202 */ /* 0x000fe60000000f00 */
[----:B------:R-:W-:Y:S02]  /*20b10*/  MOV R180, R177 ;  /* 0x000000b100b47202 */ /* 0x000fe40000000f00 */
[----:B------:R-:W-:Y:S02]  /*20b20*/  MOV R177, R133 ;  /* 0x0000008500b17202 */ /* 0x000fe40000000f00 */
[C---:B------:R-:W-:Y:S01]  /*20b30*/  HMMA.16816.F32.BF16 R132, R168.reuse, R182, R32 ;  /* 0x000000b6a884723c */ /* 0x040fe20000041820 */
[----:B------:R-:W1:Y:S06]  /*20b40*/  LDSM.16.MT88.4 R32, [R234+0x17800] ;  /* 0x01780000ea20783b */ /* 0x000e6c0000004200 */
[----:B------:R-:W-:Y:S01]  /*20b50*/  MOV R182, R174 ;  /* 0x000000ae00b67202 */ /* 0x000fe20000000f00 */
[C---:B--2---:R-:W-:Y:S04]  /*20b60*/  HMMA.16816.F32.BF16 R36, R168.reuse, R184, R36 ;  /* 0x000000b8a824723c */ /* 0x044fe80000041824 */
[----:B------:R-:W-:Y:S03]  /*20b70*/  MOV R183, R175 ;  /* 0x000000af00b77202 */ /* 0x000fe60000000f00 */
[----:B------:R-:W-:Y:S01]  /*20b80*/  MOV R184, R172 ;  /* 0x000000ac00b87202 */ /* 0x000fe20000000f00 */
[C---:B------:R-:W-:Y:S01]  /*20b90*/  HMMA.16816.F32.BF16 R40, R168.reuse, R186, R40 ;  /* 0x000000baa828723c */ /* 0x040fe20000041828 */
[----:B------:R-:W2:Y:S03]  /*20ba0*/  LDL.LU R187, [R1] ;  /* 0x0000000001bb7983 */ /* 0x000ea60000300800 */
[----:B------:R-:W-:Y:S01]  /*20bb0*/  MOV R185, R173 ;  /* 0x000000ad00b97202 */ /* 0x000fe20000000f00 */
[----:B------:R-:W-:Y:S01]  /*20bc0*/  FADD.FTZ R0, R184, R0 ;  /* 0x00000000b8007221 */ /* 0x000fe20000010000 */
[----:B------:R-:W1:Y:S02]  /*20bd0*/  LDSM.16.MT88.4 R172, [R233+0x17800] ;  /* 0x01780000e9ac783b */ /* 0x000e640000004200 */
[C---:B---3--:R-:W-:Y:S04]  /*20be0*/  HMMA.16816.F32.BF16 R44, R168.reuse, R4, R44 ;  /* 0x00000004a82c723c */ /* 0x048fe8000004182c */
[----:B------:R-:W-:Y:S04]  /*20bf0*/  FADD.FTZ R0, R182, R0 ;  /* 0x00000000b6007221 */ /* 0x000fe80000010000 */
[C---:B------:R-:W-:Y:S01]  /*20c00*/  HMMA.16816.F32.BF16 R48, R168.reuse, R6, R48 ;  /* 0x00000006a830723c */ /* 0x040fe20000041830 */
[----:B------:R-:W3:Y:S03]  /*20c10*/  LDSM.16.MT88.4 R4, [R232+0x17800] ;  /* 0x01780000e804783b */ /* 0x000ee60000004200 */
[----:B------:R-:W-:Y:S04]  /*20c20*/  FADD.FTZ R0, R180, R0 ;  /* 0x00000000b4007221 */ /* 0x000fe80000010000 */
[C---:B----4-:R-:W-:Y:S04]  /*20c30*/  HMMA.16816.F32.BF16 R52, R168.reuse, R8, R52 ;  /* 0x00000008a834723c */ /* 0x050fe80000041834 */
[----:B------:R-:W-:Y:S04]  /*20c40*/  FADD.FTZ R0, R178, R0 ;  /* 0x00000000b2007221 */ /* 0x000fe80000010000 */
[C---:B------:R-:W-:Y:S01]  /*20c50*/  HMMA.16816.F32.BF16 R56, R168.reuse, R10, R56 ;  /* 0x0000000aa838723c */ /* 0x040fe20000041838 */
[----:B------:R-:W4:Y:S03]  /*20c60*/  LDSM.16.MT88.4 R8, [R231+0x17800] ;  /* 0x01780000e708783b */ /* 0x000f260000004200 */
[----:B------:R-:W-:Y:S04]  /*20c70*/  FADD.FTZ R0, R176, R0 ;  /* 0x00000000b0007221 */ /* 0x000fe80000010000 */
[C---:B-----5:R-:W-:Y:S08]  /*20c80*/  HMMA.16816.F32.BF16 R60, R168.reuse, R12, R60 ;  /* 0x0000000ca83c723c */ /* 0x060ff0000004183c */
        /* <DEDUP_REMOVED lines=9> */
[C---:B------:R-:W-:Y:S08]  /*20d20*/  HMMA.16816.F32.BF16 R100, R168.reuse, R32, R100 ;  /* 0x00000020a864723c */ /* 0x040ff00000041864 */
[C---:B------:R-:W-:Y:S08]  /*20d30*/  HMMA.16816.F32.BF16 R104, R168.reuse, R34, R104 ;  /* 0x00000022a868723c */ /* 0x040ff00000041868 */
[C---:B------:R-:W-:Y:S08]  /*20d40*/  HMMA.16816.F32.BF16 R108, R168.reuse, R172, R108 ;  /* 0x000000aca86c723c */ /* 0x040ff0000004186c */
[C---:B------:R-:W-:Y:S08]  /*20d50*/  HMMA.16816.F32.BF16 R112, R168.reuse, R174, R112 ;  /* 0x000000aea870723c */ /* 0x040ff00000041870 */
[C---:B---3--:R-:W-:Y:S07]  /*20d60*/  HMMA.16816.F32.BF16 R116, R168.reuse, R4, R116 ;  /* 0x00000004a874723c */ /* 0x048fee0000041874 */
[----:B------:R-:W-:Y:S01]  /*20d70*/  FADD.FTZ R5, R167, R0 ;  /* 0x00000000a7057221 */ /* 0x000fe20000010000 */
[----:B------:R-:W-:Y:S01]  /*20d80*/  IADD3 R0, R251, -0x1, RZ ;  /* 0xfffffffffb007810 */ /* 0x000fe20007ffe0ff */
[C---:B------:R-:W-:Y:S03]  /*20d90*/  HMMA.16816.F32.BF16 R120, R168.reuse, R6, R120 ;  /* 0x00000006a878723c */ /* 0x040fe60000041878 */
[----:B------:R-:W-:Y:S01]  /*20da0*/  FADD.FTZ R252, R166, R5 ;  /* 0x00000005a6fc7221 */ /* 0x000fe20000010000 */
[----:B------:R-:W-:Y:S02]  /*20db0*/  MOV R251, R0 ;  /* 0x0000000000fb7202 */ /* 0x000fe40000000f00 */
[----:B------:R-:W-:Y:S02]  /*20dc0*/  MOV R0, R3 ;  /* 0x0000000300007202 */ /* 0x000fe40000000f00 */
[C---:B----4-:R-:W-:Y:S08]  /*20dd0*/  HMMA.16816.F32.BF16 R124, R168.reuse, R8, R124 ;  /* 0x00000008a87c723c */ /* 0x050ff0000004187c */
[----:B------:R-:W-:Y:S04]  /*20de0*/  HMMA.16816.F32.BF16 R128, R168, R10, R128 ;  /* 0x0000000aa880723c */ /* 0x000fe80000041880 */
[----:B--2---:R-:W-:Y:S04]  /*20df0*/  FFMA.FTZ R197, R2, R187, R197 ;  /* 0x000000bb02c57223 */ /* 0x004fe800000100c5 */
[----:B------:R-:W-:Y:S04]  /*20e00*/  FADD.FTZ R194, R194, R197 ;  /* 0x000000c5c2c27221 */ /* 0x000fe80000010000 */
        /* <DEDUP_REMOVED lines=13> */
[----:B------:R-:W-:Y:S02]  /*20ee0*/  FADD.FTZ R2, R241, R2 ;  /* 0x00000002f1027221 */ /* 0x000fe40000010000 */
[----:B------:R-:W1:Y:S08]  /*20ef0*/  S2R R241, SR_CTAID.Z ;  /* 0x0000000000f17919 */ /* 0x000e700000002700 */
[----:B------:R2:W-:Y:S01]  /*20f00*/  STL [R1], R2 ;  /* 0x0000000201007387 */ /* 0x0005e20000100800 */
[----:B------:R-:W-:-:S05]  /*20f10*/  @P0 BRA `(.L_x_1425) ;  /* 0xffffb4c000000947 */ /* 0x000fca000383ffff */
.L_x_1416:
[----:B------:R-:W-:Y:S02]  /*20f20*/  ULDC.64 UR4, c[0x0][0x40] ;  /* 0x0000100000047ab9 */ /* 0x000fe40000000a00 */
[----:B------:R-:W-:-:S04]  /*20f30*/  UIADD3 UR4, UP0, UR4, 0x160, URZ ;  /* 0x0000016004047890 */ /* 0x000fc8000ff1e03f */
[----:B------:R-:W-:Y:S02]  /*20f40*/  UIADD3.X UR5, URZ, UR5, URZ, UP0, !UPT ;  /* 0x000000053f057290 */ /* 0x000fe400087fe43f */
[----:B------:R-:W-:-:S04]  /*20f50*/  IMAD.U32 R8, RZ, RZ, UR4 ;  /* 0x00000004ff087e24 */ /* 0x000fc8000f8e00ff */
[----:B------:R-:W-:Y:S01]  /*20f60*/  IMAD.U32 R9, RZ, RZ, UR5 ;  /* 0x00000005ff097e24 */ /* 0x000fe2000f8e00ff */
[----:B------:R-:W-:Y:S01]  /*20f70*/  ULDC.64 UR4, c[0x0][0x118] ;  /* 0x0000460000047ab9 */ /* 0x000fe20000000a00 */
[----:B------:R-:W-:-:S03]  /*20f80*/  MOV R5, 0x1f ;  /* 0x0000001f00057802 */ /* 0x000fc60000000f00 */
[----:B--2---:R2:W5:Y:S01]  /*20f90*/  LD.E R2, [R8.64+0xd8] ;  /* 0x0000d80408027980 */ /* 0x004562000c101900 */
[----:B------:R-:W-:Y:S01]  /*20fa0*/  MOV R0, 0xffffffff ;  /* 0xffffffff00007802 */ /* 0x000fe20000000f00 */
[----:B------:R-:W-:Y:S05]  /*20fb0*/  BRA.DIV ~URZ, `(.L_x_1426) ;  /* 0x000020927f007947 */ /* 0x000fea000b800000 */
[----:B------:R-:W3:Y:S04]  /*20fc0*/  LDL R4, [R1] ;  /* 0x0000000001047983 */ /* 0x000ee80000100800 */
[----:B---3--:R3:W4:Y:S02]  /*20fd0*/  SHFL.BFLY PT, R6, R4, 0x2, 0x1f ;  /* 0x0c401f0004067f89 */ /* 0x00872400000e0000 */
.L_x_1439:
[----:B---3--:R-:W3:Y:S02]  /*20fe0*/  LDL.LU R4, [R1] ;  /* 0x0000000001047983 */ /* 0x008ee40000300800 */
[----:B---34-:R-:W-:Y:S01]  /*20ff0*/  FADD.FTZ R7, R6, R4 ;  /* 0x0000000406077221 */ /* 0x018fe20000010000 */
[----:B------:R-:W-:Y:S05]  /*21000*/  BRA.DIV ~URZ, `(.L_x_1427) ;  /* 0x000020927f007947 */ /* 0x000fea000b800000 */
[----:B------:R-:W3:Y:S04]  /*21010*/  SHFL.BFLY PT, R5, R252, 0x2, 0x1f ;  /* 0x0c401f00fc057f89 */ /* 0x000ee800000e0000 */
[----:B------:R-:W4:Y:S01]  /*21020*/  SHFL.BFLY PT, R0, R7, 0x1, 0x1f ;  /* 0x0c201f0007007f89 */ /* 0x000f2200000e0000 */
[----:B---3--:R-:W-:-:S02]  /*21030*/  FADD.FTZ R10, R5, R252 ;  /* 0x000000fc050a7221 */ /* 0x008fc40000010000 */
[----:B----4-:R-:W-:-:S03]  /*21040*/  FADD.FTZ R11, R7, R0 ;  /* 0x00000000070b7221 */ /* 0x010fc60000010000 */
[----:B------:R3:W4:Y:S04]  /*21050*/  SHFL.BFLY PT, R6, R10, 0x1, 0x1f ;  /* 0x0c201f000a067f89 */ /* 0x00072800000e0000 */
.L_x_1440:
[----:B------:R-:W2:Y:S01]  /*21060*/  S2R R4, SR_TID.X ;  /* 0x0000000000047919 */ /* 0x000ea20000002100 */
[----:B------:R-:W-:Y:S01]  /*21070*/  FSETP.NE.FTZ.AND P4, PT, R11, RZ, PT ;  /* 0x000000ff0b00720b */ /* 0x000fe20003f95000 */
[----:B----4-:R-:W-:Y:S01]  /*21080*/  FADD.FTZ R6, R6, R10 ;  /* 0x0000000a06067221 */ /* 0x010fe20000010000 */
[----:B------:R-:W-:Y:S01]  /*21090*/  MOV R0, 0x3f800000 ;  /* 0x3f80000000007802 */ /* 0x000fe20000000f00 */
[----:B------:R-:W-:-:S03]  /*210a0*/  ULDC.64 UR4, c[0x0][0x118] ;  /* 0x0000460000047ab9 */ /* 0x000fc60000000a00 */
[----:B------:R-:W-:-:S07]  /*210b0*/  FSETP.NE.FTZ.AND P3, PT, R6, RZ, PT ;  /* 0x000000ff0600720b */ /* 0x000fce0003f75000 */
[----:B------:R-:W4:Y:S01]  /*210c0*/  @P4 MUFU.RCP R0, R11 ;  /* 0x0000000b00004308 */ /* 0x000f220000001000 */
[----:B--2---:R-:W-:-:S04]  /*210d0*/  SHF.R.S32.HI R5, RZ, 0x1f, R4 ;  /* 0x0000001fff057819 */ /* 0x004fc80000011404 */
[----:B------:R-:W-:Y:S01]  /*210e0*/  LEA.HI R7, R5, R4, RZ, 0x2 ;  /* 0x0000000405077211 */ /* 0x000fe200078f10ff */
[----:B----4-:R-:W-:-:S03]  /*210f0*/  FMUL.FTZ R160, R0, R160 ;  /* 0x000000a000a07220 */ /* 0x010fc60000410000 */
[--C-:B------:R-:W-:Y:S01]  /*21100*/  SHF.R.S32.HI R13, RZ, 0x2, R7.reuse ;  /* 0x00000002ff0d7819 */ /* 0x100fe20000011407 */
[C---:B------:R-:W-:Y:S01]  /*21110*/  FMUL.FTZ R161, R0.reuse, R161 ;  /* 0x000000a100a17220 */ /* 0x040fe20000410000 */
[----:B---3--:R-:W-:Y:S01]  /*21120*/  SHF.R.S32.HI R10, RZ, 0x1f, R7 ;  /* 0x0000001fff0a7819 */ /* 0x008fe20000011407 */
[C---:B------:R-:W-:Y:S01]  /*21130*/  FMUL.FTZ R156, R0.reuse, R156 ;  /* 0x0000009c009c7220 */ /* 0x040fe20000410000 */
[----:B------:R-:W-:Y:S01]  /*21140*/  LOP3.LUT R7, R7, 0x3ffffffc, RZ, 0xc0, !PT ;  /* 0x3ffffffc07077812 */ /* 0x000fe200078ec0ff */
[----:B------:R-:W-:Y:S01]  /*21150*/  FMUL.FTZ R157, R0, R157 ;  /* 0x0000009d009d7220 */ /* 0x000fe20000410000 */
[----:B------:R-:W-:Y:S01]  /*21160*/  LEA.HI R10, R10, R13, RZ, 0x3 ;  /* 0x0000000d0a0a7211 */ /* 0x000fe200078f18ff */
[C---:B------:R-:W-:Y:S01]  /*21170*/  FMUL.FTZ R152, R0.reuse, R152 ;  /* 0x0000009800987220 */ /* 0x040fe20000410000 */
[----:B------:R-:W-:Y:S01]  /*21180*/  IADD3 R7, -R7, R4, RZ ;  /* 0x0000000407077210 */ /* 0x000fe20007ffe1ff */
[----:B------:R-:W-:Y:S01]  /*21190*/  FMUL.FTZ R153, R0, R153 ;  /* 0x0000009900997220 */ /* 0x000fe20000410000 */
[----:B------:R-:W-:Y:S01]  /*211a0*/  LOP3.LUT R10, R10, 0xfffffff8, RZ, 0xc0, !PT ;  /* 0xfffffff80a0a7812 */ /* 0x000fe200078ec0ff */
[C---:B------:R-:W-:Y:S01]  /*211b0*/  FMUL.FTZ R148, R0.reuse, R148 ;  /* 0x0000009400947220 */ /* 0x040fe20000410000 */
[----:B------:R-:W-:Y:S01]  /*211c0*/  F2FP.BF16.PACK_AB R160, R161, R160 ;  /* 0x000000a0a1a0723e */ /* 0x000fe200000010ff */
[C---:B------:R-:W-:Y:S01]  /*211d0*/  FMUL.FTZ R149, R0.reuse, R149 ;  /* 0x0000009500957220 */ /* 0x040fe20000410000 */
[----:B------:R-:W-:Y:S01]  /*211e0*/  IADD3 R13, R13, -R10, RZ ;  /* 0x8000000a0d0d7210 */ /* 0x000fe20007ffe0ff */
[C---:B------:R-:W-:Y:S01]  /*211f0*/  FMUL.FTZ R144, R0.reuse, R144 ;  /* 0x0000009000907220 */ /* 0x040fe20000410000 */
[----:B------:R-:W-:Y:S01]  /*21200*/  LEA.HI R10, R5, R4, RZ, 0x5 ;  /* 0x00000004050a7211 */ /* 0x000fe200078f28ff */
[C---:B------:R-:W-:Y:S01]  /*21210*/  FMUL.FTZ R145, R0.reuse, R145 ;  /* 0x0000009100917220 */ /* 0x040fe20000410000 */
[C---:B------:R-:W-:Y:S01]  /*21220*/  SHF.L.U32 R14, R13.reuse, 0x6, RZ ;  /* 0x000000060d0e7819 */ /* 0x040fe200000006ff */
[C---:B------:R-:W-:Y:S01]  /*21230*/  FMUL.FTZ R140, R0.reuse, R140 ;  /* 0x0000008c008c7220 */ /* 0x040fe20000410000 */
[----:B------:R-:W-:Y:S01]  /*21240*/  SHF.R.S32.HI R12, RZ, 0x5, R10 ;  /* 0x00000005ff0c7819 */ /* 0x000fe2000001140a */
[----:B------:R-:W-:Y:S01]  /*21250*/  FMUL.FTZ R141, R0, R141 ;  /* 0x0000008d008d7220 */ /* 0x000fe20000410000 */
[----:B------:R-:W-:Y:S01]  /*21260*/  LOP3.LUT R14, R14, 0x1c0, RZ, 0xc0, !PT ;  /* 0x000001c00e0e7812 */ /* 0x000fe200078ec0ff */
[C---:B------:R-:W-:Y:S01]  /*21270*/  FMUL.FTZ R136, R0.reuse, R136 ;  /* 0x0000008800887220 */ /* 0x040fe20000410000 */
[----:B------:R-:W-:Y:S01]  /*21280*/  LOP3.LUT R15, R13, 0x1, RZ, 0xc0, !PT ;  /* 0x000000010d0f7812 */ /* 0x000fe200078ec0ff */
[----:B------:R-:W-:Y:S01]  /*21290*/  FMUL.FTZ R137, R0, R137 ;  /* 0x0000008900897220 */ /* 0x000fe20000410000 */
[----:B------:R-:W-:Y:S01]  /*212a0*/  LEA R7, R12, R7, 0x9 ;  /* 0x000000070c077211 */ /* 0x000fe200078e48ff */
[----:B------:R-:W-:Y:S01]  /*212b0*/  FMUL.FTZ R132, R0, R132 ;  /* 0x0000008400847220 */ /* 0x000fe20000410000 */
[----:B------:R-:W-:Y:S01]  /*212c0*/  LEA.HI R14, R14, R14, RZ, 0x1d ;  /* 0x0000000e0e0e7211 */ /* 0x000fe200078fe8ff */
[C---:B------:R-:W-:Y:S01]  /*212d0*/  FMUL.FTZ R133, R0.reuse, R133 ;  /* 0x0000008500857220 */ /* 0x040fe20000410000 */
[----:B------:R-:W-:Y:S01]  /*212e0*/  ISETP.NE.U32.AND P0, PT, R15, 0x1, PT ;  /* 0x000000010f00780c */ /* 0x000fe20003f05070 */
[C---:B------:R-:W-:Y:S01]  /*212f0*/  FMUL.FTZ R36, R0.reuse, R36 ;  /* 0x0000002400247220 */ /* 0x040fe20000410000 */
[----:B------:R-:W-:Y:S01]  /*21300*/  LEA R7, R7, R14, 0x1 ;  /* 0x0000000e07077211 */ /* 0x000fe200078e08ff */
[C---:B------:R-:W-:Y:S01]  /*21310*/  FMUL.FTZ R37, R0.reuse, R37 ;  /* 0x0000002500257220 */ /* 0x040fe20000410000 */
        /* <DEDUP_REMOVED lines=243> */
[----:B------:R3:W-:Y:S04]  /*22250*/  STS [R17+0x6400], R110 ;  /* 0x0064006e11007388 */ /* 0x0007e80000000800 */
        /* <DEDUP_REMOVED lines=11> */
[----:B---3--:R-:W4:Y:S04]  /*22310*/  @!P0 LD.E.64 R16, [R8.64+0x80] ;  /* 0x0000800408108980 */ /* 0x008f28000c101b00 */
[----:B------:R-:W1:Y:S01]  /*22320*/  LD.E.64 R82, [R8.64+0x88] ;  /* 0x0000880408527980 */ /* 0x000e62000c101b00 */
[----:B------:R-:W3:Y:S01]  /*22330*/  @P4 MUFU.LG2 R15, R11 ;  /* 0x0000000b000f4308 */ /* 0x000ee20000000c00 */
[----:B------:R-:W-:Y:S01]  /*22340*/  @!P0 SHF.R.S32.HI R14, RZ, 0x1f, R243 ;  /* 0x0000001fff0e8819 */ /* 0x000fe200000114f3 */
[----:B------:R-:W-:Y:S01]  /*22350*/  BSSY B0, `(.L_x_1428) ;  /* 0x0000020000007945 */ /* 0x000fe20003800000 */
[----:B------:R1:W5:Y:S05]  /*22360*/  LD.E.64 R80, [R8.64+0x90] ;  /* 0x0000900408507980 */ /* 0x00036a000c101b00 */
[----:B------:R-:W3:Y:S02]  /*22370*/  @P3 MUFU.LG2 R6, R6 ;  /* 0x0000000600063308 */ /* 0x000ee40000000c00 */
[----:B---3--:R-:W-:-:S02]  /*22380*/  @P4 FMUL.FTZ R15, R15, 0.69314718246459960938 ;  /* 0x3f3172180f0f4820 */ /* 0x008fc40000410000 */
[----:B------:R-:W-:Y:S01]  /*22390*/  @P3 FMUL.FTZ R11, R6, 0.69314718246459960938 ;  /* 0x3f317218060b3820 */ /* 0x000fe20000410000 */
[----:B--2---:R-:W-:Y:S01]  /*223a0*/  ISETP.NE.AND P1, PT, R7, RZ, PT ;  /* 0x000000ff0700720c */ /* 0x004fe20003f25270 */
[----:B----4-:R-:W-:-:S04]  /*223b0*/  @!P0 IMAD R13, R17, R243, RZ ;  /* 0x000000f3110d8224 */ /* 0x010fc800078e02ff */
[----:B------:R-:W-:Y:S02]  /*223c0*/  @!P0 IMAD R14, R16, R14, R13 ;  /* 0x0000000e100e8224 */ /* 0x000fe400078e020d */
[-C--:B-1----:R-:W-:Y:S02]  /*223d0*/  @P0 IMAD R0, R83, R246.reuse, RZ ;  /* 0x000000f653000224 */ /* 0x082fe400078e02ff */
[----:B------:R-:W-:-:S04]  /*223e0*/  @P0 IMAD.WIDE.U32 R18, R82, R246, RZ ;  /* 0x000000f652120225 */ /* 0x000fc800078e00ff */
[----:B------:R-:W-:Y:S01]  /*223f0*/  @!P0 IMAD.WIDE.U32 R16, R16, R243, RZ ;  /* 0x000000f310108225 */ /* 0x000fe200078e00ff */
[----:B------:R-:W-:Y:S02]  /*22400*/  MOV R7, 0x7f800000 ;  /* 0x7f80000000077802 */ /* 0x000fe40000000f00 */
[----:B------:R-:W-:Y:S01]  /*22410*/  MOV R13, 0x7f800000 ;  /* 0x7f800000000d7802 */ /* 0x000fe20000000f00 */
[----:B-----5:R-:W-:Y:S01]  /*22420*/  @P4 FFMA.FTZ R7, R164, R2, R15 ;  /* 0x00000002a4074223 */ /* 0x020fe2000001000f */
        /* <DEDUP_REMOVED lines=13> */
.L_x_1429:
[----:B------:R-:W-:Y:S02]  /*22500*/  ULDC.64 UR4, c[0x0][0x118] ;  /* 0x0000460000047ab9 */ /* 0x000fe40000000a00 */
[----:B------:R-:W2:Y:S04]  /*22510*/  LD.E R2, [R8.64+0x60] ;  /* 0x0000600408027980 */ /* 0x000ea8000c101900 */
[----:B------:R-:W3:Y:S01]  /*22520*/  LD.E R3, [R8.64+0xb4] ;  /* 0x0000b40408037980 */ /* 0x000ee2000c101900 */
[----:B--2---:R-:W-:-:S04]  /*22530*/  IMAD R2, R2, R243, R241 ;  /* 0x000000f302027224 */ /* 0x004fc800078e02f1 */
[----:B---3--:R-:W-:Y:S02]  /*22540*/  IMAD R3, R3, R2, RZ ;  /* 0x0000000203037224 */ /* 0x008fe400078e02ff */
.L_x_1430:
[----:B------:R-:W-:Y:S05]  /*22550*/  BSYNC B0 ;  /* 0x0000000000007941 */ /* 0x000fea0003800000 */
.L_x_1428:
        /* <DEDUP_REMOVED lines=34> */
[C---:B--234-:R-:W-:Y:S01]  /*22780*/  IMAD R12, R244.reuse, 0x40, R3 ;  /* 0x00000040f40c7824 */ /* 0x05cfe200078e0203 */
        /* <DEDUP_REMOVED lines=12> */
.L_x_1432:
[----:B--234-:R-:W-:Y:S05]  /*22850*/  BSYNC B0 ;  /* 0x0000000000007941 */ /* 0x01cfea0003800000 */
.L_x_1431:
        /* <DEDUP_REMOVED lines=50> */
.L_x_1434:
[----:B------:R-:W-:Y:S05]  /*22b80*/  BSYNC B0 ;  /* 0x0000000000007941 */ /* 0x000fea0003800000 */
.L_x_1433:
        /* <DEDUP_REMOVED lines=23> */
.L_x_1436:
[----:B------:R-:W-:Y:S05]  /*22d00*/  BSYNC B0 ;  /* 0x0000000000007941 */ /* 0x000fea0003800000 */
.L_x_1435:
[----:B-1----:R-:W-:Y:S01]  /*22d10*/  IADD3 R13, R9, 0x20, RZ ;  /* 0x00000020090d7810 */ /* 0x002fe20007ffe0ff */
[----:B------:R-:W-:Y:S03]  /*22d20*/  BSSY B0, `(.L_x_1437) ;  /* 0x0000016000007945 */ /* 0x000fe60003800000 */
[----:B------:R-:W-:-:S13]  /*22d30*/  ISETP.GE.AND P0, PT, R13, R244, PT ;  /* 0x000000f40d00720c */ /* 0x000fda0003f06270 */
[----:B------:R-:W-:Y:S05]  /*22d40*/  @P0 BRA `(.L_x_1438) ;  /* 0x0000013000000947 */ /* 0x000fea0003800000 */
[----:B------:R-:W-:Y:S01]  /*22d50*/  IADD3 R21, P0, R9, 0x20, RZ ;  /* 0x0000002009157810 */ /* 0x000fe20007f1e0ff */
        /* <DEDUP_REMOVED lines=18> */
.L_x_1438:
[----:B------:R-:W-:Y:S05]  /*22e80*/  BSYNC B0 ;  /* 0x0000000000007941 */ /* 0x000fea0003800000 */
.L_x_1437:
[----:B-1----:R-:W-:Y:S01]  /*22e90*/  IADD3 R13, R9, 0x30, RZ ;  /* 0x00000030090d7810 */ /* 0x002fe20007ffe0ff */
[----:B------:R-:W-:-:S03]  /*22ea0*/  IMAD.MOV.U32 R243, RZ, RZ, 0x0 ;  /* 0x00000000fff37424 */ /* 0x000fc600078e00ff */
[----:B------:R-:W-:-:S13]  /*22eb0*/  ISETP.GE.AND P0, PT, R13, R244, PT ;  /* 0x000000f40d00720c */ /* 0x000fda0003f06270 */
[----:B------:R-:W-:Y:S05]  /*22ec0*/  @P0 RET.REL.NODEC R242 `(_ZN5flash24flash_fwd_splitkv_kernelI23Flash_fwd_kernel_traitsILi256ELi64ELi64ELi4ELb0ELb0EN7cutlass10bfloat16_tE19Flash_kernel_traitsILi256ELi64ELi64ELi4ES3_EELb0ELb0ELb0ELb0ELb0ELb1ELb0ELb1EEEvNS_16Flash_fwd_paramsE) ;  /* 0xfffdd130f2000950 */ /* 0x000fea0003c3ffff */
[----:B------:R-:W-:Y:S01]  /*22ed0*/  IADD3 R9, P0, R9, 0x30, RZ ;  /* 0x0000003009097810 */ /* 0x000fe20007f1e0ff */
[----:B------:R-:W-:Y:S01]  /*22ee0*/  IMAD.MOV.U32 R12, RZ, RZ, R80 ;  /* 0x000000ffff0c7224 */ /* 0x000fe200078e0050 */
        /* <DEDUP_REMOVED lines=17> */
[----:B------:R-:W-:Y:S05]  /*23000*/  @P0 RET.REL.NODEC R242 `(_ZN5flash24flash_fwd_splitkv_kernelI23Flash_fwd_kernel_traitsILi256ELi64ELi64ELi4ELb0ELb0EN7cutlass10bfloat16_tE19Flash_kernel_traitsILi256ELi64ELi64ELi4ES3_EELb0ELb0ELb0ELb0ELb0ELb1ELb0ELb1EEEvNS_16Flash_fwd_paramsE) ;  /* 0xfffdcff0f2000950 */ /* 0x000fea0003c3ffff */
[----:B------:R-:W-:Y:S01]  /*23010*/  MOV R243, 0x0 ;  /* 0x0000000000f37802 */ /* 0x000fe20000000f00 */
[----:B------:R-:W-:-:S02]  /*23020*/  ULDC.64 UR4, c[0x0][0x118] ;  /* 0x0000460000047ab9 */ /* 0x000fc40000000a00 */
[----:B------:R2:W-:Y:S01]  /*23030*/  ST.E.128 [R4.64+0x180], R76 ;  /* 0x0001804c04007985 */ /* 0x0005e2000c101d04 */
[----:B------:R-:W-:Y:S05]  /*23040*/  RET.REL.NODEC R242 `(_ZN5flash24flash_fwd_splitkv_kernelI23Flash_fwd_kernel_traitsILi256ELi64ELi64ELi4ELb0ELb0EN7cutlass10bfloat16_tE19Flash_kernel_traitsILi256ELi64ELi64ELi4ES3_EELb0ELb0ELb0ELb0ELb0ELb1ELb0ELb1EEEvNS_16Flash_fwd_paramsE) ;  /* 0xfffdcfb0f2007950 */ /* 0x000fea0003c3ffff */
.L_x_1426:
[----:B------:R3:W5:Y:S01]  /*23050*/  LDL R7, [R1] ;  /* 0x0000000001077983 */ /* 0x0007620000100800 */
[----:B------:R-:W-:Y:S02]  /*23060*/  MOV R6, 0x2 ;  /* 0x0000000200067802 */ /* 0x000fe40000000f00 */
[----:B------:R-:W-:Y:S02]  /*23070*/  MOV R4, 0x23090 ;  /* 0x0002309000047802 */ /* 0x000fe40000000f00 */
[----:B-123-5:R-:W-:Y:S05]  /*23080*/  CALL.REL.NOINC `($__internal_15_$__cuda_sm70_shflsync_bfly_p) ;  /* 0x000000f000007944 */ /* 0x02efea0003c00000 */
[----:B-12---:R-:W-:Y:S05]  /*23090*/  BRA `(.L_x_1439) ;  /* 0xffffdf4000007947 */ /* 0x006fea000383ffff */
.L_x_1427:
[----:B------:R-:W-:Y:S02]  /*230a0*/  MOV R6, 0x1 ;  /* 0x0000000100067802 */ /* 0x000fe40000000f00 */
[----:B------:R-:W-:Y:S02]  /*230b0*/  MOV R4, 0x230d0 ;  /* 0x000230d000047802 */ /* 0x000fe40000000f00 */
[----:B-12--5:R-:W-:Y:S05]  /*230c0*/  CALL.REL.NOINC `($__internal_15_$__cuda_sm70_shflsync_bfly_p) ;  /* 0x000000b000007944 */ /* 0x026fea0003c00000 */
[----:B--2---:R-:W-:Y:S01]  /*230d0*/  FADD.FTZ R11, R7, R6 ;  /* 0x00000006070b7221 */ /* 0x004fe20000010000 */
[----:B-1----:R-:W-:Y:S02]  /*230e0*/  MOV R7, R252 ;  /* 0x000000fc00077202 */ /* 0x002fe40000000f00 */
[----:B------:R-:W-:Y:S02]  /*230f0*/  MOV R6, 0x2 ;  /* 0x0000000200067802 */ /* 0x000fe40000000f00 */
[----:B------:R-:W-:-:S02]  /*23100*/  MOV R4, 0x23120 ;  /* 0x0002312000047802 */ /* 0x000fc40000000f00 */
[----:B------:R-:W-:Y:S05]  /*23110*/  CALL.REL.NOINC `($__internal_15_$__cuda_sm70_shflsync_bfly_p) ;  /* 0x0000006000007944 */ /* 0x000fea0003c00000 */
[----:B--2---:R-:W-:Y:S01]  /*23120*/  FADD.FTZ R10, R252, R6 ;  /* 0x00000006fc0a7221 */ /* 0x004fe20000010000 */
[----:B------:R-:W-:-:S02]  /*23130*/  MOV R6, 0x1 ;  /* 0x0000000100067802 */ /* 0x000fc40000000f00 */
[----:B------:R-:W-:Y:S02]  /*23140*/  MOV R4, 0x23170 ;  /* 0x0002317000047802 */ /* 0x000fe40000000f00 */
[----:B-1----:R-:W-:Y:S02]  /*23150*/  MOV R7, R10 ;  /* 0x0000000a00077202 */ /* 0x002fe40000000f00 */
[----:B------:R-:W-:Y:S05]  /*23160*/  CALL.REL.NOINC `($__internal_15_$__cuda_sm70_shflsync_bfly_p) ;  /* 0x0000001000007944 */ /* 0x000fea0003c00000 */
[----:B-12---:R-:W-:Y:S05]  /*23170*/  BRA `(.L_x_1440) ;  /* 0xffffdee000007947 */ /* 0x006fea000383ffff */
        .weak           $__internal_15_$__cuda_sm70_shflsync_bfly_p
        .type           $__internal_15_$__cuda_sm70_shflsync_bfly_p,@function
        .size           $__internal_15_$__cuda_sm70_shflsync_bfly_p,(.L_x_8875 - $__internal_15_$__cuda_sm70_shflsync_bfly_p)
$__internal_15_$__cuda_sm70_shflsync_bfly_p:
[----:B------:R-:W-:Y:S01]  /*23180*/  MOV R12, R4 ;  /* 0x00000004000c7202 */ /* 0x000fe20000000f00 */
[----:B------:R-:W-:Y:S04]  /*23190*/  WARPSYNC R0 ;  /* 0x0000000000007348 */ /* 0x000fe80003800000 */
[----:B------:R-:W-:Y:S01]  /*231a0*/  MOV R13, 0x0 ;  /* 0x00000000000d7802 */ /* 0x000fe20000000f00 */
[----:B------:R1:W2:Y:S03]  /*231b0*/  SHFL.BFLY PT, R6, R7, R6, R5 ;  /* 0x0c00000607067389 */ /* 0x0002a600000e0005 */
[----:B------:R-:W-:Y:S05]  /*231c0*/  RET.REL.NODEC R12 `(_ZN5flash24flash_fwd_splitkv_kernelI23Flash_fwd_kernel_traitsILi256ELi64ELi64ELi4ELb0ELb0EN7cutlass10bfloat16_tE19Flash_kernel_traitsILi256ELi64ELi64ELi4ES3_EELb0ELb0ELb0ELb0ELb0ELb1ELb0ELb1EEEvNS_16Flash_fwd_paramsE) ;  /* 0xfffdce300c007950 */ /* 0x000fea0003c3ffff */
.L_x_1441:
        /* <DEDUP_REMOVED lines=11> */
.L_x_8875:


//--------------------- .text._ZN5flash24flash_fwd_splitkv_kernelI23Flash_fwd_kernel_traitsILi256ELi64ELi64ELi4ELb0ELb0EN7cutlass10bfloat16_tE19Flash_kernel_traitsILi256ELi64ELi64ELi4ES3_EELb0ELb0ELb0ELb0ELb0ELb0ELb1ELb0EEEvNS_16Flash_fwd_paramsE --------------------------
	.section	.text._ZN5flash24flash_fwd_splitkv_kernelI23Flash_fwd_kernel_traitsILi256ELi64ELi64ELi4ELb0ELb0EN7cutlass10bfloat16_tE19Flash_kernel_traitsILi256ELi64ELi64ELi4ES3_EELb0ELb0ELb0ELb0ELb0ELb0ELb1ELb0EEEvNS_16Flash_fwd_paramsE,"ax",@progbits
	.sectioninfo	@"SHI_REGISTERS=254"
	.align	128
        .global         _ZN5flash24flash_fwd_splitkv_kernelI23Flash_fwd_kernel_traitsILi256ELi64ELi64ELi4ELb0ELb0EN7cutlass10bfloat16_tE19Flash_kernel_traitsILi256ELi64ELi64ELi4ES3_EELb0ELb0ELb0ELb0ELb0ELb0ELb1ELb0EEEvNS_16Flash_fwd_paramsE
        .type           _ZN5flash24flash_fwd_splitkv_kernelI23Flash_fwd_kernel_traitsILi256ELi64ELi64ELi4ELb0ELb0EN7cutlass10bfloat16_tE19Flash_kernel_traitsILi256ELi64ELi64ELi4ES3_EELb0ELb0ELb0ELb0ELb0ELb0ELb1ELb0EEEvNS_16Flash_fwd_paramsE,@function
        .size           _ZN5flash24flash_fwd_splitkv_kernelI23Flash_fwd_kernel_traitsILi256ELi64ELi64ELi4ELb0ELb0EN7cutlass10bfloat16_tE19Flash_kernel_traitsILi256ELi64ELi64ELi4ES3_EELb0ELb0ELb0ELb0ELb0ELb0ELb1ELb0EEEvNS_16Flash_fwd_paramsE,(.L_x_8938 - _ZN5flash24flash_fwd_splitkv_kernelI23Flash_fwd_kernel_traitsILi256ELi64ELi64ELi4ELb0ELb0EN7cutlass10bfloat16_tE19Flash_kernel_traitsILi256ELi64ELi64ELi4ES3_EELb0ELb0ELb0ELb0ELb0ELb0ELb1ELb0EEEvNS_16Flash_fwd_paramsE)
        .other          _ZN5flash24flash_fwd_splitkv_kernelI23Flash_fwd_kernel_traitsILi256ELi64ELi64ELi4ELb0ELb0EN7cutlass10bfloat16_tE19Flash_kernel_traitsILi256ELi64ELi64ELi4ES3_EELb0ELb0ELb0ELb0ELb0ELb0ELb1ELb0EEEvNS_16Flash_fwd_paramsE,@"STO_CUDA_ENTRY STV_DEFAULT"
_ZN5flash24flash_fwd_splitkv_kernelI23Flash_fwd_kernel_traitsILi256ELi64ELi64ELi4ELb0ELb0EN7cutlass10bfloat16_tE19Flash_kernel_traitsILi256ELi64ELi64ELi4ES3_EELb0ELb0ELb0ELb0ELb0ELb0ELb1ELb0EEEvNS_16Flash_fwd_paramsE:
.text._ZN5flash24flash_fwd_splitkv_kernelI23Flash_fwd_kernel_traitsILi256ELi64ELi64ELi4ELb0ELb0EN7cutlass10bfloat16_tE19Flash_kernel_traitsILi256ELi64ELi64ELi4ES3_EELb0ELb0ELb0ELb0ELb0ELb0ELb1ELb0EEEvNS_16Flash_fwd_paramsE:
[----:B------:R-:W-:Y:S02]  /*0000*/  MOV R1, c[0x0][0x28] ;  /* 0x00000a0000017a02 */ /* 0x000fe40000000f00 */
[----:B------:R-:W1:Y:S01]  /*0010*/  I2F.U32.RP R2, c[0x0][0x1c0] ;  /* 0x0000700000027b06 */ /* 0x000e620000209000 */
[----:B------:R-:W2:Y:S01]  /*0020*/  S2UR UR4, SR_CTAID.Z ;  /* 0x00000000000479c3 */ /* 0x000ea20000002700 */
[----:B------:R-:W-:Y:S02]  /*0030*/  ULDC UR14, c[0x0][0x1c0] ;  /* 0x00007000000e7ab9 */ /* 0x000fe40000000800 */
[----:B------:R-:W-:Y:S02]  /*0040*/  UMOV UR6, URZ ;  /* 0x0000003f00067c82 */ /* 0x000fe40008000000 */
[----:B------:R-:W-:Y:S02]  /*0050*/  UISETP.NE.U32.AND UP1, UPT, URZ, UR14, UPT ;  /* 0x0000000e3f00728c */ /* 0x000fe4000bf25070 */
[----:B------:R-:W-:Y:S02]  /*0060*/  UMOV UR24, 0x4 ;  /* 0x0000000400187882 */ /* 0x000fe40000000000 */
[----:B------:R-:W-:-:S02]  /*0070*/  ULDC.64 UR10, c[0x0][0x240] ;  /* 0x00009000000a7ab9 */ /* 0x000fc40000000a00 */
[----:B------:R-:W-:Y:S02]  /*0080*/  ULDC.64 UR30, c[0x0][0x118] ;  /* 0x00004600001e7ab9 */ /* 0x000fe40000000a00 */
[----:B------:R-:W-:Y:S01]  /*0090*/  ULDC.64 UR8, c[0x0][0x248] ;  /* 0x0000920000087ab9 */ /* 0x000fe20000000a00 */
[----:B-1----:R-:W1:Y:S02]  /*00a0*/  MUFU.RCP R0, R2 ;  /* 0x0000000200007308 */ /* 0x002e640000001000 */
[----:B-1----:R-:W-:-:S06]  /*00b0*/  IADD3 R0, R0, 0xffffffe, RZ ;  /* 0x0ffffffe00007810 */ /* 0x002fcc0007ffe0ff */
[----:B------:R-:W1:Y:S02]  /*00c0*/  F2I.FTZ.U32.TRUNC.NTZ R0, R0 ;  /* 0x0000000000007305 */ /* 0x000e64000021f000 */
[----:B-1----:R-:W1:Y:S02]  /*00d0*/  R2UR UR7, R0 ;  /* 0x00000000000773c2 */ /* 0x002e6400000e0000 */
[----:B-1----:R-:W-:-:S04]  /*00e0*/  UIADD3 UR5, URZ, -UR7, URZ ;  /* 0x800000073f057290 */ /* 0x002fc8000fffe03f */
[----:B------:R-:W-:-:S04]  /*00f0*/  UIMAD UR5, UR5, UR14, URZ ;  /* 0x0000000e050572a4 */ /* 0x000fc8000f8e023f */
[----:B------:R-:W-:-:S04]  /*0100*/  UIMAD.WIDE.U32 UR6, UR7, UR5, UR6 ;  /* 0x00000005070672a5 */ /* 0x000fc8000f8e0006 */
[----:B--2---:R-:W-:-:S03]  /*0110*/  UIMAD.WIDE.U32 UR26, UR7, UR4, URZ ;  /* 0x00000004071a72a5 */ /* 0x004fc6000f8e003f */
[----:B------:R-:W-:Y:S02]  /*0120*/  ULDC.64 UR6, c[0x0][0x240] ;  /* 0x0000900000067ab9 */ /* 0x000fe40000000a00 */
[----:B------:R-:W-:Y:S02]  /*0130*/  UIADD3 UR5, -UR27, URZ, URZ ;  /* 0x0000003f1b057290 */ /* 0x000fe4000fffe13f */
[----:B------:R-:W-:Y:S02]  /*0140*/  UISETP.NE.U32.AND UP0, UPT, URZ, UR6, UPT ;  /* 0x000000063f00728c */ /* 0x000fe4000bf05070 */
[----:B------:R-:W-:Y:S02]  /*0150*/  UIMAD UR5, UR5, UR14, UR4 ;  /* 0x0000000e050572a4 */ /* 0x000fe4000f8e0204 */
[----:B------:R-:W-:Y:S02]  /*0160*/  UISETP.NE.AND.EX UP0, UPT, URZ, UR7, UPT, UP0 ;  /* 0x000000073f00728c */ /* 0x000fe4000bf05300 */
[----:B------:R-:W-:-:S02]  /*0170*/  UISETP.GE.U32.AND UP3, UPT, UR5, UR14, UPT ;  /* 0x0000000e0500728c */ /* 0x000fc4000bf66070 */
[----:B------:R-:W-:Y:S02]  /*0180*/  ULDC.64 UR6, c[0x0][0x250] ;  /* 0x0000940000067ab9 */ /* 0x000fe40000000a00 */
[----:B------:R-:W-:-:S07]  /*0190*/  PLOP3.LUT P2, PT, PT, PT, UP0, 0x80, 0x0 ;  /* 0x000000000000781c */ /* 0x000fce0003f4f008 */
[----:B------:R-:W-:Y:S02]  /*01a0*/  @UP3 UIADD3 UR5, UR5, -UR14, URZ ;  /* 0x8000000e05053290 */ /* 0x000fe4000fffe03f */
[----:B------:R-:W-:Y:S02]  /*01b0*/  @UP3 UIADD3 UR27, UR27, 0x1, URZ ;  /* 0x000000011b1b3890 */ /* 0x000fe4000fffe03f */
[----:B------:R-:W-:-:S03]  /*01c0*/  UISETP.GE.U32.AND UP2, UPT, UR5, UR14, UPT ;  /* 0x0000000e0500728c */ /* 0x000fc6000bf46070 */
[----:B------:R-:W-:Y:S02]  /*01d0*/  ULDC.U8 UR5, c[0x0][0x312] ;  /* 0x0000c48000057ab9 */ /* 0x000fe40000000000 */
[----:B------:R-:W-:-:S06]  /*01e0*/  UISETP.NE.AND UP3, UPT, UR5, URZ, UPT ;  /* 0x0000003f0500728c */ /* 0x000fcc000bf65270 */
[----:B------:R-:W-:Y:S02]  /*01f0*/  @UP2 UIADD3 UR27, UR27, 0x1, URZ ;  /* 0x000000011b1b2890 */ /* 0x000fe4000fffe03f */
[----:B------:R-:W-:Y:S02]  /*0200*/  @!UP1 ULOP3.LUT UR27, URZ, UR14, URZ, 0x33, !UPT ;  /* 0x0000000e3f1b9292 */ /* 0x000fe4000f8e333f */
[----:B------:R-:W-:Y:S02]  /*0210*/  UISETP.NE.U32.AND UP1, UPT, URZ, UR6, UPT ;  /* 0x000000063f00728c */ /* 0x000fe4000bf25070 */
[----:B------:R-:W-:Y:S02]  /*0220*/  UIMAD.WIDE UR10, UR27, UR24, UR10 ;  /* 0x000000181b0a72a5 */ /* 0x000fe4000f8e020a */
[----:B------:R-:W-:Y:S02]  /*0230*/  UISETP.NE.AND.EX UP1, UPT, URZ, UR7, UPT, UP1 ;  /* 0x000000073f00728c */ /* 0x000fe4000bf25310 */
[----:B------:R-:W-:-:S02]  /*0240*/  UISETP.EQ.U32.AND UP2, UPT, URZ, UR8, UPT ;  /* 0x000000083f00728c */ /* 0x000fc4000bf42070 */
[----:B------:R-:W-:Y:S02]  /*0250*/  IMAD.U32 R10, RZ, RZ, UR10 ;  /* 0x0000000aff0a7e24 */ /* 0x000fe4000f8e00ff */
[----:B------:R-:W-:Y:S01]  /*0260*/  IMAD.U32 R11, RZ, RZ, UR11 ;  /* 0x0000000bff0b7e24 */ /* 0x000fe2000f8e00ff */
[----:B------:R-:W-:Y:S01]  /*0270*/  ULDC.64 UR6, c[0x0][0x250] ;  /* 0x0000940000067ab9 */ /* 0x000fe20000000a00 */
[----:B------:R-:W-:Y:S01]  /*0280*/  PLOP3.LUT P0, PT, PT, PT, UP1, 0x80, 0x0 ;  /* 0x000000000000781c */ /* 0x000fe20003f0f018 */
[----:B------:R-:W-:Y:S02]  /*0290*/  UISETP.EQ.OR.EX UP2, UPT, URZ, UR9, !UP3, UP2 ;  /* 0x000000093f00728c */ /* 0x000fe4000df42720 */
[----:B------:R-:W2:Y:S01]  /*02a0*/  @P2 LDG.E R6, [R10.64] ;  /* 0x0000001e0a062981 */ /* 0x000ea2000c1e1900 */
[----:B------:R-:W-:Y:S02]  /*02b0*/  @UP1 UIMAD.WIDE UR6, UR27, UR24, UR6 ;  /* 0x000000181b0612a5 */ /* 0x000fe4000f8e0206 */
[----:B------:R-:W-:Y:S01]  /*02c0*/  ULDC.64 UR8, c[0x0][0x248] ;  /* 0x0000920000087ab9 */ /* 0x000fe20000000a00 */
[----:B------:R-:W3:Y:S03]  /*02d0*/  @P2 LDG.E R0, [R10.64+0x4] ;  /* 0x0000041e0a002981 */ /* 0x000ee6000c1e1900 */
[----:B------:R-:W-:-:S02]  /*02e0*/  IMAD.U32 R8, RZ, RZ, UR6 ;  /* 0x00000006ff087e24 */ /* 0x000fc4000f8e00ff */
[----:B------:R-:W-:Y:S01]  /*02f0*/  IMAD.U32 R9, RZ, RZ, UR7 ;  /* 0x00000007ff097e24 */ /* 0x000fe2000f8e00ff */
[----:B------:R-:W-:-:S04]  /*0300*/  PLOP3.LUT P1, PT, PT, PT, UP2, 0x80, 0x0 ;  /* 0x000000000000781c */ /* 0x000fc80003f2f028 */
[----:B------:R-:W4:Y:S01]  /*0310*/  @P0 LDG.E R4, [R8.64] ;  /* 0x0000001e08040981 */ /* 0x000f22000c1e1900 */
[----:B------:R-:W-:-:S06]  /*0320*/  UIMAD.WIDE UR8, UR27, UR24, UR8 ;  /* 0x000000181b0872a5 */ /* 0x000fcc000f8e0208 */
[----:B------:R-:W-:Y:S02]  /*0330*/  IMAD.U32 R2, RZ, RZ, UR8 ;  /* 0x00000008ff027e24 */ /* 0x000fe4000f8e00ff */
[----:B------:R-:W-:-:S05]  /*0340*/  IMAD.U32 R3, RZ, RZ, UR9 ;  /* 0x00000009ff037e24 */ /* 0x000fca000f8e00ff */
[----:B------:R-:W5:Y:S01]  /*0350*/  @!P1 LDG.E R5, [R2.64] ;  /* 0x0000001e02059981 */ /* 0x000f62000c1e1900 */
[----:B------:R-:W-:Y:S02]  /*0360*/  UMOV UR13, 0xffffffff ;  /* 0xffffffff000d7882 */ /* 0x000fe40000000000 */
[----:B------:R-:W-:Y:S01]  /*0370*/  UMOV UR7, URZ ;  /* 0x0000003f00077c82 */ /* 0x000fe20008000000 */
[----:B------:R-:W1:Y:S01]  /*0380*/  S2R R84, SR_TID.X ;  /* 0x0000000000547919 */ /* 0x000e620000002100 */
[----:B------:R-:W-:Y:S02]  /*0390*/  UMOV UR15, 0xffffffff ;  /* 0xffffffff000f7882 */ /* 0x000fe40000000000 */
[----:B------:R-:W-:Y:S01]  /*03a0*/  UIADD3 UR5, -UR27, URZ, URZ ;  /* 0x0000003f1b057290 */ /* 0x000fe2000fffe13f */
[----:B------:R-:W1:Y:S03]  /*03b0*/  S2UR UR18, SR_CTAID.X ;  /* 0x00000000001279c3 */ /* 0x000e660000002500 */
[----:B------:R-:W-:-:S05]  /*03c0*/  UIMAD UR14, UR5, UR14, UR4 ;  /* 0x0000000e050e72a4 */ /* 0x000fca000f8e0204 */
[----:B------:R-:W1:Y:S08]  /*03d0*/  S2UR UR6, SR_CTAID.Y ;  /* 0x00000000000679c3 */ /* 0x000e700000002600 */
        /* <DEDUP_REMOVED lines=16> */
.L_x_1442:
[----:B------:R-:W-:Y:S02]  /*04e0*/  ULDC UR8, c[0x0][0x218] ;  /* 0x0000860000087ab9 */ /* 0x000fe40000000800 */
.L_x_1443:
        /* <DEDUP_REMOVED lines=21> */
[----:B------:R-:W-:Y:S01]  /*0640*/  IABS R0, c[0x0][0x10] ;  /* 0x0000040000007a13 */ /* 0x000fe20000000000 */
[----:B------:R-:W-:Y:S02]  /*0650*/  ULDC UR4, c[0x0][0x218] ;  /* 0x0000860000047ab9 */ /* 0x000fe40000000800 */
[----:B------:R-:W-:Y:S01]  /*0660*/  UIADD3 UR4, UR4, 0x3f, URZ ;  /* 0x0000003f04047890 */ /* 0x000fe2000fffe03f */
[----:B------:R1:W2:Y:S01]  /*0670*/  R2UR UR10, R0 ;  /* 0x00000000000a73c2 */ /* 0x0002a200000e0000 */
[----:B------:R-:W-:Y:S02]  /*0680*/  ULDC UR5, c[0x0][0x10] ;  /* 0x0000040000057ab9 */ /* 0x000fe40000000800 */
[----:B------:R-:W-:Y:S02]  /*0690*/  USHF.R.S32.HI UR11, URZ, 0x1f, UR4 ;  /* 0x0000001f3f0b7899 */ /* 0x000fe40008011404 */
[----:B------:R-:W-:Y:S02]  /*06a0*/  UMOV UR16, URZ ;  /* 0x0000003f00107c82 */ /* 0x000fe40008000000 */
[----:B------:R-:W-:-:S04]  /*06b0*/  ULEA.HI UR11, UR11, UR4, URZ, 0x6 ;  /* 0x000000040b0b7291 */ /* 0x000fc8000f8f303f */
[----:B------:R-:W-:-:S04]  /*06c0*/  ULEA.HI.SX32 UR11, UR11, UR5, 0x1a ;  /* 0x000000050b0b7291 */ /* 0x000fc8000f8fd23f */
[----:B------:R-:W-:-:S06]  /*06d0*/  UIADD3 UR11, UR11, -0x1, URZ ;  /* 0xffffffff0b0b7890 */ /* 0x000fcc000fffe03f */
[----:B-1----:R-:W-:Y:S01]  /*06e0*/  IMAD.U32 R0, RZ, RZ, UR11 ;  /* 0x0000000bff007e24 */ /* 0x002fe2000f8e00ff */
[----:B--2---:R-:W1:Y:S01]  /*06f0*/  I2F.RP R3, UR10 ;  /* 0x0000000a00037d06 */ /* 0x004e620008209400 */
[----:B------:R-:W-:-:S03]  /*0700*/  ULOP3.LUT UR11, UR11, UR5, URZ, 0x3c, !UPT ;  /* 0x000000050b0b7292 */ /* 0x000fc6000f8e3c3f */
[----:B------:R-:W-:-:S04]  /*0710*/  IABS R0, R0 ;  /* 0x0000000000007213 */ /* 0x000fc80000000000 */
[----:B------:R-:W2:Y:S01]  /*0720*/  R2UR UR8, R0 ;  /* 0x00000000000873c2 */ /* 0x000ea200000e0000 */
[----:B-1----:R-:W1:Y:S02]  /*0730*/  MUFU.RCP R2, R3 ;  /* 0x0000000300027308 */ /* 0x002e640000001000 */
[----:B-1----:R-:W-:-:S06]  /*0740*/  IADD3 R2, R2, 0xffffffe, RZ ;  /* 0x0ffffffe02027810 */ /* 0x002fcc0007ffe0ff */
[----:B------:R-:W1:Y:S02]  /*0750*/  F2I.FTZ.U32.TRUNC.NTZ R2, R2 ;  /* 0x0000000200027305 */ /* 0x000e64000021f000 */
[----:B-1----:R-:W1:Y:S02]  /*0760*/  R2UR UR17, R2 ;  /* 0x00000000021173c2 */ /* 0x002e6400000e0000 */
[----:B-1----:R-:W-:-:S04]  /*0770*/  UIADD3 UR4, URZ, -UR17, URZ ;  /* 0x800000113f047290 */ /* 0x002fc8000fffe03f */
[----:B------:R-:W-:-:S04]  /*0780*/  UIMAD UR4, UR4, UR10, URZ ;  /* 0x0000000a040472a4 */ /* 0x000fc8000f8e023f */
[----:B------:R-:W-:-:S04]  /*0790*/  UIMAD.WIDE.U32 UR16, UR17, UR4, UR16 ;  /* 0x00000004111072a5 */ /* 0x000fc8000f8e0010 */
[----:B--2---:R-:W-:-:S04]  /*07a0*/  UIMAD.WIDE.U32 UR16, UR17, UR8, URZ ;  /* 0x00000008111072a5 */ /* 0x004fc8000f8e003f */
[----:B------:R-:W-:-:S04]  /*07b0*/  UIADD3 UR4, -UR17, URZ, URZ ;  /* 0x0000003f11047290 */ /* 0x000fc8000fffe13f */
[----:B------:R-:W-:-:S04]  /*07c0*/  UIMAD UR4, UR10, UR4, UR8 ;  /* 0x000000040a0472a4 */ /* 0x000fc8000f8e0208 */
[----:B------:R-:W-:-:S11]  /*07d0*/  UISETP.GT.U32.AND UP0, UPT, UR10, UR4, UPT ;  /* 0x000000040a00728c */ /* 0x000fd6000bf04070 */
[----:B------:R-:W-:Y:S02]  /*07e0*/  @!UP0 UIADD3 UR4, UR4, -UR10, URZ ;  /* 0x8000000a04048290 */ /* 0x000fe4000fffe03f */
[----:B------:R-:W-:Y:S02]  /*07f0*/  @!UP0 UIADD3 UR17, UR17, 0x1, URZ ;  /* 0x0000000111118890 */ /* 0x000fe4000fffe03f */
[----:B------:R-:W-:Y:S02]  /*0800*/  UISETP.GE.U32.AND UP1, UPT, UR4, UR10, UPT ;  /* 0x0000000a0400728c */ /* 0x000fe4000bf26070 */
[----:B------:R-:W-:Y:S02]  /*0810*/  UISETP.GE.AND UP0, UPT, UR11, URZ, UPT ;  /* 0x0000003f0b00728c */ /* 0x000fe4000bf06270 */
[----:B------:R-:W-:-:S04]  /*0820*/  UIADD3 UR4, UR9, 0x3f, URZ ;  /* 0x0000003f09047890 */ /* 0x000fc8000fffe03f */
[----:B------:R-:W-:-:S03]  /*0830*/  USHF.R.S32.HI UR8, URZ, 0x1f, UR4 ;  /* 0x0000001f3f087899 */ /* 0x000fc60008011404 */
[----:B------:R-:W-:Y:S02]  /*0840*/  @UP1 UIADD3 UR17, UR17, 0x1, URZ ;  /* 0x0000000111111890 */ /* 0x000fe4000fffe03f */
[----:B------:R-:W-:Y:S02]  /*0850*/  UISETP.NE.AND UP1, UPT, URZ, UR5, UPT ;  /* 0x000000053f00728c */ /* 0x000fe4000bf25270 */
[----:B------:R-:W-:Y:S02]  /*0860*/  @!UP0 UIADD3 UR17, -UR17, URZ, URZ ;  /* 0x0000003f11118290 */ /* 0x000fe4000fffe13f */
[----:B------:R-:W-:-:S04]  /*0870*/  ULEA.HI UR8, UR8, UR4, URZ, 0x6 ;  /* 0x0000000408087291 */ /* 0x000fc8000f8f303f */
[----:B------:R-:W-:-:S03]  /*0880*/  USHF.R.S32.HI UR26, URZ, 0x6, UR8 ;  /* 0x000000063f1a7899 */ /* 0x000fc60008011408 */
[----:B------:R-:W-:-:S04]  /*0890*/  @!UP1 ULOP3.LUT UR17, URZ, UR5, URZ, 0x33, !UPT ;  /* 0x000000053f119292 */ /* 0x000fc8000f8e333f */
[----:B------:R-:W-:-:S04]  /*08a0*/  UIMAD UR19, UR17, UR6, URZ ;  /* 0x00000006111372a4 */ /* 0x000fc8000f8e023f */
[----:B------:R-:W-:-:S04]  /*08b0*/  UIADD3 UR17, UR17, UR19, URZ ;  /* 0x0000001311117290 */ /* 0x000fc8000fffe03f */
[----:B------:R-:W-:-:S04]  /*08c0*/  UISETP.LT.AND UP0, UPT, UR26, UR17, UPT ;  /* 0x000000111a00728c */ /* 0x000fc8000bf01270 */
[----:B------:R-:W-:-:S04]  /*08d0*/  USEL UR26, UR26, UR17, UP0 ;  /* 0x000000111a1a7287 */ /* 0x000fc80008000000 */
[----:B------:R-:W-:-:S06]  /*08e0*/  UISETP.GE.AND UP0, UPT, UR19, UR26, UPT ;  /* 0x0000001a1300728c */ /* 0x000fcc000bf06270 */
[----:B------:R-:W-:-:S13]  /*08f0*/  PLOP3.LUT P0, PT, PT, PT, UP0, 0x80, 0x0 ;  /* 0x000000000000781c */ /* 0x000fda0003f0f008 */
[----:B------:R-:W-:Y:S05]  /*0900*/  @!P0 BRA `(.L_x_1444) ;  /* 0x000009f000008947 */ /* 0x000fea0003800000 */
[----:B------:R-:W-:Y:S01]  /*0910*/  SHF.R.S32.HI R11, RZ, 0x1f, R84 ;  /* 0x0000001fff0b7819 */ /* 0x000fe20000011454 */
[----:B------:R-:W-:Y:S01]  /*0920*/  ULDC.64 UR4, c[0x0][0x210] ;  /* 0x0000840000047ab9 */ /* 0x000fe20000000a00 */
[----:B------:R-:W-:Y:S01]  /*0930*/  BSSY B0, `(.L_x_1445) ;  /* 0x0000021000007945 */ /* 0x000fe20003800000 */
[----:B------:R-:W-:Y:S01]  /*0940*/  UIMAD UR6, UR6, UR4, UR27 ;  /* 0x00000004060672a4 */ /* 0x000fe2000f8e021b */
[----:B------:R-:W-:Y:S01]  /*0950*/  LEA.HI R11, R11, R84, RZ, 0x4 ;  /* 0x000000540b0b7211 */ /* 0x000fe200078f20ff */
[----:B------:R-:W-:Y:S02]  /*0960*/  UIADD3 UR12, -UR18, UR12, URZ ;  /* 0x0000000c120c7290 */ /* 0x000fe4000fffe13f */
[----:B------:R-:W-:Y:S01]  /*0970*/  ULDC UR4, c[0x0][0x1c0] ;  /* 0x0000700000047ab9 */ /* 0x000fe20000000800 */
[----:B------:R-:W-:Y:S01]  /*0980*/  LOP3.LUT R3, R11, 0xfffffff0, RZ, 0xc0, !PT ;  /* 0xfffffff00b037812 */ /* 0x000fe200078ec0ff */
[----:B------:R-:W-:Y:S01]  /*0990*/  UIMAD UR4, UR6, UR4, UR14 ;  /* 0x00000004060472a4 */ /* 0x000fe2000f8e020e */
[----:B------:R-:W-:-:S03]  /*09a0*/  SHF.R.S32.HI R11, RZ, 0x4, R11 ;  /* 0x00000004ff0b7819 */ /* 0x000fc6000001140b */
[----:B------:R-:W-:Y:S01]  /*09b0*/  IMAD.IADD R84, R84, 0x1, -R3 ;  /* 0x0000000154547824 */ /* 0x000fe200078e0a03 */
[----:B------:R-:W-:Y:S01]  /*09c0*/  UIMAD UR5, UR4, UR5, UR18 ;  /* 0x00000005040572a4 */ /* 0x000fe2000f8e0212 */
[----:B------:R-:W-:Y:S02]  /*09d0*/  ISETP.GE.AND P1, PT, R11, UR12, PT ;  /* 0x0000000c0b007c0c */ /* 0x000fe4000bf26270 */
[----:B------:R-:W-:Y:S01]  /*09e0*/  IMAD.SHL.U32 R14, R84, 0x4, RZ ;  /* 0x00000004540e7824 */ /* 0x000fe200078e00ff */
[----:B------:R-:W-:Y:S02]  /*09f0*/  ULDC UR4, c[0x0][0x22c] ;  /* 0x00008b0000047ab9 */ /* 0x000fe40000000800 */
[----:B------:R-:W-:Y:S02]  /*0a00*/  UIMAD UR4, UR5, UR4, URZ ;  /* 0x00000004050472a4 */ /* 0x000fe4000f8e023f */
[----:B------:R-:W-:Y:S02]  /*0a10*/  SHF.R.S32.HI R15, RZ, 0x1f, R14 ;  /* 0x0000001fff0f7819 */ /* 0x000fe4000001140e */
[----:B------:R-:W-:-:S02]  /*0a20*/  IADD3 R10, R14, 0x40, RZ ;  /* 0x000000400e0a7810 */ /* 0x000fc40007ffe0ff */
[----:B------:R-:W-:Y:S01]  /*0a30*/  IMAD.U32 R0, RZ, RZ, UR4 ;  /* 0x00000004ff007e24 */ /* 0x000fe2000f8e00ff */
[C---:B------:R-:W-:Y:S01]  /*0a40*/  IADD3 R9, R14.reuse, 0x80, RZ ;  /* 0x000000800e097810 */ /* 0x040fe20007ffe0ff */
[----:B------:R-:W-:Y:S01]  /*0a50*/  IMAD.WIDE R4, R11, 0x100, R14 ;  /* 0x000001000b047825 */ /* 0x000fe200078e020e */
[----:B------:R-:W-:-:S04]  /*0a60*/  IADD3 R8, R14, 0xc0, RZ ;  /* 0x000000c00e087810 */ /* 0x000fc80007ffe0ff */
[----:B------:R-:W-:-:S04]  /*0a70*/  IADD3 R3, P0, R4, UR4, RZ ;  /* 0x0000000404037c10 */ /* 0x000fc8000ff1e0ff */
[----:B------:R-:W-:Y:S02]  /*0a80*/  LEA.HI.X.SX32 R0, R0, R5, 0x1, P0 ;  /* 0x0000000500007211 */ /* 0x000fe400000f0eff */
[----:B------:R-:W-:-:S04]  /*0a90*/  LEA R12, P0, R3, c[0x0][0x1d8], 0x2 ;  /* 0x00007600030c7a11 */ /* 0x000fc800078010ff */
[----:B------:R-:W-:Y:S01]  /*0aa0*/  LEA.HI.X R13, R3, c[0x0][0x1dc], R0, 0x2, P0 ;  /* 0x00007700030d7a11 */ /* 0x000fe200000f1400 */
[----:B------:R-:W-:Y:S05]  /*0ab0*/  @P1 BRA `(.L_x_1446) ;  /* 0x0000008000001947 */ /* 0x000fea0003800000 */
[----:B------:R-:W-:Y:S02]  /*0ac0*/  ISETP.GE.AND P3, PT, R14, c[0x0][0x220], PT ;  /* 0x000088000e007a0c */ /* 0x000fe40003f66270 */
[----:B------:R-:W-:Y:S02]  /*0ad0*/  ISETP.GE.AND P2, PT, R10, c[0x0][0x220], PT ;  /* 0x000088000a007a0c */ /* 0x000fe40003f46270 */
[----:B------:R-:W-:Y:S02]  /*0ae0*/  ISETP.GE.AND P1, PT, R9, c[0x0][0x220], PT ;  /* 0x0000880009007a0c */ /* 0x000fe40003f26270 */
[----:B------:R-:W-:-:S07]  /*0af0*/  ISETP.GE.AND P0, PT, R8, c[0x0][0x220], PT ;  /* 0x0000880008007a0c */ /* 0x000fce0003f06270 */
[----:B------:R1:W-:Y:S04]  /*0b00*/  @!P3 STG.E.128 [R12.64], RZ ;  /* 0x000000ff0c00b986 */ /* 0x0003e8000c101d1e */
[----:B------:R1:W-:Y:S04]  /*0b10*/  @!P2 STG.E.128 [R12.64+0x100], RZ ;  /* 0x000100ff0c00a986 */ /* 0x0003e8000c101d1e */
[----:B------:R1:W-:Y:S04]  /*0b20*/  @!P1 STG.E.128 [R12.64+0x200], RZ ;  /* 0x000200ff0c009986 */ /* 0x0003e8000c101d1e */
[----:B------:R1:W-:Y:S02]  /*0b30*/  @!P0 STG.E.128 [R12.64+0x300], RZ ;  /* 0x000300ff0c008986 */ /* 0x0003e4000c101d1e */
.L_x_1446:
[----:B------:R-:W-:Y:S05]  /*0b40*/  BSYNC B0 ;  /* 0x0000000000007941 */ /* 0x000fea0003800000 */
.L_x_1445:
[----:B------:R-:W-:Y:S01]  /*0b50*/  IADD3 R7, R11, 0x8, RZ ;  /* 0x000000080b077810 */ /* 0x000fe20007ffe0ff */
[----:B------:R-:W-:Y:S03]  /*0b60*/  BSSY B0, `(.L_x_1447) ;  /* 0x000000b000007945 */ /* 0x000fe60003800000 */
[----:B------:R-:W-:-:S13]  /*0b70*/  ISETP.GE.AND P0, PT, R7, UR12, PT ;  /* 0x0000000c07007c0c */ /* 0x000fda000bf06270 */
[----:B------:R-:W-:Y:S05]  /*0b80*/  @P0 BRA `(.L_x_1448) ;  /* 0x0000008000000947 */ /* 0x000fea0003800000 */
[----:B------:R-:W-:Y:S02]  /*0b90*/  ISETP.GE.AND P3, PT, R14, c[0x0][0x220], PT ;  /* 0x000088000e007a0c */ /* 0x000fe40003f66270 */
[----:B------:R-:W-:Y:S02]  /*0ba0*/  ISETP.GE.AND P2, PT, R10, c[0x0][0x220], PT ;  /* 0x000088000a007a0c */ /* 0x000fe40003f46270 */
[----:B------:R-:W-:Y:S02]  /*0bb0*/  ISETP.GE.AND P1, PT, R9, c[0x0][0x220], PT ;  /* 0x0000880009007a0c */ /* 0x000fe40003f26270 */
[----:B------:R-:W-:-:S07]  /*0bc0*/  ISETP.GE.AND P0, PT, R8, c[0x0][0x220], PT ;  /* 0x0000880008007a0c */ /* 0x000fce0003f06270 */
[----:B------:R2:W-:Y:S04]  /*0bd0*/  @!P3 STG.E.128 [R12.64+0x2000], RZ ;  /* 0x002000ff0c00b986 */ /* 0x0005e8000c101d1e */
[----:B------:R2:W-:Y:S04]  /*0be0*/  @!P2 STG.E.128 [R12.64+0x2100], RZ ;  /* 0x002100ff0c00a986 */ /* 0x0005e8000c101d1e */
[----:B------:R2:W-:Y:S04]  /*0bf0*/  @!P1 STG.E.128 [R12.64+0x2200], RZ ;  /* 0x002200ff0c009986 */ /* 0x0005e8000c101d1e */
[----:B------:R2:W-:Y:S02]  /*0c00*/  @!P0 STG.E.128 [R12.64+0x2300], RZ ;  /* 0x002300ff0c008986 */ /* 0x0005e4000c101d1e */
.L_x_1448:
[----:B------:R-:W-:Y:S05]  /*0c10*/  BSYNC B0 ;  /* 0x0000000000007941 */ /* 0x000fea0003800000 */
.L_x_1447:
        /* <DEDUP_REMOVED lines=12> */
.L_x_1450:
[----:B------:R-:W-:Y:S05]  /*0ce0*/  BSYNC B0 ;  /* 0x0000000000007941 */ /* 0x000fea0003800000 */
.L_x_1449:
        /* <DEDUP_REMOVED lines=12> */
.L_x_1452:
[----:B------:R-:W-:Y:S05]  /*0db0*/  BSYNC B0 ;  /* 0x0000000000007941 */ /* 0x000fea0003800000 */
.L_x_1451:
        /* <DEDUP_REMOVED lines=12> */
.L_x_1454:
[----:B------:R-:W-:Y:S05]  /*0e80*/  BSYNC B0 ;  /* 0x0000000000007941 */ /* 0x000fea0003800000 */
.L_x_1453:
        /* <DEDUP_REMOVED lines=12> */
.L_x_1456:
[----:B------:R-:W-:Y:S05]  /*0f50*/  BSYNC B0 ;  /* 0x0000000000007941 */ /* 0x000fea0003800000 */
.L_x_1455:
        /* <DEDUP_REMOVED lines=12> */
.L_x_1458:
[----:B------:R-:W-:Y:S05]  /*1020*/  BSYNC B0 ;  /* 0x0000000000007941 */ /* 0x000fea0003800000 */
.L_x_1457:
        /* <DEDUP_REMOVED lines=12> */
.L_x_1460:
[----:B------:R-:W-:Y:S05]  /*10f0*/  BSYNC B0 ;  /* 0x0000000000007941 */ /* 0x000fea0003800000 */
.L_x_1459:
[----:B------:R-:W-:Y:S01]  /*1100*/  ISETP.NE.AND P6, PT, R84, RZ, PT ;  /* 0x000000ff5400720c */ /* 0x000fe20003fc5270 */
[----:B------:R-:W-:Y:S01]  /*1110*/  USHF.R.S32.HI UR4, URZ, 0x1f, UR5 ;  /* 0x0000001f3f047899 */ /* 0x000fe20008011405 */
[----:B------:R-:W-:-:S02]  /*1120*/  IADD3 R8, P1, R11, UR5, RZ ;  /* 0x000000050b087c10 */ /* 0x000fc4000ff3e0ff */
[----:B------:R-:W-:Y:S02]  /*1130*/  ISETP.GE.OR P0, PT, R11, UR12, P6 ;  /* 0x0000000c0b007c0c */ /* 0x000fe4000b706670 */
[----:B------:R-:W-:Y:S02]  /*1140*/  ISETP.GE.OR P5, PT, R7, UR12, P6 ;  /* 0x0000000c07007c0c */ /* 0x000fe4000b7a6670 */
[----:B------:R-:W-:Y:S02]  /*1150*/  LEA.HI.X.SX32 R11, R11, UR4, 0x1, P1 ;  /* 0x000000040b0b7c11 */ /* 0x000fe400088f0eff */
[----:B------:R-:W-:Y:S02]  /*1160*/  LEA R10, P1, R8, c[0x0][0x208], 0x2 ;  /* 0x00008200080a7a11 */ /* 0x000fe400078210ff */
[----:B------:R-:W-:Y:S02]  /*1170*/  ISETP.GE.OR P4, PT, R6, UR12, P6 ;  /* 0x0000000c06007c0c */ /* 0x000fe4000b786670 */
[----:B------:R-:W-:-:S02]  /*1180*/  LEA.HI.X R11, R8, c[0x0][0x20c], R11, 0x2, P1 ;  /* 0x00008300080b7a11 */ /* 0x000fc400008f140b */
[----:B------:R-:W-:Y:S01]  /*1190*/  ISETP.GE.OR P3, PT, R5, UR12, P6 ;  /* 0x0000000c05007c0c */ /* 0x000fe2000b766670 */
[----:B------:R-:W-:Y:S01]  /*11a0*/  @!P0 IMAD.MOV.U32 R15, RZ, RZ, -0x800000 ;  /* 0xff800000ff0f8424 */ /* 0x000fe200078e00ff */
[----:B------:R-:W-:Y:S01]  /*11b0*/  ISETP.GE.OR P2, PT, R4, UR12, P6 ;  /* 0x0000000c04007c0c */ /* 0x000fe2000b746670 */
[----:B------:R-:W-:Y:S01]  /*11c0*/  @!P5 IMAD.MOV.U32 R17, RZ, RZ, -0x800000 ;  /* 0xff800000ff11d424 */ /* 0x000fe200078e00ff */
[----:B------:R-:W-:Y:S02]  /*11d0*/  ISETP.GE.OR P1, PT, R3, UR12, P6 ;  /* 0x0000000c03007c0c */ /* 0x000fe4000b726670 */
[----:B------:R1:W-:Y:S01]  /*11e0*/  @!P0 STG.E [R10.64], R15 ;  /* 0x0000000f0a008986 */ /* 0x0003e2000c10191e */
[----:B------:R-:W-:Y:S02]  /*11f0*/  ISETP.GE.OR P0, PT, R2, UR12, P6 ;  /* 0x0000000c02007c0c */ /* 0x000fe4000b706670 */
[----:B------:R-:W-:Y:S01]  /*1200*/  ISETP.GE.OR P6, PT, R0, UR12, P6 ;  /* 0x0000000c00007c0c */ /* 0x000fe2000b7c6670 */
[----:B-1234-:R-:W-:Y:S01]  /*1210*/  @!P4 IMAD.MOV.U32 R13, RZ, RZ, -0x800000 ;  /* 0xff800000ff0dc424 */ /* 0x01efe200078e00ff */
[----:B------:R1:W-:Y:S02]  /*1220*/  @!P5 STG.E [R10.64+0x20], R17 ;  /* 0x000020110a00d986 */ /* 0x0003e4000c10191e */
[----:B------:R-:W-:-:S02]  /*1230*/  @!P3 IMAD.MOV.U32 R9, RZ, RZ, -0x800000 ;  /* 0xff800000ff09b424 */ /* 0x000fc400078e00ff */
[----:B------:R-:W-:Y:S01]  /*1240*/  @!P2 IMAD.MOV.U32 R7, RZ, RZ, -0x800000 ;  /* 0xff800000ff07a424 */ /* 0x000fe200078e00ff */
[----:B------:R1:W-:Y:S01]  /*1250*/  @!P4 STG.E [R10.64+0x40], R13 ;  /* 0x0000400d0a00c986 */ /* 0x0003e2000c10191e */
[----:B------:R-:W-:-:S03]  /*1260*/  @!P1 IMAD.MOV.U32 R5, RZ, RZ, -0x800000 ;  /* 0xff800000ff059424 */ /* 0x000fc600078e00ff */
[----:B------:R-:W-:Y:S01]  /*1270*/  @!P0 IMAD.MOV.U32 R3, RZ, RZ, -0x800000 ;  /* 0xff800000ff038424 */ /* 0x000fe200078e00ff */
[----:B------:R1:W-:Y:S04]  /*1280*/  @!P3 STG.E [R10.64+0x60], R9 ;  /* 0x000060090a00b986 */ /* 0x0003e8000c10191e */
[----:B------:R1:W-:Y:S04]  /*1290*/  @!P2 STG.E [R10.64+0x80], R7 ;  /* 0x000080070a00a986 */ /* 0x0003e8000c10191e */
[----:B------:R1:W-:Y:S04]  /*12a0*/  @!P1 STG.E [R10.64+0xa0], R5 ;  /* 0x0000a0050a009986 */ /* 0x0003e8000c10191e */
[----:B------:R1:W-:Y:S01]  /*12b0*/  @!P0 STG.E [R10.64+0xc0], R3 ;  /* 0x0000c0030a008986 */ /* 0x0003e2000c10191e */
[----:B------:R-:W-:Y:S05]  /*12c0*/  @P6 EXIT ;  /* 0x000000000000694d */ /* 0x000fea0003800000 */
[----:B-1----:R-:W-:-:S05]  /*12d0*/  MOV R3, 0xff800000 ;  /* 0xff80000000037802 */ /* 0x002fca0000000f00 */
[----:B------:R-:W-:Y:S01]  /*12e0*/  STG.E [R10.64+0xe0], R3 ;  /* 0x0000e0030a007986 */ /* 0x000fe2000c10191e */
[----:B------:R-:W-:Y:S05]  /*12f0*/  EXIT ;  /* 0x000000000000794d */ /* 0x000fea0003800000 */
.L_x_1444:
        /* <DEDUP_REMOVED lines=15> */
[----:B------:R-:W-:Y:S01]  /*13f0*/  UMOV UR29, URZ ;  /* 0x0000003f001d7c82 */ /* 0x000fe20008000000 */
[----:B------:R1:W3:Y:S01]  /*1400*/  R2UR UR8, R0 ;  /* 0x00000000000873c2 */ /* 0x0002e200000e0000 */
[----:B------:R-:W-:-:S05]  /*1410*/  UPLOP3.LUT UP6, UPT, UPT, UPT, UPT, 0x40, 0x0 ;  /* 0x000000000000789c */ /* 0x000fca0003fce870 */
[----:B------:R-:W-:Y:S02]  /*1420*/  @UP1 USHF.R.S32.HI UR6, URZ, 0x1f, UR27 ;  /* 0x0000001f3f061899 */ /* 0x000fe4000801141b */
[----:B------:R-:W-:Y:S02]  /*1430*/  @UP1 UIMAD.WIDE.U32 UR16, UR27, UR4, URZ ;  /* 0x000000041b1012a5 */ /* 0x000fe4000f8e003f */
[----:B------:R-:W-:Y:S02]  /*1440*/  @UP1 UIMAD UR6, UR6, UR4, URZ ;  /* 0x00000004060612a4 */ /* 0x000fe4000f8e023f */
[----:B------:R-:W-:Y:S02]  /*1450*/  @UP1 ULEA UR28, UP0, UR16, UR10, 0x2 ;  /* 0x0000000a101c1291 */ /* 0x000fe4000f80103f */
[----:B------:R-:W-:-:S03]  /*1460*/  @UP1 UIMAD UR4, UR27, UR5, UR6 ;  /* 0x000000051b0412a4 */ /* 0x000fc6000f8e0206 */
[----:B------:R-:W-:Y:S02]  /*1470*/  UMOV UR6, UR27 ;  /* 0x0000001b00067c82 */ /* 0x000fe40008000000 */
[----:B------:R-:W-:-:S04]  /*1480*/  @UP1 UIADD3 UR4, UR17, UR4, URZ ;  /* 0x0000000411041290 */ /* 0x000fc8000fffe03f */
        /* <DEDUP_REMOVED lines=20> */
[----:B------:R-:W-:-:S04]  /*15d0*/  UIMAD.WIDE.U32 UR6, UR7, UR4, UR6 ;  /* 0x00000004070672a5 */ /* 0x000fc8000f8e0006 */
        /* <DEDUP_REMOVED lines=18> */
[----:B------:R-:W-:Y:S01]  /*1700*/  IMAD.U32 R0, RZ, RZ, UR14 ;  /* 0x0000000eff007e24 */ /* 0x000fe2000f8e00ff */
[----:B------:R-:W-:Y:S01]  /*1710*/  ULDC UR17, c[0x0][0x1c8] ;  /* 0x0000720000117ab9 */ /* 0x000fe20000000800 */
[----:B------:R-:W2:Y:S01]  /*1720*/  LDG.E R2, [R8.64] ;  /* 0x0000001e08027981 */ /* 0x000ea2000c1e1900 */
[----:B------:R-:W1:Y:S01]  /*1730*/  I2F.RP R5, R4 ;  /* 0x0000000400057306 */ /* 0x000e620000209400 */
[----:B------:R-:W-:Y:S01]  /*1740*/  ULOP3.LUT UR17, UR14, UR17, URZ, 0x3c, !UPT ;  /* 0x000000110e117292 */ /* 0x000fe2000f8e3c3f */
[----:B------:R-:W-:Y:S01]  /*1750*/  IABS R0, R0 ;  /* 0x0000000000007213 */ /* 0x000fe20000000000 */
[----:B------:R-:W-:-:S02]  /*1760*/  UIADD3 UR16, -UR16, URZ, URZ ;  /* 0x0000003f10107290 */ /* 0x000fc4000fffe13f */
[----:B------:R-:W-:Y:S02]  /*1770*/  ULDC.64 UR4, c[0x0][0x180] ;  /* 0x0000600000047ab9 */ /* 0x000fe40000000a00 */
[----:B------:R-:W-:Y:S01]  /*1780*/  ISETP.LE.AND P0, PT, RZ, UR17, PT ;  /* 0x00000011ff007c0c */ /* 0x000fe2000bf03270 */
[----:B------:R-:W-:-:S04]  /*1790*/  UIMAD UR11, UR16, UR11, UR10 ;  /* 0x0000000b100b72a4 */ /* 0x000fc8000f8e020a */
[----:B------:R-:W-:Y:S01]  /*17a0*/  USHF.R.S32.HI UR10, URZ, 0x1f, UR11 ;  /* 0x0000001f3f0a7899 */ /* 0x000fe2000801140b */
[----:B-1----:R-:W1:Y:S02]  /*17b0*/  MUFU.RCP R6, R5 ;  /* 0x0000000500067308 */ /* 0x002e640000001000 */
[----:B-1----:R-:W-:-:S06]  /*17c0*/  IADD3 R6, R6, 0xffffffe, RZ ;  /* 0x0ffffffe06067810 */ /* 0x002fcc0007ffe0ff */
[----:B------:R-:W1:Y:S02]  /*17d0*/  F2I.FTZ.U32.TRUNC.NTZ R7, R6 ;  /* 0x0000000600077305 */ /* 0x000e64000021f000 */
[----:B-1----:R-:W-:Y:S01]  /*17e0*/  IMAD.MOV R3, RZ, RZ, -R7 ;  /* 0x000000ffff037224 */ /* 0x002fe200078e0a07 */
[----:B------:R-:W-:-:S03]  /*17f0*/  MOV R6, RZ ;  /* 0x000000ff00067202 */ /* 0x000fc60000000f00 */
        /* <DEDUP_REMOVED lines=39> */
.L_x_1461:
        /* <DEDUP_REMOVED lines=19> */
.L_x_1463:
[----:B------:R-:W-:Y:S01]  /*1ba0*/  IABS R3, c[0x0][0x1c8] ;  /* 0x0000720000037a13 */ /* 0x000fe20000000000 */
[----:B------:R-:W-:Y:S01]  /*1bb0*/  IMAD.U32 R0, RZ, RZ, UR14 ;  /* 0x0000000eff007e24 */ /* 0x000fe2000f8e00ff */
[----:B------:R-:W-:Y:S02]  /*1bc0*/  ULDC UR4, c[0x0][0x1c8] ;  /* 0x0000720000047ab9 */ /* 0x000fe40000000800 */
[----:B------:R-:W1:Y:S01]  /*1bd0*/  I2F.RP R6, R3 ;  /* 0x0000000300067306 */ /* 0x000e620000209400 */
[----:B------:R-:W-:Y:S01]  /*1be0*/  ULOP3.LUT UR4, UR14, UR4, URZ, 0x3c, !UPT ;  /* 0x000000040e047292 */ /* 0x000fe2000f8e3c3f */
[----:B------:R-:W-:Y:S01]  /*1bf0*/  IABS R0, R0 ;  /* 0x0000000000007213 */ /* 0x000fe20000000000 */
[----:B------:R-:W-:Y:S02]  /*1c00*/  ULEA UR11, UR26, 0xffffffc0, 0x6 ;  /* 0xffffffc01a0b7891 */ /* 0x000fe4000f8e303f */
[----:B------:R-:W-:Y:S02]  /*1c10*/  UMOV UR21, UR17 ;  /* 0x0000001100157c82 */ /* 0x000fe40008000000 */
[----:B------:R-:W-:Y:S01]  /*1c20*/  ISETP.LE.AND P2, PT, RZ, UR4, PT ;  /* 0x00000004ff007c0c */ /* 0x000fe2000bf43270 */
[----:B------:R-:W-:-:S02]  /*1c30*/  USHF.R.S32.HI UR10, URZ, 0x1f, UR11 ;  /* 0x0000001f3f0a7899 */ /* 0x000fc4000801140b */
[----:B------:R-:W-:Y:S02]  /*1c40*/  ULDC.64 UR4, c[0x0][0x198] ;  /* 0x0000660000047ab9 */ /* 0x000fe40000000a00 */
[----:B------:R-:W-:Y:S02]  /*1c50*/  UIMAD UR16, UR10, UR4, URZ ;  /* 0x000000040a1072a4 */ /* 0x000fe4000f8e023f */
[----:B------:R-:W-:Y:S01]  /*1c60*/  UIMAD.WIDE.U32 UR20, UR11, UR4, UR20 ;  /* 0x000000040b1472a5 */ /* 0x000fe2000f8e0014 */
[----:B-1----:R-:W1:Y:S01]  /*1c70*/  MUFU.RCP R4, R6 ;  /* 0x0000000600047308 */ /* 0x002e620000001000 */
[----:B------:R-:W-:Y:S02]  /*1c80*/  UIMAD UR4, UR11, UR5, UR16 ;  /* 0x000000050b0472a4 */ /* 0x000fe4000f8e0210 */
[----:B------:R-:W-:Y:S02]  /*1c90*/  @UP0 UIADD3 UR15, UR7, UR15, URZ ;  /* 0x0000000f070f0290 */ /* 0x000fe4000fffe03f */
[----:B------:R-:W-:Y:S01]  /*1ca0*/  UIADD3 UR4, UR21, UR4, URZ ;  /* 0x0000000415047290 */ /* 0x000fe2000fffe03f */
[----:B-1----:R-:W-:-:S04]  /*1cb0*/  IADD3 R4, R4, 0xffffffe, RZ ;  /* 0x0ffffffe04047810 */ /* 0x002fc80007ffe0ff */
[----:B------:R-:W1:Y:S02]  /*1cc0*/  F2I.FTZ.U32.TRUNC.NTZ R5, R4 ;  /* 0x0000000400057305 */ /* 0x000e64000021f000 */
[----:B-1----:R-:W-:Y:S01]  /*1cd0*/  IMAD.MOV R2, RZ, RZ, -R5 ;  /* 0x000000ffff027224 */ /* 0x002fe200078e0a05 */
[----:B------:R-:W-:-:S03]  /*1ce0*/  MOV R4, RZ ;  /* 0x000000ff00047202 */ /* 0x000fc60000000f00 */
[----:B------:R-:W-:-:S04]  /*1cf0*/  IMAD R2, R2, R3, RZ ;  /* 0x0000000302027224 */ /* 0x000fc800078e02ff */
[----:B------:R-:W-:-:S04]  /*1d00*/  IMAD.HI.U32 R5, R5, R2, R4 ;  /* 0x0000000205057227 */ /* 0x000fc800078e0004 */
[----:B------:R-:W-:-:S04]  /*1d10*/  IMAD.MOV.U32 R2, RZ, RZ, R0 ;  /* 0x000000ffff027224 */ /* 0x000fc800078e0000 */
[----:B------:R-:W-:-:S05]  /*1d20*/  IMAD.HI.U32 R10, R5, R2, RZ ;  /* 0x00000002050a7227 */ /* 0x000fca00078e00ff */
[----:B------:R-:W-:-:S05]  /*1d30*/  IADD3 R0, -R10, RZ, RZ ;  /* 0x000000ff0a007210 */ /* 0x000fca0007ffe1ff */
[----:B------:R-:W-:Y:S02]  /*1d40*/  IMAD R0, R3, R0, R2 ;  /* 0x0000000003007224 */ /* 0x000fe400078e0202 */
[----:B------:R-:W-:-:S03]  /*1d50*/  IMAD.U32 R2, RZ, RZ, UR20 ;  /* 0x00000014ff027e24 */ /* 0x000fc6000f8e00ff */
[----:B------:R-:W-:-:S13]  /*1d60*/  ISETP.GT.U32.AND P1, PT, R3, R0, PT ;  /* 0x000000000300720c */ /* 0x000fda0003f24070 */
[----:B------:R-:W-:Y:S01]  /*1d70*/  @!P1 IMAD.IADD R0, R0, 0x1, -R3 ;  /* 0x0000000100009824 */ /* 0x000fe200078e0a03 */
[----:B------:R-:W-:Y:S02]  /*1d80*/  @!P1 IADD3 R10, R10, 0x1, RZ ;  /* 0x000000010a0a9810 */ /* 0x000fe40007ffe0ff */
[----:B------:R-:W-:Y:S02]  /*1d90*/  ISETP.NE.AND P1, PT, RZ, c[0x0][0x1c8], PT ;  /* 0x00007200ff007a0c */ /* 0x000fe40003f25270 */
[----:B------:R-:W-:Y:S02]  /*1da0*/  ISETP.GE.U32.AND P3, PT, R0, R3, PT ;  /* 0x000000030000720c */ /* 0x000fe40003f66070 */
        /* <DEDUP_REMOVED lines=26> */
.L_x_1462:
[----:B------:R-:W-:Y:S01]  /*1f50*/  SHF.R.S32.HI R9, RZ, 0x1f, R84 ;  /* 0x0000001fff097819 */ /* 0x000fe20000011454 */
[----:B------:R-:W-:Y:S01]  /*1f60*/  UISETP.NE.AND UP0, UPT, UR13, -0x1, UPT ;  /* 0xffffffff0d00788c */ /* 0x000fe2000bf05270 */
[----:B------:R-:W-:Y:S01]  /*1f70*/  IMAD.U32 R20, RZ, RZ, UR14 ;  /* 0x0000000eff147e24 */ /* 0x000fe2000f8e00ff */
[----:B------:R-:W-:Y:S01]  /*1f80*/  ULDC.64 UR6, c[0x0][0x190] ;  /* 0x0000640000067ab9 */ /* 0x000fe20000000a00 */
[CC--:B------:R-:W-:Y:S01]  /*1f90*/  LEA.HI R18, R9.reuse, R84.reuse, RZ, 0x3 ;  /* 0x0000005409127211 */ /* 0x0c0fe200078f18ff */
[----:B------:R-:W-:Y:S01]  /*1fa0*/  ULDC.64 UR4, c[0x0][0x178] ;  /* 0x00005e0000047ab9 */ /* 0x000fe20000000a00 */
[----:B------:R-:W-:Y:S01]  /*1fb0*/  LEA.HI R3, R9, R84, RZ, 0x4 ;  /* 0x0000005409037211 */ /* 0x000fe200078f20ff */
[----:B------:R-:W1:Y:S01]  /*1fc0*/  S2R R25, SR_CTAID.X ;  /* 0x0000000000197919 */ /* 0x000e620000002500 */
[----:B------:R-:W-:Y:S01]  /*1fd0*/  LOP3.LUT R11, R18, 0xfffffff8, RZ, 0xc0, !PT ;  /* 0xfffffff8120b7812 */ /* 0x000fe200078ec0ff */
[----:B------:R-:W-:Y:S01]  /*1fe0*/  IMAD R5, R5, c[0x0][0x1b8], RZ ;  /* 0x00006e0005057a24 */ /* 0x000fe200078e02ff */
[----:B------:R-:W-:Y:S01]  /*1ff0*/  SHF.R.S32.HI R18, RZ, 0x3, R18 ;  /* 0x00000003ff127819 */ /* 0x000fe20000011412 */
[----:B------:R-:W-:Y:S01]  /*2000*/  UIADD3 UR18, -UR18, UR12, URZ ;  /* 0x0000000c12127290 */ /* 0x000fe2000fffe13f */
[----:B------:R-:W-:Y:S01]  /*2010*/  SHF.R.S32.HI R0, RZ, 0x4, R3 ;  /* 0x00000004ff007819 */ /* 0x000fe20000011403 */
[----:B------:R-:W-:Y:S01]  /*2020*/  IMAD.IADD R2, R84, 0x1, -R11 ;  /* 0x0000000154027824 */ /* 0x000fe200078e0a0b */
[----:B------:R-:W-:Y:S01]  /*2030*/  @UP0 UIMAD.WIDE.U32 UR22, UR13, UR6, URZ ;  /* 0x000000060d1602a5 */ /* 0x000fe2000f8e003f */
[----:B------:R-:W-:Y:S01]  /*2040*/  IMAD.SHL.U32 R235, R18, 0x40, RZ ;  /* 0x0000004012eb7824 */ /* 0x000fe200078e00ff */
[C---:B------:R-:W-:Y:S01]  /*2050*/  LEA.HI R233, R3.reuse, R0, RZ, 0x1 ;  /* 0x0000000003e97211 */ /* 0x040fe200078f08ff */
[----:B------:R-:W-:Y:S01]  /*2060*/  IMAD.SHL.U32 R236, R2, 0x8, RZ ;  /* 0x0000000802ec7824 */ /* 0x000fe200078e00ff */
[----:B------:R-:W-:Y:S01]  /*2070*/  LOP3.LUT R3, R3, 0xfffffff0, RZ, 0xc0, !PT ;  /* 0xfffffff003037812 */ /* 0x000fe200078ec0ff */
[----:B------:R-:W-:Y:S01]  /*2080*/  @!UP0 USHF.R.S32.HI UR6, URZ, 0x1f, UR27 ;  /* 0x0000001f3f068899 */ /* 0x000fe2000801141b */
[----:B------:R-:W-:Y:S01]  /*2090*/  LOP3.LUT R235, R235, 0x1c0, RZ, 0xc0, !PT ;  /* 0x000001c0ebeb7812 */ /* 0x000fe200078ec0ff */
[----:B------:R-:W-:Y:S01]  /*20a0*/  @!UP0 UIMAD.WIDE.U32 UR20, UR27, UR4, URZ ;  /* 0x000000041b1482a5 */ /* 0x000fe2000f8e003f */
[----:B------:R-:W-:Y:S01]  /*20b0*/  LOP3.LUT R233, R233, 0xfffffffe, RZ, 0xc0, !PT ;  /* 0xfffffffee9e97812 */ /* 0x000fe200078ec0ff */
[----:B------:R-:W-:Y:S01]  /*20c0*/  @!UP0 UIMAD UR6, UR6, UR4, URZ ;  /* 0x00000004060682a4 */ /* 0x000fe2000f8e023f */
[----:B------:R-:W-:Y:S01]  /*20d0*/  LOP3.LUT R4, R235, 0x38, R236, 0xf8, !PT ;  /* 0x00000038eb047812 */ /* 0x000fe200078ef8ec */
[----:B------:R-:W-:Y:S01]  /*20e0*/  @UP0 UIMAD UR7, UR13, UR7, UR23 ;  /* 0x000000070d0702a4 */ /* 0x000fe2000f8e0217 */
[----:B------:R-:W-:Y:S01]  /*20f0*/  SHF.R.U32.HI R235, RZ, 0x3, R235 ;  /* 0x00000003ffeb7819 */ /* 0x000fe200000116eb */
[----:B------:R-:W-:Y:S01]  /*2100*/  IMAD.IADD R233, R0, 0x1, -R233 ;  /* 0x0000000100e97824 */ /* 0x000fe200078e0ae9 */
[----:B------:R-:W-:Y:S01]  /*2110*/  @!UP0 UIMAD UR5, UR27, UR5, UR6 ;  /* 0x000000051b0582a4 */ /* 0x000fe2000f8e0206 */
[----:B------:R-:W-:Y:S01]  /*2120*/  IMAD.IADD R0, R84, 0x1, -R3 ;  /* 0x0000000154007824 */ /* 0x000fe200078e0a03 */
[----:B------:R-:W-:Y:S01]  /*2130*/  LOP3.LUT R235, R4, R235, RZ, 0x3c, !PT ;  /* 0x000000eb04eb7212 */ /* 0x000fe200078e3cff */
[----:B------:R-:W-:Y:S01]  /*2140*/  @!UP0 UMOV UR22, UR20 ;  /* 0x0000001400168c82 */ /* 0x000fe20008000000 */
[----:B------:R-:W-:Y:S01]  /*2150*/  LEA.HI R4, R9, R84, RZ, 0x6 ;  /* 0x0000005409047211 */ /* 0x000fe200078f30ff */
[----:B------:R-:W-:Y:S01]  /*2160*/  @!UP0 UIADD3 UR7, UR21, UR5, URZ ;  /* 0x0000000515078290 */ /* 0x000fe2000fffe03f */
[----:B------:R-:W-:Y:S01]  /*2170*/  SHF.R.S32.HI R3, RZ, 0x1f, R0 ;  /* 0x0000001fff037819 */ /* 0x000fe20000011400 */
[----:B------:R-:W-:Y:S01]  /*2180*/  IMAD R6, R10, c[0x0][0x1bc], R5 ;  /* 0x00006f000a067a24 */ /* 0x000fe200078e0205 */
[----:B------:R-:W-:Y:S01]  /*2190*/  IADD3 R12, P0, R236, UR22, RZ ;  /* 0x00000016ec0c7c10 */ /* 0x000fe2000ff1e0ff */
[----:B------:R-:W-:Y:S01]  /*21a0*/  IMAD.SHL.U32 R4, R4, 0x8, RZ ;  /* 0x0000000804047824 */ /* 0x000fe200078e00ff */
[----:B------:R-:W-:Y:S01]  /*21b0*/  LEA.HI R3, R3, R0, RZ, 0x3 ;  /* 0x0000000003037211 */ /* 0x000fe200078f18ff */
[----:B------:R-:W-:Y:S01]  /*21c0*/  USHF.R.S32.HI UR6, URZ, 0x1f, UR14 ;  /* 0x0000001f3f067899 */ /* 0x000fe2000801140e */
[----:B------:R-:W-:Y:S01]  /*21d0*/  IADD3 R14, P2, R236, R14, RZ ;  /* 0x0000000eec0e7210 */ /* 0x000fe20007f5e0ff */
[----:B------:R-:W-:Y:S01]  /*21e0*/  IMAD.SHL.U32 R5, R233, 0x8, RZ ;  /* 0x00000008e9057824 */ /* 0x000fe200078e00ff */
[----:B------:R-:W-:Y:S01]  /*21f0*/  LOP3.LUT R11, R3, 0xfffffff8, RZ, 0xc0, !PT ;  /* 0xfffffff8030b7812 */ /* 0x000fe200078ec0ff */
[----:B------:R-:W-:Y:S01]  /*2200*/  ULDC.64 UR4, c[0x0][0x1a8] ;  /* 0x00006a0000047ab9 */ /* 0x000fe20000000a00 */
[----:B------:R-:W-:Y:S01]  /*2210*/  LOP3.LUT R235, R235, 0xfffffe00, R4, 0xf8, !PT ;  /* 0xfffffe00ebeb7812 */ /* 0x000fe200078ef804 */
[----:B------:R-:W-:Y:S01]  /*2220*/  UIMAD UR4, UR6, UR4, URZ ;  /* 0x00000004060472a4 */ /* 0x000fe2000f8e023f */
[----:B------:R-:W-:Y:S01]  /*2230*/  SHF.R.S32.HI R4, RZ, 0x1f, R236 ;  /* 0x0000001fff047819 */ /* 0x000fe200000114ec */
[----:B------:R-:W-:Y:S01]  /*2240*/  IMAD.IADD R0, R0, 0x1, -R11 ;  /* 0x0000000100007824 */ /* 0x000fe200078e0a0b */
[----:B------:R-:W-:Y:S01]  /*2250*/  IADD3 R16, P1, R236, UR16, RZ ;  /* 0x00000010ec107c10 */ /* 0x000fe2000ff3e0ff */
[----:B------:R-:W-:Y:S01]  /*2260*/  UIMAD UR5, UR14, UR5, UR4 ;  /* 0x000000050e0572a4 */ /* 0x000fe2000f8e0204 */
[C---:B------:R-:W-:Y:S01]  /*2270*/  IADD3.X R13, R4.reuse, UR7, RZ, P0, !PT ;  /* 0x00000007040d7c10 */ /* 0x040fe200087fe4ff */
[C---:B------:R-:W-:Y:S01]  /*2280*/  IMAD.X R15, R4.reuse, 0x1, R7, P2 ;  /* 0x00000001040f7824 */ /* 0x040fe200010e0607 */
[----:B------:R-:W-:Y:S01]  /*2290*/  IADD3.X R17, R4, UR15, RZ, P1, !PT ;  /* 0x0000000f04117c10 */ /* 0x000fe20008ffe4ff */
[----:B------:R-:W-:Y:S01]  /*22a0*/  IMAD.SHL.U32 R3, R3, 0x40, RZ ;  /* 0x0000004003037824 */ /* 0x000fe200078e00ff */
[----:B------:R-:W-:Y:S01]  /*22b0*/  R2P PR, R0, 0x6 ;  /* 0x0000000600007804 */ /* 0x000fe20000000000 */
[----:B------:R-:W-:Y:S01]  /*22c0*/  IMAD.WIDE.U32 R20, R20, c[0x0][0x1a8], R12 ;  /* 0x00006a0014147a25 */ /* 0x000fe200078e000c */
[----:B------:R-:W-:Y:S01]  /*22d0*/  SHF.R.S32.HI R19, RZ, 0x1f, R18 ;  /* 0x0000001fff137819 */ /* 0x000fe20000011412 */
[----:B------:R-:W-:Y:S01]  /*22e0*/  ULDC.64 UR6, c[0x0][0x1a0] ;  /* 0x0000680000067ab9 */ /* 0x000fe20000000a00 */
[----:B------:R-:W-:Y:S01]  /*22f0*/  IADD3 R12, P0, R18, UR11, RZ ;  /* 0x0000000b120c7c10 */ /* 0x000fe2000ff1e0ff */
[----:B------:R-:W-:Y:S01]  /*2300*/  IMAD.SHL.U32 R0, R0, 0x40, RZ ;  /* 0x0000004000007824 */ /* 0x000fe200078e00ff */
[----:B------:R-:W-:Y:S01]  /*2310*/  USHF.L.U64.HI UR20, UR6, UR24, UR7 ;  /* 0x0000001806147299 */ /* 0x000fe20008010207 */
[----:B------:R-:W-:Y:S01]  /*2320*/  IMAD.WIDE.U32 R166, R18, c[0x0][0x198], R14 ;  /* 0x0000660012a67a25 */ /* 0x000fe200078e000e */
[----:B------:R-:W-:Y:S01]  /*2330*/  IADD3.X R15, R19, UR10, RZ, P0, !PT ;  /* 0x0000000a130f7c10 */ /* 0x000fe200087fe4ff */
[----:B------:R-:W-:Y:S01]  /*2340*/  USHF.L.U32 UR21, UR6, 0x4, URZ ;  /* 0x0000000406157899 */ /* 0x000fe2000800063f */
[----:B------:R-:W-:Y:S01]  /*2350*/  LOP3.LUT R0, R0, 0x1c0, RZ, 0xc0, !PT ;  /* 0x000001c000007812 */ /* 0x000fe200078ec0ff */
[----:B------:R-:W-:Y:S01]  /*2360*/  IMAD.WIDE.U32 R10, R10, c[0x0][0x1b8], R16 ;  /* 0x00006e000a0a7a25 */ /* 0x000fe200078e0010 */
[----:B------:R-:W-:Y:S01]  /*2370*/  ISETP.GE.AND P0, PT, R18, UR18, PT ;  /* 0x0000001212007c0c */ /* 0x000fe2000bf06270 */
[----:B------:R-:W-:Y:S01]  /*2380*/  BSSY B0, `(.L_x_1464) ;  /* 0x000003f000007945 */ /* 0x000fe20003800000 */
[----:B------:R-:W-:Y:S01]  /*2390*/  LOP3.LUT R5, R0, 0x8, R5, 0xf8, !PT ;  /* 0x0000000800057812 */ /* 0x000fe200078ef805 */
[----:B------:R-:W-:Y:S01]  /*23a0*/  IMAD.IADD R7, R11, 0x1, R6 ;  /* 0x000000010b077824 */ /* 0x000fe200078e0206 */
[----:B------:R-:W-:Y:S01]  /*23b0*/  SHF.R.U32.HI R0, RZ, 0x3, R0 ;  /* 0x00000003ff007819 */ /* 0x000fe20000011600 */
[----:B------:R-:W-:Y:S01]  /*23c0*/  IMAD R15, R15, c[0x0][0x1a0], RZ ;  /* 0x000068000f0f7a24 */ /* 0x000fe200078e02ff */
[----:B------:R-:W-:Y:S01]  /*23d0*/  IADD3 R23, R21, UR5, RZ ;  /* 0x0000000515177c10 */ /* 0x000fe2000fffe0ff */
[----:B------:R-:W-:Y:S01]  /*23e0*/  IMAD.MOV.U32 R6, RZ, RZ, R10 ;  /* 0x000000ffff067224 */ /* 0x000fe200078e000a */
[----:B------:R-:W-:Y:S01]  /*23f0*/  LOP3.LUT R0, R5, R0, RZ, 0x3c, !PT ;  /* 0x0000000005007212 */ /* 0x000fe200078e3cff */
[----:B------:R-:W-:Y:S01]  /*2400*/  IMAD R165, R19, c[0x0][0x198], RZ ;  /* 0x0000660013a57a24 */ /* 0x000fe200078e02ff */
[----:B------:R-:W-:Y:S01]  /*2410*/  IADD3 R4, R236, 0x80, RZ ;  /* 0x00000080ec047810 */ /* 0x000fe20007ffe0ff */
[----:B------:R-:W-:Y:S01]  /*2420*/  IMAD R15, R12, c[0x0][0x1a4], R15 ;  /* 0x000069000c0f7a24 */ /* 0x000fe200078e020f */
[----:B------:R-:W-:Y:S01]  /*2430*/  LOP3.LUT R0, R0, 0xfffffe00, R3, 0xf8, !PT ;  /* 0xfffffe0000007812 */ /* 0x000fe200078ef803 */
[----:B------:R-:W-:Y:S01]  /*2440*/  IMAD.WIDE.U32 R12, R12, c[0x0][0x1a0], R6 ;  /* 0x000068000c0c7a25 */ /* 0x000fe200078e0006 */
[----:B------:R-:W-:-:S02]  /*2450*/  IADD3 R6, R236, 0x40, RZ ;  /* 0x00000040ec067810 */ /* 0x000fc40007ffe0ff */
[----:B------:R-:W-:Y:S01]  /*2460*/  IADD3 R3, R236, 0xc0, RZ ;  /* 0x000000c0ec037810 */ /* 0x000fe20007ffe0ff */
[----:B------:R-:W-:Y:S02]  /*2470*/  IMAD.MOV.U32 R7, RZ, RZ, 0x10 ;  /* 0x00000010ff077424 */ /* 0x000fe400078e00ff */
[----:B------:R-:W-:Y:S02]  /*2480*/  IMAD.MOV.U32 R5, RZ, RZ, 0x20 ;  /* 0x00000020ff057424 */ /* 0x000fe400078e00ff */
[----:B------:R-:W-:Y:S01]  /*2490*/  IMAD R165, R18, c[0x0][0x19c], R165 ;  /* 0x0000670012a57a24 */ /* 0x000fe200078e02a5 */
[----:B------:R-:W-:Y:S01]  /*24a0*/  SEL R7, R7, 0xfffffff0, !P1 ;  /* 0xfffffff007077807 */ /* 0x000fe20004800000 */
[----:B-1----:R-:W-:Y:S01]  /*24b0*/  IMAD.WIDE R24, R25, 0x40, R18 ;  /* 0x0000004019187825 */ /* 0x002fe200078e0212 */
        /* <DEDUP_REMOVED lines=43> */
.L_x_1465:
[----:B------:R-:W-:Y:S05]  /*2770*/  BSYNC B0 ;  /* 0x0000000000007941 */ /* 0x000fea0003800000 */
.L_x_1464:
        /* <DEDUP_REMOVED lines=45> */
.L_x_1467:
[----:B------:R-:W-:Y:S05]  /*2a50*/  BSYNC B0 ;  /* 0x0000000000007941 */ /* 0x000fea0003800000 */
.L_x_1466:
[----:B------:R-:W-:Y:S01]  /*2a60*/  IADD3 R10, R18, 0x20, RZ ;  /* 0x00000020120a7810 */ /* 0x000fe20007ffe0ff */
[----:B------:R-:W-:Y:S03]  /*2a70*/  BSSY B0, `(.L_x_1468) ;  /* 0x000002c000007945 */ /* 0x000fe60003800000 */
[----:B------:R-:W-:-:S13]  /*2a80*/  ISETP.GE.AND P0, PT, R10, UR18, PT ;  /* 0x000000120a007c0c */ /* 0x000fda000bf06270 */
[----:B------:R-:W-:Y:S05]  /*2a90*/  @P0 BRA `(.L_x_1469) ;  /* 0x0000029000000947 */ /* 0x000fea0003800000 */
[----:B-1----:R-:W-:Y:S01]  /*2aa0*/  IADD3 R17, P0, R24, 0x20, RZ ;  /* 0x0000002018117810 */ /* 0x002fe20007f1e0ff */
        /* <DEDUP_REMOVED lines=40> */
.L_x_1469:
[----:B------:R-:W-:Y:S05]  /*2d30*/  BSYNC B0 ;  /* 0x0000000000007941 */ /* 0x000fea0003800000 */
.L_x_1468:
[----:B------:R-:W-:Y:S01]  /*2d40*/  IADD3 R8, R18, 0x30, RZ ;  /* 0x0000003012087810 */ /* 0x000fe20007ffe0ff */
[----:B------:R-:W-:Y:S03]  /*2d50*/  BSSY B0, `(.L_x_1470) ;  /* 0x000002b000007945 */ /* 0x000fe60003800000 */
[----:B------:R-:W-:-:S13]  /*2d60*/  ISETP.GE.AND P0, PT, R8, UR18, PT ;  /* 0x0000001208007c0c */ /* 0x000fda000bf06270 */
[----:B------:R-:W-:Y:S05]  /*2d70*/  @P0 BRA `(.L_x_1471) ;  /* 0x0000028000000947 */ /* 0x000fea0003800000 */
[----:B-1----:R-:W-:Y:S01]  /*2d80*/  IADD3 R17, P0, R24, 0x30, RZ ;  /* 0x0000003018117810 */ /* 0x002fe20007f1e0ff */
        /* <DEDUP_REMOVED lines=39> */
.L_x_1471:
[----:B------:R-:W-:Y:S05]  /*3000*/  BSYNC B0 ;  /* 0x0000000000007941 */ /* 0x000fea0003800000 */
.L_x_1470:
[----:B------:R-:W-:Y:S01]  /*3010*/  UIADD3 UR11, UR26, -0x1, URZ ;  /* 0xffffffff1a0b7890 */ /* 0x000fe2000fffe03f */
[----:B------:R-:W-:Y:S03]  /*3020*/  BSSY B0, `(.L_x_1472) ;  /* 0x0000026000007945 */ /* 0x000fe60003800000 */
[----:B------:R-:W-:-:S04]  /*3030*/  USHF.L.U32 UR10, UR11, 0x6, URZ ;  /* 0x000000060b0a7899 */ /* 0x000fc8000800063f */
[----:B------:R-:W-:-:S06]  /*3040*/  UIADD3 UR7, -UR10, UR9, URZ ;  /* 0x000000090a077290 */ /* 0x000fcc000fffe13f */
[----:B------:R-:W-:-:S13]  /*3050*/  ISETP.GE.AND P0, PT, R18, UR7, PT ;  /* 0x0000000712007c0c */ /* 0x000fda000bf06270 */
[----:B------:R-:W-:Y:S05]  /*3060*/  @P0 BRA `(.L_x_1473) ;  /* 0x0000021000000947 */ /* 0x000fea0003800000 */
[----:B------:R-:W-:Y:S02]  /*3070*/  ISETP.GE.AND P5, PT, R236, c[0x0][0x220], PT ;  /* 0x00008800ec007a0c */ /* 0x000fe40003fa6270 */
[----:B------:R-:W-:Y:S02]  /*3080*/  ISETP.GE.AND P4, PT, R6, c[0x0][0x220], PT ;  /* 0x0000880006007a0c */ /* 0x000fe40003f86270 */
[----:B------:R-:W-:Y:S02]  /*3090*/  ISETP.GE.AND P2, PT, R4, c[0x0][0x220], PT ;  /* 0x0000880004007a0c */ /* 0x000fe40003f46270 */
[----:B------:R-:W-:-:S07]  /*30a0*/  ISETP.GE.AND P0, PT, R3, c[0x0][0x220], PT ;  /* 0x0000880003007a0c */ /* 0x000fce0003f06270 */
[C---:B-1----:R-:W-:Y:S01]  /*30b0*/  @!P5 LEA R22, P6, R166.reuse, c[0x0][0x168], 0x1 ;  /* 0x00005a00a616da11 */ /* 0x042fe200078c08ff */
        /* <DEDUP_REMOVED lines=28> */
.L_x_1473:
[----:B------:R-:W-:Y:S05]  /*3280*/  BSYNC B0 ;  /* 0x0000000000007941 */ /* 0x000fea0003800000 */
.L_x_1472:
        /* <DEDUP_REMOVED lines=9> */
[----:B-1----:R-:W-:-:S04]  /*3320*/  IADD3 R17, P0, R166, UR25, RZ ;  /* 0x00000019a6117c10 */ /* 0x002fc8000ff1e0ff */
        /* <DEDUP_REMOVED lines=31> */
.L_x_1475:
[----:B------:R-:W-:Y:S05]  /*3520*/  BSYNC B0 ;  /* 0x0000000000007941 */ /* 0x000fea0003800000 */
.L_x_1474:
[----:B------:R-:W-:Y:S01]  /*3530*/  ISETP.GE.AND P0, PT, R10, UR7, PT ;  /* 0x000000070a007c0c */ /* 0x000fe2000bf06270 */
[----:B------:R-:W-:-:S12]  /*3540*/  BSSY B0, `(.L_x_1476) ;  /* 0x0000027000007945 */ /* 0x000fd80003800000 */
[----:B------:R-:W-:Y:S05]  /*3550*/  @P0 BRA `(.L_x_1477) ;  /* 0x0000025000000947 */ /* 0x000fea0003800000 */
[----:B------:R-:W-:Y:S01]  /*3560*/  ISETP.GE.AND P5, PT, R236, c[0x0][0x220], PT ;  /* 0x00008800ec007a0c */ /* 0x000fe20003fa6270 */
[----:B-1----:R-:W-:Y:S01]  /*3570*/  IMAD.MOV.U32 R16, RZ, RZ, c[0x0][0x198] ;  /* 0x00006600ff107624 */ /* 0x002fe200078e00ff */
[----:B------:R-:W-:Y:S01]  /*3580*/  ISETP.GE.AND P4, PT, R6, c[0x0][0x220], PT ;  /* 0x0000880006007a0c */ /* 0x000fe20003f86270 */
[----:B------:R-:W-:Y:S01]  /*3590*/  IMAD.MOV.U32 R20, RZ, RZ, c[0x0][0x19c] ;  /* 0x00006700ff147624 */ /* 0x000fe200078e00ff */
        /* <DEDUP_REMOVED lines=33> */
.L_x_1477:
[----:B------:R-:W-:Y:S05]  /*37b0*/  BSYNC B0 ;  /* 0x0000000000007941 */ /* 0x000fea0003800000 */
.L_x_1476:
[----:B------:R-:W-:Y:S01]  /*37c0*/  ISETP.GE.AND P0, PT, R8, UR7, PT ;  /* 0x0000000708007c0c */ /* 0x000fe2000bf06270 */
[----:B------:R-:W-:-:S12]  /*37d0*/  BSSY B0, `(.L_x_1478) ;  /* 0x0000029000007945 */ /* 0x000fd80003800000 */
[----:B------:R-:W-:Y:S05]  /*37e0*/  @P0 BRA `(.L_x_1479) ;  /* 0x0000027000000947 */ /* 0x000fea0003800000 */
[----:B------:R-:W-:Y:S01]  /*37f0*/  ISETP.GE.AND P5, PT, R236, c[0x0][0x220], PT ;  /* 0x00008800ec007a0c */ /* 0x000fe20003fa6270 */
[----:B-1----:R-:W-:Y:S01]  /*3800*/  IMAD.MOV.U32 R24, RZ, RZ, c[0x0][0x198] ;  /* 0x00006600ff187624 */ /* 0x002fe200078e00ff */
[----:B------:R-:W-:Y:S01]  /*3810*/  ISETP.GE.AND P4, PT, R6, c[0x0][0x220], PT ;  /* 0x0000880006007a0c */ /* 0x000fe20003f86270 */
[----:B------:R-:W-:Y:S01]  /*3820*/  IMAD.MOV.U32 R164, RZ, RZ, R166 ;  /* 0x000000ffffa47224 */ /* 0x000fe200078e00a6 */
[----:B------:R-:W-:Y:S01]  /*3830*/  ISETP.GE.AND P2, PT, R4, c[0x0][0x220], PT ;  /* 0x0000880004007a0c */ /* 0x000fe20003f46270 */
[----:B------:R-:W-:Y:S01]  /*3840*/  ULDC UR5, c[0x0][0x19c] ;  /* 0x0000670000057ab9 */ /* 0x000fe20000000800 */
[----:B------:R-:W-:Y:S01]  /*3850*/  ISETP.GE.AND P0, PT, R3, c[0x0][0x220], PT ;  /* 0x0000880003007a0c */ /* 0x000fe20003f06270 */
[----:B------:R-:W-:Y:S01]  /*3860*/  UIMAD UR5, UR5, 0x30, URZ ;  /* 0x00000030050578a4 */ /* 0x000fe2000f8e023f */
[----:B------:R-:W-:-:S05]  /*3870*/  IMAD.WIDE.U32 R24, R24, 0x30, R164 ;  /* 0x0000003018187825 */ /* 0x000fca00078e00a4 */
[----:B--2---:R-:W-:Y:S01]  /*3880*/  IADD3 R16, R25, UR5, RZ ;  /* 0x0000000519107c10 */ /* 0x004fe2000fffe0ff */
        /* <DEDUP_REMOVED lines=29> */
.L_x_1479:
[----:B------:R-:W-:Y:S05]  /*3a60*/  BSYNC B0 ;  /* 0x0000000000007941 */ /* 0x000fea0003800000 */
.L_x_1478:
        /* <DEDUP_REMOVED lines=16> */
[----:B-12---:R-:W-:Y:S02]  /*3b70*/  @!P2 IMAD.MOV.U32 R16, RZ, RZ, R244 ;  /* 0x000000ffff10a224 */ /* 0x006fe400078e00f4 */
        /* <DEDUP_REMOVED lines=22> */
.L_x_1481:
[----:B------:R-:W-:Y:S05]  /*3ce0*/  BSYNC B0 ;  /* 0x0000000000007941 */ /* 0x000fea0003800000 */
.L_x_1480:
        /* <DEDUP_REMOVED lines=8> */
[----:B-12---:R-:W-:Y:S01]  /*3d70*/  IMAD.U32 R17, RZ, RZ, UR21 ;  /* 0x00000015ff117e24 */ /* 0x006fe2000f8e00ff */
[----:B------:R-:W-:Y:S01]  /*3d80*/  ISETP.GE.AND P3, PT, R6, c[0x0][0x220], PT ;  /* 0x0000880006007a0c */ /* 0x000fe20003f66270 */
[----:B------:R-:W-:Y:S01]  /*3d90*/  IMAD.U32 R11, RZ, RZ, UR21 ;  /* 0x00000015ff0b7e24 */ /* 0x000fe2000f8e00ff */
[----:B------:R-:W-:Y:S01]  /*3da0*/  ISETP.GE.AND P2, PT, R4, c[0x0][0x220], PT ;  /* 0x0000880004007a0c */ /* 0x000fe20003f46270 */
[----:B------:R-:W-:-:S08]  /*3db0*/  IMAD.U32 R16, RZ, RZ, UR20 ;  /* 0x00000014ff107e24 */ /* 0x000fd0000f8e00ff */
[----:B------:R-:W-:Y:S01]  /*3dc0*/  @!P4 LEA R20, P1, R17, R244, 0x1 ;  /* 0x000000f41114c211 */ /* 0x000fe200078208ff */
[----:B------:R1:W-:Y:S01]  /*3dd0*/  @P4 STS.128 [R235+0x10800], RZ ;  /* 0x010800ffeb004388 */ /* 0x0003e20000000c00 */
[----:B------:R-:W-:Y:S02]  /*3de0*/  IADD3 R17, P0, R12, UR21, RZ ;  /* 0x000000150c117c10 */ /* 0x000fe4000ff1e0ff */
        /* <DEDUP_REMOVED lines=8> */
[C---:B------:R-:W-:Y:S01]  /*3e70*/  @!P2 LEA R22, P1, R17.reuse, c[0x0][0x170], 0x1 ;  /* 0x00005c001116aa11 */ /* 0x040fe200078208ff */
[----:B------:R1:W-:Y:S01]  /*3e80*/  @P3 STS.128 [R235+0x12800], RZ ;  /* 0x012800ffeb003388 */ /* 0x0003e20000000c00 */
[C-C-:B------:R-:W-:Y:S02]  /*3e90*/  @!P3 LEA.HI.X R25, R17.reuse, c[0x0][0x174], R16.reuse, 0x1, P5 ;  /* 0x00005d001119ba11 */ /* 0x140fe400028f0c10 */
        /* <DEDUP_REMOVED lines=18> */
.L_x_1483:
[----:B------:R-:W-:Y:S05]  /*3fc0*/  BSYNC B0 ;  /* 0x0000000000007941 */ /* 0x000fea0003800000 */
.L_x_1482:
        /* <DEDUP_REMOVED lines=14> */
[----:B------:R-:W-:Y:S01]  /*40b0*/  IMAD.U32 R11, RZ, RZ, UR13 ;  /* 0x0000000dff0b7e24 */ /* 0x000fe2000f8e00ff */
[----:B-12---:R-:W-:-:S04]  /*40c0*/  IADD3 R16, P0, R12, UR13, RZ ;  /* 0x0000000d0c107c10 */ /* 0x006fc8000ff1e0ff */
[----:B------:R-:W-:Y:S01]  /*40d0*/  IMAD.U32 R10, RZ, RZ, UR5 ;  /* 0x00000005ff0a7e24 */ /* 0x000fe2000f8e00ff */
[C---:B------:R-:W-:Y:S01]  /*40e0*/  @!P4 LEA R20, P1, R11.reuse, R244, 0x1 ;  /* 0x000000f40b14c211 */ /* 0x040fe200078208ff */
        /* <DEDUP_REMOVED lines=30> */
.L_x_1485:
[----:B------:R-:W-:Y:S05]  /*42d0*/  BSYNC B0 ;  /* 0x0000000000007941 */ /* 0x000fea0003800000 */
.L_x_1484:
[----:B------:R-:W-:Y:S01]  /*42e0*/  ISETP.GE.AND P0, PT, R8, UR7, PT ;  /* 0x0000000708007c0c */ /* 0x000fe2000bf06270 */
[----:B------:R-:W-:Y:S01]  /*42f0*/  BSSY B0, `(.L_x_1486) ;  /* 0x0000030000007945 */ /* 0x000fe20003800000 */
[----:B--2---:R-:W-:-:S04]  /*4300*/  LEA.HI R11, R9, R84, RZ, 0x5 ;  /* 0x00000054090b7211 */ /* 0x004fc800078f28ff */
        /* <DEDUP_REMOVED lines=17> */
[C---:B-1----:R-:W-:Y:S02]  /*4420*/  @!P3 LEA R20, P5, R14.reuse, c[0x0][0x170], 0x1 ;  /* 0x00005c000e14ba11 */ /* 0x042fe400078a08ff */
        /* <DEDUP_REMOVED lines=28> */
.L_x_1487:
[----:B------:R-:W-:Y:S05]  /*45f0*/  BSYNC B0 ;  /* 0x0000000000007941 */ /* 0x000fea0003800000 */
.L_x_1486:
[C---:B-1----:R-:W-:Y:S01]  /*4600*/  IMAD.SHL.U32 R8, R2.reuse, 0x40, RZ ;  /* 0x0000004002087824 */ /* 0x042fe200078e00ff */
[----:B------:R-:W-:Y:S01]  /*4610*/  R2P PR, R2, 0x6 ;  /* 0x0000000602007804 */ /* 0x000fe20000000000 */
[----:B------:R-:W-:Y:S01]  /*4620*/  IMAD.SHL.U32 R18, R18, 0x8, RZ ;  /* 0x0000000812127824 */ /* 0x000fe200078e00ff */
[----:B------:R-:W0:Y:S01]  /*4630*/  LDGDEPBAR ;  /* 0x00000000000079af */ /* 0x000e220000000000 */
[----:B------:R-:W-:Y:S01]  /*4640*/  IMAD R234, R11, 0x400, R0 ;  /* 0x000004000bea7824 */ /* 0x000fe200078e0200 */
[----:B------:R-:W-:Y:S01]  /*4650*/  LOP3.LUT R9, R8, 0x1c0, RZ, 0xc0, !PT ;  /* 0x000001c008097812 */ /* 0x000fe200078ec0ff */
[----:B------:R-:W-:Y:S01]  /*4660*/  IMAD.SHL.U32 R84, R84, 0x2, RZ ;  /* 0x0000000254547824 */ /* 0x000fe200078e00ff */
[----:B------:R-:W-:Y:S01]  /*4670*/  UISETP.GT.AND UP0, UPT, UR11, UR19, UPT ;  /* 0x000000130b00728c */ /* 0x000fe2000bf04270 */
        /* <DEDUP_REMOVED lines=11> */
[----:B------:R-:W-:-:S05]  /*4730*/  IMAD.SHL.U32 R233, R233, 0x2, RZ ;  /* 0x00000002e9e97824 */ /* 0x000fca00078e00ff */
[----:B------:R-:W1:Y:S01]  /*4740*/  LDSM.16.M88.4 R48, [R233+0x8000] ;  /* 0x00800000e930783b */ /* 0x000e620000000200 */
[C---:B------:R-:W-:Y:S02]  /*4750*/  IADD3 R2, R233.reuse, 0x8000, RZ ;  /* 0x00008000e9027810 */ /* 0x040fe40007ffe0ff */
[----:B------:R-:W-:Y:S01]  /*4760*/  IADD3 R231, R233, 0x8020, RZ ;  /* 0x00008020e9e77810 */ /* 0x000fe20007ffe0ff */
[----:B------:R-:W5:Y:S01]  /*4770*/  LDSM.16.M88.4 R40, [R233+0x8800] ;  /* 0x00880000e928783b */ /* 0x000f620000000200 */
[----:B------:R-:W-:Y:S01]  /*4780*/  @P1 IADD3 R231, R2, -0x20, RZ ;  /* 0xffffffe002e71810 */ /* 0x000fe20007ffe0ff */
[----:B------:R-:W-:Y:S02]  /*4790*/  IMAD.MOV.U32 R2, RZ, RZ, 0x40 ;  /* 0x00000040ff027424 */ /* 0x000fe400078e00ff */
[----:B------:R-:W2:Y:S01]  /*47a0*/  LDSM.16.M88.4 R12, [R233+0x9000] ;  /* 0x00900000e90c783b */ /* 0x000ea20000000200 */
[C---:B------:R-:W-:Y:S02]  /*47b0*/  IADD3 R223, R231.reuse, 0x800, RZ ;  /* 0x00000800e7df7810 */ /* 0x040fe40007ffe0ff */
[----:B------:R-:W-:Y:S01]  /*47c0*/  SEL R2, R2, 0xffffffc0, !P2 ;  /* 0xffffffc002027807 */ /* 0x000fe20005000000 */
[----:B------:R-:W3:Y:S01]  /*47d0*/  LDSM.16.M88.4 R20, [R233+0x9800] ;  /* 0x00980000e914783b */ /* 0x000ee20000000200 */
[----:B------:R-:W-:-:S02]  /*47e0*/  IADD3 R222, R231, 0x1000, RZ ;  /* 0x00001000e7de7810 */ /* 0x000fc40007ffe0ff */
[----:B------:R-:W-:Y:S01]  /*47f0*/  IADD3 R221, R231, 0x1800, RZ ;  /* 0x00001800e7dd7810 */ /* 0x000fe20007ffe0ff */
[----:B------:R-:W4:Y:S01]  /*4800*/  LDSM.16.M88.4 R24, [R231] ;  /* 0x00000000e718783b */ /* 0x000f220000000200 */
[----:B------:R-:W-:Y:S01]  /*4810*/  IMAD.IADD R227, R233, 0x1, R2 ;  /* 0x00000001e9e37824 */ /* 0x000fe200078e0202 */
[C---:B------:R-:W-:Y:S01]  /*4820*/  IADD3 R219, R231.reuse, 0x2000, RZ ;  /* 0x00002000e7db7810 */ /* 0x040fe20007ffe0ff */
[----:B------:R-:W-:Y:S01]  /*4830*/  IMAD.IADD R220, R2, 0x1, R231 ;  /* 0x0000000102dc7824 */ /* 0x000fe200078e02e7 */
[----:B------:R-:W2:Y:S01]  /*4840*/  LDSM.16.M88.4 R28, [R231+0x800] ;  /* 0x00080000e71c783b */ /* 0x000ea20000000200 */
[C---:B------:R-:W-:Y:S02]  /*4850*/  IADD3 R218, R231.reuse, 0x2800, RZ ;  /* 0x00002800e7da7810 */ /* 0x040fe40007ffe0ff */
[C---:B------:R-:W-:Y:S01]  /*4860*/  IADD3 R217, R231.reuse, 0x3000, RZ ;  /* 0x00003000e7d97810 */ /* 0x040fe20007ffe0ff */
[----:B------:R-:W2:Y:S01]  /*4870*/  LDSM.16.M88.4 R56, [R231+0x1800] ;  /* 0x00180000e738783b */ /* 0x000ea20000000200 */
[----:B------:R-:W-:-:S02]  /*4880*/  IADD3 R216, R231, 0x3800, RZ ;  /* 0x00003800e7d87810 */ /* 0x000fc40007ffe0ff */
[C---:B------:R-:W-:Y:S01]  /*4890*/  IADD3 R215, R231.reuse, 0x4000, RZ ;  /* 0x00004000e7d77810 */ /* 0x040fe20007ffe0ff */
[----:B------:R-:W-:Y:S01]  /*48a0*/  LDSM.16.M88.4 R32, [R227+0x8000] ;  /* 0x00800000e320783b */ /* 0x000fe20000000200 */
[C---:B------:R-:W-:Y:S02]  /*48b0*/  IADD3 R214, R231.reuse, 0x4800, RZ ;  /* 0x00004800e7d67810 */ /* 0x040fe40007ffe0ff */
[C---:B------:R-:W-:Y:S01]  /*48c0*/  IADD3 R213, R231.reuse, 0x5000, RZ ;  /* 0x00005000e7d57810 */ /* 0x040fe20007ffe0ff */
[----:B------:R-:W-:Y:S01]  /*48d0*/  LDSM.16.M88.4 R80, [R227+0x9800] ;  /* 0x00980000e350783b */ /* 0x000fe20000000200 */
[C---:B------:R-:W-:Y:S02]  /*48e0*/  IADD3 R212, R231.reuse, 0x5800, RZ ;  /* 0x00005800e7d47810 */ /* 0x040fe40007ffe0ff */
[C---:B------:R-:W-:Y:S01]  /*48f0*/  IADD3 R211, R231.reuse, 0x6000, RZ ;  /* 0x00006000e7d37810 */ /* 0x040fe20007ffe0ff */
[----:B------:R-:W-:Y:S01]  /*4900*/  LDSM.16.M88.4 R68, [R220] ;  /* 0x00000000dc44783b */ /* 0x000fe20000000200 */
[----:B------:R-:W-:-:S02]  /*4910*/  IADD3 R210, R231, 0x6800, RZ ;  /* 0x00006800e7d27810 */ /* 0x000fc40007ffe0ff */
[C---:B------:R-:W-:Y:S01]  /*4920*/  IADD3 R209, R231.reuse, 0x7000, RZ ;  /* 0x00007000e7d17810 */ /* 0x040fe20007ffe0ff */
[----:B-1----:R-:W-:Y:S01]  /*4930*/  HMMA.16816.F32.BF16 R52, R76, R48, RZ ;  /* 0x000000304c34723c */ /* 0x002fe200000418ff */
[----:B------:R-:W-:Y:S01]  /*4940*/  LDSM.16.M88.4 R64, [R220+0x800] ;  /* 0x00080000dc40783b */ /* 0x000fe20000000200 */
[----:B------:R-:W-:-:S03]  /*4950*/  IADD3 R208, R231, 0x7800, RZ ;  /* 0x00007800e7d07810 */ /* 0x000fc60007ffe0ff */
[----:B------:R-:W-:Y:S03]  /*4960*/  LDSM.16.M88.4 R60, [R220+0x1000] ;  /* 0x00100000dc3c783b */ /* 0x000fe60000000200 */
[C---:B------:R-:W-:Y:S08]  /*4970*/  HMMA.16816.F32.BF16 R48, R76.reuse, R50, RZ ;  /* 0x000000324c30723c */ /* 0x040ff000000418ff */
[C---:B-----5:R-:W-:Y:S08]  /*4980*/  HMMA.16816.F32.BF16 R44, R76.reuse, R40, RZ ;  /* 0x000000284c2c723c */ /* 0x060ff000000418ff */
[C---:B--2---:R-:W-:Y:S08]  /*4990*/  HMMA.16816.F32.BF16 R16, R76.reuse, R12, RZ ;  /* 0x0000000c4c10723c */ /* 0x044ff000000418ff */
[C---:B------:R-:W-:Y:S08]  /*49a0*/  HMMA.16816.F32.BF16 R40, R76.reuse, R42, RZ ;  /* 0x0000002a4c28723c */ /* 0x040ff000000418ff */
[C---:B------:R-:W-:Y:S08]  /*49b0*/  HMMA.16816.F32.BF16 R12, R76.reuse, R14, RZ ;  /* 0x0000000e4c0c723c */ /* 0x040ff000000418ff */
[C---:B---3--:R-:W-:Y:S08]  /*49c0*/  HMMA.16816.F32.BF16 R8, R76.reuse, R20, RZ ;  /* 0x000000144c08723c */ /* 0x048ff000000418ff */
[----:B------:R-:W-:Y:S01]  /*49d0*/  HMMA.16816.F32.BF16 R76, R76, R22, RZ ;  /* 0x000000164c4c723c */ /* 0x000fe200000418ff */
[----:B------:R-:W1:Y:S07]  /*49e0*/  LDSM.16.M88.4 R20, [R231+0x1000] ;  /* 0x00100000e714783b */ /* 0x000e6e0000000200 */
[C---:B----4-:R-:W-:Y:S08]  /*49f0*/  HMMA.16816.F32.BF16 R52, R36.reuse, R24, R52 ;  /* 0x000000182434723c */ /* 0x050ff00000041834 */
[C---:B------:R-:W-:Y:S01]  /*4a00*/  HMMA.16816.F32.BF16 R48, R36.reuse, R26, R48 ;  /* 0x0000001a2430723c */ /* 0x040fe20000041830 */
[----:B------:R-:W2:Y:S07]  /*4a10*/  LDSM.16.M88.4 R24, [R230] ;  /* 0x00000000e618783b */ /* 0x000eae0000000200 */
[C---:B------:R-:W-:Y:S08]  /*4a20*/  HMMA.16816.F32.BF16 R44, R36.reuse, R28, R44 ;  /* 0x0000001c242c723c */ /* 0x040ff0000004182c */
[C---:B------:R-:W-:Y:S01]  /*4a30*/  HMMA.16816.F32.BF16 R40, R36.reuse, R30, R40 ;  /* 0x0000001e2428723c */ /* 0x040fe20000041828 */
[----:B------:R-:W3:Y:S07]  /*4a40*/  LDSM.16.M88.4 R28, [R227+0x8800] ;  /* 0x00880000e31c783b */ /* 0x000eee0000000200 */
[C---:B------:R-:W-:Y:S08]  /*4a50*/  HMMA.16816.F32.BF16 R8, R36.reuse, R56, R8 ;  /* 0x000000382408723c */ /* 0x040ff00000041808 */
[C---:B-1----:R-:W-:Y:S08]  /*4a60*/  HMMA.16816.F32.BF16 R16, R36.reuse, R20, R16 ;  /* 0x000000142410723c */ /* 0x042ff00000041810 */
[C---:B------:R-:W-:Y:S01]  /*4a70*/  HMMA.16816.F32.BF16 R12, R36.reuse, R22, R12 ;  /* 0x00000016240c723c */ /* 0x040fe2000004180c */
[----:B------:R-:W1:Y:S07]  /*4a80*/  LDSM.16.M88.4 R20, [R227+0x9000] ;  /* 0x00900000e314783b */ /* 0x000e6e0000000200 */
[----:B------:R-:W-:Y:S01]  /*4a90*/  HMMA.16816.F32.BF16 R76, R36, R58, R76 ;  /* 0x0000003a244c723c */ /* 0x000fe2000004184c */
[----:B------:R-:W4:Y:S04]  /*4aa0*/  LDSM.16.M88.4 R56, [R220+0x1800] ;  /* 0x00180000dc38783b */ /* 0x000f280000000200 */
[----:B------:R-:W-:Y:S03]  /*4ab0*/  LDSM.16.M88.4 R36, [R234+0x2000] ;  /* 0x00200000ea24783b */ /* 0x000fe60000000200 */
[C---:B--2---:R-:W-:Y:S08]  /*4ac0*/  HMMA.16816.F32.BF16 R52, R24.reuse, R32, R52 ;  /* 0x000000201834723c */ /* 0x044ff00000041834 */
[C---:B------:R-:W-:Y:S01]  /*4ad0*/  HMMA.16816.F32.BF16 R48, R24.reuse, R34, R48 ;  /* 0x000000221830723c */ /* 0x040fe20000041830 */
[----:B------:R-:W2:Y:S07]  /*4ae0*/  LDSM.16.M88.4 R32, [R233+0xa000] ;  /* 0x00a00000e920783b */ /* 0x000eae0000000200 */
[C---:B---3--:R-:W-:Y:S08]  /*4af0*/  HMMA.16816.F32.BF16 R44, R24.reuse, R28, R44 ;  /* 0x0000001c182c723c */ /* 0x048ff0000004182c */
[C---:B------:R-:W-:Y:S01]  /*4b00*/  HMMA.16816.F32.BF16 R40, R24.reuse, R30, R40 ;  /* 0x0000001e1828723c */ /* 0x040fe20000041828 */
[----:B------:R-:W3:Y:S07]  /*4b10*/  LDSM.16.M88.4 R28, [R233+0xa800] ;  /* 0x00a80000e91c783b */ /* 0x000eee0000000200 */
[C---:B-1----:R-:W-:Y:S08]  /*4b20*/  HMMA.16816.F32.BF16 R16, R24.reuse, R20, R16 ;  /* 0x000000141810723c */ /* 0x042ff00000041810 */
[C---:B------:R-:W-:Y:S01]  /*4b30*/  HMMA.16816.F32.BF16 R12, R24.reuse, R22, R12 ;  /* 0x00000016180c723c */ /* 0x040fe2000004180c */
[----:B------:R-:W1:Y:S07]  /*4b40*/  LDSM.16.M88.4 R20, [R233+0xb000] ;  /* 0x00b00000e914783b */ /* 0x000e6e0000000200 */
[C---:B------:R-:W-:Y:S08]  /*4b50*/  HMMA.16816.F32.BF16 R8, R24.reuse, R80, R8 ;  /* 0x000000501808723c */ /* 0x040ff00000041808 */
[----:B------:R-:W-:Y:S01]  /*4b60*/  HMMA.16816.F32.BF16 R76, R24, R82, R76 ;  /* 0x00000052184c723c */ /* 0x000fe2000004184c */
[----:B------:R-:W5:Y:S07]  /*4b70*/  LDSM.16.M88.4 R24, [R233+0xb800] ;  /* 0x00b80000e918783b */ /* 0x000f6e0000000200 */
[C---:B------:R-:W-:Y:S08]  /*4b80*/  HMMA.16816.F32.BF16 R52, R72.reuse, R68, R52 ;  /* 0x000000444834723c */ /* 0x040ff00000041834 */
[C---:B------:R-:W-:Y:S08]  /*4b90*/  HMMA.16816.F32.BF16 R48, R72.reuse, R70, R48 ;  /* 0x000000464830723c */ /* 0x040ff00000041830 */
[C---:B------:R-:W-:Y:S08]  /*4ba0*/  HMMA.16816.F32.BF16 R44, R72.reuse, R64, R44 ;  /* 0x00000040482c723c */ /* 0x040ff0000004182c */
[C---:B------:R-:W-:Y:S01]  /*4bb0*/  HMMA.16816.F32.BF16 R40, R72.reuse, R66, R40 ;  /* 0x000000424828723c */ /* 0x040fe20000041828 */
[----:B------:R-:W-:Y:S07]  /*4bc0*/  LDSM.16.M88.4 R64, [R231+0x3800] ;  /* 0x00380000e740783b */ /* 0x000fee0000000200 */
[C---:B------:R-:W-:Y:S08]  /*4bd0*/  HMMA.16816.F32.BF16 R16, R72.reuse, R60, R16 ;  /* 0x0000003c4810723c */ /* 0x040ff00000041810 */
[C---:B------:R-:W-:Y:S01]  /*4be0*/  HMMA.16816.F32.BF16 R12, R72.reuse, R62, R12 ;  /* 0x0000003e480c723c */ /* 0x040fe2000004180c */
[----:B------:R-:W-:Y:S07]  /*4bf0*/  LDSM.16.M88.4 R60, [R231+0x2800] ;  /* 0x00280000e73c783b */ /* 0x000fee0000000200 */
[C---:B----4-:R-:W-:Y:S08]  /*4c00*/  HMMA.16816.F32.BF16 R8, R72.reuse, R56, R8 ;  /* 0x000000384808723c */ /* 0x050ff00000041808 */
[----:B------:R-:W-:Y:S01]  /*4c10*/  HMMA.16816.F32.BF16 R76, R72, R58, R76 ;  /* 0x0000003a484c723c */ /* 0x000fe2000004184c */
[----:B------:R-:W-:Y:S04]  /*4c20*/  LDSM.16.M88.4 R56, [R232+0x2000] ;  /* 0x00200000e838783b */ /* 0x000fe80000000200 */
        /* <DEDUP_REMOVED lines=9> */
[----:B------:R-:W-:Y:S07]  /*4cc0*/  LDSM.16.M88.4 R20, [R230+0x2000] ;  /* 0x00200000e614783b */ /* 0x000fee0000000200 */
[C---:B-----5:R-:W-:Y:S01]  /*4cd0*/  HMMA.16816.F32.BF16 R68, R36.reuse, R24, R8 ;  /* 0x000000182444723c */ /* 0x060fe20000041808 */
[----:B------:R-:W1:Y:S07]  /*4ce0*/  LDSM.16.M88.4 R8, [R227+0xa000] ;  /* 0x00a00000e308783b */ /* 0x000e6e0000000200 */
[----:B------:R-:W-:Y:S01]  /*4cf0*/  HMMA.16816.F32.BF16 R76, R36, R26, R76 ;  /* 0x0000001a244c723c */ /* 0x000fe2000004184c */
[----:B------:R-:W4:Y:S04]  /*4d00*/  LDSM.16.M88.4 R36, [R227+0xb000] ;  /* 0x00b00000e324783b */ /* 0x000f280000000200 */
[----:B------:R-:W5:Y:S03]  /*4d10*/  LDSM.16.M88.4 R24, [R227+0xa800] ;  /* 0x00a80000e318783b */ /* 0x000f660000000200 */
        /* <DEDUP_REMOVED lines=8> */
[----:B------:R-:W-:Y:S07]  /*4da0*/  LDSM.16.M88.4 R60, [R220+0x2800] ;  /* 0x00280000dc3c783b */ /* 0x000fee0000000200 */
[C---:B------:R-:W-:Y:S08]  /*4db0*/  HMMA.16816.F32.BF16 R68, R56.reuse, R64, R68 ;  /* 0x000000403844723c */ /* 0x040ff00000041844 */
[----:B------:R-:W-:Y:S01]  /*4dc0*/  HMMA.16816.F32.BF16 R76, R56, R66, R76 ;  /* 0x00000042384c723c */ /* 0x000fe2000004184c */
[----:B------:R-:W-:Y:S04]  /*4dd0*/  LDSM.16.M88.4 R56, [R229+0x2000] ;  /* 0x00200000e538783b */ /* 0x000fe80000000200 */
[----:B------:R-:W-:Y:S03]  /*4de0*/  LDSM.16.M88.4 R64, [R220+0x3800] ;  /* 0x00380000dc40783b */ /* 0x000fe60000000200 */
[C---:B-1----:R-:W-:Y:S08]  /*4df0*/  HMMA.16816.F32.BF16 R52, R20.reuse, R8, R52 ;  /* 0x000000081434723c */ /* 0x042ff00000041834 */
[C---:B------:R-:W-:Y:S01]  /*4e00*/  HMMA.16816.F32.BF16 R48, R20.reuse, R10, R48 ;  /* 0x0000000a1430723c */ /* 0x040fe20000041830 */
[----:B------:R-:W1:Y:S07]  /*4e10*/  LDSM.16.M88.4 R8, [R220+0x3000] ;  /* 0x00300000dc08783b */ /* 0x000e6e0000000200 */
[C---:B----4-:R-:W-:Y:S08]  /*4e20*/  HMMA.16816.F32.BF16 R16, R20.reuse, R36, R16 ;  /* 0x000000241410723c */ /* 0x050ff00000041810 */
[C---:B------:R-:W-:Y:S01]  /*4e30*/  HMMA.16816.F32.BF16 R12, R20.reuse, R38, R12 ;  /* 0x00000026140c723c */ /* 0x040fe2000004180c */
[----:B------:R-:W-:Y:S07]  /*4e40*/  LDSM.16.M88.4 R36, [R234+0x4000] ;  /* 0x00400000ea24783b */ /* 0x000fee0000000200 */
[C---:B-----5:R-:W-:Y:S08]  /*4e50*/  HMMA.16816.F32.BF16 R44, R20.reuse, R24, R44 ;  /* 0x00000018142c723c */ /* 0x060ff0000004182c */
[C---:B------:R-:W-:Y:S01]  /*4e60*/  HMMA.16816.F32.BF16 R40, R20.reuse, R26, R40 ;  /* 0x0000001a1428723c */ /* 0x040fe20000041828 */
[----:B------:R-:W3:Y:S07]  /*4e70*/  LDSM.16.M88.4 R24, [R233+0xc000] ;  /* 0x00c00000e918783b */ /* 0x000eee0000000200 */
[C---:B--2---:R-:W-:Y:S08]  /*4e80*/  HMMA.16816.F32.BF16 R68, R20.reuse, R32, R68 ;  /* 0x000000201444723c */ /* 0x044ff00000041844 */
[----:B------:R-:W-:Y:S01]  /*4e90*/  HMMA.16816.F32.BF16 R76, R20, R34, R76 ;  /* 0x00000022144c723c */ /* 0x000fe2000004184c */
[----:B------:R-:W2:Y:S04]  /*4ea0*/  LDSM.16.M88.4 R20, [R233+0xc800] ;  /* 0x00c80000e914783b */ /* 0x000ea80000000200 */
[----:B------:R-:W-:Y:S03]  /*4eb0*/  LDSM.16.M88.4 R32, [R232+0x4000] ;  /* 0x00400000e820783b */ /* 0x000fe60000000200 */
        /* <DEDUP_REMOVED lines=8> */
[----:B------:R-:W-:Y:S07]  /*4f40*/  LDSM.16.M88.4 R60, [R231+0x4800] ;  /* 0x00480000e73c783b */ /* 0x000fee0000000200 */
[C---:B------:R-:W-:Y:S08]  /*4f50*/  HMMA.16816.F32.BF16 R68, R56.reuse, R64, R68 ;  /* 0x000000403844723c */ /* 0x040ff00000041844 */
[----:B------:R-:W-:Y:S01]  /*4f60*/  HMMA.16816.F32.BF16 R76, R56, R66, R76 ;  /* 0x00000042384c723c */ /* 0x000fe2000004184c */
[----:B------:R-:W4:Y:S07]  /*4f70*/  LDSM.16.M88.4 R56, [R233+0xd800] ;  /* 0x00d80000e938783b */ /* 0x000f2e0000000200 */
[C---:B---3--:R-:W-:Y:S08]  /*4f80*/  HMMA.16816.F32.BF16 R52, R36.reuse, R24, R52 ;  /* 0x000000182434723c */ /* 0x048ff00000041834 */
[C---:B------:R-:W-:Y:S01]  /*4f90*/  HMMA.16816.F32.BF16 R48, R36.reuse, R26, R48 ;  /* 0x0000001a2430723c */ /* 0x040fe20000041830 */
[----:B------:R-:W3:Y:S07]  /*4fa0*/  LDSM.16.M88.4 R24, [R231+0x5000] ;  /* 0x00500000e718783b */ /* 0x000eee0000000200 */
[C---:B--2---:R-:W-:Y:S08]  /*4fb0*/  HMMA.16816.F32.BF16 R44, R36.reuse, R20, R44 ;  /* 0x00000014242c723c */ /* 0x044ff0000004182c */
[C---:B------:R-:W-:Y:S01]  /*4fc0*/  HMMA.16816.F32.BF16 R64, R36.reuse, R22, R40 ;  /* 0x000000162440723c */ /* 0x040fe20000041828 */
[----:B------:R-:W-:Y:S04]  /*4fd0*/  LDSM.16.M88.4 R40, [R230+0x4000] ;  /* 0x00400000e628783b */ /* 0x000fe80000000200 */
[----:B------:R-:W2:Y:S03]  /*4fe0*/  LDSM.16.M88.4 R20, [R227+0xc000] ;  /* 0x00c00000e314783b */ /* 0x000ea60000000200 */
[C---:B-1----:R-:W-:Y:S08]  /*4ff0*/  HMMA.16816.F32.BF16 R16, R36.reuse, R8, R16 ;  /* 0x000000082410723c */ /* 0x042ff00000041810 */
[C---:B------:R-:W-:Y:S01]  /*5000*/  HMMA.16816.F32.BF16 R12, R36.reuse, R10, R12 ;  /* 0x0000000a240c723c */ /* 0x040fe2000004180c */
[----:B------:R-:W1:Y:S07]  /*5010*/  LDSM.16.M88.4 R8, [R227+0xc800] ;  /* 0x00c80000e308783b */ /* 0x000e6e0000000200 */
[C---:B----4-:R-:W-:Y:S08]  /*5020*/  HMMA.16816.F32.BF16 R68, R36.reuse, R56, R68 ;  /* 0x000000382444723c */ /* 0x050ff00000041844 */
[----:B------:R-:W-:Y:S01]  /*5030*/  HMMA.16816.F32.BF16 R76, R36, R58, R76 ;  /* 0x0000003a244c723c */ /* 0x000fe2000004184c */
[----:B------:R-:W-:Y:S04]  /*5040*/  LDSM.16.M88.4 R36, [R227+0xd800] ;  /* 0x00d80000e324783b */ /* 0x000fe80000000200 */
[----:B------:R-:W-:Y:S03]  /*5050*/  LDSM.16.M88.4 R56, [R229+0x4000] ;  /* 0x00400000e538783b */ /* 0x000fe60000000200 */
[C---:B------:R-:W-:Y:S08]  /*5060*/  HMMA.16816.F32.BF16 R52, R32.reuse, R28, R52 ;  /* 0x0000001c2034723c */ /* 0x040ff00000041834 */
[C---:B------:R-:W-:Y:S01]  /*5070*/  HMMA.16816.F32.BF16 R48, R32.reuse, R30, R48 ;  /* 0x0000001e2030723c */ /* 0x040fe20000041830 */
[----:B------:R-:W4:Y:S07]  /*5080*/  LDSM.16.M88.4 R28, [R227+0xd000] ;  /* 0x00d00000e31c783b */ /* 0x000f2e0000000200 */
[C---:B------:R-:W-:Y:S08]  /*5090*/  HMMA.16816.F32.BF16 R44, R32.reuse, R60, R44 ;  /* 0x0000003c202c723c */ /* 0x040ff0000004182c */
[C---:B------:R-:W-:Y:S01]  /*50a0*/  HMMA.16816.F32.BF16 R64, R32.reuse, R62, R64 ;  /* 0x0000003e2040723c */ /* 0x040fe20000041840 */
[----:B------:R-:W-:Y:S07]  /*50b0*/  LDSM.16.M88.4 R60, [R233+0xe000] ;  /* 0x00e00000e93c783b */ /* 0x000fee0000000200 */
[C---:B---3--:R-:W-:Y:S08]  /*50c0*/  HMMA.16816.F32.BF16 R16, R32.reuse, R24, R16 ;  /* 0x000000182010723c */ /* 0x048ff00000041810 */
[C---:B------:R-:W-:Y:S01]  /*50d0*/  HMMA.16816.F32.BF16 R12, R32.reuse, R26, R12 ;  /* 0x0000001a200c723c */ /* 0x040fe2000004180c */
[----:B------:R-:W3:Y:S07]  /*50e0*/  LDSM.16.M88.4 R24, [R220+0x4800] ;  /* 0x00480000dc18783b */ /* 0x000eee0000000200 */
[C---:B------:R-:W-:Y:S08]  /*50f0*/  HMMA.16816.F32.BF16 R68, R32.reuse, R72, R68 ;  /* 0x000000482044723c */ /* 0x040ff00000041844 */
[----:B------:R-:W-:Y:S01]  /*5100*/  HMMA.16816.F32.BF16 R76, R32, R74, R76 ;  /* 0x0000004a204c723c */ /* 0x000fe2000004184c */
[----:B------:R-:W-:Y:S07]  /*5110*/  LDSM.16.M88.4 R32, [R220+0x4000] ;  /* 0x00400000dc20783b */ /* 0x000fee0000000200 */
[C---:B--2---:R-:W-:Y:S08]  /*5120*/  HMMA.16816.F32.BF16 R52, R40.reuse, R20, R52 ;  /* 0x000000142834723c */ /* 0x044ff00000041834 */
[C---:B------:R-:W-:Y:S01]  /*5130*/  HMMA.16816.F32.BF16 R48, R40.reuse, R22, R48 ;  /* 0x000000162830723c */ /* 0x040fe20000041830 */
[----:B------:R-:W2:Y:S07]  /*5140*/  LDSM.16.M88.4 R20, [R220+0x5000] ;  /* 0x00500000dc14783b */ /* 0x000eae0000000200 */
[C---:B-1----:R-:W-:Y:S08]  /*5150*/  HMMA.16816.F32.BF16 R44, R40.reuse, R8, R44 ;  /* 0x00000008282c723c */ /* 0x042ff0000004182c */
[C---:B------:R-:W-:Y:S01]  /*5160*/  HMMA.16816.F32.BF16 R64, R40.reuse, R10, R64 ;  /* 0x0000000a2840723c */ /* 0x040fe20000041840 */
[----:B------:R-:W1:Y:S07]  /*5170*/  LDSM.16.M88.4 R8, [R220+0x5800] ;  /* 0x00580000dc08783b */ /* 0x000e6e0000000200 */
[C---:B----4-:R-:W-:Y:S08]  /*5180*/  HMMA.16816.F32.BF16 R16, R40.reuse, R28, R16 ;  /* 0x0000001c2810723c */ /* 0x050ff00000041810 */
[C---:B------:R-:W-:Y:S01]  /*5190*/  HMMA.16816.F32.BF16 R12, R40.reuse, R30, R12 ;  /* 0x0000001e280c723c */ /* 0x040fe2000004180c */
[----:B------:R-:W-:Y:S07]  /*51a0*/  LDSM.16.M88.4 R28, [R233+0xe800] ;  /* 0x00e80000e91c783b */ /* 0x000fee0000000200 */
[C---:B------:R-:W-:Y:S01]  /*51b0*/  HMMA.16816.F32.BF16 R72, R40.reuse, R36, R68 ;  /* 0x000000242848723c */ /* 0x040fe20000041844 */
[----:B------:R-:W4:Y:S07]  /*51c0*/  LDSM.16.M88.4 R68, [R234+0x6000] ;  /* 0x00600000ea44783b */ /* 0x000f2e0000000200 */
[----:B------:R-:W-:Y:S01]  /*51d0*/  HMMA.16816.F32.BF16 R76, R40, R38, R76 ;  /* 0x00000026284c723c */ /* 0x000fe2000004184c */
[----:B------:R-:W5:Y:S04]  /*51e0*/  LDSM.16.M88.4 R36, [R233+0xf000] ;  /* 0x00f00000e924783b */ /* 0x000f680000000200 */
[----:B------:R-:W-:Y:S03]  /*51f0*/  LDSM.16.M88.4 R40, [R232+0x6000] ;  /* 0x00600000e828783b */ /* 0x000fe60000000200 */
[C---:B---3--:R-:W-:Y:S08]  /*5200*/  HMMA.16816.F32.BF16 R44, R56.reuse, R24, R44 ;  /* 0x00000018382c723c */ /* 0x048ff0000004182c */
[C---:B------:R-:W-:Y:S01]  /*5210*/  HMMA.16816.F32.BF16 R64, R56.reuse, R26, R64 ;  /* 0x0000001a3840723c */ /* 0x040fe20000041840 */
[----:B------:R-:W3:Y:S07]  /*5220*/  LDSM.16.M88.4 R24, [R233+0xf800] ;  /* 0x00f80000e918783b */ /* 0x000eee0000000200 */
        /* <DEDUP_REMOVED lines=9> */
[----:B------:R-:W-:Y:S03]  /*52c0*/  LDSM.16.M88.4 R56, [R230+0x6000] ;  /* 0x00600000e638783b */ /* 0x000fe60000000200 */
[C---:B----4-:R-:W-:Y:S08]  /*52d0*/  HMMA.16816.F32.BF16 R44, R68.reuse, R28, R44 ;  /* 0x0000001c442c723c */ /* 0x050ff0000004182c */
[C---:B------:R-:W-:Y:S01]  /*52e0*/  HMMA.16816.F32.BF16 R64, R68.reuse, R30, R64 ;  /* 0x0000001e4440723c */ /* 0x040fe20000041840 */
[----:B------:R-:W4:Y:S07]  /*52f0*/  LDSM.16.M88.4 R28, [R231+0x7800] ;  /* 0x00780000e71c783b */ /* 0x000f2e0000000200 */
[C---:B-----5:R-:W-:Y:S08]  /*5300*/  HMMA.16816.F32.BF16 R16, R68.reuse, R36, R16 ;  /* 0x000000244410723c */ /* 0x060ff00000041810 */
[C---:B------:R-:W-:Y:S01]  /*5310*/  HMMA.16816.F32.BF16 R12, R68.reuse, R38, R12 ;  /* 0x00000026440c723c */ /* 0x040fe2000004180c */
[----:B------:R-:W5:Y:S07]  /*5320*/  LDSM.16.M88.4 R36, [R227+0xe000] ;  /* 0x00e00000e324783b */ /* 0x000f6e0000000200 */
[C---:B------:R-:W-:Y:S08]  /*5330*/  HMMA.16816.F32.BF16 R52, R68.reuse, R60, R52 ;  /* 0x0000003c4434723c */ /* 0x040ff00000041834 */
[C---:B---3--:R-:W-:Y:S08]  /*5340*/  HMMA.16816.F32.BF16 R72, R68.reuse, R24, R72 ;  /* 0x000000184448723c */ /* 0x048ff00000041848 */
[C---:B------:R-:W-:Y:S01]  /*5350*/  HMMA.16816.F32.BF16 R76, R68.reuse, R26, R76 ;  /* 0x0000001a444c723c */ /* 0x040fe2000004184c */
[----:B------:R-:W-:Y:S07]  /*5360*/  LDSM.16.M88.4 R24, [R227+0xe800] ;  /* 0x00e80000e318783b */ /* 0x000fee0000000200 */
[----:B------:R-:W-:Y:S01]  /*5370*/  HMMA.16816.F32.BF16 R48, R68, R62, R48 ;  /* 0x0000003e4430723c */ /* 0x000fe20000041830 */
[----:B------:R-:W-:Y:S07]  /*5380*/  LDSM.16.M88.4 R60, [R229+0x6000] ;  /* 0x00600000e53c783b */ /* 0x000fee0000000200 */
[C---:B-1----:R-:W-:Y:S08]  /*5390*/  HMMA.16816.F32.BF16 R16, R40.reuse, R8, R16 ;  /* 0x000000082810723c */ /* 0x042ff00000041810 */
[C---:B------:R-:W-:Y:S01]  /*53a0*/  HMMA.16816.F32.BF16 R12, R40.reuse, R10, R12 ;  /* 0x0000000a280c723c */ /* 0x040fe2000004180c */
[----:B------:R-:W1:Y:S07]  /*53b0*/  LDSM.16.M88.4 R8, [R227+0xf800] ;  /* 0x00f80000e308783b */ /* 0x000e6e0000000200 */
[C---:B------:R-:W-:Y:S08]  /*53c0*/  HMMA.16816.F32.BF16 R44, R40.reuse, R20, R44 ;  /* 0x00000014282c723c */ /* 0x040ff0000004182c */
[C---:B------:R-:W-:Y:S01]  /*53d0*/  HMMA.16816.F32.BF16 R64, R40.reuse, R22, R64 ;  /* 0x000000162840723c */ /* 0x040fe20000041840 */
[----:B------:R-:W3:Y:S07]  /*53e0*/  LDSM.16.M88.4 R20, [R227+0xf000] ;  /* 0x00f00000e314783b */ /* 0x000eee0000000200 */
[C---:B--2---:R-:W-:Y:S08]  /*53f0*/  HMMA.16816.F32.BF16 R52, R40.reuse, R32, R52 ;  /* 0x000000202834723c */ /* 0x044ff00000041834 */
[C---:B----4-:R-:W-:Y:S08]  /*5400*/  HMMA.16816.F32.BF16 R72, R40.reuse, R28, R72 ;  /* 0x0000001c2848723c */ /* 0x050ff00000041848 */
[C---:B------:R-:W-:Y:S01]  /*5410*/  HMMA.16816.F32.BF16 R76, R40.reuse, R30, R76 ;  /* 0x0000001e284c723c */ /* 0x040fe2000004184c */
[----:B------:R-:W-:Y:S07]  /*5420*/  LDSM.16.M88.4 R28, [R220+0x6800] ;  /* 0x00680000dc1c783b */ /* 0x000fee0000000200 */
[----:B------:R-:W-:Y:S01]  /*5430*/  HMMA.16816.F32.BF16 R48, R40, R34, R48 ;  /* 0x000000222830723c */ /* 0x000fe20000041830 */
[----:B------:R-:W2:Y:S07]  /*5440*/  LDSM.16.M88.4 R32, [R220+0x6000] ;  /* 0x00600000dc20783b */ /* 0x000eae0000000200 */
[C---:B-----5:R-:W-:Y:S08]  /*5450*/  HMMA.16816.F32.BF16 R52, R56.reuse, R36, R52 ;  /* 0x000000243834723c */ /* 0x060ff00000041834 */
[C---:B-1----:R-:W-:Y:S08]  /*5460*/  HMMA.16816.F32.BF16 R72, R56.reuse, R8, R72 ;  /* 0x000000083848723c */ /* 0x042ff00000041848 */
[C---:B------:R-:W-:Y:S01]  /*5470*/  HMMA.16816.F32.BF16 R76, R56.reuse, R10, R76 ;  /* 0x0000000a384c723c */ /* 0x040fe2000004184c */
[----:B------:R-:W-:Y:S07]  /*5480*/  LDSM.16.M88.4 R8, [R220+0x7000] ;  /* 0x00700000dc08783b */ /* 0x000fee0000000200 */
[C---:B---3--:R-:W-:Y:S08]  /*5490*/  HMMA.16816.F32.BF16 R16, R56.reuse, R20, R16 ;  /* 0x000000143810723c */ /* 0x048ff00000041810 */
[----:B------:R-:W-:Y:S01]  /*54a0*/  HMMA.16816.F32.BF16 R12, R56, R22, R12 ;  /* 0x00000016380c723c */ /* 0x000fe2000004180c */
[----:B------:R-:W1:Y:S01]  /*54b0*/  LDSM.16.M88.4 R20, [R220+0x7800] ;  /* 0x00780000dc14783b */ /* 0x000e620000000200 */
[----:B------:R-:W-:-:S06]  /*54c0*/  DEPBAR.LE SB0, 0x0 ;  /* 0x000080000000791a */ /* 0x000fcc0000000000 */
[C---:B------:R-:W-:Y:S08]  /*54d0*/  HMMA.16816.F32.BF16 R48, R56.reuse, R38, R48 ;  /* 0x000000263830723c */ /* 0x040ff00000041830 */
[----:B------:R-:W-:Y:S08]  /*54e0*/  HMMA.16816.F32.BF16 R44, R56, R24, R44 ;  /* 0x00000018382c723c */ /* 0x000ff0000004182c */
[----:B--2---:R-:W-:Y:S07]  /*54f0*/  HMMA.16816.F32.BF16 R52, R60, R32, R52 ;  /* 0x000000203c34723c */ /* 0x004fee0000041834 */
[----:B------:R-:W-:Y:S01]  /*5500*/  LOP3.LUT R32, R84, 0x6, RZ, 0xc0, !PT ;  /* 0x0000000654207812 */ /* 0x000fe200078ec0ff */
[----:B------:R-:W-:Y:S03]  /*5510*/  HMMA.16816.F32.BF16 R64, R56, R26, R64 ;  /* 0x0000001a3840723c */ /* 0x000fe60000041840 */
[----:B------:R-:W-:-:S04]  /*5520*/  IADD3 R32, R32, UR10, RZ ;  /* 0x0000000a20207c10 */ /* 0x000fc8000fffe0ff */
[C---:B------:R-:W-:Y:S01]  /*5530*/  IADD3 R24, R32.reuse, 0x9, RZ ;  /* 0x0000000920187810 */ /* 0x040fe20007ffe0ff */
[C---:B------:R-:W-:Y:S01]  /*5540*/  HMMA.16816.F32.BF16 R48, R60.reuse, R34, R48 ;  /* 0x000000223c30723c */ /* 0x040fe20000041830 */
[----:B------:R-:W-:Y:S02]  /*5550*/  IADD3 R26, R32, 0x1, RZ ;  /* 0x00000001201a7810 */ /* 0x000fe40007ffe0ff */
[----:B------:R-:W-:Y:S02]  /*5560*/  ISETP.GE.AND P5, PT, R24, UR9, PT ;  /* 0x0000000918007c0c */ /* 0x000fe4000bfa6270 */
[C---:B------:R-:W-:Y:S02]  /*5570*/  IADD3 R25, R32.reuse, 0x8, RZ ;  /* 0x0000000820197810 */ /* 0x040fe40007ffe0ff */
[C---:B------:R-:W-:Y:S01]  /*5580*/  IADD3 R24, R32.reuse, 0x18, RZ ;  /* 0x0000001820187810 */ /* 0x040fe20007ffe0ff */
[----:B------:R-:W-:Y:S01]  /*5590*/  HMMA.16816.F32.BF16 R44, R60, R28, R44 ;  /* 0x0000001c3c2c723c */ /* 0x000fe2000004182c */
[----:B------:R-:W-:-:S02]  /*55a0*/  IADD3 R2, R32, 0x10, RZ ;  /* 0x0000001020027810 */ /* 0x000fc40007ffe0ff */
[----:B------:R-:W-:Y:S02]  /*55b0*/  ISETP.GE.AND P0, PT, R26, UR9, PT ;  /* 0x000000091a007c0c */ /* 0x000fe4000bf06270 */
[----:B------:R-:W-:Y:S02]  /*55c0*/  ISETP.GE.AND P6, PT, R25, UR9, PT ;  /* 0x0000000919007c0c */ /* 0x000fe4000bfc6270 */
[----:B------:R-:W-:Y:S01]  /*55d0*/  ISETP.GE.AND P2, PT, R24, UR9, PT ;  /* 0x0000000918007c0c */ /* 0x000fe2000bf46270 */
[----:B-1----:R-:W-:Y:S01]  /*55e0*/  HMMA.16816.F32.BF16 R76, R60, R22, R76 ;  /* 0x000000163c4c723c */ /* 0x002fe2000004184c */
[----:B------:R-:W-:Y:S02]  /*55f0*/  ISETP.GE.AND P4, PT, R2, UR9, PT ;  /* 0x0000000902007c0c */ /* 0x000fe4000bf86270 */
[C---:B------:R-:W-:Y:S02]  /*5600*/  IADD3 R2, R32.reuse, 0x11, RZ ;  /* 0x0000001120027810 */ /* 0x040fe40007ffe0ff */
[----:B------:R-:W-:-:S02]  /*5610*/  ISETP.GE.AND P1, PT, R32, UR9, PT ;  /* 0x0000000920007c0c */ /* 0x000fc4000bf26270 */
[----:B------:R-:W-:Y:S01]  /*5620*/  ISETP.GE.AND P3, PT, R2, UR9, PT ;  /* 0x0000000902007c0c */ /* 0x000fe2000bf66270 */
[C---:B------:R-:W-:Y:S01]  /*5630*/  HMMA.16816.F32.BF16 R24, R60.reuse, R8, R16 ;  /* 0x000000083c18723c */ /* 0x040fe20000041810 */
[----:B------:R-:W-:Y:S02]  /*5640*/  IADD3 R2, R32, 0x19, RZ ;  /* 0x0000001920027810 */ /* 0x000fe40007ffe0ff */
[----:B------:R-:W-:Y:S02]  /*5650*/  FSEL R54, R54, -INF , !P1 ;  /* 0xff80000036367808 */ /* 0x000fe40004800000 */
[----:B------:R-:W-:Y:S02]  /*5660*/  FSEL R33, R52, -INF , !P1 ;  /* 0xff80000034217808 */ /* 0x000fe40004800000 */
[----:B------:R-:W-:Y:S01]  /*5670*/  IADD3 R8, R32, 0x20, RZ ;  /* 0x0000002020087810 */ /* 0x000fe20007ffe0ff */
[----:B------:R-:W-:Y:S01]  /*5680*/  HMMA.16816.F32.BF16 R64, R60, R30, R64 ;  /* 0x0000001e3c40723c */ /* 0x000fe20000041840 */
[----:B------:R-:W-:-:S02]  /*5690*/  ISETP.GE.AND P1, PT, R2, UR9, PT ;  /* 0x0000000902007c0c */ /* 0x000fc4000bf26270 */
[----:B------:R-:W-:Y:S02]  /*56a0*/  FSEL R55, R55, -INF , !P0 ;  /* 0xff80000037377808 */ /* 0x000fe40004000000 */
[----:B------:R-:W-:Y:S02]  /*56b0*/  FSEL R53, R53, -INF , !P0 ;  /* 0xff80000035357808 */ /* 0x000fe40004000000 */
[----:B------:R-:W-:Y:S01]  /*56c0*/  IADD3 R2, R32, 0x21, RZ ;  /* 0x0000002120027810 */ /* 0x000fe20007ffe0ff */
[----:B------:R-:W-:Y:S01]  /*56d0*/  HMMA.16816.F32.BF16 R28, R60, R10, R12 ;  /* 0x0000000a3c1c723c */ /* 0x000fe2000004180c */
[----:B------:R-:W-:Y:S02]  /*56e0*/  ISETP.GE.AND P0, PT, R8, UR9, PT ;  /* 0x0000000908007c0c */ /* 0x000fe4000bf06270 */
[----:B------:R-:W-:Y:S02]  /*56f0*/  IADD3 R8, R32, 0x28, RZ ;  /* 0x0000002820087810 */ /* 0x000fe40007ffe0ff */
[----:B------:R-:W-:-:S02]  /*5700*/  FSEL R50, R50, -INF , !P6 ;  /* 0xff80000032327808 */ /* 0x000fc40007000000 */
[----:B------:R-:W-:Y:S01]  /*5710*/  FSEL R17, R48, -INF , !P6 ;  /* 0xff80000030117808 */ /* 0x000fe20007000000 */
[----:B------:R-:W-:Y:S01]  /*5720*/  HMMA.16816.F32.BF16 R72, R60, R20, R72 ;  /* 0x000000143c48723c */ /* 0x000fe20000041848 */
[----:B------:R-:W-:Y:S02]  /*5730*/  ISETP.GE.AND P6, PT, R2, UR9, PT ;  /* 0x0000000902007c0c */ /* 0x000fe4000bfc6270 */
[C---:B------:R-:W-:Y:S02]  /*5740*/  IADD3 R9, R32.reuse, 0x29, RZ ;  /* 0x0000002920097810 */ /* 0x040fe40007ffe0ff */
[----:B------:R-:W-:Y:S02]  /*5750*/  IADD3 R10, R32, 0x30, RZ ;  /* 0x00000030200a7810 */ /* 0x000fe40007ffe0ff */
[----:B------:R-:W-:Y:S02]  /*5760*/  FSEL R2, R51, -INF , !P5 ;  /* 0xff80000033027808 */ /* 0x000fe40006800000 */
[----:B------:R-:W-:-:S02]  /*5770*/  FSEL R49, R49, -INF , !P5 ;  /* 0xff80000031317808 */ /* 0x000fc40006800000 */
[----:B------:R-:W-:Y:S02]  /*5780*/  ISETP.GE.AND P5, PT, R8, UR9, PT ;  /* 0x0000000908007c0c */ /* 0x000fe4000bfa6270 */
[----:B------:R-:W-:Y:S02]  /*5790*/  FSEL R8, R46, -INF , !P4 ;  /* 0xff8000002e087808 */ /* 0x000fe40006000000 */
[----:B------:R-:W-:Y:S02]  /*57a0*/  FSEL R15, R44, -INF , !P4 ;  /* 0xff8000002c0f7808 */ /* 0x000fe40006000000 */
[----:B------:R-:W-:Y:S02]  /*57b0*/  FSEL R16, R47, -INF , !P3 ;  /* 0xff8000002f107808 */ /* 0x000fe40005800000 */
[----:B------:R-:W-:Y:S02]  /*57c0*/  FSEL R13, R45, -INF , !P3 ;  /* 0xff8000002d0d7808 */ /* 0x000fe40005800000 */
[----:B------:R-:W-:-:S02]  /*57d0*/  ISETP.GE.AND P4, PT, R9, UR9, PT ;  /* 0x0000000909007c0c */ /* 0x000fc4000bf86270 */
[----:B------:R-:W-:Y:S02]  /*57e0*/  ISETP.GE.AND P3, PT, R10, UR9, PT ;  /* 0x000000090a007c0c */ /* 0x000fe4000bf66270 */
[C---:B------:R-:W-:Y:S02]  /*57f0*/  IADD3 R9, R32.reuse, 0x31, RZ ;  /* 0x0000003120097810 */ /* 0x040fe40007ffe0ff */
        /* <DEDUP_REMOVED lines=8> */
[----:B------:R-:W-:Y:S02]  /*5880*/  PLOP3.LUT P0, PT, PT, PT, UP0, 0x80, 0x0 ;  /* 0x000000000000781c */ /* 0x000fe40003f0f008 */
[----:B------:R-:W-:-:S02]  /*5890*/  FSEL R11, R64, -INF , !P2 ;  /* 0xff800000400b7808 */ /* 0x000fc40005000000 */
[----:B------:R-:W-:Y:S02]  /*58a0*/  ISETP.GE.AND P2, PT, R9, UR9, PT ;  /* 0x0000000909007c0c */ /* 0x000fe4000bf46270 */
[----:B------:R-:W-:Y:S02]  /*58b0*/  FSEL R14, R67, -INF , !P1 ;  /* 0xff800000430e7808 */ /* 0x000fe40004800000 */
[----:B------:R-:W-:Y:S02]  /*58c0*/  FSEL R9, R65, -INF , !P1 ;  /* 0xff80000041097808 */ /* 0x000fe40004800000 */
[----:B------:R-:W-:Y:S02]  /*58d0*/  ISETP.GE.AND P1, PT, R10, UR9, PT ;  /* 0x000000090a007c0c */ /* 0x000fe4000bf26270 */
[----:B------:R-:W-:Y:S02]  /*58e0*/  FSEL R196, R27, -INF , !P6 ;  /* 0xff8000001bc47808 */ /* 0x000fe40007000000 */
[----:B------:R-:W-:-:S02]  /*58f0*/  FSEL R193, R25, -INF , !P6 ;  /* 0xff80000019c17808 */ /* 0x000fc40007000000 */
        /* <DEDUP_REMOVED lines=18> */
[----:B------:R-:W-:Y:S01]  /*5a20*/  IMAD.U32 R10, RZ, RZ, UR11 ;  /* 0x0000000bff0a7e24 */ /* 0x000fe2000f8e00ff */
[----:B------:R-:W-:-:S04]  /*5a30*/  IABS R18, R18 ;  /* 0x0000001200127213 */ /* 0x000fc80000000000 */
[----:B------:R-:W-:Y:S01]  /*5a40*/  IABS R10, R10 ;  /* 0x0000000a000a7213 */ /* 0x000fe20000000000 */
        /* <DEDUP_REMOVED lines=43> */
[----:B------:R-:W2:Y:S04]  /*5d00*/  LDG.E R18, [R22.64] ;  /* 0x0000001e16127981 */ /* 0x000ea8000c1e1900 */
[----:B------:R1:W2:Y:S01]  /*5d10*/  LDG.E R21, [R20.64] ;  /* 0x0000001e14157981 */ /* 0x0002a2000c1e1900 */
[----:B------:R-:W-:Y:S02]  /*5d20*/  UIADD3 UR13, UR13, -UR5, URZ ;  /* 0x800000050d0d7290 */ /* 0x000fe4000fffe03f */
[----:B------:R-:W-:Y:S02]  /*5d30*/  UMOV UR7, 0x40 ;  /* 0x0000004000077882 */ /* 0x000fe40000000000 */
[----:B------:R-:W-:-:S03]  /*5d40*/  UIMAD UR7, UR13, UR4, -UR7 ;  /* 0x000000040d0772a4 */ /* 0x000fc6000f8e0a07 */
[----:B------:R-:W-:Y:S02]  /*5d50*/  ULDC.64 UR4, c[0x0][0x198] ;  /* 0x0000660000047ab9 */ /* 0x000fe40000000a00 */
[----:B------:R-:W-:Y:S02]  /*5d60*/  USHF.R.S32.HI UR6, URZ, 0x1f, UR7 ;  /* 0x0000001f3f067899 */ /* 0x000fe40008011407 */
[----:B------:R-:W-:Y:S02]  /*5d70*/  UIMAD.WIDE.U32 UR8, UR7, UR4, URZ ;  /* 0x00000004070872a5 */ /* 0x000fe4000f8e003f */
[----:B------:R-:W-:-:S04]  /*5d80*/  UIMAD UR6, UR6, UR4, URZ ;  /* 0x00000004060672a4 */ /* 0x000fc8000f8e023f */
[----:B------:R-:W-:-:S04]  /*5d90*/  UIMAD UR5, UR7, UR5, UR6 ;  /* 0x00000005070572a4 */ /* 0x000fc8000f8e0206 */
[----:B------:R-:W-:Y:S01]  /*5da0*/  UIADD3 UR5, UR9, UR5, URZ ;  /* 0x0000000509057290 */ /* 0x000fe2000fffe03f */
[----:B-1----:R-:W-:Y:S01]  /*5db0*/  IMAD.U32 R20, RZ, RZ, UR8 ;  /* 0x00000008ff147e24 */ /* 0x002fe2000f8e00ff */
[----:B--2---:R-:W-:Y:S02]  /*5dc0*/  IADD3 R18, -R18, R21, RZ ;  /* 0x0000001512127210 */ /* 0x004fe40007ffe1ff */
[----:B------:R-:W-:Y:S02]  /*5dd0*/  MOV R21, UR9 ;  /* 0x0000000900157c02 */ /* 0x000fe40008000f00 */
[----:B------:R-:W-:Y:S01]  /*5de0*/  IMAD.U32 R21, RZ, RZ, UR5 ;  /* 0x00000005ff157e24 */ /* 0x000fe2000f8e00ff */
[----:B------:R-:W-:-:S05]  /*5df0*/  SHF.R.S32.HI R19, RZ, 0x1f, R18 ;  /* 0x0000001fff137819 */ /* 0x000fca0000011412 */
[----:B------:R-:W-:-:S04]  /*5e00*/  IMAD R19, R19, c[0x0][0x180], RZ ;  /* 0x0000600013137a24 */ /* 0x000fc800078e02ff */
[C---:B------:R-:W-:Y:S02]  /*5e10*/  IMAD R10, R18.reuse, c[0x0][0x184], R19 ;  /* 0x00006100120a7a24 */ /* 0x040fe400078e0213 */
[----:B------:R-:W-:-:S05]  /*5e20*/  IMAD.WIDE.U32 R18, R18, c[0x0][0x180], R20 ;  /* 0x0000600012127a25 */ /* 0x000fca00078e0014 */
[----:B------:R-:W-:Y:S02]  /*5e30*/  IADD3 R10, R19, R10, RZ ;  /* 0x0000000a130a7210 */ /* 0x000fe40007ffe0ff */
[----:B------:R-:W-:Y:S01]  /*5e40*/  MOV R19, R18 ;  /* 0x0000001200137202 */ /* 0x000fe20000000f00 */
[----:B------:R-:W-:Y:S05]  /*5e50*/  BRA `(.L_x_1490) ;  /* 0x0000004000007947 */ /* 0x000fea0003800000 */
.L_x_1489:
[----:B------:R-:W-:-:S04]  /*5e60*/  ULEA UR4, -UR4, URZ, 0x6 ;  /* 0x0000003f04047291 */ /* 0x000fc8000f8e313f */
[----:B------:R-:W-:Y:S02]  /*5e70*/  USHF.R.S32.HI UR5, URZ, 0x1f, UR4 ;  /* 0x0000001f3f057899 */ /* 0x000fe40008011404 */
[----:B------:R-:W-:-:S04]  /*5e80*/  MOV R19, UR4 ;  /* 0x0000000400137c02 */ /* 0x000fc80008000f00 */
[----:B------:R-:W-:Y:S02]  /*5e90*/  MOV R10, UR5 ;  /* 0x00000005000a7c02 */ /* 0x000fe40008000f00 */
.L_x_1490:
[----:B------:R-:W-:Y:S01]  /*5ea0*/  ISETP.GE.AND P6, PT, R236, c[0x0][0x220], PT ;  /* 0x00008800ec007a0c */ /* 0x000fe20003fc6270 */
[----:B------:R-:W-:Y:S01]  /*5eb0*/  BSSY B0, `(.L_x_1491) ;  /* 0x000009b000007945 */ /* 0x000fe20003800000 */
[----:B------:R-:W-:Y:S02]  /*5ec0*/  ISETP.GE.AND P5, PT, R6, c[0x0][0x220], PT ;  /* 0x0000880006007a0c */ /* 0x000fe40003fa6270 */
[----:B------:R-:W-:Y:S02]  /*5ed0*/  ISETP.GE.AND P4, PT, R4, c[0x0][0x220], PT ;  /* 0x0000880004007a0c */ /* 0x000fe40003f86270 */
[----:B------:R-:W-:-:S07]  /*5ee0*/  ISETP.GE.AND P3, PT, R3, c[0x0][0x220], PT ;  /* 0x0000880003007a0c */ /* 0x000fce0003f66270 */
[CC--:B------:R-:W-:Y:S01]  /*5ef0*/  @!P6 IADD3 R6, P1, R19.reuse, R166.reuse, RZ ;  /* 0x000000a61306e210 */ /* 0x0c0fe20007f3e0ff */
[----:B------:R1:W-:Y:S03]  /*5f00*/  @P6 STS.128 [R235+0x8000], RZ ;  /* 0x008000ffeb006388 */ /* 0x0003e60000000c00 */
[----:B------:R-:W-:Y:S01]  /*5f10*/  @!P6 LEA R46, P2, R6, c[0x0][0x168], 0x1 ;  /* 0x00005a00062eea11 */ /* 0x000fe200078408ff */
[----:B------:R-:W-:Y:S01]  /*5f20*/  @!P6 IMAD.X R3, R10, 0x1, R165, P1 ;  /* 0x000000010a03e824 */ /* 0x000fe200008e06a5 */
[----:B------:R-:W-:-:S04]  /*5f30*/  @!P5 IADD3 R4, P1, R19, R166, RZ ;  /* 0x000000a61304d210 */ /* 0x000fc80007f3e0ff */
[----:B------:R-:W-:Y:S01]  /*5f40*/  @!P6 LEA.HI.X R47, R6, c[0x0][0x16c], R3, 0x1, P2 ;  /* 0x00005b00062fea11 */ /* 0x000fe200010f0c03 */
[----:B------:R-:W-:Y:S01]  /*5f50*/  @!P5 IMAD.X R3, R10, 0x1, R165, P1 ;  /* 0x000000010a03d824 */ /* 0x000fe200008e06a5 */
[C---:B------:R-:W-:Y:S02]  /*5f60*/  @!P5 LEA R40, P2, R4.reuse, c[0x0][0x168], 0x1 ;  /* 0x00005a000428da11 */ /* 0x040fe400078408ff */
[CC--:B------:R-:W-:Y:S01]  /*5f70*/  @!P4 IADD3 R6, P1, R19.reuse, R166.reuse, RZ ;  /* 0x000000a61306c210 */ /* 0x0c0fe20007f3e0ff */
[----:B------:R-:W-:Y:S01]  /*5f80*/  @!PT LDS RZ, [RZ] ;  /* 0x00000000fffff984 */ /* 0x000fe20000000800 */
[----:B------:R-:W-:Y:S01]  /*5f90*/  @!PT LDS RZ, [RZ] ;  /* 0x00000000fffff984 */ /* 0x000fe20000000800 */
[----:B------:R-:W-:Y:S01]  /*5fa0*/  @!PT LDS RZ, [RZ] ;  /* 0x00000000fffff984 */ /* 0x000fe20000000800 */
[----:B------:R1:W-:Y:S01]  /*5fb0*/  @!P6 LDGSTS.E.BYPASS.LTC128B.128 [R235+0x8000], [R46.64] ;  /* 0x080000002eebefae */ /* 0x0003e2000b901d5e */
[----:B------:R-:W-:Y:S02]  /*5fc0*/  @!P5 LEA.HI.X R41, R4, c[0x0][0x16c], R3, 0x1, P2 ;  /* 0x00005b000429da11 */ /* 0x000fe400010f0c03 */
[----:B------:R-:W-:Y:S01]  /*5fd0*/  @!P4 LEA R38, P2, R6, c[0x0][0x168], 0x1 ;  /* 0x00005a000626ca11 */ /* 0x000fe200078408ff */
[----:B------:R-:W-:Y:S01]  /*5fe0*/  @!P4 IMAD.X R3, R10, 0x1, R165, P1 ;  /* 0x000000010a03c824 */ /* 0x000fe200008e06a5 */
[C---:B------:R-:W-:Y:S01]  /*5ff0*/  @!P3 IADD3 R4, P1, R19.reuse, R166, RZ ;  /* 0x000000a61304b210 */ /* 0x040fe20007f3e0ff */
        /* <DEDUP_REMOVED lines=12> */
[CC--:B------:R-:W-:Y:S01]  /*60c0*/  @!P6 IADD3 R18, P1, R23.reuse, R166.reuse, RZ ;  /* 0x000000a61712e210 */ /* 0x0c0fe20007f3e0ff */
[----:B------:R-:W-:Y:S01]  /*60d0*/  @!PT LDS RZ, [RZ] ;  /* 0x00000000fffff984 */ /* 0x000fe20000000800 */
[----:B------:R-:W-:Y:S01]  /*60e0*/  @!PT LDS RZ, [RZ] ;  /* 0x00000000fffff984 */ /* 0x000fe20000000800 */
[----:B------:R-:W-:Y:S01]  /*60f0*/  @!PT LDS RZ, [RZ] ;  /* 0x00000000fffff984 */ /* 0x000fe20000000800 */
[----:B------:R1:W-:Y:S03]  /*6100*/  @!P4 LDGSTS.E.BYPASS.LTC128B.128 [R235+0xc000], [R38.64+0x100] ;  /* 0x0c00010026ebcfae */ /* 0x0003e6000b901d5e */
[----:B------:R-:W-:Y:S01]  /*6110*/  @!P6 LEA R44, P2, R18, c[0x0][0x168], 0x1 ;  /* 0x00005a00122cea11 */ /* 0x000fe200078408ff */
[----:B------:R-:W-:Y:S01]  /*6120*/  @!P6 IMAD.X R3, R6, 0x1, R165, P1 ;  /* 0x000000010603e824 */ /* 0x000fe200008e06a5 */
[CC--:B------:R-:W-:Y:S01]  /*6130*/  @!P5 IADD3 R4, P1, R23.reuse, R166.reuse, RZ ;  /* 0x000000a61704d210 */ /* 0x0c0fe20007f3e0ff */
        /* <DEDUP_REMOVED lines=12> */
[----:B------:R-:W-:Y:S01]  /*6200*/  @!P4 IMAD.X R3, R6, 0x1, R165, P1 ;  /* 0x000000010603c824 */ /* 0x000fe200008e06a5 */
[C---:B------:R-:W-:Y:S01]  /*6210*/  @!P3 IADD3 R4, P1, R23.reuse, R166, RZ ;  /* 0x000000a61704b210 */ /* 0x040fe20007f3e0ff */
        /* <DEDUP_REMOVED lines=15> */
[CC--:B------:R-:W-:Y:S01]  /*6310*/  @!P6 IADD3 R18, P1, R23.reuse, R166.reuse, RZ ;  /* 0x000000a61712e210 */ /* 0x0c0fe20007f3e0ff */
[----:B------:R1:W-:Y:S03]  /*6320*/  @P4 STS.128 [R235+0xc800], RZ ;  /* 0x00c800ffeb004388 */ /* 0x0003e60000000c00 */
[----:B------:R-:W-:Y:S01]  /*6330*/  @!P6 LEA R42, P2, R18, c[0x0][0x168], 0x1 ;  /* 0x00005a00122aea11 */ /* 0x000fe200078408ff */
[----:B------:R-:W-:Y:S01]  /*6340*/  @!P6 IMAD.X R3, R6, 0x1, R165, P1 ;  /* 0x000000010603e824 */ /* 0x000fe200008e06a5 */
[CC--:B------:R-:W-:Y:S01]  /*6350*/  @!P5 IADD3 R4, P1, R23.reuse, R166.reuse, RZ ;  /* 0x000000a61704d210 */ /* 0x0c0fe20007f3e0ff */
[----:B------:R-:W-:Y:S01]  /*6360*/  @!PT LDS RZ, [RZ] ;  /* 0x00000000fffff984 */ /* 0x000fe20000000800 */
[----:B------:R-:W-:Y:S01]  /*6370*/  @!PT LDS RZ, [RZ] ;  /* 0x00000000fffff984 */ /* 0x000fe20000000800 */
[----:B------:R-:W-:Y:S01]  /*6380*/  @!PT LDS RZ, [RZ] ;  /* 0x00000000fffff984 */ /* 0x000fe20000000800 */
[----:B------:R1:W-:Y:S03]  /*6390*/  @!P4 LDGSTS.E.BYPASS.LTC128B.128 [R235+0xc800], [R28.64+0x100] ;  /* 0x0c8001001cebcfae */ /* 0x0003e6000b901d5e */
[----:B------:R-:W-:Y:S01]  /*63a0*/  @!P6 LEA.HI.X R43, R18, c[0x0][0x16c], R3, 0x1, P2 ;  /* 0x00005b00122bea11 */ /* 0x000fe200010f0c03 */
[----:B------:R-:W-:Y:S01]  /*63b0*/  @!P5 IMAD.X R3, R6, 0x1, R165, P1 ;  /* 0x000000010603d824 */ /* 0x000fe200008e06a5 */
[----:B------:R-:W-:Y:S01]  /*63c0*/  @!P5 LEA R24, P2, R4, c[0x0][0x168], 0x1 ;  /* 0x00005a000418da11 */ /* 0x000fe200078408ff */
[----:B------:R1:W-:Y:S01]  /*63d0*/  @P3 STS.128 [R235+0xe800], RZ ;  /* 0x00e800ffeb003388 */ /* 0x0003e20000000c00 */
[----:B------:R-:W-:-:S02]  /*63e0*/  @!P4 IADD3 R21, P1, R23, R166, RZ ;  /* 0x000000a61715c210 */ /* 0x000fc40007f3e0ff */
[----:B------:R-:W-:Y:S01]  /*63f0*/  @!P5 LEA.HI.X R25, R4, c[0x0][0x16c], R3, 0x1, P2 ;  /* 0x00005b000419da11 */ /* 0x000fe200010f0c03 */
[----:B------:R-:W-:Y:S01]  /*6400*/  @!PT LDS RZ, [RZ] ;  /* 0x00000000fffff984 */ /* 0x000fe20000000800 */
[----:B------:R-:W-:Y:S01]  /*6410*/  @!PT LDS RZ, [RZ] ;  /* 0x00000000fffff984 */ /* 0x000fe20000000800 */
[----:B------:R-:W-:Y:S01]  /*6420*/  @!PT LDS RZ, [RZ] ;  /* 0x00000000fffff984 */ /* 0x000fe20000000800 */
[----:B------:R1:W-:Y:S01]  /*6430*/  @!P3 LDGSTS.E.BYPASS.LTC128B.128 [R235+0xe800], [R26.64+0x180] ;  /* 0x0e8001801aebbfae */ /* 0x0003e2000b901d5e */
        /* <DEDUP_REMOVED lines=10> */
[----:B------:R1:W-:Y:S01]  /*64e0*/  @!P6 LDGSTS.E.BYPASS.LTC128B.128 [R235+0x9000], [R42.64] ;  /* 0x090000002aebefae */ /* 0x0003e2000b901d5e */
        /* <DEDUP_REMOVED lines=55> */
.L_x_1492:
[----:B------:R-:W-:Y:S05]  /*6860*/  BSYNC B0 ;  /* 0x0000000000007941 */ /* 0x000fea0003800000 */
.L_x_1491:
[----:B------:R-:W0:Y:S01]  /*6870*/  LDGDEPBAR ;  /* 0x00000000000079af */ /* 0x000e220000000000 */
[----:B------:R-:W-:-:S04]  /*6880*/  IADD3 R166, P1, R19, R166, RZ ;  /* 0x000000a613a67210 */ /* 0x000fc80007f3e0ff */
[----:B------:R-:W-:Y:S02]  /*6890*/  IADD3.X R165, R10, R165, RZ, P1, !PT ;  /* 0x000000a50aa57210 */ /* 0x000fe40000ffe4ff */
.L_x_1488:
[----:B------:R-:W-:Y:S02]  /*68a0*/  FMNMX.FTZ R6, R33, R53, !PT ;  /* 0x0000003521067209 */ /* 0x000fe40007810000 */
[----:B-1----:R-:W-:Y:S02]  /*68b0*/  FMNMX.FTZ R21, R54, R55, !PT ;  /* 0x0000003736157209 */ /* 0x002fe40007810000 */
        /* <DEDUP_REMOVED lines=29> */
[----:B------:R-:W1:Y:S03]  /*6a90*/  SHFL.BFLY PT, R19, R6, 0x2, 0x1f ;  /* 0x0c401f0006137f89 */ /* 0x000e6600000e0000 */
[-C--:B------:R-:W-:Y:S01]  /*6aa0*/  LEA R226, R7, R228.reuse, 0x1 ;  /* 0x000000e407e27211 */ /* 0x080fe200078e08ff */
[----:B------:R-:W2:Y:S01]  /*6ab0*/  SHFL.BFLY PT, R4, R21, 0x2, 0x1f ;  /* 0x0c401f0015047f89 */ /* 0x000ea200000e0000 */
[C---:B------:R-:W-:Y:S02]  /*6ac0*/  LEA R225, R5.reuse, R228, 0x1 ;  /* 0x000000e405e17211 */ /* 0x040fe400078e08ff */
[----:B------:R-:W-:Y:S01]  /*6ad0*/  LEA R224, R5, R226, 0x1 ;  /* 0x000000e205e07211 */ /* 0x000fe200078e08ff */
[----:B------:R-:W-:Y:S04]  /*6ae0*/  LDSM.16.MT88.4 R36, [R228+0x10000] ;  /* 0x01000000e424783b */ /* 0x000fe80000004200 */
[----:B------:R-:W-:Y:S04]  /*6af0*/  LDSM.16.MT88.4 R44, [R226+0x10000] ;  /* 0x01000000e22c783b */ /* 0x000fe80000004200 */
[----:B------:R-:W-:Y:S04]  /*6b00*/  LDSM.16.MT88.4 R60, [R224+0x10000] ;  /* 0x01000000e03c783b */ /* 0x000fe80000004200 */
[----:B------:R-:W-:Y:S01]  /*6b10*/  LDSM.16.MT88.4 R68, [R228+0x12000] ;  /* 0x01200000e444783b */ /* 0x000fe20000004200 */
[----:B-1----:R-:W-:-:S03]  /*6b20*/  FMNMX.FTZ R19, R6, R19, !PT ;  /* 0x0000001306137209 */ /* 0x002fc60007810000 */
[----:B------:R-:W-:Y:S01]  /*6b30*/  LDSM.16.MT88.4 R76, [R226+0x12000] ;  /* 0x01200000e24c783b */ /* 0x000fe20000004200 */
[----:B--2---:R-:W-:-:S03]  /*6b40*/  FMNMX.FTZ R4, R21, R4, !PT ;  /* 0x0000000415047209 */ /* 0x004fc60007810000 */
        /* <DEDUP_REMOVED lines=8> */
[----:B--2---:R-:W-:Y:S01]  /*6bd0*/  FMNMX.FTZ R3, R4, R3, !PT ;  /* 0x0000000304037209 */ /* 0x004fe20007810000 */
[C---:B------:R-:W-:Y:S01]  /*6be0*/  FMUL.FTZ R204, R164.reuse, c[0x0][0x23c] ;  /* 0x00008f00a4cc7a20 */ /* 0x040fe20000410000 */
[----:B------:R-:W-:Y:S01]  /*6bf0*/  FSETP.NEU.FTZ.AND P1, PT, R164, -INF , PT ;  /* 0xff800000a400780b */ /* 0x000fe20003f3d000 */
[----:B------:R-:W-:Y:S02]  /*6c00*/  LDSM.16.MT88.4 R124, [R224+0x14000] ;  /* 0x01400000e07c783b */ /* 0x000fe40000004200 */
[C---:B------:R-:W-:Y:S01]  /*6c10*/  FMUL.FTZ R197, R3.reuse, c[0x0][0x23c] ;  /* 0x00008f0003c57a20 */ /* 0x040fe20000410000 */
[----:B------:R-:W-:Y:S01]  /*6c20*/  FSEL R204, R204, RZ, P1 ;  /* 0x000000ffcccc7208 */ /* 0x000fe20000800000 */
[----:B------:R-:W-:Y:S01]  /*6c30*/  LDSM.16.MT88.4 R132, [R228+0x16000] ;  /* 0x01600000e484783b */ /* 0x000fe20000004200 */
[----:B------:R-:W-:-:S03]  /*6c40*/  FSETP.NEU.FTZ.AND P1, PT, R3, -INF , PT ;  /* 0xff8000000300780b */ /* 0x000fc60003f3d000 */
[--C-:B------:R-:W-:Y:S01]  /*6c50*/  FFMA.FTZ R185, R33, c[0x0][0x23c], -R204.reuse ;  /* 0x00008f0021b97a23 */ /* 0x100fe200000108cc */
[----:B------:R-:W-:Y:S01]  /*6c60*/  FSEL R197, R197, RZ, P1 ;  /* 0x000000ffc5c57208 */ /* 0x000fe20000800000 */
[--C-:B------:R-:W-:Y:S01]  /*6c70*/  FFMA.FTZ R184, R53, c[0x0][0x23c], -R204.reuse ;  /* 0x00008f0035b87a23 */ /* 0x100fe200000108cc */
[----:B------:R-:W-:Y:S01]  /*6c80*/  LDSM.16.MT88.4 R156, [R226+0x16000] ;  /* 0x01600000e29c783b */ /* 0x000fe20000004200 */
[--C-:B------:R-:W-:Y:S01]  /*6c90*/  FFMA.FTZ R182, R17, c[0x0][0x23c], -R204.reuse ;  /* 0x00008f0011b67a23 */ /* 0x100fe200000108cc */
[----:B------:R-:W-:Y:S01]  /*6ca0*/  LEA R240, P1, R166, c[0x0][0x168], 0x1 ;  /* 0x00005a00a6f07a11 */ /* 0x000fe200078208ff */
[--C-:B------:R-:W-:Y:S01]  /*6cb0*/  FFMA.FTZ R179, R49, c[0x0][0x23c], -R204.reuse ;  /* 0x00008f0031b37a23 */ /* 0x100fe200000108cc */
[----:B------:R-:W-:Y:S01]  /*6cc0*/  LDSM.16.MT88.4 R144, [R225+0x16000] ;  /* 0x01600000e190783b */ /* 0x000fe20000004200 */
[--C-:B------:R-:W-:Y:S01]  /*6cd0*/  FFMA.FTZ R189, R54, c[0x0][0x23c], -R197.reuse ;  /* 0x00008f0036bd7a23 */ /* 0x100fe200000108c5 */
[----:B------:R-:W-:Y:S01]  /*6ce0*/  MUFU.EX2 R185, R185 ;  /* 0x000000b900b97308 */ /* 0x000fe20000000800 */
[--C-:B------:R-:W-:Y:S01]  /*6cf0*/  FFMA.FTZ R186, R55, c[0x0][0x23c], -R197.reuse ;  /* 0x00008f0037ba7a23 */ /* 0x100fe200000108c5 */
[----:B------:R-:W-:Y:S01]  /*6d00*/  LDSM.16.MT88.4 R4, [R224+0x16000] ;  /* 0x01600000e004783b */ /* 0x000fe20000004200 */
[----:B------:R-:W-:Y:S01]  /*6d10*/  FFMA.FTZ R187, R50, c[0x0][0x23c], -R197 ;  /* 0x00008f0032bb7a23 */ /* 0x000fe200000108c5 */
[----:B------:R-:W-:Y:S01]  /*6d20*/  LEA.HI.X R239, R166, c[0x0][0x16c], R165, 0x1, P1 ;  /* 0x00005b00a6ef7a11 */ /* 0x000fe200008f0ca5 */
[--C-:B------:R-:W-:Y:S01]  /*6d30*/  FFMA.FTZ R180, R2, c[0x0][0x23c], -R197.reuse ;  /* 0x00008f0002b47a23 */ /* 0x100fe200000108c5 */
[----:B------:R-:W1:Y:S01]  /*6d40*/  LDSM.16.MT88.4 R52, [R225+0x10000] ;  /* 0x01000000e134783b */ /* 0x000e620000004200 */
[--C-:B------:R-:W-:Y:S01]  /*6d50*/  FFMA.FTZ R177, R11, c[0x0][0x23c], -R204.reuse ;  /* 0x00008f000bb17a23 */ /* 0x100fe200000108cc */
[----:B------:R-:W2:Y:S01]  /*6d60*/  MUFU.EX2 R184, R184 ;  /* 0x000000b800b87308 */ /* 0x000ea20000000800 */
[----:B------:R-:W-:Y:S01]  /*6d70*/  FFMA.FTZ R2, R9, c[0x0][0x23c], -R204 ;  /* 0x00008f0009027a23 */ /* 0x000fe200000108cc */
[----:B------:R-:W-:Y:S01]  /*6d80*/  LDSM.16.MT88.4 R20, [R224+0x10800] ;  /* 0x01080000e014783b */ /* 0x000fe20000004200 */
[----:B------:R-:W-:-:S02]  /*6d90*/  FFMA.FTZ R181, R8, c[0x0][0x23c], -R197 ;  /* 0x00008f0008b57a23 */ /* 0x000fc400000108c5 */
[--C-:B------:R-:W-:Y:S01]  /*6da0*/  FFMA.FTZ R176, R16, c[0x0][0x23c], -R197.reuse ;  /* 0x00008f0010b07a23 */ /* 0x100fe200000108c5 */
[----:B------:R-:W3:Y:S01]  /*6db0*/  LDSM.16.MT88.4 R8, [R228+0x10800] ;  /* 0x01080000e408783b */ /* 0x000ee20000004200 */
[--C-:B------:R-:W-:Y:S01]  /*6dc0*/  FFMA.FTZ R183, R15, c[0x0][0x23c], -R204.reuse ;  /* 0x00008f000fb77a23 */ /* 0x100fe200000108cc */
[----:B------:R-:W-:Y:S01]  /*6dd0*/  MUFU.EX2 R182, R182 ;  /* 0x000000b600b67308 */ /* 0x000fe20000000800 */
[--C-:B------:R-:W-:Y:S01]  /*6de0*/  FFMA.FTZ R178, R13, c[0x0][0x23c], -R204.reuse ;  /* 0x00008f000db27a23 */ /* 0x100fe200000108cc */
[----:B------:R-:W4:Y:S01]  /*6df0*/  LDSM.16.MT88.4 R16, [R226+0x10800] ;  /* 0x01080000e210783b */ /* 0x000f220000004200 */
[--C-:B------:R-:W-:Y:S02]  /*6e00*/  FFMA.FTZ R167, R12, c[0x0][0x23c], -R197.reuse ;  /* 0x00008f000ca77a23 */ /* 0x100fe400000108c5 */
[--C-:B------:R-:W-:Y:S01]  /*6e10*/  FFMA.FTZ R0, R14, c[0x0][0x23c], -R197.reuse ;  /* 0x00008f000e007a23 */ /* 0x100fe200000108c5 */
[----:B------:R-:W-:Y:S01]  /*6e20*/  LDSM.16.MT88.4 R24, [R228+0x14800] ;  /* 0x01480000e418783b */ /* 0x000fe20000004200 */
[----:B------:R-:W-:Y:S01]  /*6e30*/  FFMA.FTZ R188, R193, c[0x0][0x23c], -R204 ;  /* 0x00008f00c1bc7a23 */ /* 0x000fe200000108cc */
[----:B------:R-:W5:Y:S01]  /*6e40*/  MUFU.EX2 R179, R179 ;  /* 0x000000b300b37308 */ /* 0x000f620000000800 */
[----:B--2---:R-:W-:Y:S01]  /*6e50*/  F2FP.BF16.PACK_AB R148, R184, R185 ;  /* 0x000000b9b894723e */ /* 0x004fe200000010ff */
[----:B------:R-:W2:Y:S01]  /*6e60*/  LDSM.16.MT88.4 R12, [R225+0x10800] ;  /* 0x01080000e10c783b */ /* 0x000ea20000004200 */
[----:B------:R-:W-:-:S02]  /*6e70*/  FFMA.FTZ R195, R196, c[0x0][0x23c], -R197 ;  /* 0x00008f00c4c37a23 */ /* 0x000fc400000108c5 */
[--C-:B------:R-:W-:Y:S01]  /*6e80*/  FFMA.FTZ R191, R191, c[0x0][0x23c], -R204.reuse ;  /* 0x00008f00bfbf7a23 */ /* 0x100fe200000108cc */
[----:B------:R-:W-:Y:S01]  /*6e90*/  LDSM.16.MT88.4 R168, [R228+0x12800] ;  /* 0x01280000e4a8783b */ /* 0x000fe20000004200 */
[--C-:B------:R-:W-:Y:S01]  /*6ea0*/  FFMA.FTZ R190, R175, c[0x0][0x23c], -R204.reuse ;  /* 0x00008f00afbe7a23 */ /* 0x100fe200000108cc */
[----:B------:R-:W-:Y:S01]  /*6eb0*/  MUFU.EX2 R189, R189 ;  /* 0x000000bd00bd7308 */ /* 0x000fe20000000800 */
[--C-:B------:R-:W-:Y:S01]  /*6ec0*/  FFMA.FTZ R193, R173, c[0x0][0x23c], -R204.reuse ;  /* 0x00008f00adc17a23 */ /* 0x100fe200000108cc */
[----:B------:R-:W-:Y:S01]  /*6ed0*/  LDSM.16.MT88.4 R32, [R226+0x12800] ;  /* 0x01280000e220783b */ /* 0x000fe20000004200 */
[--C-:B------:R-:W-:Y:S02]  /*6ee0*/  FFMA.FTZ R192, R192, c[0x0][0x23c], -R197.reuse ;  /* 0x00008f00c0c07a23 */ /* 0x100fe400000108c5 */
[--C-:B------:R-:W-:Y:S01]  /*6ef0*/  FFMA.FTZ R196, R174, c[0x0][0x23c], -R197.reuse ;  /* 0x00008f00aec47a23 */ /* 0x100fe200000108c5 */
[----:B------:R-:W-:Y:S01]  /*6f00*/  LDSM.16.MT88.4 R28, [R225+0x12800] ;  /* 0x01280000e11c783b */ /* 0x000fe20000004200 */
[----:B------:R-:W-:Y:S01]  /*6f10*/  FFMA.FTZ R199, R172, c[0x0][0x23c], -R197 ;  /* 0x00008f00acc77a23 */ /* 0x000fe200000108c5 */
[----:B------:R-:W1:Y:S01]  /*6f20*/  MUFU.EX2 R186, R186 ;  /* 0x000000ba00ba7308 */ /* 0x000e620000000800 */
[----:B-----5:R-:W-:Y:S01]  /*6f30*/  F2FP.BF16.PACK_AB R150, R179, R182 ;  /* 0x000000b6b396723e */ /* 0x020fe200000010ff */
[----:B------:R-:W-:Y:S01]  /*6f40*/  LDSM.16.MT88.4 R172, [R228+0x13000] ;  /* 0x01300000e4ac783b */ /* 0x000fe20000004200 */
[----:B------:R-:W-:-:S02]  /*6f50*/  FFMA.FTZ R206, R207, c[0x0][0x23c], -R204 ;  /* 0x00008f00cfce7a23 */ /* 0x000fc400000108cc */
[--C-:B------:R-:W-:Y:S02]  /*6f60*/  FFMA.FTZ R205, R205, c[0x0][0x23c], -R204.reuse ;  /* 0x00008f00cdcd7a23 */ /* 0x100fe400000108cc */
[--C-:B------:R-:W-:Y:S01]  /*6f70*/  FFMA.FTZ R203, R203, c[0x0][0x23c], -R204.reuse ;  /* 0x00008f00cbcb7a23 */ /* 0x100fe200000108cc */
[----:B------:R-:W-:Y:S01]  /*6f80*/  MUFU.EX2 R187, R187 ;  /* 0x000000bb00bb7308 */ /* 0x000fe20000000800 */
[----:B------:R-:W-:Y:S02]  /*6f90*/  FFMA.FTZ R204, R201, c[0x0][0x23c], -R204 ;  /* 0x00008f00c9cc7a23 */ /* 0x000fe400000108cc */
[--C-:B------:R-:W-:Y:S02]  /*6fa0*/  FFMA.FTZ R201, R202, c[0x0][0x23c], -R197.reuse ;  /* 0x00008f00cac97a23 */ /* 0x100fe400000108c5 */
[--C-:B------:R-:W-:Y:S02]  /*6fb0*/  FFMA.FTZ R200, R200, c[0x0][0x23c], -R197.reuse ;  /* 0x00008f00c8c87a23 */ /* 0x100fe400000108c5 */
[--C-:B------:R-:W-:Y:S01]  /*6fc0*/  FFMA.FTZ R198, R198, c[0x0][0x23c], -R197.reuse ;  /* 0x00008f00c6c67a23 */ /* 0x100fe200000108c5 */
[----:B------:R-:W5:Y:S01]  /*6fd0*/  MUFU.EX2 R180, R180 ;  /* 0x000000b400b47308 */ /* 0x000f620000000800 */
[----:B-1----:R-:W-:Y:S01]  /*6fe0*/  F2FP.BF16.PACK_AB R149, R186, R189 ;  /* 0x000000bdba95723e */ /* 0x002fe200000010ff */
[----:B------:R-:W-:-:S02]  /*6ff0*/  FFMA.FTZ R241, R194, c[0x0][0x23c], -R197 ;  /* 0x00008f00c2f17a23 */ /* 0x000fc400000108c5 */
[----:B------:R-:W-:Y:S02]  /*7000*/  FADD.FTZ R185, R185, R184 ;  /* 0x000000b8b9b97221 */ /* 0x000fe40000010000 */
[----:B------:R-:W-:Y:S02]  /*7010*/  FADD.FTZ R186, R189, R186 ;  /* 0x000000babdba7221 */ /* 0x000fe40000010000 */
[----:B------:R-:W-:Y:S01]  /*7020*/  MUFU.EX2 R183, R183 ;  /* 0x000000b700b77308 */ /* 0x000fe20000000800 */
[----:B------:R-:W-:-:S04]  /*7030*/  FADD.FTZ R182, R182, R185 ;  /* 0x000000b9b6b67221 */ /* 0x000fc80000010000 */
[----:B------:R-:W-:Y:S01]  /*7040*/  FADD.FTZ R182, R179, R182 ;  /* 0x000000b6b3b67221 */ /* 0x000fe20000010000 */
[----:B-----5:R-:W-:Y:S02]  /*7050*/  F2FP.BF16.PACK_AB R151, R180, R187 ;  /* 0x000000bbb497723e */ /* 0x020fe400000010ff */
[----:B------:R-:W1:Y:S01]  /*7060*/  MUFU.EX2 R178, R178 ;  /* 0x000000b200b27308 */ /* 0x000e620000000800 */
[----:B------:R-:W-:-:S04]  /*7070*/  FADD.FTZ R187, R187, R186 ;  /* 0x000000babbbb7221 */ /* 0x000fc80000010000 */
        /* <DEDUP_REMOVED lines=66> */
[----:B---3--:R-:W-:Y:S01]  /*74a0*/  HMMA.16816.F32.BF16 R160, R4, R8, R160 ;  /* 0x0000000804a0723c */ /* 0x008fe200000418a0 */
[----:B------:R-:W-:-:S07]  /*74b0*/  FADD.FTZ R167, R0, R167 ;  /* 0x000000a700a77221 */ /* 0x000fce0000010000 */
[C---:B------:R-:W-:Y:S01]  /*74c0*/  HMMA.16816.F32.BF16 R36, R4.reuse, R10, R36 ;  /* 0x0000000a0424723c */ /* 0x040fe20000041824 */
[----:B------:R-:W1:Y:S07]  /*74d0*/  LDSM.16.MT88.4 R8, [R224+0x12800] ;  /* 0x01280000e008783b */ /* 0x000e6e0000004200 */
[C---:B----4-:R-:W-:Y:S08]  /*74e0*/  HMMA.16816.F32.BF16 R40, R4.reuse, R16, R40 ;  /* 0x000000100428723c */ /* 0x050ff00000041828 */
        /* <DEDUP_REMOVED lines=37> */
[----:B------:R-:W-:Y:S07]  /*7740*/  LDSM.16.MT88.4 R20, [R228+0x11000] ;  /* 0x01100000e414783b */ /* 0x000fee0000004200 */
[C---:B--2---:R-:W-:Y:S08]  /*7750*/  HMMA.16816.F32.BF16 R140, R4.reuse, R12, R140 ;  /* 0x0000000c048c723c */ /* 0x044ff0000004188c */
[C---:B------:R-:W-:Y:S01]  /*7760*/  HMMA.16816.F32.BF16 R144, R4.reuse, R14, R144 ;  /* 0x0000000e0490723c */ /* 0x040fe20000041890 */
[----:B------:R-:W2:Y:S07]  /*7770*/  LDSM.16.MT88.4 R12, [R224+0x11000] ;  /* 0x01100000e00c783b */ /* 0x000eae0000004200 */
        /* <DEDUP_REMOVED lines=81> */
[C---:B-----5:R-:W-:Y:S08]  /*7c90*/  HMMA.16816.F32.BF16 R160, R4.reuse, R24, R160 ;  /* 0x0000001804a0723c */ /* 0x060ff000000418a0 */
[C---:B------:R-:W-:Y:S01]  /*7ca0*/  HMMA.16816.F32.BF16 R36, R4.reuse, R26, R36 ;  /* 0x0000001a0424723c */ /* 0x040fe20000041824 */
[----:B------:R-:W5:Y:S07]  /*7cb0*/  LDSM.16.MT88.4 R24, [R225+0x15800] ;  /* 0x01580000e118783b */ /* 0x000f6e0000004200 */
[C---:B----4-:R-:W-:Y:S08]  /*7cc0*/  HMMA.16816.F32.BF16 R40, R4.reuse, R20, R40 ;  /* 0x000000140428723c */ /* 0x050ff00000041828 */
        /* <DEDUP_REMOVED lines=21> */
[C---:B----4-:R-:W-:Y:S08]  /*7e20*/  HMMA.16816.F32.BF16 R120, R4.reuse, R20, R120 ;  /* 0x000000140478723c */ /* 0x050ff00000041878 */
        /* <DEDUP_REMOVED lines=49> */
.L_x_1497:
        /* <DEDUP_REMOVED lines=54> */
[----:B-1----:R-:W-:Y:S02]  /*84a0*/  IMAD.U32 R10, RZ, RZ, UR22 ;  /* 0x00000016ff0a7e24 */ /* 0x002fe4000f8e00ff */
[----:B--2---:R-:W-:Y:S01]  /*84b0*/  IMAD.U32 R12, RZ, RZ, UR32 ;  /* 0x00000020ff0c7e24 */ /* 0x004fe2000f8e00ff */
[----:B------:R-:W-:Y:S04]  /*84c0*/  UIADD3 UR32, UR37, -UR35, URZ ;  /* 0x8000002325207290 */ /* 0x000fe8000fffe03f */
[----:B------:R-:W-:Y:S01]  /*84d0*/  UIMAD UR32, UR32, UR11, -0x40 ;  /* 0xffffffc0202074a4 */ /* 0x000fe2000f8e020b */
[----:B---3--:R-:W-:Y:S03]  /*84e0*/  MOV R13, UR33 ;  /* 0x00000021000d7c02 */ /* 0x008fe60008000f00 */
[----:B------:R-:W-:Y:S02]  /*84f0*/  UIMAD UR22, UR9, UR32, URZ ;  /* 0x00000020091672a4 */ /* 0x000fe4000f8e023f */
[----:B------:R-:W2:Y:S01]  /*8500*/  LDG.E R3, [R12.64] ;  /* 0x0000001e0c037981 */ /* 0x000ea2000c1e1900 */
[----:B----4-:R-:W-:Y:S01]  /*8510*/  MOV R11, UR23 ;  /* 0x00000017000b7c02 */ /* 0x010fe20008000f00 */
[----:B------:R-:W-:Y:S02]  /*8520*/  USHF.R.S32.HI UR23, URZ, 0x1f, UR32 ;  /* 0x0000001f3f177899 */ /* 0x000fe40008011420 */
[----:B------:R-:W-:Y:S02]  /*8530*/  UIMAD.WIDE.U32 UR32, UR8, UR32, URZ ;  /* 0x00000020082072a5 */ /* 0x000fe4000f8e003f */
[----:B------:R-:W2:Y:S01]  /*8540*/  LDG.E R10, [R10.64] ;  /* 0x0000001e0a0a7981 */ /* 0x000ea2000c1e1900 */
[----:B------:R-:W-:Y:S03]  /*8550*/  UIMAD UR22, UR23, UR8, UR22 ;  /* 0x00000008171672a4 */ /* 0x000fe6000f8e0216 */
[----:B------:R-:W-:Y:S01]  /*8560*/  IMAD.U32 R5, RZ, RZ, UR33 ;  /* 0x00000021ff057e24 */ /* 0x000fe2000f8e00ff */
[----:B------:R-:W-:Y:S01]  /*8570*/  UIADD3 UR22, UR33, UR22, URZ ;  /* 0x0000001621167290 */ /* 0x000fe2000fffe03f */
[----:B------:R-:W-:Y:S01]  /*8580*/  MOV R4, UR32 ;  /* 0x0000002000047c02 */ /* 0x000fe20008000f00 */
[----:B------:R-:W-:Y:S04]  /*8590*/  UMOV UR23, UR8 ;  /* 0x0000000800177c82 */ /* 0x000fe80008000000 */
        /* <DEDUP_REMOVED lines=9> */
.L_x_1494:
[C---:B------:R-:W-:Y:S01]  /*8630*/  ISETP.GE.AND P6, PT, R236.reuse, c[0x0][0x220], PT ;  /* 0x00008800ec007a0c */ /* 0x040fe20003fc6270 */
[----:B------:R-:W-:Y:S01]  /*8640*/  UISETP.GT.AND UP2, UPT, UR26, UR19, UPT ;  /* 0x000000131a00728c */ /* 0x000fe2000bf44270 */
[C---:B------:R-:W-:Y:S02]  /*8650*/  IADD3 R166, R236.reuse, 0x40, RZ ;  /* 0x00000040eca67810 */ /* 0x040fe40007ffe0ff */
[----:B------:R-:W-:Y:S02]  /*8660*/  IADD3 R2, R236, 0x80, RZ ;  /* 0x00000080ec027810 */ /* 0x000fe40007ffe0ff */
[----:B------:R-:W-:Y:S02]  /*8670*/  ISETP.GE.AND P5, PT, R166, c[0x0][0x220], PT ;  /* 0x00008800a6007a0c */ /* 0x000fe40003fa6270 */
[----:B------:R-:W-:Y:S02]  /*8680*/  ISETP.GE.AND P4, PT, R2, c[0x0][0x220], PT ;  /* 0x0000880002007a0c */ /* 0x000fe40003f86270 */
[CC--:B------:R-:W-:Y:S02]  /*8690*/  LEA R2, P0, R3.reuse, R244.reuse, 0x1 ;  /* 0x000000f403027211 */ /* 0x0c0fe400078008ff */
[C---:B------:R-:W-:Y:S01]  /*86a0*/  IADD3 R247, P1, R3.reuse, UR21, RZ ;  /* 0x0000001503f77c10 */ /* 0x040fe2000ff3e0ff */
[----:B------:R-:W-:Y:S01]  /*86b0*/  @P6 STS.128 [R235+0x10000], RZ ;  /* 0x010000ffeb006388 */ /* 0x000fe20000000c00 */
[-C--:B------:R-:W-:Y:S02]  /*86c0*/  LEA.HI.X R3, R3, R245.reuse, R164, 0x1, P0 ;  /* 0x000000f503037211 */ /* 0x080fe400000f0ca4 */
[----:B------:R-:W-:Y:S02]  /*86d0*/  IADD3 R166, R236, 0xc0, RZ ;  /* 0x000000c0eca67810 */ /* 0x000fe40007ffe0ff */
[C---:B------:R-:W-:Y:S01]  /*86e0*/  IADD3 R167, P2, R247.reuse, UR21, RZ ;  /* 0x00000015f7a77c10 */ /* 0x040fe2000ff5e0ff */
[----:B------:R-:W-:Y:S01]  /*86f0*/  @!PT LDS RZ, [RZ] ;  /* 0x00000000fffff984 */ /* 0x000fe20000000800 */
[----:B------:R-:W-:Y:S01]  /*8700*/  @!PT LDS RZ, [RZ] ;  /* 0x00000000fffff984 */ /* 0x000fe20000000800 */
[----:B------:R-:W-:Y:S01]  /*8710*/  @!PT LDS RZ, [RZ] ;  /* 0x00000000fffff984 */ /* 0x000fe20000000800 */
[----:B------:R1:W-:Y:S01]  /*8720*/  @!P6 LDGSTS.E.BYPASS.LTC128B.128 [R235+0x10000], [R2.64] ;  /* 0x1000000002ebefae */ /* 0x0003e2000b901d5e */
[----:B------:R-:W-:Y:S02]  /*8730*/  ISETP.GE.AND P3, PT, R166, c[0x0][0x220], PT ;  /* 0x00008800a6007a0c */ /* 0x000fe40003f66270 */
[----:B------:R-:W-:Y:S01]  /*8740*/  IADD3.X R166, R164, UR20, RZ, P1, !PT ;  /* 0x00000014a4a67c10 */ /* 0x000fe20008ffe4ff */
[----:B------:R-:W-:Y:S01]  /*8750*/  @P5 STS.128 [R235+0x12000], RZ ;  /* 0x012000ffeb005388 */ /* 0x000fe20000000c00 */
[CC--:B------:R-:W-:Y:S02]  /*8760*/  @!P6 LEA R18, P1, R247.reuse, R244.reuse, 0x1 ;  /* 0x000000f4f712e211 */ /* 0x0c0fe400078208ff */
[CC--:B------:R-:W-:Y:S01]  /*8770*/  @!P5 LEA R250, P0, R247.reuse, R244.reuse, 0x1 ;  /* 0x000000f4f7fad211 */ /* 0x0c0fe200078008ff */
[----:B------:R-:W-:Y:S01]  /*8780*/  @!PT LDS RZ, [RZ] ;  /* 0x00000000fffff984 */ /* 0x000fe20000000800 */
[----:B------:R-:W-:Y:S01]  /*8790*/  @!PT LDS RZ, [RZ] ;  /* 0x00000000fffff984 */ /* 0x000fe20000000800 */
[----:B------:R-:W-:Y:S01]  /*87a0*/  @!PT LDS RZ, [RZ] ;  /* 0x00000000fffff984 */ /* 0x000fe20000000800 */
[----:B------:R1:W-:Y:S01]  /*87b0*/  @!P5 LDGSTS.E.BYPASS.LTC128B.128 [R235+0x12000], [R2.64+0x80] ;  /* 0x1200008002ebdfae */ /* 0x0003e2000b901d5e */
[CCC-:B------:R-:W-:Y:S02]  /*87c0*/  @!P6 LEA.HI.X R19, R247.reuse, R245.reuse, R166.reuse, 0x1, P1 ;  /* 0x000000f5f713e211 */ /* 0x1c0fe400008f0ca6 */
[CCC-:B------:R-:W-:Y:S01]  /*87d0*/  @!P5 LEA.HI.X R251, R247.reuse, R245.reuse, R166.reuse, 0x1, P0 ;  /* 0x000000f5f7fbd211 */ /* 0x1c0fe200000f0ca6 */
[----:B------:R-:W-:Y:S01]  /*87e0*/  @P4 STS.128 [R235+0x14000], RZ ;  /* 0x014000ffeb004388 */ /* 0x000fe20000000c00 */
[----:B------:R-:W-:Y:S02]  /*87f0*/  IADD3.X R164, R166, UR20, RZ, P2, !PT ;  /* 0x00000014a6a47c10 */ /* 0x000fe400097fe4ff */
        /* <DEDUP_REMOVED lines=8> */
[-C--:B------:R-:W-:Y:S02]  /*8880*/  @!P3 LEA.HI.X R247, R247, R245.reuse, R166, 0x1, P1 ;  /* 0x000000f5f7f7b211 */ /* 0x080fe400008f0ca6 */
        /* <DEDUP_REMOVED lines=17> */
[CC--:B------:R-:W-:Y:S02]  /*89a0*/  @!P3 LEA.HI.X R23, R167.reuse, R245.reuse, R164, 0x1, P0 ;  /* 0x000000f5a717b211 */ /* 0x0c0fe400000f0ca4 */
[----:B------:R-:W-:Y:S01]  /*89b0*/  IADD3 R166, P2, R167, UR21, RZ ;  /* 0x00000015a7a67c10 */ /* 0x000fe2000ff5e0ff */
[----:B------:R-:W-:Y:S01]  /*89c0*/  @!PT LDS RZ, [RZ] ;  /* 0x00000000fffff984 */ /* 0x000fe20000000800 */
[----:B------:R-:W-:Y:S01]  /*89d0*/  @!PT LDS RZ, [RZ] ;  /* 0x00000000fffff984 */ /* 0x000fe20000000800 */
[----:B------:R-:W-:Y:S01]  /*89e0*/  @!PT LDS RZ, [RZ] ;  /* 0x00000000fffff984 */ /* 0x000fe20000000800 */
[----:B------:R1:W-:Y:S03]  /*89f0*/  @!P5 LDGSTS.E.BYPASS.LTC128B.128 [R235+0x12800], [R250.64+0x80] ;  /* 0x12800080faebdfae */ /* 0x0003e6000b901d5e */
[-C--:B------:R-:W-:Y:S01]  /*8a00*/  @!P6 LEA R202, P0, R166, R244.reuse, 0x1 ;  /* 0x000000f4a6cae211 */ /* 0x080fe200078008ff */
[----:B------:R-:W-:Y:S01]  /*8a10*/  @P4 STS.128 [R235+0x14800], RZ ;  /* 0x014800ffeb004388 */ /* 0x000fe20000000c00 */
[----:B------:R-:W-:Y:S02]  /*8a20*/  IADD3.X R164, R164, UR20, RZ, P2, !PT ;  /* 0x00000014a4a47c10 */ /* 0x000fe400097fe4ff */
        /* <DEDUP_REMOVED lines=8> */
[CC--:B------:R-:W-:Y:S02]  /*8ab0*/  @!P4 LEA R34, P1, R166.reuse, R244.reuse, 0x1 ;  /* 0x000000f4a622c211 */ /* 0x0c0fe400078208ff */
[C---:B------:R-:W-:Y:S01]  /*8ac0*/  @!P3 LEA R244, P0, R166.reuse, R244, 0x1 ;  /* 0x000000f4a6f4b211 */ /* 0x040fe200078008ff */
[----:B------:R-:W-:Y:S01]  /*8ad0*/  @!PT LDS RZ, [RZ] ;  /* 0x00000000fffff984 */ /* 0x000fe20000000800 */
[----:B------:R-:W-:Y:S01]  /*8ae0*/  @!PT LDS RZ, [RZ] ;  /* 0x00000000fffff984 */ /* 0x000fe20000000800 */
[----:B------:R-:W-:Y:S01]  /*8af0*/  @!PT LDS RZ, [RZ] ;  /* 0x00000000fffff984 */ /* 0x000fe20000000800 */
[----:B------:R1:W-:Y:S01]  /*8b00*/  @!P3 LDGSTS.E.BYPASS.LTC128B.128 [R235+0x16800], [R246.64+0x180] ;  /* 0x16800180f6ebbfae */ /* 0x0003e2000b901d5e */
[CCC-:B------:R-:W-:Y:S02]  /*8b10*/  @!P4 LEA.HI.X R35, R166.reuse, R245.reuse, R164.reuse, 0x1, P1 ;  /* 0x000000f5a623c211 */ /* 0x1c0fe400008f0ca4 */
[----:B------:R-:W-:Y:S01]  /*8b20*/  @!P3 LEA.HI.X R245, R166, R245, R164, 0x1, P0 ;  /* 0x000000f5a6f5b211 */ /* 0x000fe200000f0ca4 */
[----:B------:R-:W-:Y:S01]  /*8b30*/  @P6 STS.128 [R235+0x11000], RZ ;  /* 0x011000ffeb006388 */ /* 0x000fe20000000c00 */
[----:B------:R-:W-:Y:S03]  /*8b40*/  PLOP3.LUT P0, PT, PT, PT, UP2, 0x80, 0x0 ;  /* 0x000000000000781c */ /* 0x000fe60003f0f028 */
        /* <DEDUP_REMOVED lines=41> */
[----:B------:R-:W3:Y:S04]  /*8de0*/  LDSM.16.M88.4 R176, [R233+0x8800] ;  /* 0x00880000e9b0783b */ /* 0x000ee80000000200 */
[----:B------:R-:W3:Y:S04]  /*8df0*/  LDSM.16.M88.4 R180, [R233+0x9000] ;  /* 0x00900000e9b4783b */ /* 0x000ee80000000200 */
[----:B------:R-:W0:Y:S04]  /*8e00*/  LDGDEPBAR ;  /* 0x00000000000079af */ /* 0x000e280000000000 */
[----:B------:R-:W4:Y:S01]  /*8e10*/  LDSM.16.M88.4 R184, [R233+0x9800] ;  /* 0x00980000e9b8783b */ /* 0x000f220000000200 */
        /* <DEDUP_REMOVED lines=10> */
[C---:B---3--:R-:W-:Y:S08]  /*8ec0*/  HMMA.16816.F32.BF16 R12, R168.reuse, R176, RZ ;  /* 0x000000b0a80c723c */ /* 0x048ff000000418ff */
[C---:B------:R-:W-:Y:S01]  /*8ed0*/  HMMA.16816.F32.BF16 R16, R168.reuse, R178, RZ ;  /* 0x000000b2a810723c */ /* 0x040fe200000418ff */
[----:B------:R-:W2:Y:S07]  /*8ee0*/  LDSM.16.M88.4 R176, [R227+0x8000] ;  /* 0x00800000e3b0783b */ /* 0x000eae0000000200 */
[C---:B------:R-:W-:Y:S08]  /*8ef0*/  HMMA.16816.F32.BF16 R20, R168.reuse, R180, RZ ;  /* 0x000000b4a814723c */ /* 0x040ff000000418ff */
[C---:B-----5:R-:W-:Y:S01]  /*8f00*/  HMMA.16816.F32.BF16 R24, R168.reuse, R182, RZ ;  /* 0x000000b6a818723c */ /* 0x060fe200000418ff */
[----:B------:R-:W3:Y:S07]  /*8f10*/  LDSM.16.M88.4 R180, [R227+0x8800] ;  /* 0x00880000e3b4783b */ /* 0x000eee0000000200 */
[C---:B----4-:R-:W-:Y:S08]  /*8f20*/  HMMA.16816.F32.BF16 R28, R168.reuse, R184, RZ ;  /* 0x000000b8a81c723c */ /* 0x050ff000000418ff */
        /* <DEDUP_REMOVED lines=244> */
[----:B-1----:R-:W-:Y:S02]  /*9e70*/  MOV R172, UR8 ;  /* 0x0000000800ac7c02 */ /* 0x002fe40008000f00 */
[----:B--2---:R-:W-:Y:S01]  /*9e80*/  MOV R170, UR32 ;  /* 0x0000002000aa7c02 */ /* 0x004fe20008000f00 */
[----:B------:R-:W-:Y:S04]  /*9e90*/  UIADD3 UR32, UR37, -UR35, URZ ;  /* 0x8000002325207290 */ /* 0x000fe8000fffe03f */
[----:B------:R-:W-:Y:S01]  /*9ea0*/  UIMAD UR32, UR32, UR10, -0x40 ;  /* 0xffffffc0202074a4 */ /* 0x000fe2000f8e020a */
[----:B---3--:R-:W-:Y:S03]  /*9eb0*/  IMAD.U32 R173, RZ, RZ, UR9 ;  /* 0x00000009ffad7e24 */ /* 0x008fe6000f8e00ff */
[----:B------:R-:W-:Y:S02]  /*9ec0*/  USHF.R.S32.HI UR9, URZ, 0x1f, UR32 ;  /* 0x0000001f3f097899 */ /* 0x000fe40008011420 */
[----:B------:R-:W-:Y:S01]  /*9ed0*/  UIMAD UR8, UR7, UR32, URZ ;  /* 0x00000020070872a4 */ /* 0x000fe2000f8e023f */
[----:B------:R-:W2:Y:S03]  /*9ee0*/  LDG.E R3, [R172.64] ;  /* 0x0000001eac037981 */ /* 0x000ea6000c1e1900 */
[----:B------:R-:W-:Y:S01]  /*9ef0*/  UIMAD UR8, UR9, UR6, UR8 ;  /* 0x00000006090872a4 */ /* 0x000fe2000f8e0208 */
[----:B----4-:R-:W-:Y:S01]  /*9f00*/  IMAD.U32 R171, RZ, RZ, UR33 ;  /* 0x00000021ffab7e24 */ /* 0x010fe2000f8e00ff */
[----:B------:R-:W-:Y:S02]  /*9f10*/  UIMAD.WIDE.U32 UR32, UR6, UR32, URZ ;  /* 0x00000020062072a5 */ /* 0x000fe4000f8e003f */
[----:B------:R-:W-:Y:S02]  /*9f20*/  UMOV UR9, UR7 ;  /* 0x0000000700097c82 */ /* 0x000fe40008000000 */
[----:B------:R-:W2:Y:S01]  /*9f30*/  LDG.E R170, [R170.64] ;  /* 0x0000001eaaaa7981 */ /* 0x000ea2000c1e1900 */
[----:B------:R-:W-:Y:S01]  /*9f40*/  UIADD3 UR8, UR33, UR8, URZ ;  /* 0x0000000821087290 */ /* 0x000fe2000fffe03f */
[----:B------:R-:W-:Y:S01]  /*9f50*/  IMAD.U32 R166, RZ, RZ, UR32 ;  /* 0x00000020ffa67e24 */ /* 0x000fe2000f8e00ff */
[----:B------:R-:W-:Y:S04]  /*9f60*/  MOV R167, UR33 ;  /* 0x0000002100a77c02 */ /* 0x000fe80008000f00 */
        /* <DEDUP_REMOVED lines=8> */
.L_x_1496:
        /* <DEDUP_REMOVED lines=117> */
.L_x_1495:
[----:B------:R-:W-:Y:S01]  /*a740*/  FMNMX.FTZ R2, R4, R165, !PT ;  /* 0x000000a504027209 */ /* 0x000fe20007810000 */
[----:B-1----:R-:W-:Y:S01]  /*a750*/  LDSM.16.MT88.4 R172, [R226+0x10000] ;  /* 0x01000000e2ac783b */ /* 0x002fe20000004200 */
[----:B------:R-:W-:Y:S01]  /*a760*/  FMNMX.FTZ R164, R6, R0, !PT ;  /* 0x0000000006a47209 */ /* 0x000fe20007810000 */
[----:B------:R-:W-:Y:S01]  /*a770*/  UISETP.GT.AND UP2, UPT, UR26, UR19, UPT ;  /* 0x000000131a00728c */ /* 0x000fe2000bf44270 */
[----:B------:R-:W-:Y:S01]  /*a780*/  FMNMX.FTZ R3, R5, R2, !PT ;  /* 0x0000000205037209 */ /* 0x000fe20007810000 */
[----:B------:R-:W-:Y:S01]  /*a790*/  UIADD3 UR26, UR26, -0x1, URZ ;  /* 0xffffffff1a1a7890 */ /* 0x000fe2000fffe03f */
[----:B------:R-:W-:Y:S01]  /*a7a0*/  FMNMX.FTZ R167, R7, R164, !PT ;  /* 0x000000a407a77209 */ /* 0x000fe20007810000 */
[----:B------:R-:W-:Y:S01]  /*a7b0*/  UMOV UR8, UR23 ;  /* 0x0000001700087c82 */ /* 0x000fe20008000000 */
[----:B------:R-:W-:Y:S01]  /*a7c0*/  FMNMX.FTZ R2, R8, R3, !PT ;  /* 0x0000000308027209 */ /* 0x000fe20007810000 */
[----:B------:R-:W-:Y:S01]  /*a7d0*/  LDSM.16.MT88.4 R176, [R225+0x10000] ;  /* 0x01000000e1b0783b */ /* 0x000fe20000004200 */
[----:B------:R-:W-:Y:S01]  /*a7e0*/  FMNMX.FTZ R164, R10, R167, !PT ;  /* 0x000000a70aa47209 */ /* 0x000fe20007810000 */
[----:B------:R-:W-:Y:S01]  /*a7f0*/  UMOV UR9, UR22 ;  /* 0x0000001600097c82 */ /* 0x000fe20008000000 */
        /* <DEDUP_REMOVED lines=38> */
[----:B--2---:R-:W-:Y:S04]  /*aa60*/  FMNMX.FTZ R164, R171, R164, !PT ;  /* 0x000000a4aba47209 */ /* 0x004fe80007810000 */
[C---:B------:R-:W-:Y:S01]  /*aa70*/  FSETP.NEU.FTZ.AND P0, PT, R164.reuse, -INF , PT ;  /* 0xff800000a400780b */ /* 0x040fe20003f1d000 */
[C---:B------:R-:W-:Y:S02]  /*aa80*/  FMUL.FTZ R200, R164.reuse, c[0x0][0x23c] ;  /* 0x00008f00a4c87a20 */ /* 0x040fe40000410000 */
[----:B------:R-:W-:Y:S02]  /*aa90*/  FADD.FTZ R2, -R164, R165 ;  /* 0x000000a5a4027221 */ /* 0x000fe40000010100 */
[C---:B------:R-:W-:Y:S01]  /*aaa0*/  FADD.FTZ R165, -R3.reuse, R0 ;  /* 0x0000000003a57221 */ /* 0x040fe20000010100 */
[----:B------:R-:W-:Y:S01]  /*aab0*/  FSEL R200, R200, RZ, P0 ;  /* 0x000000ffc8c87208 */ /* 0x000fe20000000000 */
[----:B------:R-:W-:Y:S01]  /*aac0*/  FMUL.FTZ R167, R2, c[0x0][0x23c] ;  /* 0x00008f0002a77a20 */ /* 0x000fe20000410000 */
[----:B------:R-:W-:Y:S01]  /*aad0*/  FSETP.NEU.FTZ.AND P0, PT, R3, -INF , PT ;  /* 0xff8000000300780b */ /* 0x000fe20003f1d000 */
[----:B------:R-:W-:Y:S01]  /*aae0*/  FMUL.FTZ R0, R165, c[0x0][0x23c] ;  /* 0x00008f00a5007a20 */ /* 0x000fe20000410000 */
[----:B------:R-:W-:Y:S01]  /*aaf0*/  MOV R165, R164 ;  /* 0x000000a400a57202 */ /* 0x000fe20000000f00 */
[--C-:B------:R-:W-:Y:S01]  /*ab00*/  FFMA.FTZ R168, R5, c[0x0][0x23c], -R200.reuse ;  /* 0x00008f0005a87a23 */ /* 0x100fe200000108c8 */
[----:B------:R-:W1:Y:S01]  /*ab10*/  MUFU.EX2 R2, R167 ;  /* 0x000000a700027308 */ /* 0x000e620000000800 */
[----:B------:R-:W-:Y:S01]  /*ab20*/  FSEL R199, R199, RZ, P0 ;  /* 0x000000ffc7c77208 */ /* 0x000fe20000000000 */
[--C-:B------:R-:W-:Y:S01]  /*ab30*/  FFMA.FTZ R166, R4, c[0x0][0x23c], -R200.reuse ;  /* 0x00008f0004a67a23 */ /* 0x100fe200000108c8 */
[----:B------:R-:W-:Y:S01]  /*ab40*/  PLOP3.LUT P0, PT, PT, PT, UP2, 0x80, 0x0 ;  /* 0x000000000000781c */ /* 0x000fe20003f0f028 */
[--C-:B------:R-:W-:Y:S02]  /*ab50*/  FFMA.FTZ R201, R12, c[0x0][0x23c], -R200.reuse ;  /* 0x00008f000cc97a23 */ /* 0x100fe400000108c8 */
[--C-:B------:R-:W-:Y:S02]  /*ab60*/  FFMA.FTZ R198, R6, c[0x0][0x23c], -R199.reuse ;  /* 0x00008f0006c67a23 */ /* 0x100fe400000108c7 */
[--C-:B------:R-:W-:Y:S02]  /*ab70*/  FFMA.FTZ R5, R7, c[0x0][0x23c], -R199.reuse ;  /* 0x00008f0007057a23 */ /* 0x100fe400000108c7 */
[----:B------:R2:W-:Y:S01]  /*ab80*/  MUFU.EX2 R167, R168 ;  /* 0x000000a800a77308 */ /* 0x0005e20000000800 */
[--C-:B------:R-:W-:Y:S02]  /*ab90*/  FFMA.FTZ R6, R8, c[0x0][0x23c], -R200.reuse ;  /* 0x00008f0008067a23 */ /* 0x100fe400000108c8 */
[--C-:B------:R-:W-:Y:S02]  /*aba0*/  FFMA.FTZ R7, R9, c[0x0][0x23c], -R200.reuse ;  /* 0x00008f0009077a23 */ /* 0x100fe400000108c8 */
[--C-:B------:R-:W-:Y:S02]  /*abb0*/  FFMA.FTZ R196, R10, c[0x0][0x23c], -R199.reuse ;  /* 0x00008f000ac47a23 */ /* 0x100fe400000108c7 */
[--C-:B------:R-:W-:Y:S02]  /*abc0*/  FFMA.FTZ R197, R11, c[0x0][0x23c], -R199.reuse ;  /* 0x00008f000bc57a23 */ /* 0x100fe400000108c7 */
[--C-:B------:R-:W-:Y:S01]  /*abd0*/  FFMA.FTZ R202, R13, c[0x0][0x23c], -R200.reuse ;  /* 0x00008f000dca7a23 */ /* 0x100fe200000108c8 */
[----:B------:R-:W3:Y:S01]  /*abe0*/  MUFU.EX2 R0, R0 ;  /* 0x0000000000007308 */ /* 0x000ee20000000800 */
[--C-:B------:R-:W-:Y:S02]  /*abf0*/  FFMA.FTZ R203, R14, c[0x0][0x23c], -R199.reuse ;  /* 0x00008f000ecb7a23 */ /* 0x100fe400000108c7 */
[--C-:B------:R-:W-:Y:S02]  /*ac00*/  FFMA.FTZ R204, R15, c[0x0][0x23c], -R199.reuse ;  /* 0x00008f000fcc7a23 */ /* 0x100fe400000108c7 */
[C---:B-1----:R-:W-:Y:S02]  /*ac10*/  FMUL.FTZ R8, R2.reuse, R160 ;  /* 0x000000a002087220 */ /* 0x042fe40000410000 */
[C---:B------:R-:W-:Y:S02]  /*ac20*/  FMUL.FTZ R9, R2.reuse, R161 ;  /* 0x000000a102097220 */ /* 0x040fe40000410000 */
[C---:B------:R-:W-:Y:S01]  /*ac30*/  FMUL.FTZ R36, R2.reuse, R36 ;  /* 0x0000002402247220 */ /* 0x040fe20000410000 */
[----:B------:R-:W1:Y:S01]  /*ac40*/  MUFU.EX2 R166, R166 ;  /* 0x000000a600a67308 */ /* 0x000e620000000800 */
[C---:B------:R-:W-:Y:S02]  /*ac50*/  FMUL.FTZ R37, R2.reuse, R37 ;  /* 0x0000002502257220 */ /* 0x040fe40000410000 */
[C---:B------:R-:W-:Y:S01]  /*ac60*/  FMUL.FTZ R40, R2.reuse, R40 ;  /* 0x0000002802287220 */ /* 0x040fe20000410000 */
[----:B--2---:R-:W2:Y:S01]  /*ac70*/  LDSM.16.MT88.4 R168, [R228+0x10000] ;  /* 0x01000000e4a8783b */ /* 0x004ea20000004200 */
[C---:B------:R-:W-:Y:S02]  /*ac80*/  FMUL.FTZ R41, R2.reuse, R41 ;  /* 0x0000002902297220 */ /* 0x040fe40000410000 */
[C---:B------:R-:W-:Y:S02]  /*ac90*/  FMUL.FTZ R44, R2.reuse, R44 ;  /* 0x0000002c022c7220 */ /* 0x040fe40000410000 */
[C---:B------:R-:W-:Y:S01]  /*aca0*/  FMUL.FTZ R45, R2.reuse, R45 ;  /* 0x0000002d022d7220 */ /* 0x040fe20000410000 */
[----:B------:R-:W-:Y:S01]  /*acb0*/  MUFU.EX2 R198, R198 ;  /* 0x000000c600c67308 */ /* 0x000fe20000000800 */
[C---:B------:R-:W-:Y:S02]  /*acc0*/  FMUL.FTZ R48, R2.reuse, R48 ;  /* 0x0000003002307220 */ /* 0x040fe40000410000 */
[----:B------:R-:W-:Y:S02]  /*acd0*/  FMUL.FTZ R49, R2, R49 ;  /* 0x0000003102317220 */ /* 0x000fe40000410000 */
[C---:B---3--:R-:W-:Y:S02]  /*ace0*/  FMUL.FTZ R10, R0.reuse, R162 ;  /* 0x000000a2000a7220 */ /* 0x048fe40000410000 */
[C---:B------:R-:W-:Y:S02]  /*acf0*/  FMUL.FTZ R11, R0.reuse, R163 ;  /* 0x000000a3000b7220 */ /* 0x040fe40000410000 */
[C---:B------:R-:W-:Y:S01]  /*ad00*/  FMUL.FTZ R38, R0.reuse, R38 ;  /* 0x0000002600267220 */ /* 0x040fe20000410000 */
[----:B------:R-:W3:Y:S01]  /*ad10*/  MUFU.EX2 R5, R5 ;  /* 0x0000000500057308 */ /* 0x000ee20000000800 */
[C---:B------:R-:W-:Y:S02]  /*ad20*/  FMUL.FTZ R39, R0.reuse, R39 ;  /* 0x0000002700277220 */ /* 0x040fe40000410000 */
[C---:B------:R-:W-:Y:S01]  /*ad30*/  FMUL.FTZ R42, R0.reuse, R42 ;  /* 0x0000002a002a7220 */ /* 0x040fe20000410000 */
[----:B-1----:R-:W-:Y:S01]  /*ad40*/  F2FP.BF16.PACK_AB R160, R167, R166 ;  /* 0x000000a6a7a0723e */ /* 0x002fe200000010ff */
[C---:B------:R-:W-:Y:S02]  /*ad50*/  FMUL.FTZ R43, R0.reuse, R43 ;  /* 0x0000002b002b7220 */ /* 0x040fe40000410000 */
[C---:B------:R-:W-:Y:S02]  /*ad60*/  FMUL.FTZ R46, R0.reuse, R46 ;  /* 0x0000002e002e7220 */ /* 0x040fe40000410000 */
[C---:B------:R-:W-:Y:S01]  /*ad70*/  FMUL.FTZ R47, R0.reuse, R47 ;  /* 0x0000002f002f7220 */ /* 0x040fe20000410000 */
        /* <DEDUP_REMOVED lines=8> */
[----:B------:R-:W-:Y:S01]  /*ae00*/  LDSM.16.MT88.4 R156, [R224+0x16000] ;  /* 0x01600000e09c783b */ /* 0x000fe20000004200 */
        /* <DEDUP_REMOVED lines=31> */
[C---:B--2---:R-:W-:Y:S05]  /*b000*/  HMMA.16816.F32.BF16 R8, R160.reuse, R168, R8 ;  /* 0x000000a8a008723c */ /* 0x044fea0000041808 */
[----:B------:R-:W-:Y:S02]  /*b010*/  FMUL.FTZ R75, R0, R75 ;  /* 0x0000004b004b7220 */ /* 0x000fe40000410000 */
[C---:B------:R-:W-:Y:S01]  /*b020*/  FMUL.FTZ R76, R2.reuse, R76 ;  /* 0x0000004c024c7220 */ /* 0x040fe20000410000 */
[C---:B------:R-:W-:Y:S01]  /*b030*/  HMMA.16816.F32.BF16 R36, R160.reuse, R170, R36 ;  /* 0x000000aaa024723c */ /* 0x040fe20000041824 */
[----:B------:R-:W2:Y:S01]  /*b040*/  LDSM.16.MT88.4 R168, [R224+0x10000] ;  /* 0x01000000e0a8783b */ /* 0x000ea20000004200 */
[----:B------:R-:W3:Y:S02]  /*b050*/  MUFU.EX2 R204, R204 ;  /* 0x000000cc00cc7308 */ /* 0x000ee40000000800 */
        /* <DEDUP_REMOVED lines=9> */
[C---:B------:R-:W-:Y:S04]  /*b0f0*/  HMMA.16816.F32.BF16 R48, R160.reuse, R176, R48 ;  /* 0x000000b0a030723c */ /* 0x040fe80000041830 */
[----:B------:R-:W-:Y:S02]  /*b100*/  FMUL.FTZ R83, R0, R83 ;  /* 0x0000005300537220 */ /* 0x000fe40000410000 */
[C---:B------:R-:W-:Y:S02]  /*b110*/  FMUL.FTZ R84, R2.reuse, R84 ;  /* 0x0000005402547220 */ /* 0x040fe40000410000 */
[C---:B------:R-:W-:Y:S01]  /*b120*/  HMMA.16816.F32.BF16 R52, R160.reuse, R178, R52 ;  /* 0x000000b2a034723c */ /* 0x040fe20000041834 */
[----:B------:R-:W5:Y:S03]  /*b130*/  LDSM.16.MT88.4 R176, [R226+0x12000] ;  /* 0x01200000e2b0783b */ /* 0x000f660000004200 */
[----:B------:R-:W-:Y:S02]  /*b140*/  FMUL.FTZ R85, R2, R85 ;  /* 0x0000005502557220 */ /* 0x000fe40000410000 */
[C---:B------:R-:W-:Y:S02]  /*b150*/  FMUL.FTZ R86, R0.reuse, R86 ;  /* 0x0000005600567220 */ /* 0x040fe40000410000 */
[----:B------:R-:W-:Y:S01]  /*b160*/  FMUL.FTZ R87, R0, R87 ;  /* 0x0000005700577220 */ /* 0x000fe20000410000 */
[C---:B--2---:R-:W-:Y:S03]  /*b170*/  HMMA.16816.F32.BF16 R56, R160.reuse, R168, R56 ;  /* 0x000000a8a038723c */ /* 0x044fe60000041838 */
[C---:B------:R-:W-:Y:S02]  /*b180*/  FMUL.FTZ R88, R2.reuse, R88 ;  /* 0x0000005802587220 */ /* 0x040fe40000410000 */
[----:B------:R-:W-:Y:S02]  /*b190*/  FMUL.FTZ R89, R2, R89 ;  /* 0x0000005902597220 */ /* 0x000fe40000410000 */
[C---:B------:R-:W-:Y:S01]  /*b1a0*/  FMUL.FTZ R90, R0.reuse, R90 ;  /* 0x0000005a005a7220 */ /* 0x040fe20000410000 */
[C---:B------:R-:W-:Y:S01]  /*b1b0*/  HMMA.16816.F32.BF16 R60, R160.reuse, R170, R60 ;  /* 0x000000aaa03c723c */ /* 0x040fe2000004183c */
[----:B------:R-:W2:Y:S03]  /*b1c0*/  LDSM.16.MT88.4 R168, [R225+0x12000] ;  /* 0x01200000e1a8783b */ /* 0x000ea60000004200 */
        /* <DEDUP_REMOVED lines=9> */
[C---:B-----5:R-:W-:Y:S04]  /*b260*/  HMMA.16816.F32.BF16 R72, R160.reuse, R176, R72 ;  /* 0x000000b0a048723c */ /* 0x060fe80000041848 */
        /* <DEDUP_REMOVED lines=45> */
[----:B------:R-:W-:Y:S03]  /*b540*/  FMUL.FTZ R125, R2, R125 ;  /* 0x0000007d027d7220 */ /* 0x000fe60000410000 */
[C---:B-----5:R-:W-:Y:S03]  /*b550*/  HMMA.16816.F32.BF16 R120, R160.reuse, R176, R120 ;  /* 0x000000b0a078723c */ /* 0x060fe60000041878 */
[C---:B------:R-:W-:Y:S02]  /*b560*/  FMUL.FTZ R126, R0.reuse, R126 ;  /* 0x0000007e007e7220 */ /* 0x040fe40000410000 */
[----:B------:R-:W-:Y:S02]  /*b570*/  FMUL.FTZ R127, R0, R127 ;  /* 0x0000007f007f7220 */ /* 0x000fe40000410000 */
[C---:B------:R-:W-:Y:S02]  /*b580*/  FMUL.FTZ R128, R2.reuse, R128 ;  /* 0x0000008002807220 */ /* 0x040fe40000410000 */
[----:B------:R-:W-:Y:S03]  /*b590*/  FMUL.FTZ R129, R2, R129 ;  /* 0x0000008102817220 */ /* 0x000fe60000410000 */
[C---:B------:R-:W-:Y:S01]  /*b5a0*/  HMMA.16816.F32.BF16 R124, R160.reuse, R178, R124 ;  /* 0x000000b2a07c723c */ /* 0x040fe2000004187c */
[----:B------:R-:W5:Y:S02]  /*b5b0*/  LDSM.16.MT88.4 R176, [R225+0x16000] ;  /* 0x01600000e1b0783b */ /* 0x000f640000004200 */
        /* <DEDUP_REMOVED lines=18> */
[--C-:B------:R-:W-:Y:S01]  /*b6e0*/  FFMA.FTZ R205, R16, c[0x0][0x23c], -R200.reuse ;  /* 0x00008f0010cd7a23 */ /* 0x100fe200000108c8 */
[C---:B------:R-:W-:Y:S01]  /*b6f0*/  HMMA.16816.F32.BF16 R12, R160.reuse, R174, R12 ;  /* 0x000000aea00c723c */ /* 0x040fe2000004180c */
[----:B------:R-:W4:Y:S03]  /*b700*/  LDSM.16.MT88.4 R172, [R226+0x10800] ;  /* 0x01080000e2ac783b */ /* 0x000f260000004200 */
[----:B------:R-:W-:Y:S01]  /*b710*/  FFMA.FTZ R206, R17, c[0x0][0x23c], -R200 ;  /* 0x00008f0011ce7a23 */ /* 0x000fe200000108c8 */
[----:B------:R-:W-:Y:S01]  /*b720*/  MUFU.EX2 R205, R205 ;  /* 0x000000cd00cd7308 */ /* 0x000fe20000000800 */
[--C-:B------:R-:W-:Y:S02]  /*b730*/  FFMA.FTZ R207, R18, c[0x0][0x23c], -R199.reuse ;  /* 0x00008f0012cf7a23 */ /* 0x100fe400000108c7 */
[C---:B-----5:R-:W-:Y:S04]  /*b740*/  HMMA.16816.F32.BF16 R140, R160.reuse, R176, R140 ;  /* 0x000000b0a08c723c */ /* 0x060fe8000004188c */
[----:B------:R-:W-:Y:S02]  /*b750*/  FFMA.FTZ R242, R19, c[0x0][0x23c], -R199 ;  /* 0x00008f0013f27a23 */ /* 0x000fe400000108c7 */
[C---:B------:R-:W-:Y:S01]  /*b760*/  FMUL.FTZ R144, R2.reuse, R144 ;  /* 0x0000009002907220 */ /* 0x040fe20000410000 */
[----:B------:R-:W5:Y:S01]  /*b770*/  MUFU.EX2 R206, R206 ;  /* 0x000000ce00ce7308 */ /* 0x000f620000000800 */
[----:B------:R-:W-:Y:S04]  /*b780*/  FMUL.FTZ R145, R2, R145 ;  /* 0x0000009102917220 */ /* 0x000fe80000410000 */
[C---:B------:R-:W-:Y:S02]  /*b790*/  FMUL.FTZ R146, R0.reuse, R146 ;  /* 0x0000009200927220 */ /* 0x040fe40000410000 */
[----:B------:R-:W-:Y:S02]  /*b7a0*/  FMUL.FTZ R147, R0, R147 ;  /* 0x0000009300937220 */ /* 0x000fe40000410000 */
[----:B------:R-:W-:Y:S01]  /*b7b0*/  FMUL.FTZ R16, R2, R152 ;  /* 0x0000009802107220 */ /* 0x000fe20000410000 */
[----:B------:R-:W-:Y:S01]  /*b7c0*/  MUFU.EX2 R207, R207 ;  /* 0x000000cf00cf7308 */ /* 0x000fe20000000800 */
[----:B-1----:R-:W-:Y:S01]  /*b7d0*/  F2FP.BF16.PACK_AB R152, R202, R201 ;  /* 0x000000c9ca98723e */ /* 0x002fe200000010ff */
[----:B------:R-:W-:Y:S01]  /*b7e0*/  FMUL.FTZ R17, R2, R153 ;  /* 0x0000009902117220 */ /* 0x000fe20000410000 */
[----:B---3--:R-:W-:Y:S01]  /*b7f0*/  F2FP.BF16.PACK_AB R153, R204, R203 ;  /* 0x000000cbcc99723e */ /* 0x008fe200000010ff */
[C---:B------:R-:W-:Y:S01]  /*b800*/  HMMA.16816.F32.BF16 R144, R160.reuse, R178, R144 ;  /* 0x000000b2a090723c */ /* 0x040fe20000041890 */
[----:B------:R-:W1:Y:S02]  /*b810*/  LDSM.16.MT88.4 R176, [R225+0x10800] ;  /* 0x01080000e1b0783b */ /* 0x000e640000004200 */
[C---:B------:R-:W-:Y:S02]  /*b820*/  FMUL.FTZ R18, R0.reuse, R154 ;  /* 0x0000009a00127220 */ /* 0x040fe40000410000 */
[----:B------:R-:W-:Y:S01]  /*b830*/  FMUL.FTZ R19, R0, R155 ;  /* 0x0000009b00137220 */ /* 0x000fe20000410000 */
[----:B------:R-:W3:Y:S01]  /*b840*/  MUFU.EX2 R242, R242 ;  /* 0x000000f200f27308 */ /* 0x000ee20000000800 */
[C---:B------:R-:W-:Y:S02]  /*b850*/  FMUL.FTZ R148, R2.reuse, R148 ;  /* 0x0000009402947220 */ /* 0x040fe40000410000 */
[----:B------:R-:W-:Y:S03]  /*b860*/  FMUL.FTZ R149, R2, R149 ;  /* 0x0000009502957220 */ /* 0x000fe60000410000 */
[C---:B------:R-:W-:Y:S03]  /*b870*/  HMMA.16816.F32.BF16 R16, R160.reuse, R156, R16 ;  /* 0x0000009ca010723c */ /* 0x040fe60000041810 */
[----:B------:R-:W-:Y:S01]  /*b880*/  FMUL.FTZ R150, R0, R150 ;  /* 0x0000009600967220 */ /* 0x000fe20000410000 */
[----:B-----5:R-:W-:Y:S01]  /*b890*/  F2FP.BF16.PACK_AB R154, R206, R205 ;  /* 0x000000cdce9a723e */ /* 0x020fe200000010ff */
[----:B------:R-:W-:Y:S02]  /*b8a0*/  FMUL.FTZ R151, R0, R151 ;  /* 0x0000009700977220 */ /* 0x000fe40000410000 */
[----:B------:R-:W-:Y:S02]  /*b8b0*/  FFMA.FTZ R166, R2, R243, R166 ;  /* 0x000000f302a67223 */ /* 0x000fe400000100a6 */
[----:B------:R-:W-:Y:S03]  /*b8c0*/  FFMA.FTZ R198, R0, R241, R198 ;  /* 0x000000f100c67223 */ /* 0x000fe600000100c6 */
[----:B------:R-:W-:Y:S01]  /*b8d0*/  HMMA.16816.F32.BF16 R148, R160, R158, R148 ;  /* 0x0000009ea094723c */ /* 0x000fe20000041894 */
[----:B------:R-:W5:Y:S02]  /*b8e0*/  LDSM.16.MT88.4 R156, [R224+0x10800] ;  /* 0x01080000e09c783b */ /* 0x000f640000004200 */
[----:B------:R-:W-:Y:S02]  /*b8f0*/  FADD.FTZ R167, R167, R166 ;  /* 0x000000a6a7a77221 */ /* 0x000fe40000010000 */
[----:B------:R-:W-:Y:S01]  /*b900*/  FADD.FTZ R5, R5, R198 ;  /* 0x000000c605057221 */ /* 0x000fe20000010000 */
[----:B---3--:R-:W-:Y:S01]  /*b910*/  F2FP.BF16.PACK_AB R155, R242, R207 ;  /* 0x000000cff29b723e */ /* 0x008fe200000010ff */
[----:B------:R-:W-:Y:S02]  /*b920*/  FADD.FTZ R0, R6, R167 ;  /* 0x000000a706007221 */ /* 0x000fe40000010000 */
[----:B------:R-:W3:Y:S03]  /*b930*/  LDSM.16.MT88.4 R160, [R228+0x12800] ;  /* 0x01280000e4a0783b */ /* 0x000ee60000004200 */
[----:B------:R-:W-:Y:S01]  /*b940*/  FADD.FTZ R196, R196, R5 ;  /* 0x00000005c4c47221 */ /* 0x000fe20000010000 */
[C---:B--2---:R-:W-:Y:S05]  /*b950*/  HMMA.16816.F32.BF16 R8, R152.reuse, R168, R8 ;  /* 0x000000a89808723c */ /* 0x044fea0000041808 */
[----:B------:R-:W-:Y:S02]  /*b960*/  FADD.FTZ R0, R7, R0 ;  /* 0x0000000007007221 */ /* 0x000fe40000010000 */
[----:B------:R-:W-:Y:S01]  /*b970*/  FADD.FTZ R196, R197, R196 ;  /* 0x000000c4c5c47221 */ /* 0x000fe20000010000 */
[C---:B------:R-:W-:Y:S01]  /*b980*/  HMMA.16816.F32.BF16 R36, R152.reuse, R170, R36 ;  /* 0x000000aa9824723c */ /* 0x040fe20000041824 */
[----:B------:R-:W2:Y:S03]  /*b990*/  LDSM.16.MT88.4 R168, [R226+0x14800] ;  /* 0x01480000e2a8783b */ /* 0x000ea60000004200 */
[----:B------:R-:W-:Y:S01]  /*b9a0*/  FADD.FTZ R201, R201, R0 ;  /* 0x00000000c9c97221 */ /* 0x000fe20000010000 */
[----:B------:R-:W-:Y:S01]  /*b9b0*/  MOV R0, R3 ;  /* 0x0000000300007202 */ /* 0x000fe20000000f00 */
[----:B------:R-:W-:Y:S02]  /*b9c0*/  FADD.FTZ R203, R203, R196 ;  /* 0x000000c4cbcb7221 */ /* 0x000fe40000010000 */
[C---:B----4-:R-:W-:Y:S04]  /*b9d0*/  HMMA.16816.F32.BF16 R40, R152.reuse, R172, R40 ;  /* 0x000000ac9828723c */ /* 0x050fe80000041828 */
[----:B------:R-:W-:Y:S02]  /*b9e0*/  FADD.FTZ R202, R202, R201 ;  /* 0x000000c9caca7221 */ /* 0x000fe40000010000 */
[----:B------:R-:W-:Y:S02]  /*b9f0*/  FADD.FTZ R204, R204, R203 ;  /* 0x000000cbcccc7221 */ /* 0x000fe40000010000 */
[C---:B------:R-:W-:Y:S01]  /*ba00*/  HMMA.16816.F32.BF16 R44, R152.reuse, R174, R44 ;  /* 0x000000ae982c723c */ /* 0x040fe2000004182c */
[----:B------:R-:W4:Y:S03]  /*ba10*/  LDSM.16.MT88.4 R172, [R225+0x14800] ;  /* 0x01480000e1ac783b */ /* 0x000f260000004200 */
[----:B------:R-:W-:Y:S02]  /*ba20*/  FADD.FTZ R5, R205, R202 ;  /* 0x000000cacd057221 */ /* 0x000fe40000010000 */
[----:B------:R-:W-:Y:S02]  /*ba30*/  FADD.FTZ R207, R207, R204 ;  /* 0x000000cccfcf7221 */ /* 0x000fe40000010000 */
[C---:B-1----:R-:W-:Y:S04]  /*ba40*/  HMMA.16816.F32.BF16 R48, R152.reuse, R176, R48 ;  /* 0x000000b09830723c */ /* 0x042fe80000041830 */
[----:B------:R-:W-:Y:S02]  /*ba50*/  FADD.FTZ R5, R206, R5 ;  /* 0x00000005ce057221 */ /* 0x000fe40000010000 */
[----:B------:R-:W-:Y:S02]  /*ba60*/  FADD.FTZ R207, R242, R207 ;  /* 0x000000cff2cf7221 */ /* 0x000fe40000010000 */
[C---:B------:R-:W-:Y:S01]  /*ba70*/  HMMA.16816.F32.BF16 R52, R152.reuse, R178, R52 ;  /* 0x000000b29834723c */ /* 0x040fe20000041834 */
[----:B------:R-:W-:Y:S07]  /*ba80*/  LDSM.16.MT88.4 R176, [R225+0x13000] ;  /* 0x01300000e1b0783b */ /* 0x000fee0000004200 */
[C---:B-----5:R-:W-:Y:S08]  /*ba90*/  HMMA.16816.F32.BF16 R56, R152.reuse, R156, R56 ;  /* 0x0000009c9838723c */ /* 0x060ff00000041838 */
        /* <DEDUP_REMOVED lines=22> */
[----:B------:R-:W5:Y:S03]  /*bc00*/  MUFU.EX2 R189, R189 ;  /* 0x000000bd00bd7308 */ /* 0x000f660000000800 */
[----:B------:R-:W-:Y:S03]  /*bc10*/  FFMA.FTZ R193, R25, c[0x0][0x23c], -R200 ;  /* 0x00008f0019c17a23 */ /* 0x000fe600000108c8 */
[--C-:B------:R-:W-:Y:S01]  /*bc20*/  FFMA.FTZ R194, R26, c[0x0][0x23c], -R199.reuse ;  /* 0x00008f001ac27a23 */ /* 0x100fe200000108c7 */
[C---:B--2---:R-:W-:Y:S03]  /*bc30*/  HMMA.16816.F32.BF16 R104, R152.reuse, R168, R104 ;  /* 0x000000a89868723c */ /* 0x044fe60000041868 */
[----:B------:R-:W-:Y:S01]  /*bc40*/  MUFU.EX2 R190, R190 ;  /* 0x000000be00be7308 */ /* 0x000fe20000000800 */
[----:B------:R-:W-:Y:S02]  /*bc50*/  FFMA.FTZ R195, R27, c[0x0][0x23c], -R199 ;  /* 0x00008f001bc37a23 */ /* 0x000fe400000108c7 */
[----:B------:R-:W-:Y:S02]  /*bc60*/  LDSM.16.MT88.4 R24, [R226+0x11000] ;  /* 0x01100000e218783b */ /* 0x000fe40000004200 */
[C---:B------:R-:W-:Y:S05]  /*bc70*/  HMMA.16816.F32.BF16 R108, R152.reuse, R170, R108 ;  /* 0x000000aa986c723c */ /* 0x040fea000004186c */
[----:B------:R-:W2:Y:S01]  /*bc80*/  MUFU.EX2 R191, R191 ;  /* 0x000000bf00bf7308 */ /* 0x000ea20000000800 */
[----:B------:R-:W2:Y:S02]  /*bc90*/  LDSM.16.MT88.4 R168, [R226+0x16800] ;  /* 0x01680000e2a8783b */ /* 0x000ea40000004200 */
[C---:B----4-:R-:W-:Y:S07]  /*bca0*/  HMMA.16816.F32.BF16 R112, R152.reuse, R172, R112 ;  /* 0x000000ac9870723c */ /* 0x050fee0000041870 */
[----:B------:R-:W-:Y:S01]  /*bcb0*/  MUFU.EX2 R192, R192 ;  /* 0x000000c000c07308 */ /* 0x000fe20000000800 */
[C---:B------:R-:W-:Y:S01]  /*bcc0*/  HMMA.16816.F32.BF16 R116, R152.reuse, R174, R116 ;  /* 0x000000ae9874723c */ /* 0x040fe20000041874 */
[----:B------:R-:W4:Y:S07]  /*bcd0*/  LDSM.16.MT88.4 R172, [R225+0x16800] ;  /* 0x01680000e1ac783b */ /* 0x000f2e0000004200 */
[C---:B-1----:R-:W-:Y:S01]  /*bce0*/  HMMA.16816.F32.BF16 R120, R152.reuse, R156, R120 ;  /* 0x0000009c9878723c */ /* 0x042fe20000041878 */
[----:B------:R-:W1:Y:S07]  /*bcf0*/  MUFU.EX2 R193, R193 ;  /* 0x000000c100c17308 */ /* 0x000e6e0000000800 */
[C---:B------:R-:W-:Y:S01]  /*bd00*/  HMMA.16816.F32.BF16 R124, R152.reuse, R158, R124 ;  /* 0x0000009e987c723c */ /* 0x040fe2000004187c */
[----:B------:R-:W1:Y:S02]  /*bd10*/  LDSM.16.MT88.4 R156, [R228+0x11000] ;  /* 0x01100000e49c783b */ /* 0x000e640000004200 */
[----:B------:R-:W-:Y:S05]  /*bd20*/  MUFU.EX2 R194, R194 ;  /* 0x000000c200c27308 */ /* 0x000fea0000000800 */
[C---:B---3--:R-:W-:Y:S05]  /*bd30*/  HMMA.16816.F32.BF16 R128, R152.reuse, R160, R128 ;  /* 0x000000a09880723c */ /* 0x048fea0000041880 */
[----:B------:R-:W3:Y:S03]  /*bd40*/  MUFU.EX2 R195, R195 ;  /* 0x000000c300c37308 */ /* 0x000ee60000000800 */
[C---:B------:R-:W-:Y:S01]  /*bd50*/  HMMA.16816.F32.BF16 R132, R152.reuse, R162, R132 ;  /* 0x000000a29884723c */ /* 0x040fe20000041884 */
[----:B------:R-:W1:Y:S07]  /*bd60*/  LDSM.16.MT88.4 R160, [R225+0x11000] ;  /* 0x01100000e1a0783b */ /* 0x000e6e0000004200 */
[C---:B--2---:R-:W-:Y:S08]  /*bd70*/  HMMA.16816.F32.BF16 R136, R152.reuse, R168, R136 ;  /* 0x000000a89888723c */ /* 0x044ff00000041888 */
[C---:B------:R-:W-:Y:S01]  /*bd80*/  HMMA.16816.F32.BF16 R12, R152.reuse, R170, R12 ;  /* 0x000000aa980c723c */ /* 0x040fe2000004180c */
[----:B------:R-:W2:Y:S07]  /*bd90*/  LDSM.16.MT88.4 R168, [R224+0x11000] ;  /* 0x01100000e0a8783b */ /* 0x000eae0000004200 */
[C---:B----4-:R-:W-:Y:S08]  /*bda0*/  HMMA.16816.F32.BF16 R140, R152.reuse, R172, R140 ;  /* 0x000000ac988c723c */ /* 0x050ff0000004188c */
[C---:B------:R-:W-:Y:S01]  /*bdb0*/  HMMA.16816.F32.BF16 R144, R152.reuse, R174, R144 ;  /* 0x000000ae9890723c */ /* 0x040fe20000041890 */
[----:B------:R-:W-:Y:S07]  /*bdc0*/  LDSM.16.MT88.4 R172, [R226+0x13000] ;  /* 0x01300000e2ac783b */ /* 0x000fee0000004200 */
[C---:B------:R-:W-:Y:S07]  /*bdd0*/  HMMA.16816.F32.BF16 R16, R152.reuse, R20, R16 ;  /* 0x000000149810723c */ /* 0x040fee0000041810 */
[----:B-----5:R-:W-:Y:S01]  /*bde0*/  F2FP.BF16.PACK_AB R20, R189, R188 ;  /* 0x000000bcbd14723e */ /* 0x020fe200000010ff */
[----:B------:R-:W-:Y:S01]  /*bdf0*/  HMMA.16816.F32.BF16 R148, R152, R22, R148 ;  /* 0x000000169894723c */ /* 0x000fe20000041894 */
[----:B------:R-:W4:Y:S03]  /*be00*/  LDSM.16.MT88.4 R152, [R228+0x13000] ;  /* 0x01300000e498783b */ /* 0x000f260000004200 */
[----:B------:R-:W-:Y:S01]  /*be10*/  F2FP.BF16.PACK_AB R21, R191, R190 ;  /* 0x000000bebf15723e */ /* 0x000fe200000010ff */
[----:B------:R-:W-:Y:S02]  /*be20*/  FADD.FTZ R188, R188, R5 ;  /* 0x00000005bcbc7221 */ /* 0x000fe40000010000 */
[----:B-1----:R-:W-:Y:S01]  /*be30*/  F2FP.BF16.PACK_AB R22, R193, R192 ;  /* 0x000000c0c116723e */ /* 0x002fe200000010ff */
[----:B------:R-:W-:Y:S01]  /*be40*/  FADD.FTZ R190, R190, R207 ;  /* 0x000000cfbebe7221 */ /* 0x000fe20000010000 */
[----:B---3--:R-:W-:Y:S03]  /*be50*/  F2FP.BF16.PACK_AB R23, R195, R194 ;  /* 0x000000c2c317723e */ /* 0x008fe600000010ff */
[----:B------:R-:W-:Y:S02]  /*be60*/  FADD.FTZ R189, R189, R188 ;  /* 0x000000bcbdbd7221 */ /* 0x000fe40000010000 */
[----:B------:R-:W-:Y:S02]  /*be70*/  FADD.FTZ R191, R191, R190 ;  /* 0x000000bebfbf7221 */ /* 0x000fe40000010000 */
[C---:B------:R-:W-:Y:S05]  /*be80*/  HMMA.16816.F32.BF16 R8, R20.reuse, R156, R8 ;  /* 0x0000009c1408723c */ /* 0x040fea0000041808 */
[----:B------:R-:W-:Y:S02]  /*be90*/  FADD.FTZ R192, R192, R189 ;  /* 0x000000bdc0c07221 */ /* 0x000fe40000010000 */
[----:B------:R-:W-:Y:S01]  /*bea0*/  FADD.FTZ R194, R194, R191 ;  /* 0x000000bfc2c27221 */ /* 0x000fe20000010000 */
[C---:B------:R-:W-:Y:S01]  /*beb0*/  HMMA.16816.F32.BF16 R36, R20.reuse, R158, R36 ;  /* 0x0000009e1424723c */ /* 0x040fe20000041824 */
[----:B------:R-:W1:Y:S03]  /*bec0*/  LDSM.16.MT88.4 R156, [R226+0x15000] ;  /* 0x01500000e29c783b */ /* 0x000e660000004200 */
[----:B------:R-:W-:Y:S02]  /*bed0*/  FADD.FTZ R193, R193, R192 ;  /* 0x000000c0c1c17221 */ /* 0x000fe40000010000 */
[----:B------:R-:W-:Y:S02]  /*bee0*/  FADD.FTZ R195, R195, R194 ;  /* 0x000000c2c3c37221 */ /* 0x000fe40000010000 */
[C---:B------:R-:W-:Y:S08]  /*bef0*/  HMMA.16816.F32.BF16 R40, R20.reuse, R24, R40 ;  /* 0x000000181428723c */ /* 0x040ff00000041828 */
[C---:B------:R-:W-:Y:S01]  /*bf00*/  HMMA.16816.F32.BF16 R44, R20.reuse, R26, R44 ;  /* 0x0000001a142c723c */ /* 0x040fe2000004182c */
[----:B------:R-:W3:Y:S07]  /*bf10*/  LDSM.16.MT88.4 R24, [R225+0x15000] ;  /* 0x01500000e118783b */ /* 0x000eee0000004200 */
[C---:B------:R-:W-:Y:S08]  /*bf20*/  HMMA.16816.F32.BF16 R48, R20.reuse, R160, R48 ;  /* 0x000000a01430723c */ /* 0x040ff00000041830 */
[C---:B------:R-:W-:Y:S01]  /*bf30*/  HMMA.16816.F32.BF16 R52, R20.reuse, R162, R52 ;  /* 0x000000a21434723c */ /* 0x040fe20000041834 */
[----:B------:R-:W-:Y:S07]  /*bf40*/  LDSM.16.MT88.4 R160, [R228+0x17000] ;  /* 0x01700000e4a0783b */ /* 0x000fee0000004200 */
[C---:B--2---:R-:W-:Y:S08]  /*bf50*/  HMMA.16816.F32.BF16 R56, R20.reuse, R168, R56 ;  /* 0x000000a81438723c */ /* 0x044ff00000041838 */
[C---:B------:R-:W-:Y:S01]  /*bf60*/  HMMA.16816.F32.BF16 R60, R20.reuse, R170, R60 ;  /* 0x000000aa143c723c */ /* 0x040fe2000004183c */
[----:B------:R-:W-:Y:S07]  /*bf70*/  LDSM.16.MT88.4 R168, [R224+0x13800] ;  /* 0x01380000e0a8783b */ /* 0x000fee0000004200 */
[C---:B----4-:R-:W-:Y:S08]  /*bf80*/  HMMA.16816.F32.BF16 R64, R20.reuse, R152, R64 ;  /* 0x000000981440723c */ /* 0x050ff00000041840 */
[C---:B------:R-:W-:Y:S01]  /*bf90*/  HMMA.16816.F32.BF16 R68, R20.reuse, R154, R68 ;  /* 0x0000009a1444723c */ /* 0x040fe20000041844 */
[----:B------:R-:W2:Y:S07]  /*bfa0*/  LDSM.16.MT88.4 R152, [R224+0x15000] ;  /* 0x01500000e098783b */ /* 0x000eae0000004200 */
        /* <DEDUP_REMOVED lines=17> */
[----:B------:R-:W4:Y:S03]  /*c0c0*/  MUFU.EX2 R181, R181 ;  /* 0x000000b500b57308 */ /* 0x000f260000000800 */
[----:B------:R-:W-:Y:S03]  /*c0d0*/  FFMA.FTZ R200, R33, c[0x0][0x23c], -R200 ;  /* 0x00008f0021c87a23 */ /* 0x000fe600000108c8 */
[--C-:B------:R-:W-:Y:S01]  /*c0e0*/  FFMA.FTZ R186, R34, c[0x0][0x23c], -R199.reuse ;  /* 0x00008f0022ba7a23 */ /* 0x100fe200000108c7 */
[C---:B-1----:R-:W-:Y:S03]  /*c0f0*/  HMMA.16816.F32.BF16 R104, R20.reuse, R156, R104 ;  /* 0x0000009c1468723c */ /* 0x042fe60000041868 */
[----:B------:R-:W-:Y:S01]  /*c100*/  MUFU.EX2 R182, R182 ;  /* 0x000000b600b67308 */ /* 0x000fe20000000800 */
[----:B------:R-:W-:Y:S02]  /*c110*/  FFMA.FTZ R199, R35, c[0x0][0x23c], -R199 ;  /* 0x00008f0023c77a23 */ /* 0x000fe400000108c7 */
[----:B------:R-:W-:Y:S02]  /*c120*/  LDSM.16.MT88.4 R32, [R226+0x11800] ;  /* 0x01180000e220783b */ /* 0x000fe40000004200 */
[C---:B------:R-:W-:Y:S05]  /*c130*/  HMMA.16816.F32.BF16 R108, R20.reuse, R158, R108 ;  /* 0x0000009e146c723c */ /* 0x040fea000004186c */
[----:B------:R-:W1:Y:S01]  /*c140*/  MUFU.EX2 R183, R183 ;  /* 0x000000b700b77308 */ /* 0x000e620000000800 */
[----:B------:R-:W5:Y:S02]  /*c150*/  LDSM.16.MT88.4 R156, [R226+0x17000] ;  /* 0x01700000e29c783b */ /* 0x000f640000004200 */
[C---:B---3--:R-:W-:Y:S07]  /*c160*/  HMMA.16816.F32.BF16 R112, R20.reuse, R24, R112 ;  /* 0x000000181470723c */ /* 0x048fee0000041870 */
[----:B------:R-:W-:Y:S01]  /*c170*/  MUFU.EX2 R184, R184 ;  /* 0x000000b800b87308 */ /* 0x000fe20000000800 */
[C---:B------:R-:W-:Y:S01]  /*c180*/  HMMA.16816.F32.BF16 R116, R20.reuse, R26, R116 ;  /* 0x0000001a1474723c */ /* 0x040fe20000041874 */
[----:B------:R-:W3:Y:S07]  /*c190*/  LDSM.16.MT88.4 R24, [R225+0x17000] ;  /* 0x01700000e118783b */ /* 0x000eee0000004200 */
[C---:B--2---:R-:W-:Y:S01]  /*c1a0*/  HMMA.16816.F32.BF16 R120, R20.reuse, R152, R120 ;  /* 0x000000981478723c */ /* 0x044fe20000041878 */
[----:B------:R-:W2:Y:S07]  /*c1b0*/  MUFU.EX2 R185, R200 ;  /* 0x000000c800b97308 */ /* 0x000eae0000000800 */
[C---:B------:R-:W-:Y:S01]  /*c1c0*/  HMMA.16816.F32.BF16 R124, R20.reuse, R154, R124 ;  /* 0x0000009a147c723c */ /* 0x040fe2000004187c */
[----:B------:R-:W1:Y:S02]  /*c1d0*/  LDSM.16.MT88.4 R152, [R228+0x11800] ;  /* 0x01180000e498783b */ /* 0x000e640000004200 */
[----:B------:R-:W-:Y:S05]  /*c1e0*/  MUFU.EX2 R186, R186 ;  /* 0x000000ba00ba7308 */ /* 0x000fea0000000800 */
[C---:B------:R-:W-:Y:S05]  /*c1f0*/  HMMA.16816.F32.BF16 R128, R20.reuse, R160, R128 ;  /* 0x000000a01480723c */ /* 0x040fea0000041880 */
[----:B------:R-:W1:Y:S03]  /*c200*/  MUFU.EX2 R199, R199 ;  /* 0x000000c700c77308 */ /* 0x000e660000000800 */
[C---:B------:R-:W-:Y:S08]  /*c210*/  HMMA.16816.F32.BF16 R132, R20.reuse, R162, R132 ;  /* 0x000000a21484723c */ /* 0x040ff00000041884 */
[C---:B-----5:R-:W-:Y:S08]  /*c220*/  HMMA.16816.F32.BF16 R136, R20.reuse, R156, R136 ;  /* 0x0000009c1488723c */ /* 0x060ff00000041888 */
[C---:B------:R-:W-:Y:S01]  /*c230*/  HMMA.16816.F32.BF16 R12, R20.reuse, R158, R12 ;  /* 0x0000009e140c723c */ /* 0x040fe2000004180c */
[----:B------:R-:W5:Y:S07]  /*c240*/  LDSM.16.MT88.4 R156, [R225+0x11800] ;  /* 0x01180000e19c783b */ /* 0x000f6e0000004200 */
[C---:B---3--:R-:W-:Y:S08]  /*c250*/  HMMA.16816.F32.BF16 R140, R20.reuse, R24, R140 ;  /* 0x00000018148c723c */ /* 0x048ff0000004188c */
[C---:B------:R-:W-:Y:S01]  /*c260*/  HMMA.16816.F32.BF16 R144, R20.reuse, R26, R144 ;  /* 0x0000001a1490723c */ /* 0x040fe20000041890 */
[----:B------:R-:W3:Y:S07]  /*c270*/  LDSM.16.MT88.4 R24, [R224+0x11800] ;  /* 0x01180000e018783b */ /* 0x000eee0000004200 */
[C---:B------:R-:W-:Y:S08]  /*c280*/  HMMA.16816.F32.BF16 R16, R20.reuse, R28, R16 ;  /* 0x0000001c1410723c */ /* 0x040ff00000041810 */
[----:B------:R-:W-:Y:S01]  /*c290*/  HMMA.16816.F32.BF16 R148, R20, R30, R148 ;  /* 0x0000001e1494723c */ /* 0x000fe20000041894 */
[----:B------:R-:W-:Y:S06]  /*c2a0*/  LDSM.16.MT88.4 R28, [R226+0x13800] ;  /* 0x01380000e21c783b */ /* 0x000fec0000004200 */
[----:B----4-:R-:W-:Y:S01]  /*c2b0*/  F2FP.BF16.PACK_AB R20, R181, R180 ;  /* 0x000000b4b514723e */ /* 0x010fe200000010ff */
[----:B------:R-:W-:Y:S01]  /*c2c0*/  FADD.FTZ R180, R180, R193 ;  /* 0x000000c1b4b47221 */ /* 0x000fe20000010000 */
[----:B-1----:R-:W-:Y:S03]  /*c2d0*/  F2FP.BF16.PACK_AB R21, R183, R182 ;  /* 0x000000b6b715723e */ /* 0x002fe600000010ff */
[----:B--2---:R-:W-:Y:S01]  /*c2e0*/  F2FP.BF16.PACK_AB R22, R185, R184 ;  /* 0x000000b8b916723e */ /* 0x004fe200000010ff */
[----:B------:R-:W-:Y:S01]  /*c2f0*/  FADD.FTZ R182, R182, R195 ;  /* 0x000000c3b6b67221 */ /* 0x000fe20000010000 */
[----:B------:R-:W-:Y:S01]  /*c300*/  F2FP.BF16.PACK_AB R23, R199, R186 ;  /* 0x000000bac717723e */ /* 0x000fe200000010ff */
[----:B------:R-:W-:Y:S02]  /*c310*/  FADD.FTZ R181, R181, R180 ;  /* 0x000000b4b5b57221 */ /* 0x000fe40000010000 */
[----:B------:R-:W-:Y:S02]  /*c320*/  FADD.FTZ R183, R183, R182 ;  /* 0x000000b6b7b77221 */ /* 0x000fe40000010000 */
[----:B------:R-:W-:Y:S02]  /*c330*/  FADD.FTZ R184, R184, R181 ;  /* 0x000000b5b8b87221 */ /* 0x000fe40000010000 */
[C---:B------:R-:W-:Y:S01]  /*c340*/  HMMA.16816.F32.BF16 R160, R20.reuse, R152, R8 ;  /* 0x0000009814a0723c */ /* 0x040fe20000041808 */
        /* <DEDUP_REMOVED lines=8> */
[----:B------:R-:W4:Y:S07]  /*c3d0*/  LDSM.16.MT88.4 R32, [R228+0x15800] ;  /* 0x01580000e420783b */ /* 0x000f2e0000004200 */
[C---:B-----5:R-:W-:Y:S08]  /*c3e0*/  HMMA.16816.F32.BF16 R48, R20.reuse, R156, R48 ;  /* 0x0000009c1430723c */ /* 0x060ff00000041830 */
[C---:B------:R-:W-:Y:S01]  /*c3f0*/  HMMA.16816.F32.BF16 R52, R20.reuse, R158, R52 ;  /* 0x0000009e1434723c */ /* 0x040fe20000041834 */
[----:B------:R-:W5:Y:S07]  /*c400*/  LDSM.16.MT88.4 R156, [R224+0x15800] ;  /* 0x01580000e09c783b */ /* 0x000f6e0000004200 */
[C---:B---3--:R-:W-:Y:S08]  /*c410*/  HMMA.16816.F32.BF16 R56, R20.reuse, R24, R56 ;  /* 0x000000181438723c */ /* 0x048ff00000041838 */
[C---:B------:R-:W-:Y:S01]  /*c420*/  HMMA.16816.F32.BF16 R60, R20.reuse, R26, R60 ;  /* 0x0000001a143c723c */ /* 0x040fe2000004183c */
[----:B------:R-:W3:Y:S07]  /*c430*/  LDSM.16.MT88.4 R24, [R228+0x17800] ;  /* 0x01780000e418783b */ /* 0x000eee0000004200 */
[C---:B-1----:R-:W-:Y:S08]  /*c440*/  HMMA.16816.F32.BF16 R64, R20.reuse, R8, R64 ;  /* 0x000000081440723c */ /* 0x042ff00000041840 */
[C---:B------:R-:W-:Y:S01]  /*c450*/  HMMA.16816.F32.BF16 R68, R20.reuse, R10, R68 ;  /* 0x0000000a1444723c */ /* 0x040fe20000041844 */
[----:B------:R-:W1:Y:S07]  /*c460*/  LDSM.16.MT88.4 R8, [R226+0x17800] ;  /* 0x01780000e208783b */ /* 0x000e6e0000004200 */
[C---:B------:R-:W-:Y:S08]  /*c470*/  HMMA.16816.F32.BF16 R72, R20.reuse, R28, R72 ;  /* 0x0000001c1448723c */ /* 0x040ff00000041848 */
[C---:B------:R-:W-:Y:S01]  /*c480*/  HMMA.16816.F32.BF16 R76, R20.reuse, R30, R76 ;  /* 0x0000001e144c723c */ /* 0x040fe2000004184c */
[----:B------:R-:W1:Y:S07]  /*c490*/  LDSM.16.MT88.4 R28, [R225+0x17800] ;  /* 0x01780000e11c783b */ /* 0x000e6e0000004200 */
[C---:B--2---:R-:W-:Y:S08]  /*c4a0*/  HMMA.16816.F32.BF16 R80, R20.reuse, R152, R80 ;  /* 0x000000981450723c */ /* 0x044ff00000041850 */
        /* <DEDUP_REMOVED lines=9> */
[C---:B-----5:R-:W-:Y:S08]  /*c540*/  HMMA.16816.F32.BF16 R120, R20.reuse, R156, R120 ;  /* 0x0000009c1478723c */ /* 0x060ff00000041878 */
[C---:B------:R-:W-:Y:S08]  /*c550*/  HMMA.16816.F32.BF16 R124, R20.reuse, R158, R124 ;  /* 0x0000009e147c723c */ /* 0x040ff0000004187c */
[C---:B---3--:R-:W-:Y:S08]  /*c560*/  HMMA.16816.F32.BF16 R128, R20.reuse, R24, R128 ;  /* 0x000000181480723c */ /* 0x048ff00000041880 */
[C---:B------:R-:W-:Y:S01]  /*c570*/  HMMA.16816.F32.BF16 R132, R20.reuse, R26, R132 ;  /* 0x0000001a1484723c */ /* 0x040fe20000041884 */
[----:B------:R-:W2:Y:S07]  /*c580*/  LDSM.16.MT88.4 R24, [R224+0x17800] ;  /* 0x01780000e018783b */ /* 0x000eae0000004200 */
[C---:B-1----:R-:W-:Y:S08]  /*c590*/  HMMA.16816.F32.BF16 R136, R20.reuse, R8, R136 ;  /* 0x000000081488723c */ /* 0x042ff00000041888 */
[C---:B------:R-:W-:Y:S08]  /*c5a0*/  HMMA.16816.F32.BF16 R156, R20.reuse, R10, R12 ;  /* 0x0000000a149c723c */ /* 0x040ff0000004180c */
[C---:B------:R-:W-:Y:S08]  /*c5b0*/  HMMA.16816.F32.BF16 R140, R20.reuse, R28, R140 ;  /* 0x0000001c148c723c */ /* 0x040ff0000004188c */
[C---:B------:R-:W-:Y:S08]  /*c5c0*/  HMMA.16816.F32.BF16 R144, R20.reuse, R30, R144 ;  /* 0x0000001e1490723c */ /* 0x040ff00000041890 */
[C---:B--2---:R-:W-:Y:S08]  /*c5d0*/  HMMA.16816.F32.BF16 R152, R20.reuse, R24, R16 ;  /* 0x000000181498723c */ /* 0x044ff00000041810 */
[----:B------:R-:W-:Y:S01]  /*c5e0*/  HMMA.16816.F32.BF16 R148, R20, R26, R148 ;  /* 0x0000001a1494723c */ /* 0x000fe20000041894 */
[----:B------:R-:W-:-:S07]  /*c5f0*/  @P0 BRA `(.L_x_1497) ;  /* 0xffffbb4000000947 */ /* 0x000fce000383ffff */
.L_x_1493:
[----:B------:R-:W1:Y:S01]  /*c600*/  SHFL.BFLY PT, R0, R241, 0x2, 0x1f ;  /* 0x0c401f00f1007f89 */ /* 0x000e6200000e0000 */
[----:B------:R-:W-:Y:S01]  /*c610*/  MOV R7, 0x3f800000 ;  /* 0x3f80000000077802 */ /* 0x000fe20000000f00 */
[----:B------:R-:W2:Y:S01]  /*c620*/  S2UR UR9, SR_CTAID.Z ;  /* 0x00000000000979c3 */ /* 0x000ea20000002700 */
[----:B------:R-:W-:Y:S01]  /*c630*/  MOV R6, 0x3f800000 ;  /* 0x3f80000000067802 */ /* 0x000fe20000000f00 */
[----:B------:R-:W3:Y:S01]  /*c640*/  SHFL.BFLY PT, R2, R243, 0x2, 0x1f ;  /* 0x0c401f00f3027f89 */ /* 0x000ee200000e0000 */
[----:B------:R-:W-:Y:S01]  /*c650*/  UIADD3 UR8, -UR27, URZ, URZ ;  /* 0x0000003f1b087290 */ /* 0x000fe2000fffe13f */
[----:B------:R-:W-:Y:S01]  /*c660*/  BSSY B0, `(.L_x_1498) ;  /* 0x0000149000007945 */ /* 0x000fe20003800000 */
[----:B------:R-:W-:Y:S01]  /*c670*/  ULDC UR6, c[0x0][0x1c0] ;  /* 0x0000700000067ab9 */ /* 0x000fe20000000800 */
[----:B------:R-:W4:Y:S01]  /*c680*/  S2R R11, SR_TID.X ;  /* 0x00000000000b7919 */ /* 0x000f220000002100 */
[----:B------:R-:W-:Y:S01]  /*c690*/  ULDC.64 UR4, c[0x0][0x210] ;  /* 0x0000840000047ab9 */ /* 0x000fe20000000a00 */
[----:B------:R-:W5:Y:S08]  /*c6a0*/  S2UR UR7, SR_CTAID.Y ;  /* 0x00000000000779c3 */ /* 0x000f700000002600 */
[----:B------:R-:W5:Y:S01]  /*c6b0*/  S2UR UR10, SR_CTAID.X ;  /* 0x00000000000a79c3 */ /* 0x000f620000002500 */
[----:B-1----:R-:W-:-:S02]  /*c6c0*/  FADD.FTZ R5, R0, R241 ;  /* 0x000000f100057221 */ /* 0x002fc40000010000 */
[----:B------:R-:W1:Y:S01]  /*c6d0*/  S2R R0, SR_TID.X ;  /* 0x0000000000007919 */ /* 0x000e620000002100 */
[----:B--2---:R-:W-:Y:S01]  /*c6e0*/  UIMAD UR8, UR8, UR6, UR9 ;  /* 0x00000006080872a4 */ /* 0x004fe2000f8e0209 */
[----:B---3--:R-:W-:Y:S02]  /*c6f0*/  FADD.FTZ R13, R2, R243 ;  /* 0x000000f3020d7221 */ /* 0x008fe40000010000 */
[----:B------:R-:W2:Y:S01]  /*c700*/  SHFL.BFLY PT, R2, R5, 0x1, 0x1f ;  /* 0x0c201f0005027f89 */ /* 0x000ea200000e0000 */
[----:B----4-:R-:W-:-:S03]  /*c710*/  SHF.R.S32.HI R8, RZ, 0x1f, R11 ;  /* 0x0000001fff087819 */ /* 0x010fc6000001140b */
[----:B------:R-:W3:Y:S01]  /*c720*/  SHFL.BFLY PT, R4, R13, 0x1, 0x1f ;  /* 0x0c201f000d047f89 */ /* 0x000ee200000e0000 */
[----:B-----5:R-:W-:Y:S01]  /*c730*/  UIMAD UR4, UR7, UR4, UR27 ;  /* 0x00000004070472a4 */ /* 0x020fe2000f8e021b */
[----:B------:R-:W-:-:S03]  /*c740*/  LEA.HI R8, R8, R11, RZ, 0x4 ;  /* 0x0000000b08087211 */ /* 0x000fc600078f20ff */
[----:B------:R-:W-:Y:S01]  /*c750*/  UIMAD UR4, UR4, UR6, UR8 ;  /* 0x00000006040472a4 */ /* 0x000fe2000f8e0208 */
[----:B------:R-:W-:Y:S01]  /*c760*/  SHF.R.S32.HI R8, RZ, 0x4, R8 ;  /* 0x00000004ff087819 */ /* 0x000fe20000011408 */
[----:B------:R-:W-:-:S04]  /*c770*/  USHF.L.U32 UR10, UR10, 0x6, URZ ;  /* 0x000000060a0a7899 */ /* 0x000fc8000800063f */
[----:B------:R-:W-:Y:S01]  /*c780*/  UIMAD UR5, UR4, UR5, UR10 ;  /* 0x00000005040572a4 */ /* 0x000fe2000f8e020a */
[----:B-1----:R-:W-:-:S04]  /*c790*/  SHF.R.S32.HI R9, RZ, 0x1f, R0 ;  /* 0x0000001fff097819 */ /* 0x002fc80000011400 */
[-C--:B------:R-:W-:Y:S01]  /*c7a0*/  LEA.HI R10, R9, R0.reuse, RZ, 0x2 ;  /* 0x00000000090a7211 */ /* 0x080fe200078f10ff */
[----:B--2---:R-:W-:Y:S01]  /*c7b0*/  FADD.FTZ R2, R5, R2 ;  /* 0x0000000205027221 */ /* 0x004fe20000010000 */
[----:B------:R-:W-:Y:S01]  /*c7c0*/  LEA.HI R11, R9, R0, RZ, 0x4 ;  /* 0x00000000090b7211 */ /* 0x000fe200078f20ff */
[----:B---3--:R-:W-:Y:S01]  /*c7d0*/  FADD.FTZ R4, R13, R4 ;  /* 0x000000040d047221 */ /* 0x008fe20000010000 */
[--C-:B------:R-:W-:Y:S02]  /*c7e0*/  SHF.R.S32.HI R12, RZ, 0x2, R10.reuse ;  /* 0x00000002ff0c7819 */ /* 0x100fe4000001140a */
[----:B------:R-:W-:Y:S01]  /*c7f0*/  SHF.R.S32.HI R5, RZ, 0x1f, R10 ;  /* 0x0000001fff057819 */ /* 0x000fe2000001140a */
[----:B------:R-:W-:Y:S01]  /*c800*/  BAR.SYNC.DEFER_BLOCKING 0x0 ;  /* 0x0000000000007b1d */ /* 0x000fe20000010000 */
[----:B------:R-:W-:Y:S02]  /*c810*/  FSETP.NE.FTZ.AND P4, PT, R4, RZ, PT ;  /* 0x000000ff0400720b */ /* 0x000fe40003f95000 */
[----:B------:R-:W-:-:S02]  /*c820*/  FSETP.NE.FTZ.AND P3, PT, R2, RZ, PT ;  /* 0x000000ff0200720b */ /* 0x000fc40003f75000 */
[----:B------:R-:W-:Y:S02]  /*c830*/  LEA.HI R5, R5, R12, RZ, 0x3 ;  /* 0x0000000c05057211 */ /* 0x000fe400078f18ff */
[----:B------:R-:W-:Y:S02]  /*c840*/  LEA.HI R9, R9, R0, RZ, 0x5 ;  /* 0x0000000009097211 */ /* 0x000fe400078f28ff */
[----:B------:R-:W-:Y:S02]  /*c850*/  LOP3.LUT R5, R5, 0xfffffff8, RZ, 0xc0, !PT ;  /* 0xfffffff805057812 */ /* 0x000fe400078ec0ff */
[----:B------:R-:W-:Y:S02]  /*c860*/  LOP3.LUT R15, R10, 0x1ffffffc, RZ, 0xc0, !PT ;  /* 0x1ffffffc0a0f7812 */ /* 0x000fe400078ec0ff */
[----:B------:R-:W-:Y:S01]  /*c870*/  LOP3.LUT R11, R11, 0xfffffff0, RZ, 0xc0, !PT ;  /* 0xfffffff00b0b7812 */ /* 0x000fe200078ec0ff */
[----:B------:R-:W1:Y:S01]  /*c880*/  @P4 MUFU.RCP R7, R4 ;  /* 0x0000000400074308 */ /* 0x000e620000001000 */
[----:B------:R-:W-:-:S02]  /*c890*/  IADD3 R5, R12, -R5, RZ ;  /* 0x800000050c057210 */ /* 0x000fc40007ffe0ff */
[----:B------:R-:W-:Y:S02]  /*c8a0*/  SHF.R.S32.HI R10, RZ, 0x5, R9 ;  /* 0x00000005ff0a7819 */ /* 0x000fe40000011409 */
[-C--:B------:R-:W-:Y:S02]  /*c8b0*/  IADD3 R15, -R15, R0.reuse, RZ ;  /* 0x000000000f0f7210 */ /* 0x080fe40007ffe1ff */
[----:B------:R-:W-:Y:S01]  /*c8c0*/  IADD3 R11, -R11, R0, RZ ;  /* 0x000000000b0b7210 */ /* 0x000fe20007ffe1ff */
[----:B------:R-:W2:Y:S01]  /*c8d0*/  @P3 MUFU.RCP R6, R2 ;  /* 0x0000000200063308 */ /* 0x000ea20000001000 */
[C---:B------:R-:W-:Y:S02]  /*c8e0*/  LOP3.LUT R14, R5.reuse, 0x1, RZ, 0xc0, !PT ;  /* 0x00000001050e7812 */ /* 0x040fe400078ec0ff */
[----:B------:R-:W-:Y:S02]  /*c8f0*/  LEA R12, R10, R15, 0x9 ;  /* 0x0000000f0a0c7211 */ /* 0x000fe400078e48ff */
[----:B------:R-:W-:-:S02]  /*c900*/  SHF.L.U32 R17, R5, 0x6, RZ ;  /* 0x0000000605117819 */ /* 0x000fc400000006ff */
[----:B------:R-:W-:Y:S01]  /*c910*/  SHF.L.U32 R13, R8, 0x6, RZ ;  /* 0x00000006080d7819 */ /* 0x000fe200000006ff */
[----:B-1----:R-:W-:Y:S01]  /*c920*/  FMUL.FTZ R160, R7, R160 ;  /* 0x000000a007a07220 */ /* 0x002fe20000410000 */
[----:B------:R-:W-:Y:S01]  /*c930*/  LEA.HI R15, R11, R11, RZ, 0x1 ;  /* 0x0000000b0b0f7211 */ /* 0x000fe200078f08ff */
[C---:B------:R-:W-:Y:S01]  /*c940*/  FMUL.FTZ R161, R7.reuse, R161 ;  /* 0x000000a107a17220 */ /* 0x040fe20000410000 */
[----:B------:R-:W-:Y:S01]  /*c950*/  ISETP.NE.U32.AND P0, PT, R14, 0x1, PT ;  /* 0x000000010e00780c */ /* 0x000fe20003f05070 */
[----:B------:R-:W-:Y:S01]  /*c960*/  FMUL.FTZ R36, R7, R36 ;  /* 0x0000002407247220 */ /* 0x000fe20000410000 */
[----:B------:R-:W-:Y:S01]  /*c970*/  LOP3.LUT R17, R17, 0x1c0, RZ, 0xc0, !PT ;  /* 0x000001c011117812 */ /* 0x000fe200078ec0ff */
[----:B------:R-:W-:Y:S01]  /*c980*/  FMUL.FTZ R37, R7, R37 ;  /* 0x0000002507257220 */ /* 0x000fe20000410000 */
[----:B------:R-:W-:Y:S01]  /*c990*/  LOP3.LUT R13, R13, 0x1c0, RZ, 0xc0, !PT ;  /* 0x000001c00d0d7812 */ /* 0x000fe200078ec0ff */
[C---:B--2---:R-:W-:Y:S01]  /*c9a0*/  FMUL.FTZ R163, R6.reuse, R163 ;  /* 0x000000a306a37220 */ /* 0x044fe20000410000 */
[----:B------:R-:W-:Y:S01]  /*c9b0*/  SHF.L.U32 R14, R15, 0x2, RZ ;  /* 0x000000020f0e7819 */ /* 0x000fe200000006ff */
[C---:B------:R-:W-:Y:S01]  /*c9c0*/  FMUL.FTZ R162, R6.reuse, R162 ;  /* 0x000000a206a27220 */ /* 0x040fe20000410000 */
[----:B------:R-:W-:Y:S01]  /*c9d0*/  LEA.HI R17, R17, R17, RZ, 0x1d ;  /* 0x0000001111117211 */ /* 0x000fe200078fe8ff */
[C---:B------:R-:W-:Y:S01]  /*c9e0*/  FMUL.FTZ R39, R6.reuse, R39 ;  /* 0x0000002706277220 */ /* 0x040fe20000410000 */
[----:B------:R-:W-:Y:S01]  /*c9f0*/  LOP3.LUT R14, R13, 0x38, R14, 0xf8, !PT ;  /* 0x000000380d0e7812 */ /* 0x000fe200078ef80e */
[----:B------:R-:W-:Y:S01]  /*ca00*/  FMUL.FTZ R38, R6, R38 ;  /* 0x0000002606267220 */ /* 0x000fe20000410000 */
[----:B------:R-:W-:Y:S01]  /*ca10*/  SHF.R.U32.HI R13, RZ, 0x3, R13 ;  /* 0x00000003ff0d7819 */ /* 0x000fe2000001160d */
[----:B------:R-:W-:Y:S01]  /*ca20*/  FMUL.FTZ R40, R7, R40 ;  /* 0x0000002807287220 */ /* 0x000fe20000410000 */
[----:B------:R-:W-:Y:S01]  /*ca30*/  LOP3.LUT R16, R15, 0xffffffe, RZ, 0xc0, !PT ;  /* 0x0ffffffe0f107812 */ /* 0x000fe200078ec0ff */
[----:B------:R-:W-:Y:S01]  /*ca40*/  FMUL.FTZ R41, R7, R41 ;  /* 0x0000002907297220 */ /* 0x000fe20000410000 */
[----:B------:R-:W-:Y:S01]  /*ca50*/  LEA R12, R12, R17, 0x1 ;  /* 0x000000110c0c7211 */ /* 0x000fe200078e08ff */
[----:B------:R-:W-:Y:S01]  /*ca60*/  FMUL.FTZ R43, R6, R43 ;  /* 0x0000002b062b7220 */ /* 0x000fe20000410000 */
[----:B------:R-:W-:Y:S01]  /*ca70*/  LOP3.LUT R13, R14, R13, RZ, 0x3c, !PT ;  /* 0x0000000d0e0d7212 */ /* 0x000fe200078e3cff */
[----:B------:R-:W-:Y:S01]  /*ca80*/  FMUL.FTZ R42, R6, R42 ;  /* 0x0000002a062a7220 */ /* 0x000fe20000410000 */
[----:B------:R-:W-:Y:S01]  /*ca90*/  IADD3 R16, R11, -R16, RZ ;  /* 0x800000100b107210 */ /* 0x000fe20007ffe0ff */
[----:B------:R-:W-:Y:S01]  /*caa0*/  FMUL.FTZ R44, R7, R44 ;  /* 0x0000002c072c7220 */ /* 0x000fe20000410000 */
[----:B------:R-:W-:Y:S01]  /*cab0*/  R2P PR, R5, 0x6 ;  /* 0x0000000605007804 */ /* 0x000fe20000000000 */
[C---:B------:R-:W-:Y:S01]  /*cac0*/  FMUL.FTZ R45, R7.reuse, R45 ;  /* 0x0000002d072d7220 */ /* 0x040fe20000410000 */
[----:B------:R-:W-:Y:S01]  /*cad0*/  LEA R5, R16, R13, 0x2 ;  /* 0x0000000d10057211 */ /* 0x000fe200078e10ff */
[C---:B------:R-:W-:Y:S01]  /*cae0*/  FMUL.FTZ R47, R6.reuse, R47 ;  /* 0x0000002f062f7220 */ /* 0x040fe20000410000 */
[----:B------:R-:W-:Y:S01]  /*caf0*/  MOV R13, 0x80 ;  /* 0x00000080000d7802 */ /* 0x000fe20000000f00 */
[C---:B------:R-:W-:Y:S01]  /*cb00*/  FMUL.FTZ R46, R6.reuse, R46 ;  /* 0x0000002e062e7220 */ /* 0x040fe20000410000 */
[----:B------:R-:W-:Y:S01]  /*cb10*/  STS.64 [R12.X4], R160 ;  /* 0x000000a00c007388 */ /* 0x000fe20000004a00 */
[----:B------:R-:W-:Y:S01]  /*cb20*/  FMUL.FTZ R48, R7, R48 ;  /* 0x0000003007307220 */ /* 0x000fe20000410000 */
[----:B------:R-:W-:Y:S01]  /*cb30*/  SEL R13, R13, 0xffffff80, !P2 ;  /* 0xffffff800d0d7807 */ /* 0x000fe20005000000 */
[----:B------:R-:W-:Y:S01]  /*cb40*/  FMUL.FTZ R49, R7, R49 ;  /* 0x0000003107317220 */ /* 0x000fe20000410000 */
[----:B------:R-:W-:Y:S01]  /*cb50*/  STS.64 [R12.X4+0x800], R162 ;  /* 0x000800a20c007388 */ /* 0x000fe20000004a00 */
[C---:B------:R-:W-:Y:S01]  /*cb60*/  FMUL.FTZ R51, R6.reuse, R51 ;  /* 0x0000003306337220 */ /* 0x040fe20000410000 */
[----:B------:R-:W-:Y:S01]  /*cb70*/  LOP3.LUT R9, R9, 0xffffffe0, RZ, 0xc0, !PT ;  /* 0xffffffe009097812 */ /* 0x000fe200078ec0ff */
[----:B------:R-:W-:Y:S01]  /*cb80*/  FMUL.FTZ R50, R6, R50 ;  /* 0x0000003206327220 */ /* 0x000fe20000410000 */
[----:B------:R-:W1:Y:S01]  /*cb90*/  @P4 MUFU.LG2 R4, R4 ;  /* 0x0000000400044308 */ /* 0x000e620000000c00 */
[----:B------:R-:W-:Y:S01]  /*cba0*/  FMUL.FTZ R52, R7, R52 ;  /* 0x0000003407347220 */ /* 0x000fe20000410000 */
[----:B------:R-:W-:Y:S01]  /*cbb0*/  IADD3 R0, -R9, R0, RZ ;  /* 0x0000000009007210 */ /* 0x000fe20007ffe1ff */
[----:B------:R-:W-:-:S02]  /*cbc0*/  FMUL.FTZ R53, R7, R53 ;  /* 0x0000003507357220 */ /* 0x000fc40000410000 */
[C---:B------:R-:W-:Y:S02]  /*cbd0*/  FMUL.FTZ R55, R6.reuse, R55 ;  /* 0x0000003706377220 */ /* 0x040fe40000410000 */
[C---:B------:R-:W-:Y:S01]  /*cbe0*/  FMUL.FTZ R54, R6.reuse, R54 ;  /* 0x0000003606367220 */ /* 0x040fe20000410000 */
[----:B------:R-:W2:Y:S01]  /*cbf0*/  @P3 MUFU.LG2 R2, R2 ;  /* 0x0000000200023308 */ /* 0x000ea20000000c00 */
[C---:B------:R-:W-:Y:S02]  /*cc00*/  FMUL.FTZ R56, R7.reuse, R56 ;  /* 0x0000003807387220 */ /* 0x040fe40000410000 */
[----:B------:R-:W-:Y:S02]  /*cc10*/  FMUL.FTZ R57, R7, R57 ;  /* 0x0000003907397220 */ /* 0x000fe40000410000 */
[C---:B------:R-:W-:Y:S02]  /*cc20*/  FMUL.FTZ R59, R6.reuse, R59 ;  /* 0x0000003b063b7220 */ /* 0x040fe40000410000 */
[----:B------:R-:W-:-:S02]  /*cc30*/  FMUL.FTZ R58, R6, R58 ;  /* 0x0000003a063a7220 */ /* 0x000fc40000410000 */
[C---:B------:R-:W-:Y:S02]  /*cc40*/  FMUL.FTZ R60, R7.reuse, R60 ;  /* 0x0000003c073c7220 */ /* 0x040fe40000410000 */
[C---:B------:R-:W-:Y:S02]  /*cc50*/  FMUL.FTZ R61, R7.reuse, R61 ;  /* 0x0000003d073d7220 */ /* 0x040fe40000410000 */
        /* <DEDUP_REMOVED lines=95> */
[----:B------:R-:W-:Y:S01]  /*d250*/  FMUL.FTZ R149, R7, R149 ;  /* 0x0000009507957220 */ /* 0x000fe20000410000 */
[----:B------:R-:W-:Y:S01]  /*d260*/  MOV R7, 0x40 ;  /* 0x0000004000077802 */ /* 0x000fe20000000f00 */
[C---:B------:R-:W-:Y:S02]  /*d270*/  FMUL.FTZ R151, R6.reuse, R151 ;  /* 0x0000009706977220 */ /* 0x040fe40000410000 */
[----:B------:R-:W-:Y:S01]  /*d280*/  FMUL.FTZ R150, R6, R150 ;  /* 0x0000009606967220 */ /* 0x000fe20000410000 */
[----:B------:R-:W-:Y:S01]  /*d290*/  SHF.L.U32 R6, R12, 0x2, RZ ;  /* 0x000000020c067819 */ /* 0x000fe200000006ff */
[----:B-1----:R-:W-:Y:S01]  /*d2a0*/  @P4 FMUL.FTZ R9, R4, 0.69314718246459960938 ;  /* 0x3f31721804094820 */ /* 0x002fe20000410000 */
[----:B------:R-:W-:Y:S01]  /*d2b0*/  SEL R7, R7, 0xffffffc0, !P1 ;  /* 0xffffffc007077807 */ /* 0x000fe20004800000 */
[----:B--2---:R-:W-:Y:S01]  /*d2c0*/  @P3 FMUL.FTZ R2, R2, 0.69314718246459960938 ;  /* 0x3f31721802023820 */ /* 0x004fe20000410000 */
[----:B------:R-:W-:-:S02]  /*d2d0*/  IADD3 R14, R6, -0x20, RZ ;  /* 0xffffffe0060e7810 */ /* 0x000fc40007ffe0ff */
[C---:B------:R-:W-:Y:S02]  /*d2e0*/  @P0 IADD3 R14, R6.reuse, 0x20, RZ ;  /* 0x00000020060e0810 */ /* 0x040fe40007ffe0ff */
[C---:B------:R-:W-:Y:S02]  /*d2f0*/  IADD3 R15, R6.reuse, R7, RZ ;  /* 0x00000007060f7210 */ /* 0x040fe40007ffe0ff */
[-C--:B------:R-:W-:Y:S01]  /*d300*/  IADD3 R16, R7, R14.reuse, RZ ;  /* 0x0000000e07107210 */ /* 0x080fe20007ffe0ff */
[----:B------:R-:W-:Y:S01]  /*d310*/  STS.64 [R14], R36 ;  /* 0x000000240e007388 */ /* 0x000fe20000000a00 */
[-C--:B------:R-:W-:Y:S02]  /*d320*/  IADD3 R6, R6, R13.reuse, RZ ;  /* 0x0000000d06067210 */ /* 0x080fe40007ffe0ff */
[----:B------:R-:W-:Y:S01]  /*d330*/  IADD3 R7, R13, R14, RZ ;  /* 0x0000000e0d077210 */ /* 0x000fe20007ffe0ff */
[----:B------:R-:W-:Y:S01]  /*d340*/  STS.64 [R14+0x800], R38 ;  /* 0x000800260e007388 */ /* 0x000fe20000000a00 */
[----:B------:R-:W-:-:S02]  /*d350*/  IADD3 R17, R15, R13, RZ ;  /* 0x0000000d0f117210 */ /* 0x000fc40007ffe0ff */
[----:B------:R-:W-:Y:S01]  /*d360*/  IADD3 R13, R16, R13, RZ ;  /* 0x0000000d100d7210 */ /* 0x000fe20007ffe0ff */
[----:B------:R-:W-:Y:S01]  /*d370*/  STS.64 [R15], R40 ;  /* 0x000000280f007388 */ /* 0x000fe20000000a00 */
[----:B------:R-:W-:-:S03]  /*d380*/  LOP3.LUT P0, RZ, R0, 0x3, RZ, 0xc0, !PT ;  /* 0x0000000300ff7812 */ /* 0x000fc6000780c0ff */
[----:B------:R-:W-:Y:S04]  /*d390*/  STS.64 [R15+0x800], R42 ;  /* 0x0008002a0f007388 */ /* 0x000fe80000000a00 */
[----:B------:R-:W-:Y:S04]  /*d3a0*/  STS.64 [R16], R44 ;  /* 0x0000002c10007388 */ /* 0x000fe80000000a00 */
        /* <DEDUP_REMOVED lines=9> */
[----:B------:R-:W-:Y:S04]  /*d440*/  STS.64 [R12.X4+0x4000], R64 ;  /* 0x004000400c007388 */ /* 0x000fe80000004a00 */
[----:B------:R-:W-:Y:S04]  /*d450*/  STS.64 [R12.X4+0x4800], R66 ;  /* 0x004800420c007388 */ /* 0x000fe80000004a00 */
[----:B------:R-:W-:Y:S04]  /*d460*/  STS.64 [R14+0x4000], R68 ;  /* 0x004000440e007388 */ /* 0x000fe80000000a00 */
        /* <DEDUP_REMOVED lines=38> */
[----:B------:R1:W-:Y:S04]  /*d6d0*/  STS.64 [R6+0xc800], R142 ;  /* 0x00c8008e06007388 */ /* 0x0003e80000000a00 */
[----:B------:R-:W-:Y:S04]  /*d6e0*/  STS.64 [R7+0xc000], R144 ;  /* 0x00c0009007007388 */ /* 0x000fe80000000a00 */
[----:B------:R2:W-:Y:S04]  /*d6f0*/  STS.64 [R7+0xc800], R146 ;  /* 0x00c8009207007388 */ /* 0x0005e80000000a00 */
[----:B------:R-:W-:Y:S04]  /*d700*/  STS.64 [R17+0xc000], R152 ;  /* 0x00c0009811007388 */ /* 0x000fe80000000a00 */
[----:B------:R-:W-:Y:S04]  /*d710*/  STS.64 [R17+0xc800], R154 ;  /* 0x00c8009a11007388 */ /* 0x000fe80000000a00 */
[----:B------:R-:W-:Y:S04]  /*d720*/  STS.64 [R13+0xc000], R148 ;  /* 0x00c000940d007388 */ /* 0x000fe80000000a00 */
[----:B------:R-:W-:Y:S01]  /*d730*/  STS.64 [R13+0xc800], R150 ;  /* 0x00c800960d007388 */ /* 0x000fe20000000a00 */
[----:B-1----:R-:W-:-:S03]  /*d740*/  MOV R6, 0xff800000 ;  /* 0xff80000000067802 */ /* 0x002fc60000000f00 */
[----:B------:R-:W-:Y:S01]  /*d750*/  BAR.SYNC.DEFER_BLOCKING 0x0 ;  /* 0x0000000000007b1d */ /* 0x000fe20000010000 */
[----:B------:R-:W-:Y:S01]  /*d760*/  @P3 FFMA.FTZ R6, R3, c[0x0][0x238], R2 ;  /* 0x00008e0003063a23 */ /* 0x000fe20000010002 */
[----:B--2---:R-:W-:-:S04]  /*d770*/  SHF.R.S32.HI R7, RZ, 0x1f, R10 ;  /* 0x0000001fff077819 */ /* 0x004fc8000001140a */
[----:B------:R-:W-:-:S04]  /*d780*/  LEA.HI R7, R7, R10, RZ, 0x2 ;  /* 0x0000000a07077211 */ /* 0x000fc800078f10ff */
[----:B------:R-:W-:-:S04]  /*d790*/  LOP3.LUT R7, R7, 0xffffffc, RZ, 0xc0, !PT ;  /* 0x0ffffffc07077812 */ /* 0x000fc800078ec0ff */
[----:B------:R-:W-:Y:S02]  /*d7a0*/  IADD3 R7, -R7, R10, RZ ;  /* 0x0000000a07077210 */ /* 0x000fe40007ffe1ff */
[----:B------:R-:W-:Y:S01]  /*d7b0*/  SHF.L.U32 R10, R11, 0x2, RZ ;  /* 0x000000020b0a7819 */ /* 0x000fe200000006ff */
[----:B------:R-:W1:Y:S03]  /*d7c0*/  LDS.128 R132, [R5.X4] ;  /* 0x0000000005847984 */ /* 0x000e660000004c00 */
[----:B------:R-:W-:Y:S01]  /*d7d0*/  SHF.R.S32.HI R11, RZ, 0x1f, R10 ;  /* 0x0000001fff0b7819 */ /* 0x000fe2000001140a */
[----:B------:R-:W2:Y:S04]  /*d7e0*/  LDS.128 R128, [R5.X4+0x800] ;  /* 0x0008000005807984 */ /* 0x000ea80000004c00 */
[----:B------:R-:W3:Y:S04]  /*d7f0*/  LDS.128 R124, [R5.X4+0x1000] ;  /* 0x00100000057c7984 */ /* 0x000ee80000004c00 */
[----:B------:R-:W4:Y:S04]  /*d800*/  LDS.128 R120, [R5.X4+0x1800] ;  /* 0x0018000005787984 */ /* 0x000f280000004c00 */
[----:B------:R-:W1:Y:S04]  /*d810*/  LDS.128 R116, [R5.X4+0x2000] ;  /* 0x0020000005747984 */ /* 0x000e680000004c00 */
        /* <DEDUP_REMOVED lines=26> */
[----:B------:R5:W1:Y:S02]  /*d9c0*/  LDS.128 R136, [R5.X4+0xf800] ;  /* 0x00f8000005887984 */ /* 0x000a640000004c00 */
[----:B-----5:R-:W-:-:S04]  /*d9d0*/  SHF.R.S32.HI R5, RZ, 0x1f, R0 ;  /* 0x0000001fff057819 */ /* 0x020fc80000011400 */
[----:B------:R-:W-:Y:S02]  /*d9e0*/  LEA.HI R5, R5, R0, RZ, 0x2 ;  /* 0x0000000005057211 */ /* 0x000fe400078f10ff */
[----:B------:R-:W-:Y:S01]  /*d9f0*/  MOV R0, 0xff800000 ;  /* 0xff80000000007802 */ /* 0x000fe20000000f00 */
[----:B------:R-:W-:Y:S01]  /*da00*/  @P4 FFMA.FTZ R0, R164, c[0x0][0x238], R9 ;  /* 0x00008e00a4004a23 */ /* 0x000fe20000010009 */
[----:B------:R-:W-:-:S04]  /*da10*/  SHF.R.S32.HI R4, RZ, 0x2, R5 ;  /* 0x00000002ff047819 */ /* 0x000fc80000011405 */
[----:B------:R-:W-:Y:S01]  /*da20*/  LEA R7, R7, R4, 0x4 ;  /* 0x0000000407077211 */ /* 0x000fe200078e20ff */
[----:B------:R-:W-:Y:S05]  /*da30*/  @P0 BRA `(.L_x_1499) ;  /* 0x000000b000000947 */ /* 0x000fea0003800000 */
[C---:B--234-:R-:W-:Y:S01]  /*da40*/  IADD3 R4, R7.reuse, 0x8, RZ ;  /* 0x0000000807047810 */ /* 0x05cfe20007ffe0ff */
[----:B------:R-:W-:Y:S01]  /*da50*/  IMAD.U32 R2, RZ, RZ, UR5 ;  /* 0x00000005ff027e24 */ /* 0x000fe2000f8e00ff */
[----:B------:R-:W-:Y:S02]  /*da60*/  SHF.R.S32.HI R5, RZ, 0x1f, R7 ;  /* 0x0000001fff057819 */ /* 0x000fe40000011407 */
[C---:B------:R-:W-:Y:S02]  /*da70*/  IADD3 R3, P0, R7.reuse, UR5, RZ ;  /* 0x0000000507037c10 */ /* 0x040fe4000ff1e0ff */
[----:B------:R-:W-:Y:S02]  /*da80*/  ISETP.GE.AND P2, PT, R7, UR18, PT ;  /* 0x0000001207007c0c */ /* 0x000fe4000bf46270 */
[----:B------:R-:W-:Y:S02]  /*da90*/  ISETP.GE.AND P1, PT, R4, UR18, PT ;  /* 0x0000001204007c0c */ /* 0x000fe4000bf26270 */
[----:B------:R-:W-:-:S02]  /*daa0*/  LEA.HI.X.SX32 R2, R2, R5, 0x1, P0 ;  /* 0x0000000502027211 */ /* 0x000fc400000f0eff */
[----:B------:R-:W-:-:S04]  /*dab0*/  LEA R4, P0, R3, c[0x0][0x208], 0x2 ;  /* 0x0000820003047a11 */ /* 0x000fc800078010ff */
[----:B------:R-:W-:-:S05]  /*dac0*/  LEA.HI.X R5, R3, c[0x0][0x20c], R2, 0x2, P0 ;  /* 0x0000830003057a11 */ /* 0x000fca00000f1402 */
[----:B------:R2:W-:Y:S04]  /*dad0*/  @!P2 STG.E [R4.64], R0 ;  /* 0x000000000400a986 */ /* 0x0005e8000c10191e */
[----:B------:R2:W-:Y:S02]  /*dae0*/  @!P1 STG.E [R4.64+0x20], R6 ;  /* 0x0000200604009986 */ /* 0x0005e4000c10191e */
.L_x_1499:
[----:B--234-:R-:W-:Y:S05]  /*daf0*/  BSYNC B0 ;  /* 0x0000000000007941 */ /* 0x01cfea0003800000 */
.L_x_1498:
[----:B------:R-:W-:Y:S01]  /*db00*/  ULDC UR4, c[0x0][0x22c] ;  /* 0x00008b0000047ab9 */ /* 0x000fe20000000800 */
[C---:B------:R-:W-:Y:S01]  /*db10*/  ISETP.GE.AND P1, PT, R8.reuse, UR18, PT ;  /* 0x0000001208007c0c */ /* 0x040fe2000bf26270 */
[----:B------:R-:W-:Y:S01]  /*db20*/  UIMAD UR4, UR5, UR4, URZ ;  /* 0x00000004050472a4 */ /* 0x000fe2000f8e023f */
[----:B------:R-:W-:Y:S01]  /*db30*/  IMAD.WIDE R2, R8, 0x100, R10 ;  /* 0x0000010008027825 */ /* 0x000fe200078e020a */
[----:B------:R-:W-:Y:S04]  /*db40*/  BSSY B0, `(.L_x_1500) ;  /* 0x0000013000007945 */ /* 0x000fe80003800000 */
[----:B------:R-:W-:Y:S01]  /*db50*/  IMAD.U32 R0, RZ, RZ, UR4 ;  /* 0x00000004ff007e24 */ /* 0x000fe2000f8e00ff */
[----:B------:R-:W-:-:S04]  /*db60*/  IADD3 R2, P0, R2, UR4, RZ ;  /* 0x0000000402027c10 */ /* 0x000fc8000ff1e0ff */
[----:B------:R-:W-:Y:S02]  /*db70*/  LEA.HI.X.SX32 R3, R0, R3, 0x1, P0 ;  /* 0x0000000300037211 */ /* 0x000fe400000f0eff */
[----:B------:R-:W-:Y:S02]  /*db80*/  LEA R4, P0, R2, c[0x0][0x1d8], 0x2 ;  /* 0x0000760002047a11 */ /* 0x000fe400078010ff */
[----:B------:R-:W-:Y:S02]  /*db90*/  IADD3 R0, R10, 0x40, RZ ;  /* 0x000000400a007810 */ /* 0x000fe40007ffe0ff */
[----:B------:R-:W-:Y:S01]  /*dba0*/  LEA.HI.X R5, R2, c[0x0][0x1dc], R3, 0x2, P0 ;  /* 0x0000770002057a11 */ /* 0x000fe200000f1403 */
[----:B------:R-:W-:Y:S05]  /*dbb0*/  @P1 BRA `(.L_x_1501) ;  /* 0x000000b000001947 */ /* 0x000fea0003800000 */
[C---:B------:R-:W-:Y:S02]  /*dbc0*/  IADD3 R3, R0.reuse, 0x40, RZ ;  /* 0x0000004000037810 */ /* 0x040fe40007ffe0ff */
[C---:B------:R-:W-:Y:S02]  /*dbd0*/  IADD3 R2, R0.reuse, 0x80, RZ ;  /* 0x0000008000027810 */ /* 0x040fe40007ffe0ff */
[----:B------:R-:W-:-:S02]  /*dbe0*/  ISETP.GE.AND P0, PT, R0, c[0x0][0x220], PT ;  /* 0x0000880000007a0c */ /* 0x000fc40003f06270 */
[----:B------:R-:W-:Y:S02]  /*dbf0*/  ISETP.GE.AND P1, PT, R10, c[0x0][0x220], PT ;  /* 0x000088000a007a0c */ /* 0x000fe40003f26270 */
[----:B------:R-:W-:Y:S02]  /*dc00*/  ISETP.GE.AND P3, PT, R3, c[0x0][0x220], PT ;  /* 0x0000880003007a0c */ /* 0x000fe40003f66270 */
[----:B------:R-:W-:-:S07]  /*dc10*/  ISETP.GE.AND P2, PT, R2, c[0x0][0x220], PT ;  /* 0x0000880002007a0c */ /* 0x000fce0003f46270 */
[----:B-1----:R1:W-:Y:S04]  /*dc20*/  @!P0 STG.E.128 [R4.64+0x100], R100 ;  /* 0x0001006404008986 */ /* 0x0023e8000c101d1e */
[----:B------:R1:W-:Y:S04]  /*dc30*/  @!P1 STG.E.64 [R4.64], R132 ;  /* 0x0000008404009986 */ /* 0x0003e8000c101b1e */
[----:B------:R1:W-:Y:S04]  /*dc40*/  @!P1 STG.E.64 [R4.64+0x8], R134 ;  /* 0x0000088604009986 */ /* 0x0003e8000c101b1e */
[----:B------:R1:W-:Y:S04]  /*dc50*/  @!P3 STG.E.128 [R4.64+0x200], R68 ;  /* 0x000200440400b986 */ /* 0x0003e8000c101d1e */
[----:B------:R1:W-:Y:S02]  /*dc60*/  @!P2 STG.E.128 [R4.64+0x300], R36 ;  /* 0x000300240400a986 */ /* 0x0003e4000c101d1e */
.L_x_1501:
[----:B------:R-:W-:Y:S05]  /*dc70*/  BSYNC B0 ;  /* 0x0000000000007941 */ /* 0x000fea0003800000 */
.L_x_1500:
[----:B------:R-:W-:Y:S01]  /*dc80*/  IADD3 R2, R8, 0x8, RZ ;  /* 0x0000000808027810 */ /* 0x000fe20007ffe0ff */
[----:B------:R-:W-:Y:S03]  /*dc90*/  BSSY B0, `(.L_x_1502) ;  /* 0x000000d000007945 */ /* 0x000fe60003800000 */
[----:B------:R-:W-:-:S13]  /*dca0*/  ISETP.GE.AND P0, PT, R2, UR18, PT ;  /* 0x0000001202007c0c */ /* 0x000fda000bf06270 */
[----:B------:R-:W-:Y:S05]  /*dcb0*/  @P0 BRA `(.L_x_1503) ;  /* 0x000000a000000947 */ /* 0x000fea0003800000 */
[C---:B------:R-:W-:Y:S02]  /*dcc0*/  IADD3 R3, R0.reuse, 0x40, RZ ;  /* 0x0000004000037810 */ /* 0x040fe40007ffe0ff */
[----:B------:R-:W-:Y:S02]  /*dcd0*/  IADD3 R2, R0, 0x80, RZ ;  /* 0x0000008000027810 */ /* 0x000fe40007ffe0ff */
[----:B------:R-:W-:Y:S02]  /*dce0*/  ISETP.GE.AND P3, PT, R10, c[0x0][0x220], PT ;  /* 0x000088000a007a0c */ /* 0x000fe40003f66270 */
[----:B------:R-:W-:Y:S02]  /*dcf0*/  ISETP.GE.AND P2, PT, R0, c[0x0][0x220], PT ;  /* 0x0000880000007a0c */ /* 0x000fe40003f46270 */
[----:B------:R-:W-:Y:S02]  /*dd00*/  ISETP.GE.AND P1, PT, R3, c[0x0][0x220], PT ;  /* 0x0000880003007a0c */ /* 0x000fe40003f26270 */
[----:B------:R-:W-:-:S07]  /*dd10*/  ISETP.GE.AND P0, PT, R2, c[0x0][0x220], PT ;  /* 0x0000880002007a0c */ /* 0x000fce0003f06270 */
[----:B------:R2:W-:Y:S04]  /*dd20*/  @!P3 STG.E.128 [R4.64+0x2000], R128 ;  /* 0x002000800400b986 */ /* 0x0005e8000c101d1e */
[----:B-1----:R2:W-:Y:S04]  /*dd30*/  @!P2 STG.E.128 [R4.64+0x2100], R96 ;  /* 0x002100600400a986 */ /* 0x0025e8000c101d1e */
[----:B------:R2:W-:Y:S04]  /*dd40*/  @!P1 STG.E.128 [R4.64+0x2200], R64 ;  /* 0x0022004004009986 */ /* 0x0005e8000c101d1e */
[----:B------:R2:W-:Y:S02]  /*dd50*/  @!P0 STG.E.128 [R4.64+0x2300], R32 ;  /* 0x0023002004008986 */ /* 0x0005e4000c101d1e */
.L_x_1503:
[----:B------:R-:W-:Y:S05]  /*dd60*/  BSYNC B0 ;  /* 0x0000000000007941 */ /* 0x000fea0003800000 */
.L_x_1502:
        /* <DEDUP_REMOVED lines=14> */
.L_x_1505:
[----:B------:R-:W-:Y:S05]  /*de50*/  BSYNC B0 ;  /* 0x0000000000007941 */ /* 0x000fea0003800000 */
.L_x_1504:
        /* <DEDUP_REMOVED lines=14> */
.L_x_1507:
[----:B------:R-:W-:Y:S05]  /*df40*/  BSYNC B0 ;  /* 0x0000000000007941 */ /* 0x000fea0003800000 */
.L_x_1506:
        /* <DEDUP_REMOVED lines=10> */
[----:B-1----:R1:W-:Y:S04]  /*dff0*/  @!P3 STG.E.128 [R4.64+0x8000], R116 ;  /* 0x008000740400b986 */ /* 0x0023e8000c101d1e */
[----:B------:R1:W-:Y:S04]  /*e000*/  @!P2 STG.E.128 [R4.64+0x8100], R84 ;  /* 0x008100540400a986 */ /* 0x0003e8000c101d1e */
[----:B------:R1:W-:Y:S04]  /*e010*/  @!P1 STG.E.128 [R4.64+0x8200], R52 ;  /* 0x0082003404009986 */ /* 0x0003e8000c101d1e */
[----:B------:R1:W-:Y:S02]  /*e020*/  @!P0 STG.E.128 [R4.64+0x8300], R20 ;  /* 0x0083001404008986 */ /* 0x0003e4000c101d1e */
.L_x_1509:
[----:B------:R-:W-:Y:S05]  /*e030*/  BSYNC B0 ;  /* 0x0000000000007941 */ /* 0x000fea0003800000 */
.L_x_1508:
        /* <DEDUP_REMOVED lines=14> */
.L_x_1511:
[----:B------:R-:W-:Y:S05]  /*e120*/  BSYNC B0 ;  /* 0x0000000000007941 */ /* 0x000fea0003800000 */
.L_x_1510:
        /* <DEDUP_REMOVED lines=14> */
.L_x_1513:
[----:B------:R-:W-:Y:S05]  /*e210*/  BSYNC B0 ;  /* 0x0000000000007941 */ /* 0x000fea0003800000 */
.L_x_1512:
[----:B------:R-:W-:-:S04]  /*e220*/  IADD3 R8, R8, 0x38, RZ ;  /* 0x0000003808087810 */ /* 0x000fc80007ffe0ff */
[----:B------:R-:W-:-:S13]  /*e230*/  ISETP.GE.AND P0, PT, R8, UR18, PT ;  /* 0x0000001208007c0c */ /* 0x000fda000bf06270 */
[----:B------:R-:W-:Y:S05]  /*e240*/  @P0 EXIT ;  /* 0x000000000000094d */ /* 0x000fea0003800000 */
[C---:B------:R-:W-:Y:S02]  /*e250*/  IADD3 R2, R0.reuse, 0x40, RZ ;  /* 0x0000004000027810 */ /* 0x040fe40007ffe0ff */
[----:B------:R-:W-:Y:S02]  /*e260*/  ISETP.GE.AND P1, PT, R0, c[0x0][0x220], PT ;  /* 0x0000880000007a0c */ /* 0x000fe40003f26270 */
[----:B------:R-:W-:Y:S02]  /*e270*/  ISETP.GE.AND P0, PT, R2, c[0x0][0x220], PT ;  /* 0x0000880002007a0c */ /* 0x000fe40003f06270 */
[----:B------:R-:W-:Y:S02]  /*e280*/  IADD3 R0, R0, 0x80, RZ ;  /* 0x0000008000007810 */ /* 0x000fe40007ffe0ff */
[----:B------:R-:W-:-:S07]  /*e290*/  ISETP.GE.AND P2, PT, R10, c[0x0][0x220], PT ;  /* 0x000088000a007a0c */ /* 0x000fce0003f46270 */
[----:B-1----:R1:W-:Y:S04]  /*e2a0*/  @!P1 STG.E.128 [R4.64+0xe100], R72 ;  /* 0x00e1004804009986 */ /* 0x0023e8000c101d1e */
[----:B------:R1:W-:Y:S01]  /*e2b0*/  @!P0 STG.E.128 [R4.64+0xe200], R40 ;  /* 0x00e2002804008986 */ /* 0x0003e2000c101d1e */
[----:B------:R-:W-:-:S03]  /*e2c0*/  ISETP.GE.AND P0, PT, R0, c[0x0][0x220], PT ;  /* 0x0000880000007a0c */ /* 0x000fc60003f06270 */
[----:B------:R1:W-:Y:S10]  /*e2d0*/  @!P2 STG.E.128 [R4.64+0xe000], R104 ;  /* 0x00e000680400a986 */ /* 0x0003f4000c101d1e */
[----:B------:R-:W-:Y:S05]  /*e2e0*/  @P0 EXIT ;  /* 0x000000000000094d */ /* 0x000fea0003800000 */
[----:B------:R-:W-:Y:S01]  /*e2f0*/  STG.E.128 [R4.64+0xe300], R136 ;  /* 0x00e3008804007986 */ /* 0x000fe2000c101d1e */
[----:B------:R-:W-:Y:S05]  /*e300*/  EXIT ;  /* 0x000000000000794d */ /* 0x000fea0003800000 */
.L_x_1514:
        /* <DEDUP_REMOVED lines=15> */
.L_x_8938:


//--------------------- .text._ZN5flash24flash_fwd_splitkv_kernelI23Flash_fwd_kernel_traitsILi256ELi64ELi64ELi4ELb0ELb0EN7cutlass10bfloat16_tE19Flash_kernel_traitsILi256ELi64ELi64ELi4ES3_EELb0ELb0ELb0ELb0ELb0ELb1ELb1ELb0EEEvNS_16Flash_fwd_paramsE --------------------------
	.section	.text._ZN5flash24flash_fwd_splitkv_kernelI23Flash_fwd_kernel_traitsILi256ELi64ELi64ELi4ELb0ELb0EN7cutlass10bfloat16_tE19Flash_kernel_traitsILi256ELi64ELi64ELi4ES3_EELb0ELb0ELb0ELb0ELb0ELb1ELb1ELb0EEEvNS_16Flash_fwd_paramsE,"ax",@progbits
	.sectioninfo	@"SHI_REGISTERS=255"
	.align	128
        .global         _ZN5flash24flash_fwd_splitkv_kernelI23Flash_fwd_kernel_traitsILi256ELi64ELi64ELi4ELb0ELb0EN7cutlass10bfloat16_tE19Flash_kernel_traitsILi256ELi64ELi64ELi4ES3_EELb0ELb0ELb0ELb0ELb0ELb1ELb1ELb0EEEvNS_16Flash_fwd_paramsE
        .type           _ZN5flash24flash_fwd_splitkv_kernelI23Flash_fwd_kernel_traitsILi256ELi64ELi64ELi4ELb0ELb0EN7cutlass10bfloat16_tE19Flash_kernel_traitsILi256ELi64ELi64ELi4ES3_EELb0ELb0ELb0ELb0ELb0ELb1ELb1ELb0EEEvNS_16Flash_fwd_paramsE,@function
        .size           _ZN5flash24flash_fwd_splitkv_kernelI23Flash_fwd_kernel_traitsILi256ELi64ELi64ELi4ELb0ELb0EN7cutlass10bfloat16_tE19Flash_kernel_traitsILi256ELi64ELi64ELi4ES3_EELb0ELb0ELb0ELb0ELb0ELb1ELb1ELb0EEEvNS_16Flash_fwd_paramsE,(.L_x_8939 - _ZN5flash24flash_fwd_splitkv_kernelI23Flash_fwd_kernel_traitsILi256ELi64ELi64ELi4ELb0ELb0EN7cutlass10bfloat16_tE19Flash_kernel_traitsILi256ELi64ELi64ELi4ES3_EELb0ELb0ELb0ELb0ELb0ELb1ELb1ELb0EEEvNS_16Flash_fwd_paramsE)
        .other          _ZN5flash24flash_fwd_splitkv_kernelI23Flash_fwd_kernel_traitsILi256ELi64ELi64ELi4ELb0ELb0EN7cutlass10bfloat16_tE19Flash_kernel_traitsILi256ELi64ELi64ELi4ES3_EELb0ELb0ELb0ELb0ELb0ELb1ELb1ELb0EEEvNS_16Flash_fwd_paramsE,@"STO_CUDA_ENTRY STV_DEFAULT"
_ZN5flash24flash_fwd_splitkv_kernelI23Flash_fwd_kernel_traitsILi256ELi64ELi64ELi4ELb0ELb0EN7cutlass10bfloat16_tE19Flash_kernel_traitsILi256ELi64ELi64ELi4ES3_EELb0ELb0ELb0ELb0ELb0ELb1ELb1ELb0EEEvNS_16Flash_fwd_paramsE:
.text._ZN5flash24flash_fwd_splitkv_kernelI23Flash_fwd_kernel_traitsILi256ELi64ELi64ELi4ELb0ELb0EN7cutlass10bfloat16_tE19Flash_kernel_traitsILi256ELi64ELi64ELi4ES3_EELb0ELb0ELb0ELb0ELb0ELb1ELb1ELb0EEEvNS_16Flash_fwd_paramsE:
        /* <DEDUP_REMOVED lines=78> */
.L_x_1515:
[----:B------:R-:W-:Y:S02]  /*04e0*/  ULDC UR8, c[0x0][0x218] ;  /* 0x0000860000087ab9 */ /* 0x000fe40000000800 */
.L_x_1516:
        /* <DEDUP_REMOVED lines=101> */
.L_x_1519:
[----:B------:R-:W-:Y:S05]  /*0b40*/  BSYNC B0 ;  /* 0x0000000000007941 */ /* 0x000fea0003800000 */
.L_x_1518:
        /* <DEDUP_REMOVED lines=12> */
.L_x_1521:
[----:B------:R-:W-:Y:S05]  /*0c10*/  BSYNC B0 ;  /* 0x0000000000007941 */ /* 0x000fea0003800000 */
.L_x_1520:
        /* <DEDUP_REMOVED lines=12> */
.L_x_1523:
[----:B------:R-:W-:Y:S05]  /*0ce0*/  BSYNC B0 ;  /* 0x0000000000007941 */ /* 0x000fea0003800000 */
.L_x_1522:
        /* <DEDUP_REMOVED lines=12> */
.L_x_1525:
[----:B------:R-:W-:Y:S05]  /*0db0*/  BSYNC B0 ;  /* 0x0000000000007941 */ /* 0x000fea0003800000 */
.L_x_1524:
        /* <DEDUP_REMOVED lines=12> */
.L_x_1527:
[----:B------:R-:W-:Y:S05]  /*0e80*/  BSYNC B0 ;  /* 0x0000000000007941 */ /* 0x000fea0003800000 */
.L_x_1526:
        /* <DEDUP_REMOVED lines=12> */
.L_x_1529:
[----:B------:R-:W-:Y:S05]  /*0f50*/  BSYNC B0 ;  /* 0x0000000000007941 */ /* 0x000fea0003800000 */
.L_x_1528:
        /* <DEDUP_REMOVED lines=12> */
.L_x_1531:
[----:B------:R-:W-:Y:S05]  /*1020*/  BSYNC B0 ;  /* 0x0000000000007941 */ /* 0x000fea0003800000 */
.L_x_1530:
        /* <DEDUP_REMOVED lines=12> */
.L_x_1533:
[----:B------:R-:W-:Y:S05]  /*10f0*/  BSYNC B0 ;  /* 0x0000000000007941 */ /* 0x000fea0003800000 */
.L_x_1532:
        /* <DEDUP_REMOVED lines=32> */
.L_x_1517:
        /* <DEDUP_REMOVED lines=119> */
.L_x_1534:
        /* <DEDUP_REMOVED lines=19> */
.L_x_1536:
        /* <DEDUP_REMOVED lines=59> */
.L_x_1535:
        /* <DEDUP_REMOVED lines=130> */
.L_x_1538:
[----:B------:R-:W-:Y:S05]  /*2770*/  BSYNC B0 ;  /* 0x0000000000007941 */ /* 0x000fea0003800000 */
.L_x_1537:
        /* <DEDUP_REMOVED lines=45> */
.L_x_1540:
[----:B------:R-:W-:Y:S05]  /*2a50*/  BSYNC B0 ;  /* 0x0000000000007941 */ /* 0x000fea0003800000 */
.L_x_1539:
        /* <DEDUP_REMOVED lines=45> */
.L_x_1542:
[----:B------:R-:W-:Y:S05]  /*2d30*/  BSYNC B0 ;  /* 0x0000000000007941 */ /* 0x000fea0003800000 */
.L_x_1541:
        /* <DEDUP_REMOVED lines=44> */
.L_x_1544:
[----:B------:R-:W-:Y:S05]  /*3000*/  BSYNC B0 ;  /* 0x0000000000007941 */ /* 0x000fea0003800000 */
.L_x_1543:
        /* <DEDUP_REMOVED lines=39> */
.L_x_1546:
[----:B------:R-:W-:Y:S05]  /*3280*/  BSYNC B0 ;  /* 0x0000000000007941 */ /* 0x000fea0003800000 */
.L_x_1545:
        /* <DEDUP_REMOVED lines=41> */
.L_x_1548:
[----:B------:R-:W-:Y:S05]  /*3520*/  BSYNC B0 ;  /* 0x0000000000007941 */ /* 0x000fea0003800000 */
.L_x_1547:
        /* <DEDUP_REMOVED lines=40> */
.L_x_1550:
[----:B------:R-:W-:Y:S05]  /*37b0*/  BSYNC B0 ;  /* 0x0000000000007941 */ /* 0x000fea0003800000 */
.L_x_1549:
        /* <DEDUP_REMOVED lines=42> */
.L_x_1552:
[----:B------:R-:W-:Y:S05]  /*3a60*/  BSYNC B0 ;  /* 0x0000000000007941 */ /* 0x000fea0003800000 */
.L_x_1551:
        /* <DEDUP_REMOVED lines=16> */
[----:B-12---:R-:W-:Y:S01]  /*3b70*/  @!P3 IMAD.MOV.U32 R16, RZ, RZ, R252 ;  /* 0x000000ffff10b224 */ /* 0x006fe200078e00fc */
[----:B------:R1:W-:Y:S01]  /*3b80*/  @P3 STS.128 [R243+0x10000], RZ ;  /* 0x010000fff3003388 */ /* 0x0003e20000000c00 */
[----:B------:R-:W-:Y:S01]  /*3b90*/  @!P3 IMAD.MOV.U32 R17, RZ, RZ, R250 ;  /* 0x000000ffff11b224 */ /* 0x000fe200078e00fa */
[----:B------:R-:W-:Y:S01]  /*3ba0*/  @!P2 MOV R21, R250 ;  /* 0x000000fa0015a202 */ /* 0x000fe20000000f00 */
[----:B------:R-:W-:-:S03]  /*3bb0*/  @!P2 IMAD.MOV.U32 R20, RZ, RZ, R252 ;  /* 0x000000ffff14a224 */ /* 0x000fc600078e00fc */
        /* <DEDUP_REMOVED lines=9> */
[----:B------:R1:W-:Y:S01]  /*3c50*/  @P1 STS.128 [R243+0x14000], RZ ;  /* 0x014000fff3001388 */ /* 0x0003e20000000c00 */
[----:B--2---:R-:W-:Y:S01]  /*3c60*/  @!P1 IMAD.MOV.U32 R16, RZ, RZ, R252 ;  /* 0x000000ffff109224 */ /* 0x004fe200078e00fc */
[----:B------:R-:W-:-:S05]  /*3c70*/  @!P1 MOV R17, R250 ;  /* 0x000000fa00119202 */ /* 0x000fca0000000f00 */
[----:B------:R-:W-:Y:S01]  /*3c80*/  @!PT LDS RZ, [RZ] ;  /* 0x00000000fffff984 */ /* 0x000fe20000000800 */
[----:B------:R-:W-:Y:S01]  /*3c90*/  @!PT LDS RZ, [RZ] ;  /* 0x00000000fffff984 */ /* 0x000fe20000000800 */
[----:B------:R-:W-:Y:S01]  /*3ca0*/  @!PT LDS RZ, [RZ] ;  /* 0x00000000fffff984 */ /* 0x000fe20000000800 */
[----:B------:R1:W-:Y:S04]  /*3cb0*/  @!P1 LDGSTS.E.BYPASS.LTC128B.128 [R243+0x14000], [R16.64+0x100] ;  /* 0x1400010010f39fae */ /* 0x0003e8000b901d5e */
[----:B------:R1:W-:Y:S01]  /*3cc0*/  @P0 STS.128 [R243+0x16000], RZ ;  /* 0x016000fff3000388 */ /* 0x0003e20000000c00 */
[----:B------:R-:W-:Y:S05]  /*3cd0*/  @P0 BRA `(.L_x_1554) ;  /* 0x0000006000000947 */ /* 0x000fea0003800000 */
[----:B-1----:R-:W-:Y:S02]  /*3ce0*/  MOV R16, R252 ;  /* 0x000000fc00107202 */ /* 0x002fe40000000f00 */
[----:B------:R-:W-:-:S05]  /*3cf0*/  MOV R17, R250 ;  /* 0x000000fa00117202 */ /* 0x000fca0000000f00 */
[----:B------:R-:W-:Y:S01]  /*3d00*/  @!PT LDS RZ, [RZ] ;  /* 0x00000000fffff984 */ /* 0x000fe20000000800 */
[----:B------:R-:W-:Y:S01]  /*3d10*/  @!PT LDS RZ, [RZ] ;  /* 0x00000000fffff984 */ /* 0x000fe20000000800 */
[----:B------:R-:W-:Y:S01]  /*3d20*/  @!PT LDS RZ, [RZ] ;  /* 0x00000000fffff984 */ /* 0x000fe20000000800 */
[----:B------:R1:W-:Y:S02]  /*3d30*/  LDGSTS.E.BYPASS.LTC128B.128 [R243+0x16000], [R16.64+0x180] ;  /* 0x1600018010f37fae */ /* 0x0003e4000b901d5e */
.L_x_1554:
[----:B------:R-:W-:Y:S05]  /*3d40*/  BSYNC B0 ;  /* 0x0000000000007941 */ /* 0x000fea0003800000 */
.L_x_1553:
        /* <DEDUP_REMOVED lines=45> */
.L_x_1556:
[----:B------:R-:W-:Y:S05]  /*4020*/  BSYNC B0 ;  /* 0x0000000000007941 */ /* 0x000fea0003800000 */
.L_x_1555:
        /* <DEDUP_REMOVED lines=14> */
[----:B-12---:R-:W-:Y:S01]  /*4110*/  IMAD.U32 R17, RZ, RZ, UR13 ;  /* 0x0000000dff117e24 */ /* 0x006fe2000f8e00ff */
[----:B------:R-:W-:-:S04]  /*4120*/  IADD3 R10, P0, R12, UR13, RZ ;  /* 0x0000000d0c0a7c10 */ /* 0x000fc8000ff1e0ff */
        /* <DEDUP_REMOVED lines=32> */
.L_x_1558:
[----:B------:R-:W-:Y:S05]  /*4330*/  BSYNC B0 ;  /* 0x0000000000007941 */ /* 0x000fea0003800000 */
.L_x_1557:
[----:B------:R-:W-:Y:S01]  /*4340*/  ISETP.GE.AND P0, PT, R8, UR7, PT ;  /* 0x0000000708007c0c */ /* 0x000fe2000bf06270 */
[----:B------:R-:W-:Y:S01]  /*4350*/  BSSY B0, `(.L_x_1559) ;  /* 0x0000032000007945 */ /* 0x000fe20003800000 */
[----:B------:R-:W-:-:S04]  /*4360*/  LEA.HI R11, R9, R96, RZ, 0x5 ;  /* 0x00000060090b7211 */ /* 0x000fc800078f28ff */
        /* <DEDUP_REMOVED lines=15> */
[----:B------:R-:W-:Y:S01]  /*4460*/  @!P4 MOV R13, R250 ;  /* 0x000000fa000dc202 */ /* 0x000fe20000000f00 */
[----:B------:R1:W-:Y:S01]  /*4470*/  @P4 STS.128 [R243+0x11800], RZ ;  /* 0x011800fff3004388 */ /* 0x0003e20000000c00 */
[----:B------:R-:W-:Y:S01]  /*4480*/  @!P4 IMAD.MOV.U32 R12, RZ, RZ, R252 ;  /* 0x000000ffff0cc224 */ /* 0x000fe200078e00fc */
[----:B-1----:R-:W-:Y:S01]  /*4490*/  @!P3 LEA R20, P5, R14, c[0x0][0x170], 0x1 ;  /* 0x00005c000e14ba11 */ /* 0x002fe200078a08ff */
[----:B------:R-:W-:Y:S01]  /*44a0*/  @!P4 IMAD R8, R8, 0x60, RZ ;  /* 0x000000600808c824 */ /* 0x000fe200078e02ff */
[----:B--2---:R-:W-:Y:S01]  /*44b0*/  @!P2 LEA R16, P1, R14, c[0x0][0x170], 0x1 ;  /* 0x00005c000e10aa11 */ /* 0x004fe200078208ff */
[----:B------:R-:W-:-:S04]  /*44c0*/  @!P4 IMAD.WIDE.U32 R12, R9, 0x60, R12 ;  /* 0x00000060090cc825 */ /* 0x000fc800078e000c */
[----:B------:R-:W-:Y:S01]  /*44d0*/  IMAD.IADD R9, R15, 0x1, R10 ;  /* 0x000000010f097824 */ /* 0x000fe200078e020a */
[----:B------:R-:W-:-:S04]  /*44e0*/  @!P4 IADD3 R13, R13, R8, RZ ;  /* 0x000000080d0dc210 */ /* 0x000fc80007ffe0ff */
[C-C-:B------:R-:W-:Y:S01]  /*44f0*/  @!P3 LEA.HI.X R21, R14.reuse, c[0x0][0x174], R9.reuse, 0x1, P5 ;  /* 0x00005d000e15ba11 */ /* 0x140fe200028f0c09 */
[----:B------:R-:W-:Y:S01]  /*4500*/  @!PT LDS RZ, [RZ] ;  /* 0x00000000fffff984 */ /* 0x000fe20000000800 */
[----:B------:R-:W-:Y:S01]  /*4510*/  @!PT LDS RZ, [RZ] ;  /* 0x00000000fffff984 */ /* 0x000fe20000000800 */
[----:B------:R-:W-:Y:S01]  /*4520*/  @!PT LDS RZ, [RZ] ;  /* 0x00000000fffff984 */ /* 0x000fe20000000800 */
[----:B------:R1:W-:Y:S01]  /*4530*/  @!P4 LDGSTS.E.BYPASS.LTC128B.128 [R243+0x11800], [R12.64] ;  /* 0x118000000cf3cfae */ /* 0x0003e2000b901d5e */
[----:B------:R-:W-:-:S03]  /*4540*/  @!P2 LEA.HI.X R17, R14, c[0x0][0x174], R9, 0x1, P1 ;  /* 0x00005d000e11aa11 */ /* 0x000fc600008f0c09 */
        /* <DEDUP_REMOVED lines=18> */
.L_x_1560:
[----:B------:R-:W-:Y:S05]  /*4670*/  BSYNC B0 ;  /* 0x0000000000007941 */ /* 0x000fea0003800000 */
.L_x_1559:
[C---:B--2---:R-:W-:Y:S01]  /*4680*/  IMAD.SHL.U32 R8, R2.reuse, 0x40, RZ ;  /* 0x0000004002087824 */ /* 0x044fe200078e00ff */
[----:B------:R-:W-:Y:S01]  /*4690*/  R2P PR, R2, 0x6 ;  /* 0x0000000602007804 */ /* 0x000fe20000000000 */
[----:B------:R-:W-:Y:S01]  /*46a0*/  IMAD.SHL.U32 R18, R18, 0x8, RZ ;  /* 0x0000000812127824 */ /* 0x000fe200078e00ff */
[----:B------:R-:W0:Y:S01]  /*46b0*/  LDGDEPBAR ;  /* 0x00000000000079af */ /* 0x000e220000000000 */
[----:B------:R-:W-:Y:S01]  /*46c0*/  IMAD R242, R11, 0x400, R0 ;  /* 0x000004000bf27824 */ /* 0x000fe200078e0200 */
[----:B------:R-:W-:Y:S01]  /*46d0*/  LOP3.LUT R9, R8, 0x1c0, RZ, 0xc0, !PT ;  /* 0x000001c008097812 */ /* 0x000fe200078ec0ff */
[----:B------:R-:W-:Y:S02]  /*46e0*/  UISETP.GT.AND UP0, UPT, UR11, UR19, UPT ;  /* 0x000000130b00728c */ /* 0x000fe4000bf04270 */
        /* <DEDUP_REMOVED lines=8> */
[----:B-1----:R-:W-:Y:S03]  /*4770*/  LDSM.16.M88.4 R28, [R240] ;  /* 0x00000000f01c783b */ /* 0x002fe60000000200 */
[----:B------:R-:W-:Y:S01]  /*4780*/  IMAD R241, R241, 0x200, R8 ;  /* 0x00000200f1f17824 */ /* 0x000fe200078e0208 */
[----:B------:R-:W-:Y:S03]  /*4790*/  LDSM.16.M88.4 R72, [R238] ;  /* 0x00000000ee48783b */ /* 0x000fe60000000200 */
[----:B------:R-:W-:Y:S01]  /*47a0*/  IMAD.SHL.U32 R241, R241, 0x2, RZ ;  /* 0x00000002f1f17824 */ /* 0x000fe200078e00ff */
[----:B------:R-:W-:Y:S04]  /*47b0*/  LDSM.16.M88.4 R84, [R238+0x4000] ;  /* 0x00400000ee54783b */ /* 0x000fe80000000200 */
[----:B------:R-:W1:Y:S01]  /*47c0*/  LDSM.16.M88.4 R20, [R241+0x8000] ;  /* 0x00800000f114783b */ /* 0x000e620000000200 */
[----:B------:R-:W-:-:S02]  /*47d0*/  IADD3 R2, R241, 0x8000, RZ ;  /* 0x00008000f1027810 */ /* 0x000fc40007ffe0ff */
[----:B------:R-:W-:Y:S01]  /*47e0*/  IADD3 R239, R241, 0x8020, RZ ;  /* 0x00008020f1ef7810 */ /* 0x000fe20007ffe0ff */
[----:B------:R-:W2:Y:S01]  /*47f0*/  LDSM.16.M88.4 R44, [R241+0x8800] ;  /* 0x00880000f12c783b */ /* 0x000ea20000000200 */
[----:B------:R-:W-:Y:S01]  /*4800*/  @P1 IADD3 R239, R2, -0x20, RZ ;  /* 0xffffffe002ef1810 */ /* 0x000fe20007ffe0ff */
[----:B------:R-:W-:Y:S02]  /*4810*/  IMAD.MOV.U32 R2, RZ, RZ, 0x40 ;  /* 0x00000040ff027424 */ /* 0x000fe400078e00ff */
[----:B------:R-:W-:Y:S01]  /*4820*/  LDSM.16.M88.4 R56, [R241+0x9000] ;  /* 0x00900000f138783b */ /* 0x000fe20000000200 */
[C---:B------:R-:W-:Y:S02]  /*4830*/  IADD3 R231, R239.reuse, 0x800, RZ ;  /* 0x00000800efe77810 */ /* 0x040fe40007ffe0ff */
[----:B------:R-:W-:Y:S01]  /*4840*/  SEL R2, R2, 0xffffffc0, !P2 ;  /* 0xffffffc002027807 */ /* 0x000fe20005000000 */
[----:B------:R-:W5:Y:S01]  /*4850*/  LDSM.16.M88.4 R16, [R239] ;  /* 0x00000000ef10783b */ /* 0x000f620000000200 */
[----:B------:R-:W-:-:S02]  /*4860*/  IADD3 R230, R239, 0x1000, RZ ;  /* 0x00001000efe67810 */ /* 0x000fc40007ffe0ff */
[----:B------:R-:W-:Y:S01]  /*4870*/  IADD3 R229, R239, 0x1800, RZ ;  /* 0x00001800efe57810 */ /* 0x000fe20007ffe0ff */
[----:B------:R-:W3:Y:S01]  /*4880*/  LDSM.16.M88.4 R24, [R241+0x9800] ;  /* 0x00980000f118783b */ /* 0x000ee20000000200 */
[----:B------:R-:W-:Y:S01]  /*4890*/  IMAD.IADD R235, R241, 0x1, R2 ;  /* 0x00000001f1eb7824 */ /* 0x000fe200078e0202 */
[C---:B------:R-:W-:Y:S01]  /*48a0*/  IADD3 R227, R239.reuse, 0x2000, RZ ;  /* 0x00002000efe37810 */ /* 0x040fe20007ffe0ff */
[----:B------:R-:W-:Y:S01]  /*48b0*/  IMAD.IADD R228, R2, 0x1, R239 ;  /* 0x0000000102e47824 */ /* 0x000fe200078e02ef */
[----:B------:R-:W-:Y:S01]  /*48c0*/  LDSM.16.M88.4 R52, [R239+0x800] ;  /* 0x00080000ef34783b */ /* 0x000fe20000000200 */
[C---:B------:R-:W-:Y:S02]  /*48d0*/  IADD3 R226, R239.reuse, 0x2800, RZ ;  /* 0x00002800efe27810 */ /* 0x040fe40007ffe0ff */
[C---:B------:R-:W-:Y:S01]  /*48e0*/  IADD3 R225, R239.reuse, 0x3000, RZ ;  /* 0x00003000efe17810 */ /* 0x040fe20007ffe0ff */
[----:B------:R-:W4:Y:S01]  /*48f0*/  LDSM.16.M88.4 R12, [R235+0x8000] ;  /* 0x00800000eb0c783b */ /* 0x000f220000000200 */
[----:B------:R-:W-:-:S02]  /*4900*/  IADD3 R224, R239, 0x3800, RZ ;  /* 0x00003800efe07810 */ /* 0x000fc40007ffe0ff */
[C---:B------:R-:W-:Y:S01]  /*4910*/  IADD3 R223, R239.reuse, 0x4000, RZ ;  /* 0x00004000efdf7810 */ /* 0x040fe20007ffe0ff */
[----:B------:R-:W3:Y:S01]  /*4920*/  LDSM.16.M88.4 R48, [R239+0x1000] ;  /* 0x00100000ef30783b */ /* 0x000ee20000000200 */
[C---:B------:R-:W-:Y:S02]  /*4930*/  IADD3 R222, R239.reuse, 0x4800, RZ ;  /* 0x00004800efde7810 */ /* 0x040fe40007ffe0ff */
[C---:B------:R-:W-:Y:S01]  /*4940*/  IADD3 R221, R239.reuse, 0x5000, RZ ;  /* 0x00005000efdd7810 */ /* 0x040fe20007ffe0ff */
[----:B------:R-:W3:Y:S01]  /*4950*/  LDSM.16.M88.4 R40, [R239+0x1800] ;  /* 0x00180000ef28783b */ /* 0x000ee20000000200 */
[C---:B------:R-:W-:Y:S02]  /*4960*/  IADD3 R220, R239.reuse, 0x5800, RZ ;  /* 0x00005800efdc7810 */ /* 0x040fe40007ffe0ff */
[C---:B------:R-:W-:Y:S01]  /*4970*/  IADD3 R219, R239.reuse, 0x6000, RZ ;  /* 0x00006000efdb7810 */ /* 0x040fe20007ffe0ff */
[----:B------:R-:W-:Y:S01]  /*4980*/  LDSM.16.M88.4 R80, [R235+0x8800] ;  /* 0x00880000eb50783b */ /* 0x000fe20000000200 */
[----:B------:R-:W-:-:S02]  /*4990*/  IADD3 R218, R239, 0x6800, RZ ;  /* 0x00006800efda7810 */ /* 0x000fc40007ffe0ff */
[C---:B------:R-:W-:Y:S01]  /*49a0*/  IADD3 R217, R239.reuse, 0x7000, RZ ;  /* 0x00007000efd97810 */ /* 0x040fe20007ffe0ff */
[----:B-1----:R-:W-:Y:S01]  /*49b0*/  HMMA.16816.F32.BF16 R8, R36, R20, RZ ;  /* 0x000000142408723c */ /* 0x002fe200000418ff */
[----:B------:R-:W-:Y:S01]  /*49c0*/  LDSM.16.M88.4 R68, [R235+0x9000] ;  /* 0x00900000eb44783b */ /* 0x000fe20000000200 */
[----:B------:R-:W-:-:S03]  /*49d0*/  IADD3 R216, R239, 0x7800, RZ ;  /* 0x00007800efd87810 */ /* 0x000fc60007ffe0ff */
[----:B------:R-:W-:Y:S03]  /*49e0*/  LDSM.16.M88.4 R64, [R235+0x9800] ;  /* 0x00980000eb40783b */ /* 0x000fe60000000200 */
[C---:B------:R-:W-:Y:S01]  /*49f0*/  HMMA.16816.F32.BF16 R20, R36.reuse, R22, RZ ;  /* 0x000000162414723c */ /* 0x040fe200000418ff */
[----:B------:R-:W-:Y:S04]  /*4a00*/  LDSM.16.M88.4 R92, [R241+0xe800] ;  /* 0x00e80000f15c783b */ /* 0x000fe80000000200 */
[----:B------:R-:W-:Y:S03]  /*4a10*/  LDSM.16.M88.4 R88, [R235+0xe000] ;  /* 0x00e00000eb58783b */ /* 0x000fe60000000200 */
[----:B--2---:R-:W-:Y:S08]  /*4a20*/  HMMA.16816.F32.BF16 R32, R36, R44, RZ ;  /* 0x0000002c2420723c */ /* 0x004ff000000418ff */
[----:B-----5:R-:W-:Y:S08]  /*4a30*/  HMMA.16816.F32.BF16 R8, R28, R16, R8 ;  /* 0x000000101c08723c */ /* 0x020ff00000041808 */
[C---:B------:R-:W-:Y:S08]  /*4a40*/  HMMA.16816.F32.BF16 R60, R36.reuse, R56, RZ ;  /* 0x00000038243c723c */ /* 0x040ff000000418ff */
[C---:B------:R-:W-:Y:S08]  /*4a50*/  HMMA.16816.F32.BF16 R44, R36.reuse, R46, RZ ;  /* 0x0000002e242c723c */ /* 0x040ff000000418ff */
[C---:B------:R-:W-:Y:S08]  /*4a60*/  HMMA.16816.F32.BF16 R56, R36.reuse, R58, RZ ;  /* 0x0000003a2438723c */ /* 0x040ff000000418ff */
[C---:B---3--:R-:W-:Y:S08]  /*4a70*/  HMMA.16816.F32.BF16 R76, R36.reuse, R24, RZ ;  /* 0x00000018244c723c */ /* 0x048ff000000418ff */
[----:B------:R-:W-:Y:S01]  /*4a80*/  HMMA.16816.F32.BF16 R36, R36, R26, RZ ;  /* 0x0000001a2424723c */ /* 0x000fe200000418ff */
[----:B------:R-:W-:Y:S07]  /*4a90*/  LDSM.16.M88.4 R24, [R237] ;  /* 0x00000000ed18783b */ /* 0x000fee0000000200 */
[----:B------:R-:W-:Y:S01]  /*4aa0*/  HMMA.16816.F32.BF16 R20, R28, R18, R20 ;  /* 0x000000121c14723c */ /* 0x000fe20000041814 */
[----:B------:R-:W1:Y:S07]  /*4ab0*/  LDSM.16.M88.4 R16, [R228] ;  /* 0x00000000e410783b */ /* 0x000e6e0000000200 */
[----:B----4-:R-:W-:Y:S08]  /*4ac0*/  HMMA.16816.F32.BF16 R8, R72, R12, R8 ;  /* 0x0000000c4808723c */ /* 0x010ff00000041808 */
        /* <DEDUP_REMOVED lines=10> */
[----:B------:R-:W-:Y:S01]  /*4b70*/  HMMA.16816.F32.BF16 R20, R72, R14, R20 ;  /* 0x0000000e4814723c */ /* 0x000fe20000041814 */
[----:B------:R-:W2:Y:S07]  /*4b80*/  LDSM.16.M88.4 R12, [R241+0xa000] ;  /* 0x00a00000f10c783b */ /* 0x000eae0000000200 */
[----:B-1----:R-:W-:Y:S08]  /*4b90*/  HMMA.16816.F32.BF16 R8, R24, R16, R8 ;  /* 0x000000101808723c */ /* 0x002ff00000041808 */
        /* <DEDUP_REMOVED lines=11> */
[----:B------:R-:W1:Y:S07]  /*4c50*/  LDSM.16.M88.4 R16, [R239+0x2000] ;  /* 0x00200000ef10783b */ /* 0x000e6e0000000200 */
[----:B--2---:R-:W-:Y:S08]  /*4c60*/  HMMA.16816.F32.BF16 R8, R28, R12, R8 ;  /* 0x0000000c1c08723c */ /* 0x004ff00000041808 */
        /* <DEDUP_REMOVED lines=40> */
[----:B------:R-:W-:Y:S01]  /*4ef0*/  HMMA.16816.F32.BF16 R72, R12, R66, R72 ;  /* 0x000000420c48723c */ /* 0x000fe20000041848 */
[----:B------:R-:W-:Y:S07]  /*4f00*/  LDSM.16.M88.4 R64, [R239+0x4000] ;  /* 0x00400000ef40783b */ /* 0x000fee0000000200 */
[----:B------:R-:W-:Y:S01]  /*4f10*/  HMMA.16816.F32.BF16 R20, R28, R18, R20 ;  /* 0x000000121c14723c */ /* 0x000fe20000041814 */
[----:B------:R-:W1:Y:S07]  /*4f20*/  LDSM.16.M88.4 R16, [R240+0x4000] ;  /* 0x00400000f010783b */ /* 0x000e6e0000000200 */
[C---:B------:R-:W-:Y:S08]  /*4f30*/  HMMA.16816.F32.BF16 R32, R12.reuse, R80, R32 ;  /* 0x000000500c20723c */ /* 0x040ff00000041820 */
[C---:B------:R-:W-:Y:S01]  /*4f40*/  HMMA.16816.F32.BF16 R44, R12.reuse, R82, R44 ;  /* 0x000000520c2c723c */ /* 0x040fe2000004182c */
[----:B------:R-:W-:Y:S07]  /*4f50*/  LDSM.16.M88.4 R80, [R235+0xc800] ;  /* 0x00c80000eb50783b */ /* 0x000fee0000000200 */
[C---:B------:R-:W-:Y:S08]  /*4f60*/  HMMA.16816.F32.BF16 R60, R12.reuse, R68, R60 ;  /* 0x000000440c3c723c */ /* 0x040ff0000004183c */
[----:B------:R-:W-:Y:S01]  /*4f70*/  HMMA.16816.F32.BF16 R56, R12, R70, R56 ;  /* 0x000000460c38723c */ /* 0x000fe20000041838 */
[----:B------:R-:W3:Y:S04]  /*4f80*/  LDSM.16.M88.4 R12, [R241+0xc800] ;  /* 0x00c80000f10c783b */ /* 0x000ee80000000200 */
[----:B------:R-:W-:Y:S03]  /*4f90*/  LDSM.16.M88.4 R68, [R237+0x4000] ;  /* 0x00400000ed44783b */ /* 0x000fe60000000200 */
[C---:B--2---:R-:W-:Y:S08]  /*4fa0*/  HMMA.16816.F32.BF16 R8, R36.reuse, R24, R8 ;  /* 0x000000182408723c */ /* 0x044ff00000041808 */
[----:B------:R-:W-:Y:S01]  /*4fb0*/  HMMA.16816.F32.BF16 R20, R36, R26, R20 ;  /* 0x0000001a2414723c */ /* 0x000fe20000041814 */
[----:B------:R-:W2:Y:S07]  /*4fc0*/  LDSM.16.M88.4 R24, [R235+0xc000] ;  /* 0x00c00000eb18783b */ /* 0x000eae0000000200 */
[C---:B------:R-:W-:Y:S08]  /*4fd0*/  HMMA.16816.F32.BF16 R32, R28.reuse, R52, R32 ;  /* 0x000000341c20723c */ /* 0x040ff00000041820 */
[C---:B------:R-:W-:Y:S01]  /*4fe0*/  HMMA.16816.F32.BF16 R44, R28.reuse, R54, R44 ;  /* 0x000000361c2c723c */ /* 0x040fe2000004182c */
[----:B------:R-:W4:Y:S07]  /*4ff0*/  LDSM.16.M88.4 R52, [R241+0xd000] ;  /* 0x00d00000f134783b */ /* 0x000f2e0000000200 */
[C---:B------:R-:W-:Y:S08]  /*5000*/  HMMA.16816.F32.BF16 R60, R28.reuse, R48, R60 ;  /* 0x000000301c3c723c */ /* 0x040ff0000004183c */
[----:B------:R-:W-:Y:S01]  /*5010*/  HMMA.16816.F32.BF16 R56, R28, R50, R56 ;  /* 0x000000321c38723c */ /* 0x000fe20000041838 */
[----:B------:R-:W5:Y:S07]  /*5020*/  LDSM.16.M88.4 R48, [R241+0xd800] ;  /* 0x00d80000f130783b */ /* 0x000f6e0000000200 */
[----:B-1----:R-:W-:Y:S08]  /*5030*/  HMMA.16816.F32.BF16 R8, R16, R64, R8 ;  /* 0x000000401008723c */ /* 0x002ff00000041808 */
[C---:B------:R-:W-:Y:S08]  /*5040*/  HMMA.16816.F32.BF16 R76, R28.reuse, R40, R76 ;  /* 0x000000281c4c723c */ /* 0x040ff0000004184c */
[----:B------:R-:W-:Y:S01]  /*5050*/  HMMA.16816.F32.BF16 R72, R28, R42, R72 ;  /* 0x0000002a1c48723c */ /* 0x000fe20000041848 */
[----:B------:R-:W1:Y:S04]  /*5060*/  LDSM.16.M88.4 R40, [R239+0x4800] ;  /* 0x00480000ef28783b */ /* 0x000e680000000200 */
[----:B------:R-:W1:Y:S03]  /*5070*/  LDSM.16.M88.4 R28, [R228+0x4000] ;  /* 0x00400000e41c783b */ /* 0x000e660000000200 */
[C---:B---3--:R-:W-:Y:S08]  /*5080*/  HMMA.16816.F32.BF16 R32, R36.reuse, R12, R32 ;  /* 0x0000000c2420723c */ /* 0x048ff00000041820 */
[----:B------:R-:W-:Y:S01]  /*5090*/  HMMA.16816.F32.BF16 R44, R36, R14, R44 ;  /* 0x0000000e242c723c */ /* 0x000fe2000004182c */
[----:B------:R-:W3:Y:S07]  /*50a0*/  LDSM.16.M88.4 R12, [R239+0x5000] ;  /* 0x00500000ef0c783b */ /* 0x000eee0000000200 */
[----:B------:R-:W-:Y:S01]  /*50b0*/  HMMA.16816.F32.BF16 R20, R16, R66, R20 ;  /* 0x000000421014723c */ /* 0x000fe20000041814 */
[----:B------:R-:W-:Y:S07]  /*50c0*/  LDSM.16.M88.4 R64, [R239+0x5800] ;  /* 0x00580000ef40783b */ /* 0x000fee0000000200 */
[----:B--2---:R-:W-:Y:S08]  /*50d0*/  HMMA.16816.F32.BF16 R8, R84, R24, R8 ;  /* 0x000000185408723c */ /* 0x004ff00000041808 */
[C---:B----4-:R-:W-:Y:S08]  /*50e0*/  HMMA.16816.F32.BF16 R60, R36.reuse, R52, R60 ;  /* 0x00000034243c723c */ /* 0x050ff0000004183c */
[C---:B------:R-:W-:Y:S01]  /*50f0*/  HMMA.16816.F32.BF16 R56, R36.reuse, R54, R56 ;  /* 0x000000362438723c */ /* 0x040fe20000041838 */
[----:B------:R-:W-:Y:S07]  /*5100*/  LDSM.16.M88.4 R52, [R242+0x6000] ;  /* 0x00600000f234783b */ /* 0x000fee0000000200 */
[C---:B-----5:R-:W-:Y:S08]  /*5110*/  HMMA.16816.F32.BF16 R76, R36.reuse, R48, R76 ;  /* 0x00000030244c723c */ /* 0x060ff0000004184c */
[----:B------:R-:W-:Y:S01]  /*5120*/  HMMA.16816.F32.BF16 R72, R36, R50, R72 ;  /* 0x000000322448723c */ /* 0x000fe20000041848 */
[----:B------:R-:W2:Y:S04]  /*5130*/  LDSM.16.M88.4 R36, [R241+0xe000] ;  /* 0x00e00000f124783b */ /* 0x000ea80000000200 */
[----:B------:R-:W-:Y:S03]  /*5140*/  LDSM.16.M88.4 R48, [R239+0x6000] ;  /* 0x00600000ef30783b */ /* 0x000fe60000000200 */
[C---:B-1----:R-:W-:Y:S08]  /*5150*/  HMMA.16816.F32.BF16 R32, R16.reuse, R40, R32 ;  /* 0x000000281020723c */ /* 0x042ff00000041820 */
[----:B------:R-:W-:Y:S01]  /*5160*/  HMMA.16816.F32.BF16 R44, R16, R42, R44 ;  /* 0x0000002a102c723c */ /* 0x000fe2000004182c */
[----:B------:R-:W-:Y:S07]  /*5170*/  LDSM.16.M88.4 R40, [R240+0x6000] ;  /* 0x00600000f028783b */ /* 0x000fee0000000200 */
[----:B------:R-:W-:Y:S01]  /*5180*/  HMMA.16816.F32.BF16 R20, R84, R26, R20 ;  /* 0x0000001a5414723c */ /* 0x000fe20000041814 */
[----:B------:R-:W-:Y:S07]  /*5190*/  LDSM.16.M88.4 R24, [R235+0xd000] ;  /* 0x00d00000eb18783b */ /* 0x000fee0000000200 */
[----:B------:R-:W-:Y:S08]  /*51a0*/  HMMA.16816.F32.BF16 R8, R68, R28, R8 ;  /* 0x0000001c4408723c */ /* 0x000ff00000041808 */
[C---:B---3--:R-:W-:Y:S08]  /*51b0*/  HMMA.16816.F32.BF16 R60, R16.reuse, R12, R60 ;  /* 0x0000000c103c723c */ /* 0x048ff0000004183c */
[----:B------:R-:W-:Y:S01]  /*51c0*/  HMMA.16816.F32.BF16 R56, R16, R14, R56 ;  /* 0x0000000e1038723c */ /* 0x000fe20000041838 */
[----:B------:R-:W1:Y:S07]  /*51d0*/  LDSM.16.M88.4 R12, [R228+0x4800] ;  /* 0x00480000e40c783b */ /* 0x000e6e0000000200 */
[----:B------:R-:W-:Y:S08]  /*51e0*/  HMMA.16816.F32.BF16 R32, R84, R80, R32 ;  /* 0x000000505420723c */ /* 0x000ff00000041820 */
[----:B------:R-:W-:Y:S01]  /*51f0*/  HMMA.16816.F32.BF16 R20, R68, R30, R20 ;  /* 0x0000001e4414723c */ /* 0x000fe20000041814 */
[----:B------:R-:W3:Y:S07]  /*5200*/  LDSM.16.M88.4 R28, [R238+0x6000] ;  /* 0x00600000ee1c783b */ /* 0x000eee0000000200 */
[----:B--2---:R-:W-:Y:S08]  /*5210*/  HMMA.16816.F32.BF16 R8, R52, R36, R8 ;  /* 0x000000243408723c */ /* 0x004ff00000041808 */
[----:B------:R-:W-:Y:S01]  /*5220*/  HMMA.16816.F32.BF16 R44, R84, R82, R44 ;  /* 0x00000052542c723c */ /* 0x000fe2000004182c */
[----:B------:R-:W-:Y:S07]  /*5230*/  LDSM.16.M88.4 R80, [R235+0xd800] ;  /* 0x00d80000eb50783b */ /* 0x000fee0000000200 */
[----:B------:R-:W-:Y:S01]  /*5240*/  HMMA.16816.F32.BF16 R20, R52, R38, R20 ;  /* 0x000000263414723c */ /* 0x000fe20000041814 */
[----:B------:R-:W-:Y:S07]  /*5250*/  LDSM.16.M88.4 R36, [R239+0x6800] ;  /* 0x00680000ef24783b */ /* 0x000fee0000000200 */
[----:B-1----:R-:W-:Y:S08]  /*5260*/  HMMA.16816.F32.BF16 R32, R68, R12, R32 ;  /* 0x0000000c4420723c */ /* 0x002ff00000041820 */
[----:B------:R-:W-:Y:S08]  /*5270*/  HMMA.16816.F32.BF16 R8, R40, R48, R8 ;  /* 0x000000302808723c */ /* 0x000ff00000041808 */
[----:B------:R-:W-:Y:S01]  /*5280*/  HMMA.16816.F32.BF16 R44, R68, R14, R44 ;  /* 0x0000000e442c723c */ /* 0x000fe2000004182c */
[----:B------:R-:W-:Y:S07]  /*5290*/  LDSM.16.M88.4 R12, [R228+0x6000] ;  /* 0x00600000e40c783b */ /* 0x000fee0000000200 */
[C---:B------:R-:W-:Y:S08]  /*52a0*/  HMMA.16816.F32.BF16 R76, R16.reuse, R64, R76 ;  /* 0x00000040104c723c */ /* 0x040ff0000004184c */
[----:B------:R-:W-:Y:S01]  /*52b0*/  HMMA.16816.F32.BF16 R72, R16, R66, R72 ;  /* 0x000000421048723c */ /* 0x000fe20000041848 */
[----:B------:R-:W1:Y:S04]  /*52c0*/  LDSM.16.M88.4 R64, [R228+0x5000] ;  /* 0x00500000e440783b */ /* 0x000e680000000200 */
[----:B------:R-:W2:Y:S03]  /*52d0*/  LDSM.16.M88.4 R16, [R237+0x6000] ;  /* 0x00600000ed10783b */ /* 0x000ea60000000200 */
[----:B------:R-:W-:Y:S08]  /*52e0*/  HMMA.16816.F32.BF16 R60, R84, R24, R60 ;  /* 0x00000018543c723c */ /* 0x000ff0000004183c */
[----:B------:R-:W-:Y:S08]  /*52f0*/  HMMA.16816.F32.BF16 R32, R52, R92, R32 ;  /* 0x0000005c3420723c */ /* 0x000ff00000041820 */
[----:B------:R-:W-:Y:S01]  /*5300*/  HMMA.16816.F32.BF16 R20, R40, R50, R20 ;  /* 0x000000322814723c */ /* 0x000fe20000041814 */
[----:B------:R-:W4:Y:S07]  /*5310*/  LDSM.16.M88.4 R48, [R241+0xf000] ;  /* 0x00f00000f130783b */ /* 0x000f2e0000000200 */
[----:B---3--:R-:W-:Y:S08]  /*5320*/  HMMA.16816.F32.BF16 R8, R28, R88, R8 ;  /* 0x000000581c08723c */ /* 0x008ff00000041808 */
[----:B------:R-:W-:Y:S08]  /*5330*/  HMMA.16816.F32.BF16 R44, R52, R94, R44 ;  /* 0x0000005e342c723c */ /* 0x000ff0000004182c */
[----:B------:R-:W-:Y:S01]  /*5340*/  HMMA.16816.F32.BF16 R56, R84, R26, R56 ;  /* 0x0000001a5438723c */ /* 0x000fe20000041838 */
[----:B------:R-:W3:Y:S07]  /*5350*/  LDSM.16.M88.4 R24, [R235+0xe800] ;  /* 0x00e80000eb18783b */ /* 0x000eee0000000200 */
[----:B-1----:R-:W-:Y:S08]  /*5360*/  HMMA.16816.F32.BF16 R60, R68, R64, R60 ;  /* 0x00000040443c723c */ /* 0x002ff0000004183c */
[----:B------:R-:W-:Y:S08]  /*5370*/  HMMA.16816.F32.BF16 R32, R40, R36, R32 ;  /* 0x000000242820723c */ /* 0x000ff00000041820 */
[----:B------:R-:W-:Y:S01]  /*5380*/  HMMA.16816.F32.BF16 R20, R28, R90, R20 ;  /* 0x0000005a1c14723c */ /* 0x000fe20000041814 */
[----:B------:R-:W-:Y:S07]  /*5390*/  LDSM.16.M88.4 R88, [R239+0x7000] ;  /* 0x00700000ef58783b */ /* 0x000fee0000000200 */
[----:B--2---:R-:W-:Y:S08]  /*53a0*/  HMMA.16816.F32.BF16 R8, R16, R12, R8 ;  /* 0x0000000c1008723c */ /* 0x004ff00000041808 */
[----:B------:R-:W-:Y:S01]  /*53b0*/  HMMA.16816.F32.BF16 R44, R40, R38, R44 ;  /* 0x00000026282c723c */ /* 0x000fe2000004182c */
[----:B------:R-:W1:Y:S07]  /*53c0*/  LDSM.16.M88.4 R36, [R228+0x5800] ;  /* 0x00580000e424783b */ /* 0x000e6e0000000200 */
[C---:B------:R-:W-:Y:S08]  /*53d0*/  HMMA.16816.F32.BF16 R76, R84.reuse, R80, R76 ;  /* 0x00000050544c723c */ /* 0x040ff0000004184c */
[----:B------:R-:W-:Y:S01]  /*53e0*/  HMMA.16816.F32.BF16 R80, R84, R82, R72 ;  /* 0x000000525450723c */ /* 0x000fe20000041848 */
[----:B------:R-:W2:Y:S01]  /*53f0*/  LDSM.16.M88.4 R72, [R228+0x6800] ;  /* 0x00680000e448783b */ /* 0x000ea20000000200 */
[----:B------:R-:W-:-:S02]  /*5400*/  FMUL.FTZ R2, R8, c[0x0][0x2ec] ;  /* 0x0000bb0008027a20 */ /* 0x000fc40000410000 */
[----:B------:R-:W-:-:S04]  /*5410*/  FMUL.FTZ R64, R11, c[0x0][0x2ec] ;  /* 0x0000bb000b407a20 */ /* 0x000fc80000410000 */
[----:B----4-:R-:W-:Y:S01]  /*5420*/  HMMA.16816.F32.BF16 R60, R52, R48, R60 ;  /* 0x00000030343c723c */ /* 0x010fe2000004183c */
[----:B------:R-:W-:Y:S06]  /*5430*/  MUFU.TANH R2, R2 ;  /* 0x0000000200027308 */ /* 0x000fec0000002400 */
[----:B------:R-:W-:Y:S01]  /*5440*/  FMUL.FTZ R48, R9, c[0x0][0x2ec] ;  /* 0x0000bb0009307a20 */ /* 0x000fe20000410000 */
[----:B------:R-:W-:Y:S01]  /*5450*/  HMMA.16816.F32.BF16 R56, R68, R66, R56 ;  /* 0x000000424438723c */ /* 0x000fe20000041838 */
[----:B------:R-:W-:Y:S01]  /*5460*/  FMUL.FTZ R49, R10, c[0x0][0x2ec] ;  /* 0x0000bb000a317a20 */ /* 0x000fe20000410000 */
[----:B------:R-:W-:Y:S01]  /*5470*/  MUFU.TANH R64, R64 ;  /* 0x0000004000407308 */ /* 0x000fe20000002400 */
[----:B------:R-:W4:Y:S05]  /*5480*/  LDSM.16.M88.4 R8, [R241+0xf800] ;  /* 0x00f80000f108783b */ /* 0x000f2a0000000200 */
[----:B---3--:R-:W-:Y:S02]  /*5490*/  HMMA.16816.F32.BF16 R32, R28, R24, R32 ;  /* 0x000000181c20723c */ /* 0x008fe40000041820 */
[----:B------:R-:W-:Y:S06]  /*54a0*/  MUFU.TANH R48, R48 ;  /* 0x0000003000307308 */ /* 0x000fec0000002400 */
[----:B------:R-:W-:Y:S01]  /*54b0*/  HMMA.16816.F32.BF16 R20, R16, R14, R20 ;  /* 0x0000000e1014723c */ /* 0x000fe20000041814 */
[----:B------:R-:W-:Y:S01]  /*54c0*/  LDSM.16.M88.4 R12, [R235+0xf000] ;  /* 0x00f00000eb0c783b */ /* 0x000fe20000000200 */
[----:B------:R-:W3:Y:S06]  /*54d0*/  MUFU.TANH R49, R49 ;  /* 0x0000003100317308 */ /* 0x000eec0000002400 */
[C---:B-1----:R-:W-:Y:S08]  /*54e0*/  HMMA.16816.F32.BF16 R76, R68.reuse, R36, R76 ;  /* 0x00000024444c723c */ /* 0x042ff0000004184c */
[----:B------:R-:W-:Y:S08]  /*54f0*/  HMMA.16816.F32.BF16 R80, R68, R38, R80 ;  /* 0x000000264450723c */ /* 0x000ff00000041850 */
[----:B------:R-:W-:Y:S01]  /*5500*/  HMMA.16816.F32.BF16 R56, R52, R50, R56 ;  /* 0x000000323438723c */ /* 0x000fe20000041838 */
[----:B------:R-:W-:-:S02]  /*5510*/  FMUL.FTZ R65, R20, c[0x0][0x2ec] ;  /* 0x0000bb0014417a20 */ /* 0x000fc40000410000 */
[----:B------:R-:W-:Y:S02]  /*5520*/  FMUL.FTZ R36, R22, c[0x0][0x2ec] ;  /* 0x0000bb0016247a20 */ /* 0x000fe40000410000 */
[----:B------:R-:W-:Y:S02]  /*5530*/  FMUL.FTZ R37, R23, c[0x0][0x2ec] ;  /* 0x0000bb0017257a20 */ /* 0x000fe40000410000 */
[----:B------:R-:W-:Y:S01]  /*5540*/  FMUL.FTZ R50, R21, c[0x0][0x2ec] ;  /* 0x0000bb0015327a20 */ /* 0x000fe20000410000 */
[----:B--2---:R-:W-:Y:S01]  /*5550*/  HMMA.16816.F32.BF16 R32, R16, R72, R32 ;  /* 0x000000481020723c */ /* 0x004fe20000041820 */
[----:B------:R-:W1:Y:S01]  /*5560*/  LDSM.16.M88.4 R20, [R239+0x7800] ;  /* 0x00780000ef14783b */ /* 0x000e620000000200 */
[----:B------:R-:W-:Y:S06]  /*5570*/  MUFU.TANH R65, R65 ;  /* 0x0000004100417308 */ /* 0x000fec0000002400 */
[C---:B----4-:R-:W-:Y:S02]  /*5580*/  HMMA.16816.F32.BF16 R76, R52.reuse, R8, R76 ;  /* 0x00000008344c723c */ /* 0x050fe4000004184c */
[----:B------:R-:W2:Y:S06]  /*5590*/  MUFU.TANH R36, R36 ;  /* 0x0000002400247308 */ /* 0x000eac0000002400 */
[----:B------:R-:W-:Y:S02]  /*55a0*/  HMMA.16816.F32.BF16 R80, R52, R10, R80 ;  /* 0x0000000a3450723c */ /* 0x000fe40000041850 */
[----:B------:R-:W-:Y:S05]  /*55b0*/  MUFU.TANH R50, R50 ;  /* 0x0000003200327308 */ /* 0x000fea0000002400 */
[----:B------:R-:W-:Y:S01]  /*55c0*/  IMAD.SHL.U32 R10, R96, 0x2, RZ ;  /* 0x00000002600a7824 */ /* 0x000fe200078e00ff */
[----:B------:R-:W-:Y:S01]  /*55d0*/  HMMA.16816.F32.BF16 R60, R40, R88, R60 ;  /* 0x00000058283c723c */ /* 0x000fe2000004183c */
[----:B------:R-:W-:Y:S01]  /*55e0*/  FMUL.FTZ R51, R32, c[0x0][0x2ec] ;  /* 0x0000bb0020337a20 */ /* 0x000fe20000410000 */
[----:B------:R-:W4:Y:S01]  /*55f0*/  MUFU.TANH R37, R37 ;  /* 0x0000002500257308 */ /* 0x000f220000002400 */
[----:B------:R-:W-:Y:S01]  /*5600*/  FMUL.FTZ R66, R33, c[0x0][0x2ec] ;  /* 0x0000bb0021427a20 */ /* 0x000fe20000410000 */
[----:B------:R-:W-:Y:S01]  /*5610*/  LOP3.LUT R10, R10, 0x6, RZ, 0xc0, !PT ;  /* 0x000000060a0a7812 */ /* 0x000fe200078ec0ff */
[----:B------:R-:W-:-:S02]  /*5620*/  FMUL.FTZ R8, R34, c[0x0][0x2ec] ;  /* 0x0000bb0022087a20 */ /* 0x000fc40000410000 */
[----:B------:R-:W-:Y:S01]  /*5630*/  FMUL.FTZ R9, R35, c[0x0][0x2ec] ;  /* 0x0000bb0023097a20 */ /* 0x000fe20000410000 */
[----:B------:R-:W-:Y:S01]  /*5640*/  HMMA.16816.F32.BF16 R56, R40, R90, R56 ;  /* 0x0000005a2838723c */ /* 0x000fe20000041838 */
[----:B------:R-:W5:Y:S01]  /*5650*/  LDSM.16.M88.4 R32, [R235+0xf800] ;  /* 0x00f80000eb20783b */ /* 0x000f620000000200 */
[----:B------:R-:W-:Y:S01]  /*5660*/  IADD3 R10, R10, UR10, RZ ;  /* 0x0000000a0a0a7c10 */ /* 0x000fe2000fffe0ff */
[----:B------:R-:W-:Y:S03]  /*5670*/  MUFU.TANH R51, R51 ;  /* 0x0000003300337308 */ /* 0x000fe60000002400 */
[C---:B------:R-:W-:Y:S02]  /*5680*/  IADD3 R11, R10.reuse, 0x8, RZ ;  /* 0x000000080a0b7810 */ /* 0x040fe40007ffe0ff */
[----:B------:R-:W-:Y:S01]  /*5690*/  HMMA.16816.F32.BF16 R44, R28, R26, R44 ;  /* 0x0000001a1c2c723c */ /* 0x000fe2000004182c */
[----:B------:R-:W4:Y:S01]  /*56a0*/  LDSM.16.M88.4 R24, [R228+0x7000] ;  /* 0x00700000e418783b */ /* 0x000f220000000200 */
[----:B------:R-:W-:Y:S01]  /*56b0*/  ISETP.GE.AND P0, PT, R11, UR9, PT ;  /* 0x000000090b007c0c */ /* 0x000fe2000bf06270 */
[----:B------:R-:W-:Y:S01]  /*56c0*/  MUFU.TANH R8, R8 ;  /* 0x0000000800087308 */ /* 0x000fe20000002400 */
[----:B------:R-:W-:-:S02]  /*56d0*/  IADD3 R11, R10, 0x11, RZ ;  /* 0x000000110a0b7810 */ /* 0x000fc40007ffe0ff */
[C---:B------:R-:W-:Y:S02]  /*56e0*/  ISETP.GE.AND P2, PT, R10.reuse, UR9, PT ;  /* 0x000000090a007c0c */ /* 0x040fe4000bf46270 */
[C---:B-1----:R-:W-:Y:S01]  /*56f0*/  HMMA.16816.F32.BF16 R76, R40.reuse, R20, R76 ;  /* 0x00000014284c723c */ /* 0x042fe2000004184c */
[----:B------:R-:W-:Y:S02]  /*5700*/  ISETP.GE.AND P4, PT, R11, UR9, PT ;  /* 0x000000090b007c0c */ /* 0x000fe4000bf86270 */
[C---:B------:R-:W-:Y:S01]  /*5710*/  IADD3 R11, R10.reuse, 0x18, RZ ;  /* 0x000000180a0b7810 */ /* 0x040fe20007ffe0ff */
[----:B------:R-:W-:Y:S01]  /*5720*/  MUFU.TANH R9, R9 ;  /* 0x0000000900097308 */ /* 0x000fe20000002400 */
[----:B---3--:R-:W-:Y:S02]  /*5730*/  FSEL R49, R49, -INF , !P2 ;  /* 0xff80000031317808 */ /* 0x008fe40005000000 */
[----:B------:R-:W-:Y:S01]  /*5740*/  ISETP.GE.AND P3, PT, R11, UR9, PT ;  /* 0x000000090b007c0c */ /* 0x000fe2000bf66270 */
[----:B------:R-:W-:Y:S01]  /*5750*/  HMMA.16816.F32.BF16 R80, R40, R22, R80 ;  /* 0x000000162850723c */ /* 0x000fe20000041850 */
[----:B------:R-:W-:-:S02]  /*5760*/  IADD3 R11, R10, 0x19, RZ ;  /* 0x000000190a0b7810 */ /* 0x000fc40007ffe0ff */
[----:B--2---:R-:W-:Y:S01]  /*5770*/  FSEL R36, R36, -INF , !P0 ;  /* 0xff80000024247808 */ /* 0x004fe20004000000 */
[----:B------:R-:W-:Y:S01]  /*5780*/  MUFU.TANH R66, R66 ;  /* 0x0000004200427308 */ /* 0x000fe20000002400 */
[----:B------:R-:W-:Y:S02]  /*5790*/  FSEL R65, R65, -INF , !P0 ;  /* 0xff80000041417808 */ /* 0x000fe40004000000 */
[----:B------:R-:W-:Y:S01]  /*57a0*/  IADD3 R22, R10, 0x1, RZ ;  /* 0x000000010a167810 */ /* 0x000fe20007ffe0ff */
[----:B------:R-:W-:Y:S01]  /*57b0*/  HMMA.16816.F32.BF16 R60, R28, R12, R60 ;  /* 0x0000000c1c3c723c */ /* 0x000fe2000004183c */
[----:B------:R-:W-:Y:S02]  /*57c0*/  FSEL R23, R2, -INF , !P2 ;  /* 0xff80000002177808 */ /* 0x000fe40005000000 */
[----:B------:R-:W-:Y:S02]  /*57d0*/  ISETP.GE.AND P1, PT, R22, UR9, PT ;  /* 0x0000000916007c0c */ /* 0x000fe4000bf26270 */
[----:B------:R-:W-:-:S02]  /*57e0*/  IADD3 R2, R10, 0x20, RZ ;  /* 0x000000200a027810 */ /* 0x000fc40007ffe0ff */
[----:B------:R-:W-:Y:S01]  /*57f0*/  FSEL R64, R64, -INF , !P1 ;  /* 0xff80000040407808 */ /* 0x000fe20004800000 */
[----:B------:R-:W-:Y:S01]  /*5800*/  HMMA.16816.F32.BF16 R56, R28, R14, R56 ;  /* 0x0000000e1c38723c */ /* 0x000fe20000041838 */
[----:B------:R-:W1:Y:S01]  /*5810*/  LDSM.16.M88.4 R12, [R228+0x7800] ;  /* 0x00780000e40c783b */ /* 0x000e620000000200 */
[----:B------:R-:W-:Y:S01]  /*5820*/  FSEL R48, R48, -INF , !P1 ;  /* 0xff80000030307808 */ /* 0x000fe20004800000 */
[----:B------:R-:W-:-:S04]  /*5830*/  DEPBAR.LE SB0, 0x0 ;  /* 0x000080000000791a */ /* 0x000fc80000000000 */
[----:B------:R-:W-:Y:S01]  /*5840*/  BAR.SYNC.DEFER_BLOCKING 0x0 ;  /* 0x0000000000007b1d */ /* 0x000fe20000010000 */
[C---:B-----5:R-:W-:Y:S01]  /*5850*/  HMMA.16816.F32.BF16 R76, R28.reuse, R32, R76 ;  /* 0x000000201c4c723c */ /* 0x060fe2000004184c */
[----:B------:R-:W-:Y:S02]  /*5860*/  ISETP.GE.AND P1, PT, R2, UR9, PT ;  /* 0x0000000902007c0c */ /* 0x000fe4000bf26270 */
[C---:B------:R-:W-:Y:S02]  /*5870*/  IADD3 R2, R10.reuse, 0x21, RZ ;  /* 0x000000210a027810 */ /* 0x040fe40007ffe0ff */
[----:B------:R-:W-:Y:S02]  /*5880*/  ISETP.GE.AND P2, PT, R11, UR9, PT ;  /* 0x000000090b007c0c */ /* 0x000fe4000bf46270 */
[----:B------:R-:W-:Y:S01]  /*5890*/  IADD3 R11, R10, 0x28, RZ ;  /* 0x000000280a0b7810 */ /* 0x000fe20007ffe0ff */
[----:B------:R-:W-:Y:S01]  /*58a0*/  HMMA.16816.F32.BF16 R80, R28, R34, R80 ;  /* 0x000000221c50723c */ /* 0x000fe20000041850 */
[----:B------:R-:W-:-:S07]  /*58b0*/  ISETP.GE.AND P0, PT, R2, UR9, PT ;  /* 0x0000000902007c0c */ /* 0x000fce000bf06270 */
[C---:B----4-:R-:W-:Y:S08]  /*58c0*/  HMMA.16816.F32.BF16 R60, R16.reuse, R24, R60 ;  /* 0x00000018103c723c */ /* 0x050ff0000004183c */
[C---:B------:R-:W-:Y:S08]  /*58d0*/  HMMA.16816.F32.BF16 R44, R16.reuse, R74, R44 ;  /* 0x0000004a102c723c */ /* 0x040ff0000004182c */
[C---:B------:R-:W-:Y:S08]  /*58e0*/  HMMA.16816.F32.BF16 R56, R16.reuse, R26, R56 ;  /* 0x0000001a1038723c */ /* 0x040ff00000041838 */
[----:B-1----:R-:W-:Y:S01]  /*58f0*/  HMMA.16816.F32.BF16 R76, R16, R12, R76 ;  /* 0x0000000c104c723c */ /* 0x002fe2000004184c */
[----:B------:R-:W-:-:S02]  /*5900*/  FMUL.FTZ R61, R61, c[0x0][0x2ec] ;  /* 0x0000bb003d3d7a20 */ /* 0x000fc40000410000 */
[----:B------:R-:W-:Y:S02]  /*5910*/  FMUL.FTZ R63, R63, c[0x0][0x2ec] ;  /* 0x0000bb003f3f7a20 */ /* 0x000fe40000410000 */
[----:B------:R-:W1:Y:S01]  /*5920*/  MUFU.TANH R193, R61 ;  /* 0x0000003d00c17308 */ /* 0x000e620000002400 */
[----:B------:R-:W-:Y:S01]  /*5930*/  FMUL.FTZ R60, R60, c[0x0][0x2ec] ;  /* 0x0000bb003c3c7a20 */ /* 0x000fe20000410000 */
[----:B------:R-:W-:Y:S01]  /*5940*/  IADD3 R13, R10, 0x9, RZ ;  /* 0x000000090a0d7810 */ /* 0x000fe20007ffe0ff */
[----:B------:R-:W-:Y:S01]  /*5950*/  HMMA.16816.F32.BF16 R80, R16, R14, R80 ;  /* 0x0000000e1050723c */ /* 0x000fe20000041850 */
[----:B------:R-:W-:Y:S01]  /*5960*/  FMUL.FTZ R24, R44, c[0x0][0x2ec] ;  /* 0x0000bb002c187a20 */ /* 0x000fe20000410000 */
[----:B------:R-:W-:Y:S01]  /*5970*/  IADD3 R12, R10, 0x10, RZ ;  /* 0x000000100a0c7810 */ /* 0x000fe20007ffe0ff */
[----:B------:R-:W-:Y:S01]  /*5980*/  FMUL.FTZ R21, R46, c[0x0][0x2ec] ;  /* 0x0000bb002e157a20 */ /* 0x000fe20000410000 */
[----:B------:R-:W-:Y:S01]  /*5990*/  ISETP.GE.AND P6, PT, R13, UR9, PT ;  /* 0x000000090d007c0c */ /* 0x000fe2000bfc6270 */
[----:B------:R-:W2:Y:S01]  /*59a0*/  MUFU.TANH R196, R63 ;  /* 0x0000003f00c47308 */ /* 0x000ea20000002400 */
[----:B------:R-:W-:Y:S01]  /*59b0*/  FMUL.FTZ R25, R45, c[0x0][0x2ec] ;  /* 0x0000bb002d197a20 */ /* 0x000fe20000410000 */
[----:B------:R-:W-:Y:S01]  /*59c0*/  ISETP.GE.AND P5, PT, R12, UR9, PT ;  /* 0x000000090c007c0c */ /* 0x000fe2000bfa6270 */
[----:B------:R-:W-:Y:S01]  /*59d0*/  FMUL.FTZ R20, R47, c[0x0][0x2ec] ;  /* 0x0000bb002f147a20 */ /* 0x000fe20000410000 */
[----:B------:R-:W-:Y:S01]  /*59e0*/  FSEL R2, R37, -INF , !P6 ;  /* 0xff80000025027808 */ /* 0x000fe20007000000 */
[----:B------:R-:W-:Y:S01]  /*59f0*/  FMUL.FTZ R62, R62, c[0x0][0x2ec] ;  /* 0x0000bb003e3e7a20 */ /* 0x000fe20000410000 */
[----:B------:R-:W-:Y:S01]  /*5a00*/  FSEL R27, R50, -INF , !P6 ;  /* 0xff800000321b7808 */ /* 0x000fe20007000000 */
[----:B------:R-:W-:Y:S01]  /*5a10*/  FMUL.FTZ R56, R56, c[0x0][0x2ec] ;  /* 0x0000bb0038387a20 */ /* 0x000fe20000410000 */
[----:B------:R-:W-:Y:S01]  /*5a20*/  MUFU.TANH R24, R24 ;  /* 0x0000001800187308 */ /* 0x000fe20000002400 */
[----:B------:R-:W-:Y:S01]  /*5a30*/  FMUL.FTZ R57, R57, c[0x0][0x2ec] ;  /* 0x0000bb0039397a20 */ /* 0x000fe20000410000 */
[----:B------:R-:W-:Y:S01]  /*5a40*/  ISETP.GE.AND P6, PT, R11, UR9, PT ;  /* 0x000000090b007c0c */ /* 0x000fe2000bfc6270 */
[----:B------:R-:W-:Y:S01]  /*5a50*/  FMUL.FTZ R58, R58, c[0x0][0x2ec] ;  /* 0x0000bb003a3a7a20 */ /* 0x000fe20000410000 */
[----:B------:R-:W-:Y:S01]  /*5a60*/  IADD3 R11, R10, 0x29, RZ ;  /* 0x000000290a0b7810 */ /* 0x000fe20007ffe0ff */
[----:B------:R-:W-:Y:S01]  /*5a70*/  FMUL.FTZ R59, R59, c[0x0][0x2ec] ;  /* 0x0000bb003b3b7a20 */ /* 0x000fe20000410000 */
[----:B-1----:R-:W-:Y:S01]  /*5a80*/  FSEL R193, R193, -INF , !P0 ;  /* 0xff800000c1c17808 */ /* 0x002fe20004000000 */
[----:B------:R-:W-:Y:S01]  /*5a90*/  FMUL.FTZ R76, R76, c[0x0][0x2ec] ;  /* 0x0000bb004c4c7a20 */ /* 0x000fe20000410000 */
[----:B------:R-:W1:Y:S01]  /*5aa0*/  MUFU.TANH R21, R21 ;  /* 0x0000001500157308 */ /* 0x000e620000002400 */
[----:B------:R-:W-:Y:S01]  /*5ab0*/  FMUL.FTZ R77, R77, c[0x0][0x2ec] ;  /* 0x0000bb004d4d7a20 */ /* 0x000fe20000410000 */
[----:B--2---:R-:W-:Y:S01]  /*5ac0*/  FSEL R196, R196, -INF , !P0 ;  /* 0xff800000c4c47808 */ /* 0x004fe20004000000 */
[----:B------:R-:W-:Y:S01]  /*5ad0*/  FMUL.FTZ R78, R78, c[0x0][0x2ec] ;  /* 0x0000bb004e4e7a20 */ /* 0x000fe20000410000 */
[----:B------:R-:W-:Y:S01]  /*5ae0*/  PLOP3.LUT P0, PT, PT, PT, UP0, 0x80, 0x0 ;  /* 0x000000000000781c */ /* 0x000fe20003f0f008 */
[----:B------:R-:W-:Y:S01]  /*5af0*/  FMUL.FTZ R79, R79, c[0x0][0x2ec] ;  /* 0x0000bb004f4f7a20 */ /* 0x000fe20000410000 */
[----:B------:R-:W-:Y:S01]  /*5b00*/  FSEL R8, R8, -INF , !P5 ;  /* 0xff80000008087808 */ /* 0x000fe20006800000 */
[----:B------:R-:W-:Y:S01]  /*5b10*/  FMUL.FTZ R80, R80, c[0x0][0x2ec] ;  /* 0x0000bb0050507a20 */ /* 0x000fe20000410000 */
[----:B------:R-:W-:Y:S01]  /*5b20*/  MUFU.TANH R25, R25 ;  /* 0x0000001900197308 */ /* 0x000fe20000002400 */
[----:B------:R-:W-:Y:S01]  /*5b30*/  FMUL.FTZ R81, R81, c[0x0][0x2ec] ;  /* 0x0000bb0051517a20 */ /* 0x000fe20000410000 */
[----:B------:R-:W-:Y:S01]  /*5b40*/  FSEL R15, R51, -INF , !P5 ;  /* 0xff800000330f7808 */ /* 0x000fe20006800000 */
[----:B------:R-:W-:Y:S01]  /*5b50*/  FMUL.FTZ R82, R82, c[0x0][0x2ec] ;  /* 0x0000bb0052527a20 */ /* 0x000fe20000410000 */
[----:B------:R-:W-:Y:S01]  /*5b60*/  ISETP.GE.AND P5, PT, R11, UR9, PT ;  /* 0x000000090b007c0c */ /* 0x000fe2000bfa6270 */
[----:B------:R-:W-:Y:S01]  /*5b70*/  FMUL.FTZ R83, R83, c[0x0][0x2ec] ;  /* 0x0000bb0053537a20 */ /* 0x000fe20000410000 */
[----:B------:R-:W-:-:S02]  /*5b80*/  IADD3 R11, R10, 0x30, RZ ;  /* 0x000000300a0b7810 */ /* 0x000fc40007ffe0ff */
[----:B------:R-:W2:Y:S01]  /*5b90*/  MUFU.TANH R20, R20 ;  /* 0x0000001400147308 */ /* 0x000ea20000002400 */
[----:B------:R-:W-:Y:S02]  /*5ba0*/  FSEL R16, R9, -INF , !P4 ;  /* 0xff80000009107808 */ /* 0x000fe40006000000 */
[----:B------:R-:W-:Y:S02]  /*5bb0*/  IADD3 R9, R10, 0x31, RZ ;  /* 0x000000310a097810 */ /* 0x000fe40007ffe0ff */
[----:B------:R-:W-:Y:S02]  /*5bc0*/  FSEL R13, R66, -INF , !P4 ;  /* 0xff800000420d7808 */ /* 0x000fe40006000000 */
[C---:B------:R-:W-:Y:S01]  /*5bd0*/  IADD3 R17, R10.reuse, 0x38, RZ ;  /* 0x000000380a117810 */ /* 0x040fe20007ffe0ff */
[----:B------:R-:W3:Y:S01]  /*5be0*/  MUFU.TANH R191, R60 ;  /* 0x0000003c00bf7308 */ /* 0x000ee20000002400 */
[----:B------:R-:W-:Y:S02]  /*5bf0*/  ISETP.GE.AND P4, PT, R11, UR9, PT ;  /* 0x000000090b007c0c */ /* 0x000fe4000bf86270 */
[----:B------:R-:W-:-:S02]  /*5c00*/  IADD3 R10, R10, 0x39, RZ ;  /* 0x000000390a0a7810 */ /* 0x000fc40007ffe0ff */
[----:B-1----:R-:W-:Y:S02]  /*5c10*/  FSEL R14, R21, -INF , !P3 ;  /* 0xff800000150e7808 */ /* 0x002fe40005800000 */
[----:B------:R-:W-:Y:S01]  /*5c20*/  FSEL R11, R24, -INF , !P3 ;  /* 0xff800000180b7808 */ /* 0x000fe20005800000 */
[----:B------:R-:W1:Y:S01]  /*5c30*/  MUFU.TANH R192, R62 ;  /* 0x0000003e00c07308 */ /* 0x000e620000002400 */
[----:B------:R-:W-:Y:S02]  /*5c40*/  ISETP.GE.AND P3, PT, R9, UR9, PT ;  /* 0x0000000909007c0c */ /* 0x000fe4000bf66270 */
[----:B--2---:R-:W-:Y:S02]  /*5c50*/  FSEL R12, R20, -INF , !P2 ;  /* 0xff800000140c7808 */ /* 0x004fe40005000000 */
[----:B------:R-:W-:Y:S02]  /*5c60*/  FSEL R9, R25, -INF , !P2 ;  /* 0xff80000019097808 */ /* 0x000fe40005000000 */
[----:B------:R-:W-:Y:S01]  /*5c70*/  ISETP.GE.AND P2, PT, R17, UR9, PT ;  /* 0x0000000911007c0c */ /* 0x000fe2000bf46270 */
[----:B------:R-:W2:Y:S01]  /*5c80*/  MUFU.TANH R175, R56 ;  /* 0x0000003800af7308 */ /* 0x000ea20000002400 */
[----:B---3--:R-:W-:-:S07]  /*5c90*/  FSEL R191, R191, -INF , !P1 ;  /* 0xff800000bfbf7808 */ /* 0x008fce0004800000 */
[----:B------:R-:W3:Y:S01]  /*5ca0*/  MUFU.TANH R173, R57 ;  /* 0x0000003900ad7308 */ /* 0x000ee20000002400 */
[----:B-1----:R-:W-:Y:S02]  /*5cb0*/  FSEL R192, R192, -INF , !P1 ;  /* 0xff800000c0c07808 */ /* 0x002fe40004800000 */
[----:B------:R-:W-:-:S05]  /*5cc0*/  ISETP.GE.AND P1, PT, R10, UR9, PT ;  /* 0x000000090a007c0c */ /* 0x000fca000bf26270 */
[----:B------:R-:W1:Y:S01]  /*5cd0*/  MUFU.TANH R174, R58 ;  /* 0x0000003a00ae7308 */ /* 0x000e620000002400 */
[----:B--2---:R-:W-:-:S07]  /*5ce0*/  FSEL R175, R175, -INF , !P6 ;  /* 0xff800000afaf7808 */ /* 0x004fce0007000000 */
        /* <DEDUP_REMOVED lines=17> */
[----:B--2---:R-:W-:Y:S02]  /*5e00*/  FSEL R198, R198, -INF , !P2 ;  /* 0xff800000c6c67808 */ /* 0x004fe40005000000 */
[----:B---3--:R-:W-:Y:S02]  /*5e10*/  FSEL R194, R194, -INF , !P1 ;  /* 0xff800000c2c27808 */ /* 0x008fe40004800000 */
[----:B-1----:R-:W-:Y:S01]  /*5e20*/  FSEL R201, R201, -INF , !P1 ;  /* 0xff800000c9c97808 */ /* 0x002fe20004800000 */
        /* <DEDUP_REMOVED lines=64> */
[----:B-1----:R-:W-:-:S05]  /*6230*/  MOV R19, UR9 ;  /* 0x0000000900137c02 */ /* 0x002fca0008000f00 */
[----:B------:R-:W-:Y:S01]  /*6240*/  IMAD.U32 R19, RZ, RZ, UR5 ;  /* 0x00000005ff137e24 */ /* 0x000fe2000f8e00ff */
[----:B--2---:R-:W-:Y:S01]  /*6250*/  IADD3 R17, -R17, R18, RZ ;  /* 0x0000001211117210 */ /* 0x004fe20007ffe1ff */
[----:B------:R-:W-:-:S03]  /*6260*/  IMAD.U32 R18, RZ, RZ, UR8 ;  /* 0x00000008ff127e24 */ /* 0x000fc6000f8e00ff */
[----:B------:R-:W-:Y:S01]  /*6270*/  SHF.R.S32.HI R10, RZ, 0x1f, R17 ;  /* 0x0000001fff0a7819 */ /* 0x000fe20000011411 */
[----:B------:R-:W-:-:S04]  /*6280*/  IMAD.WIDE.U32 R18, R17, c[0x0][0x180], R18 ;  /* 0x0000600011127a25 */ /* 0x000fc800078e0012 */
[----:B------:R-:W-:-:S04]  /*6290*/  IMAD R10, R10, c[0x0][0x180], RZ ;  /* 0x000060000a0a7a24 */ /* 0x000fc800078e02ff */
[----:B------:R-:W-:Y:S01]  /*62a0*/  IMAD R10, R17, c[0x0][0x184], R10 ;  /* 0x00006100110a7a24 */ /* 0x000fe200078e020a */
[----:B------:R-:W-:-:S04]  /*62b0*/  MOV R17, R18 ;  /* 0x0000001200117202 */ /* 0x000fc80000000f00 */
[----:B------:R-:W-:Y:S01]  /*62c0*/  IADD3 R10, R19, R10, RZ ;  /* 0x0000000a130a7210 */ /* 0x000fe20007ffe0ff */
[----:B------:R-:W-:Y:S05]  /*62d0*/  BRA `(.L_x_1563) ;  /* 0x0000004000007947 */ /* 0x000fea0003800000 */
.L_x_1562:
[----:B------:R-:W-:-:S04]  /*62e0*/  ULEA UR4, -UR4, URZ, 0x6 ;  /* 0x0000003f04047291 */ /* 0x000fc8000f8e313f */
[----:B------:R-:W-:Y:S02]  /*62f0*/  USHF.R.S32.HI UR5, URZ, 0x1f, UR4 ;  /* 0x0000001f3f057899 */ /* 0x000fe40008011404 */
[----:B------:R-:W-:-:S04]  /*6300*/  MOV R17, UR4 ;  /* 0x0000000400117c02 */ /* 0x000fc80008000f00 */
[----:B------:R-:W-:Y:S02]  /*6310*/  MOV R10, UR5 ;  /* 0x00000005000a7c02 */ /* 0x000fe40008000f00 */
.L_x_1563:
        /* <DEDUP_REMOVED lines=156> */
.L_x_1565:
[----:B------:R-:W-:Y:S05]  /*6ce0*/  BSYNC B0 ;  /* 0x0000000000007941 */ /* 0x000fea0003800000 */
.L_x_1564:
[----:B------:R-:W0:Y:S01]  /*6cf0*/  LDGDEPBAR ;  /* 0x00000000000079af */ /* 0x000e220000000000 */
[----:B------:R-:W-:-:S04]  /*6d00*/  IADD3 R166, P1, R17, R166, RZ ;  /* 0x000000a611a67210 */ /* 0x000fc80007f3e0ff */
[----:B------:R-:W-:Y:S02]  /*6d10*/  IADD3.X R165, R10, R165, RZ, P1, !PT ;  /* 0x000000a50aa57210 */ /* 0x000fe40000ffe4ff */
.L_x_1561:
        /* <DEDUP_REMOVED lines=70> */
[----:B------:R-:W1:Y:S01]  /*7180*/  LDSM.16.MT88.4 R48, [R234+0x12000] ;  /* 0x01200000ea30783b */ /* 0x000e620000004200 */
[----:B------:R-:W-:Y:S01]  /*7190*/  FFMA.FTZ R187, R36, c[0x0][0x23c], -R197 ;  /* 0x00008f0024bb7a23 */ /* 0x000fe200000108c5 */
[----:B------:R-:W-:Y:S01]  /*71a0*/  LEA.HI.X R247, R166, c[0x0][0x16c], R165, 0x1, P1 ;  /* 0x00005b00a6f77a11 */ /* 0x000fe200008f0ca5 */
[--C-:B------:R-:W-:Y:S01]  /*71b0*/  FFMA.FTZ R180, R2, c[0x0][0x23c], -R197.reuse ;  /* 0x00008f0002b47a23 */ /* 0x100fe200000108c5 */
[----:B------:R-:W2:Y:S01]  /*71c0*/  LDSM.16.MT88.4 R64, [R232+0x12000] ;  /* 0x01200000e840783b */ /* 0x000ea20000004200 */
[--C-:B------:R-:W-:Y:S01]  /*71d0*/  FFMA.FTZ R177, R11, c[0x0][0x23c], -R204.reuse ;  /* 0x00008f000bb17a23 */ /* 0x100fe200000108cc */
[----:B------:R-:W3:Y:S01]  /*71e0*/  MUFU.EX2 R184, R184 ;  /* 0x000000b800b87308 */ /* 0x000ee20000000800 */
[----:B------:R-:W-:Y:S01]  /*71f0*/  FFMA.FTZ R2, R9, c[0x0][0x23c], -R204 ;  /* 0x00008f0009027a23 */ /* 0x000fe200000108cc */
[----:B------:R-:W-:Y:S01]  /*7200*/  LDSM.16.MT88.4 R20, [R232+0x10800] ;  /* 0x01080000e814783b */ /* 0x000fe20000004200 */
[----:B------:R-:W-:-:S02]  /*7210*/  FFMA.FTZ R181, R8, c[0x0][0x23c], -R197 ;  /* 0x00008f0008b57a23 */ /* 0x000fc400000108c5 */
[--C-:B------:R-:W-:Y:S01]  /*7220*/  FFMA.FTZ R176, R16, c[0x0][0x23c], -R197.reuse ;  /* 0x00008f0010b07a23 */ /* 0x100fe200000108c5 */
[----:B------:R-:W4:Y:S01]  /*7230*/  LDSM.16.MT88.4 R8, [R236+0x10800] ;  /* 0x01080000ec08783b */ /* 0x000f220000004200 */
[--C-:B------:R-:W-:Y:S01]  /*7240*/  FFMA.FTZ R183, R15, c[0x0][0x23c], -R204.reuse ;  /* 0x00008f000fb77a23 */ /* 0x100fe200000108cc */
[----:B------:R-:W-:Y:S01]  /*7250*/  MUFU.EX2 R182, R182 ;  /* 0x000000b600b67308 */ /* 0x000fe20000000800 */
[--C-:B------:R-:W-:Y:S01]  /*7260*/  FFMA.FTZ R178, R13, c[0x0][0x23c], -R204.reuse ;  /* 0x00008f000db27a23 */ /* 0x100fe200000108cc */
[----:B------:R-:W5:Y:S01]  /*7270*/  LDSM.16.MT88.4 R16, [R234+0x10800] ;  /* 0x01080000ea10783b */ /* 0x000f620000004200 */
[--C-:B------:R-:W-:Y:S02]  /*7280*/  FFMA.FTZ R167, R14, c[0x0][0x23c], -R197.reuse ;  /* 0x00008f000ea77a23 */ /* 0x100fe400000108c5 */
[--C-:B------:R-:W-:Y:S01]  /*7290*/  FFMA.FTZ R0, R12, c[0x0][0x23c], -R197.reuse ;  /* 0x00008f000c007a23 */ /* 0x100fe200000108c5 */
[----:B------:R-:W-:Y:S01]  /*72a0*/  LDSM.16.MT88.4 R24, [R236+0x14800] ;  /* 0x01480000ec18783b */ /* 0x000fe20000004200 */
[----:B------:R-:W-:Y:S01]  /*72b0*/  FFMA.FTZ R188, R193, c[0x0][0x23c], -R204 ;  /* 0x00008f00c1bc7a23 */ /* 0x000fe200000108cc */
[----:B------:R-:W1:Y:S01]  /*72c0*/  MUFU.EX2 R179, R179 ;  /* 0x000000b300b37308 */ /* 0x000e620000000800 */
[----:B---3--:R-:W-:Y:S01]  /*72d0*/  F2FP.BF16.PACK_AB R128, R184, R185 ;  /* 0x000000b9b880723e */ /* 0x008fe200000010ff */
[----:B------:R-:W3:Y:S01]  /*72e0*/  LDSM.16.MT88.4 R12, [R233+0x10800] ;  /* 0x01080000e90c783b */ /* 0x000ee20000004200 */
        /* <DEDUP_REMOVED lines=11> */
[----:B------:R-:W2:Y:S01]  /*73a0*/  MUFU.EX2 R186, R186 ;  /* 0x000000ba00ba7308 */ /* 0x000ea20000000800 */
[----:B-1----:R-:W-:Y:S01]  /*73b0*/  F2FP.BF16.PACK_AB R130, R179, R182 ;  /* 0x000000b6b382723e */ /* 0x002fe200000010ff */
        /* <DEDUP_REMOVED lines=9> */
[----:B------:R-:W1:Y:S01]  /*7450*/  MUFU.EX2 R180, R180 ;  /* 0x000000b400b47308 */ /* 0x000e620000000800 */
[----:B--2---:R-:W-:Y:S01]  /*7460*/  F2FP.BF16.PACK_AB R129, R186, R189 ;  /* 0x000000bdba81723e */ /* 0x004fe200000010ff */
[----:B------:R-:W-:-:S02]  /*7470*/  FFMA.FTZ R249, R194, c[0x0][0x23c], -R197 ;  /* 0x00008f00c2f97a23 */ /* 0x000fc400000108c5 */
[----:B------:R-:W-:Y:S02]  /*7480*/  FADD.FTZ R185, R185, R184 ;  /* 0x000000b8b9b97221 */ /* 0x000fe40000010000 */
[----:B------:R-:W-:Y:S02]  /*7490*/  FADD.FTZ R186, R189, R186 ;  /* 0x000000babdba7221 */ /* 0x000fe40000010000 */
[----:B------:R-:W-:Y:S01]  /*74a0*/  MUFU.EX2 R183, R183 ;  /* 0x000000b700b77308 */ /* 0x000fe20000000800 */
[----:B------:R-:W-:-:S04]  /*74b0*/  FADD.FTZ R182, R182, R185 ;  /* 0x000000b9b6b67221 */ /* 0x000fc80000010000 */
[----:B------:R-:W-:Y:S01]  /*74c0*/  FADD.FTZ R182, R179, R182 ;  /* 0x000000b6b3b67221 */ /* 0x000fe20000010000 */
[----:B-1----:R-:W-:Y:S02]  /*74d0*/  F2FP.BF16.PACK_AB R131, R180, R187 ;  /* 0x000000bbb483723e */ /* 0x002fe400000010ff */
        /* <DEDUP_REMOVED lines=58> */
[----:B--2---:R-:W-:Y:S01]  /*7880*/  F2FP.BF16.PACK_AB R5, R176, R181 ;  /* 0x000000b5b005723e */ /* 0x004fe200000010ff */
        /* <DEDUP_REMOVED lines=13> */
[C---:B-----5:R-:W-:Y:S08]  /*7960*/  HMMA.16816.F32.BF16 R152, R4.reuse, R16, R152 ;  /* 0x000000100498723c */ /* 0x060ff00000041898 */
[C---:B------:R-:W-:Y:S01]  /*7970*/  HMMA.16816.F32.BF16 R148, R4.reuse, R18, R148 ;  /* 0x000000120494723c */ /* 0x040fe20000041894 */
[----:B------:R-:W2:Y:S07]  /*7980*/  LDSM.16.MT88.4 R16, [R234+0x14800] ;  /* 0x01480000ea10783b */ /* 0x000eae0000004200 */
[C---:B---3--:R-:W-:Y:S08]  /*7990*/  HMMA.16816.F32.BF16 R144, R4.reuse, R12, R144 ;  /* 0x0000000c0490723c */ /* 0x048ff00000041890 */
[C---:B------:R-:W-:Y:S01]  /*79a0*/  HMMA.16816.F32.BF16 R140, R4.reuse, R14, R140 ;  /* 0x0000000e048c723c */ /* 0x040fe2000004188c */
[----:B------:R-:W3:Y:S07]  /*79b0*/  LDSM.16.MT88.4 R12, [R233+0x14800] ;  /* 0x01480000e90c783b */ /* 0x000eee0000004200 */
[C---:B------:R-:W-:Y:S08]  /*79c0*/  HMMA.16816.F32.BF16 R136, R4.reuse, R20, R136 ;  /* 0x000000140488723c */ /* 0x040ff00000041888 */
[C---:B-1----:R-:W-:Y:S08]  /*79d0*/  HMMA.16816.F32.BF16 R60, R4.reuse, R8, R60 ;  /* 0x00000008043c723c */ /* 0x042ff0000004183c */
[C---:B------:R-:W-:Y:S01]  /*79e0*/  HMMA.16816.F32.BF16 R64, R4.reuse, R10, R64 ;  /* 0x0000000a0440723c */ /* 0x040fe20000041840 */
[----:B------:R-:W1:Y:S07]  /*79f0*/  LDSM.16.MT88.4 R8, [R236+0x16800] ;  /* 0x01680000ec08783b */ /* 0x000e6e0000004200 */
[C---:B--2---:R-:W-:Y:S08]  /*7a00*/  HMMA.16816.F32.BF16 R76, R4.reuse, R16, R76 ;  /* 0x00000010044c723c */ /* 0x044ff0000004184c */
[C---:B------:R-:W-:Y:S01]  /*7a10*/  HMMA.16816.F32.BF16 R80, R4.reuse, R18, R80 ;  /* 0x000000120450723c */ /* 0x040fe20000041850 */
[----:B------:R-:W2:Y:S07]  /*7a20*/  LDSM.16.MT88.4 R16, [R234+0x16800] ;  /* 0x01680000ea10783b */ /* 0x000eae0000004200 */
[C---:B------:R-:W-:Y:S01]  /*7a30*/  HMMA.16816.F32.BF16 R132, R4.reuse, R22, R132 ;  /* 0x000000160484723c */ /* 0x040fe20000041884 */
[----:B------:R-:W4:Y:S07]  /*7a40*/  LDSM.16.MT88.4 R20, [R232+0x14800] ;  /* 0x01480000e814783b */ /* 0x000f2e0000004200 */
[C---:B------:R-:W-:Y:S08]  /*7a50*/  HMMA.16816.F32.BF16 R68, R4.reuse, R24, R68 ;  /* 0x000000180444723c */ /* 0x040ff00000041844 */
[C---:B------:R-:W-:Y:S01]  /*7a60*/  HMMA.16816.F32.BF16 R72, R4.reuse, R26, R72 ;  /* 0x0000001a0448723c */ /* 0x040fe20000041848 */
[----:B------:R-:W-:Y:S07]  /*7a70*/  LDSM.16.MT88.4 R24, [R232+0x16800] ;  /* 0x01680000e818783b */ /* 0x000fee0000004200 */
[C---:B---3--:R-:W-:Y:S08]  /*7a80*/  HMMA.16816.F32.BF16 R84, R4.reuse, R12, R84 ;  /* 0x0000000c0454723c */ /* 0x048ff00000041854 */
[C---:B------:R-:W-:Y:S01]  /*7a90*/  HMMA.16816.F32.BF16 R88, R4.reuse, R14, R88 ;  /* 0x0000000e0458723c */ /* 0x040fe20000041858 */
[----:B------:R-:W3:Y:S07]  /*7aa0*/  LDSM.16.MT88.4 R12, [R233+0x16800] ;  /* 0x01680000e90c783b */ /* 0x000eee0000004200 */
[C---:B-1----:R-:W-:Y:S08]  /*7ab0*/  HMMA.16816.F32.BF16 R100, R4.reuse, R8, R100 ;  /* 0x000000080464723c */ /* 0x042ff00000041864 */
[C---:B------:R-:W-:Y:S01]  /*7ac0*/  HMMA.16816.F32.BF16 R104, R4.reuse, R10, R104 ;  /* 0x0000000a0468723c */ /* 0x040fe20000041868 */
[----:B------:R-:W1:Y:S07]  /*7ad0*/  LDSM.16.MT88.4 R8, [R234+0x11000] ;  /* 0x01100000ea08783b */ /* 0x000e6e0000004200 */
[C---:B--2---:R-:W-:Y:S08]  /*7ae0*/  HMMA.16816.F32.BF16 R108, R4.reuse, R16, R108 ;  /* 0x00000010046c723c */ /* 0x044ff0000004186c */
        /* <DEDUP_REMOVED lines=14> */
[C---:B---3--:R-:W-:Y:S08]  /*7bd0*/  HMMA.16816.F32.BF16 R116, R4.reuse, R12, R116 ;  /* 0x0000000c0474723c */ /* 0x048ff00000041874 */
[C---:B------:R-:W-:Y:S01]  /*7be0*/  HMMA.16816.F32.BF16 R120, R4.reuse, R14, R120 ;  /* 0x0000000e0478723c */ /* 0x040fe20000041878 */
[----:B------:R-:W3:Y:S07]  /*7bf0*/  LDSM.16.MT88.4 R12, [R232+0x11000] ;  /* 0x01100000e80c783b */ /* 0x000eee0000004200 */
        /* <DEDUP_REMOVED lines=108> */
[C---:B---3--:R-:W-:Y:S08]  /*82c0*/  HMMA.16816.F32.BF16 R108, R4.reuse, R12, R108 ;  /* 0x0000000c046c723c */ /* 0x048ff0000004186c */
[C---:B------:R-:W-:Y:S08]  /*82d0*/  HMMA.16816.F32.BF16 R112, R4.reuse, R14, R112 ;  /* 0x0000000e0470723c */ /* 0x040ff00000041870 */
[C---:B-1----:R-:W-:Y:S08]  /*82e0*/  HMMA.16816.F32.BF16 R116, R4.reuse, R8, R116 ;  /* 0x000000080474723c */ /* 0x042ff00000041874 */
[C---:B------:R-:W-:Y:S08]  /*82f0*/  HMMA.16816.F32.BF16 R120, R4.reuse, R10, R120 ;  /* 0x0000000a0478723c */ /* 0x040ff00000041878 */
[C---:B--2---:R-:W-:Y:S08]  /*8300*/  HMMA.16816.F32.BF16 R124, R4.reuse, R16, R124 ;  /* 0x00000010047c723c */ /* 0x044ff0000004187c */
        /* <DEDUP_REMOVED lines=43> */
.L_x_1570:
        /* <DEDUP_REMOVED lines=74> */
[----:B------:R-:W-:Y:S03]  /*8a60*/  SHF.R.S32.HI R2, RZ, 0x1f, R3 ;  /* 0x0000001fff027819 */ /* 0x000fe60000011403 */
[----:B------:R-:W-:Y:S02]  /*8a70*/  IMAD.MOV.U32 R165, RZ, RZ, R4 ;  /* 0x000000ffffa57224 */ /* 0x000fe400078e0004 */
[----:B------:R-:W-:Y:S04]  /*8a80*/  IMAD R2, R2, c[0x0][0x188], RZ ;  /* 0x0000620002027a24 */ /* 0x000fe800078e02ff */
[----:B------:R-:W-:Y:S05]  /*8a90*/  IMAD R2, R3, c[0x0][0x18c], R2 ;  /* 0x0000630003027a24 */ /* 0x000fea00078e0202 */
[----:B------:R-:W-:Y:S02]  /*8aa0*/  IADD3 R3, R5, R2, RZ ;  /* 0x0000000205037210 */ /* 0x000fe40007ffe0ff */
.L_x_1567:
[C---:B------:R-:W-:Y:S01]  /*8ab0*/  ISETP.GE.AND P6, PT, R244.reuse, c[0x0][0x220], PT ;  /* 0x00008800f4007a0c */ /* 0x040fe20003fc6270 */
[----:B------:R-:W-:Y:S01]  /*8ac0*/  UISETP.GT.AND UP2, UPT, UR26, UR19, UPT ;  /* 0x000000131a00728c */ /* 0x000fe2000bf44270 */
[C---:B------:R-:W-:Y:S02]  /*8ad0*/  IADD3 R2, R244.reuse, 0x80, RZ ;  /* 0x00000080f4027810 */ /* 0x040fe40007ffe0ff */
[----:B------:R-:W-:Y:S02]  /*8ae0*/  IADD3 R164, R244, 0x40, RZ ;  /* 0x00000040f4a47810 */ /* 0x000fe40007ffe0ff */
[----:B------:R-:W-:Y:S02]  /*8af0*/  ISETP.GE.AND P4, PT, R2, c[0x0][0x220], PT ;  /* 0x0000880002007a0c */ /* 0x000fe40003f86270 */
[C---:B------:R-:W-:Y:S02]  /*8b00*/  LEA R2, P0, R165.reuse, R252, 0x1 ;  /* 0x000000fca5027211 */ /* 0x040fe400078008ff */
[----:B------:R-:W-:Y:S02]  /*8b10*/  IADD3 R9, P1, R165, UR21, RZ ;  /* 0x00000015a5097c10 */ /* 0x000fe4000ff3e0ff */
[----:B------:R-:W-:Y:S01]  /*8b20*/  ISETP.GE.AND P5, PT, R164, c[0x0][0x220], PT ;  /* 0x00008800a4007a0c */ /* 0x000fe20003fa6270 */
[----:B------:R-:W-:Y:S01]  /*8b30*/  @P6 STS.128 [R243+0x10000], RZ ;  /* 0x010000fff3006388 */ /* 0x000fe20000000c00 */
[----:B------:R-:W-:Y:S02]  /*8b40*/  IADD3.X R166, R3, UR20, RZ, P1, !PT ;  /* 0x0000001403a67c10 */ /* 0x000fe40008ffe4ff */
[----:B------:R-:W-:Y:S02]  /*8b50*/  LEA.HI.X R3, R165, R250, R3, 0x1, P0 ;  /* 0x000000faa5037211 */ /* 0x000fe400000f0c03 */
[----:B------:R-:W-:Y:S02]  /*8b60*/  IADD3 R164, R244, 0xc0, RZ ;  /* 0x000000c0f4a47810 */ /* 0x000fe40007ffe0ff */
[C---:B------:R-:W-:Y:S01]  /*8b70*/  @!P6 LEA R26, P1, R9.reuse, R252, 0x1 ;  /* 0x000000fc091ae211 */ /* 0x040fe200078208ff */
[----:B------:R-:W-:Y:S01]  /*8b80*/  @!PT LDS RZ, [RZ] ;  /* 0x00000000fffff984 */ /* 0x000fe20000000800 */
[----:B------:R-:W-:Y:S01]  /*8b90*/  @!PT LDS RZ, [RZ] ;  /* 0x00000000fffff984 */ /* 0x000fe20000000800 */
[----:B------:R-:W-:Y:S01]  /*8ba0*/  @!PT LDS RZ, [RZ] ;  /* 0x00000000fffff984 */ /* 0x000fe20000000800 */
[----:B------:R1:W-:Y:S01]  /*8bb0*/  @!P6 LDGSTS.E.BYPASS.LTC128B.128 [R243+0x10000], [R2.64] ;  /* 0x1000000002f3efae */ /* 0x0003e2000b901d5e */
[----:B------:R-:W-:Y:S02]  /*8bc0*/  ISETP.GE.AND P3, PT, R164, c[0x0][0x220], PT ;  /* 0x00008800a4007a0c */ /* 0x000fe40003f66270 */
[C-C-:B------:R-:W-:Y:S02]  /*8bd0*/  @!P6 LEA.HI.X R27, R9.reuse, R250, R166.reuse, 0x1, P1 ;  /* 0x000000fa091be211 */ /* 0x140fe400008f0ca6 */
[----:B------:R-:W-:Y:S01]  /*8be0*/  @P5 STS.128 [R243+0x12000], RZ ;  /* 0x012000fff3005388 */ /* 0x000fe20000000c00 */
[C---:B------:R-:W-:Y:S02]  /*8bf0*/  @!P5 LEA R18, P0, R9.reuse, R252, 0x1 ;  /* 0x000000fc0912d211 */ /* 0x040fe400078008ff */
[C---:B------:R-:W-:Y:S02]  /*8c00*/  IADD3 R164, P2, R9.reuse, UR21, RZ ;  /* 0x0000001509a47c10 */ /* 0x040fe4000ff5e0ff */
[----:B------:R-:W-:Y:S01]  /*8c10*/  @!PT LDS RZ, [RZ] ;  /* 0x00000000fffff984 */ /* 0x000fe20000000800 */
[----:B------:R-:W-:Y:S01]  /*8c20*/  @!PT LDS RZ, [RZ] ;  /* 0x00000000fffff984 */ /* 0x000fe20000000800 */
[----:B------:R-:W-:Y:S01]  /*8c30*/  @!PT LDS RZ, [RZ] ;  /* 0x00000000fffff984 */ /* 0x000fe20000000800 */
[----:B------:R1:W-:Y:S01]  /*8c40*/  @!P5 LDGSTS.E.BYPASS.LTC128B.128 [R243+0x12000], [R2.64+0x80] ;  /* 0x1200008002f3dfae */ /* 0x0003e2000b901d5e */
[C-C-:B------:R-:W-:Y:S02]  /*8c50*/  @!P5 LEA.HI.X R19, R9.reuse, R250, R166.reuse, 0x1, P0 ;  /* 0x000000fa0913d211 */ /* 0x140fe400000f0ca6 */
[----:B------:R-:W-:Y:S02]  /*8c60*/  IADD3.X R165, R166, UR20, RZ, P2, !PT ;  /* 0x00000014a6a57c10 */ /* 0x000fe400097fe4ff */
[----:B------:R-:W-:Y:S01]  /*8c70*/  @P4 STS.128 [R243+0x14000], RZ ;  /* 0x014000fff3004388 */ /* 0x000fe20000000c00 */
[CC--:B------:R-:W-:Y:S02]  /*8c80*/  @!P4 LEA R14, P2, R9.reuse, R252.reuse, 0x1 ;  /* 0x000000fc090ec211 */ /* 0x0c0fe400078408ff */
[C---:B------:R-:W-:Y:S02]  /*8c90*/  @!P3 LEA R10, P1, R9.reuse, R252, 0x1 ;  /* 0x000000fc090ab211 */ /* 0x040fe400078208ff */
[----:B------:R-:W-:Y:S01]  /*8ca0*/  @!PT LDS RZ, [RZ] ;  /* 0x00000000fffff984 */ /* 0x000fe20000000800 */
[----:B------:R-:W-:Y:S01]  /*8cb0*/  @!PT LDS RZ, [RZ] ;  /* 0x00000000fffff984 */ /* 0x000fe20000000800 */
[----:B------:R-:W-:Y:S01]  /*8cc0*/  @!PT LDS RZ, [RZ] ;  /* 0x00000000fffff984 */ /* 0x000fe20000000800 */
[----:B------:R1:W-:Y:S01]  /*8cd0*/  @!P4 LDGSTS.E.BYPASS.LTC128B.128 [R243+0x14000], [R2.64+0x100] ;  /* 0x1400010002f3cfae */ /* 0x0003e2000b901d5e */
[CCC-:B------:R-:W-:Y:S02]  /*8ce0*/  @!P4 LEA.HI.X R15, R9.reuse, R250.reuse, R166.reuse, 0x1, P2 ;  /* 0x000000fa090fc211 */ /* 0x1c0fe400010f0ca6 */
[----:B------:R-:W-:Y:S02]  /*8cf0*/  @!P3 LEA.HI.X R11, R9, R250, R166, 0x1, P1 ;  /* 0x000000fa090bb211 */ /* 0x000fe400008f0ca6 */
        /* <DEDUP_REMOVED lines=8> */
[C-C-:B------:R-:W-:Y:S02]  /*8d80*/  @!P5 LEA.HI.X R195, R164.reuse, R250, R165.reuse, 0x1, P2 ;  /* 0x000000faa4c3d211 */ /* 0x140fe400010f0ca5 */
[----:B------:R-:W-:Y:S01]  /*8d90*/  @P6 STS.128 [R243+0x10800], RZ ;  /* 0x010800fff3006388 */ /* 0x000fe20000000c00 */
[CC--:B------:R-:W-:Y:S02]  /*8da0*/  @!P4 LEA R34, P1, R164.reuse, R252.reuse, 0x1 ;  /* 0x000000fca422c211 */ /* 0x0c0fe400078208ff */
[C---:B------:R-:W-:Y:S02]  /*8db0*/  @!P3 LEA R30, P0, R164.reuse, R252, 0x1 ;  /* 0x000000fca41eb211 */ /* 0x040fe400078008ff */
[----:B------:R-:W-:Y:S01]  /*8dc0*/  @!PT LDS RZ, [RZ] ;  /* 0x00000000fffff984 */ /* 0x000fe20000000800 */
[----:B------:R-:W-:Y:S01]  /*8dd0*/  @!PT LDS RZ, [RZ] ;  /* 0x00000000fffff984 */ /* 0x000fe20000000800 */
[----:B------:R-:W-:Y:S01]  /*8de0*/  @!PT LDS RZ, [RZ] ;  /* 0x00000000fffff984 */ /* 0x000fe20000000800 */
[----:B------:R2:W-:Y:S01]  /*8df0*/  @!P6 LDGSTS.E.BYPASS.LTC128B.128 [R243+0x10800], [R26.64] ;  /* 0x108000001af3efae */ /* 0x0005e2000b901d5e */
[CCC-:B------:R-:W-:Y:S02]  /*8e00*/  @!P4 LEA.HI.X R35, R164.reuse, R250.reuse, R165.reuse, 0x1, P1 ;  /* 0x000000faa423c211 */ /* 0x1c0fe400008f0ca5 */
[C---:B------:R-:W-:Y:S02]  /*8e10*/  @!P3 LEA.HI.X R31, R164.reuse, R250, R165, 0x1, P0 ;  /* 0x000000faa41fb211 */ /* 0x040fe400000f0ca5 */
[----:B------:R-:W-:Y:S01]  /*8e20*/  @P5 STS.128 [R243+0x12800], RZ ;  /* 0x012800fff3005388 */ /* 0x000fe20000000c00 */
[----:B------:R-:W-:Y:S04]  /*8e30*/  IADD3 R166, P2, R164, UR21, RZ ;  /* 0x00000015a4a67c10 */ /* 0x000fe8000ff5e0ff */
[----:B------:R-:W-:Y:S01]  /*8e40*/  @!PT LDS RZ, [RZ] ;  /* 0x00000000fffff984 */ /* 0x000fe20000000800 */
[----:B------:R-:W-:Y:S01]  /*8e50*/  @!PT LDS RZ, [RZ] ;  /* 0x00000000fffff984 */ /* 0x000fe20000000800 */
[----:B------:R-:W-:Y:S01]  /*8e60*/  @!PT LDS RZ, [RZ] ;  /* 0x00000000fffff984 */ /* 0x000fe20000000800 */
[----:B------:R3:W-:Y:S01]  /*8e70*/  @!P5 LDGSTS.E.BYPASS.LTC128B.128 [R243+0x12800], [R18.64+0x80] ;  /* 0x1280008012f3dfae */ /* 0x0007e2000b901d5e */
[CC--:B------:R-:W-:Y:S02]  /*8e80*/  @!P6 LEA R206, P0, R166.reuse, R252.reuse, 0x1 ;  /* 0x000000fca6cee211 */ /* 0x0c0fe400078008ff */
[----:B------:R-:W-:Y:S02]  /*8e90*/  IADD3.X R165, R165, UR20, RZ, P2, !PT ;  /* 0x00000014a5a57c10 */ /* 0x000fe400097fe4ff */
[----:B------:R-:W-:Y:S01]  /*8ea0*/  @P4 STS.128 [R243+0x14800], RZ ;  /* 0x014800fff3004388 */ /* 0x000fe20000000c00 */
[C---:B------:R-:W-:Y:S02]  /*8eb0*/  @!P5 LEA R202, P2, R166.reuse, R252, 0x1 ;  /* 0x000000fca6cad211 */ /* 0x040fe400078408ff */
[CCC-:B------:R-:W-:Y:S02]  /*8ec0*/  @!P6 LEA.HI.X R207, R166.reuse, R250.reuse, R165.reuse, 0x1, P0 ;  /* 0x000000faa6cfe211 */ /* 0x1c0fe400000f0ca5 */
[----:B------:R-:W-:Y:S01]  /*8ed0*/  @!PT LDS RZ, [RZ] ;  /* 0x00000000fffff984 */ /* 0x000fe20000000800 */
[----:B------:R-:W-:Y:S01]  /*8ee0*/  @!PT LDS RZ, [RZ] ;  /* 0x00000000fffff984 */ /* 0x000fe20000000800 */
[----:B------:R-:W-:Y:S01]  /*8ef0*/  @!PT LDS RZ, [RZ] ;  /* 0x00000000fffff984 */ /* 0x000fe20000000800 */
[----:B------:R4:W-:Y:S01]  /*8f00*/  @!P4 LDGSTS.E.BYPASS.LTC128B.128 [R243+0x14800], [R14.64+0x100] ;  /* 0x148001000ef3cfae */ /* 0x0009e2000b901d5e */
[C-C-:B------:R-:W-:Y:S02]  /*8f10*/  @!P5 LEA.HI.X R203, R166.reuse, R250, R165.reuse, 0x1, P2 ;  /* 0x000000faa6cbd211 */ /* 0x140fe400010f0ca5 */
[CC--:B------:R-:W-:Y:S02]  /*8f20*/  @!P4 LEA R198, P1, R166.reuse, R252.reuse, 0x1 ;  /* 0x000000fca6c6c211 */ /* 0x0c0fe400078208ff */
[----:B------:R-:W-:Y:S01]  /*8f30*/  @P3 STS.128 [R243+0x16800], RZ ;  /* 0x016800fff3003388 */ /* 0x000fe20000000c00 */
[C---:B------:R-:W-:Y:S02]  /*8f40*/  @!P3 LEA R164, P0, R166.reuse, R252, 0x1 ;  /* 0x000000fca6a4b211 */ /* 0x040fe400078008ff */
[CCC-:B------:R-:W-:Y:S02]  /*8f50*/  @!P4 LEA.HI.X R199, R166.reuse, R250.reuse, R165.reuse, 0x1, P1 ;  /* 0x000000faa6c7c211 */ /* 0x1c0fe400008f0ca5 */
[----:B------:R-:W-:Y:S01]  /*8f60*/  @!PT LDS RZ, [RZ] ;  /* 0x00000000fffff984 */ /* 0x000fe20000000800 */
[----:B------:R-:W-:Y:S01]  /*8f70*/  @!PT LDS RZ, [RZ] ;  /* 0x00000000fffff984 */ /* 0x000fe20000000800 */
[----:B------:R-:W-:Y:S01]  /*8f80*/  @!PT LDS RZ, [RZ] ;  /* 0x00000000fffff984 */ /* 0x000fe20000000800 */
[----:B------:R5:W-:Y:S01]  /*8f90*/  @!P3 LDGSTS.E.BYPASS.LTC128B.128 [R243+0x16800], [R10.64+0x180] ;  /* 0x168001800af3bfae */ /* 0x000be2000b901d5e */
[----:B------:R-:W-:Y:S02]  /*8fa0*/  @!P3 LEA.HI.X R165, R166, R250, R165, 0x1, P0 ;  /* 0x000000faa6a5b211 */ /* 0x000fe400000f0ca5 */
[----:B------:R-:W-:Y:S02]  /*8fb0*/  PLOP3.LUT P0, PT, PT, PT, UP2, 0x80, 0x0 ;  /* 0x000000000000781c */ /* 0x000fe40003f0f028 */
        /* <DEDUP_REMOVED lines=47> */
[----:B-1----:R-:W1:Y:S05]  /*92b0*/  LDSM.16.M88.4 R192, [R239] ;  /* 0x00000000efc0783b */ /* 0x002e6a0000000200 */
[----:B------:R-:W1:Y:S01]  /*92c0*/  LDSM.16.M88.4 R196, [R231] ;  /* 0x00000000e7c4783b */ /* 0x000e620000000200 */
        /* <DEDUP_REMOVED lines=17> */
[C---:B-1----:R-:W-:Y:S08]  /*93e0*/  HMMA.16816.F32.BF16 R4, R188.reuse, R192, R4 ;  /* 0x000000c0bc04723c */ /* 0x042ff00000041804 */
[C---:B------:R-:W-:Y:S01]  /*93f0*/  HMMA.16816.F32.BF16 R8, R188.reuse, R194, R8 ;  /* 0x000000c2bc08723c */ /* 0x040fe20000041808 */
[----:B------:R-:W-:Y:S07]  /*9400*/  LDSM.16.M88.4 R192, [R228+0x1000] ;  /* 0x00100000e4c0783b */ /* 0x000fee0000000200 */
[C---:B------:R-:W-:Y:S08]  /*9410*/  HMMA.16816.F32.BF16 R12, R188.reuse, R196, R12 ;  /* 0x000000c4bc0c723c */ /* 0x040ff0000004180c */
        /* <DEDUP_REMOVED lines=191> */
[----:B--2---:R-:W-:Y:S02]  /*a010*/  FMUL.FTZ R164, R11, c[0x0][0x2ec] ;  /* 0x0000bb000ba47a20 */ /* 0x004fe40000410000 */
[----:B------:R-:W-:Y:S03]  /*a020*/  FMUL.FTZ R11, R12, c[0x0][0x2ec] ;  /* 0x0000bb000c0b7a20 */ /* 0x000fe60000410000 */
[----:B------:R-:W-:Y:S01]  /*a030*/  FMUL.FTZ R210, R24, c[0x0][0x2ec] ;  /* 0x0000bb0018d27a20 */ /* 0x000fe20000410000 */
[C---:B-1----:R-:W-:Y:S01]  /*a040*/  HMMA.16816.F32.BF16 R28, R192.reuse, R168, R28 ;  /* 0x000000a8c01c723c */ /* 0x042fe2000004181c */
[----:B------:R1:W2:Y:S02]  /*a050*/  MUFU.TANH R183, R250 ;  /* 0x000000fa00b77308 */ /* 0x0002a40000002400 */
[----:B------:R-:W-:Y:S02]  /*a060*/  FMUL.FTZ R25, R25, c[0x0][0x2ec] ;  /* 0x0000bb0019197a20 */ /* 0x000fe40000410000 */
[----:B----4-:R-:W-:Y:S03]  /*a070*/  FMUL.FTZ R166, R13, c[0x0][0x2ec] ;  /* 0x0000bb000da67a20 */ /* 0x010fe60000410000 */
[----:B------:R-:W-:Y:S03]  /*a080*/  HMMA.16816.F32.BF16 R32, R192, R170, R32 ;  /* 0x000000aac020723c */ /* 0x000fe60000041820 */
[----:B------:R4:W2:Y:S01]  /*a090*/  MUFU.TANH R182, R165 ;  /* 0x000000a500b67308 */ /* 0x0008a20000002400 */
[----:B-----5:R-:W-:Y:S09]  /*a0a0*/  FMUL.FTZ R252, R15, c[0x0][0x2ec] ;  /* 0x0000bb000ffc7a20 */ /* 0x020ff20000410000 */
[----:B------:R5:W2:Y:S03]  /*a0b0*/  MUFU.TANH R190, R166 ;  /* 0x000000a600be7308 */ /* 0x000aa60000002400 */
[----:B------:R-:W-:Y:S02]  /*a0c0*/  FMUL.FTZ R29, R29, c[0x0][0x2ec] ;  /* 0x0000bb001d1d7a20 */ /* 0x000fe40000410000 */
[----:B-1----:R-:W-:Y:S02]  /*a0d0*/  FMUL.FTZ R250, R16, c[0x0][0x2ec] ;  /* 0x0000bb0010fa7a20 */ /* 0x002fe40000410000 */
[----:B------:R-:W-:Y:S03]  /*a0e0*/  FMUL.FTZ R30, R30, c[0x0][0x2ec] ;  /* 0x0000bb001e1e7a20 */ /* 0x000fe60000410000 */
        /* <DEDUP_REMOVED lines=23> */
[----:B------:R-:W2:Y:S01]  /*a260*/  MUFU.TANH R8, R197 ;  /* 0x000000c500087308 */ /* 0x000ea20000002400 */
[----:B-1----:R-:W-:Y:S09]  /*a270*/  FMUL.FTZ R166, R34, c[0x0][0x2ec] ;  /* 0x0000bb0022a67a20 */ /* 0x002ff20000410000 */
[----:B------:R1:W1:Y:S01]  /*a280*/  MUFU.TANH R197, R252 ;  /* 0x000000fc00c57308 */ /* 0x0002620000002400 */
[----:B----4-:R-:W-:Y:S09]  /*a290*/  FMUL.FTZ R164, R33, c[0x0][0x2ec] ;  /* 0x0000bb0021a47a20 */ /* 0x010ff20000410000 */
[----:B------:R4:W2:Y:S10]  /*a2a0*/  MUFU.TANH R195, R250 ;  /* 0x000000fa00c37308 */ /* 0x0008b40000002400 */
[----:B------:R2:W2:Y:S01]  /*a2b0*/  MUFU.TANH R189, R11 ;  /* 0x0000000b00bd7308 */ /* 0x0004a20000002400 */
[----:B-1----:R-:W-:Y:S09]  /*a2c0*/  IMAD.MOV.U32 R252, RZ, RZ, R2 ;  /* 0x000000fffffc7224 */ /* 0x002ff200078e0002 */
[----:B------:R1:W1:Y:S01]  /*a2d0*/  MUFU.TANH R191, R14 ;  /* 0x0000000e00bf7308 */ /* 0x0002620000002400 */
[----:B----4-:R-:W-:Y:S09]  /*a2e0*/  IMAD.MOV.U32 R250, RZ, RZ, R3 ;  /* 0x000000fffffa7224 */ /* 0x010ff200078e0003 */
        /* <DEDUP_REMOVED lines=63> */
[----:B------:R-:W4:Y:S01]  /*a6e0*/  R2UR UR33, R13 ;  /* 0x000000000d2173c2 */ /* 0x000f2200000e0000 */
[----:B-12---:R-:W-:Y:S02]  /*a6f0*/  MOV R14, UR8 ;  /* 0x00000008000e7c02 */ /* 0x006fe40008000f00 */
[----:B---3--:R-:W-:Y:S01]  /*a700*/  MOV R4, UR32 ;  /* 0x0000002000047c02 */ /* 0x008fe20008000f00 */
[----:B------:R-:W-:Y:S04]  /*a710*/  UIADD3 UR32, UR37, -UR35, URZ ;  /* 0x8000002325207290 */ /* 0x000fe8000fffe03f */
[----:B------:R-:W-:Y:S01]  /*a720*/  UIMAD UR32, UR32, UR10, -0x40 ;  /* 0xffffffc0202074a4 */ /* 0x000fe2000f8e020a */
[----:B-----5:R-:W-:Y:S03]  /*a730*/  IMAD.U32 R15, RZ, RZ, UR9 ;  /* 0x00000009ff0f7e24 */ /* 0x020fe6000f8e00ff */
        /* <DEDUP_REMOVED lines=19> */
.L_x_1569:
[----:B------:R2:W-:Y:S01]  /*a870*/  @P6 STS.128 [R243+0x8000], RZ ;  /* 0x008000fff3006388 */ /* 0x0005e20000000c00 */
[CC--:B------:R-:W-:Y:S01]  /*a880*/  LEA R20, P0, R6.reuse, R248.reuse, 0x1 ;  /* 0x000000f806147211 */ /* 0x0c0fe200078008ff */
[----:B------:R-:W-:Y:S01]  /*a890*/  UMOV UR6, UR8 ;  /* 0x0000000800067c82 */ /* 0x000fe20008000000 */
[C---:B------:R-:W-:Y:S01]  /*a8a0*/  IADD3 R5, P1, R6.reuse, UR25, RZ ;  /* 0x0000001906057c10 */ /* 0x040fe2000ff3e0ff */
[----:B------:R-:W-:Y:S01]  /*a8b0*/  UMOV UR7, UR9 ;  /* 0x0000000900077c82 */ /* 0x000fe20008000000 */
[-C--:B----4-:R-:W-:Y:S02]  /*a8c0*/  LEA.HI.X R21, R6, R247.reuse, R2, 0x1, P0 ;  /* 0x000000f706157211 */ /* 0x090fe400000f0c02 */
[CC--:B-1----:R-:W-:Y:S02]  /*a8d0*/  @!P5 LEA R14, P0, R5.reuse, R248.reuse, 0x1 ;  /* 0x000000f8050ed211 */ /* 0x0c2fe400078008ff */
        /* <DEDUP_REMOVED lines=110> */
.L_x_1568:
[----:B--23--:R-:W-:Y:S01]  /*afc0*/  FMNMX.FTZ R3, R186, R167, !PT ;  /* 0x000000a7ba037209 */ /* 0x00cfe20007810000 */
[----:B----4-:R-:W-:Y:S01]  /*afd0*/  LDSM.16.MT88.4 R20, [R234+0x10000] ;  /* 0x01000000ea14783b */ /* 0x010fe20000004200 */
        /* <DEDUP_REMOVED lines=14> */
[----:B-1----:R-:W-:Y:S02]  /*b0c0*/  FMNMX.FTZ R2, R191, R2, !PT ;  /* 0x00000002bf027209 */ /* 0x002fe40007810000 */
        /* <DEDUP_REMOVED lines=22> */
[----:B------:R-:W-:Y:S01]  /*b230*/  FMNMX.FTZ R7, R165, R2, !PT ;  /* 0x00000002a5077209 */ /* 0x000fe20007810000 */
[----:B------:R-:W-:Y:S08]  /*b240*/  LDSM.16.MT88.4 R12, [R236+0x10000] ;  /* 0x01000000ec0c783b */ /* 0x000ff00000004200 */
[----:B------:R-:W-:Y:S08]  /*b250*/  SHFL.BFLY PT, R6, R5, 0x2, 0x1f ;  /* 0x0c401f0005067f89 */ /* 0x000ff000000e0000 */
[----:B------:R-:W1:Y:S02]  /*b260*/  SHFL.BFLY PT, R2, R7, 0x2, 0x1f ;  /* 0x0c401f0007027f89 */ /* 0x000e6400000e0000 */
[----:B-1----:R-:W-:Y:S02]  /*b270*/  FMNMX.FTZ R4, R7, R2, !PT ;  /* 0x0000000207047209 */ /* 0x002fe40007810000 */
[----:B------:R-:W-:Y:S04]  /*b280*/  FMNMX.FTZ R11, R5, R6, !PT ;  /* 0x00000006050b7209 */ /* 0x000fe80007810000 */
[----:B------:R-:W1:Y:S08]  /*b290*/  SHFL.BFLY PT, R3, R4, 0x1, 0x1f ;  /* 0x0c201f0004037f89 */ /* 0x000e7000000e0000 */
[----:B------:R-:W2:Y:S01]  /*b2a0*/  SHFL.BFLY PT, R164, R11, 0x1, 0x1f ;  /* 0x0c201f000ba47f89 */ /* 0x000ea200000e0000 */
[----:B-1----:R-:W-:Y:S05]  /*b2b0*/  FMNMX.FTZ R3, R4, R3, !PT ;  /* 0x0000000304037209 */ /* 0x002fea0007810000 */
[C---:B------:R-:W-:Y:S02]  /*b2c0*/  FMUL.FTZ R176, R3.reuse, c[0x0][0x23c] ;  /* 0x00008f0003b07a20 */ /* 0x040fe40000410000 */
[----:B------:R-:W-:Y:S01]  /*b2d0*/  FADD.FTZ R5, -R3, R0 ;  /* 0x0000000003057221 */ /* 0x000fe20000010100 */
[----:B--2---:R-:W-:Y:S03]  /*b2e0*/  FMNMX.FTZ R164, R11, R164, !PT ;  /* 0x000000a40ba47209 */ /* 0x004fe60007810000 */
[----:B------:R-:W-:Y:S01]  /*b2f0*/  FMUL.FTZ R0, R5, c[0x0][0x23c] ;  /* 0x00008f0005007a20 */ /* 0x000fe20000410000 */
[C---:B------:R-:W-:Y:S01]  /*b300*/  FSETP.NEU.FTZ.AND P0, PT, R164.reuse, -INF , PT ;  /* 0xff800000a400780b */ /* 0x040fe20003f1d000 */
[C---:B------:R-:W-:Y:S02]  /*b310*/  FMUL.FTZ R177, R164.reuse, c[0x0][0x23c] ;  /* 0x00008f00a4b17a20 */ /* 0x040fe40000410000 */
[----:B------:R-:W-:Y:S01]  /*b320*/  FADD.FTZ R2, -R164, R167 ;  /* 0x000000a7a4027221 */ /* 0x000fe20000010100 */
[----:B------:R-:W-:Y:S01]  /*b330*/  MOV R167, R164 ;  /* 0x000000a400a77202 */ /* 0x000fe20000000f00 */
[----:B------:R-:W1:Y:S01]  /*b340*/  MUFU.EX2 R0, R0 ;  /* 0x0000000000007308 */ /* 0x000e620000000800 */
[----:B------:R-:W-:Y:S01]  /*b350*/  FSEL R177, R177, RZ, P0 ;  /* 0x000000ffb1b17208 */ /* 0x000fe20000000000 */
[----:B------:R-:W-:Y:S01]  /*b360*/  FMUL.FTZ R6, R2, c[0x0][0x23c] ;  /* 0x00008f0002067a20 */ /* 0x000fe20000410000 */
[----:B------:R-:W-:Y:S03]  /*b370*/  FSETP.NEU.FTZ.AND P0, PT, R3, -INF , PT ;  /* 0xff8000000300780b */ /* 0x000fe60003f1d000 */
[--C-:B------:R-:W-:Y:S01]  /*b380*/  FFMA.FTZ R187, R186, c[0x0][0x23c], -R177.reuse ;  /* 0x00008f00babb7a23 */ /* 0x100fe200000108b1 */
[----:B------:R-:W-:Y:S01]  /*b390*/  FSEL R176, R176, RZ, P0 ;  /* 0x000000ffb0b07208 */ /* 0x000fe20000000000 */
[--C-:B------:R-:W-:Y:S01]  /*b3a0*/  FFMA.FTZ R186, R182, c[0x0][0x23c], -R177.reuse ;  /* 0x00008f00b6ba7a23 */ /* 0x100fe200000108b1 */
[----:B------:R-:W-:Y:S01]  /*b3b0*/  PLOP3.LUT P0, PT, PT, PT, UP2, 0x80, 0x0 ;  /* 0x000000000000781c */ /* 0x000fe20003f0f028 */
[--C-:B------:R-:W-:Y:S01]  /*b3c0*/  FFMA.FTZ R184, R181, c[0x0][0x23c], -R177.reuse ;  /* 0x00008f00b5b87a23 */ /* 0x100fe200000108b1 */
[----:B------:R-:W2:Y:S01]  /*b3d0*/  MUFU.EX2 R2, R6 ;  /* 0x0000000600027308 */ /* 0x000ea20000000800 */
[--C-:B------:R-:W-:Y:S02]  /*b3e0*/  FFMA.FTZ R185, R185, c[0x0][0x23c], -R176.reuse ;  /* 0x00008f00b9b97a23 */ /* 0x100fe400000108b0 */
[--C-:B------:R-:W-:Y:S02]  /*b3f0*/  FFMA.FTZ R182, R183, c[0x0][0x23c], -R176.reuse ;  /* 0x00008f00b7b67a23 */ /* 0x100fe400000108b0 */
[--C-:B------:R-:W-:Y:S02]  /*b400*/  FFMA.FTZ R183, R8, c[0x0][0x23c], -R177.reuse ;  /* 0x00008f0008b77a23 */ /* 0x100fe400000108b1 */
[--C-:B------:R-:W-:Y:S02]  /*b410*/  FFMA.FTZ R181, R10, c[0x0][0x23c], -R176.reuse ;  /* 0x00008f000ab57a23 */ /* 0x100fe400000108b0 */
[--C-:B------:R-:W-:Y:S01]  /*b420*/  FFMA.FTZ R180, R9, c[0x0][0x23c], -R176.reuse ;  /* 0x00008f0009b47a23 */ /* 0x100fe200000108b0 */
[----:B------:R-:W-:Y:S01]  /*b430*/  MUFU.EX2 R187, R187 ;  /* 0x000000bb00bb7308 */ /* 0x000fe20000000800 */
[--C-:B------:R-:W-:Y:S02]  /*b440*/  FFMA.FTZ R192, R178, c[0x0][0x23c], -R177.reuse ;  /* 0x00008f00b2c07a23 */ /* 0x100fe400000108b1 */
[C---:B-1----:R-:W-:Y:S02]  /*b450*/  FMUL.FTZ R7, R0.reuse, R163 ;  /* 0x000000a300077220 */ /* 0x042fe40000410000 */
[C---:B------:R-:W-:Y:S02]  /*b460*/  FMUL.FTZ R10, R0.reuse, R158 ;  /* 0x0000009e000a7220 */ /* 0x040fe40000410000 */
[C---:B------:R-:W-:Y:S02]  /*b470*/  FMUL.FTZ R11, R0.reuse, R159 ;  /* 0x0000009f000b7220 */ /* 0x040fe40000410000 */
[C---:B------:R-:W-:Y:S01]  /*b480*/  FMUL.FTZ R18, R0.reuse, R150 ;  /* 0x0000009600127220 */ /* 0x040fe20000410000 */
[----:B------:R-:W1:Y:S01]  /*b490*/  MUFU.EX2 R186, R186 ;  /* 0x000000ba00ba7308 */ /* 0x000e620000000800 */
[C---:B------:R-:W-:Y:S02]  /*b4a0*/  FMUL.FTZ R19, R0.reuse, R151 ;  /* 0x0000009700137220 */ /* 0x040fe40000410000 */
[----:B------:R-:W-:Y:S02]  /*b4b0*/  FMUL.FTZ R26, R0, R142 ;  /* 0x0000008e001a7220 */ /* 0x000fe40000410000 */
[C---:B--2---:R-:W-:Y:S02]  /*b4c0*/  FMUL.FTZ R4, R2.reuse, R160 ;  /* 0x000000a002047220 */ /* 0x044fe40000410000 */
[----:B------:R-:W-:Y:S02]  /*b4d0*/  FMUL.FTZ R5, R2, R161 ;  /* 0x000000a102057220 */ /* 0x000fe40000410000 */
[----:B------:R-:W-:Y:S01]  /*b4e0*/  FMUL.FTZ R6, R0, R162 ;  /* 0x000000a200067220 */ /* 0x000fe20000410000 */
[----:B------:R-:W-:Y:S01]  /*b4f0*/  MUFU.EX2 R185, R185 ;  /* 0x000000b900b97308 */ /* 0x000fe20000000800 */
[C---:B------:R-:W-:Y:S02]  /*b500*/  FMUL.FTZ R8, R2.reuse, R156 ;  /* 0x0000009c02087220 */ /* 0x040fe40000410000 */
[C---:B------:R-:W-:Y:S02]  /*b510*/  FMUL.FTZ R9, R2.reuse, R157 ;  /* 0x0000009d02097220 */ /* 0x040fe40000410000 */
[C---:B------:R-:W-:Y:S01]  /*b520*/  FMUL.FTZ R16, R2.reuse, R148 ;  /* 0x0000009402107220 */ /* 0x040fe20000410000 */
[----:B------:R-:W-:Y:S01]  /*b530*/  LDSM.16.MT88.4 R156, [R234+0x12800] ;  /* 0x01280000ea9c783b */ /* 0x000fe20000004200 */
[C---:B------:R-:W-:Y:S02]  /*b540*/  FMUL.FTZ R17, R2.reuse, R149 ;  /* 0x0000009502117220 */ /* 0x040fe40000410000 */
[C---:B------:R-:W-:Y:S01]  /*b550*/  FMUL.FTZ R24, R2.reuse, R140 ;  /* 0x0000008c02187220 */ /* 0x040fe20000410000 */
[----:B------:R-:W2:Y:S01]  /*b560*/  MUFU.EX2 R182, R182 ;  /* 0x000000b600b67308 */ /* 0x000ea20000000800 */
[----:B------:R-:W-:Y:S02]  /*b570*/  FMUL.FTZ R25, R2, R141 ;  /* 0x0000008d02197220 */ /* 0x000fe40000410000 */
[----:B------:R-:W-:Y:S01]  /*b580*/  FMUL.FTZ R27, R0, R143 ;  /* 0x0000008f001b7220 */ /* 0x000fe20000410000 */
[----:B-1----:R-:W-:Y:S01]  /*b590*/  F2FP.BF16.PACK_AB R160, R186, R187 ;  /* 0x000000bbbaa0723e */ /* 0x002fe200000010ff */
[----:B------:R-:W-:Y:S01]  /*b5a0*/  LDSM.16.MT88.4 R140, [R232+0x12000] ;  /* 0x01200000e88c783b */ /* 0x000fe20000004200 */
[C---:B------:R-:W-:Y:S02]  /*b5b0*/  FMUL.FTZ R32, R2.reuse, R132 ;  /* 0x0000008402207220 */ /* 0x040fe40000410000 */
[----:B------:R-:W-:Y:S02]  /*b5c0*/  FMUL.FTZ R33, R2, R133 ;  /* 0x0000008502217220 */ /* 0x000fe40000410000 */
[----:B------:R-:W-:Y:S01]  /*b5d0*/  MUFU.EX2 R184, R184 ;  /* 0x000000b800b87308 */ /* 0x000fe20000000800 */
[C---:B------:R-:W-:Y:S02]  /*b5e0*/  FMUL.FTZ R34, R0.reuse, R134 ;  /* 0x0000008600227220 */ /* 0x040fe40000410000 */
[----:B------:R-:W-:Y:S01]  /*b5f0*/  LDSM.16.MT88.4 R148, [R232+0x10800] ;  /* 0x01080000e894783b */ /* 0x000fe20000004200 */
[----:B------:R-:W-:Y:S02]  /*b600*/  FMUL.FTZ R35, R0, R135 ;  /* 0x0000008700237220 */ /* 0x000fe40000410000 */
[C---:B------:R-:W-:Y:S02]  /*b610*/  FMUL.FTZ R36, R2.reuse, R36 ;  /* 0x0000002402247220 */ /* 0x040fe40000410000 */
[----:B------:R-:W-:Y:S02]  /*b620*/  FMUL.FTZ R37, R2, R37 ;  /* 0x0000002502257220 */ /* 0x000fe40000410000 */
[----:B------:R-:W1:Y:S01]  /*b630*/  MUFU.EX2 R183, R183 ;  /* 0x000000b700b77308 */ /* 0x000e620000000800 */
[----:B------:R-:W-:Y:S01]  /*b640*/  LDSM.16.MT88.4 R132, [R233+0x12000] ;  /* 0x01200000e984783b */ /* 0x000fe20000004200 */
[----:B------:R-:W-:Y:S01]  /*b650*/  FMUL.FTZ R38, R0, R38 ;  /* 0x0000002600267220 */ /* 0x000fe20000410000 */
[----:B--2---:R-:W-:Y:S01]  /*b660*/  F2FP.BF16.PACK_AB R161, R182, R185 ;  /* 0x000000b9b6a1723e */ /* 0x004fe200000010ff */
[----:B------:R-:W-:Y:S02]  /*b670*/  FMUL.FTZ R39, R0, R39 ;  /* 0x0000002700277220 */ /* 0x000fe40000410000 */
[C---:B------:R-:W-:Y:S02]  /*b680*/  FMUL.FTZ R40, R2.reuse, R40 ;  /* 0x0000002802287220 */ /* 0x040fe40000410000 */
[----:B------:R-:W-:Y:S02]  /*b690*/  FMUL.FTZ R41, R2, R41 ;  /* 0x0000002902297220 */ /* 0x000fe40000410000 */
[----:B------:R-:W-:Y:S01]  /*b6a0*/  MUFU.EX2 R181, R181 ;  /* 0x000000b500b57308 */ /* 0x000fe20000000800 */
[C---:B------:R-:W-:Y:S02]  /*b6b0*/  FMUL.FTZ R42, R0.reuse, R42 ;  /* 0x0000002a002a7220 */ /* 0x040fe40000410000 */
[----:B------:R-:W-:Y:S02]  /*b6c0*/  FMUL.FTZ R43, R0, R43 ;  /* 0x0000002b002b7220 */ /* 0x000fe40000410000 */
[C---:B------:R-:W-:Y:S02]  /*b6d0*/  FMUL.FTZ R44, R2.reuse, R44 ;  /* 0x0000002c022c7220 */ /* 0x040fe40000410000 */
[----:B------:R-:W-:Y:S02]  /*b6e0*/  FMUL.FTZ R45, R2, R45 ;  /* 0x0000002d022d7220 */ /* 0x000fe40000410000 */
[C---:B------:R-:W-:Y:S01]  /*b6f0*/  FMUL.FTZ R46, R0.reuse, R46 ;  /* 0x0000002e002e7220 */ /* 0x040fe20000410000 */
[----:B------:R-:W2:Y:S01]  /*b700*/  MUFU.EX2 R180, R180 ;  /* 0x000000b400b47308 */ /* 0x000ea20000000800 */
        /* <DEDUP_REMOVED lines=11> */
[C---:B------:R-:W-:Y:S02]  /*b7c0*/  FMUL.FTZ R56, R2.reuse, R56 ;  /* 0x0000003802387220 */ /* 0x040fe40000410000 */
[----:B------:R-:W-:Y:S02]  /*b7d0*/  FMUL.FTZ R57, R2, R57 ;  /* 0x0000003902397220 */ /* 0x000fe40000410000 */
[----:B------:R-:W-:Y:S01]  /*b7e0*/  FMUL.FTZ R58, R0, R58 ;  /* 0x0000003a003a7220 */ /* 0x000fe20000410000 */
[----:B--2---:R-:W-:Y:S01]  /*b7f0*/  F2FP.BF16.PACK_AB R163, R180, R181 ;  /* 0x000000b5b4a3723e */ /* 0x004fe200000010ff */
[----:B------:R-:W-:Y:S02]  /*b800*/  FMUL.FTZ R59, R0, R59 ;  /* 0x0000003b003b7220 */ /* 0x000fe40000410000 */
[C---:B------:R-:W-:Y:S02]  /*b810*/  FMUL.FTZ R60, R2.reuse, R60 ;  /* 0x0000003c023c7220 */ /* 0x040fe40000410000 */
[----:B------:R-:W-:Y:S02]  /*b820*/  FMUL.FTZ R61, R2, R61 ;  /* 0x0000003d023d7220 */ /* 0x000fe40000410000 */
[C---:B------:R-:W-:Y:S05]  /*b830*/  HMMA.16816.F32.BF16 R4, R160.reuse, R12, R4 ;  /* 0x0000000ca004723c */ /* 0x040fea0000041804 */
[----:B------:R-:W-:Y:S02]  /*b840*/  FMUL.FTZ R62, R0, R62 ;  /* 0x0000003e003e7220 */ /* 0x000fe40000410000 */
[C---:B------:R-:W-:Y:S01]  /*b850*/  FMUL.FTZ R12, R2.reuse, R152 ;  /* 0x00000098020c7220 */ /* 0x040fe20000410000 */
[C---:B------:R-:W-:Y:S04]  /*b860*/  HMMA.16816.F32.BF16 R8, R160.reuse, R14, R8 ;  /* 0x0000000ea008723c */ /* 0x040fe80000041808 */
[----:B------:R-:W-:Y:S02]  /*b870*/  FMUL.FTZ R13, R2, R153 ;  /* 0x00000099020d7220 */ /* 0x000fe40000410000 */
[C---:B------:R-:W-:Y:S02]  /*b880*/  FMUL.FTZ R63, R0.reuse, R63 ;  /* 0x0000003f003f7220 */ /* 0x040fe40000410000 */
[C---:B------:R-:W-:Y:S04]  /*b890*/  FMUL.FTZ R14, R0.reuse, R154 ;  /* 0x0000009a000e7220 */ /* 0x040fe80000410000 */
[----:B------:R-:W-:Y:S02]  /*b8a0*/  FMUL.FTZ R15, R0, R155 ;  /* 0x0000009b000f7220 */ /* 0x000fe40000410000 */
[----:B------:R-:W1:Y:S01]  /*b8b0*/  LDSM.16.MT88.4 R152, [R232+0x10000] ;  /* 0x01000000e898783b */ /* 0x000e620000004200 */
        /* <DEDUP_REMOVED lines=11> */
[----:B------:R-:W2:Y:S01]  /*b970*/  LDSM.16.MT88.4 R144, [R236+0x12000] ;  /* 0x01200000ec90783b */ /* 0x000ea20000004200 */
[----:B------:R-:W-:Y:S02]  /*b980*/  FMUL.FTZ R69, R2, R69 ;  /* 0x0000004502457220 */ /* 0x000fe40000410000 */
[C---:B------:R-:W-:Y:S02]  /*b990*/  FMUL.FTZ R70, R0.reuse, R70 ;  /* 0x0000004600467220 */ /* 0x040fe40000410000 */
[C---:B------:R-:W-:Y:S03]  /*b9a0*/  HMMA.16816.F32.BF16 R20, R160.reuse, R28, R20 ;  /* 0x0000001ca014723c */ /* 0x040fe60000041814 */
[----:B------:R-:W-:Y:S02]  /*b9b0*/  FMUL.FTZ R71, R0, R71 ;  /* 0x0000004700477220 */ /* 0x000fe40000410000 */
[C---:B------:R-:W-:Y:S02]  /*b9c0*/  FMUL.FTZ R72, R2.reuse, R72 ;  /* 0x0000004802487220 */ /* 0x040fe40000410000 */
[C---:B------:R-:W-:Y:S01]  /*b9d0*/  FMUL.FTZ R28, R2.reuse, R136 ;  /* 0x00000088021c7220 */ /* 0x040fe20000410000 */
[C---:B------:R-:W-:Y:S04]  /*b9e0*/  HMMA.16816.F32.BF16 R24, R160.reuse, R30, R24 ;  /* 0x0000001ea018723c */ /* 0x040fe80000041818 */
[C---:B------:R-:W-:Y:S02]  /*b9f0*/  FMUL.FTZ R29, R2.reuse, R137 ;  /* 0x00000089021d7220 */ /* 0x040fe40000410000 */
[----:B------:R-:W-:Y:S02]  /*ba00*/  FMUL.FTZ R73, R2, R73 ;  /* 0x0000004902497220 */ /* 0x000fe40000410000 */
[C---:B------:R-:W-:Y:S04]  /*ba10*/  FMUL.FTZ R30, R0.reuse, R138 ;  /* 0x0000008a001e7220 */ /* 0x040fe80000410000 */
[C---:B------:R-:W-:Y:S02]  /*ba20*/  FMUL.FTZ R31, R0.reuse, R139 ;  /* 0x0000008b001f7220 */ /* 0x040fe40000410000 */
[----:B------:R-:W3:Y:S01]  /*ba30*/  LDSM.16.MT88.4 R136, [R234+0x12000] ;  /* 0x01200000ea88783b */ /* 0x000ee20000004200 */
[C---:B------:R-:W-:Y:S02]  /*ba40*/  FMUL.FTZ R74, R0.reuse, R74 ;  /* 0x0000004a004a7220 */ /* 0x040fe40000410000 */
[----:B------:R-:W-:Y:S02]  /*ba50*/  FMUL.FTZ R75, R0, R75 ;  /* 0x0000004b004b7220 */ /* 0x000fe40000410000 */
[C---:B-1----:R-:W-:Y:S03]  /*ba60*/  HMMA.16816.F32.BF16 R28, R160.reuse, R152, R28 ;  /* 0x00000098a01c723c */ /* 0x042fe6000004181c */
[C---:B------:R-:W-:Y:S02]  /*ba70*/  FMUL.FTZ R76, R2.reuse, R76 ;  /* 0x0000004c024c7220 */ /* 0x040fe40000410000 */
[----:B------:R-:W-:Y:S02]  /*ba80*/  FMUL.FTZ R77, R2, R77 ;  /* 0x0000004d024d7220 */ /* 0x000fe40000410000 */
[C---:B------:R-:W-:Y:S01]  /*ba90*/  FMUL.FTZ R78, R0.reuse, R78 ;  /* 0x0000004e004e7220 */ /* 0x040fe20000410000 */
[C---:B------:R-:W-:Y:S01]  /*baa0*/  HMMA.16816.F32.BF16 R32, R160.reuse, R154, R32 ;  /* 0x0000009aa020723c */ /* 0x040fe20000041820 */
[----:B------:R-:W-:Y:S03]  /*bab0*/  LDSM.16.MT88.4 R152, [R236+0x12800] ;  /* 0x01280000ec98783b */ /* 0x000fe60000004200 */
[----:B------:R-:W-:Y:S02]  /*bac0*/  FMUL.FTZ R79, R0, R79 ;  /* 0x0000004f004f7220 */ /* 0x000fe40000410000 */
[C---:B------:R-:W-:Y:S02]  /*bad0*/  FMUL.FTZ R80, R2.reuse, R80 ;  /* 0x0000005002507220 */ /* 0x040fe40000410000 */
[C---:B--2---:R-:W-:Y:S04]  /*bae0*/  HMMA.16816.F32.BF16 R36, R160.reuse, R144, R36 ;  /* 0x00000090a024723c */ /* 0x044fe80000041824 */
[----:B------:R-:W-:Y:S02]  /*baf0*/  FMUL.FTZ R81, R2, R81 ;  /* 0x0000005102517220 */ /* 0x000fe40000410000 */
[C---:B------:R-:W-:Y:S02]  /*bb00*/  FMUL.FTZ R82, R0.reuse, R82 ;  /* 0x0000005200527220 */ /* 0x040fe40000410000 */
[C---:B------:R-:W-:Y:S01]  /*bb10*/  HMMA.16816.F32.BF16 R40, R160.reuse, R146, R40 ;  /* 0x00000092a028723c */ /* 0x040fe20000041828 */
[----:B------:R-:W-:Y:S03]  /*bb20*/  LDSM.16.MT88.4 R144, [R233+0x10800] ;  /* 0x01080000e990783b */ /* 0x000fe60000004200 */
[----:B------:R-:W-:Y:S02]  /*bb30*/  FMUL.FTZ R83, R0, R83 ;  /* 0x0000005300537220 */ /* 0x000fe40000410000 */
[C---:B------:R-:W-:Y:S02]  /*bb40*/  FMUL.FTZ R84, R2.reuse, R84 ;  /* 0x0000005402547220 */ /* 0x040fe40000410000 */
[----:B------:R-:W-:Y:S01]  /*bb50*/  FMUL.FTZ R85, R2, R85 ;  /* 0x0000005502557220 */ /* 0x000fe20000410000 */
[C---:B---3--:R-:W-:Y:S03]  /*bb60*/  HMMA.16816.F32.BF16 R44, R160.reuse, R136, R44 ;  /* 0x00000088a02c723c */ /* 0x048fe6000004182c */
[C---:B------:R-:W-:Y:S02]  /*bb70*/  FMUL.FTZ R86, R0.reuse, R86 ;  /* 0x0000005600567220 */ /* 0x040fe40000410000 */
        /* <DEDUP_REMOVED lines=10> */
[----:B------:R-:W2:Y:S03]  /*bc20*/  LDSM.16.MT88.4 R132, [R234+0x14000] ;  /* 0x01400000ea84783b */ /* 0x000ea60000004200 */
        /* <DEDUP_REMOVED lines=18> */
[C---:B--2---:R-:W-:Y:S04]  /*bd50*/  HMMA.16816.F32.BF16 R76, R160.reuse, R132, R76 ;  /* 0x00000084a04c723c */ /* 0x044fe8000004184c */
[----:B------:R-:W-:Y:S02]  /*bd60*/  FMUL.FTZ R105, R2, R105 ;  /* 0x0000006902697220 */ /* 0x000fe40000410000 */
[C---:B------:R-:W-:Y:S02]  /*bd70*/  FMUL.FTZ R106, R0.reuse, R106 ;  /* 0x0000006a006a7220 */ /* 0x040fe40000410000 */
[C---:B------:R-:W-:Y:S01]  /*bd80*/  HMMA.16816.F32.BF16 R80, R160.reuse, R134, R80 ;  /* 0x00000086a050723c */ /* 0x040fe20000041850 */
[----:B------:R-:W2:Y:S03]  /*bd90*/  LDSM.16.MT88.4 R132, [R236+0x16000] ;  /* 0x01600000ec84783b */ /* 0x000ea60000004200 */
        /* <DEDUP_REMOVED lines=20> */
[--C-:B------:R-:W-:Y:S02]  /*bee0*/  FFMA.FTZ R188, R189, c[0x0][0x23c], -R177.reuse ;  /* 0x00008f00bdbc7a23 */ /* 0x100fe400000108b1 */
[C---:B------:R-:W-:Y:S01]  /*bef0*/  HMMA.16816.F32.BF16 R104, R160.reuse, R134, R104 ;  /* 0x00000086a068723c */ /* 0x040fe20000041868 */
[----:B------:R-:W2:Y:S03]  /*bf00*/  LDSM.16.MT88.4 R132, [R232+0x16000] ;  /* 0x01600000e884783b */ /* 0x000ea60000004200 */
[--C-:B------:R-:W-:Y:S01]  /*bf10*/  FFMA.FTZ R189, R190, c[0x0][0x23c], -R177.reuse ;  /* 0x00008f00bebd7a23 */ /* 0x100fe200000108b1 */
[----:B------:R-:W-:Y:S01]  /*bf20*/  MUFU.EX2 R188, R188 ;  /* 0x000000bc00bc7308 */ /* 0x000fe20000000800 */
[--C-:B------:R-:W-:Y:S02]  /*bf30*/  FFMA.FTZ R190, R191, c[0x0][0x23c], -R176.reuse ;  /* 0x00008f00bfbe7a23 */ /* 0x100fe400000108b0 */
[C---:B---3--:R-:W-:Y:S04]  /*bf40*/  HMMA.16816.F32.BF16 R108, R160.reuse, R140, R108 ;  /* 0x0000008ca06c723c */ /* 0x048fe8000004186c */
[--C-:B------:R-:W-:Y:S02]  /*bf50*/  FFMA.FTZ R191, R179, c[0x0][0x23c], -R176.reuse ;  /* 0x00008f00b3bf7a23 */ /* 0x100fe400000108b0 */
[--C-:B------:R-:W-:Y:S01]  /*bf60*/  FFMA.FTZ R193, R215, c[0x0][0x23c], -R177.reuse ;  /* 0x00008f00d7c17a23 */ /* 0x100fe200000108b1 */
[----:B------:R-:W3:Y:S01]  /*bf70*/  MUFU.EX2 R189, R189 ;  /* 0x000000bd00bd7308 */ /* 0x000ee20000000800 */
[C---:B------:R-:W-:Y:S01]  /*bf80*/  HMMA.16816.F32.BF16 R112, R160.reuse, R142, R112 ;  /* 0x0000008ea070723c */ /* 0x040fe20000041870 */
[----:B------:R-:W4:Y:S03]  /*bf90*/  LDSM.16.MT88.4 R140, [R236+0x10800] ;  /* 0x01080000ec8c783b */ /* 0x000f260000004200 */
[C---:B------:R-:W-:Y:S02]  /*bfa0*/  FMUL.FTZ R120, R2.reuse, R120 ;  /* 0x0000007802787220 */ /* 0x040fe40000410000 */
[----:B------:R-:W-:Y:S02]  /*bfb0*/  FMUL.FTZ R121, R2, R121 ;  /* 0x0000007902797220 */ /* 0x000fe40000410000 */
[C---:B------:R-:W-:Y:S01]  /*bfc0*/  FMUL.FTZ R122, R0.reuse, R122 ;  /* 0x0000007a007a7220 */ /* 0x040fe20000410000 */
[C---:B-1----:R-:W-:Y:S01]  /*bfd0*/  HMMA.16816.F32.BF16 R116, R160.reuse, R136, R116 ;  /* 0x00000088a074723c */ /* 0x042fe20000041874 */
[----:B------:R-:W-:Y:S02]  /*bfe0*/  MUFU.EX2 R190, R190 ;  /* 0x000000be00be7308 */ /* 0x000fe40000000800 */
[----:B------:R-:W-:Y:S02]  /*bff0*/  FMUL.FTZ R123, R0, R123 ;  /* 0x0000007b007b7220 */ /* 0x000fe40000410000 */
[--C-:B------:R-:W-:Y:S02]  /*c000*/  FFMA.FTZ R196, R213, c[0x0][0x23c], -R176.reuse ;  /* 0x00008f00d5c47a23 */ /* 0x100fe400000108b0 */
[--C-:B------:R-:W-:Y:S02]  /*c010*/  FFMA.FTZ R201, R201, c[0x0][0x23c], -R176.reuse ;  /* 0x00008f00c9c97a23 */ /* 0x100fe400000108b0 */
[C---:B------:R-:W-:Y:S01]  /*c020*/  FMUL.FTZ R124, R2.reuse, R124 ;  /* 0x0000007c027c7220 */ /* 0x040fe20000410000 */
[C---:B------:R-:W-:Y:S01]  /*c030*/  HMMA.16816.F32.BF16 R120, R160.reuse, R138, R120 ;  /* 0x0000008aa078723c */ /* 0x040fe20000041878 */
[----:B------:R-:W1:Y:S01]  /*c040*/  MUFU.EX2 R191, R191 ;  /* 0x000000bf00bf7308 */ /* 0x000e620000000800 */
[----:B------:R-:W5:Y:S01]  /*c050*/  LDSM.16.MT88.4 R136, [R234+0x10800] ;  /* 0x01080000ea88783b */ /* 0x000f620000004200 */
[----:B------:R-:W-:Y:S02]  /*c060*/  FMUL.FTZ R125, R2, R125 ;  /* 0x0000007d027d7220 */ /* 0x000fe40000410000 */
[C---:B------:R-:W-:Y:S02]  /*c070*/  FMUL.FTZ R126, R0.reuse, R126 ;  /* 0x0000007e007e7220 */ /* 0x040fe40000410000 */
[----:B------:R-:W-:Y:S02]  /*c080*/  FMUL.FTZ R127, R0, R127 ;  /* 0x0000007f007f7220 */ /* 0x000fe40000410000 */
[C---:B------:R-:W-:Y:S02]  /*c090*/  FMUL.FTZ R128, R2.reuse, R128 ;  /* 0x0000008002807220 */ /* 0x040fe40000410000 */
[----:B------:R-:W4:Y:S01]  /*c0a0*/  MUFU.EX2 R193, R193 ;  /* 0x000000c100c17308 */ /* 0x000f220000000800 */
[----:B------:R-:W-:Y:S02]  /*c0b0*/  FMUL.FTZ R129, R2, R129 ;  /* 0x0000008102817220 */ /* 0x000fe40000410000 */
[C---:B--2---:R-:W-:Y:S03]  /*c0c0*/  HMMA.16816.F32.BF16 R124, R160.reuse, R132, R124 ;  /* 0x00000084a07c723c */ /* 0x044fe6000004187c */
[C---:B------:R-:W-:Y:S02]  /*c0d0*/  FMUL.FTZ R130, R0.reuse, R130 ;  /* 0x0000008200827220 */ /* 0x040fe40000410000 */
[----:B------:R-:W-:Y:S02]  /*c0e0*/  FMUL.FTZ R131, R0, R131 ;  /* 0x0000008300837220 */ /* 0x000fe40000410000 */
[----:B------:R-:W-:Y:S01]  /*c0f0*/  MUFU.EX2 R196, R196 ;  /* 0x000000c400c47308 */ /* 0x000fe20000000800 */
[----:B---3--:R-:W-:Y:S01]  /*c100*/  F2FP.BF16.PACK_AB R132, R189, R188 ;  /* 0x000000bcbd84723e */ /* 0x008fe200000010ff */
[--C-:B------:R-:W-:Y:S03]  /*c110*/  FFMA.FTZ R200, R211, c[0x0][0x23c], -R177.reuse ;  /* 0x00008f00d3c87a23 */ /* 0x100fe600000108b1 */
[----:B------:R-:W-:Y:S01]  /*c120*/  HMMA.16816.F32.BF16 R128, R160, R134, R128 ;  /* 0x00000086a080723c */ /* 0x000fe20000041880 */
[----:B------:R-:W2:Y:S02]  /*c130*/  LDSM.16.MT88.4 R160, [R233+0x12800] ;  /* 0x01280000e9a0783b */ /* 0x000ea40000004200 */
[----:B-1----:R-:W-:Y:S01]  /*c140*/  F2FP.BF16.PACK_AB R133, R191, R190 ;  /* 0x000000bebf85723e */ /* 0x002fe200000010ff */
[--C-:B------:R-:W-:Y:S01]  /*c150*/  FFMA.FTZ R211, R214, c[0x0][0x23c], -R177.reuse ;  /* 0x00008f00d6d37a23 */ /* 0x100fe200000108b1 */
[----:B------:R-:W1:Y:S01]  /*c160*/  MUFU.EX2 R201, R201 ;  /* 0x000000c900c97308 */ /* 0x000e620000000800 */
[--C-:B------:R-:W-:Y:S02]  /*c170*/  FFMA.FTZ R204, R209, c[0x0][0x23c], -R176.reuse ;  /* 0x00008f00d1cc7a23 */ /* 0x100fe400000108b0 */
[--C-:B------:R-:W-:Y:S01]  /*c180*/  FFMA.FTZ R207, R207, c[0x0][0x23c], -R176.reuse ;  /* 0x00008f00cfcf7a23 */ /* 0x100fe200000108b0 */
[----:B----4-:R-:W-:Y:S03]  /*c190*/  F2FP.BF16.PACK_AB R134, R193, R192 ;  /* 0x000000c0c186723e */ /* 0x010fe600000010ff */
[--C-:B------:R-:W-:Y:S02]  /*c1a0*/  FFMA.FTZ R208, R210, c[0x0][0x23c], -R177.reuse ;  /* 0x00008f00d2d07a23 */ /* 0x100fe400000108b1 */
[--C-:B------:R-:W-:Y:S01]  /*c1b0*/  FFMA.FTZ R209, R206, c[0x0][0x23c], -R177.reuse ;  /* 0x00008f00ced17a23 */ /* 0x100fe200000108b1 */
[----:B------:R-:W-:Y:S01]  /*c1c0*/  MUFU.EX2 R200, R200 ;  /* 0x000000c800c87308 */ /* 0x000fe20000000800 */
[--C-:B------:R-:W-:Y:S02]  /*c1d0*/  FFMA.FTZ R205, R205, c[0x0][0x23c], -R176.reuse ;  /* 0x00008f00cdcd7a23 */ /* 0x100fe400000108b0 */
[--C-:B------:R-:W-:Y:S02]  /*c1e0*/  FFMA.FTZ R206, R203, c[0x0][0x23c], -R176.reuse ;  /* 0x00008f00cbce7a23 */ /* 0x100fe400000108b0 */
[--C-:B------:R-:W-:Y:S02]  /*c1f0*/  FFMA.FTZ R198, R198, c[0x0][0x23c], -R177.reuse ;  /* 0x00008f00c6c67a23 */ /* 0x100fe400000108b1 */
[--C-:B------:R-:W-:Y:S02]  /*c200*/  FFMA.FTZ R203, R202, c[0x0][0x23c], -R177.reuse ;  /* 0x00008f00cacb7a23 */ /* 0x100fe400000108b1 */
[--C-:B------:R-:W-:Y:S01]  /*c210*/  FFMA.FTZ R199, R199, c[0x0][0x23c], -R176.reuse ;  /* 0x00008f00c7c77a23 */ /* 0x100fe200000108b0 */
[----:B------:R-:W3:Y:S01]  /*c220*/  MUFU.EX2 R211, R211 ;  /* 0x000000d300d37308 */ /* 0x000ee20000000800 */
[--C-:B------:R-:W-:Y:S02]  /*c230*/  FFMA.FTZ R202, R197, c[0x0][0x23c], -R176.reuse ;  /* 0x00008f00c5ca7a23 */ /* 0x100fe400000108b0 */
[--C-:B------:R-:W-:Y:S01]  /*c240*/  FFMA.FTZ R195, R195, c[0x0][0x23c], -R177.reuse ;  /* 0x00008f00c3c37a23 */ /* 0x100fe200000108b1 */
[----:B-1----:R-:W-:Y:S01]  /*c250*/  F2FP.BF16.PACK_AB R135, R201, R196 ;  /* 0x000000c4c987723e */ /* 0x002fe200000010ff */
[----:B------:R-:W-:Y:S02]  /*c260*/  FFMA.FTZ R177, R194, c[0x0][0x23c], -R177 ;  /* 0x00008f00c2b17a23 */ /* 0x000fe400000108b1 */
[--C-:B------:R-:W-:Y:S02]  /*c270*/  FFMA.FTZ R166, R166, c[0x0][0x23c], -R176.reuse ;  /* 0x00008f00a6a67a23 */ /* 0x100fe400000108b0 */
[----:B------:R-:W-:Y:S01]  /*c280*/  FFMA.FTZ R176, R165, c[0x0][0x23c], -R176 ;  /* 0x00008f00a5b07a23 */ /* 0x000fe200000108b0 */
[----:B------:R-:W-:Y:S01]  /*c290*/  MUFU.EX2 R194, R177 ;  /* 0x000000b100c27308 */ /* 0x000fe20000000800 */
[C---:B------:R-:W-:Y:S05]  /*c2a0*/  HMMA.16816.F32.BF16 R4, R132.reuse, R140, R4 ;  /* 0x0000008c8404723c */ /* 0x040fea0000041804 */
[----:B------:R-:W-:Y:S02]  /*c2b0*/  FFMA.FTZ R187, R2, R251, R187 ;  /* 0x000000fb02bb7223 */ /* 0x000fe400000100bb */
[----:B------:R-:W-:Y:S01]  /*c2c0*/  FFMA.FTZ R185, R0, R249, R185 ;  /* 0x000000f900b97223 */ /* 0x000fe200000100b9 */
[C---:B------:R-:W-:Y:S01]  /*c2d0*/  HMMA.16816.F32.BF16 R8, R132.reuse, R142, R8 ;  /* 0x0000008e8408723c */ /* 0x040fe20000041808 */
[----:B------:R-:W1:Y:S01]  /*c2e0*/  LDSM.16.MT88.4 R140, [R234+0x14800] ;  /* 0x01480000ea8c783b */ /* 0x000e620000004200 */
[----:B------:R4:W-:Y:S02]  /*c2f0*/  MUFU.EX2 R165, R176 ;  /* 0x000000b000a57308 */ /* 0x0009e40000000800 */
[----:B------:R-:W-:Y:S02]  /*c300*/  FADD.FTZ R187, R186, R187 ;  /* 0x000000bbbabb7221 */ /* 0x000fe40000010000 */
[----:B------:R-:W-:Y:S02]  /*c310*/  FADD.FTZ R182, R182, R185 ;  /* 0x000000b9b6b67221 */ /* 0x000fe40000010000 */
[C---:B-----5:R-:W-:Y:S04]  /*c320*/  HMMA.16816.F32.BF16 R12, R132.reuse, R136, R12 ;  /* 0x00000088840c723c */ /* 0x060fe8000004180c */
[----:B------:R-:W-:Y:S01]  /*c330*/  MUFU.EX2 R204, R204 ;  /* 0x000000cc00cc7308 */ /* 0x000fe20000000800 */
[----:B------:R-:W-:Y:S02]  /*c340*/  FADD.FTZ R184, R184, R187 ;  /* 0x000000bbb8b87221 */ /* 0x000fe40000010000 */
[----:B------:R-:W-:Y:S01]  /*c350*/  FADD.FTZ R181, R181, R182 ;  /* 0x000000b6b5b57221 */ /* 0x000fe20000010000 */
[C---:B------:R-:W-:Y:S01]  /*c360*/  HMMA.16816.F32.BF16 R16, R132.reuse, R138, R16 ;  /* 0x0000008a8410723c */ /* 0x040fe20000041810 */
[----:B------:R-:W5:Y:S03]  /*c370*/  LDSM.16.MT88.4 R136, [R233+0x14800] ;  /* 0x01480000e988783b */ /* 0x000f660000004200 */
[----:B------:R-:W-:Y:S02]  /*c380*/  FADD.FTZ R183, R183, R184 ;  /* 0x000000b8b7b77221 */ /* 0x000fe40000010000 */
[----:B------:R-:W1:Y:S01]  /*c390*/  MUFU.EX2 R207, R207 ;  /* 0x000000cf00cf7308 */ /* 0x000e620000000800 */
[----:B------:R-:W-:Y:S01]  /*c3a0*/  FADD.FTZ R181, R180, R181 ;  /* 0x000000b5b4b57221 */ /* 0x000fe20000010000 */
[C---:B------:R-:W-:Y:S01]  /*c3b0*/  HMMA.16816.F32.BF16 R20, R132.reuse, R144, R20 ;  /* 0x000000908414723c */ /* 0x040fe20000041814 */
[----:B----4-:R-:W-:Y:S03]  /*c3c0*/  LDSM.16.MT88.4 R176, [R233+0x15800] ;  /* 0x01580000e9b0783b */ /* 0x010fe60000004200 */
[----:B------:R-:W-:Y:S02]  /*c3d0*/  FADD.FTZ R188, R188, R183 ;  /* 0x000000b7bcbc7221 */ /* 0x000fe40000010000 */
[----:B------:R-:W-:Y:S02]  /*c3e0*/  FADD.FTZ R190, R190, R181 ;  /* 0x000000b5bebe7221 */ /* 0x000fe40000010000 */
[C---:B------:R-:W-:Y:S01]  /*c3f0*/  HMMA.16816.F32.BF16 R24, R132.reuse, R146, R24 ;  /* 0x000000928418723c */ /* 0x040fe20000041818 */
[----:B------:R-:W-:Y:S01]  /*c400*/  MUFU.EX2 R208, R208 ;  /* 0x000000d000d07308 */ /* 0x000fe20000000800 */
[----:B------:R-:W4:Y:S02]  /*c410*/  LDSM.16.MT88.4 R144, [R232+0x14800] ;  /* 0x01480000e890783b */ /* 0x000f240000004200 */
[----:B------:R-:W-:Y:S02]  /*c420*/  FADD.FTZ R189, R189, R188 ;  /* 0x000000bcbdbd7221 */ /* 0x000fe40000010000 */
[----:B------:R-:W-:Y:S02]  /*c430*/  FADD.FTZ R191, R191, R190 ;  /* 0x000000bebfbf7221 */ /* 0x000fe40000010000 */
[C---:B------:R-:W-:Y:S03]  /*c440*/  HMMA.16816.F32.BF16 R28, R132.reuse, R148, R28 ;  /* 0x00000094841c723c */ /* 0x040fe6000004181c */
[----:B------:R-:W1:Y:S01]  /*c450*/  MUFU.EX2 R209, R209 ;  /* 0x000000d100d17308 */ /* 0x000e620000000800 */
[----:B------:R-:W-:Y:S02]  /*c460*/  FADD.FTZ R192, R192, R189 ;  /* 0x000000bdc0c07221 */ /* 0x000fe40000010000 */
[----:B------:R-:W-:Y:S02]  /*c470*/  FADD.FTZ R196, R196, R191 ;  /* 0x000000bfc4c47221 */ /* 0x000fe40000010000 */
[C---:B------:R-:W-:Y:S01]  /*c480*/  HMMA.16816.F32.BF16 R32, R132.reuse, R150, R32 ;  /* 0x000000968420723c */ /* 0x040fe20000041820 */
[----:B------:R-:W1:Y:S03]  /*c490*/  LDSM.16.MT88.4 R148, [R236+0x16800] ;  /* 0x01680000ec94783b */ /* 0x000e660000004200 */
[----:B------:R-:W-:Y:S01]  /*c4a0*/  FADD.FTZ R193, R193, R192 ;  /* 0x000000c0c1c17221 */ /* 0x000fe20000010000 */
[----:B------:R-:W-:Y:S01]  /*c4b0*/  MUFU.EX2 R205, R205 ;  /* 0x000000cd00cd7308 */ /* 0x000fe20000000800 */
[----:B------:R-:W-:Y:S02]  /*c4c0*/  FADD.FTZ R201, R201, R196 ;  /* 0x000000c4c9c97221 */ /* 0x000fe40000010000 */
[C---:B------:R-:W-:Y:S07]  /*c4d0*/  HMMA.16816.F32.BF16 R36, R132.reuse, R152, R36 ;  /* 0x000000988424723c */ /* 0x040fee0000041824 */
[----:B------:R-:W1:Y:S01]  /*c4e0*/  MUFU.EX2 R206, R206 ;  /* 0x000000ce00ce7308 */ /* 0x000e620000000800 */
[C---:B------:R-:W-:Y:S01]  /*c4f0*/  HMMA.16816.F32.BF16 R40, R132.reuse, R154, R40 ;  /* 0x0000009a8428723c */ /* 0x040fe20000041828 */
[----:B------:R-:W-:Y:S07]  /*c500*/  LDSM.16.MT88.4 R152, [R232+0x11000] ;  /* 0x01100000e898783b */ /* 0x000fee0000004200 */
[C---:B------:R-:W-:Y:S01]  /*c510*/  HMMA.16816.F32.BF16 R44, R132.reuse, R156, R44 ;  /* 0x0000009c842c723c */ /* 0x040fe2000004182c */
[----:B------:R-:W1:Y:S07]  /*c520*/  MUFU.EX2 R198, R198 ;  /* 0x000000c600c67308 */ /* 0x000e6e0000000800 */
[C---:B------:R-:W-:Y:S01]  /*c530*/  HMMA.16816.F32.BF16 R48, R132.reuse, R158, R48 ;  /* 0x0000009e8430723c */ /* 0x040fe20000041830 */
[----:B------:R-:W-:Y:S02]  /*c540*/  LDSM.16.MT88.4 R156, [R234+0x13000] ;  /* 0x01300000ea9c783b */ /* 0x000fe40000004200 */
[----:B------:R-:W1:Y:S05]  /*c550*/  MUFU.EX2 R203, R203 ;  /* 0x000000cb00cb7308 */ /* 0x000e6a0000000800 */
[C---:B--2---:R-:W-:Y:S05]  /*c560*/  HMMA.16816.F32.BF16 R52, R132.reuse, R160, R52 ;  /* 0x000000a08434723c */ /* 0x044fea0000041834 */
[----:B------:R-:W-:Y:S03]  /*c570*/  MUFU.EX2 R199, R199 ;  /* 0x000000c700c77308 */ /* 0x000fe60000000800 */
[C---:B------:R-:W-:Y:S01]  /*c580*/  HMMA.16816.F32.BF16 R56, R132.reuse, R162, R56 ;  /* 0x000000a28438723c */ /* 0x040fe20000041838 */
[----:B------:R-:W-:Y:S06]  /*c590*/  LDSM.16.MT88.4 R160, [R233+0x13000] ;  /* 0x01300000e9a0783b */ /* 0x000fec0000004200 */
[----:B------:R-:W2:Y:S01]  /*c5a0*/  MUFU.EX2 R202, R202 ;  /* 0x000000ca00ca7308 */ /* 0x000ea20000000800 */
[C---:B------:R-:W-:Y:S08]  /*c5b0*/  HMMA.16816.F32.BF16 R60, R132.reuse, R168, R60 ;  /* 0x000000a8843c723c */ /* 0x040ff0000004183c */
[C---:B------:R-:W-:Y:S01]  /*c5c0*/  HMMA.16816.F32.BF16 R64, R132.reuse, R170, R64 ;  /* 0x000000aa8440723c */ /* 0x040fe20000041840 */
[----:B------:R-:W-:Y:S01]  /*c5d0*/  LDSM.16.MT88.4 R168, [R232+0x13000] ;  /* 0x01300000e8a8783b */ /* 0x000fe20000004200 */
[----:B------:R-:W2:Y:S06]  /*c5e0*/  MUFU.EX2 R195, R195 ;  /* 0x000000c300c37308 */ /* 0x000eac0000000800 */
[C---:B------:R-:W-:Y:S04]  /*c5f0*/  HMMA.16816.F32.BF16 R68, R132.reuse, R172, R68 ;  /* 0x000000ac8444723c */ /* 0x040fe80000041844 */
[----:B------:R-:W2:Y:S04]  /*c600*/  MUFU.EX2 R166, R166 ;  /* 0x000000a600a67308 */ /* 0x000ea80000000800 */
[C---:B------:R-:W-:Y:S01]  /*c610*/  HMMA.16816.F32.BF16 R72, R132.reuse, R174, R72 ;  /* 0x000000ae8448723c */ /* 0x040fe20000041848 */
[----:B------:R-:W-:Y:S07]  /*c620*/  LDSM.16.MT88.4 R172, [R236+0x15000] ;  /* 0x01500000ecac783b */ /* 0x000fee0000004200 */
        /* <DEDUP_REMOVED lines=19> */
[----:B------:R-:W-:Y:S01]  /*c760*/  HMMA.16816.F32.BF16 R128, R132, R146, R128 ;  /* 0x000000928480723c */ /* 0x000fe20000041880 */
[----:B------:R-:W4:Y:S06]  /*c770*/  LDSM.16.MT88.4 R144, [R236+0x13000] ;  /* 0x01300000ec90783b */ /* 0x000f2c0000004200 */
[----:B---3--:R-:W-:Y:S01]  /*c780*/  F2FP.BF16.PACK_AB R132, R211, R200 ;  /* 0x000000c8d384723e */ /* 0x008fe200000010ff */
[----:B------:R-:W-:Y:S01]  /*c790*/  FADD.FTZ R200, R200, R193 ;  /* 0x000000c1c8c87221 */ /* 0x000fe20000010000 */
[----:B------:R-:W-:Y:S03]  /*c7a0*/  F2FP.BF16.PACK_AB R133, R207, R204 ;  /* 0x000000cccf85723e */ /* 0x000fe600000010ff */
[----:B------:R-:W-:Y:S01]  /*c7b0*/  F2FP.BF16.PACK_AB R134, R209, R208 ;  /* 0x000000d0d186723e */ /* 0x000fe200000010ff */
[----:B------:R-:W-:Y:S01]  /*c7c0*/  FADD.FTZ R204, R204, R201 ;  /* 0x000000c9cccc7221 */ /* 0x000fe20000010000 */
[----:B------:R-:W-:Y:S01]  /*c7d0*/  F2FP.BF16.PACK_AB R135, R206, R205 ;  /* 0x000000cdce87723e */ /* 0x000fe200000010ff */
[----:B------:R-:W-:Y:S02]  /*c7e0*/  FADD.FTZ R211, R211, R200 ;  /* 0x000000c8d3d37221 */ /* 0x000fe40000010000 */
[----:B------:R-:W-:Y:S02]  /*c7f0*/  FADD.FTZ R204, R207, R204 ;  /* 0x000000cccfcc7221 */ /* 0x000fe40000010000 */
[----:B------:R-:W-:Y:S02]  /*c800*/  FADD.FTZ R208, R208, R211 ;  /* 0x000000d3d0d07221 */ /* 0x000fe40000010000 */
[C---:B-1----:R-:W-:Y:S03]  /*c810*/  HMMA.16816.F32.BF16 R4, R132.reuse, R140, R4 ;  /* 0x0000008c8404723c */ /* 0x042fe60000041804 */
[----:B------:R-:W-:Y:S02]  /*c820*/  FADD.FTZ R205, R205, R204 ;  /* 0x000000cccdcd7221 */ /* 0x000fe40000010000 */
[----:B------:R-:W-:Y:S02]  /*c830*/  FADD.FTZ R209, R209, R208 ;  /* 0x000000d0d1d17221 */ /* 0x000fe40000010000 */
[----:B------:R-:W-:Y:S01]  /*c840*/  FADD.FTZ R206, R206, R205 ;  /* 0x000000cdcece7221 */ /* 0x000fe20000010000 */
[C---:B------:R-:W-:Y:S01]  /*c850*/  HMMA.16816.F32.BF16 R8, R132.reuse, R142, R8 ;  /* 0x0000008e8408723c */ /* 0x040fe20000041808 */
[----:B------:R-:W1:Y:S03]  /*c860*/  LDSM.16.MT88.4 R140, [R234+0x15000] ;  /* 0x01500000ea8c783b */ /* 0x000e660000004200 */
[----:B------:R-:W-:Y:S04]  /*c870*/  FADD.FTZ R0, R198, R209 ;  /* 0x000000d1c6007221 */ /* 0x000fe80000010000 */
[C---:B-----5:R-:W-:Y:S04]  /*c880*/  HMMA.16816.F32.BF16 R12, R132.reuse, R136, R12 ;  /* 0x00000088840c723c */ /* 0x060fe8000004180c */
[C---:B------:R-:W-:Y:S04]  /*c890*/  FADD.FTZ R0, R203.reuse, R0 ;  /* 0x00000000cb007221 */ /* 0x040fe80000010000 */
[C---:B------:R-:W-:Y:S01]  /*c8a0*/  HMMA.16816.F32.BF16 R16, R132.reuse, R138, R16 ;  /* 0x0000008a8410723c */ /* 0x040fe20000041810 */
[----:B------:R-:W3:Y:S07]  /*c8b0*/  LDSM.16.MT88.4 R136, [R233+0x15000] ;  /* 0x01500000e988783b */ /* 0x000eee0000004200 */
[C---:B------:R-:W-:Y:S08]  /*c8c0*/  HMMA.16816.F32.BF16 R20, R132.reuse, R148, R20 ;  /* 0x000000948414723c */ /* 0x040ff00000041814 */
[C---:B------:R-:W-:Y:S01]  /*c8d0*/  HMMA.16816.F32.BF16 R24, R132.reuse, R150, R24 ;  /* 0x000000968418723c */ /* 0x040fe20000041818 */
[----:B------:R-:W-:Y:S07]  /*c8e0*/  LDSM.16.MT88.4 R148, [R236+0x17000] ;  /* 0x01700000ec94783b */ /* 0x000fee0000004200 */
[C---:B------:R-:W-:Y:S08]  /*c8f0*/  HMMA.16816.F32.BF16 R28, R132.reuse, R152, R28 ;  /* 0x00000098841c723c */ /* 0x040ff0000004181c */
[C---:B------:R-:W-:Y:S08]  /*c900*/  HMMA.16816.F32.BF16 R32, R132.reuse, R154, R32 ;  /* 0x0000009a8420723c */ /* 0x040ff00000041820 */
[C---:B----4-:R-:W-:Y:S08]  /*c910*/  HMMA.16816.F32.BF16 R36, R132.reuse, R144, R36 ;  /* 0x000000908424723c */ /* 0x050ff00000041824 */
[C---:B------:R-:W-:Y:S01]  /*c920*/  HMMA.16816.F32.BF16 R40, R132.reuse, R146, R40 ;  /* 0x000000928428723c */ /* 0x040fe20000041828 */
[----:B------:R-:W4:Y:S07]  /*c930*/  LDSM.16.MT88.4 R144, [R232+0x15000] ;  /* 0x01500000e890783b */ /* 0x000f2e0000004200 */
        /* <DEDUP_REMOVED lines=8> */
[----:B--2---:R-:W-:Y:S01]  /*c9c0*/  F2FP.BF16.PACK_AB R169, R202, R199 ;  /* 0x000000c7caa9723e */ /* 0x004fe200000010ff */
        /* <DEDUP_REMOVED lines=8> */
[----:B------:R-:W-:Y:S01]  /*ca50*/  MOV R0, R3 ;  /* 0x0000000300007202 */ /* 0x000fe20000000f00 */
[----:B------:R-:W-:Y:S02]  /*ca60*/  FADD.FTZ R166, R166, R199 ;  /* 0x000000c7a6a67221 */ /* 0x000fe40000010000 */
[----:B------:R-:W-:Y:S01]  /*ca70*/  FADD.FTZ R251, R194, R195 ;  /* 0x000000c3c2fb7221 */ /* 0x000fe20000010000 */
[C---:B-1----:R-:W-:Y:S04]  /*ca80*/  HMMA.16816.F32.BF16 R76, R132.reuse, R140, R76 ;  /* 0x0000008c844c723c */ /* 0x042fe8000004184c */
[----:B------:R-:W-:Y:S04]  /*ca90*/  FADD.FTZ R249, R165, R166 ;  /* 0x000000a6a5f97221 */ /* 0x000fe80000010000 */
[C---:B------:R-:W-:Y:S01]  /*caa0*/  HMMA.16816.F32.BF16 R80, R132.reuse, R142, R80 ;  /* 0x0000008e8450723c */ /* 0x040fe20000041850 */
[----:B------:R-:W1:Y:S07]  /*cab0*/  LDSM.16.MT88.4 R140, [R234+0x17000] ;  /* 0x01700000ea8c783b */ /* 0x000e6e0000004200 */
[C---:B---3--:R-:W-:Y:S08]  /*cac0*/  HMMA.16816.F32.BF16 R84, R132.reuse, R136, R84 ;  /* 0x000000888454723c */ /* 0x048ff00000041854 */
[C---:B------:R-:W-:Y:S01]  /*cad0*/  HMMA.16816.F32.BF16 R88, R132.reuse, R138, R88 ;  /* 0x0000008a8458723c */ /* 0x040fe20000041858 */
[----:B------:R-:W2:Y:S07]  /*cae0*/  LDSM.16.MT88.4 R136, [R233+0x17000] ;  /* 0x01700000e988783b */ /* 0x000eae0000004200 */
[C---:B----4-:R-:W-:Y:S08]  /*caf0*/  HMMA.16816.F32.BF16 R92, R132.reuse, R144, R92 ;  /* 0x00000090845c723c */ /* 0x050ff0000004185c */
[C---:B------:R-:W-:Y:S01]  /*cb00*/  HMMA.16816.F32.BF16 R96, R132.reuse, R146, R96 ;  /* 0x000000928460723c */ /* 0x040fe20000041860 */
[----:B------:R-:W3:Y:S07]  /*cb10*/  LDSM.16.MT88.4 R144, [R232+0x17000] ;  /* 0x01700000e890783b */ /* 0x000eee0000004200 */
[C---:B------:R-:W-:Y:S08]  /*cb20*/  HMMA.16816.F32.BF16 R100, R132.reuse, R148, R100 ;  /* 0x000000948464723c */ /* 0x040ff00000041864 */
[C---:B------:R-:W-:Y:S01]  /*cb30*/  HMMA.16816.F32.BF16 R104, R132.reuse, R150, R104 ;  /* 0x000000968468723c */ /* 0x040fe20000041868 */
[----:B------:R-:W4:Y:S07]  /*cb40*/  LDSM.16.MT88.4 R148, [R234+0x11800] ;  /* 0x01180000ea94783b */ /* 0x000f2e0000004200 */
[C---:B-1----:R-:W-:Y:S08]  /*cb50*/  HMMA.16816.F32.BF16 R108, R132.reuse, R140, R108 ;  /* 0x0000008c846c723c */ /* 0x042ff0000004186c */
[C---:B------:R-:W-:Y:S01]  /*cb60*/  HMMA.16816.F32.BF16 R112, R132.reuse, R142, R112 ;  /* 0x0000008e8470723c */ /* 0x040fe20000041870 */
[----:B------:R-:W1:Y:S07]  /*cb70*/  LDSM.16.MT88.4 R140, [R233+0x11800] ;  /* 0x01180000e98c783b */ /* 0x000e6e0000004200 */
[C---:B--2---:R-:W-:Y:S08]  /*cb80*/  HMMA.16816.F32.BF16 R116, R132.reuse, R136, R116 ;  /* 0x000000888474723c */ /* 0x044ff00000041874 */
[C---:B------:R-:W-:Y:S08]  /*cb90*/  HMMA.16816.F32.BF16 R120, R132.reuse, R138, R120 ;  /* 0x0000008a8478723c */ /* 0x040ff00000041878 */
[C---:B---3--:R-:W-:Y:S08]  /*cba0*/  HMMA.16816.F32.BF16 R124, R132.reuse, R144, R124 ;  /* 0x00000090847c723c */ /* 0x048ff0000004187c */
[----:B------:R-:W-:Y:S01]  /*cbb0*/  HMMA.16816.F32.BF16 R128, R132, R146, R128 ;  /* 0x000000928480723c */ /* 0x000fe20000041880 */
[----:B------:R-:W2:Y:S07]  /*cbc0*/  LDSM.16.MT88.4 R132, [R232+0x11800] ;  /* 0x01180000e884783b */ /* 0x000eae0000004200 */
[C---:B------:R-:W-:Y:S01]  /*cbd0*/  HMMA.16816.F32.BF16 R160, R168.reuse, R156, R4 ;  /* 0x0000009ca8a0723c */ /* 0x040fe20000041804 */
[----:B------:R-:W3:Y:S07]  /*cbe0*/  LDSM.16.MT88.4 R4, [R236+0x13800] ;  /* 0x01380000ec04783b */ /* 0x000eee0000004200 */
[C---:B------:R-:W-:Y:S01]  /*cbf0*/  HMMA.16816.F32.BF16 R156, R168.reuse, R158, R8 ;  /* 0x0000009ea89c723c */ /* 0x040fe20000041808 */
[----:B------:R-:W5:Y:S07]  /*cc00*/  LDSM.16.MT88.4 R8, [R234+0x13800] ;  /* 0x01380000ea08783b */ /* 0x000f6e0000004200 */
[C---:B----4-:R-:W-:Y:S01]  /*cc10*/  HMMA.16816.F32.BF16 R152, R168.reuse, R148, R12 ;  /* 0x00000094a898723c */ /* 0x050fe2000004180c */
[----:B------:R-:W4:Y:S07]  /*cc20*/  LDSM.16.MT88.4 R12, [R232+0x13800] ;  /* 0x01380000e80c783b */ /* 0x000f2e0000004200 */
[C---:B------:R-:W-:Y:S01]  /*cc30*/  HMMA.16816.F32.BF16 R148, R168.reuse, R150, R16 ;  /* 0x00000096a894723c */ /* 0x040fe20000041810 */
[----:B------:R-:W4:Y:S07]  /*cc40*/  LDSM.16.MT88.4 R16, [R236+0x15800] ;  /* 0x01580000ec10783b */ /* 0x000f2e0000004200 */
[C---:B-1----:R-:W-:Y:S01]  /*cc50*/  HMMA.16816.F32.BF16 R144, R168.reuse, R140, R20 ;  /* 0x0000008ca890723c */ /* 0x042fe20000041814 */
[----:B------:R-:W1:Y:S07]  /*cc60*/  LDSM.16.MT88.4 R20, [R234+0x15800] ;  /* 0x01580000ea14783b */ /* 0x000e6e0000004200 */
[C---:B------:R-:W-:Y:S01]  /*cc70*/  HMMA.16816.F32.BF16 R140, R168.reuse, R142, R24 ;  /* 0x0000008ea88c723c */ /* 0x040fe20000041818 */
[----:B------:R-:W1:Y:S07]  /*cc80*/  LDSM.16.MT88.4 R24, [R232+0x15800] ;  /* 0x01580000e818783b */ /* 0x000e6e0000004200 */
[C---:B--2---:R-:W-:Y:S01]  /*cc90*/  HMMA.16816.F32.BF16 R136, R168.reuse, R132, R28 ;  /* 0x00000084a888723c */ /* 0x044fe2000004181c */
[----:B------:R-:W2:Y:S07]  /*cca0*/  LDSM.16.MT88.4 R28, [R236+0x17800] ;  /* 0x01780000ec1c783b */ /* 0x000eae0000004200 */
[C---:B------:R-:W-:Y:S08]  /*ccb0*/  HMMA.16816.F32.BF16 R132, R168.reuse, R134, R32 ;  /* 0x00000086a884723c */ /* 0x040ff00000041820 */
[C---:B---3--:R-:W-:Y:S08]  /*ccc0*/  HMMA.16816.F32.BF16 R36, R168.reuse, R4, R36 ;  /* 0x00000004a824723c */ /* 0x048ff00000041824 */
[C---:B------:R-:W-:Y:S01]  /*ccd0*/  HMMA.16816.F32.BF16 R40, R168.reuse, R6, R40 ;  /* 0x00000006a828723c */ /* 0x040fe20000041828 */
[----:B------:R-:W3:Y:S07]  /*cce0*/  LDSM.16.MT88.4 R4, [R234+0x17800] ;  /* 0x01780000ea04783b */ /* 0x000eee0000004200 */
[C---:B-----5:R-:W-:Y:S08]  /*ccf0*/  HMMA.16816.F32.BF16 R44, R168.reuse, R8, R44 ;  /* 0x00000008a82c723c */ /* 0x060ff0000004182c */
[C---:B------:R-:W-:Y:S01]  /*cd00*/  HMMA.16816.F32.BF16 R48, R168.reuse, R10, R48 ;  /* 0x0000000aa830723c */ /* 0x040fe20000041830 */
[----:B------:R-:W5:Y:S07]  /*cd10*/  LDSM.16.MT88.4 R8, [R233+0x17800] ;  /* 0x01780000e908783b */ /* 0x000f6e0000004200 */
[C---:B------:R-:W-:Y:S08]  /*cd20*/  HMMA.16816.F32.BF16 R52, R168.reuse, R172, R52 ;  /* 0x000000aca834723c */ /* 0x040ff00000041834 */
[C---:B------:R-:W-:Y:S08]  /*cd30*/  HMMA.16816.F32.BF16 R56, R168.reuse, R174, R56 ;  /* 0x000000aea838723c */ /* 0x040ff00000041838 */
[C---:B----4-:R-:W-:Y:S08]  /*cd40*/  HMMA.16816.F32.BF16 R60, R168.reuse, R12, R60 ;  /* 0x0000000ca83c723c */ /* 0x050ff0000004183c */
[C---:B------:R-:W-:Y:S01]  /*cd50*/  HMMA.16816.F32.BF16 R64, R168.reuse, R14, R64 ;  /* 0x0000000ea840723c */ /* 0x040fe20000041840 */
[----:B------:R-:W4:Y:S07]  /*cd60*/  LDSM.16.MT88.4 R12, [R232+0x17800] ;  /* 0x01780000e80c783b */ /* 0x000f2e0000004200 */
        /* <DEDUP_REMOVED lines=8> */
[C---:B--2---:R-:W-:Y:S08]  /*cdf0*/  HMMA.16816.F32.BF16 R100, R168.reuse, R28, R100 ;  /* 0x0000001ca864723c */ /* 0x044ff00000041864 */
[C---:B------:R-:W-:Y:S08]  /*ce00*/  HMMA.16816.F32.BF16 R104, R168.reuse, R30, R104 ;  /* 0x0000001ea868723c */ /* 0x040ff00000041868 */
[C---:B---3--:R-:W-:Y:S08]  /*ce10*/  HMMA.16816.F32.BF16 R108, R168.reuse, R4, R108 ;  /* 0x00000004a86c723c */ /* 0x048ff0000004186c */
[C---:B------:R-:W-:Y:S08]  /*ce20*/  HMMA.16816.F32.BF16 R112, R168.reuse, R6, R112 ;  /* 0x00000006a870723c */ /* 0x040ff00000041870 */
[C---:B-----5:R-:W-:Y:S08]  /*ce30*/  HMMA.16816.F32.BF16 R116, R168.reuse, R8, R116 ;  /* 0x00000008a874723c */ /* 0x060ff00000041874 */
[C---:B------:R-:W-:Y:S08]  /*ce40*/  HMMA.16816.F32.BF16 R120, R168.reuse, R10, R120 ;  /* 0x0000000aa878723c */ /* 0x040ff00000041878 */
[C---:B----4-:R-:W-:Y:S08]  /*ce50*/  HMMA.16816.F32.BF16 R124, R168.reuse, R12, R124 ;  /* 0x0000000ca87c723c */ /* 0x050ff0000004187c */
[----:B------:R-:W-:Y:S01]  /*ce60*/  HMMA.16816.F32.BF16 R128, R168, R14, R128 ;  /* 0x0000000ea880723c */ /* 0x000fe20000041880 */
[----:B------:R-:W-:-:S07]  /*ce70*/  @P0 BRA `(.L_x_1570) ;  /* 0xffffb74000000947 */ /* 0x000fce000383ffff */
.L_x_1566:
        /* <DEDUP_REMOVED lines=335> */
.L_x_1572:
[----:B--234-:R-:W-:Y:S05]  /*e370*/  BSYNC B0 ;  /* 0x0000000000007941 */ /* 0x01cfea0003800000 */
.L_x_1571:
        /* <DEDUP_REMOVED lines=23> */
.L_x_1574:
[----:B------:R-:W-:Y:S05]  /*e4f0*/  BSYNC B0 ;  /* 0x0000000000007941 */ /* 0x000fea0003800000 */
.L_x_1573:
        /* <DEDUP_REMOVED lines=14> */
.L_x_1576:
[----:B------:R-:W-:Y:S05]  /*e5e0*/  BSYNC B0 ;  /* 0x0000000000007941 */ /* 0x000fea0003800000 */
.L_x_1575:
        /* <DEDUP_REMOVED lines=14> */
.L_x_1578:
[----:B------:R-:W-:Y:S05]  /*e6d0*/  BSYNC B0 ;  /* 0x0000000000007941 */ /* 0x000fea0003800000 */
.L_x_1577:
        /* <DEDUP_REMOVED lines=14> */
.L_x_1580:
[----:B------:R-:W-:Y:S05]  /*e7c0*/  BSYNC B0 ;  /* 0x0000000000007941 */ /* 0x000fea0003800000 */
.L_x_1579:
        /* <DEDUP_REMOVED lines=14> */
.L_x_1582:
[----:B------:R-:W-:Y:S05]  /*e8b0*/  BSYNC B0 ;  /* 0x0000000000007941 */ /* 0x000fea0003800000 */
.L_x_1581:
        /* <DEDUP_REMOVED lines=14> */
.L_x_1584:
[----:B------:R-:W-:Y:S05]  /*e9a0*/  BSYNC B0 ;  /* 0x0000000000007941 */ /* 0x000fea0003800000 */
.L_x_1583:
        /* <DEDUP_REMOVED lines=14> */
.L_x_1586:
[----:B------:R-:W-:Y:S05]  /*ea90*/  BSYNC B0 ;  /* 0x0000000000007941 */ /* 0x000fea0003800000 */
.L_x_1585:
        /* <DEDUP_REMOVED lines=15> */
.L_x_1587:
        /* <DEDUP_REMOVED lines=15> */
.L_x_8939:


//--------------------- .text._ZN5flash24flash_fwd_splitkv_kernelI23Flash_fwd_kernel_traitsILi256ELi64ELi64ELi4ELb0ELb0EN7cutlass10bfloat16_tE19Flash_kernel_traitsILi256ELi64ELi64ELi4ES3_EELb0ELb0ELb0ELb0ELb0ELb0ELb1ELb1EEEvNS_16Flash_fwd_paramsE --------------------------
	.section	.text._ZN5flash24flash_fwd_splitkv_kernelI23Flash_fwd_kernel_traitsILi256ELi64ELi64ELi4ELb0ELb0EN7cutlass10bfloat16_tE19Flash_kernel_traitsILi256ELi64ELi64ELi4ES3_EELb0ELb0ELb0ELb0ELb0ELb0ELb1ELb1EEEvNS_16Flash_fwd_paramsE,"ax",@progbits
	.sectioninfo	@"SHI_REGISTERS=255"
	.align	128
        .global         _ZN5flash24flash_fwd_splitkv_kernelI23Flash_fwd_kernel_traitsILi256ELi64ELi64ELi4ELb0ELb0EN7cutlass10bfloat16_tE19Flash_kernel_traitsILi256ELi64ELi64ELi4ES3_EELb0ELb0ELb0ELb0ELb0ELb0ELb1ELb1EEEvNS_16Flash_fwd_paramsE
        .type           _ZN5flash24flash_fwd_splitkv_kernelI23Flash_fwd_kernel_traitsILi256ELi64ELi64ELi4ELb0ELb0EN7cutlass10bfloat16_tE19Flash_kernel_traitsILi256ELi64ELi64ELi4ES3_EELb0ELb0ELb0ELb0ELb0ELb0ELb1ELb1EEEvNS_16Flash_fwd_paramsE,@function
        .size           _ZN5flash24flash_fwd_splitkv_kernelI23Flash_fwd_kernel_traitsILi256ELi64ELi64ELi4ELb0ELb0EN7cutlass10bfloat16_tE19Flash_kernel_traitsILi256ELi64ELi64ELi4ES3_EELb0ELb0ELb0ELb0ELb0ELb0ELb1ELb1EEEvNS_16Flash_fwd_paramsE,(.L_x_8877 - _ZN5flash24flash_fwd_splitkv_kernelI23Flash_fwd_kernel_traitsILi256ELi64ELi64ELi4ELb0ELb0EN7cutlass10bfloat16_tE19Flash_kernel_traitsILi256ELi64ELi64ELi4ES3_EELb0ELb0ELb0ELb0ELb0ELb0ELb1ELb1EEEvNS_16Flash_fwd_paramsE)
        .other          _ZN5flash24flash_fwd_splitkv_kernelI23Flash_fwd_kernel_traitsILi256ELi64ELi64ELi4ELb0ELb0EN7cutlass10bfloat16_tE19Flash_kernel_traitsILi256ELi64ELi64ELi4ES3_EELb0ELb0ELb0ELb0ELb0ELb0ELb1ELb1EEEvNS_16Flash_fwd_paramsE,@"STO_CUDA_ENTRY STV_DEFAULT"
_ZN5flash24flash_fwd_splitkv_kernelI23Flash_fwd_kernel_traitsILi256ELi64ELi64ELi4ELb0ELb0EN7cutlass10bfloat16_tE19Flash_kernel_traitsILi256ELi64ELi64ELi4ES3_EELb0ELb0ELb0ELb0ELb0ELb0ELb1ELb1EEEvNS_16Flash_fwd_paramsE:
.text._ZN5flash24flash_fwd_splitkv_kernelI23Flash_fwd_kernel_traitsILi256ELi64ELi64ELi4ELb0ELb0EN7cutlass10bfloat16_tE19Flash_kernel_traitsILi256ELi64ELi64ELi4ES3_EELb0ELb0ELb0ELb0ELb0ELb0ELb1ELb1EEEvNS_16Flash_fwd_paramsE:
[----:B------:R-:W-:Y:S02]  /*0000*/  MOV R1, c[0x0][0x28] ;  /* 0x00000a0000017a02 */ /* 0x000fe40000000f00 */
[----:B------:R-:W1:Y:S01]  /*0010*/  I2F.U32.RP R4, c[0x0][0x1c0] ;  /* 0x0000700000047b06 */ /* 0x000e620000209000 */
[----:B------:R-:W2:Y:S01]  /*0020*/  S2R R243, SR_CTAID.Z ;  /* 0x0000000000f37919 */ /* 0x000ea20000002700 */
[----:B------:R-:W-:Y:S01]  /*0030*/  IMAD.MOV.U32 R2, RZ, RZ, RZ ;  /* 0x000000ffff027224 */ /* 0x000fe200078e00ff */
[----:B------:R-:W-:Y:S01]  /*0040*/  ISETP.NE.U32.AND P0, PT, RZ, c[0x0][0x1c0], PT ;  /* 0x00007000ff007a0c */ /* 0x000fe20003f05070 */
[----:B------:R-:W3:Y:S01]  /*0050*/  S2UR UR8, SR_CTAID.Y ;  /* 0x00000000000879c3 */ /* 0x000ee20000002600 */
[----:B------:R-:W4:Y:S01]  /*0060*/  S2R R241, SR_CTAID.X ;  /* 0x0000000000f17919 */ /* 0x000f220000002500 */
[----:B------:R-:W-:Y:S01]  /*0070*/  ULDC.64 UR4, c[0x0][0x40] ;  /* 0x0000100000047ab9 */ /* 0x000fe20000000a00 */
[----:B------:R-:W-:Y:S01]  /*0080*/  BSSY B4, `(.L_x_1588) ;  /* 0x0000017000047945 */ /* 0x000fe20003800000 */
[----:B------:R-:W-:Y:S01]  /*0090*/  UIADD3 UR4, UP0, UR4, 0x160, URZ ;  /* 0x0000016004047890 */ /* 0x000fe2000ff1e03f */
[----:B------:R-:W-:Y:S02]  /*00a0*/  IADD3 R1, R1, -0x8, RZ ;  /* 0xfffffff801017810 */ /* 0x000fe40007ffe0ff */
[----:B------:R-:W-:Y:S01]  /*00b0*/  MOV R242, 0x1f0 ;  /* 0x000001f000f27802 */ /* 0x000fe20000000f00 */
[----:B------:R-:W-:Y:S01]  /*00c0*/  UIADD3.X UR5, URZ, UR5, URZ, UP0, !UPT ;  /* 0x000000053f057290 */ /* 0x000fe200087fe43f */
[----:B-1----:R-:W1:Y:S02]  /*00d0*/  MUFU.RCP R3, R4 ;  /* 0x0000000400037308 */ /* 0x002e640000001000 */
[----:B-1----:R-:W-:-:S06]  /*00e0*/  IADD3 R3, R3, 0xffffffe, RZ ;  /* 0x0ffffffe03037810 */ /* 0x002fcc0007ffe0ff */
[----:B------:R-:W1:Y:S02]  /*00f0*/  F2I.FTZ.U32.TRUNC.NTZ R3, R3 ;  /* 0x0000000300037305 */ /* 0x000e64000021f000 */
[----:B-1----:R-:W-:-:S04]  /*0100*/  IMAD.MOV R0, RZ, RZ, -R3 ;  /* 0x000000ffff007224 */ /* 0x002fc800078e0a03 */
[----:B------:R-:W-:-:S04]  /*0110*/  IMAD R5, R0, c[0x0][0x1c0], RZ ;  /* 0x0000700000057a24 */ /* 0x000fc800078e02ff */
[----:B------:R-:W-:-:S06]  /*0120*/  IMAD.HI.U32 R2, R3, R5, R2 ;  /* 0x0000000503027227 */ /* 0x000fcc00078e0002 */
[----:B--2---:R-:W-:-:S04]  /*0130*/  IMAD.HI.U32 R245, R2, R243, RZ ;  /* 0x000000f302f57227 */ /* 0x004fc800078e00ff */
[----:B------:R-:W-:-:S04]  /*0140*/  IMAD.MOV R0, RZ, RZ, -R245 ;  /* 0x000000ffff007224 */ /* 0x000fc800078e0af5 */
[----:B------:R-:W-:-:S05]  /*0150*/  IMAD R0, R0, c[0x0][0x1c0], R243 ;  /* 0x0000700000007a24 */ /* 0x000fca00078e02f3 */
[----:B------:R-:W-:-:S13]  /*0160*/  ISETP.GE.U32.AND P2, PT, R0, c[0x0][0x1c0], PT ;  /* 0x0000700000007a0c */ /* 0x000fda0003f46070 */
[----:B------:R-:W-:Y:S02]  /*0170*/  @P2 IADD3 R0, R0, -c[0x0][0x1c0], RZ ;  /* 0x8000700000002a10 */ /* 0x000fe40007ffe0ff */
[----:B------:R-:W-:Y:S02]  /*0180*/  @P2 IADD3 R245, R245, 0x1, RZ ;  /* 0x00000001f5f52810 */ /* 0x000fe40007ffe0ff */
[----:B------:R-:W-:-:S13]  /*0190*/  ISETP.GE.U32.AND P1, PT, R0, c[0x0][0x1c0], PT ;  /* 0x0000700000007a0c */ /* 0x000fda0003f26070 */
[----:B------:R-:W-:Y:S02]  /*01a0*/  @P1 IADD3 R245, R245, 0x1, RZ ;  /* 0x00000001f5f51810 */ /* 0x000fe40007ffe0ff */
[----:B------:R-:W-:-:S05]  /*01b0*/  @!P0 LOP3.LUT R245, RZ, c[0x0][0x1c0], RZ, 0x33, !PT ;  /* 0x00007000fff58a12 */ /* 0x000fca00078e33ff */
[----:B------:R-:W-:-:S04]  /*01c0*/  IMAD.MOV R0, RZ, RZ, -R245 ;  /* 0x000000ffff007224 */ /* 0x000fc800078e0af5 */
[----:B------:R-:W-:Y:S02]  /*01d0*/  IMAD R243, R0, c[0x0][0x1c0], R243 ;  /* 0x0000700000f37a24 */ /* 0x000fe400078e02f3 */
[----:B---34-:R-:W-:Y:S05]  /*01e0*/  CALL.REL.NOINC `($_ZN5flash24flash_fwd_splitkv_kernelI23Flash_fwd_kernel_traitsILi256ELi64ELi64ELi4ELb0ELb0EN7cutlass10bfloat16_tE19Flash_kernel_traitsILi256ELi64ELi64ELi4ES3_EELb0ELb0ELb0ELb0ELb0ELb0ELb1ELb1EEEvNS_16Flash_fwd_paramsE$_ZN5flash30compute_attn_1rowblock_splitkvI23Flash_fwd_kernel_traitsILi256ELi64ELi64ELi4ELb0ELb0EN7cutlass10bfloat16_tE19Flash_kernel_traitsILi256ELi64ELi64ELi4ES3_EELb0ELb0ELb0ELb0ELb0ELb0ELb1ELb1ENS_16Flash_fwd_paramsEEEvRKT8_iiiii) ;  /* 0x0000002000007944 */ /* 0x018fea0003c00000 */
[----:B------:R-:W-:Y:S05]  /*01f0*/  BSYNC B4 ;  /* 0x0000000000047941 */ /* 0x000fea0003800000 */
.L_x_1588:
[----:B------:R-:W-:Y:S05]  /*0200*/  EXIT ;  /* 0x000000000000794d */ /* 0x000fea0003800000 */
        .type           $_ZN5flash24flash_fwd_splitkv_kernelI23Flash_fwd_kernel_traitsILi256ELi64ELi64ELi4ELb0ELb0EN7cutlass10bfloat16_tE19Flash_kernel_traitsILi256ELi64ELi64ELi4ES3_EELb0ELb0ELb0ELb0ELb0ELb0ELb1ELb1EEEvNS_16Flash_fwd_paramsE$_ZN5flash30compute_attn_1rowblock_splitkvI23Flash_fwd_kernel_traitsILi256ELi64ELi64ELi4ELb0ELb0EN7cutlass10bfloat16_tE19Flash_kernel_traitsILi256ELi64ELi64ELi4ES3_EELb0ELb0ELb0ELb0ELb0ELb0ELb1ELb1ENS_16Flash_fwd_paramsEEEvRKT8_iiiii,@function
        .size           $_ZN5flash24flash_fwd_splitkv_kernelI23Flash_fwd_kernel_traitsILi256ELi64ELi64ELi4ELb0ELb0EN7cutlass10bfloat16_tE19Flash_kernel_traitsILi256ELi64ELi64ELi4ES3_EELb0ELb0ELb0ELb0ELb0ELb0ELb1ELb1EEEvNS_16Flash_fwd_paramsE$_ZN5flash30compute_attn_1rowblock_splitkvI23Flash_fwd_kernel_traitsILi256ELi64ELi64ELi4ELb0ELb0EN7cutlass10bfloat16_tE19Flash_kernel_traitsILi256ELi64ELi64ELi4ES3_EELb0ELb0ELb0ELb0ELb0ELb0ELb1ELb1ENS_16Flash_fwd_paramsEEEvRKT8_iiiii,($__internal_16_$__cuda_sm70_shflsync_bfly_p - $_ZN5flash24flash_fwd_splitkv_kernelI23Flash_fwd_kernel_traitsILi256ELi64ELi64ELi4ELb0ELb0EN7cutlass10bfloat16_tE19Flash_kernel_traitsILi256ELi64ELi64ELi4ES3_EELb0ELb0ELb0ELb0ELb0ELb0ELb1ELb1EEEvNS_16Flash_fwd_paramsE$_ZN5flash30compute_attn_1rowblock_splitkvI23Flash_fwd_kernel_traitsILi256ELi64ELi64ELi4ELb0ELb0EN7cutlass10bfloat16_tE19Flash_kernel_traitsILi256ELi64ELi64ELi4ES3_EELb0ELb0ELb0ELb0ELb0ELb0ELb1ELb1ENS_16Flash_fwd_paramsEEEvRKT8_iiiii)
$_ZN5flash24flash_fwd_splitkv_kernelI23Flash_fwd_kernel_traitsILi256ELi64ELi64ELi4ELb0ELb0EN7cutlass10bfloat16_tE19Flash_kernel_traitsILi256ELi64ELi64ELi4ES3_EELb0ELb0ELb0ELb0ELb0ELb0ELb1ELb1EEEvNS_16Flash_fwd_paramsE$_ZN5flash30compute_attn_1rowblock_splitkvI23Flash_fwd_kernel_traitsILi256ELi64ELi64ELi4ELb0ELb0EN7cutlass10bfloat16_tE19Flash_kernel_traitsILi256ELi64ELi64ELi4ES3_EELb0ELb0ELb0ELb0ELb0ELb0ELb1ELb1ENS_16Flash_fwd_paramsEEEvRKT8_iiiii:
        /* <DEDUP_REMOVED lines=21> */
.L_x_1590:
[----:B------:R-:W-:Y:S05]  /*0360*/  BSYNC B0 ;  /* 0x0000000000007941 */ /* 0x000fea0003800000 */
.L_x_1589:
[----:B------:R-:W4:Y:S04]  /*0370*/  LD.E.64 R18, [R20.64+0xf0] ;  /* 0x0000f00614127980 */ /* 0x000f28000c101b00 */
[----:B-1-3--:R-:W3:Y:S01]  /*0380*/  @P1 LD.E R3, [R2.64+0x4] ;  /* 0x0000040602031980 */ /* 0x00aee2000c101900 */
[----:B------:R-:W-:Y:S01]  /*0390*/  IMAD.MOV.U32 R12, RZ, RZ, RZ ;  /* 0x000000ffff0c7224 */ /* 0x000fe200078e00ff */
[----:B----4-:R-:W-:-:S04]  /*03a0*/  ISETP.NE.U32.AND P4, PT, R18, RZ, PT ;  /* 0x000000ff1200720c */ /* 0x010fc80003f85070 */
[----:B------:R-:W-:Y:S01]  /*03b0*/  ISETP.NE.AND.EX P4, PT, R19, RZ, PT, P4 ;  /* 0x000000ff1300720c */ /* 0x000fe20003f85340 */
[----:B------:R-:W-:Y:S01]  /*03c0*/  IMAD.WIDE R18, R245, 0x4, R18 ;  /* 0x00000004f5127825 */ /* 0x000fe200078e0212 */
[----:B---3-5:R-:W-:-:S06]  /*03d0*/  @P1 IADD3 R244, R3, -R4, RZ ;  /* 0x8000000403f41210 */ /* 0x028fcc0007ffe0ff */
        /* <DEDUP_REMOVED lines=10> */
.L_x_1592:
[----:B------:R3:W5:Y:S02]  /*0480*/  LD.E R3, [R20.64+0xb8] ;  /* 0x0000b80614037980 */ /* 0x000764000c101900 */
.L_x_1593:
[----:B------:R-:W-:Y:S05]  /*0490*/  BSYNC B0 ;  /* 0x0000000000007941 */ /* 0x000fea0003800000 */
.L_x_1591:
[----:B---3--:R-:W3:Y:S01]  /*04a0*/  LD.E.64 R6, [R20.64+0xf8] ;  /* 0x0000f80614067980 */ /* 0x008ee2000c101b00 */
        /* <DEDUP_REMOVED lines=9> */
.L_x_1595:
[----:B------:R-:W3:Y:S01]  /*0540*/  LD.E.64 R2, [R20.64+0x108] ;  /* 0x0001080614027980 */ /* 0x000ee2000c101b00 */
[----:B------:R-:W-:Y:S01]  /*0550*/  BSSY B0, `(.L_x_1597) ;  /* 0x0000006000007945 */ /* 0x000fe20003800000 */
[----:B---3--:R-:W-:-:S04]  /*0560*/  ISETP.NE.U32.AND P0, PT, R2, RZ, PT ;  /* 0x000000ff0200720c */ /* 0x008fc80003f05070 */
[----:B------:R-:W-:Y:S01]  /*0570*/  ISETP.NE.AND.EX P0, PT, R3, RZ, PT, P0 ;  /* 0x000000ff0300720c */ /* 0x000fe20003f05300 */
[----:B------:R-:W-:-:S12]  /*0580*/  IMAD.MOV.U32 R3, RZ, RZ, RZ ;  /* 0x000000ffff037224 */ /* 0x000fd800078e00ff */
[----:B------:R-:W-:Y:S05]  /*0590*/  @!P0 BRA `(.L_x_1598) ;  /* 0x0000001000008947 */ /* 0x000fea0003800000 */
[----:B------:R3:W5:Y:S02]  /*05a0*/  LD.E R3, [R20.64+0xbc] ;  /* 0x0000bc0614037980 */ /* 0x000764000c101900 */
.L_x_1598:
[----:B------:R-:W-:Y:S05]  /*05b0*/  BSYNC B0 ;  /* 0x0000000000007941 */ /* 0x000fea0003800000 */
.L_x_1597:
[----:B-----5:R-:W-:Y:S02]  /*05c0*/  IADD3 R72, R76, R3, RZ ;  /* 0x000000034c487210 */ /* 0x020fe40007ffe0ff */
.L_x_1596:
[----:B------:R-:W-:Y:S05]  /*05d0*/  BSYNC B1 ;  /* 0x0000000000017941 */ /* 0x000fea0003800000 */
.L_x_1594:
[----:B------:R-:W-:Y:S01]  /*05e0*/  IMAD.SHL.U32 R81, R241, 0x40, RZ ;  /* 0x00000040f1517824 */ /* 0x000fe200078e00ff */
[----:B------:R-:W-:Y:S01]  /*05f0*/  MOV R2, R242 ;  /* 0x000000f200027202 */ /* 0x000fe20000000f00 */
[----:B------:R-:W-:-:S03]  /*0600*/  IMAD.MOV.U32 R3, RZ, RZ, 0x0 ;  /* 0x00000000ff037424 */ /* 0x000fc600078e00ff */
[----:B------:R-:W-:-:S13]  /*0610*/  ISETP.GT.AND P0, PT, R244, R81, PT ;  /* 0x00000051f400720c */ /* 0x000fda0003f04270 */
[----:B------:R-:W-:Y:S05]  /*0620*/  @!P0 RET.REL.NODEC R2 `(_ZN5flash24flash_fwd_splitkv_kernelI23Flash_fwd_kernel_traitsILi256ELi64ELi64ELi4ELb0ELb0EN7cutlass10bfloat16_tE19Flash_kernel_traitsILi256ELi64ELi64ELi4ES3_EELb0ELb0ELb0ELb0ELb0ELb0ELb1ELb1EEEvNS_16Flash_fwd_paramsE) ;  /* 0xfffff9d002008950 */ /* 0x000fea0003c3ffff */
[----:B------:R-:W4:Y:S01]  /*0630*/  LD.E R3, [R20.64+0xb8] ;  /* 0x0000b80614037980 */ /* 0x000f22000c101900 */
[----:B------:R-:W-:Y:S02]  /*0640*/  IABS R5, c[0x0][0x10] ;  /* 0x0000040000057a13 */ /* 0x000fe40000000000 */
[----:B------:R-:W-:Y:S02]  /*0650*/  IABS R0, c[0x0][0x10] ;  /* 0x0000040000007a13 */ /* 0x000fe40000000000 */
[----:B------:R-:W5:Y:S03]  /*0660*/  I2F.RP R7, R5 ;  /* 0x0000000500077306 */ /* 0x000f660000209400 */
[----:B------:R-:W-:-:S05]  /*0670*/  IMAD.MOV R0, RZ, RZ, -R0 ;  /* 0x000000ffff007224 */ /* 0x000fca00078e0a00 */
[----:B-----5:R-:W5:Y:S02]  /*0680*/  MUFU.RCP R8, R7 ;  /* 0x0000000700087308 */ /* 0x020f640000001000 */
[----:B-----5:R-:W-:-:S06]  /*0690*/  IADD3 R8, R8, 0xffffffe, RZ ;  /* 0x0ffffffe08087810 */ /* 0x020fcc0007ffe0ff */
[----:B------:R-:W5:Y:S02]  /*06a0*/  F2I.FTZ.U32.TRUNC.NTZ R9, R8 ;  /* 0x0000000800097305 */ /* 0x000f64000021f000 */
[----:B-----5:R-:W-:Y:S02]  /*06b0*/  IMAD.MOV R2, RZ, RZ, -R9 ;  /* 0x000000ffff027224 */ /* 0x020fe400078e0a09 */
[----:B------:R-:W-:Y:S01]  /*06c0*/  IMAD.MOV.U32 R8, RZ, RZ, RZ ;  /* 0x000000ffff087224 */ /* 0x000fe200078e00ff */
[----:B----4-:R-:W-:-:S04]  /*06d0*/  IADD3 R3, R3, 0x3f, RZ ;  /* 0x0000003f03037810 */ /* 0x010fc80007ffe0ff */
[----:B------:R-:W-:-:S04]  /*06e0*/  SHF.R.S32.HI R6, RZ, 0x1f, R3 ;  /* 0x0000001fff067819 */ /* 0x000fc80000011403 */
[----:B------:R-:W-:Y:S01]  /*06f0*/  LEA.HI R6, R6, R3, RZ, 0x6 ;  /* 0x0000000306067211 */ /* 0x000fe200078f30ff */
[----:B------:R-:W-:-:S03]  /*0700*/  IMAD R3, R2, R5, RZ ;  /* 0x0000000502037224 */ /* 0x000fc600078e02ff */
[----:B------:R-:W-:Y:S01]  /*0710*/  LEA.HI.SX32 R6, R6, c[0x0][0x10], 0x1a ;  /* 0x0000040006067a11 */ /* 0x000fe200078fd2ff */
[----:B------:R-:W-:-:S03]  /*0720*/  IMAD.HI.U32 R3, R9, R3, R8 ;  /* 0x0000000309037227 */ /* 0x000fc600078e0008 */
[----:B------:R-:W-:-:S04]  /*0730*/  IADD3 R6, R6, -0x1, RZ ;  /* 0xffffffff06067810 */ /* 0x000fc80007ffe0ff */
[----:B------:R-:W-:Y:S02]  /*0740*/  IABS R2, R6 ;  /* 0x0000000600027213 */ /* 0x000fe40000000000 */
[----:B------:R-:W-:-:S03]  /*0750*/  LOP3.LUT R6, R6, c[0x0][0x10], RZ, 0x3c, !PT ;  /* 0x0000040006067a12 */ /* 0x000fc600078e3cff */
[----:B------:R-:W-:Y:S01]  /*0760*/  IMAD.HI.U32 R3, R3, R2, RZ ;  /* 0x0000000203037227 */ /* 0x000fe200078e00ff */
[----:B------:R-:W-:-:S03]  /*0770*/  ISETP.GE.AND P0, PT, R6, RZ, PT ;  /* 0x000000ff0600720c */ /* 0x000fc60003f06270 */
[----:B------:R-:W-:-:S05]  /*0780*/  IMAD R0, R3, R0, R2 ;  /* 0x0000000003007224 */ /* 0x000fca00078e0202 */
[----:B------:R-:W-:-:S13]  /*0790*/  ISETP.GT.U32.AND P1, PT, R5, R0, PT ;  /* 0x000000000500720c */ /* 0x000fda0003f24070 */
[----:B------:R-:W-:Y:S01]  /*07a0*/  @!P1 IMAD.IADD R0, R0, 0x1, -R5 ;  /* 0x0000000100009824 */ /* 0x000fe200078e0a05 */
[----:B------:R-:W-:Y:S02]  /*07b0*/  @!P1 IADD3 R3, R3, 0x1, RZ ;  /* 0x0000000103039810 */ /* 0x000fe40007ffe0ff */
[----:B------:R-:W-:Y:S02]  /*07c0*/  ISETP.NE.AND P1, PT, RZ, c[0x0][0x10], PT ;  /* 0x00000400ff007a0c */ /* 0x000fe40003f25270 */
[----:B------:R-:W-:Y:S02]  /*07d0*/  ISETP.GE.U32.AND P2, PT, R0, R5, PT ;  /* 0x000000050000720c */ /* 0x000fe40003f46070 */
[----:B------:R-:W-:-:S04]  /*07e0*/  IADD3 R5, R72, 0x3f, RZ ;  /* 0x0000003f48057810 */ /* 0x000fc80007ffe0ff */
[----:B------:R-:W-:-:S04]  /*07f0*/  SHF.R.S32.HI R0, RZ, 0x1f, R5 ;  /* 0x0000001fff007819 */ /* 0x000fc80000011405 */
[----:B------:R-:W-:-:S03]  /*0800*/  LEA.HI R0, R0, R5, RZ, 0x6 ;  /* 0x0000000500007211 */ /* 0x000fc600078f30ff */
[----:B------:R-:W-:Y:S02]  /*0810*/  @P2 IADD3 R3, R3, 0x1, RZ ;  /* 0x0000000103032810 */ /* 0x000fe40007ffe0ff */
[----:B------:R-:W-:-:S03]  /*0820*/  SHF.R.S32.HI R0, RZ, 0x6, R0 ;  /* 0x00000006ff007819 */ /* 0x000fc60000011400 */
[----:B------:R-:W-:Y:S01]  /*0830*/  @!P0 IMAD.MOV R3, RZ, RZ, -R3 ;  /* 0x000000ffff038224 */ /* 0x000fe200078e0a03 */
[----:B------:R-:W-:-:S05]  /*0840*/  @!P1 LOP3.LUT R3, RZ, c[0x0][0x10], RZ, 0x33, !PT ;  /* 0x00000400ff039a12 */ /* 0x000fca00078e33ff */
[----:B------:R-:W-:-:S04]  /*0850*/  IMAD R238, R3, UR8, RZ ;  /* 0x0000000803ee7c24 */ /* 0x000fc8000f8e02ff */
[----:B------:R-:W-:-:S05]  /*0860*/  IMAD.IADD R165, R3, 0x1, R238 ;  /* 0x0000000103a57824 */ /* 0x000fca00078e02ee */
[----:B------:R-:W-:-:S04]  /*0870*/  IMNMX R165, R0, R165, PT ;  /* 0x000000a500a57217 */ /* 0x000fc80003800200 */
[----:B------:R-:W-:-:S13]  /*0880*/  ISETP.GE.AND P0, PT, R238, R165, PT ;  /* 0x000000a5ee00720c */ /* 0x000fda0003f06270 */
[----:B------:R-:W-:Y:S05]  /*0890*/  @!P0 BRA `(.L_x_1599) ;  /* 0x00000a3000008947 */ /* 0x000fea0003800000 */
[----:B------:R-:W4:Y:S04]  /*08a0*/  LD.E.64 R2, [R20.64+0xb0] ;  /* 0x0000b00614027980 */ /* 0x000f28000c101b00 */
[----:B---3--:R-:W3:Y:S04]  /*08b0*/  LD.E R6, [R20.64+0x60] ;  /* 0x0000600614067980 */ /* 0x008ee8000c101900 */
[----:B--2---:R-:W2:Y:S04]  /*08c0*/  LD.E R8, [R20.64+0xcc] ;  /* 0x0000cc0614087980 */ /* 0x004ea8000c101900 */
[----:B------:R-:W2:Y:S04]  /*08d0*/  LD.E.64 R10, [R20.64+0x78] ;  /* 0x00007806140a7980 */ /* 0x000ea8000c101b00 */
[----:B------:R1:W5:Y:S04]  /*08e0*/  LD.E R0, [R20.64+0xc0] ;  /* 0x0000c00614007980 */ /* 0x000368000c101900 */
[----:B------:R1:W5:Y:S01]  /*08f0*/  LD.E.64 R4, [R20.64+0xa8] ;  /* 0x0000a80614047980 */ /* 0x000362000c101b00 */
[----:B------:R-:W-:Y:S01]  /*0900*/  SHF.R.S32.HI R12, RZ, 0x1f, R57 ;  /* 0x0000001fff0c7819 */ /* 0x000fe20000011439 */
[----:B------:R-:W-:Y:S03]  /*0910*/  BSSY B0, `(.L_x_1600) ;  /* 0x000001e000007945 */ /* 0x000fe60003800000 */
[----:B------:R-:W-:-:S04]  /*0920*/  LEA.HI R9, R12, R57, RZ, 0x4 ;  /* 0x000000390c097211 */ /* 0x000fc800078f20ff */
[----:B------:R-:W-:-:S05]  /*0930*/  LOP3.LUT R12, R9, 0xfffffff0, RZ, 0xc0, !PT ;  /* 0xfffffff0090c7812 */ /* 0x000fca00078ec0ff */
[----:B------:R-:W-:Y:S02]  /*0940*/  IMAD.IADD R57, R57, 0x1, -R12 ;  /* 0x0000000139397824 */ /* 0x000fe400078e0a0c */
[----:B----4-:R-:W-:-:S04]  /*0950*/  IMAD R2, R2, UR8, R245 ;  /* 0x0000000802027c24 */ /* 0x010fc8000f8e02f5 */
[----:B---3--:R-:W-:Y:S02]  /*0960*/  IMAD R2, R2, R6, R243 ;  /* 0x0000000602027224 */ /* 0x008fe400078e02f3 */
[----:B------:R-:W-:Y:S02]  /*0970*/  IMAD.SHL.U32 R6, R57, 0x4, RZ ;  /* 0x0000000439067824 */ /* 0x000fe400078e00ff */
[----:B------:R-:W-:Y:S01]  /*0980*/  IMAD R3, R3, R2, R81 ;  /* 0x0000000203037224 */ /* 0x000fe200078e0251 */
[----:B------:R-:W-:Y:S01]  /*0990*/  SHF.R.S32.HI R2, RZ, 0x4, R9 ;  /* 0x00000004ff027819 */ /* 0x000fe20000011409 */
[----:B------:R-:W-:Y:S01]  /*09a0*/  IMAD.IADD R81, R244, 0x1, -R81 ;  /* 0x00000001f4517824 */ /* 0x000fe200078e0a51 */
[----:B------:R-:W-:Y:S01]  /*09b0*/  SHF.R.S32.HI R7, RZ, 0x1f, R6 ;  /* 0x0000001fff077819 */ /* 0x000fe20000011406 */
[----:B--2---:R-:W-:-:S03]  /*09c0*/  IMAD R8, R3, R8, RZ ;  /* 0x0000000803087224 */ /* 0x004fc600078e02ff */
[C---:B------:R-:W-:Y:S01]  /*09d0*/  ISETP.GE.AND P1, PT, R2.reuse, R81, PT ;  /* 0x000000510200720c */ /* 0x040fe20003f26270 */
[----:B------:R-:W-:-:S05]  /*09e0*/  IMAD.WIDE R12, R2, 0x100, R6 ;  /* 0x00000100020c7825 */ /* 0x000fca00078e0206 */
[----:B------:R-:W-:-:S04]  /*09f0*/  IADD3 R9, P0, R8, R12, RZ ;  /* 0x0000000c08097210 */ /* 0x000fc80007f1e0ff */
[----:B------:R-:W-:Y:S02]  /*0a00*/  LEA.HI.X.SX32 R8, R8, R13, 0x1, P0 ;  /* 0x0000000d08087211 */ /* 0x000fe400000f0eff */
[C---:B------:R-:W-:Y:S02]  /*0a10*/  LEA R22, P0, R9.reuse, R10, 0x2 ;  /* 0x0000000a09167211 */ /* 0x040fe400078010ff */
[C---:B------:R-:W-:Y:S02]  /*0a20*/  IADD3 R13, R6.reuse, 0x40, RZ ;  /* 0x00000040060d7810 */ /* 0x040fe40007ffe0ff */
[----:B------:R-:W-:Y:S02]  /*0a30*/  LEA.HI.X R23, R9, R11, R8, 0x2, P0 ;  /* 0x0000000b09177211 */ /* 0x000fe400000f1408 */
[C---:B------:R-:W-:Y:S02]  /*0a40*/  IADD3 R11, R6.reuse, 0x80, RZ ;  /* 0x00000080060b7810 */ /* 0x040fe40007ffe0ff */
[----:B------:R-:W-:Y:S01]  /*0a50*/  IADD3 R9, R6, 0xc0, RZ ;  /* 0x000000c006097810 */ /* 0x000fe20007ffe0ff */
[----:B------:R-:W-:Y:S05]  /*0a60*/  @P1 BRA `(.L_x_1601) ;  /* 0x0000008000001947 */ /* 0x000fea0003800000 */
[-C--:B-1---5:R-:W-:Y:S02]  /*0a70*/  ISETP.GE.AND P3, PT, R6, R0.reuse, PT ;  /* 0x000000000600720c */ /* 0x0a2fe40003f66270 */
[----:B------:R-:W-:-:S02]  /*0a80*/  ISETP.GE.AND P2, PT, R13, R0, PT ;  /* 0x000000000d00720c */ /* 0x000fc40003f46270 */
[-C--:B------:R-:W-:Y:S02]  /*0a90*/  ISETP.GE.AND P1, PT, R11, R0.reuse, PT ;  /* 0x000000000b00720c */ /* 0x080fe40003f26270 */
[----:B------:R-:W-:-:S07]  /*0aa0*/  ISETP.GE.AND P0, PT, R9, R0, PT ;  /* 0x000000000900720c */ /* 0x000fce0003f06270 */
[----:B------:R1:W-:Y:S04]  /*0ab0*/  @!P3 ST.E.128 [R22.64], RZ ;  /* 0x000000ff1600b985 */ /* 0x0003e8000c101d06 */
[----:B------:R1:W-:Y:S04]  /*0ac0*/  @!P2 ST.E.128 [R22.64+0x100], RZ ;  /* 0x000100ff1600a985 */ /* 0x0003e8000c101d06 */
[----:B------:R1:W-:Y:S04]  /*0ad0*/  @!P1 ST.E.128 [R22.64+0x200], RZ ;  /* 0x000200ff16009985 */ /* 0x0003e8000c101d06 */
[----:B------:R1:W-:Y:S02]  /*0ae0*/  @!P0 ST.E.128 [R22.64+0x300], RZ ;  /* 0x000300ff16008985 */ /* 0x0003e4000c101d06 */
.L_x_1601:
[----:B-1----:R-:W-:Y:S05]  /*0af0*/  BSYNC B0 ;  /* 0x0000000000007941 */ /* 0x002fea0003800000 */
.L_x_1600:
[----:B------:R-:W-:Y:S01]  /*0b00*/  IADD3 R20, R2, 0x8, RZ ;  /* 0x0000000802147810 */ /* 0x000fe20007ffe0ff */
[----:B------:R-:W-:Y:S03]  /*0b10*/  BSSY B0, `(.L_x_1602) ;  /* 0x000000b000007945 */ /* 0x000fe60003800000 */
[----:B------:R-:W-:-:S13]  /*0b20*/  ISETP.GE.AND P0, PT, R20, R81, PT ;  /* 0x000000511400720c */ /* 0x000fda0003f06270 */
[----:B------:R-:W-:Y:S05]  /*0b30*/  @P0 BRA `(.L_x_1603) ;  /* 0x0000008000000947 */ /* 0x000fea0003800000 */
[-C--:B-----5:R-:W-:Y:S02]  /*0b40*/  ISETP.GE.AND P3, PT, R6, R0.reuse, PT ;  /* 0x000000000600720c */ /* 0x0a0fe40003f66270 */
[-C--:B------:R-:W-:Y:S02]  /*0b50*/  ISETP.GE.AND P2, PT, R13, R0.reuse, PT ;  /* 0x000000000d00720c */ /* 0x080fe40003f46270 */
[-C--:B------:R-:W-:Y:S02]  /*0b60*/  ISETP.GE.AND P1, PT, R11, R0.reuse, PT ;  /* 0x000000000b00720c */ /* 0x080fe40003f26270 */
[----:B------:R-:W-:-:S07]  /*0b70*/  ISETP.GE.AND P0, PT, R9, R0, PT ;  /* 0x000000000900720c */ /* 0x000fce0003f06270 */
[----:B------:R1:W-:Y:S04]  /*0b80*/  @!P3 ST.E.128 [R22.64+0x2000], RZ ;  /* 0x002000ff1600b985 */ /* 0x0003e8000c101d06 */
[----:B------:R1:W-:Y:S04]  /*0b90*/  @!P2 ST.E.128 [R22.64+0x2100], RZ ;  /* 0x002100ff1600a985 */ /* 0x0003e8000c101d06 */
[----:B------:R1:W-:Y:S04]  /*0ba0*/  @!P1 ST.E.128 [R22.64+0x2200], RZ ;  /* 0x002200ff16009985 */ /* 0x0003e8000c101d06 */
[----:B------:R1:W-:Y:S02]  /*0bb0*/  @!P0 ST.E.128 [R22.64+0x2300], RZ ;  /* 0x002300ff16008985 */ /* 0x0003e4000c101d06 */
.L_x_1603:
[----:B------:R-:W-:Y:S05]  /*0bc0*/  BSYNC B0 ;  /* 0x0000000000007941 */ /* 0x000fea0003800000 */
.L_x_1602:
        /* <DEDUP_REMOVED lines=12> */
.L_x_1605:
[----:B------:R-:W-:Y:S05]  /*0c90*/  BSYNC B0 ;  /* 0x0000000000007941 */ /* 0x000fea0003800000 */
.L_x_1604:
        /* <DEDUP_REMOVED lines=12> */
.L_x_1607:
[----:B------:R-:W-:Y:S05]  /*0d60*/  BSYNC B0 ;  /* 0x0000000000007941 */ /* 0x000fea0003800000 */
.L_x_1606:
        /* <DEDUP_REMOVED lines=12> */
.L_x_1609:
[----:B------:R-:W-:Y:S05]  /*0e30*/  BSYNC B0 ;  /* 0x0000000000007941 */ /* 0x000fea0003800000 */
.L_x_1608:
        /* <DEDUP_REMOVED lines=12> */
.L_x_1611:
[----:B------:R-:W-:Y:S05]  /*0f00*/  BSYNC B0 ;  /* 0x0000000000007941 */ /* 0x000fea0003800000 */
.L_x_1610:
        /* <DEDUP_REMOVED lines=12> */
.L_x_1613:
[----:B------:R-:W-:Y:S05]  /*0fd0*/  BSYNC B0 ;  /* 0x0000000000007941 */ /* 0x000fea0003800000 */
.L_x_1612:
        /* <DEDUP_REMOVED lines=12> */
.L_x_1615:
[----:B------:R-:W-:Y:S05]  /*10a0*/  BSYNC B0 ;  /* 0x0000000000007941 */ /* 0x000fea0003800000 */
.L_x_1614:
[----:B------:R-:W-:Y:S01]  /*10b0*/  ISETP.NE.AND P6, PT, R57, RZ, PT ;  /* 0x000000ff3900720c */ /* 0x000fe20003fc5270 */
[----:B------:R-:W-:Y:S01]  /*10c0*/  IMAD.MOV.U32 R243, RZ, RZ, 0x0 ;  /* 0x00000000fff37424 */ /* 0x000fe200078e00ff */
[----:B------:R-:W-:-:S02]  /*10d0*/  SHF.R.S32.HI R7, RZ, 0x1f, R3 ;  /* 0x0000001fff077819 */ /* 0x000fc40000011403 */
[-C--:B------:R-:W-:Y:S02]  /*10e0*/  ISETP.GE.OR P0, PT, R2, R81.reuse, P6 ;  /* 0x000000510200720c */ /* 0x080fe40003706670 */
[----:B------:R-:W-:Y:S02]  /*10f0*/  IADD3 R3, P1, R3, R2, RZ ;  /* 0x0000000203037210 */ /* 0x000fe40007f3e0ff */
[----:B------:R-:W-:Y:S02]  /*1100*/  ISETP.GE.OR P5, PT, R20, R81, P6 ;  /* 0x000000511400720c */ /* 0x000fe400037a6670 */
[----:B------:R-:W-:Y:S02]  /*1110*/  LEA.HI.X.SX32 R7, R2, R7, 0x1, P1 ;  /* 0x0000000702077211 */ /* 0x000fe400008f0eff */
[----:B-----5:R-:W-:Y:S02]  /*1120*/  LEA R2, P1, R3, R4, 0x2 ;  /* 0x0000000403027211 */ /* 0x020fe400078210ff */
[----:B------:R-:W-:-:S02]  /*1130*/  ISETP.GE.OR P4, PT, R18, R81, P6 ;  /* 0x000000511200720c */ /* 0x000fc40003786670 */
[----:B------:R-:W-:Y:S01]  /*1140*/  LEA.HI.X R3, R3, R5, R7, 0x2, P1 ;  /* 0x0000000503037211 */ /* 0x000fe200008f1407 */
[----:B------:R-:W-:Y:S01]  /*1150*/  @!P0 IMAD.MOV.U32 R15, RZ, RZ, -0x800000 ;  /* 0xff800000ff0f8424 */ /* 0x000fe200078e00ff */
[-C--:B------:R-:W-:Y:S02]  /*1160*/  ISETP.GE.OR P3, PT, R16, R81.reuse, P6 ;  /* 0x000000511000720c */ /* 0x080fe40003766670 */
[-C--:B------:R-:W-:Y:S01]  /*1170*/  ISETP.GE.OR P2, PT, R14, R81.reuse, P6 ;  /* 0x000000510e00720c */ /* 0x080fe20003746670 */
[----:B------:R-:W-:Y:S01]  /*1180*/  @!P5 IMAD.MOV.U32 R17, RZ, RZ, -0x800000 ;  /* 0xff800000ff11d424 */ /* 0x000fe200078e00ff */
[----:B------:R1:W-:Y:S01]  /*1190*/  @!P0 ST.E [R2.64], R15 ;  /* 0x0000000f02008985 */ /* 0x0003e2000c101906 */
[-C--:B------:R-:W-:Y:S02]  /*11a0*/  ISETP.GE.OR P1, PT, R12, R81.reuse, P6 ;  /* 0x000000510c00720c */ /* 0x080fe40003726670 */
[-C--:B------:R-:W-:Y:S01]  /*11b0*/  ISETP.GE.OR P0, PT, R10, R81.reuse, P6 ;  /* 0x000000510a00720c */ /* 0x080fe20003706670 */
[----:B------:R1:W-:Y:S01]  /*11c0*/  @!P5 ST.E [R2.64+0x20], R17 ;  /* 0x000020110200d985 */ /* 0x0003e2000c101906 */
[----:B------:R-:W-:Y:S01]  /*11d0*/  ISETP.GE.OR P6, PT, R8, R81, P6 ;  /* 0x000000510800720c */ /* 0x000fe200037c6670 */
[----:B------:R-:W-:-:S03]  /*11e0*/  @!P4 IMAD.MOV.U32 R13, RZ, RZ, -0x800000 ;  /* 0xff800000ff0dc424 */ /* 0x000fc600078e00ff */
[----:B------:R-:W-:Y:S02]  /*11f0*/  @!P3 IMAD.MOV.U32 R11, RZ, RZ, -0x800000 ;  /* 0xff800000ff0bb424 */ /* 0x000fe400078e00ff */
[----:B------:R-:W-:Y:S01]  /*1200*/  @!P2 IMAD.MOV.U32 R9, RZ, RZ, -0x800000 ;  /* 0xff800000ff09a424 */ /* 0x000fe200078e00ff */
[----:B------:R1:W-:Y:S02]  /*1210*/  @!P4 ST.E [R2.64+0x40], R13 ;  /* 0x0000400d0200c985 */ /* 0x0003e4000c101906 */
[----:B------:R-:W-:Y:S02]  /*1220*/  @!P1 IMAD.MOV.U32 R7, RZ, RZ, -0x800000 ;  /* 0xff800000ff079424 */ /* 0x000fe400078e00ff */
[----:B------:R-:W-:Y:S01]  /*1230*/  @!P0 IMAD.MOV.U32 R5, RZ, RZ, -0x800000 ;  /* 0xff800000ff058424 */ /* 0x000fe200078e00ff */
[----:B------:R1:W-:Y:S04]  /*1240*/  @!P3 ST.E [R2.64+0x60], R11 ;  /* 0x0000600b0200b985 */ /* 0x0003e8000c101906 */
[----:B------:R1:W-:Y:S04]  /*1250*/  @!P2 ST.E [R2.64+0x80], R9 ;  /* 0x000080090200a985 */ /* 0x0003e8000c101906 */
[----:B------:R1:W-:Y:S04]  /*1260*/  @!P1 ST.E [R2.64+0xa0], R7 ;  /* 0x0000a00702009985 */ /* 0x0003e8000c101906 */
[----:B------:R1:W-:Y:S01]  /*1270*/  @!P0 ST.E [R2.64+0xc0], R5 ;  /* 0x0000c00502008985 */ /* 0x0003e2000c101906 */
[----:B------:R-:W-:Y:S05]  /*1280*/  @P6 RET.REL.NODEC R242 `(_ZN5flash24flash_fwd_splitkv_kernelI23Flash_fwd_kernel_traitsILi256ELi64ELi64ELi4ELb0ELb0EN7cutlass10bfloat16_tE19Flash_kernel_traitsILi256ELi64ELi64ELi4ES3_EELb0ELb0ELb0ELb0ELb0ELb0ELb1ELb1EEEvNS_16Flash_fwd_paramsE) ;  /* 0xffffed70f2006950 */ /* 0x000fea0003c3ffff */
[----:B-1----:R-:W-:Y:S02]  /*1290*/  MOV R5, 0xff800000 ;  /* 0xff80000000057802 */ /* 0x002fe40000000f00 */
[----:B------:R-:W-:-:S03]  /*12a0*/  MOV R243, 0x0 ;  /* 0x0000000000f37802 */ /* 0x000fc60000000f00 */
[----:B------:R1:W-:Y:S01]  /*12b0*/  ST.E [R2.64+0xe0], R5 ;  /* 0x0000e00502007985 */ /* 0x0003e2000c101906 */
[----:B------:R-:W-:Y:S05]  /*12c0*/  RET.REL.NODEC R242 `(_ZN5flash24flash_fwd_splitkv_kernelI23Flash_fwd_kernel_traitsILi256ELi64ELi64ELi4ELb0ELb0EN7cutlass10bfloat16_tE19Flash_kernel_traitsILi256ELi64ELi64ELi4ES3_EELb0ELb0ELb0ELb0ELb0ELb0ELb1ELb1EEEvNS_16Flash_fwd_paramsE) ;  /* 0xffffed30f2007950 */ /* 0x000fea0003c3ffff */
.L_x_1599:
[----:B------:R-:W4:Y:S04]  /*12d0*/  LD.E.64 R6, [R20.64+0x160] ;  /* 0x0001600614067980 */ /* 0x000f28000c101b00 */
[----:B---3--:R-:W3:Y:S01]  /*12e0*/  LD.E.64 R14, [R20.64+0x158] ;  /* 0x00015806140e7980 */ /* 0x008ee2000c101b00 */
[----:B----4-:R-:W-:-:S04]  /*12f0*/  ISETP.NE.U32.AND P1, PT, R6, RZ, PT ;  /* 0x000000ff0600720c */ /* 0x010fc80003f25070 */
[----:B------:R-:W-:-:S13]  /*1300*/  ISETP.NE.AND.EX P1, PT, R7, RZ, PT, P1 ;  /* 0x000000ff0700720c */ /* 0x000fda0003f25310 */
[----:B------:R-:W4:Y:S01]  /*1310*/  @P1 LD.E.64 R8, [R20.64+0x168] ;  /* 0x0001680614081980 */ /* 0x000f22000c101b00 */
[----:B---3--:R-:W-:Y:S01]  /*1320*/  ISETP.NE.U32.AND P0, PT, R14, RZ, PT ;  /* 0x000000ff0e00720c */ /* 0x008fe20003f05070 */
[----:B------:R-:W-:-:S03]  /*1330*/  IMAD.MOV.U32 R11, RZ, RZ, R245 ;  /* 0x000000ffff0b7224 */ /* 0x000fc600078e00f5 */
[----:B------:R-:W-:Y:S02]  /*1340*/  ISETP.NE.AND.EX P0, PT, R15, RZ, PT, P0 ;  /* 0x000000ff0f00720c */ /* 0x000fe40003f05300 */
[----:B------:R-:W-:Y:S01]  /*1350*/  @P1 SHF.R.S32.HI R5, RZ, 0x1f, R245 ;  /* 0x0000001fff051819 */ /* 0x000fe200000114f5 */
[----:B------:R-:W-:-:S10]  /*1360*/  CS2R R246, SRZ ;  /* 0x0000000000f67805 */ /* 0x000fd4000001ff00 */
[----:B------:R-:W-:-:S05]  /*1370*/  @P0 IMAD.WIDE R14, R245, 0x4, R14 ;  /* 0x00000004f50e0825 */ /* 0x000fca00078e020e */
[----:B------:R3:W5:Y:S01]  /*1380*/  @P0 LD.E R11, [R14.64] ;  /* 0x000000060e0b0980 */ /* 0x000762000c101900 */
[----:B------:R-:W-:Y:S01]  /*1390*/  BSSY B0, `(.L_x_1616) ;  /* 0x00000ae000007945 */ /* 0x000fe20003800000 */
[-C--:B----4-:R-:W-:Y:S02]  /*13a0*/  @P1 IMAD R0, R9, R245.reuse, RZ ;  /* 0x000000f509001224 */ /* 0x090fe400078e02ff */
        /* <DEDUP_REMOVED lines=8> */
[----:B---3--:R-:W3:Y:S04]  /*1430*/  LD.E R8, [R20.64+0x170] ;  /* 0x0001700614087980 */ /* 0x008ee8000c101900 */
[----:B------:R-:W4:Y:S01]  /*1440*/  LD.E R6, [R20.64+0x68] ;  /* 0x0000680614067980 */ /* 0x000f22000c101900 */
[----:B------:R-:W-:-:S03]  /*1450*/  LEA R5, R165, 0xffffffc0, 0x6 ;  /* 0xffffffc0a5057811 */ /* 0x000fc600078e30ff */
[----:B--2---:R-:W2:Y:S01]  /*1460*/  LD.E.64 R16, [R20.64+0x20] ;  /* 0x0000200614107980 */ /* 0x004ea2000c101b00 */
[----:B------:R-:W-:-:S03]  /*1470*/  IABS R2, R5 ;  /* 0x0000000500027213 */ /* 0x000fc60000000000 */
[----:B------:R-:W2:Y:S04]  /*1480*/  LD.E.64 R68, [R20.64+0x38] ;  /* 0x0000380614447980 */ /* 0x000ea8000c101b00 */
[----:B------:R-:W2:Y:S04]  /*1490*/  LD.E.64 R22, [R20.64+0x50] ;  /* 0x0000500614167980 */ /* 0x000ea8000c101b00 */
[----:B------:R1:W5:Y:S04]  /*14a0*/  LD.E.64 R26, [R20.64+0x58] ;  /* 0x00005806141a7980 */ /* 0x000368000c101b00 */
[----:B------:R1:W5:Y:S01]  /*14b0*/  LD.E.64 R70, [R20.64+0x40] ;  /* 0x0000400614467980 */ /* 0x000362000c101b00 */
[----:B---3--:R-:W-:-:S04]  /*14c0*/  IABS R3, R8 ;  /* 0x0000000800037213 */ /* 0x008fc80000000000 */
[----:B------:R-:W3:Y:S08]  /*14d0*/  I2F.RP R9, R3 ;  /* 0x0000000300097306 */ /* 0x000ef00000209400 */
[----:B---3--:R-:W3:Y:S02]  /*14e0*/  MUFU.RCP R10, R9 ;  /* 0x00000009000a7308 */ /* 0x008ee40000001000 */
[----:B---3--:R-:W-:-:S06]  /*14f0*/  IADD3 R10, R10, 0xffffffe, RZ ;  /* 0x0ffffffe0a0a7810 */ /* 0x008fcc0007ffe0ff */
[----:B-----5:R-:W3:Y:S02]  /*1500*/  F2I.FTZ.U32.TRUNC.NTZ R11, R10 ;  /* 0x0000000a000b7305 */ /* 0x020ee4000021f000 */
[----:B---3--:R-:W-:Y:S02]  /*1510*/  IMAD.MOV R0, RZ, RZ, -R11 ;  /* 0x000000ffff007224 */ /* 0x008fe400078e0a0b */
[----:B------:R-:W-:Y:S02]  /*1520*/  IMAD.MOV.U32 R10, RZ, RZ, RZ ;  /* 0x000000ffff0a7224 */ /* 0x000fe400078e00ff */
[----:B------:R-:W-:Y:S01]  /*1530*/  IMAD R7, R0, R3, RZ ;  /* 0x0000000300077224 */ /* 0x000fe200078e02ff */
[----:B------:R-:W-:-:S03]  /*1540*/  IABS R0, R8 ;  /* 0x0000000800007213 */ /* 0x000fc60000000000 */
[----:B------:R-:W-:Y:S01]  /*1550*/  IMAD.HI.U32 R7, R11, R7, R10 ;  /* 0x000000070b077227 */ /* 0x000fe200078e000a */
[----:B------:R-:W-:Y:S01]  /*1560*/  IADD3 R0, RZ, -R0, RZ ;  /* 0x80000000ff007210 */ /* 0x000fe20007ffe0ff */
[----:B------:R-:W3:Y:S04]  /*1570*/  LD.E.64 R10, [R20.64+0x28] ;  /* 0x00002806140a7980 */ /* 0x000ee8000c101b00 */
[----:B------:R-:W-:-:S04]  /*1580*/  IMAD.HI.U32 R9, R7, R2, RZ ;  /* 0x0000000207097227 */ /* 0x000fc800078e00ff */
[----:B------:R-:W-:-:S05]  /*1590*/  IMAD R0, R9, R0, R2 ;  /* 0x0000000009007224 */ /* 0x000fca00078e0202 */
[----:B------:R-:W-:-:S13]  /*15a0*/  ISETP.GT.U32.AND P1, PT, R3, R0, PT ;  /* 0x000000000300720c */ /* 0x000fda0003f24070 */
[----:B------:R-:W-:-:S05]  /*15b0*/  @!P1 IMAD.IADD R0, R0, 0x1, -R3 ;  /* 0x0000000100009824 */ /* 0x000fca00078e0a03 */
[----:B------:R-:W-:Y:S02]  /*15c0*/  ISETP.GE.U32.AND P2, PT, R0, R3, PT ;  /* 0x000000030000720c */ /* 0x000fe40003f46070 */
[----:B------:R-:W-:Y:S02]  /*15d0*/  LOP3.LUT R0, R5, R8, RZ, 0x3c, !PT ;  /* 0x0000000805007212 */ /* 0x000fe400078e3cff */
[----:B------:R-:W-:Y:S02]  /*15e0*/  @!P1 IADD3 R9, R9, 0x1, RZ ;  /* 0x0000000109099810 */ /* 0x000fe40007ffe0ff */
[----:B------:R-:W-:Y:S02]  /*15f0*/  ISETP.GE.AND P0, PT, R0, RZ, PT ;  /* 0x000000ff0000720c */ /* 0x000fe40003f06270 */
[----:B------:R-:W-:-:S05]  /*1600*/  ISETP.NE.AND P1, PT, R8, RZ, PT ;  /* 0x000000ff0800720c */ /* 0x000fca0003f25270 */
[----:B------:R-:W-:-:S06]  /*1610*/  @P2 IADD3 R9, R9, 0x1, RZ ;  /* 0x0000000109092810 */ /* 0x000fcc0007ffe0ff */
[----:B------:R-:W-:Y:S02]  /*1620*/  @!P0 IMAD.MOV R9, RZ, RZ, -R9 ;  /* 0x000000ffff098224 */ /* 0x000fe400078e0a09 */
[----:B------:R-:W-:-:S05]  /*1630*/  @!P1 LOP3.LUT R9, RZ, R8, RZ, 0x33, !PT ;  /* 0x00000008ff099212 */ /* 0x000fca00078e33ff */
[----:B------:R-:W-:-:S06]  /*1640*/  IMAD.WIDE R2, R9, 0x4, R246 ;  /* 0x0000000409027825 */ /* 0x000fcc00078e02f6 */
[----:B------:R1:W3:Y:S01]  /*1650*/  LD.E R2, [R2.64] ;  /* 0x0000000602027980 */ /* 0x0002e2000c101900 */
[----:B----4-:R-:W-:-:S04]  /*1660*/  IABS R7, R6 ;  /* 0x0000000600077213 */ /* 0x010fc80000000000 */
[----:B------:R-:W4:Y:S08]  /*1670*/  I2F.RP R14, R7 ;  /* 0x00000007000e7306 */ /* 0x000f300000209400 */
[----:B----4-:R-:W4:Y:S02]  /*1680*/  MUFU.RCP R12, R14 ;  /* 0x0000000e000c7308 */ /* 0x010f240000001000 */
[----:B----4-:R-:W-:-:S06]  /*1690*/  IADD3 R12, R12, 0xffffffe, RZ ;  /* 0x0ffffffe0c0c7810 */ /* 0x010fcc0007ffe0ff */
[----:B------:R-:W4:Y:S01]  /*16a0*/  F2I.FTZ.U32.TRUNC.NTZ R25, R12 ;  /* 0x0000000c00197305 */ /* 0x000f22000021f000 */
[----:B------:R-:W-:Y:S01]  /*16b0*/  IMAD.MOV.U32 R24, RZ, RZ, RZ ;  /* 0x000000ffff187224 */ /* 0x000fe200078e00ff */
[----:B-1----:R-:W-:Y:S02]  /*16c0*/  IABS R3, R6 ;  /* 0x0000000600037213 */ /* 0x002fe40000000000 */
[----:B----4-:R-:W-:-:S05]  /*16d0*/  IADD3 R0, RZ, -R25, RZ ;  /* 0x80000019ff007210 */ /* 0x010fca0007ffe0ff */
[----:B------:R-:W-:Y:S01]  /*16e0*/  IMAD R13, R0, R7, RZ ;  /* 0x00000007000d7224 */ /* 0x000fe200078e02ff */
[----:B------:R-:W-:-:S03]  /*16f0*/  IABS R0, R243 ;  /* 0x000000f300007213 */ /* 0x000fc60000000000 */
[----:B------:R-:W-:-:S04]  /*1700*/  IMAD.HI.U32 R13, R25, R13, R24 ;  /* 0x0000000d190d7227 */ /* 0x000fc800078e0018 */
[----:B------:R-:W-:Y:S02]  /*1710*/  IMAD.MOV R3, RZ, RZ, -R3 ;  /* 0x000000ffff037224 */ /* 0x000fe400078e0a03 */
[----:B------:R-:W-:-:S04]  /*1720*/  IMAD.HI.U32 R14, R13, R0, RZ ;  /* 0x000000000d0e7227 */ /* 0x000fc800078e00ff */
[----:B------:R-:W-:-:S05]  /*1730*/  IMAD R0, R14, R3, R0 ;  /* 0x000000030e007224 */ /* 0x000fca00078e0200 */
[----:B------:R-:W-:Y:S01]  /*1740*/  ISETP.GT.U32.AND P1, PT, R7, R0, PT ;  /* 0x000000000700720c */ /* 0x000fe20003f24070 */
[----:B------:R-:W-:-:S12]  /*1750*/  IMAD.MOV R9, RZ, RZ, -R9 ;  /* 0x000000ffff097224 */ /* 0x000fd800078e0a09 */
[----:B------:R-:W-:-:S04]  /*1760*/  @!P1 IADD3 R0, R0, -R7, RZ ;  /* 0x8000000700009210 */ /* 0x000fc80007ffe0ff */
[----:B------:R-:W-:Y:S02]  /*1770*/  ISETP.GE.U32.AND P2, PT, R0, R7, PT ;  /* 0x000000070000720c */ /* 0x000fe40003f46070 */
[----:B------:R-:W-:Y:S02]  /*1780*/  LOP3.LUT R7, R243, R6, RZ, 0x3c, !PT ;  /* 0x00000006f3077212 */ /* 0x000fe400078e3cff */
[----:B------:R-:W-:Y:S02]  /*1790*/  @!P1 IADD3 R14, R14, 0x1, RZ ;  /* 0x000000010e0e9810 */ /* 0x000fe40007ffe0ff */
[----:B------:R-:W-:Y:S01]  /*17a0*/  ISETP.GE.AND P0, PT, R7, RZ, PT ;  /* 0x000000ff0700720c */ /* 0x000fe20003f06270 */
[----:B------:R-:W-:Y:S01]  /*17b0*/  IMAD R7, R8, R9, R5 ;  /* 0x0000000908077224 */ /* 0x000fe200078e0205 */
[----:B------:R-:W-:-:S03]  /*17c0*/  ISETP.NE.AND P1, PT, R6, RZ, PT ;  /* 0x000000ff0600720c */ /* 0x000fc60003f25270 */
[----:B--2---:R-:W-:Y:S02]  /*17d0*/  IMAD R8, R69, R7, RZ ;  /* 0x0000000745087224 */ /* 0x004fe400078e02ff */
[----:B------:R-:W-:-:S06]  /*17e0*/  @P2 IADD3 R14, R14, 0x1, RZ ;  /* 0x000000010e0e2810 */ /* 0x000fcc0007ffe0ff */
[----:B------:R-:W-:Y:S02]  /*17f0*/  @!P0 IADD3 R14, -R14, RZ, RZ ;  /* 0x000000ff0e0e8210 */ /* 0x000fe40007ffe1ff */
[----:B------:R-:W-:-:S05]  /*1800*/  @!P1 LOP3.LUT R14, RZ, R6, RZ, 0x33, !PT ;  /* 0x00000006ff0e9212 */ /* 0x000fca00078e33ff */
[----:B------:R-:W-:Y:S01]  /*1810*/  IMAD R6, R23, R14, RZ ;  /* 0x0000000e17067224 */ /* 0x000fe200078e02ff */
[----:B---3--:R-:W-:Y:S01]  /*1820*/  SHF.R.S32.HI R0, RZ, 0x1f, R2 ;  /* 0x0000001fff007819 */ /* 0x008fe20000011402 */
[-C--:B------:R-:W-:Y:S02]  /*1830*/  IMAD R3, R17, R2.reuse, RZ ;  /* 0x0000000211037224 */ /* 0x080fe400078e02ff */
[----:B------:R-:W-:Y:S01]  /*1840*/  IMAD.WIDE.U32 R12, R16, R2, RZ ;  /* 0x00000002100c7225 */ /* 0x000fe200078e00ff */
[----:B------:R-:W-:-:S03]  /*1850*/  SHF.R.S32.HI R17, RZ, 0x1f, R7 ;  /* 0x0000001fff117819 */ /* 0x000fc60000011407 */
[----:B------:R-:W-:-:S04]  /*1860*/  IMAD R3, R16, R0, R3 ;  /* 0x0000000010037224 */ /* 0x000fc800078e0203 */
[----:B------:R-:W-:Y:S02]  /*1870*/  IMAD.IADD R13, R13, 0x1, R3 ;  /* 0x000000010d0d7824 */ /* 0x000fe400078e0203 */
[----:B------:R-:W-:Y:S02]  /*1880*/  IMAD R8, R68, R17, R8 ;  /* 0x0000001144087224 */ /* 0x000fe400078e0208 */
[----:B------:R-:W-:-:S04]  /*1890*/  IMAD.WIDE.U32 R12, R7, R68, R12 ;  /* 0x00000044070c7225 */ /* 0x000fc800078e000c */
[-C--:B------:R-:W-:Y:S02]  /*18a0*/  IMAD R3, R11, R2.reuse, RZ ;  /* 0x000000020b037224 */ /* 0x080fe400078e02ff */
[----:B------:R-:W-:Y:S02]  /*18b0*/  IMAD.IADD R11, R13, 0x1, R8 ;  /* 0x000000010d0b7824 */ /* 0x000fe400078e0208 */
[----:B------:R-:W-:Y:S01]  /*18c0*/  IMAD.WIDE.U32 R8, R10, R2, RZ ;  /* 0x000000020a087225 */ /* 0x000fe200078e00ff */
[----:B------:R-:W-:-:S03]  /*18d0*/  SHF.R.S32.HI R13, RZ, 0x1f, R14 ;  /* 0x0000001fff0d7819 */ /* 0x000fc6000001140e */
[----:B------:R-:W-:Y:S01]  /*18e0*/  IMAD R3, R10, R0, R3 ;  /* 0x000000000a037224 */ /* 0x000fe200078e0203 */
[----:B------:R-:W-:Y:S01]  /*18f0*/  MOV R10, R12 ;  /* 0x0000000c000a7202 */ /* 0x000fe20000000f00 */
[----:B------:R-:W-:-:S04]  /*1900*/  IMAD R6, R22, R13, R6 ;  /* 0x0000000d16067224 */ /* 0x000fc800078e0206 */
[----:B------:R-:W-:Y:S01]  /*1910*/  IMAD.WIDE.U32 R10, R14, R22, R10 ;  /* 0x000000160e0a7225 */ /* 0x000fe200078e000a */
[----:B------:R-:W-:-:S03]  /*1920*/  IADD3 R9, R9, R3, RZ ;  /* 0x0000000309097210 */ /* 0x000fc60007ffe0ff */
[----:B------:R-:W-:Y:S01]  /*1930*/  IMAD.MOV.U32 R2, RZ, RZ, R8 ;  /* 0x000000ffff027224 */ /* 0x000fe200078e0008 */
[----:B------:R-:W-:Y:S01]  /*1940*/  MOV R0, R10 ;  /* 0x0000000a00007202 */ /* 0x000fe20000000f00 */
[----:B------:R-:W-:Y:S01]  /*1950*/  IMAD.IADD R3, R11, 0x1, R6 ;  /* 0x000000010b037824 */ /* 0x000fe200078e0206 */
[----:B------:R-:W-:Y:S05]  /*1960*/  BRA `(.L_x_1618) ;  /* 0x0000050000007947 */ /* 0x000fea0003800000 */
.L_x_1617:
[----:B---3--:R-:W3:Y:S01]  /*1970*/  LD.E R6, [R20.64+0x68] ;  /* 0x0000680614067980 */ /* 0x008ee2000c101900 */
        /* <DEDUP_REMOVED lines=8> */
[----:B-----5:R-:W-:-:S02]  /*1a00*/  @!P3 SHF.R.S32.HI R8, RZ, 0x1f, R11 ;  /* 0x0000001fff08b819 */ /* 0x020fc4000001140b */
        /* <DEDUP_REMOVED lines=17> */
[----:B------:R-:W-:-:S06]  /*1b20*/  @!P3 IMAD R5, R7, R68, R5 ;  /* 0x000000440705b224 */ /* 0x000fcc00078e0205 */
[----:B------:R-:W-:Y:S01]  /*1b30*/  @!P0 IMAD.IADD R0, R0, 0x1, -R3 ;  /* 0x0000000100008824 */ /* 0x000fe200078e0a03 */
[----:B------:R-:W-:Y:S01]  /*1b40*/  @!P3 IADD3 R17, R17, R5, RZ ;  /* 0x000000051111b210 */ /* 0x000fe20007ffe0ff */
[----:B------:R-:W-:-:S03]  /*1b50*/  @P3 IMAD.IADD R7, R12, 0x1, R13 ;  /* 0x000000010c073824 */ /* 0x000fc600078e020d */
[----:B------:R-:W-:Y:S01]  /*1b60*/  ISETP.GE.U32.AND P2, PT, R0, R3, PT ;  /* 0x000000030000720c */ /* 0x000fe20003f46070 */
[----:B--2---:R-:W-:Y:S01]  /*1b70*/  @!P3 IMAD R5, R15, R11, RZ ;  /* 0x0000000b0f05b224 */ /* 0x004fe200078e02ff */
[----:B------:R-:W-:Y:S01]  /*1b80*/  LOP3.LUT R0, R243, R6, RZ, 0x3c, !PT ;  /* 0x00000006f3007212 */ /* 0x000fe200078e3cff */
[----:B------:R-:W-:Y:S01]  /*1b90*/  @P3 IMAD.WIDE.U32 R28, R68, R7, RZ ;  /* 0x00000007441c3225 */ /* 0x000fe200078e00ff */
[----:B------:R-:W-:Y:S02]  /*1ba0*/  @!P0 IADD3 R2, R2, 0x1, RZ ;  /* 0x0000000102028810 */ /* 0x000fe40007ffe0ff */
[----:B------:R-:W-:Y:S01]  /*1bb0*/  ISETP.GE.AND P1, PT, R0, RZ, PT ;  /* 0x000000ff0000720c */ /* 0x000fe20003f26270 */
[----:B------:R-:W-:Y:S01]  /*1bc0*/  @!P3 IMAD R5, R14, R8, R5 ;  /* 0x000000080e05b224 */ /* 0x000fe200078e0205 */
[----:B------:R-:W-:Y:S01]  /*1bd0*/  ISETP.NE.AND P0, PT, R6, RZ, PT ;  /* 0x000000ff0600720c */ /* 0x000fe20003f05270 */
[----:B------:R-:W-:Y:S02]  /*1be0*/  @P3 IMAD R9, R69, R7, RZ ;  /* 0x0000000745093224 */ /* 0x000fe400078e02ff */
[----:B------:R-:W-:Y:S01]  /*1bf0*/  @!P3 IMAD.WIDE.U32 R14, R14, R11, R16 ;  /* 0x0000000b0e0eb225 */ /* 0x000fe200078e0010 */
[----:B------:R-:W-:-:S02]  /*1c00*/  @!P3 SHF.R.S32.HI R3, RZ, 0x1f, R12 ;  /* 0x0000001fff03b819 */ /* 0x000fc4000001140c */
[----:B------:R-:W-:Y:S01]  /*1c10*/  @P3 MOV R10, R28 ;  /* 0x0000001c000a3202 */ /* 0x000fe20000000f00 */
[----:B------:R-:W-:Y:S01]  /*1c20*/  @!P3 IMAD R7, R71, R12, RZ ;  /* 0x0000000c4707b224 */ /* 0x000fe200078e02ff */
[----:B------:R-:W-:Y:S01]  /*1c30*/  @P2 IADD3 R2, R2, 0x1, RZ ;  /* 0x0000000102022810 */ /* 0x000fe20007ffe0ff */
[----:B------:R-:W-:Y:S01]  /*1c40*/  @P3 IMAD.IADD R9, R29, 0x1, R9 ;  /* 0x000000011d093824 */ /* 0x000fe200078e0209 */
[----:B------:R-:W-:Y:S01]  /*1c50*/  @!P3 IADD3 R9, R15, R5, RZ ;  /* 0x000000050f09b210 */ /* 0x000fe20007ffe0ff */
[----:B------:R-:W-:Y:S01]  /*1c60*/  @!P3 IMAD.MOV.U32 R10, RZ, RZ, R14 ;  /* 0x000000ffff0ab224 */ /* 0x000fe200078e000e */
[----:B------:R-:W-:Y:S01]  /*1c70*/  LEA R5, R165, 0xffffffc0, 0x6 ;  /* 0xffffffc0a5057811 */ /* 0x000fe200078e30ff */
[----:B------:R-:W-:Y:S02]  /*1c80*/  @!P3 IMAD R3, R3, R70, R7 ;  /* 0x000000460303b224 */ /* 0x000fe400078e0207 */
[----:B------:R-:W-:Y:S01]  /*1c90*/  @!P3 IMAD.WIDE.U32 R30, R70, R12, RZ ;  /* 0x0000000c461eb225 */ /* 0x000fe200078e00ff */
[----:B------:R-:W-:-:S02]  /*1ca0*/  MOV R14, R2 ;  /* 0x00000002000e7202 */ /* 0x000fc40000000f00 */
[----:B------:R-:W-:Y:S01]  /*1cb0*/  SHF.R.S32.HI R17, RZ, 0x1f, R5 ;  /* 0x0000001fff117819 */ /* 0x000fe20000011405 */
[----:B------:R-:W-:Y:S01]  /*1cc0*/  IMAD R8, R69, R5, RZ ;  /* 0x0000000545087224 */ /* 0x000fe200078e02ff */
[----:B------:R-:W-:Y:S02]  /*1cd0*/  MOV R28, R10 ;  /* 0x0000000a001c7202 */ /* 0x000fe40000000f00 */
[----:B------:R-:W-:Y:S02]  /*1ce0*/  MOV R29, R9 ;  /* 0x00000009001d7202 */ /* 0x000fe40000000f00 */
[----:B------:R-:W-:Y:S01]  /*1cf0*/  @!P3 IADD3 R31, R31, R3, RZ ;  /* 0x000000031f1fb210 */ /* 0x000fe20007ffe0ff */
[----:B------:R-:W-:Y:S01]  /*1d00*/  @!P3 IMAD R0, R25, R11, RZ ;  /* 0x0000000b1900b224 */ /* 0x000fe200078e02ff */
[----:B------:R-:W-:Y:S02]  /*1d10*/  @!P1 IADD3 R14, -R14, RZ, RZ ;  /* 0x000000ff0e0e9210 */ /* 0x000fe40007ffe1ff */
[----:B------:R-:W-:Y:S01]  /*1d20*/  @!P3 SHF.R.S32.HI R3, RZ, 0x1f, R11 ;  /* 0x0000001fff03b819 */ /* 0x000fe2000001140b */
[----:B------:R-:W-:Y:S01]  /*1d30*/  IMAD R8, R17, R68, R8 ;  /* 0x0000004411087224 */ /* 0x000fe200078e0208 */
[----:B------:R-:W-:Y:S01]  /*1d40*/  @!P0 LOP3.LUT R14, RZ, R6, RZ, 0x33, !PT ;  /* 0x00000006ff0e8212 */ /* 0x000fe200078e33ff */
[----:B------:R-:W-:-:S04]  /*1d50*/  IMAD.WIDE.U32 R28, R68, R5, R28 ;  /* 0x00000005441c7225 */ /* 0x000fc800078e001c */
[----:B------:R-:W-:Y:S01]  /*1d60*/  @P3 IMAD.IADD R12, R12, 0x1, R13 ;  /* 0x000000010c0c3824 */ /* 0x000fe200078e020d */
[----:B------:R-:W-:Y:S01]  /*1d70*/  SHF.R.S32.HI R13, RZ, 0x1f, R14 ;  /* 0x0000001fff0d7819 */ /* 0x000fe2000001140e */
[----:B------:R-:W-:Y:S02]  /*1d80*/  @!P3 IMAD R0, R24, R3, R0 ;  /* 0x000000031800b224 */ /* 0x000fe400078e0200 */
[----:B------:R-:W-:Y:S02]  /*1d90*/  IMAD.IADD R29, R29, 0x1, R8 ;  /* 0x000000011d1d7824 */ /* 0x000fe400078e0208 */
        /* <DEDUP_REMOVED lines=13> */
.L_x_1618:
[----:B-1----:R-:W-:Y:S05]  /*1e70*/  BSYNC B0 ;  /* 0x0000000000007941 */ /* 0x002fea0003800000 */
.L_x_1616:
[----:B------:R-:W-:Y:S01]  /*1e80*/  ISETP.NE.AND P3, PT, R4, -0x1, PT ;  /* 0xffffffff0400780c */ /* 0x000fe20003f65270 */
[----:B------:R-:W2:Y:S04]  /*1e90*/  LD.E.64 R196, [R20.64+0x30] ;  /* 0x0000300614c47980 */ /* 0x000ea8000c101b00 */
[----:B------:R-:W3:Y:S04]  /*1ea0*/  LD.E R79, [R20.64+0xc0] ;  /* 0x0000c006144f7980 */ /* 0x000ee8000c101900 */
[----:B------:R-:W4:Y:S04]  /*1eb0*/  LD.E.64 R22, [R20.64+0x48] ;  /* 0x0000480614167980 */ /* 0x000f28000c101b00 */
        /* <DEDUP_REMOVED lines=8> */
[----:B------:R-:W-:Y:S02]  /*1f40*/  SHF.R.S32.HI R73, RZ, 0x4, R6 ;  /* 0x00000004ff497819 */ /* 0x000fe40000011406 */
[----:B------:R-:W-:Y:S02]  /*1f50*/  LOP3.LUT R12, R186, 0xfffffff8, RZ, 0xc0, !PT ;  /* 0xfffffff8ba0c7812 */ /* 0x000fe400078ec0ff */
[C---:B------:R-:W-:Y:S02]  /*1f60*/  LEA.HI R10, R6.reuse, R73, RZ, 0x1 ;  /* 0x00000049060a7211 */ /* 0x040fe400078f08ff */
[----:B------:R-:W-:Y:S01]  /*1f70*/  LOP3.LUT R6, R6, 0xfffffff0, RZ, 0xc0, !PT ;  /* 0xfffffff006067812 */ /* 0x000fe200078ec0ff */
[----:B------:R-:W-:Y:S01]  /*1f80*/  IMAD.IADD R59, R57, 0x1, -R12 ;  /* 0x00000001393b7824 */ /* 0x000fe200078e0a0c */
[----:B------:R-:W-:-:S03]  /*1f90*/  SHF.R.S32.HI R186, RZ, 0x3, R186 ;  /* 0x00000003ffba7819 */ /* 0x000fc600000114ba */
[----:B------:R-:W-:Y:S02]  /*1fa0*/  IMAD.IADD R6, R57, 0x1, -R6 ;  /* 0x0000000139067824 */ /* 0x000fe400078e0a06 */
[----:B------:R-:W-:Y:S02]  /*1fb0*/  IMAD.SHL.U32 R11, R186, 0x40, RZ ;  /* 0x00000040ba0b7824 */ /* 0x000fe400078e00ff */
[----:B------:R-:W-:Y:S01]  /*1fc0*/  IMAD.SHL.U32 R16, R59, 0x8, RZ ;  /* 0x000000083b107824 */ /* 0x000fe200078e00ff */
[----:B------:R-:W-:Y:S02]  /*1fd0*/  SHF.R.S32.HI R15, RZ, 0x1f, R6 ;  /* 0x0000001fff0f7819 */ /* 0x000fe40000011406 */
[----:B------:R-:W-:Y:S02]  /*1fe0*/  LOP3.LUT R11, R11, 0x1c0, RZ, 0xc0, !PT ;  /* 0x000001c00b0b7812 */ /* 0x000fe400078ec0ff */
[----:B------:R-:W-:Y:S02]  /*1ff0*/  IADD3 R28, P0, R16, R2, RZ ;  /* 0x00000002101c7210 */ /* 0x000fe40007f1e0ff */
[----:B------:R-:W-:-:S02]  /*2000*/  LOP3.LUT R10, R10, 0xfffffffe, RZ, 0xc0, !PT ;  /* 0xfffffffe0a0a7812 */ /* 0x000fc400078ec0ff */
[----:B------:R-:W-:Y:S02]  /*2010*/  LEA.HI R2, R15, R6, RZ, 0x3 ;  /* 0x000000060f027211 */ /* 0x000fe400078f18ff */
[----:B------:R-:W-:Y:S02]  /*2020*/  LOP3.LUT R15, R11, 0x38, R16, 0xf8, !PT ;  /* 0x000000380b0f7812 */ /* 0x000fe400078ef810 */
[----:B------:R-:W-:Y:S01]  /*2030*/  SHF.R.U32.HI R12, RZ, 0x3, R11 ;  /* 0x00000003ff0c7819 */ /* 0x000fe2000001160b */
[----:B------:R-:W-:Y:S01]  /*2040*/  IMAD.IADD R73, R73, 0x1, -R10 ;  /* 0x0000000149497824 */ /* 0x000fe200078e0a0a */
[----:B------:R-:W-:Y:S01]  /*2050*/  LOP3.LUT R11, R2, 0xfffffff8, RZ, 0xc0, !PT ;  /* 0xfffffff8020b7812 */ /* 0x000fe200078ec0ff */
[----:B------:R-:W-:Y:S01]  /*2060*/  IMAD R10, R17, R70, RZ ;  /* 0x00000046110a7224 */ /* 0x000fe200078e02ff */
[----:B------:R-:W-:-:S03]  /*2070*/  SHF.R.S32.HI R17, RZ, 0x1f, R16 ;  /* 0x0000001fff117819 */ /* 0x000fc60000011410 */
[----:B------:R-:W-:Y:S02]  /*2080*/  IMAD.IADD R11, R6, 0x1, -R11 ;  /* 0x00000001060b7824 */ /* 0x000fe400078e0a0b */
[----:B------:R-:W-:Y:S02]  /*2090*/  IMAD.X R29, R17, 0x1, R9, P0 ;  /* 0x00000001111d7824 */ /* 0x000fe400000e0609 */
[----:B------:R-:W-:Y:S01]  /*20a0*/  IMAD.SHL.U32 R6, R11, 0x40, RZ ;  /* 0x000000400b067824 */ /* 0x000fe200078e00ff */
[----:B------:R-:W-:Y:S01]  /*20b0*/  LEA.HI R8, R8, R57, RZ, 0x6 ;  /* 0x0000003908087211 */ /* 0x000fe200078f30ff */
[C---:B------:R-:W-:Y:S02]  /*20c0*/  IMAD R10, R7.reuse, R71, R10 ;  /* 0x00000047070a7224 */ /* 0x040fe400078e020a */
[----:B------:R-:W-:Y:S01]  /*20d0*/  IMAD.WIDE.U32 R28, R7, R70, R28 ;  /* 0x00000046071c7225 */ /* 0x000fe200078e001c */
[----:B------:R-:W-:-:S03]  /*20e0*/  LOP3.LUT R6, R6, 0x1c0, RZ, 0xc0, !PT ;  /* 0x000001c006067812 */ /* 0x000fc600078ec0ff */
[----:B------:R-:W-:Y:S01]  /*20f0*/  IMAD.SHL.U32 R7, R73, 0x8, RZ ;  /* 0x0000000849077824 */ /* 0x000fe200078e00ff */
[----:B------:R-:W-:Y:S01]  /*2100*/  LOP3.LUT R12, R15, R12, RZ, 0x3c, !PT ;  /* 0x0000000c0f0c7212 */ /* 0x000fe200078e3cff */
[----:B------:R-:W-:Y:S01]  /*2110*/  IMAD.SHL.U32 R9, R8, 0x8, RZ ;  /* 0x0000000808097824 */ /* 0x000fe200078e00ff */
[----:B------:R-:W-:Y:S02]  /*2120*/  LOP3.LUT P1, RZ, R11, 0x4, RZ, 0xc0, !PT ;  /* 0x000000040bff7812 */ /* 0x000fe4000782c0ff */
[----:B------:R-:W-:Y:S01]  /*2130*/  LOP3.LUT R7, R6, 0x8, R7, 0xf8, !PT ;  /* 0x0000000806077812 */ /* 0x000fe200078ef807 */
[----:B------:R-:W-:Y:S01]  /*2140*/  IMAD.IADD R29, R29, 0x1, R10 ;  /* 0x000000011d1d7824 */ /* 0x000fe200078e020a */
[----:B------:R-:W-:Y:S02]  /*2150*/  SHF.R.U32.HI R6, RZ, 0x3, R6 ;  /* 0x00000003ff067819 */ /* 0x000fe40000011606 */
[----:B------:R-:W-:Y:S02]  /*2160*/  LOP3.LUT P0, RZ, R11, 0x2, RZ, 0xc0, !PT ;  /* 0x000000020bff7812 */ /* 0x000fe4000780c0ff */
[----:B------:R-:W-:-:S02]  /*2170*/  LOP3.LUT R176, R12, 0xfffffe00, R9, 0xf8, !PT ;  /* 0xfffffe000cb07812 */ /* 0x000fc400078ef809 */
[----:B------:R-:W-:Y:S02]  /*2180*/  LOP3.LUT R55, R7, R6, RZ, 0x3c, !PT ;  /* 0x0000000607377212 */ /* 0x000fe400078e3cff */
[----:B------:R-:W-:Y:S01]  /*2190*/  SHF.R.S32.HI R74, RZ, 0x1f, R245 ;  /* 0x0000001fff4a7819 */ /* 0x000fe200000114f5 */
[----:B------:R-:W-:Y:S01]  /*21a0*/  IMAD.SHL.U32 R2, R2, 0x40, RZ ;  /* 0x0000004002027824 */ /* 0x000fe200078e00ff */
[----:B------:R-:W-:-:S04]  /*21b0*/  IADD3 R12, R16, 0x40, RZ ;  /* 0x00000040100c7810 */ /* 0x000fc80007ffe0ff */
        /* <DEDUP_REMOVED lines=25> */
[----:B------:R-:W-:Y:S02]  /*2350*/  @P3 IMAD R6, R197, R4, RZ ;  /* 0x00000004c5063224 */ /* 0x000fe400078e02ff */
[----:B------:R-:W-:Y:S02]  /*2360*/  @P3 IMAD.MOV.U32 R4, RZ, RZ, R10 ;  /* 0x000000ffff043224 */ /* 0x000fe400078e000a */
[----:B---3--:R-:W-:-:S04]  /*2370*/  @!P3 IMAD.WIDE.U32 R8, R24, R245, RZ ;  /* 0x000000f51808b225 */ /* 0x008fc800078e00ff */
[----:B------:R-:W-:Y:S02]  /*2380*/  @!P3 IMAD R7, R25, R245, RZ ;  /* 0x000000f51907b224 */ /* 0x000fe400078e02ff */
[----:B------:R-:W-:Y:S02]  /*2390*/  @!P3 IMAD.MOV.U32 R4, RZ, RZ, R8 ;  /* 0x000000ffff04b224 */ /* 0x000fe400078e0008 */
[----:B------:R-:W-:Y:S02]  /*23a0*/  @!P3 IMAD R24, R24, R74, R7 ;  /* 0x0000004a1818b224 */ /* 0x000fe400078e0207 */
[----:B------:R-:W-:Y:S01]  /*23b0*/  @P3 IMAD.IADD R7, R11, 0x1, R6 ;  /* 0x000000010b073824 */ /* 0x000fe200078e0206 */
[----:B------:R-:W-:Y:S01]  /*23c0*/  IADD3 R6, P2, R16, R4, RZ ;  /* 0x0000000410067210 */ /* 0x000fe20007f5e0ff */
[----:B------:R-:W-:-:S04]  /*23d0*/  @!P3 IMAD.IADD R7, R9, 0x1, R24 ;  /* 0x000000010907b824 */ /* 0x000fc800078e0218 */
[----:B------:R-:W-:Y:S01]  /*23e0*/  IMAD.X R7, R17, 0x1, R7, P2 ;  /* 0x0000000111077824 */ /* 0x000fe200010e0607 */
[----:B------:R-:W-:Y:S01]  /*23f0*/  ISETP.GE.AND P2, PT, R12, R79, PT ;  /* 0x0000004f0c00720c */ /* 0x000fe20003f46270 */
[----:B----4-:R-:W-:Y:S01]  /*2400*/  IMAD R9, R23, R243, RZ ;  /* 0x000000f317097224 */ /* 0x010fe200078e02ff */
[----:B------:R-:W-:Y:S02]  /*2410*/  ISETP.GE.AND P3, PT, R16, R79, PT ;  /* 0x0000004f1000720c */ /* 0x000fe40003f66270 */
[----:B------:R-:W-:Y:S01]  /*2420*/  SEL R4, RZ, 0xffffffff, P2 ;  /* 0xffffffffff047807 */ /* 0x000fe20001000000 */
[----:B------:R-:W-:Y:S02]  /*2430*/  IMAD R2, R22, R2, R9 ;  /* 0x0000000216027224 */ /* 0x000fe400078e0209 */
[----:B------:R-:W-:Y:S01]  /*2440*/  IMAD.WIDE.U32 R22, R243, R22, R6 ;  /* 0x00000016f3167225 */ /* 0x000fe200078e0006 */
[----:B------:R-:W-:-:S03]  /*2450*/  SEL R7, RZ, 0x1, P3 ;  /* 0x00000001ff077807 */ /* 0x000fc60001800000 */
[----:B------:R-:W-:-:S05]  /*2460*/  IMAD.SHL.U32 R4, R4, 0x2, RZ ;  /* 0x0000000204047824 */ /* 0x000fca00078e00ff */
[----:B------:R-:W-:Y:S02]  /*2470*/  LOP3.LUT R4, R4, 0x2, R7, 0xe2, !PT ;  /* 0x0000000204047812 */ /* 0x000fe400078ee207 */
[----:B------:R-:W-:Y:S02]  /*2480*/  SHF.R.S32.HI R7, RZ, 0x1f, R76 ;  /* 0x0000001fff077819 */ /* 0x000fe4000001144c */
[----:B------:R-:W-:Y:S02]  /*2490*/  IADD3 R10, R16, 0xc0, RZ ;  /* 0x000000c0100a7810 */ /* 0x000fe40007ffe0ff */
[----:B------:R-:W-:Y:S02]  /*24a0*/  LEA.HI R7, R7, R76, RZ, 0x6 ;  /* 0x0000004c07077211 */ /* 0x000fe400078f30ff */
[----:B------:R-:W-:Y:S02]  /*24b0*/  ISETP.GE.AND P2, PT, R10, R79, PT ;  /* 0x0000004f0a00720c */ /* 0x000fe40003f46270 */
[----:B------:R-:W-:-:S02]  /*24c0*/  SHF.R.S32.HI R7, RZ, 0x6, R7 ;  /* 0x00000006ff077819 */ /* 0x000fc40000011407 */
[----:B------:R-:W-:Y:S02]  /*24d0*/  SEL R77, RZ, 0x8, P2 ;  /* 0x00000008ff4d7807 */ /* 0x000fe40001000000 */
[----:B------:R-:W-:Y:S02]  /*24e0*/  IMNMX R104, R238, R7, !PT ;  /* 0x00000007ee687217 */ /* 0x000fe40007800200 */
[C---:B------:R-:W-:Y:S01]  /*24f0*/  IADD3 R178, P2, R16.reuse, R0, RZ ;  /* 0x0000000010b27210 */ /* 0x040fe20007f5e0ff */
[----:B------:R-:W-:Y:S01]  /*2500*/  @!P4 IMAD.MOV.U32 R18, RZ, RZ, RZ ;  /* 0x000000ffff12c224 */ /* 0x000fe200078e00ff */
[----:B------:R-:W-:Y:S02]  /*2510*/  ISETP.GT.AND P4, PT, R165, R104, PT ;  /* 0x00000068a500720c */ /* 0x000fe40003f84270 */
[----:B------:R-:W-:Y:S01]  /*2520*/  IADD3 R11, R16, 0x80, RZ ;  /* 0x00000080100b7810 */ /* 0x000fe20007ffe0ff */
[----:B------:R-:W-:Y:S02]  /*2530*/  IMAD.X R179, R17, 0x1, R3, P2 ;  /* 0x0000000111b37824 */ /* 0x000fe400010e0603 */
[----:B------:R-:W-:Y:S01]  /*2540*/  IMAD R195, R193, R196, RZ ;  /* 0x000000c4c1c37224 */ /* 0x000fe200078e02ff */
[----:B------:R-:W-:Y:S01]  /*2550*/  ISETP.GE.AND P3, PT, R11, R79, PT ;  /* 0x0000004f0b00720c */ /* 0x000fe20003f66270 */
        /* <DEDUP_REMOVED lines=13> */
[----:B-1----:R-:W2:Y:S04]  /*2630*/  LD.E.64 R32, [R20.64+0x120] ;  /* 0x0001200614207980 */ /* 0x002ea8000c101b00 */
        /* <DEDUP_REMOVED lines=10> */
[----:B------:R-:W-:-:S02]  /*26e0*/  SHF.R.S32.HI R19, RZ, 0x1f, R76 ;  /* 0x0000001fff137819 */ /* 0x000fc4000001144c */
[----:B-----5:R-:W-:Y:S01]  /*26f0*/  IADD3 R18, R18, R5, RZ ;  /* 0x0000000512127210 */ /* 0x020fe20007ffe0ff */
[----:B------:R-:W-:Y:S01]  /*2700*/  IMAD.WIDE.U32 R200, R70, 0x60, RZ ;  /* 0x0000006046c87825 */ /* 0x000fe200078e00ff */
[----:B------:R-:W-:-:S03]  /*2710*/  LOP3.LUT R166, R77, 0xffff, RZ, 0xc0, !PT ;  /* 0x0000ffff4da67812 */ /* 0x000fc600078ec0ff */
[----:B------:R-:W-:Y:S01]  /*2720*/  IMAD.SHL.U32 R80, R70, 0x20, RZ ;  /* 0x0000002046507824 */ /* 0x000fe200078e00ff */
[----:B------:R-:W-:Y:S01]  /*2730*/  LOP3.LUT R174, R166, 0x1, RZ, 0xc0, !PT ;  /* 0x00000001a6ae7812 */ /* 0x000fe200078ec0ff */
[----:B------:R-:W-:Y:S01]  /*2740*/  IMAD.SHL.U32 R101, R68, 0x20, RZ ;  /* 0x0000002044657824 */ /* 0x000fe200078e00ff */
[C---:B------:R-:W-:Y:S01]  /*2750*/  LOP3.LUT R172, R166.reuse, 0x2, RZ, 0xc0, !PT ;  /* 0x00000002a6ac7812 */ /* 0x040fe200078ec0ff */
[----:B------:R-:W-:Y:S01]  /*2760*/  IMAD.MOV.U32 R141, RZ, RZ, R239 ;  /* 0x000000ffff8d7224 */ /* 0x000fe200078e00ef */
[----:B------:R-:W-:Y:S01]  /*2770*/  LOP3.LUT R170, R166, 0x4, RZ, 0xc0, !PT ;  /* 0x00000004a6aa7812 */ /* 0x000fe200078ec0ff */
[----:B------:R-:W-:Y:S01]  /*2780*/  IMAD.MOV.U32 R142, RZ, RZ, R188 ;  /* 0x000000ffff8e7224 */ /* 0x000fe200078e00bc */
[C---:B------:R-:W-:Y:S01]  /*2790*/  IADD3 R173, R186.reuse, 0x10, RZ ;  /* 0x00000010baad7810 */ /* 0x040fe20007ffe0ff */
[----:B------:R-:W-:Y:S01]  /*27a0*/  IMAD.MOV.U32 R143, RZ, RZ, R189 ;  /* 0x000000ffff8f7224 */ /* 0x000fe200078e00bd */
[C---:B------:R-:W-:Y:S02]  /*27b0*/  IADD3 R171, R186.reuse, 0x20, RZ ;  /* 0x00000020baab7810 */ /* 0x040fe40007ffe0ff */
[----:B------:R-:W-:-:S02]  /*27c0*/  IADD3 R168, R186, 0x30, RZ ;  /* 0x00000030baa87810 */ /* 0x000fc40007ffe0ff */
[----:B------:R-:W-:Y:S02]  /*27d0*/  SHF.L.U64.HI R102, R68, 0x5, R69 ;  /* 0x0000000544667819 */ /* 0x000fe40000010245 */
[----:B------:R-:W-:Y:S02]  /*27e0*/  MOV R140, R240 ;  /* 0x000000f0008c7202 */ /* 0x000fe40000000f00 */
[----:B------:R-:W-:Y:S01]  /*27f0*/  LOP3.LUT R166, R166, 0x8, RZ, 0xc0, !PT ;  /* 0x00000008a6a67812 */ /* 0x000fe200078ec0ff */
[----:B--2---:R-:W-:-:S04]  /*2800*/  IMAD R3, R33, R245, RZ ;  /* 0x000000f521037224 */ /* 0x004fc800078e02ff */
[----:B------:R-:W-:Y:S02]  /*2810*/  IMAD R0, R32, R74, R3 ;  /* 0x0000004a20007224 */ /* 0x000fe400078e0203 */
[----:B---3--:R-:W-:Y:S02]  /*2820*/  IMAD R3, R35, R245, RZ ;  /* 0x000000f523037224 */ /* 0x008fe400078e02ff */
[----:B------:R-:W-:-:S04]  /*2830*/  IMAD.WIDE.U32 R32, R245, R32, R16 ;  /* 0x00000020f5207225 */ /* 0x000fc800078e0010 */
[----:B------:R-:W-:-:S04]  /*2840*/  IMAD.WIDE.U32 R30, R245, R34, R16 ;  /* 0x00000022f51e7225 */ /* 0x000fc800078e0010 */
[----:B------:R-:W-:Y:S01]  /*2850*/  IMAD R2, R34, R74, R3 ;  /* 0x0000004a22027224 */ /* 0x000fe200078e0203 */
[----:B------:R-:W-:Y:S01]  /*2860*/  SHF.R.S32.HI R3, RZ, 0x1f, R5 ;  /* 0x0000001fff037819 */ /* 0x000fe20000011405 */
[----:B------:R-:W-:Y:S02]  /*2870*/  IMAD.IADD R33, R33, 0x1, R0 ;  /* 0x0000000121217824 */ /* 0x000fe400078e0200 */
[-C--:B----4-:R-:W-:Y:S02]  /*2880*/  IMAD R0, R205, R5.reuse, RZ ;  /* 0x00000005cd007224 */ /* 0x090fe400078e02ff */
[----:B------:R-:W-:Y:S02]  /*2890*/  IMAD.IADD R31, R31, 0x1, R2 ;  /* 0x000000011f1f7824 */ /* 0x000fe400078e0202 */
[----:B------:R-:W-:Y:S02]  /*28a0*/  IMAD R4, R203, R5, RZ ;  /* 0x00000005cb047224 */ /* 0x000fe400078e02ff */
[----:B------:R-:W-:-:S02]  /*28b0*/  IMAD R0, R204, R3, R0 ;  /* 0x00000003cc007224 */ /* 0x000fc400078e0200 */
[----:B------:R-:W-:-:S04]  /*28c0*/  IMAD.WIDE.U32 R30, R204, R5, R30 ;  /* 0x00000005cc1e7225 */ /* 0x000fc800078e001e */
[C---:B------:R-:W-:Y:S02]  /*28d0*/  IMAD R4, R202.reuse, R3, R4 ;  /* 0x00000003ca047224 */ /* 0x040fe400078e0204 */
[----:B------:R-:W-:Y:S01]  /*28e0*/  IMAD.WIDE.U32 R32, R202, R5, R32 ;  /* 0x00000005ca207225 */ /* 0x000fe200078e0020 */
[----:B------:R-:W-:-:S03]  /*28f0*/  IADD3 R3, P0, -R76, R186, RZ ;  /* 0x000000ba4c037210 */ /* 0x000fc60007f1e1ff */
[----:B------:R-:W-:Y:S01]  /*2900*/  IMAD.IADD R31, R31, 0x1, R0 ;  /* 0x000000011f1f7824 */ /* 0x000fe200078e0200 */
[----:B------:R-:W-:Y:S01]  /*2910*/  LEA.HI R167, R15, R15, RZ, 0x1 ;  /* 0x0000000f0fa77211 */ /* 0x000fe200078f08ff */
[-C--:B------:R-:W-:Y:S02]  /*2920*/  IMAD R2, R29, R14.reuse, RZ ;  /* 0x0000000e1d027224 */ /* 0x080fe400078e02ff */
[----:B------:R-:W-:Y:S02]  /*2930*/  IMAD R0, R27, R14, RZ ;  /* 0x0000000e1b007224 */ /* 0x000fe400078e02ff */
[----:B------:R-:W-:Y:S01]  /*2940*/  IMAD.IADD R33, R33, 0x1, R4 ;  /* 0x0000000121217824 */ /* 0x000fe200078e0204 */
[----:B------:R-:W-:Y:S01]  /*2950*/  SHF.R.S32.HI R167, RZ, 0x1, R167 ;  /* 0x00000001ffa77819 */ /* 0x000fe200000114a7 */
[-C--:B------:R-:W-:Y:S02]  /*2960*/  IMAD R2, R28, R13.reuse, R2 ;  /* 0x0000000d1c027224 */ /* 0x080fe400078e0202 */
[----:B------:R-:W-:-:S02]  /*2970*/  IMAD R0, R26, R13, R0 ;  /* 0x0000000d1a007224 */ /* 0x000fc400078e0200 */
[----:B------:R-:W-:-:S04]  /*2980*/  IMAD.WIDE.U32 R28, R28, R14, R32 ;  /* 0x0000000e1c1c7225 */ /* 0x000fc800078e0020 */
[----:B------:R-:W-:-:S04]  /*2990*/  IMAD.WIDE.U32 R26, R26, R14, R30 ;  /* 0x0000000e1a1a7225 */ /* 0x000fc800078e001e */
[----:B------:R-:W-:Y:S02]  /*29a0*/  IMAD.X R19, R187, 0x1, ~R19, P0 ;  /* 0x00000001bb137824 */ /* 0x000fe400000e0e13 */
[----:B------:R-:W-:Y:S02]  /*29b0*/  IMAD.IADD R29, R29, 0x1, R2 ;  /* 0x000000011d1d7824 */ /* 0x000fe400078e0202 */
[----:B------:R-:W-:Y:S02]  /*29c0*/  IMAD.IADD R27, R27, 0x1, R0 ;  /* 0x000000011b1b7824 */ /* 0x000fe400078e0200 */
[C---:B------:R-:W-:Y:S02]  /*29d0*/  IMAD R131, R19.reuse, R202, RZ ;  /* 0x000000ca13837224 */ /* 0x040fe400078e02ff */
[----:B------:R-:W-:Y:S02]  /*29e0*/  IMAD R135, R19, R204, RZ ;  /* 0x000000cc13877224 */ /* 0x000fe400078e02ff */
[----:B------:R-:W-:-:S02]  /*29f0*/  IMAD R4, R186, R167, R75 ;  /* 0x000000a7ba047224 */ /* 0x000fc400078e024b */
[----:B------:R-:W-:Y:S02]  /*2a00*/  IMAD R139, R167, R18, RZ ;  /* 0x00000012a78b7224 */ /* 0x000fe400078e02ff */
[-C--:B------:R-:W-:Y:S02]  /*2a10*/  IMAD R131, R203, R3.reuse, R131 ;  /* 0x00000003cb837224 */ /* 0x080fe400078e0283 */
[-C--:B------:R-:W-:Y:S02]  /*2a20*/  IMAD R135, R205, R3.reuse, R135 ;  /* 0x00000003cd877224 */ /* 0x080fe400078e0287 */
[----:B------:R-:W-:-:S04]  /*2a30*/  IMAD.WIDE.U32 R14, R202, R3, R28 ;  /* 0x00000003ca0e7225 */ /* 0x000fc800078e001c */
[----:B------:R-:W-:-:S04]  /*2a40*/  IMAD.WIDE.U32 R18, R204, R3, R26 ;  /* 0x00000003cc127225 */ /* 0x000fc800078e001a */
[----:B------:R-:W-:Y:S01]  /*2a50*/  IMAD.IADD R3, R75, 0x1, R4 ;  /* 0x000000014b037824 */ /* 0x000fe200078e0204 */
[----:B------:R-:W-:Y:S02]  /*2a60*/  SHF.R.S32.HI R2, RZ, 0x1f, R139 ;  /* 0x0000001fff027819 */ /* 0x000fe4000001148b */
[----:B------:R-:W-:Y:S02]  /*2a70*/  IADD3 R0, P3, R139, R4, RZ ;  /* 0x000000048b007210 */ /* 0x000fe40007f7e0ff */
[----:B------:R-:W-:Y:S02]  /*2a80*/  IADD3 R135, R19, R135, RZ ;  /* 0x0000008713877210 */ /* 0x000fe40007ffe0ff */
[C---:B------:R-:W-:Y:S02]  /*2a90*/  LEA R134, P0, R18.reuse, R24, 0x1 ;  /* 0x0000001812867211 */ /* 0x040fe400078008ff */
[----:B------:R-:W-:Y:S01]  /*2aa0*/  IADD3 R139, P2, R139, R3, RZ ;  /* 0x000000038b8b7210 */ /* 0x000fe20007f5e0ff */
[----:B------:R-:W-:Y:S01]  /*2ab0*/  IMAD.IADD R131, R15, 0x1, R131 ;  /* 0x000000010f837824 */ /* 0x000fe200078e0283 */
[----:B------:R-:W-:Y:S01]  /*2ac0*/  LEA.HI.X R135, R18, R25, R135, 0x1, P0 ;  /* 0x0000001912877211 */ /* 0x000fe200000f0c87 */
[----:B------:R-:W-:Y:S01]  /*2ad0*/  IMAD.SHL.U32 R18, R0, 0x2, RZ ;  /* 0x0000000200127824 */ /* 0x000fe200078e00ff */
[----:B------:R-:W-:Y:S01]  /*2ae0*/  LEA R132, P1, R14, R22, 0x1 ;  /* 0x000000160e847211 */ /* 0x000fe200078208ff */
[----:B------:R-:W-:Y:S01]  /*2af0*/  IMAD.SHL.U32 R138, R139, 0x2, RZ ;  /* 0x000000028b8a7824 */ /* 0x000fe200078e00ff */
[----:B------:R-:W-:-:S02]  /*2b00*/  LEA.HI.X.SX32 R5, R4, R2, 0x1, P3 ;  /* 0x0000000204057211 */ /* 0x000fc400018f0eff */
[----:B------:R-:W-:Y:S02]  /*2b10*/  LEA.HI.X.SX32 R2, R3, R2, 0x1, P2 ;  /* 0x0000000203027211 */ /* 0x000fe400010f0eff */
[----:B------:R-:W-:Y:S02]  /*2b20*/  LEA.HI.X R131, R14, R23, R131, 0x1, P1 ;  /* 0x000000170e837211 */ /* 0x000fe400008f0c83 */
[----:B------:R-:W-:Y:S02]  /*2b30*/  SHF.L.U64.HI R0, R0, 0x1, R5 ;  /* 0x0000000100007819 */ /* 0x000fe40000010205 */
[----:B------:R-:W-:Y:S02]  /*2b40*/  SHF.L.U64.HI R139, R139, 0x1, R2 ;  /* 0x000000018b8b7819 */ /* 0x000fe40000010202 */
[C---:B------:R-:W-:Y:S02]  /*2b50*/  IADD3 R60, P1, R8.reuse, R18, RZ ;  /* 0x00000012083c7210 */ /* 0x040fe40007f3e0ff */
[----:B------:R-:W-:-:S02]  /*2b60*/  IADD3 R136, P3, R8, R138, RZ ;  /* 0x0000008a08887210 */ /* 0x000fc40007f7e0ff */
[C---:B------:R-:W-:Y:S02]  /*2b70*/  IADD3 R138, P2, R6.reuse, R138, RZ ;  /* 0x0000008a068a7210 */ /* 0x040fe40007f5e0ff */
[----:B------:R-:W-:Y:S01]  /*2b80*/  IADD3 R18, P0, R6, R18, RZ ;  /* 0x0000001206127210 */ /* 0x000fe20007f1e0ff */
[C---:B------:R-:W-:Y:S01]  /*2b90*/  IMAD.X R61, R9.reuse, 0x1, R0, P1 ;  /* 0x00000001093d7824 */ /* 0x040fe200008e0600 */
[C---:B------:R-:W-:Y:S01]  /*2ba0*/  IADD3 R95, P1, R236.reuse, 0x80, RZ ;  /* 0x00000080ec5f7810 */ /* 0x040fe20007f3e0ff */
[--C-:B------:R-:W-:Y:S01]  /*2bb0*/  IMAD.X R137, R9, 0x1, R139.reuse, P3 ;  /* 0x0000000109897824 */ /* 0x100fe200018e068b */
[C---:B------:R-:W-:Y:S01]  /*2bc0*/  IADD3.X R19, R7.reuse, R0, RZ, P0, !PT ;  /* 0x0000000007137210 */ /* 0x040fe200007fe4ff */
[----:B------:R-:W-:Y:S01]  /*2bd0*/  IMAD.X R139, R7, 0x1, R139, P2 ;  /* 0x00000001078b7824 */ /* 0x000fe200010e068b */
[C---:B------:R-:W-:Y:S02]  /*2be0*/  IADD3 R99, P2, R236.reuse, 0x40, RZ ;  /* 0x00000040ec637810 */ /* 0x040fe40007f5e0ff */
[----:B------:R-:W-:Y:S01]  /*2bf0*/  IADD3 R89, P0, R236, 0xc0, RZ ;  /* 0x000000c0ec597810 */ /* 0x000fe20007f1e0ff */
[--C-:B------:R-:W-:Y:S01]  /*2c00*/  IMAD.X R96, RZ, RZ, R237.reuse, P1 ;  /* 0x000000ffff607224 */ /* 0x100fe200008e06ed */
[----:B------:R-:W-:Y:S01]  /*2c10*/  SHF.L.U32 R175, R167, 0x4, RZ ;  /* 0x00000004a7af7819 */ /* 0x000fe200000006ff */
[--C-:B------:R-:W-:Y:S01]  /*2c20*/  IMAD.X R100, RZ, RZ, R237.reuse, P2 ;  /* 0x000000ffff647224 */ /* 0x100fe200010e06ed */
[-C--:B------:R-:W-:Y:S01]  /*2c30*/  IADD3 R93, P1, R95, R236.reuse, RZ ;  /* 0x000000ec5f5d7210 */ /* 0x080fe20007f3e0ff */
[----:B------:R-:W-:Y:S01]  /*2c40*/  IMAD.X R90, RZ, RZ, R237, P0 ;  /* 0x000000ffff5a7224 */ /* 0x000fe200000e06ed */
[-C--:B------:R-:W-:Y:S01]  /*2c50*/  IADD3 R97, P2, R99, R236.reuse, RZ ;  /* 0x000000ec63617210 */ /* 0x080fe20007f5e0ff */
[----:B------:R-:W-:Y:S01]  /*2c60*/  IMAD.SHL.U32 R106, R204, 0x10, RZ ;  /* 0x00000010cc6a7824 */ /* 0x000fe200078e00ff */
[----:B------:R-:W-:-:S02]  /*2c70*/  IADD3 R87, P0, R89, R236, RZ ;  /* 0x000000ec59577210 */ /* 0x000fc40007f1e0ff */
[C---:B------:R-:W-:Y:S02]  /*2c80*/  IADD3 R164, R175.reuse, 0x40, RZ ;  /* 0x00000040afa47810 */ /* 0x040fe40007ffe0ff */
[C---:B------:R-:W-:Y:S02]  /*2c90*/  IADD3 R163, R175.reuse, 0x80, RZ ;  /* 0x00000080afa37810 */ /* 0x040fe40007ffe0ff */
[----:B------:R-:W-:Y:S01]  /*2ca0*/  IADD3 R161, R175, 0xc0, RZ ;  /* 0x000000c0afa17810 */ /* 0x000fe20007ffe0ff */
[----:B------:R-:W-:Y:S01]  /*2cb0*/  IMAD.X R94, R96, 0x1, R237, P1 ;  /* 0x00000001605e7824 */ /* 0x000fe200008e06ed */
[----:B------:R-:W-:Y:S01]  /*2cc0*/  IADD3.X R88, R90, R237, RZ, P0, !PT ;  /* 0x000000ed5a587210 */ /* 0x000fe200007fe4ff */
[----:B------:R-:W-:Y:S01]  /*2cd0*/  IMAD R3, R71, 0x60, RZ ;  /* 0x0000006047037824 */ /* 0x000fe200078e02ff */
[----:B------:R-:W-:Y:S01]  /*2ce0*/  SHF.L.U64.HI R103, R204, 0x4, R205 ;  /* 0x00000004cc677819 */ /* 0x000fe200000102cd */
[----:B------:R-:W-:Y:S01]  /*2cf0*/  IMAD.X R98, R100, 0x1, R237, P2 ;  /* 0x0000000164627824 */ /* 0x000fe200010e06ed */
[----:B------:R-:W-:Y:S01]  /*2d00*/  IADD3 R92, P4, R97, R236, RZ ;  /* 0x000000ec615c7210 */ /* 0x000fe20007f9e0ff */
[----:B------:R-:W-:Y:S01]  /*2d10*/  IMAD.SHL.U32 R116, R204, 0x20, RZ ;  /* 0x00000020cc747824 */ /* 0x000fe200078e00ff */
[----:B------:R-:W-:-:S02]  /*2d20*/  IADD3 R105, P5, R106, 0x40, RZ ;  /* 0x000000406a697810 */ /* 0x000fc40007fbe0ff */
[C---:B------:R-:W-:Y:S02]  /*2d30*/  IADD3 R109, P1, R106.reuse, 0x80, RZ ;  /* 0x000000806a6d7810 */ /* 0x040fe40007f3e0ff */
[----:B------:R-:W-:Y:S01]  /*2d40*/  IADD3 R117, P0, R106, 0xc0, RZ ;  /* 0x000000c06a757810 */ /* 0x000fe20007f1e0ff */
[----:B------:R-:W-:Y:S01]  /*2d50*/  IMAD.IADD R162, R175, 0x1, R164 ;  /* 0x00000001afa27824 */ /* 0x000fe200078e02a4 */
[-C--:B------:R-:W-:Y:S01]  /*2d60*/  IADD3 R86, P3, R93, R236.reuse, RZ ;  /* 0x000000ec5d567210 */ /* 0x080fe20007f7e0ff */
[----:B------:R-:W-:Y:S01]  /*2d70*/  IMAD.IADD R160, R175, 0x1, R163 ;  /* 0x00000001afa07824 */ /* 0x000fe200078e02a3 */
[----:B------:R-:W-:Y:S02]  /*2d80*/  IADD3 R84, P2, R87, R236, RZ ;  /* 0x000000ec57547210 */ /* 0x000fe40007f5e0ff */
[----:B------:R-:W-:Y:S01]  /*2d90*/  IADD3 R158, R175, R161, RZ ;  /* 0x000000a1af9e7210 */ /* 0x000fe20007ffe0ff */
[----:B------:R-:W-:Y:S01]  /*2da0*/  IMAD.SHL.U32 R127, R202, 0x10, RZ ;  /* 0x00000010ca7f7824 */ /* 0x000fe200078e00ff */
[----:B------:R-:W-:Y:S01]  /*2db0*/  IADD3 R78, R201, R3, RZ ;  /* 0x00000003c94e7210 */ /* 0x000fe20007ffe0ff */
[----:B------:R-:W-:Y:S01]  /*2dc0*/  IMAD.X R91, R98, 0x1, R237, P4 ;  /* 0x00000001625b7824 */ /* 0x000fe200020e06ed */
[----:B------:R-:W-:Y:S01]  /*2dd0*/  IADD3.X R85, R94, R237, RZ, P3, !PT ;  /* 0x000000ed5e557210 */ /* 0x000fe20001ffe4ff */
[----:B------:R-:W-:Y:S01]  /*2de0*/  IMAD.X R108, RZ, RZ, R103, P5 ;  /* 0x000000ffff6c7224 */ /* 0x000fe200028e0667 */
[----:B------:R-:W-:Y:S01]  /*2df0*/  SHF.L.U64.HI R5, R70, 0x5, R71 ;  /* 0x0000000546057819 */ /* 0x000fe20000010247 */
[----:B------:R-:W-:Y:S01]  /*2e00*/  IMAD.X R112, RZ, RZ, R103, P1 ;  /* 0x000000ffff707224 */ /* 0x000fe200008e0667 */
[C---:B------:R-:W-:Y:S01]  /*2e10*/  SHF.L.U64.HI R0, R202.reuse, 0x4, R203 ;  /* 0x00000004ca007819 */ /* 0x040fe200000102cb */
[----:B------:R-:W-:Y:S01]  /*2e20*/  IMAD.X R120, RZ, RZ, R103, P0 ;  /* 0x000000ffff787224 */ /* 0x000fe200000e0667 */
[C---:B------:R-:W-:Y:S01]  /*2e30*/  SHF.L.U64.HI R128, R202.reuse, 0x5, R203 ;  /* 0x00000005ca807819 */ /* 0x040fe200000102cb */
[----:B------:R-:W-:Y:S01]  /*2e40*/  IMAD.SHL.U32 R169, R167, 0x20, RZ ;  /* 0x00000020a7a97824 */ /* 0x000fe200078e00ff */
[----:B------:R-:W-:Y:S01]  /*2e50*/  SHF.L.U32 R129, R202, 0x5, RZ ;  /* 0x00000005ca817819 */ /* 0x000fe200000006ff */
[----:B------:R-:W-:Y:S01]  /*2e60*/  IMAD R3, R203, 0x60, RZ ;  /* 0x00000060cb037824 */ /* 0x000fe200078e02ff */
[----:B------:R-:W-:Y:S01]  /*2e70*/  SHF.L.U64.HI R113, R204, 0x5, R205 ;  /* 0x00000005cc717819 */ /* 0x000fe200000102cd */
[----:B------:R-:W-:Y:S01]  /*2e80*/  IMAD.X R83, R88, 0x1, R237, P2 ;  /* 0x0000000158537824 */ /* 0x000fe200010e06ed */
[-C--:B------:R-:W-:Y:S01]  /*2e90*/  IADD3 R110, P5, R105, R106.reuse, RZ ;  /* 0x0000006a696e7210 */ /* 0x080fe20007fbe0ff */
[----:B------:R-:W-:Y:S01]  /*2ea0*/  IMAD R167, R167, 0x30, RZ ;  /* 0x00000030a7a77824 */ /* 0x000fe200078e02ff */
[----:B------:R-:W-:Y:S01]  /*2eb0*/  IADD3 R114, P4, R109, R106, RZ ;  /* 0x0000006a6d727210 */ /* 0x000fe20007f9e0ff */
[C---:B------:R-:W-:Y:S01]  /*2ec0*/  IMAD.IADD R159, R175.reuse, 0x1, R162 ;  /* 0x00000001af9f7824 */ /* 0x040fe200078e02a2 */
[C---:B------:R-:W-:Y:S01]  /*2ed0*/  IADD3 R118, P3, R116.reuse, R105, RZ ;  /* 0x0000006974767210 */ /* 0x040fe20007f7e0ff */
[C---:B------:R-:W-:Y:S01]  /*2ee0*/  IMAD.IADD R157, R175.reuse, 0x1, R160 ;  /* 0x00000001af9d7824 */ /* 0x040fe200078e02a0 */
[----:B------:R-:W-:Y:S01]  /*2ef0*/  IADD3 R124, P1, R116, R109, RZ ;  /* 0x0000006d747c7210 */ /* 0x000fe20007f3e0ff */
[----:B------:R-:W-:Y:S01]  /*2f00*/  IMAD.IADD R156, R175, 0x1, R158 ;  /* 0x00000001af9c7824 */ /* 0x000fe200078e029e */
[C---:B------:R-:W-:Y:S01]  /*2f10*/  IADD3 R126, P0, R117.reuse, R116, RZ ;  /* 0x00000074757e7210 */ /* 0x040fe20007f1e0ff */
[----:B------:R-:W-:Y:S01]  /*2f20*/  IMAD.WIDE.U32 R202, R202, 0x60, RZ ;  /* 0x00000060caca7825 */ /* 0x000fe200078e00ff */
[----:B------:R-:W-:-:S02]  /*2f30*/  IADD3 R122, P2, R117, R106, RZ ;  /* 0x0000006a757a7210 */ /* 0x000fc40007f5e0ff */
[C---:B------:R-:W-:Y:S01]  /*2f40*/  SHF.L.U64.HI R82, R80.reuse, 0x1, R5 ;  /* 0x0000000150527819 */ /* 0x040fe20000010205 */
[----:B------:R-:W-:Y:S01]  /*2f50*/  IMAD.MOV.U32 R9, RZ, RZ, R165 ;  /* 0x000000ffff097224 */ /* 0x000fe200078e00a5 */
[----:B------:R-:W-:Y:S01]  /*2f60*/  SHF.L.U64.HI R125, R127, 0x1, R0 ;  /* 0x000000017f7d7819 */ /* 0x000fe20000010200 */
[----:B------:R-:W-:Y:S01]  /*2f70*/  IMAD.SHL.U32 R80, R80, 0x2, RZ ;  /* 0x0000000250507824 */ /* 0x000fe200078e00ff */
[----:B------:R-:W-:Y:S01]  /*2f80*/  SHF.L.U64.HI R128, R129, 0x1, R128 ;  /* 0x0000000181807819 */ /* 0x000fe20000010280 */
[----:B------:R-:W-:Y:S01]  /*2f90*/  IMAD.SHL.U32 R127, R127, 0x2, RZ ;  /* 0x000000027f7f7824 */ /* 0x000fe200078e00ff */
[----:B------:R-:W-:Y:S01]  /*2fa0*/  IADD3.X R119, R120, R103, RZ, P2, !PT ;  /* 0x0000006778777210 */ /* 0x000fe200017fe4ff */
[----:B------:R-:W-:Y:S01]  /*2fb0*/  IMAD.SHL.U32 R129, R129, 0x2, RZ ;  /* 0x0000000281817824 */ /* 0x000fe200078e00ff */
[----:B------:R-:W-:Y:S01]  /*2fc0*/  SHF.R.S32.HI R155, RZ, 0x1f, R175 ;  /* 0x0000001fff9b7819 */ /* 0x000fe200000114af */
[----:B------:R-:W-:Y:S01]  /*2fd0*/  IMAD.IADD R130, R203, 0x1, R3 ;  /* 0x00000001cb827824 */ /* 0x000fe200078e0203 */
[----:B------:R-:W-:Y:S01]  /*2fe0*/  SHF.R.S32.HI R154, RZ, 0x1f, R169 ;  /* 0x0000001fff9a7819 */ /* 0x000fe200000114a9 */
[----:B------:R-:W-:Y:S01]  /*2ff0*/  IMAD.X R107, R108, 0x1, R103, P5 ;  /* 0x000000016c6b7824 */ /* 0x000fe200028e0667 */
[----:B------:R-:W-:Y:S01]  /*3000*/  SHF.R.S32.HI R152, RZ, 0x1f, R167 ;  /* 0x0000001fff987819 */ /* 0x000fe200000114a7 */
        /* <DEDUP_REMOVED lines=13> */
.L_x_1737:
[----:B------:R-:W-:Y:S01]  /*30e0*/  IMAD.SHL.U32 R14, R9, 0x40, RZ ;  /* 0x00000040090e7824 */ /* 0x000fe200078e00ff */
[----:B------:R-:W-:Y:S01]  /*30f0*/  BSSY B0, `(.L_x_1620) ;  /* 0x0000015000007945 */ /* 0x000fe20003800000 */
[----:B-----5:R-:W-:Y:S03]  /*3100*/  IMAD.MOV.U32 R133, RZ, RZ, R131 ;  /* 0x000000ffff857224 */ /* 0x020fe600078e0083 */
[----:B------:R-:W-:Y:S04]  /*3110*/  IADD3 R13, R14, -0x40, RZ ;  /* 0xffffffc00e0d7810 */ /* 0x000fe80007ffe0ff */
[----:B------:R-:W-:Y:S01]  /*3120*/  IADD3 R206, R76, -R13, RZ ;  /* 0x8000000d4cce7210 */ /* 0x000fe20007ffe0ff */
[----:B------:R-:W-:Y:S05]  /*3130*/  IMAD.IADD R208, R72, 0x1, -R13 ;  /* 0x0000000148d07824 */ /* 0x000fea00078e0a0d */
[C---:B------:R-:W-:Y:S04]  /*3140*/  ISETP.GE.AND P2, PT, R186.reuse, R208, PT ;  /* 0x000000d0ba00720c */ /* 0x040fe80003f46270 */
[----:B------:R-:W-:Y:S11]  /*3150*/  ISETP.GE.AND P2, PT, R186, R206, !P2 ;  /* 0x000000ceba00720c */ /* 0x000ff60005746270 */
[----:B------:R-:W-:Y:S02]  /*3160*/  @!UPT UIADD3 URZ, URZ, URZ, URZ ;  /* 0x0000003f3f3ff290 */ /* 0x000fe4000fffe03f */
[----:B----4-:R-:W-:-:S05]  /*3170*/  @!P2 BRA `(.L_x_1621) ;  /* 0x000000c00000a947 */ /* 0x010fca0003800000 */
        /* <DEDUP_REMOVED lines=12> */
.L_x_1621:
[----:B------:R-:W-:Y:S05]  /*3240*/  BSYNC B0 ;  /* 0x0000000000007941 */ /* 0x000fea0003800000 */
.L_x_1620:
        /* <DEDUP_REMOVED lines=21> */
.L_x_1623:
[----:B------:R-:W-:Y:S05]  /*33a0*/  BSYNC B0 ;  /* 0x0000000000007941 */ /* 0x000fea0003800000 */
.L_x_1622:
        /* <DEDUP_REMOVED lines=21> */
.L_x_1625:
[----:B------:R-:W-:Y:S05]  /*3500*/  BSYNC B0 ;  /* 0x0000000000007941 */ /* 0x000fea0003800000 */
.L_x_1624:
        /* <DEDUP_REMOVED lines=21> */
.L_x_1627:
[----:B------:R-:W-:Y:S05]  /*3660*/  BSYNC B0 ;  /* 0x0000000000007941 */ /* 0x000fea0003800000 */
.L_x_1626:
[----:B------:R-:W2:Y:S01]  /*3670*/  LD.E R15, [R20.64+0xd0] ;  /* 0x0000d006140f7980 */ /* 0x000ea2000c101900 */
[----:B------:R-:W-:Y:S03]  /*3680*/  BSSY B3, `(.L_x_1628) ;  /* 0x0000a05000037945 */ /* 0x000fe60003800000 */
[----:B------:R-:W3:Y:S01]  /*3690*/  LD.E R131, [R20.64+0x130] ;  /* 0x0001300614837980 */ /* 0x000ee2000c101900 */
        /* <DEDUP_REMOVED lines=10> */
[----:B---3--:R-:W-:Y:S01]  /*3740*/  BSSY B1, `(.L_x_1631) ;  /* 0x00000cc000017945 */ /* 0x008fe20003800000 */
[----:B------:R-:W-:-:S05]  /*3750*/  @!P2 BRA `(.L_x_1632) ;  /* 0x00000ca00000a947 */ /* 0x000fca0003800000 */
[----:B-----5:R-:W-:Y:S01]  /*3760*/  ISETP.GE.AND P0, PT, R16, R133, PT ;  /* 0x000000851000720c */ /* 0x020fe20003f06270 */
[----:B------:R-:W-:Y:S01]  /*3770*/  @!UPT UIADD3 URZ, URZ, URZ, URZ ;  /* 0x0000003f3f3ff290 */ /* 0x000fe2000fffe03f */
[----:B------:R-:W-:Y:S11]  /*3780*/  BSSY B0, `(.L_x_1633) ;  /* 0x0000030000007945 */ /* 0x000ff60003800000 */
[----:B------:R-:W-:-:S05]  /*3790*/  @P0 BRA `(.L_x_1634) ;  /* 0x000002e000000947 */ /* 0x000fca0003800000 */
[----:B------:R-:W-:Y:S01]  /*37a0*/  ISETP.GE.AND P0, PT, R16, R15, PT ;  /* 0x0000000f1000720c */ /* 0x000fe20003f06270 */
[----:B-1----:R-:W2:Y:S11]  /*37b0*/  LD.E.128 R24, [R134.64] ;  /* 0x0000000686187980 */ /* 0x002eb6000c101d00 */
        /* <DEDUP_REMOVED lines=44> */
.L_x_1634:
[----:B------:R-:W-:Y:S05]  /*3a80*/  BSYNC B0 ;  /* 0x0000000000007941 */ /* 0x000fea0003800000 */
.L_x_1633:
        /* <DEDUP_REMOVED lines=50> */
.L_x_1636:
[----:B------:R-:W-:Y:S05]  /*3db0*/  BSYNC B0 ;  /* 0x0000000000007941 */ /* 0x000fea0003800000 */
.L_x_1635:
        /* <DEDUP_REMOVED lines=50> */
.L_x_1638:
[----:B------:R-:W-:Y:S05]  /*40e0*/  BSYNC B0 ;  /* 0x0000000000007941 */ /* 0x000fea0003800000 */
.L_x_1637:
        /* <DEDUP_REMOVED lines=49> */
.L_x_1632:
[----:B------:R-:W-:Y:S05]  /*4400*/  BSYNC B1 ;  /* 0x0000000000017941 */ /* 0x000fea0003800000 */
.L_x_1631:
[C---:B------:R-:W-:Y:S01]  /*4410*/  ISETP.GE.AND P0, PT, R173.reuse, R208, PT ;  /* 0x000000d0ad00720c */ /* 0x040fe20003f06270 */
[----:B------:R-:W-:Y:S03]  /*4420*/  BSSY B1, `(.L_x_1639) ;  /* 0x00000df000017945 */ /* 0x000fe60003800000 */
[----:B------:R-:W-:Y:S11]  /*4430*/  ISETP.GE.AND P0, PT, R173, R206, !P0 ;  /* 0x000000cead00720c */ /* 0x000ff60004706270 */
[----:B------:R-:W-:Y:S02]  /*4440*/  @!UPT UIADD3 URZ, URZ, URZ, URZ ;  /* 0x0000003f3f3ff290 */ /* 0x000fe4000fffe03f */
[----:B------:R-:W-:-:S05]  /*4450*/  @!P0 BRA `(.L_x_1640) ;  /* 0x00000db000008947 */ /* 0x000fca0003800000 */
[----:B-----5:R-:W-:Y:S01]  /*4460*/  ISETP.GE.AND P0, PT, R16, R133, PT ;  /* 0x000000851000720c */ /* 0x020fe20003f06270 */
[C---:B-1----:R-:W-:Y:S01]  /*4470*/  IMAD.SHL.U32 R5, R175.reuse, 0x2, RZ ;  /* 0x00000002af057824 */ /* 0x042fe200078e00ff */
        /* <DEDUP_REMOVED lines=56> */
.L_x_1642:
[----:B------:R-:W-:Y:S05]  /*4800*/  BSYNC B0 ;  /* 0x0000000000007941 */ /* 0x000fea0003800000 */
.L_x_1641:
        /* <DEDUP_REMOVED lines=53> */
.L_x_1644:
[----:B------:R-:W-:Y:S05]  /*4b60*/  BSYNC B0 ;  /* 0x0000000000007941 */ /* 0x000fea0003800000 */
.L_x_1643:
        /* <DEDUP_REMOVED lines=53> */
.L_x_1646:
[----:B------:R-:W-:Y:S05]  /*4ec0*/  BSYNC B0 ;  /* 0x0000000000007941 */ /* 0x000fea0003800000 */
.L_x_1645:
        /* <DEDUP_REMOVED lines=52> */
.L_x_1640:
[----:B------:R-:W-:Y:S05]  /*5210*/  BSYNC B1 ;  /* 0x0000000000017941 */ /* 0x000fea0003800000 */
.L_x_1639:
        /* <DEDUP_REMOVED lines=63> */
.L_x_1650:
[----:B------:R-:W-:Y:S05]  /*5610*/  BSYNC B0 ;  /* 0x0000000000007941 */ /* 0x000fea0003800000 */
.L_x_1649:
        /* <DEDUP_REMOVED lines=53> */
.L_x_1652:
[----:B------:R-:W-:Y:S05]  /*5970*/  BSYNC B0 ;  /* 0x0000000000007941 */ /* 0x000fea0003800000 */
.L_x_1651:
        /* <DEDUP_REMOVED lines=53> */
.L_x_1654:
[----:B------:R-:W-:Y:S05]  /*5cd0*/  BSYNC B0 ;  /* 0x0000000000007941 */ /* 0x000fea0003800000 */
.L_x_1653:
        /* <DEDUP_REMOVED lines=52> */
.L_x_1648:
[----:B------:R-:W-:Y:S05]  /*6020*/  BSYNC B1 ;  /* 0x0000000000017941 */ /* 0x000fea0003800000 */
.L_x_1647:
        /* <DEDUP_REMOVED lines=20> */
[----:B------:R-:W2:Y:S03]  /*6170*/  LD.E.128 R24, [R40.64] ;  /* 0x0000000628187980 */ /* 0x000ea6000c101d00 */
        /* <DEDUP_REMOVED lines=44> */
.L_x_1658:
[----:B------:R-:W-:Y:S05]  /*6440*/  BSYNC B0 ;  /* 0x0000000000007941 */ /* 0x000fea0003800000 */
.L_x_1657:
[----:B------:R-:W-:Y:S01]  /*6450*/  ISETP.GE.AND P0, PT, R12, R133, PT ;  /* 0x000000850c00720c */ /* 0x000fe20003f06270 */
[----:B------:R-:W-:Y:S01]  /*6460*/  @!UPT UIADD3 URZ, URZ, URZ, URZ ;  /* 0x0000003f3f3ff290 */ /* 0x000fe2000fffe03f */
[----:B------:R-:W-:Y:S11]  /*6470*/  BSSY B0, `(.L_x_1659) ;  /* 0x0000033000007945 */ /* 0x000ff60003800000 */
        /* <DEDUP_REMOVED lines=50> */
.L_x_1660:
[----:B------:R-:W-:Y:S05]  /*67a0*/  BSYNC B0 ;  /* 0x0000000000007941 */ /* 0x000fea0003800000 */
.L_x_1659:
        /* <DEDUP_REMOVED lines=53> */
.L_x_1662:
[----:B------:R-:W-:Y:S05]  /*6b00*/  BSYNC B0 ;  /* 0x0000000000007941 */ /* 0x000fea0003800000 */
.L_x_1661:
        /* <DEDUP_REMOVED lines=52> */
.L_x_1656:
[----:B------:R-:W-:Y:S05]  /*6e50*/  BSYNC B1 ;  /* 0x0000000000017941 */ /* 0x000fea0003800000 */
.L_x_1655:
[----:B-1----:R-:W2:Y:S02]  /*6e60*/  LD.E R3, [R20.64+0xd0] ;  /* 0x0000d00614037980 */ /* 0x002ea4000c101900 */
[----:B--2---:R-:W-:Y:S05]  /*6e70*/  IMAD.U32 R3, R3, -0x20, RZ ;  /* 0xffffffe003037824 */ /* 0x004fea00078e00ff */
[C---:B------:R-:W-:Y:S02]  /*6e80*/  LEA R18, P1, R3.reuse, R18, 0x1 ;  /* 0x0000001203127211 */ /* 0x040fe400078208ff */
[C---:B------:R-:W-:Y:S02]  /*6e90*/  LEA R60, P0, R3.reuse, R60, 0x1 ;  /* 0x0000003c033c7211 */ /* 0x040fe400078008ff */
[C---:B------:R-:W-:Y:S02]  /*6ea0*/  LEA.HI.X.SX32 R19, R3.reuse, R19, 0x1, P1 ;  /* 0x0000001303137211 */ /* 0x040fe400008f0eff */
[----:B------:R-:W-:Y:S01]  /*6eb0*/  LEA.HI.X.SX32 R61, R3, R61, 0x1, P0 ;  /* 0x0000003d033d7211 */ /* 0x000fe200000f0eff */
[----:B------:R-:W-:-:S05]  /*6ec0*/  BRA `(.L_x_1663) ;  /* 0x0000680000007947 */ /* 0x000fca0003800000 */
.L_x_1630:
[----:B---3--:R-:W-:Y:S01]  /*6ed0*/  BSSY B2, `(.L_x_1664) ;  /* 0x0000168000027945 */ /* 0x008fe20003800000 */
        /* <DEDUP_REMOVED lines=31> */
[----:B------:R-:W3:Y:S03]  /*70d0*/  LD.E.128 R212, [R212.64] ;  /* 0x00000006d4d47980 */ /* 0x000ee6000c101d00 */
[C---:B------:R-:W-:Y:S04]  /*70e0*/  LEA R42, P0, R63.reuse, R138, 0x1 ;  /* 0x0000008a3f2a7211 */ /* 0x040fe800078008ff */
[----:B------:R-:W-:Y:S01]  /*70f0*/  LEA.HI.X.SX32 R43, R63, R139, 0x1, P0 ;  /* 0x0000008b3f2b7211 */ /* 0x000fe200000f0eff */
[----:B-1----:R-:W4:Y:S08]  /*7100*/  LD.E.128 R24, [R22.64] ;  /* 0x0000000616187980 */ /* 0x002f30000c101d00 */
[----:B--2---:R-:W2:Y:S01]  /*7110*/  LD.E.128 R64, [R42.64] ;  /* 0x000000062a407980 */ /* 0x004ea2000c101d00 */
        /* <DEDUP_REMOVED lines=52> */
.L_x_1669:
[----:B------:R-:W-:Y:S05]  /*7460*/  BSYNC B0 ;  /* 0x0000000000007941 */ /* 0x000fea0003800000 */
.L_x_1668:
[----:B-----5:R3:W-:Y:S02]  /*7470*/  ST.E.128 [R140.64], R44 ;  /* 0x0000002c8c007985 */ /* 0x0207e4000c101d06 */
.L_x_1667:
[----:B------:R-:W-:Y:S05]  /*7480*/  BSYNC B1 ;  /* 0x0000000000017941 */ /* 0x000fea0003800000 */
.L_x_1666:
[----:B------:R-:W-:Y:S01]  /*7490*/  ISETP.GE.AND P0, PT, R12, R133, PT ;  /* 0x000000850c00720c */ /* 0x000fe20003f06270 */
[----:B------:R-:W-:Y:S01]  /*74a0*/  @!UPT UIADD3 URZ, URZ, URZ, URZ ;  /* 0x0000003f3f3ff290 */ /* 0x000fe2000fffe03f */
[----:B------:R-:W-:Y:S11]  /*74b0*/  BSSY B1, `(.L_x_1670) ;  /* 0x0000057000017945 */ /* 0x000ff60003800000 */
[----:B------:R-:W-:-:S05]  /*74c0*/  @P0 BRA `(.L_x_1671) ;  /* 0x0000055000000947 */ /* 0x000fca0003800000 */
[----:B---3--:R3:W5:Y:S01]  /*74d0*/  LD.E.128 R44, [R134.64+0x80] ;  /* 0x00008006862c7980 */ /* 0x008762000c101d00 */
        /* <DEDUP_REMOVED lines=25> */
[----:B------:R-:W4:Y:S03]  /*7670*/  LD.E.128 R212, [R212.64+0x80] ;  /* 0x00008006d4d47980 */ /* 0x000f26000c101d00 */
[C---:B------:R-:W-:Y:S04]  /*7680*/  LEA R42, P0, R207.reuse, R138, 0x1 ;  /* 0x0000008acf2a7211 */ /* 0x040fe800078008ff */
[----:B------:R-:W-:Y:S01]  /*7690*/  LEA.HI.X.SX32 R43, R207, R139, 0x1, P0 ;  /* 0x0000008bcf2b7211 */ /* 0x000fe200000f0eff */
[----:B-12---:R-:W2:Y:S08]  /*76a0*/  LD.E.128 R24, [R22.64+0x80] ;  /* 0x0000800616187980 */ /* 0x006eb0000c101d00 */
[----:B---3--:R-:W3:Y:S01]  /*76b0*/  LD.E.128 R64, [R42.64+0x80] ;  /* 0x000080062a407980 */ /* 0x008ee2000c101d00 */
[C---:B----4-:R-:W-:Y:S01]  /*76c0*/  IMAD.U32 R37, R212.reuse, 0x10000, RZ ;  /* 0x00010000d4257824 */ /* 0x050fe200078e00ff */
[----:B------:R-:W-:Y:S01]  /*76d0*/  LOP3.LUT R33, R212, 0xffff0000, RZ, 0xc0, !PT ;  /* 0xffff0000d4217812 */ /* 0x000fe200078ec0ff */
[C---:B------:R-:W-:Y:S01]  /*76e0*/  IMAD.U32 R29, R214.reuse, 0x10000, RZ ;  /* 0x00010000d61d7824 */ /* 0x040fe200078e00ff */
[----:B------:R-:W-:Y:S01]  /*76f0*/  SHF.L.U32 R31, R213, 0x10, RZ ;  /* 0x00000010d51f7819 */ /* 0x000fe200000006ff */
[----:B------:R-:W-:Y:S01]  /*7700*/  @!P1 FADD.FTZ R37, -R37, -RZ ;  /* 0x800000ff25259221 */ /* 0x000fe20000010100 */
[----:B------:R-:W-:Y:S01]  /*7710*/  LOP3.LUT R30, R213, 0xffff0000, RZ, 0xc0, !PT ;  /* 0xffff0000d51e7812 */ /* 0x000fe200078ec0ff */
[----:B------:R-:W-:Y:S01]  /*7720*/  @!P1 FADD.FTZ R33, -R33, -RZ ;  /* 0x800000ff21219221 */ /* 0x000fe20000010100 */
[----:B------:R-:W-:Y:S01]  /*7730*/  LOP3.LUT R28, R214, 0xffff0000, RZ, 0xc0, !PT ;  /* 0xffff0000d61c7812 */ /* 0x000fe200078ec0ff */
[C---:B--2---:R-:W-:Y:S01]  /*7740*/  IMAD.U32 R38, R24.reuse, 0x10000, RZ ;  /* 0x0001000018267824 */ /* 0x044fe200078e00ff */
[----:B------:R-:W-:Y:S01]  /*7750*/  LOP3.LUT R36, R24, 0xffff0000, RZ, 0xc0, !PT ;  /* 0xffff000018247812 */ /* 0x000fe200078ec0ff */
[----:B------:R-:W-:Y:S01]  /*7760*/  @!P1 FADD.FTZ R31, -R31, -RZ ;  /* 0x800000ff1f1f9221 */ /* 0x000fe20000010100 */
[C---:B------:R-:W-:Y:S01]  /*7770*/  SHF.L.U32 R34, R25.reuse, 0x10, RZ ;  /* 0x0000001019227819 */ /* 0x040fe200000006ff */
[----:B------:R-:W-:Y:S01]  /*7780*/  FMUL.FTZ R0, R38, R37 ;  /* 0x0000002526007220 */ /* 0x000fe20000410000 */
[----:B------:R-:W-:Y:S01]  /*7790*/  LOP3.LUT R35, R25, 0xffff0000, RZ, 0xc0, !PT ;  /* 0xffff000019237812 */ /* 0x000fe200078ec0ff */
[----:B------:R-:W-:Y:S01]  /*77a0*/  @!P1 FADD.FTZ R30, -R30, -RZ ;  /* 0x800000ff1e1e9221 */ /* 0x000fe20000010100 */
[----:B------:R-:W-:Y:S01]  /*77b0*/  SHF.L.U32 R23, R215, 0x10, RZ ;  /* 0x00000010d7177819 */ /* 0x000fe200000006ff */
[C---:B---3--:R-:W-:Y:S01]  /*77c0*/  IMAD.U32 R40, R64.reuse, 0x10000, RZ ;  /* 0x0001000040287824 */ /* 0x048fe200078e00ff */
        /* <DEDUP_REMOVED lines=35> */
.L_x_1673:
[----:B------:R-:W-:Y:S05]  /*7a00*/  BSYNC B0 ;  /* 0x0000000000007941 */ /* 0x000fea0003800000 */
.L_x_1672:
[----:B-----5:R4:W-:Y:S02]  /*7a10*/  ST.E.128 [R140.64+0x80], R44 ;  /* 0x0000802c8c007985 */ /* 0x0209e4000c101d06 */
.L_x_1671:
[----:B------:R-:W-:Y:S05]  /*7a20*/  BSYNC B1 ;  /* 0x0000000000017941 */ /* 0x000fea0003800000 */
.L_x_1670:
[----:B------:R-:W-:Y:S01]  /*7a30*/  ISETP.GE.AND P0, PT, R11, R133, PT ;  /* 0x000000850b00720c */ /* 0x000fe20003f06270 */
[----:B------:R-:W-:Y:S01]  /*7a40*/  @!UPT UIADD3 URZ, URZ, URZ, URZ ;  /* 0x0000003f3f3ff290 */ /* 0x000fe2000fffe03f */
[----:B------:R-:W-:Y:S11]  /*7a50*/  BSSY B1, `(.L_x_1674) ;  /* 0x0000057000017945 */ /* 0x000ff60003800000 */
[----:B------:R-:W-:-:S05]  /*7a60*/  @P0 BRA `(.L_x_1675) ;  /* 0x0000055000000947 */ /* 0x000fca0003800000 */
[----:B---34-:R3:W5:Y:S01]  /*7a70*/  LD.E.128 R44, [R134.64+0x100] ;  /* 0x00010006862c7980 */ /* 0x018762000c101d00 */
        /* <DEDUP_REMOVED lines=82> */
.L_x_1677:
[----:B------:R-:W-:Y:S05]  /*7fa0*/  BSYNC B0 ;  /* 0x0000000000007941 */ /* 0x000fea0003800000 */
.L_x_1676:
[----:B-----5:R4:W-:Y:S02]  /*7fb0*/  ST.E.128 [R140.64+0x100], R44 ;  /* 0x0001002c8c007985 */ /* 0x0209e4000c101d06 */
.L_x_1675:
[----:B------:R-:W-:Y:S05]  /*7fc0*/  BSYNC B1 ;  /* 0x0000000000017941 */ /* 0x000fea0003800000 */
.L_x_1674:
[----:B------:R-:W-:Y:S11]  /*7fd0*/  ISETP.GE.AND P0, PT, R10, R133, PT ;  /* 0x000000850a00720c */ /* 0x000ff60003f06270 */
[----:B------:R-:W-:Y:S02]  /*7fe0*/  @!UPT UIADD3 URZ, URZ, URZ, URZ ;  /* 0x0000003f3f3ff290 */ /* 0x000fe4000fffe03f */
        /* <DEDUP_REMOVED lines=84> */
.L_x_1679:
[----:B------:R-:W-:Y:S05]  /*8530*/  BSYNC B0 ;  /* 0x0000000000007941 */ /* 0x000fea0003800000 */
.L_x_1678:
[----:B-----5:R4:W-:Y:S02]  /*8540*/  ST.E.128 [R140.64+0x180], R44 ;  /* 0x0001802c8c007985 */ /* 0x0209e4000c101d06 */
.L_x_1665:
[----:B------:R-:W-:Y:S05]  /*8550*/  BSYNC B2 ;  /* 0x0000000000027941 */ /* 0x000fea0003800000 */
.L_x_1664:
        /* <DEDUP_REMOVED lines=21> */
[----:B---34-:R-:W-:Y:S02]  /*86b0*/  LOP3.LUT R45, R49, 0xffff0000, RZ, 0xc0, !PT ;  /* 0xffff0000312d7812 */ /* 0x018fe400078ec0ff */
        /* <DEDUP_REMOVED lines=13> */
[----:B------:R-:W3:Y:S03]  /*8790*/  LD.E.128 R24, [R22.64] ;  /* 0x0000000616187980 */ /* 0x000ee6000c101d00 */
[----:B------:R-:W-:Y:S01]  /*87a0*/  LEA.HI.X R213, R209, R137, R54, 0x1, P0 ;  /* 0x00000089d1d57211 */ /* 0x000fe200000f0c36 */
[----:B------:R-:W-:Y:S01]  /*87b0*/  IMAD.MOV.U32 R54, RZ, RZ, RZ ;  /* 0x000000ffff367224 */ /* 0x000fe200078e00ff */
[----:B------:R-:W-:Y:S04]  /*87c0*/  @P1 IADD3 R54, -R207, RZ, RZ ;  /* 0x000000ffcf361210 */ /* 0x000fe80007ffe1ff */
[----:B------:R-:W-:Y:S01]  /*87d0*/  IADD3 R207, P0, R175, R54, RZ ;  /* 0x00000036afcf7210 */ /* 0x000fe20007f1e0ff */
[----:B------:R-:W4:Y:S03]  /*87e0*/  LD.E.128 R212, [R212.64] ;  /* 0x00000006d4d47980 */ /* 0x000f26000c101d00 */
[----:B------:R-:W-:Y:S02]  /*87f0*/  LEA.HI.X.SX32 R54, R54, R155, 0x1, P0 ;  /* 0x0000009b36367211 */ /* 0x000fe400000f0eff */
[C---:B------:R-:W-:Y:S04]  /*8800*/  LEA R62, P0, R207.reuse, R138, 0x1 ;  /* 0x0000008acf3e7211 */ /* 0x040fe800078008ff */
[----:B------:R-:W-:Y:S05]  /*8810*/  LEA.HI.X R63, R207, R139, R54, 0x1, P0 ;  /* 0x0000008bcf3f7211 */ /* 0x000fea00000f0c36 */
[----:B--2---:R-:W2:Y:S01]  /*8820*/  LD.E.128 R64, [R62.64] ;  /* 0x000000063e407980 */ /* 0x004ea2000c101d00 */
[C---:B---3--:R-:W-:Y:S01]  /*8830*/  IMAD.U32 R32, R24.reuse, 0x10000, RZ ;  /* 0x0001000018207824 */ /* 0x048fe200078e00ff */
[----:B------:R-:W-:Y:S01]  /*8840*/  LOP3.LUT R31, R24, 0xffff0000, RZ, 0xc0, !PT ;  /* 0xffff0000181f7812 */ /* 0x000fe200078ec0ff */
[C---:B------:R-:W-:Y:S01]  /*8850*/  IMAD.U32 R28, R26.reuse, 0x10000, RZ ;  /* 0x000100001a1c7824 */ /* 0x040fe200078e00ff */
[----:B------:R-:W-:Y:S01]  /*8860*/  SHF.L.U32 R29, R25, 0x10, RZ ;  /* 0x00000010191d7819 */ /* 0x000fe200000006ff */
[----:B------:R-:W-:Y:S01]  /*8870*/  IMAD.U32 R22, R27, 0x10000, RZ ;  /* 0x000100001b167824 */ /* 0x000fe200078e00ff */
[----:B------:R-:W-:Y:S02]  /*8880*/  LOP3.LUT R30, R25, 0xffff0000, RZ, 0xc0, !PT ;  /* 0xffff0000191e7812 */ /* 0x000fe400078ec0ff */
[----:B------:R-:W-:Y:S02]  /*8890*/  LOP3.LUT R24, R26, 0xffff0000, RZ, 0xc0, !PT ;  /* 0xffff00001a187812 */ /* 0x000fe400078ec0ff */
[----:B------:R-:W-:Y:S01]  /*88a0*/  LOP3.LUT R26, R27, 0xffff0000, RZ, 0xc0, !PT ;  /* 0xffff00001b1a7812 */ /* 0x000fe200078ec0ff */
[C---:B----4-:R-:W-:Y:S01]  /*88b0*/  IMAD.U32 R34, R213.reuse, 0x10000, RZ ;  /* 0x00010000d5227824 */ /* 0x050fe200078e00ff */
        /* <DEDUP_REMOVED lines=12> */
[C---:B--2---:R-:W-:Y:S01]  /*8980*/  IMAD.U32 R38, R64.reuse, 0x10000, RZ ;  /* 0x0001000040267824 */ /* 0x044fe200078e00ff */
        /* <DEDUP_REMOVED lines=30> */
.L_x_1685:
[----:B------:R-:W-:Y:S05]  /*8b70*/  BSYNC B0 ;  /* 0x0000000000007941 */ /* 0x000fea0003800000 */
.L_x_1684:
[C---:B-1----:R-:W-:Y:S04]  /*8b80*/  LEA R2, P0, R236.reuse, R140, 0x1 ;  /* 0x0000008cec027211 */ /* 0x042fe800078008ff */
[----:B------:R-:W-:Y:S05]  /*8b90*/  LEA.HI.X R3, R236, R141, R237, 0x1, P0 ;  /* 0x0000008dec037211 */ /* 0x000fea00000f0ced */
[----:B-----5:R1:W-:Y:S04]  /*8ba0*/  ST.E.128 [R2.64], R48 ;  /* 0x0000003002007985 */ /* 0x0203e8000c101d06 */
.L_x_1683:
[----:B------:R-:W-:Y:S05]  /*8bb0*/  BSYNC B1 ;  /* 0x0000000000017941 */ /* 0x000fea0003800000 */
.L_x_1682:
        /* <DEDUP_REMOVED lines=92> */
.L_x_1689:
[----:B------:R-:W-:Y:S05]  /*9180*/  BSYNC B0 ;  /* 0x0000000000007941 */ /* 0x000fea0003800000 */
.L_x_1688:
[C---:B------:R-:W-:Y:S04]  /*9190*/  LEA R2, P0, R99.reuse, R140, 0x1 ;  /* 0x0000008c63027211 */ /* 0x040fe800078008ff */
[----:B------:R-:W-:Y:S05]  /*91a0*/  LEA.HI.X R3, R99, R141, R100, 0x1, P0 ;  /* 0x0000008d63037211 */ /* 0x000fea00000f0c64 */
[----:B-----5:R1:W-:Y:S04]  /*91b0*/  ST.E.128 [R2.64], R48 ;  /* 0x0000003002007985 */ /* 0x0203e8000c101d06 */
.L_x_1687:
[----:B------:R-:W-:Y:S05]  /*91c0*/  BSYNC B1 ;  /* 0x0000000000017941 */ /* 0x000fea0003800000 */
.L_x_1686:
        /* <DEDUP_REMOVED lines=92> */
.L_x_1693:
[----:B------:R-:W-:Y:S05]  /*9790*/  BSYNC B0 ;  /* 0x0000000000007941 */ /* 0x000fea0003800000 */
.L_x_1692:
[C---:B------:R-:W-:Y:S04]  /*97a0*/  LEA R2, P0, R95.reuse, R140, 0x1 ;  /* 0x0000008c5f027211 */ /* 0x040fe800078008ff */
[----:B------:R-:W-:Y:S05]  /*97b0*/  LEA.HI.X R3, R95, R141, R96, 0x1, P0 ;  /* 0x0000008d5f037211 */ /* 0x000fea00000f0c60 */
[----:B-----5:R1:W-:Y:S04]  /*97c0*/  ST.E.128 [R2.64], R48 ;  /* 0x0000003002007985 */ /* 0x0203e8000c101d06 */
.L_x_1691:
[----:B------:R-:W-:Y:S05]  /*97d0*/  BSYNC B1 ;  /* 0x0000000000017941 */ /* 0x000fea0003800000 */
.L_x_1690:
[----:B------:R-:W-:Y:S11]  /*97e0*/  ISETP.GE.AND P0, PT, R10, R133, PT ;  /* 0x000000850a00720c */ /* 0x000ff60003f06270 */
[----:B------:R-:W-:Y:S02]  /*97f0*/  @!UPT UIADD3 URZ, URZ, URZ, URZ ;  /* 0x0000003f3f3ff290 */ /* 0x000fe4000fffe03f */
        /* <DEDUP_REMOVED lines=89> */
.L_x_1695:
[----:B------:R-:W-:Y:S05]  /*9d90*/  BSYNC B0 ;  /* 0x0000000000007941 */ /* 0x000fea0003800000 */
.L_x_1694:
[C---:B------:R-:W-:Y:S04]  /*9da0*/  LEA R2, P0, R89.reuse, R140, 0x1 ;  /* 0x0000008c59027211 */ /* 0x040fe800078008ff */
[----:B------:R-:W-:Y:S05]  /*9db0*/  LEA.HI.X R3, R89, R141, R90, 0x1, P0 ;  /* 0x0000008d59037211 */ /* 0x000fea00000f0c5a */
[----:B-----5:R1:W-:Y:S04]  /*9dc0*/  ST.E.128 [R2.64], R48 ;  /* 0x0000003002007985 */ /* 0x0203e8000c101d06 */
.L_x_1681:
[----:B------:R-:W-:Y:S05]  /*9dd0*/  BSYNC B2 ;  /* 0x0000000000027941 */ /* 0x000fea0003800000 */
.L_x_1680:
        /* <DEDUP_REMOVED lines=97> */
.L_x_1701:
[----:B------:R-:W-:Y:S05]  /*a3f0*/  BSYNC B0 ;  /* 0x0000000000007941 */ /* 0x000fea0003800000 */
.L_x_1700:
[C---:B------:R-:W-:Y:S04]  /*a400*/  LEA R2, P0, R101.reuse, R140, 0x1 ;  /* 0x0000008c65027211 */ /* 0x040fe800078008ff */
[----:B------:R-:W-:Y:S05]  /*a410*/  LEA.HI.X R3, R101, R141, R102, 0x1, P0 ;  /* 0x0000008d65037211 */ /* 0x000fea00000f0c66 */
[----:B-----5:R1:W-:Y:S04]  /*a420*/  ST.E.128 [R2.64], R48 ;  /* 0x0000003002007985 */ /* 0x0203e8000c101d06 */
.L_x_1699:
[----:B------:R-:W-:Y:S05]  /*a430*/  BSYNC B1 ;  /* 0x0000000000017941 */ /* 0x000fea0003800000 */
.L_x_1698:
        /* <DEDUP_REMOVED lines=28> */
[----:B-1----:R-:W-:Y:S02]  /*a600*/  LEA R212, P0, R209, R136, 0x1 ;  /* 0x00000088d1d47211 */ /* 0x002fe400078008ff */
[-C--:B------:R-:W-:Y:S01]  /*a610*/  LEA.HI.X.SX32 R54, R211, R150.reuse, 0x1, P2 ;  /* 0x00000096d3367211 */ /* 0x080fe200010f0eff */
        /* <DEDUP_REMOVED lines=62> */
.L_x_1705:
[----:B------:R-:W-:Y:S05]  /*aa00*/  BSYNC B0 ;  /* 0x0000000000007941 */ /* 0x000fea0003800000 */
.L_x_1704:
[C---:B------:R-:W-:Y:S04]  /*aa10*/  LEA R2, P0, R97.reuse, R140, 0x1 ;  /* 0x0000008c61027211 */ /* 0x040fe800078008ff */
[----:B------:R-:W-:Y:S05]  /*aa20*/  LEA.HI.X R3, R97, R141, R98, 0x1, P0 ;  /* 0x0000008d61037211 */ /* 0x000fea00000f0c62 */
[----:B-----5:R1:W-:Y:S04]  /*aa30*/  ST.E.128 [R2.64], R48 ;  /* 0x0000003002007985 */ /* 0x0203e8000c101d06 */
.L_x_1703:
[----:B------:R-:W-:Y:S05]  /*aa40*/  BSYNC B1 ;  /* 0x0000000000017941 */ /* 0x000fea0003800000 */
.L_x_1702:
        /* <DEDUP_REMOVED lines=30> */
[----:B------:R-:W-:Y:S01]  /*ac30*/  IMAD.MOV.U32 R209, RZ, RZ, RZ ;  /* 0x000000ffffd17224 */ /* 0x000fe200078e00ff */
[----:B------:R-:W-:Y:S01]  /*ac40*/  @P1 IADD3 R209, -R54, RZ, RZ ;  /* 0x000000ff36d11210 */ /* 0x000fe20007ffe1ff */
[----:B------:R-:W3:Y:S01]  /*ac50*/  LD.E.128 R24, [R22.64] ;  /* 0x0000000616187980 */ /* 0x000ee2000c101d00 */
[----:B------:R-:W-:Y:S02]  /*ac60*/  LEA.HI.X R213, R207, R137, R210, 0x1, P0 ;  /* 0x00000089cfd57211 */ /* 0x000fe400000f0cd2 */
[----:B------:R-:W-:Y:S04]  /*ac70*/  IADD3 R207, P0, R160, R209, RZ ;  /* 0x000000d1a0cf7210 */ /* 0x000fe80007f1e0ff */
[----:B------:R-:W-:Y:S01]  /*ac80*/  LEA.HI.X.SX32 R54, R209, R148, 0x1, P0 ;  /* 0x00000094d1367211 */ /* 0x000fe200000f0eff */
[----:B------:R-:W4:Y:S01]  /*ac90*/  LD.E.128 R212, [R212.64] ;  /* 0x00000006d4d47980 */ /* 0x000f22000c101d00 */
        /* <DEDUP_REMOVED lines=21> */
[C---:B--2---:R-:W-:Y:S01]  /*adf0*/  LOP3.LUT R40, R64.reuse, 0xffff0000, RZ, 0xc0, !PT ;  /* 0xffff000040287812 */ /* 0x044fe200078ec0ff */
[----:B------:R-:W-:Y:S01]  /*ae00*/  IMAD.U32 R38, R64, 0x10000, RZ ;  /* 0x0001000040267824 */ /* 0x000fe200078e00ff */
[----:B------:R-:W-:Y:S01]  /*ae10*/  SHF.L.U32 R25, R215, 0x10, RZ ;  /* 0x00000010d7197819 */ /* 0x000fe200000006ff */
        /* <DEDUP_REMOVED lines=31> */
.L_x_1709:
[----:B------:R-:W-:Y:S05]  /*b010*/  BSYNC B0 ;  /* 0x0000000000007941 */ /* 0x000fea0003800000 */
.L_x_1708:
[C---:B------:R-:W-:Y:S04]  /*b020*/  LEA R2, P0, R93.reuse, R140, 0x1 ;  /* 0x0000008c5d027211 */ /* 0x040fe800078008ff */
[----:B------:R-:W-:Y:S05]  /*b030*/  LEA.HI.X R3, R93, R141, R94, 0x1, P0 ;  /* 0x0000008d5d037211 */ /* 0x000fea00000f0c5e */
[----:B-----5:R1:W-:Y:S04]  /*b040*/  ST.E.128 [R2.64], R48 ;  /* 0x0000003002007985 */ /* 0x0203e8000c101d06 */
.L_x_1707:
[----:B------:R-:W-:Y:S05]  /*b050*/  BSYNC B1 ;  /* 0x0000000000017941 */ /* 0x000fea0003800000 */
.L_x_1706:
        /* <DEDUP_REMOVED lines=91> */
.L_x_1711:
[----:B------:R-:W-:Y:S05]  /*b610*/  BSYNC B0 ;  /* 0x0000000000007941 */ /* 0x000fea0003800000 */
.L_x_1710:
[C---:B------:R-:W-:Y:S04]  /*b620*/  LEA R2, P0, R87.reuse, R140, 0x1 ;  /* 0x0000008c57027211 */ /* 0x040fe800078008ff */
[----:B------:R-:W-:Y:S05]  /*b630*/  LEA.HI.X R3, R87, R141, R88, 0x1, P0 ;  /* 0x0000008d57037211 */ /* 0x000fea00000f0c58 */
[----:B-----5:R1:W-:Y:S04]  /*b640*/  ST.E.128 [R2.64], R48 ;  /* 0x0000003002007985 */ /* 0x0203e8000c101d06 */
.L_x_1697:
[----:B------:R-:W-:Y:S05]  /*b650*/  BSYNC B2 ;  /* 0x0000000000027941 */ /* 0x000fea0003800000 */
.L_x_1696:
        /* <DEDUP_REMOVED lines=14> */
[----:B-1----:R1:W5:Y:S01]  /*b740*/  LD.E.128 R48, [R210.64] ;  /* 0x00000006d2307980 */ /* 0x002362000c101d00 */
        /* <DEDUP_REMOVED lines=83> */
.L_x_1717:
[----:B------:R-:W-:Y:S05]  /*bc80*/  BSYNC B0 ;  /* 0x0000000000007941 */ /* 0x000fea0003800000 */
.L_x_1716:
[----:B------:R-:W-:Y:S02]  /*bc90*/  IMAD R0, R69, 0x60, RZ ;  /* 0x0000006045007824 */ /* 0x000fe400078e02ff */
[----:B------:R-:W-:Y:S05]  /*bca0*/  IMAD.WIDE.U32 R2, R68, 0x60, R140 ;  /* 0x0000006044027825 */ /* 0x000fea00078e008c */
[----:B------:R-:W-:Y:S05]  /*bcb0*/  IADD3 R3, R3, R0, RZ ;  /* 0x0000000003037210 */ /* 0x000fea0007ffe0ff */
[----:B-----5:R1:W-:Y:S02]  /*bcc0*/  ST.E.128 [R2.64], R48 ;  /* 0x0000003002007985 */ /* 0x0203e4000c101d06 */
.L_x_1715:
[----:B------:R-:W-:Y:S05]  /*bcd0*/  BSYNC B1 ;  /* 0x0000000000017941 */ /* 0x000fea0003800000 */
.L_x_1714:
        /* <DEDUP_REMOVED lines=92> */
.L_x_1721:
[----:B------:R-:W-:Y:S05]  /*c2a0*/  BSYNC B0 ;  /* 0x0000000000007941 */ /* 0x000fea0003800000 */
.L_x_1720:
[C---:B------:R-:W-:Y:S04]  /*c2b0*/  LEA R2, P0, R92.reuse, R140, 0x1 ;  /* 0x0000008c5c027211 */ /* 0x040fe800078008ff */
[----:B------:R-:W-:Y:S05]  /*c2c0*/  LEA.HI.X R3, R92, R141, R91, 0x1, P0 ;  /* 0x0000008d5c037211 */ /* 0x000fea00000f0c5b */
[----:B-----5:R1:W-:Y:S04]  /*c2d0*/  ST.E.128 [R2.64], R48 ;  /* 0x0000003002007985 */ /* 0x0203e8000c101d06 */
.L_x_1719:
[----:B------:R-:W-:Y:S05]  /*c2e0*/  BSYNC B1 ;  /* 0x0000000000017941 */ /* 0x000fea0003800000 */
.L_x_1718:
        /* <DEDUP_REMOVED lines=92> */
.L_x_1725:
[----:B------:R-:W-:Y:S05]  /*c8b0*/  BSYNC B0 ;  /* 0x0000000000007941 */ /* 0x000fea0003800000 */
.L_x_1724:
[C---:B------:R-:W-:Y:S04]  /*c8c0*/  LEA R2, P0, R86.reuse, R140, 0x1 ;  /* 0x0000008c56027211 */ /* 0x040fe800078008ff */
[----:B------:R-:W-:Y:S05]  /*c8d0*/  LEA.HI.X R3, R86, R141, R85, 0x1, P0 ;  /* 0x0000008d56037211 */ /* 0x000fea00000f0c55 */
[----:B-----5:R1:W-:Y:S04]  /*c8e0*/  ST.E.128 [R2.64], R48 ;  /* 0x0000003002007985 */ /* 0x0203e8000c101d06 */
.L_x_1723:
[----:B------:R-:W-:Y:S05]  /*c8f0*/  BSYNC B1 ;  /* 0x0000000000017941 */ /* 0x000fea0003800000 */
.L_x_1722:
        /* <DEDUP_REMOVED lines=16> */
[C---:B------:R-:W-:Y:S01]  /*ca00*/  IMAD.U32 R28, R25.reuse, 0x10000, RZ ;  /* 0x00010000191c7824 */ /* 0x040fe200078e00ff */
        /* <DEDUP_REMOVED lines=12> */
[C---:B---34-:R-:W-:Y:S01]  /*cad0*/  LEA R44, P0, R29.reuse, R136, 0x1 ;  /* 0x000000881d2c7211 */ /* 0x058fe200078008ff */
[----:B------:R-:W3:Y:S03]  /*cae0*/  LD.E.128 R4, [R2.64] ;  /* 0x0000000602047980 */ /* 0x000ee6000c101d00 */
[----:B------:R-:W-:Y:S02]  /*caf0*/  LEA.HI.X R45, R29, R137, R0, 0x1, P0 ;  /* 0x000000891d2d7211 */ /* 0x000fe400000f0c00 */
[----:B------:R-:W-:Y:S04]  /*cb00*/  IADD3 R29, P0, R156, R31, RZ ;  /* 0x0000001f9c1d7210 */ /* 0x000fe80007f1e0ff */
[----:B------:R-:W4:Y:S01]  /*cb10*/  LD.E.128 R44, [R44.64] ;  /* 0x000000062c2c7980 */ /* 0x000f22000c101d00 */
[----:B------:R-:W-:Y:S01]  /*cb20*/  LEA.HI.X.SX32 R0, R31, R144, 0x1, P0 ;  /* 0x000000901f007211 */ /* 0x000fe200000f0eff */
[----:B------:R-:W-:Y:S01]  /*cb30*/  IMAD.U32 R31, R24, 0x10000, RZ ;  /* 0x00010000181f7824 */ /* 0x000fe200078e00ff */
[C---:B------:R-:W-:Y:S04]  /*cb40*/  LEA R22, P0, R29.reuse, R138, 0x1 ;  /* 0x0000008a1d167211 */ /* 0x040fe800078008ff */
[----:B------:R-:W-:Y:S05]  /*cb50*/  LEA.HI.X R23, R29, R139, R0, 0x1, P0 ;  /* 0x0000008b1d177211 */ /* 0x000fea00000f0c00 */
[----:B--2---:R1:W2:Y:S01]  /*cb60*/  LD.E.128 R40, [R22.64] ;  /* 0x0000000616287980 */ /* 0x0042a2000c101d00 */
[C---:B---3--:R-:W-:Y:S01]  /*cb70*/  IMAD.U32 R8, R7.reuse, 0x10000, RZ ;  /* 0x0001000007087824 */ /* 0x048fe200078e00ff */
[----:B-1----:R-:W-:Y:S01]  /*cb80*/  LOP3.LUT R22, R7, 0xffff0000, RZ, 0xc0, !PT ;  /* 0xffff000007167812 */ /* 0x002fe200078ec0ff */
[C---:B------:R-:W-:Y:S01]  /*cb90*/  IMAD.U32 R0, R4.reuse, 0x10000, RZ ;  /* 0x0001000004007824 */ /* 0x040fe200078e00ff */
[----:B------:R-:W-:Y:S02]  /*cba0*/  LOP3.LUT R2, R4, 0xffff0000, RZ, 0xc0, !PT ;  /* 0xffff000004027812 */ /* 0x000fe400078ec0ff */
[C---:B------:R-:W-:Y:S02]  /*cbb0*/  SHF.L.U32 R3, R5.reuse, 0x10, RZ ;  /* 0x0000001005037819 */ /* 0x040fe400000006ff */
[----:B------:R-:W-:Y:S01]  /*cbc0*/  LOP3.LUT R4, R5, 0xffff0000, RZ, 0xc0, !PT ;  /* 0xffff000005047812 */ /* 0x000fe200078ec0ff */
[----:B------:R-:W-:Y:S01]  /*cbd0*/  IMAD.U32 R5, R6, 0x10000, RZ ;  /* 0x0001000006057824 */ /* 0x000fe200078e00ff */
[----:B----4-:R-:W-:Y:S01]  /*cbe0*/  SHF.L.U32 R29, R44, 0x10, RZ ;  /* 0x000000102c1d7819 */ /* 0x010fe200000006ff */
        /* <DEDUP_REMOVED lines=13> */
[C---:B--2---:R-:W-:Y:S01]  /*ccc0*/  LOP3.LUT R34, R43.reuse, 0xffff0000, RZ, 0xc0, !PT ;  /* 0xffff00002b227812 */ /* 0x044fe200078ec0ff */
        /* <DEDUP_REMOVED lines=30> */
.L_x_1727:
[----:B------:R-:W-:Y:S05]  /*ceb0*/  BSYNC B0 ;  /* 0x0000000000007941 */ /* 0x000fea0003800000 */
.L_x_1726:
[C---:B-1----:R-:W-:Y:S04]  /*cec0*/  LEA R2, P0, R84.reuse, R140, 0x1 ;  /* 0x0000008c54027211 */ /* 0x042fe800078008ff */
[----:B------:R-:W-:Y:S05]  /*ced0*/  LEA.HI.X R3, R84, R141, R83, 0x1, P0 ;  /* 0x0000008d54037211 */ /* 0x000fea00000f0c53 */
[----:B-----5:R1:W-:Y:S04]  /*cee0*/  ST.E.128 [R2.64], R24 ;  /* 0x0000001802007985 */ /* 0x0203e8000c101d06 */
.L_x_1713:
[----:B------:R-:W-:Y:S05]  /*cef0*/  BSYNC B2 ;  /* 0x0000000000027941 */ /* 0x000fea0003800000 */
.L_x_1712:
[----:B-12---:R-:W2:Y:S02]  /*cf00*/  LD.E R3, [R20.64+0xd0] ;  /* 0x0000d00614037980 */ /* 0x006ea4000c101900 */
[----:B--2---:R-:W-:Y:S05]  /*cf10*/  IMAD.U32 R3, R3, -0x20, RZ ;  /* 0xffffffe003037824 */ /* 0x004fea00078e00ff */
[C---:B------:R-:W-:Y:S02]  /*cf20*/  LEA R138, P1, R3.reuse, R138, 0x1 ;  /* 0x0000008a038a7211 */ /* 0x040fe400078208ff */
[C---:B------:R-:W-:Y:S02]  /*cf30*/  LEA R136, P0, R3.reuse, R136, 0x1 ;  /* 0x0000008803887211 */ /* 0x040fe400078008ff */
[C---:B------:R-:W-:Y:S02]  /*cf40*/  LEA.HI.X.SX32 R139, R3.reuse, R139, 0x1, P1 ;  /* 0x0000008b038b7211 */ /* 0x040fe400008f0eff */
[----:B------:R-:W-:Y:S01]  /*cf50*/  LEA.HI.X.SX32 R137, R3, R137, 0x1, P0 ;  /* 0x0000008903897211 */ /* 0x000fe200000f0eff */
[----:B------:R-:W-:-:S05]  /*cf60*/  BRA `(.L_x_1663) ;  /* 0x0000076000007947 */ /* 0x000fca0003800000 */
.L_x_1629:
[----:B------:R-:W-:Y:S01]  /*cf70*/  BSSY B0, `(.L_x_1728) ;  /* 0x000000e000007945 */ /* 0x000fe20003800000 */
[----:B------:R-:W-:-:S05]  /*cf80*/  @!P2 BRA `(.L_x_1729) ;  /* 0x000000c00000a947 */ /* 0x000fca0003800000 */
[----:B------:R-:W-:Y:S02]  /*cf90*/  ISETP.NE.AND P1, PT, R174, RZ, PT ;  /* 0x000000ffae00720c */ /* 0x000fe40003f25270 */
[----:B------:R-:W-:Y:S11]  /*cfa0*/  ISETP.NE.AND P0, PT, R172, RZ, PT ;  /* 0x000000ffac00720c */ /* 0x000ff60003f05270 */
[----:B-1----:R-:W2:Y:S04]  /*cfb0*/  @P1 LD.E.128 R4, [R134.64] ;  /* 0x0000000686041980 */ /* 0x002ea8000c101d00 */
        /* <DEDUP_REMOVED lines=9> */
.L_x_1729:
[----:B------:R-:W-:Y:S05]  /*d050*/  BSYNC B0 ;  /* 0x0000000000007941 */ /* 0x000fea0003800000 */
.L_x_1728:
        /* <DEDUP_REMOVED lines=8> */
[----:B-1----:R-:W-:Y:S02]  /*d0e0*/  @P3 LEA R2, P1, R236, R140, 0x1 ;  /* 0x0000008cec023211 */ /* 0x002fe400078208ff */
        /* <DEDUP_REMOVED lines=24> */
.L_x_1731:
[----:B------:R-:W-:Y:S05]  /*d270*/  BSYNC B0 ;  /* 0x0000000000007941 */ /* 0x000fea0003800000 */
.L_x_1730:
[C---:B------:R-:W-:Y:S01]  /*d280*/  ISETP.GE.AND P0, PT, R171.reuse, R208, PT ;  /* 0x000000d0ab00720c */ /* 0x040fe20003f06270 */
[----:B------:R-:W-:Y:S03]  /*d290*/  BSSY B0, `(.L_x_1732) ;  /* 0x0000020000007945 */ /* 0x000fe60003800000 */
[----:B------:R-:W-:Y:S11]  /*d2a0*/  ISETP.GE.AND P0, PT, R171, R206, !P0 ;  /* 0x000000ceab00720c */ /* 0x000ff60004706270 */
[----:B------:R-:W-:Y:S02]  /*d2b0*/  @!UPT UIADD3 URZ, URZ, URZ, URZ ;  /* 0x0000003f3f3ff290 */ /* 0x000fe4000fffe03f */
[----:B------:R-:W-:-:S05]  /*d2c0*/  @!P0 BRA `(.L_x_1733) ;  /* 0x000001c000008947 */ /* 0x000fca0003800000 */
[----:B------:R-:W-:Y:S02]  /*d2d0*/  ISETP.NE.AND P3, PT, R174, RZ, PT ;  /* 0x000000ffae00720c */ /* 0x000fe40003f65270 */
[----:B------:R-:W-:Y:S11]  /*d2e0*/  ISETP.NE.AND P2, PT, R172, RZ, PT ;  /* 0x000000ffac00720c */ /* 0x000ff60003f45270 */
[C---:B-1----:R-:W-:Y:S02]  /*d2f0*/  @P3 LEA R22, P0, R116.reuse, R134, 0x1 ;  /* 0x0000008674163211 */ /* 0x042fe400078008ff */
[C---:B------:R-:W-:Y:S02]  /*d300*/  @P3 LEA R2, P1, R101.reuse, R140, 0x1 ;  /* 0x0000008c65023211 */ /* 0x040fe400078208ff */
        /* <DEDUP_REMOVED lines=24> */
.L_x_1733:
[----:B------:R-:W-:Y:S05]  /*d490*/  BSYNC B0 ;  /* 0x0000000000007941 */ /* 0x000fea0003800000 */
.L_x_1732:
[C---:B------:R-:W-:Y:S04]  /*d4a0*/  ISETP.GE.AND P0, PT, R168.reuse, R208, PT ;  /* 0x000000d0a800720c */ /* 0x040fe80003f06270 */
[----:B------:R-:W-:Y:S11]  /*d4b0*/  ISETP.GE.AND P0, PT, R168, R206, !P0 ;  /* 0x000000cea800720c */ /* 0x000ff60004706270 */
[----:B------:R-:W-:Y:S02]  /*d4c0*/  @!UPT UIADD3 URZ, URZ, URZ, URZ ;  /* 0x0000003f3f3ff290 */ /* 0x000fe4000fffe03f */
[----:B------:R-:W-:-:S05]  /*d4d0*/  @!P0 BRA `(.L_x_1663) ;  /* 0x000001f000008947 */ /* 0x000fca0003800000 */
[----:B------:R-:W-:Y:S02]  /*d4e0*/  ISETP.NE.AND P1, PT, R174, RZ, PT ;  /* 0x000000ffae00720c */ /* 0x000fe40003f25270 */
[----:B------:R-:W-:Y:S02]  /*d4f0*/  ISETP.NE.AND P2, PT, R172, RZ, PT ;  /* 0x000000ffac00720c */ /* 0x000fe40003f45270 */
[----:B------:R-:W-:Y:S09]  /*d500*/  ISETP.NE.AND P3, PT, R170, RZ, PT ;  /* 0x000000ffaa00720c */ /* 0x000ff20003f65270 */
[----:B-1----:R-:W-:Y:S04]  /*d510*/  @P1 IMAD.WIDE.U32 R2, R204, 0x60, R134 ;  /* 0x00000060cc021825 */ /* 0x002fe800078e0086 */
[----:B------:R-:W-:Y:S02]  /*d520*/  @P1 IMAD R0, R205, 0x60, RZ ;  /* 0x00000060cd001824 */ /* 0x000fe400078e02ff */
[----:B------:R-:W-:Y:S04]  /*d530*/  @P1 IMAD.WIDE.U32 R22, R68, 0x60, R140 ;  /* 0x0000006044161825 */ /* 0x000fe800078e008c */
        /* <DEDUP_REMOVED lines=25> */
.L_x_1663:
[----:B------:R-:W-:Y:S05]  /*d6d0*/  BSYNC B3 ;  /* 0x0000000000037941 */ /* 0x000fea0003800000 */
.L_x_1628:
[----:B------:R-:W-:Y:S01]  /*d6e0*/  ISETP.NE.U32.AND P1, PT, R246, RZ, PT ;  /* 0x000000fff600720c */ /* 0x000fe20003f25070 */
[----:B-12---:R-:W2:Y:S01]  /*d6f0*/  LD.E R3, [R20.64+0x128] ;  /* 0x0001280614037980 */ /* 0x006ea2000c101900 */
[----:B------:R-:W-:Y:S02]  /*d700*/  BSSY B0, `(.L_x_1734) ;  /* 0x000005f000007945 */ /* 0x000fe40003800000 */
[----:B------:R-:W-:Y:S01]  /*d710*/  ISETP.NE.AND.EX P1, PT, R247, RZ, PT, P1 ;  /* 0x000000fff700720c */ /* 0x000fe20003f25310 */
[----:B--2---:R-:W-:Y:S05]  /*d720*/  IMAD.U32 R3, R3, -0x40, RZ ;  /* 0xffffffc003037824 */ /* 0x004fea00078e00ff */
[C---:B---3--:R-:W-:Y:S04]  /*d730*/  LEA R134, P0, R3.reuse, R134, 0x1 ;  /* 0x0000008603867211 */ /* 0x048fe800078008ff */
        /* <DEDUP_REMOVED lines=9> */
[----:B------:R-:W3:Y:S06]  /*d7d0*/  LD.E.64 R26, [R20.64+0x40] ;  /* 0x00004006141a7980 */ /* 0x000eec000c101b00 */
[----:B----4-:R-:W4:Y:S01]  /*d7e0*/  LD.E.64 R24, [R20.64+0x20] ;  /* 0x0000200614187980 */ /* 0x010f22000c101b00 */
        /* <DEDUP_REMOVED lines=47> */
[-C--:B---3--:R-:W-:Y:S01]  /*dae0*/  IMAD R4, R27, R0.reuse, RZ ;  /* 0x000000001b047224 */ /* 0x088fe200078e02ff */
[----:B------:R-:W-:Y:S01]  /*daf0*/  SHF.R.S32.HI R3, RZ, 0x1f, R0 ;  /* 0x0000001fff037819 */ /* 0x000fe20000011400 */
[C---:B-1----:R-:W-:Y:S04]  /*db00*/  IMAD.WIDE.U32 R28, R26.reuse, R0, RZ ;  /* 0x000000001a1c7225 */ /* 0x042fe800078e00ff */
[----:B--2---:R-:W-:Y:S02]  /*db10*/  IMAD.IADD R6, R5, 0x1, -R6 ;  /* 0x0000000105067824 */ /* 0x004fe400078e0a06 */
[----:B------:R-:W-:Y:S02]  /*db20*/  IMAD R5, R26, R3, R4 ;  /* 0x000000031a057224 */ /* 0x000fe400078e0204 */
[-C--:B----4-:R-:W-:Y:S01]  /*db30*/  IMAD R4, R25, R6.reuse, RZ ;  /* 0x0000000619047224 */ /* 0x090fe200078e02ff */
        /* <DEDUP_REMOVED lines=19> */
.L_x_1735:
[----:B------:R-:W2:Y:S04]  /*dc70*/  LD.E R5, [R20.64+0x40] ;  /* 0x0000400614057980 */ /* 0x000ea8000c101900 */
[----:B------:R-:W3:Y:S02]  /*dc80*/  LD.E R3, [R20.64+0x38] ;  /* 0x0000380614037980 */ /* 0x000ee4000c101900 */
[----:B---3--:R-:W-:Y:S02]  /*dc90*/  IMAD.U32 R3, R3, -0x40, RZ ;  /* 0xffffffc003037824 */ /* 0x008fe400078e00ff */
[----:B--2---:R-:W-:Y:S03]  /*dca0*/  IMAD.U32 R5, R5, -0x40, RZ ;  /* 0xffffffc005057824 */ /* 0x004fe600078e00ff */
[----:B----4-:R-:W-:Y:S02]  /*dcb0*/  LEA R140, P0, R3, R140, 0x1 ;  /* 0x0000008c038c7211 */ /* 0x010fe400078008ff */
[----:B------:R-:W-:Y:S02]  /*dcc0*/  LEA R142, P1, R5, R142, 0x1 ;  /* 0x0000008e058e7211 */ /* 0x000fe400078208ff */
[----:B------:R-:W-:Y:S02]  /*dcd0*/  LEA.HI.X.SX32 R141, R3, R141, 0x1, P0 ;  /* 0x0000008d038d7211 */ /* 0x000fe400000f0eff */
[----:B------:R-:W-:Y:S04]  /*dce0*/  LEA.HI.X.SX32 R143, R5, R143, 0x1, P1 ;  /* 0x0000008f058f7211 */ /* 0x000fe800008f0eff */
.L_x_1736:
[----:B------:R-:W-:Y:S05]  /*dcf0*/  BSYNC B0 ;  /* 0x0000000000007941 */ /* 0x000fea0003800000 */
.L_x_1734:
[----:B------:R-:W-:Y:S04]  /*dd00*/  IADD3 R9, R9, -0x1, RZ ;  /* 0xffffffff09097810 */ /* 0x000fe80007ffe0ff */
[----:B------:R-:W-:Y:S11]  /*dd10*/  ISETP.GT.AND P0, PT, R9, R104, PT ;  /* 0x000000680900720c */ /* 0x000ff60003f04270 */
[----:B------:R-:W-:Y:S02]  /*dd20*/  @!UPT UIADD3 URZ, URZ, URZ, URZ ;  /* 0x0000003f3f3ff290 */ /* 0x000fe4000fffe03f */
[----:B------:R-:W-:-:S05]  /*dd30*/  @P0 BRA `(.L_x_1737) ;  /* 0xffff53a000000947 */ /* 0x000fca000383ffff */
.L_x_1619:
[----:B-1----:R-:W-:Y:S01]  /*dd40*/  WARPSYNC 0xffffffff ;  /* 0xffffffff00007948 */ /* 0x002fe20003800000 */
        /* <DEDUP_REMOVED lines=10> */
[----:B------:R-:W3:Y:S04]  /*ddf0*/  LD.E.U8 R0, [R20.64+0x1b3] ;  /* 0x0001b30614007980 */ /* 0x000ee8000c101100 */
[----:B------:R1:W5:Y:S04]  /*de00*/  LD.E R9, [R20.64+0xc0] ;  /* 0x0000c00614097980 */ /* 0x000368000c101900 */
[----:B------:R1:W5:Y:S04]  /*de10*/  LD.E.64 R40, [R20.64+0x148] ;  /* 0x0001480614287980 */ /* 0x000368000c101b00 */
[----:B------:R1:W5:Y:S01]  /*de20*/  LD.E.64 R22, [R20.64+0x150] ;  /* 0x0001500614167980 */ /* 0x000362000c101b00 */
[----:B--2---:R-:W-:-:S04]  /*de30*/  ISETP.NE.U32.AND P1, PT, R2, RZ, PT ;  /* 0x000000ff0200720c */ /* 0x004fc80003f25070 */
[----:B------:R-:W-:-:S13]  /*de40*/  ISETP.NE.AND.EX P1, PT, R3, RZ, PT, P1 ;  /* 0x000000ff0300720c */ /* 0x000fda0003f25310 */
[----:B-----5:R-:W-:-:S04]  /*de50*/  @P1 LEA R18, P0, R245, R2, 0x2 ;  /* 0x00000002f5121211 */ /* 0x020fc800078010ff */
[----:B------:R-:W-:-:S05]  /*de60*/  @P1 LEA.HI.X R19, R245, R3, R74, 0x2, P0 ;  /* 0x00000003f5131211 */ /* 0x000fca00000f144a */
[----:B----4-:R2:W4:Y:S01]  /*de70*/  @P1 LD.E R5, [R18.64] ;  /* 0x0000000612051980 */ /* 0x010522000c101900 */
[----:B------:R-:W-:Y:S02]  /*de80*/  IADD3 R13, P1, R13, R192, RZ ;  /* 0x000000c00d0d7210 */ /* 0x000fe40007f3e0ff */
[----:B------:R-:W-:Y:S01]  /*de90*/  LEA.HI R2, R7, R7, RZ, 0x1 ;  /* 0x0000000707027211 */ /* 0x000fe200078f08ff */
[----:B------:R-:W-:Y:S01]  /*dea0*/  IMAD.MOV.U32 R194, RZ, RZ, R192 ;  /* 0x000000ffffc27224 */ /* 0x000fe200078e00c0 */
[----:B------:R-:W-:Y:S01]  /*deb0*/  LEA R44, P2, R192, R198, 0x1 ;  /* 0x000000c6c02c7211 */ /* 0x000fe200078408ff */
[----:B------:R-:W-:Y:S01]  /*dec0*/  IMAD.X R15, R15, 0x1, R195, P1 ;  /* 0x000000010f0f7824 */ /* 0x000fe200008e06c3 */
[----:B------:R-:W-:Y:S02]  /*ded0*/  LEA R3, P0, R196, R192, 0x5 ;  /* 0x000000c0c4037211 */ /* 0x000fe400078028ff */
[----:B------:R-:W-:Y:S02]  /*dee0*/  SHF.R.S32.HI R2, RZ, 0x1, R2 ;  /* 0x00000001ff027819 */ /* 0x000fe40000011402 */
[----:B---3--:R-:W-:-:S02]  /*def0*/  ISETP.NE.AND P4, PT, R0, RZ, PT ;  /* 0x000000ff0000720c */ /* 0x008fc40003f85270 */
[----:B------:R-:W-:Y:S01]  /*df00*/  LEA R42, P1, R13, R198, 0x1 ;  /* 0x000000c60d2a7211 */ /* 0x000fe200078208ff */
[----:B------:R-:W-:Y:S01]  /*df10*/  IMAD R4, R197, 0x30, RZ ;  /* 0x00000030c5047824 */ /* 0x000fe200078e02ff */
[----:B------:R-:W-:Y:S02]  /*df20*/  LEA.HI.X R45, R192, R199, R195, 0x1, P2 ;  /* 0x000000c7c02d7211 */ /* 0x000fe400010f0cc3 */
[C---:B------:R-:W-:Y:S01]  /*df30*/  LEA.HI.X R6, R196.reuse, R195, R197, 0x5, P0 ;  /* 0x000000c3c4067211 */ /* 0x040fe200000f2cc5 */
[----:B------:R-:W-:Y:S01]  /*df40*/  IMAD.WIDE.U32 R194, R196, 0x30, R194 ;  /* 0x00000030c4c27825 */ /* 0x000fe200078e00c2 */
[----:B------:R-:W-:-:S03]  /*df50*/  LEA.HI.X R43, R13, R199, R15, 0x1, P1 ;  /* 0x000000c70d2b7211 */ /* 0x000fc600008f0c0f */
[----:B------:R-:W-:Y:S01]  /*df60*/  IMAD.IADD R13, R244, 0x1, -R81 ;  /* 0x00000001f40d7824 */ /* 0x000fe200078e0a51 */
[-C--:B--2---:R-:W-:Y:S01]  /*df70*/  LEA R18, P0, R3, R198.reuse, 0x1 ;  /* 0x000000c603127211 */ /* 0x084fe200078008ff */
[----:B------:R-:W-:Y:S01]  /*df80*/  IMAD.IADD R15, R195, 0x1, R4 ;  /* 0x00000001c30f7824 */ /* 0x000fe200078e0204 */
[----:B------:R-:W-:Y:S02]  /*df90*/  LEA R14, P1, R194, R198, 0x1 ;  /* 0x000000c6c20e7211 */ /* 0x000fe400078208ff */
[----:B------:R-:W-:Y:S02]  /*dfa0*/  LEA.HI.X R19, R3, R199, R6, 0x1, P0 ;  /* 0x000000c703137211 */ /* 0x000fe400000f0c06 */
[----:B------:R-:W-:Y:S02]  /*dfb0*/  ISETP.GE.AND P0, PT, R186, R13, PT ;  /* 0x0000000dba00720c */ /* 0x000fe40003f06270 */
[----:B------:R-:W-:Y:S02]  /*dfc0*/  LEA.HI.X R15, R194, R199, R15, 0x1, P1 ;  /* 0x000000c7c20f7211 */ /* 0x000fe400008f0c0f */
[----:B------:R-:W-:Y:S01]  /*dfd0*/  ISETP.GT.AND P0, PT, R57, -0x8, !P0 ;  /* 0xfffffff83900780c */ /* 0x000fe20004704270 */
[----:B----4-:R-:W-:-:S04]  /*dfe0*/  IMAD.IADD R5, R76, 0x1, R5 ;  /* 0x000000014c057824 */ /* 0x010fc800078e0205 */
[----:B------:R-:W-:-:S05]  /*dff0*/  IMAD R5, R2, R5, RZ ;  /* 0x0000000502057224 */ /* 0x000fca00078e02ff */
[----:B------:R-:W-:Y:S02]  /*e000*/  SHF.R.S32.HI R4, RZ, 0x1f, R5 ;  /* 0x0000001fff047819 */ /* 0x000fe40000011405 */
[CC--:B------:R-:W-:Y:S02]  /*e010*/  IADD3 R0, P3, R75.reuse, R5.reuse, RZ ;  /* 0x000000054b007210 */ /* 0x0c0fe40007f7e0ff */
[----:B------:R-:W-:Y:S01]  /*e020*/  IADD3 R3, P2, R16, R5, RZ ;  /* 0x0000000510037210 */ /* 0x000fe20007f5e0ff */
[----:B------:R-:W-:Y:S01]  /*e030*/  IMAD.MOV.U32 R5, RZ, RZ, R2 ;  /* 0x000000ffff057224 */ /* 0x000fe200078e0002 */
[----:B------:R-:W-:-:S03]  /*e040*/  LEA.HI.X.SX32 R75, R75, R4, 0x1, P3 ;  /* 0x000000044b4b7211 */ /* 0x000fc600018f0eff */
[----:B------:R-:W-:Y:S01]  /*e050*/  IMAD.X R4, R17, 0x1, R4, P2 ;  /* 0x0000000111047824 */ /* 0x000fe200010e0604 */
[----:B------:R-:W-:Y:S05]  /*e060*/  @!P4 BRA `(.L_x_1740) ;  /* 0x000032e00000c947 */ /* 0x000fea0003800000 */
[C---:B-1----:R-:W-:Y:S01]  /*e070*/  IMAD.SHL.U32 R3, R0.reuse, 0x2, RZ ;  /* 0x0000000200037824 */ /* 0x042fe200078e00ff */
[----:B------:R-:W-:Y:S01]  /*e080*/  SHF.L.U64.HI R75, R0, 0x1, R75 ;  /* 0x00000001004b7819 */ /* 0x000fe2000001024b */
[----:B------:R-:W-:Y:S03]  /*e090*/  BSSY B2, `(.L_x_1741) ;  /* 0x00000cc000027945 */ /* 0x000fe60003800000 */
[-C--:B------:R-:W-:Y:S02]  /*e0a0*/  IADD3 R24, P2, R40, R3.reuse, RZ ;  /* 0x0000000328187210 */ /* 0x080fe40007f5e0ff */
        /* <DEDUP_REMOVED lines=12> */
[----:B------:R-:W3:Y:S04]  /*e170*/  LD.E.64 R2, [R22.64] ;  /* 0x0000000616027980 */ /* 0x000ee8000c101b00 */
[----:B------:R-:W4:Y:S01]  /*e180*/  LD.E.64 R4, [R24.64] ;  /* 0x0000000618047980 */ /* 0x000f22000c101b00 */
        /* <DEDUP_REMOVED lines=8> */
[----:B---3--:R-:W-:Y:S02]  /*e210*/  LOP3.LUT R29, R2, 0xffff0000, RZ, 0xc0, !PT ;  /* 0xffff0000021d7812 */ /* 0x008fe400078ec0ff */
[C---:B------:R-:W-:Y:S01]  /*e220*/  LOP3.LUT R26, R3.reuse, 0xffff0000, RZ, 0xc0, !PT ;  /* 0xffff0000031a7812 */ /* 0x040fe200078ec0ff */
[----:B------:R-:W-:Y:S01]  /*e230*/  IMAD.U32 R3, R3, 0x10000, RZ ;  /* 0x0001000003037824 */ /* 0x000fe200078e00ff */
[----:B----4-:R-:W-:Y:S01]  /*e240*/  LOP3.LUT R31, R4, 0xffff0000, RZ, 0xc0, !PT ;  /* 0xffff0000041f7812 */ /* 0x010fe200078ec0ff */
[C---:B------:R-:W-:Y:S01]  /*e250*/  FMUL.FTZ R27, R0.reuse, R29 ;  /* 0x0000001d001b7220 */ /* 0x040fe20000410000 */
[----:B------:R-:W-:Y:S01]  /*e260*/  LOP3.LUT R28, R5, 0xffff0000, RZ, 0xc0, !PT ;  /* 0xffff0000051c7812 */ /* 0x000fe200078ec0ff */
[----:B------:R-:W-:Y:S01]  /*e270*/  FMUL.FTZ R30, R33, R26 ;  /* 0x0000001a211e7220 */ /* 0x000fe20000410000 */
[----:B------:R-:W-:Y:S01]  /*e280*/  SHF.L.U32 R5, R5, 0x10, RZ ;  /* 0x0000001005057819 */ /* 0x000fe200000006ff */
[----:B------:R-:W-:-:S02]  /*e290*/  FMUL.FTZ R0, R0, R31 ;  /* 0x0000001f00007220 */ /* 0x000fc40000410000 */
[----:B------:R-:W-:Y:S01]  /*e2a0*/  FFMA.FTZ R27, R6, R31, -R27 ;  /* 0x0000001f061b7223 */ /* 0x000fe2000001081b */
[----:B------:R-:W-:Y:S01]  /*e2b0*/  SHF.L.U32 R31, R4, 0x10, RZ ;  /* 0x00000010041f7819 */ /* 0x000fe200000006ff */
[----:B------:R-:W-:Y:S01]  /*e2c0*/  FFMA.FTZ R0, R6, R29, R0 ;  /* 0x0000001d06007223 */ /* 0x000fe20000010000 */
[----:B------:R-:W-:Y:S01]  /*e2d0*/  SHF.L.U32 R29, R2, 0x10, RZ ;  /* 0x00000010021d7819 */ /* 0x000fe200000006ff */
[----:B------:R-:W-:Y:S02]  /*e2e0*/  FMUL.FTZ R33, R33, R28 ;  /* 0x0000001c21217220 */ /* 0x000fe40000410000 */
[----:B------:R-:W-:Y:S01]  /*e2f0*/  FMUL.FTZ R4, R36, R3 ;  /* 0x0000000324047220 */ /* 0x000fe20000410000 */
[----:B------:R-:W-:Y:S01]  /*e300*/  F2FP.BF16.PACK_AB R0, R0, R27 ;  /* 0x0000001b0000723e */ /* 0x000fe200000010ff */
[C---:B------:R-:W-:Y:S02]  /*e310*/  FMUL.FTZ R2, R34.reuse, R29 ;  /* 0x0000001d22027220 */ /* 0x040fe40000410000 */
        /* <DEDUP_REMOVED lines=9> */
[----:B------:R-:W-:Y:S02]  /*e3b0*/  F2FP.BF16.PACK_AB R28, R29, R2 ;  /* 0x000000021d1c723e */ /* 0x000fe400000010ff */
[----:B------:R-:W-:Y:S02]  /*e3c0*/  MOV R29, R0 ;  /* 0x00000000001d7202 */ /* 0x000fe40000000f00 */
[----:B------:R-:W-:Y:S02]  /*e3d0*/  F2FP.BF16.PACK_AB R30, R3, R4 ;  /* 0x00000004031e723e */ /* 0x000fe400000010ff */
.L_x_1746:
[----:B------:R-:W-:Y:S05]  /*e3e0*/  BSYNC B0 ;  /* 0x0000000000007941 */ /* 0x000fea0003800000 */
.L_x_1745:
[----:B-----5:R3:W-:Y:S02]  /*e3f0*/  STS.128 [R248], R28 ;  /* 0x0000001cf8007388 */ /* 0x0207e40000000c00 */
.L_x_1744:
[----:B------:R-:W-:Y:S05]  /*e400*/  BSYNC B1 ;  /* 0x0000000000017941 */ /* 0x000fea0003800000 */
.L_x_1743:
[----:B------:R-:W-:Y:S01]  /*e410*/  ISETP.GE.AND P0, PT, R12, R9, PT ;  /* 0x000000090c00720c */ /* 0x000fe20003f06270 */
[----:B------:R-:W-:-:S12]  /*e420*/  BSSY B1, `(.L_x_1747) ;  /* 0x0000030000017945 */ /* 0x000fd80003800000 */
[----:B------:R4:W-:Y:S01]  /*e430*/  @P0 STS.128 [R248+0x2000], RZ ;  /* 0x002000fff8000388 */ /* 0x0009e20000000c00 */
[----:B------:R-:W-:Y:S05]  /*e440*/  @P0 BRA `(.L_x_1748) ;  /* 0x000002d000000947 */ /* 0x000fea0003800000 */
[----:B---3--:R3:W5:Y:S01]  /*e450*/  LD.E.128 R28, [R44.64+0x80] ;  /* 0x000080062c1c7980 */ /* 0x008762000c101d00 */
        /* <DEDUP_REMOVED lines=14> */
[C---:B------:R-:W-:Y:S01]  /*e540*/  LOP3.LUT R26, R3.reuse, 0xffff0000, RZ, 0xc0, !PT ;  /* 0xffff0000031a7812 */ /* 0x040fe200078ec0ff */
[----:B------:R-:W-:Y:S01]  /*e550*/  IMAD.U32 R3, R3, 0x10000, RZ ;  /* 0x0001000003037824 */ /* 0x000fe200078e00ff */
[----:B---3--:R-:W-:Y:S01]  /*e560*/  LOP3.LUT R31, R4, 0xffff0000, RZ, 0xc0, !PT ;  /* 0xffff0000041f7812 */ /* 0x008fe200078ec0ff */
        /* <DEDUP_REMOVED lines=25> */
.L_x_1750:
[----:B------:R-:W-:Y:S05]  /*e700*/  BSYNC B0 ;  /* 0x0000000000007941 */ /* 0x000fea0003800000 */
.L_x_1749:
[----:B-----5:R1:W-:Y:S02]  /*e710*/  STS.128 [R248+0x2000], R28 ;  /* 0x0020001cf8007388 */ /* 0x0203e40000000c00 */
.L_x_1748:
[----:B------:R-:W-:Y:S05]  /*e720*/  BSYNC B1 ;  /* 0x0000000000017941 */ /* 0x000fea0003800000 */
.L_x_1747:
[----:B------:R-:W-:Y:S01]  /*e730*/  ISETP.GE.AND P0, PT, R11, R9, PT ;  /* 0x000000090b00720c */ /* 0x000fe20003f06270 */
[----:B------:R-:W-:-:S12]  /*e740*/  BSSY B1, `(.L_x_1751) ;  /* 0x0000030000017945 */ /* 0x000fd80003800000 */
[----:B------:R1:W-:Y:S01]  /*e750*/  @P0 STS.128 [R248+0x4000], RZ ;  /* 0x004000fff8000388 */ /* 0x0003e20000000c00 */
[----:B------:R-:W-:Y:S05]  /*e760*/  @P0 BRA `(.L_x_1752) ;  /* 0x000002d000000947 */ /* 0x000fea0003800000 */
[----:B-1-3--:R1:W5:Y:S01]  /*e770*/  LD.E.128 R28, [R44.64+0x100] ;  /* 0x000100062c1c7980 */ /* 0x00a362000c101d00 */
[----:B------:R-:W-:Y:S01]  /*e780*/  ISETP.GE.AND P0, PT, R11, R7, PT ;  /* 0x000000070b00720c */ /* 0x000fe20003f06270 */
[----:B------:R-:W-:-:S12]  /*e790*/  BSSY B0, `(.L_x_1753) ;  /* 0x0000029000007945 */ /* 0x000fd80003800000 */
[----:B------:R-:W-:Y:S05]  /*e7a0*/  @P0 BRA `(.L_x_1754) ;  /* 0x0000027000000947 */ /* 0x000fea0003800000 */
[----:B------:R-:W3:Y:S04]  /*e7b0*/  LD.E.64 R2, [R22.64+0x80] ;  /* 0x0000800616027980 */ /* 0x000ee8000c101b00 */
        /* <DEDUP_REMOVED lines=12> */
[----:B--2---:R-:W-:Y:S01]  /*e880*/  LOP3.LUT R31, R4, 0xffff0000, RZ, 0xc0, !PT ;  /* 0xffff0000041f7812 */ /* 0x004fe200078ec0ff */
        /* <DEDUP_REMOVED lines=25> */
.L_x_1754:
[----:B------:R-:W-:Y:S05]  /*ea20*/  BSYNC B0 ;  /* 0x0000000000007941 */ /* 0x000fea0003800000 */
.L_x_1753:
[----:B-----5:R3:W-:Y:S02]  /*ea30*/  STS.128 [R248+0x4000], R28 ;  /* 0x0040001cf8007388 */ /* 0x0207e40000000c00 */
.L_x_1752:
[----:B------:R-:W-:Y:S05]  /*ea40*/  BSYNC B1 ;  /* 0x0000000000017941 */ /* 0x000fea0003800000 */
.L_x_1751:
[----:B------:R-:W-:-:S13]  /*ea50*/  ISETP.GE.AND P0, PT, R10, R9, PT ;  /* 0x000000090a00720c */ /* 0x000fda0003f06270 */
        /* <DEDUP_REMOVED lines=45> */
.L_x_1756:
[----:B------:R-:W-:Y:S05]  /*ed30*/  BSYNC B0 ;  /* 0x0000000000007941 */ /* 0x000fea0003800000 */
.L_x_1755:
[----:B-----5:R3:W-:Y:S02]  /*ed40*/  STS.128 [R248+0x6000], R28 ;  /* 0x0060001cf8007388 */ /* 0x0207e40000000c00 */
.L_x_1742:
[----:B------:R-:W-:Y:S05]  /*ed50*/  BSYNC B2 ;  /* 0x0000000000027941 */ /* 0x000fea0003800000 */
.L_x_1741:
        /* <DEDUP_REMOVED lines=9> */
[----:B-1-3--:R1:W5:Y:S01]  /*edf0*/  LD.E.128 R28, [R42.64] ;  /* 0x000000062a1c7980 */ /* 0x00a362000c101d00 */
[----:B------:R-:W-:Y:S01]  /*ee00*/  ISETP.GE.AND P0, PT, R16, R7, PT ;  /* 0x000000071000720c */ /* 0x000fe20003f06270 */
[----:B------:R-:W-:-:S12]  /*ee10*/  BSSY B0, `(.L_x_1761) ;  /* 0x0000029000007945 */ /* 0x000fd80003800000 */
[----:B------:R-:W-:Y:S05]  /*ee20*/  @P0 BRA `(.L_x_1762) ;  /* 0x0000027000000947 */ /* 0x000fea0003800000 */
[----:B------:R-:W3:Y:S04]  /*ee30*/  LD.E.64 R2, [R22.64] ;  /* 0x0000000616027980 */ /* 0x000ee8000c101b00 */
[----:B--2---:R-:W2:Y:S01]  /*ee40*/  LD.E.64 R4, [R24.64] ;  /* 0x0000000618047980 */ /* 0x004ea2000c101b00 */
[C---:B-----5:R-:W-:Y:S01]  /*ee50*/  SHF.L.U32 R8, R29.reuse, 0x10, RZ ;  /* 0x000000101d087819 */ /* 0x060fe200000006ff */
[----:B------:R-:W-:Y:S01]  /*ee60*/  IMAD.U32 R35, R30, 0x10000, RZ ;  /* 0x000100001e237824 */ /* 0x000fe200078e00ff */
[----:B------:R-:W-:Y:S02]  /*ee70*/  LOP3.LUT R6, R29, 0xffff0000, RZ, 0xc0, !PT ;  /* 0xffff00001d067812 */ /* 0x000fe400078ec0ff */
[C---:B------:R-:W-:Y:S02]  /*ee80*/  SHF.L.U32 R26, R28.reuse, 0x10, RZ ;  /* 0x000000101c1a7819 */ /* 0x040fe400000006ff */
[----:B------:R-:W-:-:S02]  /*ee90*/  LOP3.LUT R36, R28, 0xffff0000, RZ, 0xc0, !PT ;  /* 0xffff00001c247812 */ /* 0x000fc400078ec0ff */
[C---:B------:R-:W-:Y:S02]  /*eea0*/  LOP3.LUT R32, R31.reuse, 0xffff0000, RZ, 0xc0, !PT ;  /* 0xffff00001f207812 */ /* 0x040fe400078ec0ff */
[----:B------:R-:W-:Y:S02]  /*eeb0*/  SHF.L.U32 R34, R31, 0x10, RZ ;  /* 0x000000101f227819 */ /* 0x000fe400000006ff */
[----:B------:R-:W-:Y:S02]  /*eec0*/  LOP3.LUT R37, R30, 0xffff0000, RZ, 0xc0, !PT ;  /* 0xffff00001e257812 */ /* 0x000fe400078ec0ff */
[----:B---3--:R-:W-:Y:S02]  /*eed0*/  LOP3.LUT R29, R2, 0xffff0000, RZ, 0xc0, !PT ;  /* 0xffff0000021d7812 */ /* 0x008fe400078ec0ff */
[----:B------:R-:W-:Y:S02]  /*eee0*/  LOP3.LUT R28, R3, 0xffff0000, RZ, 0xc0, !PT ;  /* 0xffff0000031c7812 */ /* 0x000fe400078ec0ff */
[----:B--2---:R-:W-:Y:S01]  /*eef0*/  LOP3.LUT R33, R4, 0xffff0000, RZ, 0xc0, !PT ;  /* 0xffff000004217812 */ /* 0x004fe200078ec0ff */
[----:B------:R-:W-:Y:S01]  /*ef00*/  FMUL.FTZ R27, R6, R29 ;  /* 0x0000001d061b7220 */ /* 0x000fe20000410000 */
[----:B------:R-:W-:Y:S01]  /*ef10*/  LOP3.LUT R31, R5, 0xffff0000, RZ, 0xc0, !PT ;  /* 0xffff0000051f7812 */ /* 0x000fe200078ec0ff */
[----:B------:R-:W-:-:S02]  /*ef20*/  FMUL.FTZ R30, R32, R28 ;  /* 0x0000001c201e7220 */ /* 0x000fc40000410000 */
[-C--:B------:R-:W-:Y:S02]  /*ef30*/  FMUL.FTZ R6, R6, R33.reuse ;  /* 0x0000002106067220 */ /* 0x080fe40000410000 */
[----:B------:R-:W-:Y:S01]  /*ef40*/  FFMA.FTZ R27, R8, R33, -R27 ;  /* 0x00000021081b7223 */ /* 0x000fe2000001081b */
[----:B------:R-:W-:Y:S01]  /*ef50*/  SHF.L.U32 R33, R4, 0x10, RZ ;  /* 0x0000001004217819 */ /* 0x000fe200000006ff */
[----:B------:R-:W-:Y:S01]  /*ef60*/  FFMA.FTZ R6, R8, R29, R6 ;  /* 0x0000001d08067223 */ /* 0x000fe20000010006 */
[----:B------:R-:W-:Y:S01]  /*ef70*/  SHF.L.U32 R4, R5, 0x10, RZ ;  /* 0x0000001005047819 */ /* 0x000fe200000006ff */
[-C--:B------:R-:W-:Y:S02]  /*ef80*/  FMUL.FTZ R29, R32, R31.reuse ;  /* 0x0000001f201d7220 */ /* 0x080fe40000410000 */
[----:B------:R-:W-:Y:S01]  /*ef90*/  FFMA.FTZ R30, R34, R31, -R30 ;  /* 0x0000001f221e7223 */ /* 0x000fe2000001081e */
[----:B------:R-:W-:Y:S01]  /*efa0*/  SHF.L.U32 R31, R2, 0x10, RZ ;  /* 0x00000010021f7819 */ /* 0x000fe200000006ff */
[----:B------:R-:W-:Y:S01]  /*efb0*/  IMAD.U32 R2, R3, 0x10000, RZ ;  /* 0x0001000003027824 */ /* 0x000fe200078e00ff */
[----:B------:R-:W-:Y:S01]  /*efc0*/  F2FP.BF16.PACK_AB R6, R6, R27 ;  /* 0x0000001b0606723e */ /* 0x000fe200000010ff */
[----:B------:R-:W-:-:S02]  /*efd0*/  FFMA.FTZ R29, R34, R28, R29 ;  /* 0x0000001c221d7223 */ /* 0x000fc4000001001d */
[C---:B------:R-:W-:Y:S02]  /*efe0*/  FMUL.FTZ R3, R36.reuse, R31 ;  /* 0x0000001f24037220 */ /* 0x040fe40000410000 */
[C---:B------:R-:W-:Y:S02]  /*eff0*/  FMUL.FTZ R5, R37.reuse, R2 ;  /* 0x0000000225057220 */ /* 0x040fe40000410000 */
[-C--:B------:R-:W-:Y:S02]  /*f000*/  FMUL.FTZ R36, R36, R33.reuse ;  /* 0x0000002124247220 */ /* 0x080fe40000410000 */
[----:B------:R-:W-:Y:S02]  /*f010*/  FMUL.FTZ R37, R37, R4 ;  /* 0x0000000425257220 */ /* 0x000fe40000410000 */
[C---:B------:R-:W-:Y:S02]  /*f020*/  FFMA.FTZ R3, R26.reuse, R33, -R3 ;  /* 0x000000211a037223 */ /* 0x040fe40000010803 */
[----:B------:R-:W-:Y:S01]  /*f030*/  FFMA.FTZ R36, R26, R31, R36 ;  /* 0x0000001f1a247223 */ /* 0x000fe20000010024 */
[----:B------:R-:W-:Y:S01]  /*f040*/  F2FP.BF16.PACK_AB R31, R29, R30 ;  /* 0x0000001e1d1f723e */ /* 0x000fe200000010ff */
[C---:B------:R-:W-:Y:S01]  /*f050*/  FFMA.FTZ R5, R35.reuse, R4, -R5 ;  /* 0x0000000423057223 */ /* 0x040fe20000010805 */
[----:B------:R-:W-:Y:S01]  /*f060*/  MOV R29, R6 ;  /* 0x00000006001d7202 */ /* 0x000fe20000000f00 */
[----:B------:R-:W-:Y:S01]  /*f070*/  FFMA.FTZ R2, R35, R2, R37 ;  /* 0x0000000223027223 */ /* 0x000fe20000010025 */
[----:B------:R-:W-:-:S04]  /*f080*/  F2FP.BF16.PACK_AB R28, R36, R3 ;  /* 0x00000003241c723e */ /* 0x000fc800000010ff */
[----:B------:R-:W-:Y:S02]  /*f090*/  F2FP.BF16.PACK_AB R30, R2, R5 ;  /* 0x00000005021e723e */ /* 0x000fe400000010ff */
.L_x_1762:
[----:B------:R-:W-:Y:S05]  /*f0a0*/  BSYNC B0 ;  /* 0x0000000000007941 */ /* 0x000fea0003800000 */
.L_x_1761:
[----:B-----5:R3:W-:Y:S02]  /*f0b0*/  STS.128 [R248+0x800], R28 ;  /* 0x0008001cf8007388 */ /* 0x0207e40000000c00 */
.L_x_1760:
[----:B------:R-:W-:Y:S05]  /*f0c0*/  BSYNC B1 ;  /* 0x0000000000017941 */ /* 0x000fea0003800000 */
.L_x_1759:
        /* <DEDUP_REMOVED lines=47> */
.L_x_1766:
[----:B------:R-:W-:Y:S05]  /*f3c0*/  BSYNC B0 ;  /* 0x0000000000007941 */ /* 0x000fea0003800000 */
.L_x_1765:
[----:B-----5:R3:W-:Y:S02]  /*f3d0*/  STS.128 [R248+0x2800], R28 ;  /* 0x0028001cf8007388 */ /* 0x0207e40000000c00 */
.L_x_1764:
[----:B------:R-:W-:Y:S05]  /*f3e0*/  BSYNC B1 ;  /* 0x0000000000017941 */ /* 0x000fea0003800000 */
.L_x_1763:
        /* <DEDUP_REMOVED lines=47> */
.L_x_1770:
[----:B------:R-:W-:Y:S05]  /*f6e0*/  BSYNC B0 ;  /* 0x0000000000007941 */ /* 0x000fea0003800000 */
.L_x_1769:
[----:B-----5:R3:W-:Y:S02]  /*f6f0*/  STS.128 [R248+0x4800], R28 ;  /* 0x0048001cf8007388 */ /* 0x0207e40000000c00 */
.L_x_1768:
[----:B------:R-:W-:Y:S05]  /*f700*/  BSYNC B1 ;  /* 0x0000000000017941 */ /* 0x000fea0003800000 */
.L_x_1767:
        /* <DEDUP_REMOVED lines=9> */
[C---:B-----5:R-:W-:Y:S01]  /*f7a0*/  LOP3.LUT R6, R41.reuse, 0xffff0000, RZ, 0xc0, !PT ;  /* 0xffff000029067812 */ /* 0x060fe200078ec0ff */
        /* <DEDUP_REMOVED lines=10> */
[C---:B------:R-:W-:Y:S01]  /*f850*/  FMUL.FTZ R27, R6.reuse, R29 ;  /* 0x0000001d061b7220 */ /* 0x040fe20000410000 */
        /* <DEDUP_REMOVED lines=11> */
[C---:B------:R-:W-:Y:S02]  /*f910*/  FMUL.FTZ R2, R40.reuse, R29 ;  /* 0x0000001d28027220 */ /* 0x040fe40000410000 */
        /* <DEDUP_REMOVED lines=12> */
.L_x_1772:
[----:B------:R-:W-:Y:S05]  /*f9e0*/  BSYNC B0 ;  /* 0x0000000000007941 */ /* 0x000fea0003800000 */
.L_x_1771:
[----:B-----5:R1:W-:Y:S02]  /*f9f0*/  STS.128 [R248+0x6800], R40 ;  /* 0x00680028f8007388 */ /* 0x0203e40000000c00 */
.L_x_1758:
[----:B------:R-:W-:Y:S05]  /*fa00*/  BSYNC B2 ;  /* 0x0000000000027941 */ /* 0x000fea0003800000 */
.L_x_1757:
        /* <DEDUP_REMOVED lines=18> */
[----:B------:R-:W-:Y:S02]  /*fb30*/  LOP3.LUT R8, R29, 0xffff0000, RZ, 0xc0, !PT ;  /* 0xffff00001d087812 */ /* 0x000fe400078ec0ff */
[----:B------:R-:W-:-:S02]  /*fb40*/  SHF.L.U32 R27, R28, 0x10, RZ ;  /* 0x000000101c1b7819 */ /* 0x000fc400000006ff */
[----:B------:R-:W-:Y:S02]  /*fb50*/  LOP3.LUT R36, R28, 0xffff0000, RZ, 0xc0, !PT ;  /* 0xffff00001c247812 */ /* 0x000fe400078ec0ff */
[----:B------:R-:W-:Y:S02]  /*fb60*/  SHF.L.U32 R26, R29, 0x10, RZ ;  /* 0x000000101d1a7819 */ /* 0x000fe400000006ff */
[----:B------:R-:W-:Y:S02]  /*fb70*/  LOP3.LUT R38, R30, 0xffff0000, RZ, 0xc0, !PT ;  /* 0xffff00001e267812 */ /* 0x000fe400078ec0ff */
[----:B---3--:R-:W-:Y:S02]  /*fb80*/  LOP3.LUT R31, R2, 0xffff0000, RZ, 0xc0, !PT ;  /* 0xffff0000021f7812 */ /* 0x008fe400078ec0ff */
[C---:B------:R-:W-:Y:S01]  /*fb90*/  LOP3.LUT R28, R3.reuse, 0xffff0000, RZ, 0xc0, !PT ;  /* 0xffff0000031c7812 */ /* 0x040fe200078ec0ff */
[----:B------:R-:W-:Y:S01]  /*fba0*/  IMAD.U32 R3, R3, 0x10000, RZ ;  /* 0x0001000003037824 */ /* 0x000fe200078e00ff */
[----:B--2---:R-:W-:Y:S01]  /*fbb0*/  LOP3.LUT R33, R4, 0xffff0000, RZ, 0xc0, !PT ;  /* 0xffff000004217812 */ /* 0x004fe200078ec0ff */
[----:B------:R-:W-:Y:S01]  /*fbc0*/  FMUL.FTZ R29, R8, R31 ;  /* 0x0000001f081d7220 */ /* 0x000fe20000410000 */
[----:B------:R-:W-:Y:S01]  /*fbd0*/  LOP3.LUT R32, R5, 0xffff0000, RZ, 0xc0, !PT ;  /* 0xffff000005207812 */ /* 0x000fe200078ec0ff */
[C---:B------:R-:W-:Y:S01]  /*fbe0*/  FMUL.FTZ R30, R35.reuse, R28 ;  /* 0x0000001c231e7220 */ /* 0x040fe20000410000 */
[----:B------:R-:W-:Y:S01]  /*fbf0*/  SHF.L.U32 R2, R2, 0x10, RZ ;  /* 0x0000001002027819 */ /* 0x000fe200000006ff */
[-C--:B------:R-:W-:Y:S01]  /*fc00*/  FMUL.FTZ R8, R8, R33.reuse ;  /* 0x0000002108087220 */ /* 0x080fe20000410000 */
[----:B------:R-:W-:Y:S01]  /*fc10*/  SHF.L.U32 R4, R4, 0x10, RZ ;  /* 0x0000001004047819 */ /* 0x000fe200000006ff */
[----:B------:R-:W-:Y:S01]  /*fc20*/  FMUL.FTZ R35, R35, R32 ;  /* 0x0000002023237220 */ /* 0x000fe20000410000 */
[----:B------:R-:W-:Y:S01]  /*fc30*/  SHF.L.U32 R5, R5, 0x10, RZ ;  /* 0x0000001005057819 */ /* 0x000fe200000006ff */
[----:B------:R-:W-:-:S02]  /*fc40*/  FFMA.FTZ R29, R26, R33, -R29 ;  /* 0x000000211a1d7223 */ /* 0x000fc4000001081d */
[----:B------:R-:W-:Y:S02]  /*fc50*/  FFMA.FTZ R8, R26, R31, R8 ;  /* 0x0000001f1a087223 */ /* 0x000fe40000010008 */
[C---:B------:R-:W-:Y:S02]  /*fc60*/  FMUL.FTZ R26, R36.reuse, R2 ;  /* 0x00000002241a7220 */ /* 0x040fe40000410000 */
[----:B------:R-:W-:Y:S01]  /*fc70*/  FMUL.FTZ R36, R36, R4 ;  /* 0x0000000424247220 */ /* 0x000fe20000410000 */
[----:B------:R-:W-:Y:S01]  /*fc80*/  F2FP.BF16.PACK_AB R29, R8, R29 ;  /* 0x0000001d081d723e */ /* 0x000fe200000010ff */
[----:B------:R-:W-:Y:S02]  /*fc90*/  FFMA.FTZ R35, R37, R28, R35 ;  /* 0x0000001c25237223 */ /* 0x000fe40000010023 */
[C---:B------:R-:W-:Y:S02]  /*fca0*/  FMUL.FTZ R28, R38.reuse, R3 ;  /* 0x00000003261c7220 */ /* 0x040fe40000410000 */
[----:B------:R-:W-:-:S02]  /*fcb0*/  FMUL.FTZ R38, R38, R5 ;  /* 0x0000000526267220 */ /* 0x000fc40000410000 */
[C---:B------:R-:W-:Y:S02]  /*fcc0*/  FFMA.FTZ R26, R27.reuse, R4, -R26 ;  /* 0x000000041b1a7223 */ /* 0x040fe4000001081a */
[----:B------:R-:W-:Y:S02]  /*fcd0*/  FFMA.FTZ R27, R27, R2, R36 ;  /* 0x000000021b1b7223 */ /* 0x000fe40000010024 */
[----:B------:R-:W-:Y:S02]  /*fce0*/  FFMA.FTZ R30, R37, R32, -R30 ;  /* 0x00000020251e7223 */ /* 0x000fe4000001081e */
[C---:B------:R-:W-:Y:S01]  /*fcf0*/  FFMA.FTZ R28, R34.reuse, R5, -R28 ;  /* 0x00000005221c7223 */ /* 0x040fe2000001081c */
[----:B------:R-:W-:Y:S01]  /*fd00*/  F2FP.BF16.PACK_AB R26, R27, R26 ;  /* 0x0000001a1b1a723e */ /* 0x000fe200000010ff */
[----:B------:R-:W-:Y:S01]  /*fd10*/  FFMA.FTZ R3, R34, R3, R38 ;  /* 0x0000000322037223 */ /* 0x000fe20000010026 */
[----:B------:R-:W-:-:S04]  /*fd20*/  F2FP.BF16.PACK_AB R31, R35, R30 ;  /* 0x0000001e231f723e */ /* 0x000fc800000010ff */
[----:B------:R-:W-:Y:S02]  /*fd30*/  F2FP.BF16.PACK_AB R30, R3, R28 ;  /* 0x0000001c031e723e */ /* 0x000fe400000010ff */
[----:B------:R-:W-:Y:S02]  /*fd40*/  MOV R28, R26 ;  /* 0x0000001a001c7202 */ /* 0x000fe40000000f00 */
.L_x_1778:
[----:B------:R-:W-:Y:S05]  /*fd50*/  BSYNC B0 ;  /* 0x0000000000007941 */ /* 0x000fea0003800000 */
.L_x_1777:
[----:B-----5:R3:W-:Y:S02]  /*fd60*/  STS.128 [R248+0x1000], R28 ;  /* 0x0010001cf8007388 */ /* 0x0207e40000000c00 */
.L_x_1776:
[----:B------:R-:W-:Y:S05]  /*fd70*/  BSYNC B1 ;  /* 0x0000000000017941 */ /* 0x000fea0003800000 */
.L_x_1775:
        /* <DEDUP_REMOVED lines=47> */
.L_x_1782:
[----:B------:R-:W-:Y:S05]  /*10070*/  BSYNC B0 ;  /* 0x0000000000007941 */ /* 0x000fea0003800000 */
.L_x_1781:
[----:B-----5:R3:W-:Y:S02]  /*10080*/  STS.128 [R248+0x3000], R28 ;  /* 0x0030001cf8007388 */ /* 0x0207e40000000c00 */
.L_x_1780:
[----:B------:R-:W-:Y:S05]  /*10090*/  BSYNC B1 ;  /* 0x0000000000017941 */ /* 0x000fea0003800000 */
.L_x_1779:
        /* <DEDUP_REMOVED lines=47> */
.L_x_1786:
[----:B------:R-:W-:Y:S05]  /*10390*/  BSYNC B0 ;  /* 0x0000000000007941 */ /* 0x000fea0003800000 */
.L_x_1785:
[----:B-----5:R3:W-:Y:S02]  /*103a0*/  STS.128 [R248+0x5000], R28 ;  /* 0x0050001cf8007388 */ /* 0x0207e40000000c00 */
.L_x_1784:
[----:B------:R-:W-:Y:S05]  /*103b0*/  BSYNC B1 ;  /* 0x0000000000017941 */ /* 0x000fea0003800000 */
.L_x_1783:
        /* <DEDUP_REMOVED lines=9> */
[C---:B-1---5:R-:W-:Y:S01]  /*10450*/  SHF.L.U32 R18, R29.reuse, 0x10, RZ ;  /* 0x000000101d127819 */ /* 0x062fe200000006ff */
        /* <DEDUP_REMOVED lines=22> */
[----:B------:R-:W-:Y:S01]  /*105c0*/  FMUL.FTZ R18, R34, R2 ;  /* 0x0000000222127220 */ /* 0x000fe20000410000 */
        /* <DEDUP_REMOVED lines=12> */
.L_x_1788:
[----:B------:R-:W-:Y:S05]  /*10690*/  BSYNC B0 ;  /* 0x0000000000007941 */ /* 0x000fea0003800000 */
.L_x_1787:
[----:B-----5:R3:W-:Y:S02]  /*106a0*/  STS.128 [R248+0x7000], R28 ;  /* 0x0070001cf8007388 */ /* 0x0207e40000000c00 */
.L_x_1774:
[----:B------:R-:W-:Y:S05]  /*106b0*/  BSYNC B2 ;  /* 0x0000000000027941 */ /* 0x000fea0003800000 */
.L_x_1773:
[----:B------:R-:W-:-:S04]  /*106c0*/  IADD3 R8, R186, 0x30, RZ ;  /* 0x00000030ba087810 */ /* 0x000fc80007ffe0ff */
        /* <DEDUP_REMOVED lines=13> */
[C---:B-----5:R-:W-:Y:S02]  /*107a0*/  SHF.L.U32 R16, R29.reuse, 0x10, RZ ;  /* 0x000000101d107819 */ /* 0x060fe400000006ff */
[----:B------:R-:W-:Y:S02]  /*107b0*/  LOP3.LUT R13, R29, 0xffff0000, RZ, 0xc0, !PT ;  /* 0xffff00001d0d7812 */ /* 0x000fe400078ec0ff */
[C---:B------:R-:W-:Y:S02]  /*107c0*/  SHF.L.U32 R17, R28.reuse, 0x10, RZ ;  /* 0x000000101c117819 */ /* 0x040fe400000006ff */
[----:B------:R-:W-:-:S02]  /*107d0*/  LOP3.LUT R33, R28, 0xffff0000, RZ, 0xc0, !PT ;  /* 0xffff00001c217812 */ /* 0x000fc400078ec0ff */
[C---:B------:R-:W-:Y:S02]  /*107e0*/  LOP3.LUT R29, R31.reuse, 0xffff0000, RZ, 0xc0, !PT ;  /* 0xffff00001f1d7812 */ /* 0x040fe400078ec0ff */
[----:B------:R-:W-:Y:S01]  /*107f0*/  SHF.L.U32 R32, R31, 0x10, RZ ;  /* 0x000000101f207819 */ /* 0x000fe200000006ff */
[C---:B------:R-:W-:Y:S01]  /*10800*/  IMAD.U32 R31, R30.reuse, 0x10000, RZ ;  /* 0x000100001e1f7824 */ /* 0x040fe200078e00ff */
[----:B------:R-:W-:Y:S02]  /*10810*/  LOP3.LUT R34, R30, 0xffff0000, RZ, 0xc0, !PT ;  /* 0xffff00001e227812 */ /* 0x000fe400078ec0ff */
[----:B---3--:R-:W-:Y:S02]  /*10820*/  LOP3.LUT R26, R2, 0xffff0000, RZ, 0xc0, !PT ;  /* 0xffff0000021a7812 */ /* 0x008fe400078ec0ff */
[C---:B------:R-:W-:Y:S01]  /*10830*/  LOP3.LUT R18, R3.reuse, 0xffff0000, RZ, 0xc0, !PT ;  /* 0xffff000003127812 */ /* 0x040fe200078ec0ff */
[----:B------:R-:W-:Y:S01]  /*10840*/  IMAD.U32 R3, R3, 0x10000, RZ ;  /* 0x0001000003037824 */ /* 0x000fe200078e00ff */
[----:B--2---:R-:W-:Y:S01]  /*10850*/  LOP3.LUT R28, R4, 0xffff0000, RZ, 0xc0, !PT ;  /* 0xffff0000041c7812 */ /* 0x004fe200078ec0ff */
[----:B------:R-:W-:Y:S01]  /*10860*/  FMUL.FTZ R19, R13, R26 ;  /* 0x0000001a0d137220 */ /* 0x000fe20000410000 */
[----:B------:R-:W-:Y:S01]  /*10870*/  LOP3.LUT R27, R5, 0xffff0000, RZ, 0xc0, !PT ;  /* 0xffff0000051b7812 */ /* 0x000fe200078ec0ff */
[----:B------:R-:W-:Y:S01]  /*10880*/  FMUL.FTZ R30, R29, R18 ;  /* 0x000000121d1e7220 */ /* 0x000fe20000410000 */
[----:B------:R-:W-:Y:S01]  /*10890*/  SHF.L.U32 R2, R2, 0x10, RZ ;  /* 0x0000001002027819 */ /* 0x000fe200000006ff */
[-C--:B------:R-:W-:Y:S01]  /*108a0*/  FMUL.FTZ R13, R13, R28.reuse ;  /* 0x0000001c0d0d7220 */ /* 0x080fe20000410000 */
[----:B------:R-:W-:Y:S01]  /*108b0*/  SHF.L.U32 R4, R4, 0x10, RZ ;  /* 0x0000001004047819 */ /* 0x000fe200000006ff */
[----:B------:R-:W-:Y:S01]  /*108c0*/  FMUL.FTZ R29, R29, R27 ;  /* 0x0000001b1d1d7220 */ /* 0x000fe20000410000 */
[----:B------:R-:W-:Y:S01]  /*108d0*/  SHF.L.U32 R5, R5, 0x10, RZ ;  /* 0x0000001005057819 */ /* 0x000fe200000006ff */
[----:B------:R-:W-:-:S02]  /*108e0*/  FFMA.FTZ R19, R16, R28, -R19 ;  /* 0x0000001c10137223 */ /* 0x000fc40000010813 */
[----:B------:R-:W-:Y:S02]  /*108f0*/  FFMA.FTZ R16, R16, R26, R13 ;  /* 0x0000001a10107223 */ /* 0x000fe4000001000d */
[----:B------:R-:W-:Y:S02]  /*10900*/  FFMA.FTZ R29, R32, R18, R29 ;  /* 0x00000012201d7223 */ /* 0x000fe4000001001d */
[C---:B------:R-:W-:Y:S01]  /*10910*/  FMUL.FTZ R13, R33.reuse, R2 ;  /* 0x00000002210d7220 */ /* 0x040fe20000410000 */
[----:B------:R-:W-:Y:S01]  /*10920*/  F2FP.BF16.PACK_AB R16, R16, R19 ;  /* 0x000000131010723e */ /* 0x000fe200000010ff */
[C---:B------:R-:W-:Y:S02]  /*10930*/  FMUL.FTZ R18, R34.reuse, R3 ;  /* 0x0000000322127220 */ /* 0x040fe40000410000 */
[----:B------:R-:W-:Y:S02]  /*10940*/  FMUL.FTZ R33, R33, R4 ;  /* 0x0000000421217220 */ /* 0x000fe40000410000 */
[----:B------:R-:W-:-:S02]  /*10950*/  FMUL.FTZ R34, R34, R5 ;  /* 0x0000000522227220 */ /* 0x000fc40000410000 */
[----:B------:R-:W-:Y:S02]  /*10960*/  FFMA.FTZ R30, R32, R27, -R30 ;  /* 0x0000001b201e7223 */ /* 0x000fe4000001081e */
[C---:B------:R-:W-:Y:S02]  /*10970*/  FFMA.FTZ R13, R17.reuse, R4, -R13 ;  /* 0x00000004110d7223 */ /* 0x040fe4000001080d */
[----:B------:R-:W-:Y:S02]  /*10980*/  FFMA.FTZ R2, R17, R2, R33 ;  /* 0x0000000211027223 */ /* 0x000fe40000010021 */
[C---:B------:R-:W-:Y:S02]  /*10990*/  FFMA.FTZ R18, R31.reuse, R5, -R18 ;  /* 0x000000051f127223 */ /* 0x040fe40000010812 */
[----:B------:R-:W-:Y:S01]  /*109a0*/  FFMA.FTZ R3, R31, R3, R34 ;  /* 0x000000031f037223 */ /* 0x000fe20000010022 */
[----:B------:R-:W-:Y:S02]  /*109b0*/  F2FP.BF16.PACK_AB R31, R29, R30 ;  /* 0x0000001e1d1f723e */ /* 0x000fe400000010ff */
[----:B------:R-:W-:-:S02]  /*109c0*/  F2FP.BF16.PACK_AB R28, R2, R13 ;  /* 0x0000000d021c723e */ /* 0x000fc400000010ff */
[----:B------:R-:W-:Y:S02]  /*109d0*/  F2FP.BF16.PACK_AB R30, R3, R18 ;  /* 0x00000012031e723e */ /* 0x000fe400000010ff */
[----:B------:R-:W-:Y:S02]  /*109e0*/  MOV R29, R16 ;  /* 0x00000010001d7202 */ /* 0x000fe40000000f00 */
.L_x_1793:
[----:B------:R-:W-:Y:S05]  /*109f0*/  BSYNC B0 ;  /* 0x0000000000007941 */ /* 0x000fea0003800000 */
.L_x_1792:
[----:B-----5:R3:W-:Y:S02]  /*10a00*/  STS.128 [R248+0x1800], R28 ;  /* 0x0018001cf8007388 */ /* 0x0207e40000000c00 */
.L_x_1791:
[----:B------:R-:W-:Y:S05]  /*10a10*/  BSYNC B1 ;  /* 0x0000000000017941 */ /* 0x000fea0003800000 */
.L_x_1790:
        /* <DEDUP_REMOVED lines=15> */
[C---:B------:R-:W-:Y:S02]  /*10b10*/  SHF.L.U32 R30, R19.reuse, 0x10, RZ ;  /* 0x00000010131e7819 */ /* 0x040fe400000006ff */
[----:B------:R-:W-:Y:S02]  /*10b20*/  LOP3.LUT R28, R19, 0xffff0000, RZ, 0xc0, !PT ;  /* 0xffff0000131c7812 */ /* 0x000fe400078ec0ff */
[----:B------:R-:W-:Y:S02]  /*10b30*/  LOP3.LUT R33, R18, 0xffff0000, RZ, 0xc0, !PT ;  /* 0xffff000012217812 */ /* 0x000fe400078ec0ff */
[----:B--2---:R-:W-:Y:S02]  /*10b40*/  LOP3.LUT R26, R2, 0xffff0000, RZ, 0xc0, !PT ;  /* 0xffff0000021a7812 */ /* 0x004fe400078ec0ff */
[----:B------:R-:W-:Y:S02]  /*10b50*/  LOP3.LUT R19, R3, 0xffff0000, RZ, 0xc0, !PT ;  /* 0xffff000003137812 */ /* 0x000fe400078ec0ff */
[----:B---3--:R-:W-:Y:S01]  /*10b60*/  LOP3.LUT R29, R4, 0xffff0000, RZ, 0xc0, !PT ;  /* 0xffff0000041d7812 */ /* 0x008fe200078ec0ff */
        /* <DEDUP_REMOVED lines=25> */
.L_x_1797:
[----:B------:R-:W-:Y:S05]  /*10d00*/  BSYNC B0 ;  /* 0x0000000000007941 */ /* 0x000fea0003800000 */
.L_x_1796:
[----:B-----5:R1:W-:Y:S02]  /*10d10*/  STS.128 [R248+0x3800], R16 ;  /* 0x00380010f8007388 */ /* 0x0203e40000000c00 */
.L_x_1795:
[----:B------:R-:W-:Y:S05]  /*10d20*/  BSYNC B1 ;  /* 0x0000000000017941 */ /* 0x000fea0003800000 */
.L_x_1794:
        /* <DEDUP_REMOVED lines=18> */
[----:B--2---:R-:W-:Y:S02]  /*10e50*/  LOP3.LUT R19, R2, 0xffff0000, RZ, 0xc0, !PT ;  /* 0xffff000002137812 */ /* 0x004fe400078ec0ff */
[C---:B------:R-:W-:Y:S01]  /*10e60*/  LOP3.LUT R16, R3.reuse, 0xffff0000, RZ, 0xc0, !PT ;  /* 0xffff000003107812 */ /* 0x040fe200078ec0ff */
[----:B------:R-:W-:Y:S01]  /*10e70*/  IMAD.U32 R3, R3, 0x10000, RZ ;  /* 0x0001000003037824 */ /* 0x000fe200078e00ff */
[----:B---3--:R-:W-:Y:S01]  /*10e80*/  LOP3.LUT R28, R4, 0xffff0000, RZ, 0xc0, !PT ;  /* 0xffff0000041c7812 */ /* 0x008fe200078ec0ff */
[----:B------:R-:W-:Y:S01]  /*10e90*/  FMUL.FTZ R17, R11, R19 ;  /* 0x000000130b117220 */ /* 0x000fe20000410000 */
[----:B------:R-:W-:Y:S01]  /*10ea0*/  LOP3.LUT R26, R5, 0xffff0000, RZ, 0xc0, !PT ;  /* 0xffff0000051a7812 */ /* 0x000fe200078ec0ff */
[----:B------:R-:W-:Y:S01]  /*10eb0*/  FMUL.FTZ R18, R27, R16 ;  /* 0x000000101b127220 */ /* 0x000fe20000410000 */
[----:B------:R-:W-:Y:S01]  /*10ec0*/  SHF.L.U32 R2, R2, 0x10, RZ ;  /* 0x0000001002027819 */ /* 0x000fe200000006ff */
[-C--:B------:R-:W-:Y:S01]  /*10ed0*/  FMUL.FTZ R11, R11, R28.reuse ;  /* 0x0000001c0b0b7220 */ /* 0x080fe20000410000 */
[----:B------:R-:W-:Y:S01]  /*10ee0*/  SHF.L.U32 R4, R4, 0x10, RZ ;  /* 0x0000001004047819 */ /* 0x000fe200000006ff */
[----:B------:R-:W-:Y:S01]  /*10ef0*/  FFMA.FTZ R17, R12, R28, -R17 ;  /* 0x0000001c0c117223 */ /* 0x000fe20000010811 */
[----:B------:R-:W-:Y:S01]  /*10f00*/  SHF.L.U32 R5, R5, 0x10, RZ ;  /* 0x0000001005057819 */ /* 0x000fe200000006ff */
[----:B------:R-:W-:-:S02]  /*10f10*/  FMUL.FTZ R27, R27, R26 ;  /* 0x0000001a1b1b7220 */ /* 0x000fc40000410000 */
        /* <DEDUP_REMOVED lines=10> */
[----:B------:R-:W-:Y:S01]  /*10fc0*/  FFMA.FTZ R16, R30, R5, -R16 ;  /* 0x000000051e107223 */ /* 0x000fe20000010810 */
[----:B------:R-:W-:Y:S01]  /*10fd0*/  F2FP.BF16.PACK_AB R2, R2, R11 ;  /* 0x0000000b0202723e */ /* 0x000fe200000010ff */
[----:B------:R-:W-:Y:S01]  /*10fe0*/  FFMA.FTZ R3, R30, R3, R32 ;  /* 0x000000031e037223 */ /* 0x000fe20000010020 */
[----:B------:R-:W-:-:S04]  /*10ff0*/  F2FP.BF16.PACK_AB R19, R27, R18 ;  /* 0x000000121b13723e */ /* 0x000fc800000010ff */
[----:B------:R-:W-:Y:S02]  /*11000*/  F2FP.BF16.PACK_AB R18, R3, R16 ;  /* 0x000000100312723e */ /* 0x000fe400000010ff */
[----:B------:R-:W-:Y:S02]  /*11010*/  MOV R16, R2 ;  /* 0x0000000200107202 */ /* 0x000fe40000000f00 */
.L_x_1801:
[----:B------:R-:W-:Y:S05]  /*11020*/  BSYNC B0 ;  /* 0x0000000000007941 */ /* 0x000fea0003800000 */
.L_x_1800:
[----:B-----5:R1:W-:Y:S02]  /*11030*/  STS.128 [R248+0x5800], R16 ;  /* 0x00580010f8007388 */ /* 0x0203e40000000c00 */
.L_x_1799:
[----:B------:R-:W-:Y:S05]  /*11040*/  BSYNC B1 ;  /* 0x0000000000017941 */ /* 0x000fea0003800000 */
.L_x_1798:
        /* <DEDUP_REMOVED lines=12> */
[----:B------:R-:W-:-:S02]  /*11110*/  SHF.L.U32 R9, R13, 0x10, RZ ;  /* 0x000000100d097819 */ /* 0x000fc400000006ff */
[C---:B------:R-:W-:Y:S02]  /*11120*/  LOP3.LUT R26, R15.reuse, 0xffff0000, RZ, 0xc0, !PT ;  /* 0xffff00000f1a7812 */ /* 0x040fe400078ec0ff */
[C---:B------:R-:W-:Y:S02]  /*11130*/  LOP3.LUT R19, R14.reuse, 0xffff0000, RZ, 0xc0, !PT ;  /* 0xffff00000e137812 */ /* 0x040fe400078ec0ff */
[----:B------:R-:W-:Y:S01]  /*11140*/  SHF.L.U32 R28, R15, 0x10, RZ ;  /* 0x000000100f1c7819 */ /* 0x000fe200000006ff */
[----:B------:R-:W-:Y:S01]  /*11150*/  IMAD.U32 R15, R14, 0x10000, RZ ;  /* 0x000100000e0f7824 */ /* 0x000fe200078e00ff */
        /* <DEDUP_REMOVED lines=18> */
[C---:B------:R-:W-:Y:S01]  /*11280*/  FFMA.FTZ R14, R28.reuse, R13, -R14 ;  /* 0x0000000d1c0e7223 */ /* 0x040fe2000001080e */
[----:B------:R-:W-:Y:S01]  /*11290*/  F2FP.BF16.PACK_AB R13, R7, R12 ;  /* 0x0000000c070d723e */ /* 0x000fe200000010ff */
        /* <DEDUP_REMOVED lines=8> */
.L_x_1803:
[----:B------:R-:W-:Y:S05]  /*11320*/  BSYNC B0 ;  /* 0x0000000000007941 */ /* 0x000fea0003800000 */
.L_x_1802:
[----:B-----5:R1:W-:Y:S01]  /*11330*/  STS.128 [R248+0x7800], R12 ;  /* 0x0078000cf8007388 */ /* 0x0203e20000000c00 */
[----:B------:R-:W-:Y:S05]  /*11340*/  BRA `(.L_x_1789) ;  /* 0x0000648000007947 */ /* 0x000fea0003800000 */
.L_x_1740:
        /* <DEDUP_REMOVED lines=20> */
[----:B------:R-:W3:Y:S01]  /*11490*/  LD.E.128 R24, [R24.64] ;  /* 0x0000000618187980 */ /* 0x000ee2000c101d00 */
[----:B------:R-:W-:Y:S02]  /*114a0*/  @P0 IADD3 R33, -R2, RZ, RZ ;  /* 0x000000ff02210210 */ /* 0x000fe40007ffe1ff */
[----:B------:R-:W-:Y:S02]  /*114b0*/  LEA.HI.X R29, R31, R23, R29, 0x1, P1 ;  /* 0x000000171f1d7211 */ /* 0x000fe400008f0c1d */
[----:B------:R-:W-:-:S04]  /*114c0*/  IADD3 R35, P1, R33, R3, RZ ;  /* 0x0000000321237210 */ /* 0x000fc80007f3e0ff */
[----:B------:R-:W4:Y:S01]  /*114d0*/  LD.E.128 R28, [R28.64] ;  /* 0x000000061c1c7980 */ /* 0x000f22000c101d00 */
[----:B------:R-:W-:Y:S02]  /*114e0*/  LEA.HI.X.SX32 R33, R33, R4, 0x1, P1 ;  /* 0x0000000421217211 */ /* 0x000fe400008f0eff */
[----:B------:R-:W-:-:S04]  /*114f0*/  LEA R32, P1, R35, R40, 0x1 ;  /* 0x0000002823207211 */ /* 0x000fc800078208ff */
[----:B------:R-:W-:-:S06]  /*11500*/  LEA.HI.X R33, R35, R41, R33, 0x1, P1 ;  /* 0x0000002923217211 */ /* 0x000fcc00008f0c21 */
[----:B--2---:R-:W2:Y:S01]  /*11510*/  LD.E.128 R32, [R32.64] ;  /* 0x0000000620207980 */ /* 0x004ea2000c101d00 */
        /* <DEDUP_REMOVED lines=8> */
[C---:B---3--:R-:W-:Y:S01]  /*115a0*/  IMAD.U32 R39, R24.reuse, 0x10000, RZ ;  /* 0x0001000018277824 */ /* 0x048fe200078e00ff */
[----:B------:R-:W-:Y:S01]  /*115b0*/  LOP3.LUT R38, R24, 0xffff0000, RZ, 0xc0, !PT ;  /* 0xffff000018267812 */ /* 0x000fe200078ec0ff */
[----:B------:R-:W-:Y:S01]  /*115c0*/  IMAD.U32 R49, R26, 0x10000, RZ ;  /* 0x000100001a317824 */ /* 0x000fe200078e00ff */
[C---:B------:R-:W-:Y:S02]  /*115d0*/  SHF.L.U32 R24, R25.reuse, 0x10, RZ ;  /* 0x0000001019187819 */ /* 0x040fe400000006ff */
[----:B------:R-:W-:Y:S02]  /*115e0*/  LOP3.LUT R50, R25, 0xffff0000, RZ, 0xc0, !PT ;  /* 0xffff000019327812 */ /* 0x000fe400078ec0ff */
[C---:B------:R-:W-:Y:S02]  /*115f0*/  SHF.L.U32 R25, R27.reuse, 0x10, RZ ;  /* 0x000000101b197819 */ /* 0x040fe400000006ff */
[----:B------:R-:W-:Y:S01]  /*11600*/  LOP3.LUT R53, R27, 0xffff0000, RZ, 0xc0, !PT ;  /* 0xffff00001b357812 */ /* 0x000fe200078ec0ff */
[C---:B----4-:R-:W-:Y:S01]  /*11610*/  IMAD.U32 R52, R28.reuse, 0x10000, RZ ;  /* 0x000100001c347824 */ /* 0x050fe200078e00ff */
        /* <DEDUP_REMOVED lines=14> */
[----:B--2---:R-:W-:Y:S01]  /*11700*/  LOP3.LUT R31, R34, 0xffff0000, RZ, 0xc0, !PT ;  /* 0xffff0000221f7812 */ /* 0x004fe200078ec0ff */
[----:B------:R-:W-:-:S02]  /*11710*/  @!P0 FADD.FTZ R30, -R30, -RZ ;  /* 0x800000ff1e1e8221 */ /* 0x000fc40000010100 */
[----:B------:R-:W-:Y:S02]  /*11720*/  @!P0 FADD.FTZ R54, -R54, -RZ ;  /* 0x800000ff36368221 */ /* 0x000fe40000010100 */
[----:B------:R-:W-:Y:S02]  /*11730*/  FMUL.FTZ R26, R26, R29 ;  /* 0x0000001d1a1a7220 */ /* 0x000fe40000410000 */
        /* <DEDUP_REMOVED lines=26> */
.L_x_1809:
[----:B------:R-:W-:Y:S05]  /*118e0*/  BSYNC B0 ;  /* 0x0000000000007941 */ /* 0x000fea0003800000 */
.L_x_1808:
[----:B-----5:R3:W-:Y:S02]  /*118f0*/  STS.128 [R248], R36 ;  /* 0x00000024f8007388 */ /* 0x0207e40000000c00 */
.L_x_1807:
[----:B------:R-:W-:Y:S05]  /*11900*/  BSYNC B1 ;  /* 0x0000000000017941 */ /* 0x000fea0003800000 */
.L_x_1806:
        /* <DEDUP_REMOVED lines=35> */
[C---:B--2---:R-:W-:Y:S01]  /*11b40*/  IMAD.U32 R39, R24.reuse, 0x10000, RZ ;  /* 0x0001000018277824 */ /* 0x044fe200078e00ff */
[----:B------:R-:W-:Y:S01]  /*11b50*/  LOP3.LUT R38, R24, 0xffff0000, RZ, 0xc0, !PT ;  /* 0xffff000018267812 */ /* 0x000fe200078ec0ff */
[----:B------:R-:W-:Y:S01]  /*11b60*/  IMAD.U32 R49, R26, 0x10000, RZ ;  /* 0x000100001a317824 */ /* 0x000fe200078e00ff */
[C---:B------:R-:W-:Y:S02]  /*11b70*/  SHF.L.U32 R24, R25.reuse, 0x10, RZ ;  /* 0x0000001019187819 */ /* 0x040fe400000006ff */
[----:B------:R-:W-:Y:S02]  /*11b80*/  LOP3.LUT R50, R25, 0xffff0000, RZ, 0xc0, !PT ;  /* 0xffff000019327812 */ /* 0x000fe400078ec0ff */
[C---:B------:R-:W-:Y:S02]  /*11b90*/  SHF.L.U32 R25, R27.reuse, 0x10, RZ ;  /* 0x000000101b197819 */ /* 0x040fe400000006ff */
[----:B------:R-:W-:Y:S01]  /*11ba0*/  LOP3.LUT R53, R27, 0xffff0000, RZ, 0xc0, !PT ;  /* 0xffff00001b357812 */ /* 0x000fe200078ec0ff */
[C---:B---3--:R-:W-:Y:S01]  /*11bb0*/  IMAD.U32 R52, R28.reuse, 0x10000, RZ ;  /* 0x000100001c347824 */ /* 0x048fe200078e00ff */
        /* <DEDUP_REMOVED lines=44> */
.L_x_1813:
[----:B------:R-:W-:Y:S05]  /*11e80*/  BSYNC B0 ;  /* 0x0000000000007941 */ /* 0x000fea0003800000 */
.L_x_1812:
[----:B-----5:R1:W-:Y:S02]  /*11e90*/  STS.128 [R248+0x2000], R36 ;  /* 0x00200024f8007388 */ /* 0x0203e40000000c00 */
.L_x_1811:
[----:B------:R-:W-:Y:S05]  /*11ea0*/  BSYNC B1 ;  /* 0x0000000000017941 */ /* 0x000fea0003800000 */
.L_x_1810:
        /* <DEDUP_REMOVED lines=18> */
[----:B------:R-:W3:Y:S01]  /*11fd0*/  LD.E.128 R24, [R24.64+0x100] ;  /* 0x0001000618187980 */ /* 0x000ee2000c101d00 */
[----:B------:R-:W-:Y:S02]  /*11fe0*/  @P0 IADD3 R33, -R2, RZ, RZ ;  /* 0x000000ff02210210 */ /* 0x000fe40007ffe1ff */
[----:B------:R-:W-:Y:S02]  /*11ff0*/  LEA.HI.X R29, R31, R23, R29, 0x1, P1 ;  /* 0x000000171f1d7211 */ /* 0x000fe400008f0c1d */
[----:B------:R-:W-:-:S04]  /*12000*/  IADD3 R35, P1, R33, R3, RZ ;  /* 0x0000000321237210 */ /* 0x000fc80007f3e0ff */
[----:B--2---:R-:W2:Y:S01]  /*12010*/  LD.E.128 R28, [R28.64+0x100] ;  /* 0x000100061c1c7980 */ /* 0x004ea2000c101d00 */
        /* <DEDUP_REMOVED lines=64> */
.L_x_1817:
[----:B------:R-:W-:Y:S05]  /*12420*/  BSYNC B0 ;  /* 0x0000000000007941 */ /* 0x000fea0003800000 */
.L_x_1816:
[----:B-----5:R3:W-:Y:S02]  /*12430*/  STS.128 [R248+0x4000], R36 ;  /* 0x00400024f8007388 */ /* 0x0207e40000000c00 */
.L_x_1815:
[----:B------:R-:W-:Y:S05]  /*12440*/  BSYNC B1 ;  /* 0x0000000000017941 */ /* 0x000fea0003800000 */
.L_x_1814:
[----:B------:R-:W-:-:S13]  /*12450*/  ISETP.GE.AND P0, PT, R10, R9, PT ;  /* 0x000000090a00720c */ /* 0x000fda0003f06270 */
        /* <DEDUP_REMOVED lines=27> */
[C---:B-1----:R-:W-:Y:S01]  /*12610*/  IMAD.U32 R44, R38.reuse, 0x10000, RZ ;  /* 0x00010000262c7824 */ /* 0x042fe200078e00ff */
        /* <DEDUP_REMOVED lines=57> */
.L_x_1819:
[----:B------:R-:W-:Y:S05]  /*129b0*/  BSYNC B0 ;  /* 0x0000000000007941 */ /* 0x000fea0003800000 */
.L_x_1818:
[----:B-----5:R3:W-:Y:S02]  /*129c0*/  STS.128 [R248+0x6000], R36 ;  /* 0x00600024f8007388 */ /* 0x0207e40000000c00 */
.L_x_1805:
[----:B------:R-:W-:Y:S05]  /*129d0*/  BSYNC B2 ;  /* 0x0000000000027941 */ /* 0x000fea0003800000 */
.L_x_1804:
        /* <DEDUP_REMOVED lines=27> */
[----:B--2---:R-:W2:Y:S01]  /*12b90*/  LD.E.128 R28, [R28.64] ;  /* 0x000000061c1c7980 */ /* 0x004ea2000c101d00 */
[----:B------:R-:W-:Y:S02]  /*12ba0*/  LEA.HI.X.SX32 R33, R33, R4, 0x1, P1 ;  /* 0x0000000421217211 */ /* 0x000fe400008f0eff */
[----:B------:R-:W-:-:S04]  /*12bb0*/  LEA R32, P1, R35, R40, 0x1 ;  /* 0x0000002823207211 */ /* 0x000fc800078208ff */
[----:B------:R-:W-:-:S06]  /*12bc0*/  LEA.HI.X R33, R35, R41, R33, 0x1, P1 ;  /* 0x0000002923217211 */ /* 0x000fcc00008f0c21 */
[----:B----4-:R-:W4:Y:S01]  /*12bd0*/  LD.E.128 R32, [R32.64] ;  /* 0x0000000620207980 */ /* 0x010f22000c101d00 */
        /* <DEDUP_REMOVED lines=36> */
[----:B------:R-:W-:Y:S02]  /*12e20*/  @!P0 FADD.FTZ R31, -R31, -RZ ;  /* 0x800000ff1f1f8221 */ /* 0x000fe40000010100 */
[----:B------:R-:W-:Y:S02]  /*12e30*/  FMUL.FTZ R26, R26, R29 ;  /* 0x0000001d1a1a7220 */ /* 0x000fe40000410000 */
[----:B------:R-:W-:Y:S01]  /*12e40*/  FMUL.FTZ R28, R25, R28 ;  /* 0x0000001c191c7220 */ /* 0x000fe20000410000 */
[C---:B------:R-:W-:Y:S01]  /*12e50*/  LOP3.LUT R25, R32.reuse, 0xffff0000, RZ, 0xc0, !PT ;  /* 0xffff000020197812 */ /* 0x040fe200078ec0ff */
[----:B------:R-:W-:Y:S01]  /*12e60*/  IMAD.U32 R29, R32, 0x10000, RZ ;  /* 0x00010000201d7824 */ /* 0x000fe200078e00ff */
[C---:B------:R-:W-:Y:S01]  /*12e70*/  LOP3.LUT R32, R34.reuse, 0xffff0000, RZ, 0xc0, !PT ;  /* 0xffff000022207812 */ /* 0x040fe200078ec0ff */
        /* <DEDUP_REMOVED lines=18> */
.L_x_1825:
[----:B------:R-:W-:Y:S05]  /*12fa0*/  BSYNC B0 ;  /* 0x0000000000007941 */ /* 0x000fea0003800000 */
.L_x_1824:
[----:B-----5:R3:W-:Y:S02]  /*12fb0*/  STS.128 [R248+0x800], R36 ;  /* 0x00080024f8007388 */ /* 0x0207e40000000c00 */
.L_x_1823:
[----:B------:R-:W-:Y:S05]  /*12fc0*/  BSYNC B1 ;  /* 0x0000000000017941 */ /* 0x000fea0003800000 */
.L_x_1822:
        /* <DEDUP_REMOVED lines=87> */
.L_x_1829:
[----:B------:R-:W-:Y:S05]  /*13540*/  BSYNC B0 ;  /* 0x0000000000007941 */ /* 0x000fea0003800000 */
.L_x_1828:
[----:B-----5:R3:W-:Y:S02]  /*13550*/  STS.128 [R248+0x2800], R36 ;  /* 0x00280024f8007388 */ /* 0x0207e40000000c00 */
.L_x_1827:
[----:B------:R-:W-:Y:S05]  /*13560*/  BSYNC B1 ;  /* 0x0000000000017941 */ /* 0x000fea0003800000 */
.L_x_1826:
        /* <DEDUP_REMOVED lines=87> */
.L_x_1833:
[----:B------:R-:W-:Y:S05]  /*13ae0*/  BSYNC B0 ;  /* 0x0000000000007941 */ /* 0x000fea0003800000 */
.L_x_1832:
[----:B-----5:R3:W-:Y:S02]  /*13af0*/  STS.128 [R248+0x4800], R36 ;  /* 0x00480024f8007388 */ /* 0x0207e40000000c00 */
.L_x_1831:
[----:B------:R-:W-:Y:S05]  /*13b00*/  BSYNC B1 ;  /* 0x0000000000017941 */ /* 0x000fea0003800000 */
.L_x_1830:
        /* <DEDUP_REMOVED lines=26> */
[C---:B-1---5:R-:W-:Y:S01]  /*13cb0*/  IMAD.U32 R42, R36.reuse, 0x10000, RZ ;  /* 0x00010000242a7824 */ /* 0x062fe200078e00ff */
        /* <DEDUP_REMOVED lines=59> */
.L_x_1835:
[----:B------:R-:W-:Y:S05]  /*14070*/  BSYNC B0 ;  /* 0x0000000000007941 */ /* 0x000fea0003800000 */
.L_x_1834:
[----:B-----5:R3:W-:Y:S02]  /*14080*/  STS.128 [R248+0x6800], R36 ;  /* 0x00680024f8007388 */ /* 0x0207e40000000c00 */
.L_x_1821:
[----:B------:R-:W-:Y:S05]  /*14090*/  BSYNC B2 ;  /* 0x0000000000027941 */ /* 0x000fea0003800000 */
.L_x_1820:
        /* <DEDUP_REMOVED lines=40> */
[C---:B---3--:R-:W-:Y:S01]  /*14320*/  IMAD.U32 R45, R24.reuse, 0x10000, RZ ;  /* 0x00010000182d7824 */ /* 0x048fe200078e00ff */
        /* <DEDUP_REMOVED lines=51> */
.L_x_1841:
[----:B------:R-:W-:Y:S05]  /*14660*/  BSYNC B0 ;  /* 0x0000000000007941 */ /* 0x000fea0003800000 */
.L_x_1840:
[----:B-----5:R3:W-:Y:S02]  /*14670*/  STS.128 [R248+0x1000], R36 ;  /* 0x00100024f8007388 */ /* 0x0207e40000000c00 */
.L_x_1839:
[----:B------:R-:W-:Y:S05]  /*14680*/  BSYNC B1 ;  /* 0x0000000000017941 */ /* 0x000fea0003800000 */
.L_x_1838:
        /* <DEDUP_REMOVED lines=87> */
.L_x_1845:
[----:B------:R-:W-:Y:S05]  /*14c00*/  BSYNC B0 ;  /* 0x0000000000007941 */ /* 0x000fea0003800000 */
.L_x_1844:
[----:B-----5:R3:W-:Y:S02]  /*14c10*/  STS.128 [R248+0x3000], R36 ;  /* 0x00300024f8007388 */ /* 0x0207e40000000c00 */
.L_x_1843:
[----:B------:R-:W-:Y:S05]  /*14c20*/  BSYNC B1 ;  /* 0x0000000000017941 */ /* 0x000fea0003800000 */
.L_x_1842:
        /* <DEDUP_REMOVED lines=87> */
.L_x_1849:
[----:B------:R-:W-:Y:S05]  /*151a0*/  BSYNC B0 ;  /* 0x0000000000007941 */ /* 0x000fea0003800000 */
.L_x_1848:
[----:B-----5:R3:W-:Y:S02]  /*151b0*/  STS.128 [R248+0x5000], R36 ;  /* 0x00500024f8007388 */ /* 0x0207e40000000c00 */
.L_x_1847:
[----:B------:R-:W-:Y:S05]  /*151c0*/  BSYNC B1 ;  /* 0x0000000000017941 */ /* 0x000fea0003800000 */
.L_x_1846:
        /* <DEDUP_REMOVED lines=15> */
[----:B-1----:R-:W-:Y:S01]  /*152c0*/  IMAD.MOV.U32 R19, RZ, RZ, RZ ;  /* 0x000000ffff137224 */ /* 0x002fe200078e00ff */
[C---:B------:R-:W-:Y:S01]  /*152d0*/  LEA R32, P1, R33.reuse, R22, 0x1 ;  /* 0x0000001621207211 */ /* 0x040fe200078208ff */
[----:B--2---:R-:W2:Y:S01]  /*152e0*/  LD.E.128 R28, [R28.64+0x180] ;  /* 0x000180061c1c7980 */ /* 0x004ea2000c101d00 */
[----:B------:R-:W-:Y:S02]  /*152f0*/  @P0 IADD3 R19, -R2, RZ, RZ ;  /* 0x000000ff02130210 */ /* 0x000fe40007ffe1ff */
[----:B------:R-:W-:Y:S02]  /*15300*/  LEA.HI.X R33, R33, R23, R8, 0x1, P1 ;  /* 0x0000001721217211 */ /* 0x000fe400008f0c08 */
[----:B---3--:R-:W-:-:S04]  /*15310*/  IADD3 R37, P1, R19, R3, RZ ;  /* 0x0000000313257210 */ /* 0x008fc80007f3e0ff */
[----:B------:R-:W3:Y:S01]  /*15320*/  LD.E.128 R32, [R32.64+0x180] ;  /* 0x0001800620207980 */ /* 0x000ee2000c101d00 */
        /* <DEDUP_REMOVED lines=18> */
[----:B------:R-:W-:Y:S01]  /*15450*/  SHF.L.U32 R28, R31, 0x10, RZ ;  /* 0x000000101f1c7819 */ /* 0x000fe200000006ff */
[C---:B---3--:R-:W-:Y:S01]  /*15460*/  IMAD.U32 R49, R32.reuse, 0x10000, RZ ;  /* 0x0001000020317824 */ /* 0x048fe200078e00ff */
[----:B------:R-:W-:Y:S01]  /*15470*/  LOP3.LUT R30, R32, 0xffff0000, RZ, 0xc0, !PT ;  /* 0xffff0000201e7812 */ /* 0x000fe200078ec0ff */
[C---:B------:R-:W-:Y:S01]  /*15480*/  IMAD.U32 R51, R34.reuse, 0x10000, RZ ;  /* 0x0001000022337824 */ /* 0x040fe200078e00ff */
[----:B------:R-:W-:Y:S01]  /*15490*/  LOP3.LUT R32, R34, 0xffff0000, RZ, 0xc0, !PT ;  /* 0xffff000022207812 */ /* 0x000fe200078ec0ff */
[----:B------:R-:W-:Y:S01]  /*154a0*/  @!P0 FADD.FTZ R49, -R49, -RZ ;  /* 0x800000ff31318221 */ /* 0x000fe20000010100 */
[----:B------:R-:W-:Y:S01]  /*154b0*/  LOP3.LUT R48, R31, 0xffff0000, RZ, 0xc0, !PT ;  /* 0xffff00001f307812 */ /* 0x000fe200078ec0ff */
[----:B------:R-:W-:Y:S01]  /*154c0*/  @!P0 FADD.FTZ R30, -R30, -RZ ;  /* 0x800000ff1e1e8221 */ /* 0x000fe20000010100 */
[C---:B------:R-:W-:Y:S01]  /*154d0*/  SHF.L.U32 R31, R33.reuse, 0x10, RZ ;  /* 0x00000010211f7819 */ /* 0x040fe200000006ff */
[----:B------:R-:W-:Y:S01]  /*154e0*/  @!P0 FADD.FTZ R32, -R32, -RZ ;  /* 0x800000ff20208221 */ /* 0x000fe20000010100 */
[----:B------:R-:W-:Y:S01]  /*154f0*/  LOP3.LUT R50, R33, 0xffff0000, RZ, 0xc0, !PT ;  /* 0xffff000021327812 */ /* 0x000fe200078ec0ff */
[----:B------:R-:W-:Y:S01]  /*15500*/  @!P0 FADD.FTZ R51, -R51, -RZ ;  /* 0x800000ff33338221 */ /* 0x000fe20000010100 */
[----:B------:R-:W-:Y:S01]  /*15510*/  SHF.L.U32 R33, R35, 0x10, RZ ;  /* 0x0000001023217819 */ /* 0x000fe200000006ff */
[----:B------:R-:W-:Y:S01]  /*15520*/  @!P0 FADD.FTZ R31, -R31, -RZ ;  /* 0x800000ff1f1f8221 */ /* 0x000fe20000010100 */
[----:B------:R-:W-:Y:S01]  /*15530*/  LOP3.LUT R35, R35, 0xffff0000, RZ, 0xc0, !PT ;  /* 0xffff000023237812 */ /* 0x000fe200078ec0ff */
[----:B------:R-:W-:Y:S01]  /*15540*/  @!P0 FADD.FTZ R50, -R50, -RZ ;  /* 0x800000ff32328221 */ /* 0x000fe20000010100 */
[----:B----4-:R-:W-:Y:S01]  /*15550*/  LOP3.LUT R34, R38, 0xffff0000, RZ, 0xc0, !PT ;  /* 0xffff000026227812 */ /* 0x010fe200078ec0ff */
[----:B------:R-:W-:Y:S01]  /*15560*/  FMUL.FTZ R32, R29, R32 ;  /* 0x000000201d207220 */ /* 0x000fe20000410000 */
[----:B------:R-:W-:Y:S01]  /*15570*/  SHF.L.U32 R29, R37, 0x10, RZ ;  /* 0x00000010251d7819 */ /* 0x000fe200000006ff */
[----:B------:R-:W-:Y:S01]  /*15580*/  FMUL.FTZ R27, R27, R30 ;  /* 0x0000001e1b1b7220 */ /* 0x000fe20000410000 */
[----:B------:R-:W-:Y:S01]  /*15590*/  LOP3.LUT R37, R37, 0xffff0000, RZ, 0xc0, !PT ;  /* 0xffff000025257812 */ /* 0x000fe200078ec0ff */
[----:B------:R-:W-:Y:S01]  /*155a0*/  FMUL.FTZ R26, R26, R31 ;  /* 0x0000001f1a1a7220 */ /* 0x000fe20000410000 */
[----:B------:R-:W-:Y:S01]  /*155b0*/  LOP3.LUT R30, R36, 0xffff0000, RZ, 0xc0, !PT ;  /* 0xffff0000241e7812 */ /* 0x000fe200078ec0ff */
[----:B------:R-:W-:-:S02]  /*155c0*/  FMUL.FTZ R47, R47, R50 ;  /* 0x000000322f2f7220 */ /* 0x000fc40000410000 */
[----:B------:R-:W-:Y:S02]  /*155d0*/  @!P0 FADD.FTZ R33, -R33, -RZ ;  /* 0x800000ff21218221 */ /* 0x000fe40000010100 */
[----:B------:R-:W-:Y:S02]  /*155e0*/  IMAD.U32 R31, R36, 0x10000, RZ ;  /* 0x00010000241f7824 */ /* 0x000fe400078e00ff */
[----:B------:R-:W-:Y:S02]  /*155f0*/  @!P0 FADD.FTZ R35, -R35, -RZ ;  /* 0x800000ff23238221 */ /* 0x000fe40000010100 */
[----:B------:R-:W-:Y:S02]  /*15600*/  FMUL.FTZ R51, R46, R51 ;  /* 0x000000332e337220 */ /* 0x000fe40000410000 */
[----:B------:R-:W-:Y:S01]  /*15610*/  IMAD.U32 R36, R38, 0x10000, RZ ;  /* 0x0001000026247824 */ /* 0x000fe200078e00ff */
[C---:B------:R-:W-:Y:S01]  /*15620*/  LOP3.LUT R38, R39.reuse, 0xffff0000, RZ, 0xc0, !PT ;  /* 0xffff000027267812 */ /* 0x040fe200078ec0ff */
[----:B------:R-:W-:Y:S01]  /*15630*/  FMUL.FTZ R28, R28, R33 ;  /* 0x000000211c1c7220 */ /* 0x000fe20000410000 */
[----:B------:R-:W-:Y:S01]  /*15640*/  SHF.L.U32 R33, R39, 0x10, RZ ;  /* 0x0000001027217819 */ /* 0x000fe200000006ff */
[----:B------:R-:W-:-:S02]  /*15650*/  FFMA.FTZ R26, R43, R29, R26 ;  /* 0x0000001d2b1a7223 */ /* 0x000fc4000001001a */
[----:B------:R-:W-:Y:S02]  /*15660*/  FFMA.FTZ R37, R8, R37, R47 ;  /* 0x0000002508257223 */ /* 0x000fe4000001002f */
[----:B------:R-:W-:Y:S02]  /*15670*/  FMUL.FTZ R44, R44, R49 ;  /* 0x000000312c2c7220 */ /* 0x000fe40000410000 */
[----:B------:R-:W-:Y:S01]  /*15680*/  FMUL.FTZ R35, R48, R35 ;  /* 0x0000002330237220 */ /* 0x000fe20000410000 */
[----:B------:R-:W-:Y:S01]  /*15690*/  F2FP.BF16.PACK_AB R26, R37, R26 ;  /* 0x0000001a251a723e */ /* 0x000fe200000010ff */
        /* <DEDUP_REMOVED lines=11> */
.L_x_1851:
[----:B------:R-:W-:Y:S05]  /*15750*/  BSYNC B0 ;  /* 0x0000000000007941 */ /* 0x000fea0003800000 */
.L_x_1850:
[----:B-----5:R1:W-:Y:S02]  /*15760*/  STS.128 [R248+0x7000], R24 ;  /* 0x00700018f8007388 */ /* 0x0203e40000000c00 */
.L_x_1837:
[----:B------:R-:W-:Y:S05]  /*15770*/  BSYNC B2 ;  /* 0x0000000000027941 */ /* 0x000fea0003800000 */
.L_x_1836:
        /* <DEDUP_REMOVED lines=8> */
[----:B-1----:R1:W5:Y:S01]  /*15800*/  LD.E.128 R24, [R14.64] ;  /* 0x000000060e187980 */ /* 0x002362000c101d00 */
        /* <DEDUP_REMOVED lines=82> */
.L_x_1855:
[----:B------:R-:W-:Y:S05]  /*15d30*/  BSYNC B0 ;  /* 0x0000000000007941 */ /* 0x000fea0003800000 */
.L_x_1854:
[----:B-----5:R1:W-:Y:S02]  /*15d40*/  STS.128 [R248+0x1800], R24 ;  /* 0x00180018f8007388 */ /* 0x0203e40000000c00 */
.L_x_1853:
[----:B------:R-:W-:Y:S05]  /*15d50*/  BSYNC B1 ;  /* 0x0000000000017941 */ /* 0x000fea0003800000 */
.L_x_1852:
        /* <DEDUP_REMOVED lines=28> */
[----:B------:R-:W-:Y:S01]  /*15f20*/  IMAD.U32 R38, R17, 0x10000, RZ ;  /* 0x0001000011267824 */ /* 0x000fe200078e00ff */
[----:B------:R-:W-:Y:S01]  /*15f30*/  LOP3.LUT R13, R16, 0xffff0000, RZ, 0xc0, !PT ;  /* 0xffff0000100d7812 */ /* 0x000fe200078ec0ff */
[----:B------:R-:W-:Y:S01]  /*15f40*/  IMAD.U32 R42, R19, 0x10000, RZ ;  /* 0x00010000132a7824 */ /* 0x000fe200078e00ff */
[----:B------:R-:W-:Y:S02]  /*15f50*/  LOP3.LUT R12, R17, 0xffff0000, RZ, 0xc0, !PT ;  /* 0xffff0000110c7812 */ /* 0x000fe400078ec0ff */
[C---:B------:R-:W-:Y:S02]  /*15f60*/  SHF.L.U32 R37, R18.reuse, 0x10, RZ ;  /* 0x0000001012257819 */ /* 0x040fe400000006ff */
[----:B------:R-:W-:Y:S02]  /*15f70*/  LOP3.LUT R17, R18, 0xffff0000, RZ, 0xc0, !PT ;  /* 0xffff000012117812 */ /* 0x000fe400078ec0ff */
[----:B------:R-:W-:-:S02]  /*15f80*/  LOP3.LUT R16, R19, 0xffff0000, RZ, 0xc0, !PT ;  /* 0xffff000013107812 */ /* 0x000fc400078ec0ff */
[C---:B--2---:R-:W-:Y:S01]  /*15f90*/  SHF.L.U32 R39, R24.reuse, 0x10, RZ ;  /* 0x0000001018277819 */ /* 0x044fe200000006ff */
[----:B------:R-:W-:Y:S01]  /*15fa0*/  IMAD.U32 R18, R25, 0x10000, RZ ;  /* 0x0001000019127824 */ /* 0x000fe200078e00ff */
[----:B------:R-:W-:Y:S01]  /*15fb0*/  LOP3.LUT R19, R24, 0xffff0000, RZ, 0xc0, !PT ;  /* 0xffff000018137812 */ /* 0x000fe200078ec0ff */
[----:B------:R-:W-:Y:S01]  /*15fc0*/  IMAD.U32 R24, R27, 0x10000, RZ ;  /* 0x000100001b187824 */ /* 0x000fe200078e00ff */
[----:B------:R-:W-:Y:S02]  /*15fd0*/  LOP3.LUT R44, R25, 0xffff0000, RZ, 0xc0, !PT ;  /* 0xffff0000192c7812 */ /* 0x000fe400078ec0ff */
[C---:B------:R-:W-:Y:S02]  /*15fe0*/  SHF.L.U32 R43, R26.reuse, 0x10, RZ ;  /* 0x000000101a2b7819 */ /* 0x040fe400000006ff */
[----:B------:R-:W-:Y:S02]  /*15ff0*/  LOP3.LUT R25, R26, 0xffff0000, RZ, 0xc0, !PT ;  /* 0xffff00001a197812 */ /* 0x000fe400078ec0ff */
[----:B------:R-:W-:Y:S01]  /*16000*/  LOP3.LUT R45, R27, 0xffff0000, RZ, 0xc0, !PT ;  /* 0xffff00001b2d7812 */ /* 0x000fe200078ec0ff */
[----:B---3--:R-:W-:Y:S01]  /*16010*/  IMAD.U32 R27, R29, 0x10000, RZ ;  /* 0x000100001d1b7824 */ /* 0x008fe200078e00ff */
[----:B------:R-:W-:-:S02]  /*16020*/  SHF.L.U32 R46, R28, 0x10, RZ ;  /* 0x000000101c2e7819 */ /* 0x000fc400000006ff */
[----:B------:R-:W-:Y:S01]  /*16030*/  LOP3.LUT R26, R28, 0xffff0000, RZ, 0xc0, !PT ;  /* 0xffff00001c1a7812 */ /* 0x000fe200078ec0ff */
[----:B------:R-:W-:Y:S01]  /*16040*/  @!P0 FADD.FTZ R27, -R27, -RZ ;  /* 0x800000ff1b1b8221 */ /* 0x000fe20000010100 */
[----:B------:R-:W-:Y:S01]  /*16050*/  LOP3.LUT R47, R29, 0xffff0000, RZ, 0xc0, !PT ;  /* 0xffff00001d2f7812 */ /* 0x000fe200078ec0ff */
[----:B------:R-:W-:Y:S01]  /*16060*/  IMAD.U32 R29, R31, 0x10000, RZ ;  /* 0x000100001f1d7824 */ /* 0x000fe200078e00ff */
[----:B------:R-:W-:Y:S01]  /*16070*/  SHF.L.U32 R48, R30, 0x10, RZ ;  /* 0x000000101e307819 */ /* 0x000fe200000006ff */
[----:B------:R-:W-:Y:S01]  /*16080*/  @!P0 FADD.FTZ R26, -R26, -RZ ;  /* 0x800000ff1a1a8221 */ /* 0x000fe20000010100 */
[----:B------:R-:W-:Y:S01]  /*16090*/  LOP3.LUT R28, R30, 0xffff0000, RZ, 0xc0, !PT ;  /* 0xffff00001e1c7812 */ /* 0x000fe200078ec0ff */
[----:B------:R-:W-:Y:S01]  /*160a0*/  @!P0 FADD.FTZ R29, -R29, -RZ ;  /* 0x800000ff1d1d8221 */ /* 0x000fe20000010100 */
[----:B------:R-:W-:Y:S01]  /*160b0*/  LOP3.LUT R30, R31, 0xffff0000, RZ, 0xc0, !PT ;  /* 0xffff00001f1e7812 */ /* 0x000fe200078ec0ff */
[----:B------:R-:W-:Y:S02]  /*160c0*/  @!P0 FADD.FTZ R46, -R46, -RZ ;  /* 0x800000ff2e2e8221 */ /* 0x000fe40000010100 */
[----:B------:R-:W-:-:S02]  /*160d0*/  FMUL.FTZ R26, R19, R26 ;  /* 0x0000001a131a7220 */ /* 0x000fc40000410000 */
[----:B------:R-:W-:Y:S01]  /*160e0*/  @!P0 FADD.FTZ R30, -R30, -RZ ;  /* 0x800000ff1e1e8221 */ /* 0x000fe20000010100 */
[----:B----4-:R-:W-:Y:S01]  /*160f0*/  LOP3.LUT R19, R32, 0xffff0000, RZ, 0xc0, !PT ;  /* 0xffff000020137812 */ /* 0x010fe200078ec0ff */
[----:B------:R-:W-:Y:S01]  /*16100*/  @!P0 FADD.FTZ R28, -R28, -RZ ;  /* 0x800000ff1c1c8221 */ /* 0x000fe20000010100 */
[----:B------:R-:W-:Y:S01]  /*16110*/  SHF.L.U32 R31, R34, 0x10, RZ ;  /* 0x00000010221f7819 */ /* 0x000fe200000006ff */
[----:B------:R-:W-:Y:S01]  /*16120*/  FMUL.FTZ R29, R24, R29 ;  /* 0x0000001d181d7220 */ /* 0x000fe20000410000 */
[----:B------:R-:W-:Y:S01]  /*16130*/  SHF.L.U32 R24, R32, 0x10, RZ ;  /* 0x0000001020187819 */ /* 0x000fe200000006ff */
[----:B------:R-:W-:Y:S01]  /*16140*/  @!P0 FADD.FTZ R47, -R47, -RZ ;  /* 0x800000ff2f2f8221 */ /* 0x000fe20000010100 */
[----:B------:R-:W-:Y:S01]  /*16150*/  LOP3.LUT R32, R33, 0xffff0000, RZ, 0xc0, !PT ;  /* 0xffff000021207812 */ /* 0x000fe200078ec0ff */
[----:B------:R-:W-:Y:S02]  /*16160*/  FMUL.FTZ R39, R39, R46 ;  /* 0x0000002e27277220 */ /* 0x000fe40000410000 */
[----:B------:R-:W-:-:S02]  /*16170*/  @!P0 FADD.FTZ R48, -R48, -RZ ;  /* 0x800000ff30308221 */ /* 0x000fc40000010100 */
[----:B------:R-:W-:Y:S01]  /*16180*/  FMUL.FTZ R45, R45, R30 ;  /* 0x0000001e2d2d7220 */ /* 0x000fe20000410000 */
[----:B------:R-:W-:Y:S01]  /*16190*/  LOP3.LUT R30, R34, 0xffff0000, RZ, 0xc0, !PT ;  /* 0xffff0000221e7812 */ /* 0x000fe200078ec0ff */
[----:B------:R-:W-:Y:S01]  /*161a0*/  FMUL.FTZ R27, R18, R27 ;  /* 0x0000001b121b7220 */ /* 0x000fe20000410000 */
[----:B------:R-:W-:Y:S01]  /*161b0*/  LOP3.LUT R34, R35, 0xffff0000, RZ, 0xc0, !PT ;  /* 0xffff000023227812 */ /* 0x000fe200078ec0ff */
[----:B------:R-:W-:Y:S02]  /*161c0*/  FMUL.FTZ R28, R25, R28 ;  /* 0x0000001c191c7220 */ /* 0x000fe40000410000 */
[----:B------:R-:W-:Y:S02]  /*161d0*/  FMUL.FTZ R47, R44, R47 ;  /* 0x0000002f2c2f7220 */ /* 0x000fe40000410000 */
[----:B------:R-:W-:Y:S02]  /*161e0*/  IMAD.U32 R18, R33, 0x10000, RZ ;  /* 0x0001000021127824 */ /* 0x000fe400078e00ff */
[----:B------:R-:W-:-:S02]  /*161f0*/  IMAD.U32 R25, R35, 0x10000, RZ ;  /* 0x0001000023197824 */ /* 0x000fc400078e00ff */
[----:B------:R-:W-:Y:S02]  /*16200*/  FMUL.FTZ R48, R43, R48 ;  /* 0x000000302b307220 */ /* 0x000fe40000410000 */
[----:B------:R-:W-:Y:S02]  /*16210*/  FFMA.FTZ R24, R36, R24, R39 ;  /* 0x0000001824187223 */ /* 0x000fe40000010027 */
[----:B------:R-:W-:Y:S02]  /*16220*/  FFMA.FTZ R13, R13, R19, R26 ;  /* 0x000000130d0d7223 */ /* 0x000fe4000001001a */
[----:B------:R-:W-:Y:S02]  /*16230*/  FFMA.FTZ R18, R38, R18, R27 ;  /* 0x0000001226127223 */ /* 0x000fe4000001001b */
[----:B------:R-:W-:Y:S01]  /*16240*/  FFMA.FTZ R47, R12, R32, R47 ;  /* 0x000000200c2f7223 */ /* 0x000fe2000001002f */
[----:B------:R-:W-:Y:S01]  /*16250*/  F2FP.BF16.PACK_AB R24, R13, R24 ;  /* 0x000000180d18723e */ /* 0x000fe200000010ff */
[----:B------:R-:W-:-:S02]  /*16260*/  FFMA.FTZ R25, R42, R25, R29 ;  /* 0x000000192a197223 */ /* 0x000fc4000001001d */
[----:B------:R-:W-:Y:S02]  /*16270*/  FFMA.FTZ R16, R16, R34, R45 ;  /* 0x0000002210107223 */ /* 0x000fe4000001002d */
[----:B------:R-:W-:Y:S02]  /*16280*/  FFMA.FTZ R31, R37, R31, R48 ;  /* 0x0000001f251f7223 */ /* 0x000fe40000010030 */
[----:B------:R-:W-:Y:S01]  /*16290*/  FFMA.FTZ R28, R17, R30, R28 ;  /* 0x0000001e111c7223 */ /* 0x000fe2000001001c */
[----:B------:R-:W-:Y:S02]  /*162a0*/  F2FP.BF16.PACK_AB R17, R47, R18 ;  /* 0x000000122f11723e */ /* 0x000fe400000010ff */
[----:B------:R-:W-:Y:S02]  /*162b0*/  F2FP.BF16.PACK_AB R19, R16, R25 ;  /* 0x000000191013723e */ /* 0x000fe400000010ff */
[----:B------:R-:W-:Y:S02]  /*162c0*/  F2FP.BF16.PACK_AB R18, R28, R31 ;  /* 0x0000001f1c12723e */ /* 0x000fe400000010ff */
[----:B------:R-:W-:-:S02]  /*162d0*/  MOV R16, R24 ;  /* 0x0000001800107202 */ /* 0x000fc40000000f00 */
.L_x_1859:
[----:B------:R-:W-:Y:S05]  /*162e0*/  BSYNC B0 ;  /* 0x0000000000007941 */ /* 0x000fea0003800000 */
.L_x_1858:
[----:B-----5:R1:W-:Y:S02]  /*162f0*/  STS.128 [R248+0x3800], R16 ;  /* 0x00380010f8007388 */ /* 0x0203e40000000c00 */
.L_x_1857:
[----:B------:R-:W-:Y:S05]  /*16300*/  BSYNC B1 ;  /* 0x0000000000017941 */ /* 0x000fea0003800000 */
.L_x_1856:
        /* <DEDUP_REMOVED lines=27> */
[C---:B-----5:R-:W-:Y:S01]  /*164c0*/  LOP3.LUT R11, R17.reuse, 0xffff0000, RZ, 0xc0, !PT ;  /* 0xffff0000110b7812 */ /* 0x060fe200078ec0ff */
[----:B------:R-:W-:Y:S01]  /*164d0*/  IMAD.U32 R37, R17, 0x10000, RZ ;  /* 0x0001000011257824 */ /* 0x000fe200078e00ff */
[C---:B------:R-:W-:Y:S01]  /*164e0*/  SHF.L.U32 R36, R18.reuse, 0x10, RZ ;  /* 0x0000001012247819 */ /* 0x040fe200000006ff */
[C---:B------:R-:W-:Y:S01]  /*164f0*/  IMAD.U32 R39, R19.reuse, 0x10000, RZ ;  /* 0x0001000013277824 */ /* 0x040fe200078e00ff */
[----:B------:R-:W-:Y:S02]  /*16500*/  LOP3.LUT R17, R18, 0xffff0000, RZ, 0xc0, !PT ;  /* 0xffff000012117812 */ /* 0x000fe400078ec0ff */
[C---:B------:R-:W-:Y:S02]  /*16510*/  SHF.L.U32 R13, R16.reuse, 0x10, RZ ;  /* 0x00000010100d7819 */ /* 0x040fe400000006ff */
[----:B------:R-:W-:Y:S02]  /*16520*/  LOP3.LUT R12, R16, 0xffff0000, RZ, 0xc0, !PT ;  /* 0xffff0000100c7812 */ /* 0x000fe400078ec0ff */
[----:B------:R-:W-:Y:S01]  /*16530*/  LOP3.LUT R16, R19, 0xffff0000, RZ, 0xc0, !PT ;  /* 0xffff000013107812 */ /* 0x000fe200078ec0ff */
[C---:B--2---:R-:W-:Y:S01]  /*16540*/  IMAD.U32 R18, R25.reuse, 0x10000, RZ ;  /* 0x0001000019127824 */ /* 0x044fe200078e00ff */
[----:B------:R-:W-:-:S02]  /*16550*/  LOP3.LUT R43, R25, 0xffff0000, RZ, 0xc0, !PT ;  /* 0xffff0000192b7812 */ /* 0x000fc400078ec0ff */
[C---:B------:R-:W-:Y:S02]  /*16560*/  SHF.L.U32 R42, R26.reuse, 0x10, RZ ;  /* 0x000000101a2a7819 */ /* 0x040fe400000006ff */
[----:B------:R-:W-:Y:S02]  /*16570*/  LOP3.LUT R25, R26, 0xffff0000, RZ, 0xc0, !PT ;  /* 0xffff00001a197812 */ /* 0x000fe400078ec0ff */
[----:B------:R-:W-:Y:S02]  /*16580*/  SHF.L.U32 R38, R24, 0x10, RZ ;  /* 0x0000001018267819 */ /* 0x000fe400000006ff */
[C---:B---3--:R-:W-:Y:S02]  /*16590*/  SHF.L.U32 R45, R28.reuse, 0x10, RZ ;  /* 0x000000101c2d7819 */ /* 0x048fe400000006ff */
[----:B------:R-:W-:Y:S02]  /*165a0*/  LOP3.LUT R26, R28, 0xffff0000, RZ, 0xc0, !PT ;  /* 0xffff00001c1a7812 */ /* 0x000fe400078ec0ff */
[----:B------:R-:W-:Y:S01]  /*165b0*/  LOP3.LUT R28, R30, 0xffff0000, RZ, 0xc0, !PT ;  /* 0xffff00001e1c7812 */ /* 0x000fe200078ec0ff */
[----:B------:R-:W-:Y:S01]  /*165c0*/  @!P0 FADD.FTZ R45, -R45, -RZ ;  /* 0x800000ff2d2d8221 */ /* 0x000fe20000010100 */
[----:B------:R-:W-:Y:S01]  /*165d0*/  LOP3.LUT R19, R24, 0xffff0000, RZ, 0xc0, !PT ;  /* 0xffff000018137812 */ /* 0x000fe200078ec0ff */
[C---:B------:R-:W-:Y:S01]  /*165e0*/  IMAD.U32 R24, R27.reuse, 0x10000, RZ ;  /* 0x000100001b187824 */ /* 0x040fe200078e00ff */
[----:B------:R-:W-:Y:S01]  /*165f0*/  LOP3.LUT R44, R27, 0xffff0000, RZ, 0xc0, !PT ;  /* 0xffff00001b2c7812 */ /* 0x000fe200078ec0ff */
[C---:B------:R-:W-:Y:S01]  /*16600*/  IMAD.U32 R27, R29.reuse, 0x10000, RZ ;  /* 0x000100001d1b7824 */ /* 0x040fe200078e00ff */
[----:B------:R-:W-:Y:S01]  /*16610*/  LOP3.LUT R46, R29, 0xffff0000, RZ, 0xc0, !PT ;  /* 0xffff00001d2e7812 */ /* 0x000fe200078ec0ff */
[----:B------:R-:W-:Y:S01]  /*16620*/  @!P0 FADD.FTZ R28, -R28, -RZ ;  /* 0x800000ff1c1c8221 */ /* 0x000fe20000010100 */
[----:B------:R-:W-:Y:S01]  /*16630*/  SHF.L.U32 R47, R30, 0x10, RZ ;  /* 0x000000101e2f7819 */ /* 0x000fe200000006ff */
[C---:B------:R-:W-:Y:S01]  /*16640*/  IMAD.U32 R29, R31.reuse, 0x10000, RZ ;  /* 0x000100001f1d7824 */ /* 0x040fe200078e00ff */
[----:B------:R-:W-:Y:S01]  /*16650*/  LOP3.LUT R31, R31, 0xffff0000, RZ, 0xc0, !PT ;  /* 0xffff00001f1f7812 */ /* 0x000fe200078ec0ff */
[----:B------:R-:W-:-:S02]  /*16660*/  @!P0 FADD.FTZ R26, -R26, -RZ ;  /* 0x800000ff1a1a8221 */ /* 0x000fc40000010100 */
[----:B------:R-:W-:Y:S01]  /*16670*/  @!P0 FADD.FTZ R27, -R27, -RZ ;  /* 0x800000ff1b1b8221 */ /* 0x000fe20000010100 */
[----:B----4-:R-:W-:Y:S01]  /*16680*/  LOP3.LUT R30, R34, 0xffff0000, RZ, 0xc0, !PT ;  /* 0xffff0000221e7812 */ /* 0x010fe200078ec0ff */
[----:B------:R-:W-:Y:S02]  /*16690*/  @!P0 FADD.FTZ R46, -R46, -RZ ;  /* 0x800000ff2e2e8221 */ /* 0x000fe40000010100 */
[----:B------:R-:W-:Y:S02]  /*166a0*/  FMUL.FTZ R28, R25, R28 ;  /* 0x0000001c191c7220 */ /* 0x000fe40000410000 */
[C---:B------:R-:W-:Y:S01]  /*166b0*/  IMAD.U32 R25, R33.reuse, 0x10000, RZ ;  /* 0x0001000021197824 */ /* 0x040fe200078e00ff */
[----:B------:R-:W-:Y:S01]  /*166c0*/  LOP3.LUT R33, R33, 0xffff0000, RZ, 0xc0, !PT ;  /* 0xffff000021217812 */ /* 0x000fe200078ec0ff */
[----:B------:R-:W-:Y:S02]  /*166d0*/  @!P0 FADD.FTZ R47, -R47, -RZ ;  /* 0x800000ff2f2f8221 */ /* 0x000fe40000010100 */
[----:B------:R-:W-:-:S02]  /*166e0*/  @!P0 FADD.FTZ R29, -R29, -RZ ;  /* 0x800000ff1d1d8221 */ /* 0x000fc40000010100 */
[----:B------:R-:W-:Y:S01]  /*166f0*/  FMUL.FTZ R19, R19, R26 ;  /* 0x0000001a13137220 */ /* 0x000fe20000410000 */
[----:B------:R-:W-:Y:S01]  /*16700*/  LOP3.LUT R26, R32, 0xffff0000, RZ, 0xc0, !PT ;  /* 0xffff0000201a7812 */ /* 0x000fe200078ec0ff */
[----:B------:R-:W-:Y:S01]  /*16710*/  FMUL.FTZ R18, R18, R27 ;  /* 0x0000001b12127220 */ /* 0x000fe20000410000 */
[----:B------:R-:W-:Y:S01]  /*16720*/  SHF.L.U32 R27, R32, 0x10, RZ ;  /* 0x00000010201b7819 */ /* 0x000fe200000006ff */
[----:B------:R-:W-:Y:S01]  /*16730*/  FMUL.FTZ R46, R43, R46 ;  /* 0x0000002e2b2e7220 */ /* 0x000fe20000410000 */
[----:B------:R-:W-:Y:S01]  /*16740*/  SHF.L.U32 R32, R34, 0x10, RZ ;  /* 0x0000001022207819 */ /* 0x000fe200000006ff */
[----:B------:R-:W-:Y:S01]  /*16750*/  @!P0 FADD.FTZ R31, -R31, -RZ ;  /* 0x800000ff1f1f8221 */ /* 0x000fe20000010100 */
[----:B------:R-:W-:Y:S01]  /*16760*/  LOP3.LUT R34, R35, 0xffff0000, RZ, 0xc0, !PT ;  /* 0xffff000023227812 */ /* 0x000fe200078ec0ff */
[----:B------:R-:W-:Y:S02]  /*16770*/  FMUL.FTZ R47, R42, R47 ;  /* 0x0000002f2a2f7220 */ /* 0x000fe40000410000 */
[----:B------:R-:W-:-:S02]  /*16780*/  FMUL.FTZ R24, R24, R29 ;  /* 0x0000001d18187220 */ /* 0x000fc40000410000 */
[----:B------:R-:W-:Y:S02]  /*16790*/  FMUL.FTZ R38, R38, R45 ;  /* 0x0000002d26267220 */ /* 0x000fe40000410000 */
[----:B------:R-:W-:Y:S02]  /*167a0*/  FMUL.FTZ R31, R44, R31 ;  /* 0x0000001f2c1f7220 */ /* 0x000fe40000410000 */
        /* <DEDUP_REMOVED lines=14> */
.L_x_1863:
[----:B------:R-:W-:Y:S05]  /*16890*/  BSYNC B0 ;  /* 0x0000000000007941 */ /* 0x000fea0003800000 */
.L_x_1862:
[----:B-----5:R1:W-:Y:S02]  /*168a0*/  STS.128 [R248+0x5800], R16 ;  /* 0x00580010f8007388 */ /* 0x0203e40000000c00 */
.L_x_1861:
[----:B------:R-:W-:Y:S05]  /*168b0*/  BSYNC B1 ;  /* 0x0000000000017941 */ /* 0x000fea0003800000 */
.L_x_1860:
        /* <DEDUP_REMOVED lines=18> */
[C---:B------:R-:W-:Y:S01]  /*169e0*/  LEA R24, P1, R7.reuse, R22, 0x1 ;  /* 0x0000001607187211 */ /* 0x040fe200078208ff */
[----:B-12---:R-:W2:Y:S03]  /*169f0*/  LD.E.128 R12, [R12.64] ;  /* 0x000000060c0c7980 */ /* 0x006ea6000c101d00 */
        /* <DEDUP_REMOVED lines=39> */
[----:B------:R-:W-:Y:S02]  /*16c70*/  @!P0 FADD.FTZ R24, -R24, -RZ ;  /* 0x800000ff18188221 */ /* 0x000fe40000010100 */
[----:B------:R-:W-:Y:S02]  /*16c80*/  @!P0 FADD.FTZ R26, -R26, -RZ ;  /* 0x800000ff1a1a8221 */ /* 0x000fe40000010100 */
[----:B------:R-:W-:Y:S01]  /*16c90*/  FMUL.FTZ R14, R11, R14 ;  /* 0x0000000e0b0e7220 */ /* 0x000fe20000410000 */
[----:B----4-:R-:W-:Y:S01]  /*16ca0*/  LOP3.LUT R11, R28, 0xffff0000, RZ, 0xc0, !PT ;  /* 0xffff00001c0b7812 */ /* 0x010fe200078ec0ff */
[----:B------:R-:W-:Y:S02]  /*16cb0*/  FMUL.FTZ R33, R22, R33 ;  /* 0x0000002116217220 */ /* 0x000fe40000410000 */
[----:B------:R-:W-:Y:S01]  /*16cc0*/  FMUL.FTZ R34, R19, R34 ;  /* 0x0000002213227220 */ /* 0x000fe20000410000 */
[----:B------:R-:W-:Y:S01]  /*16cd0*/  LOP3.LUT R19, R30, 0xffff0000, RZ, 0xc0, !PT ;  /* 0xffff00001e137812 */ /* 0x000fe200078ec0ff */
[----:B------:R-:W-:-:S02]  /*16ce0*/  FMUL.FTZ R25, R12, R25 ;  /* 0x000000190c197220 */ /* 0x000fc40000410000 */
[----:B------:R-:W-:Y:S01]  /*16cf0*/  FMUL.FTZ R15, R10, R15 ;  /* 0x0000000f0a0f7220 */ /* 0x000fe20000410000 */
[----:B------:R-:W-:Y:S01]  /*16d00*/  SHF.L.U32 R10, R29, 0x10, RZ ;  /* 0x000000101d0a7819 */ /* 0x000fe200000006ff */
[----:B------:R-:W-:Y:S01]  /*16d10*/  FMUL.FTZ R24, R13, R24 ;  /* 0x000000180d187220 */ /* 0x000fe20000410000 */
[----:B------:R-:W-:Y:S01]  /*16d20*/  SHF.L.U32 R13, R31, 0x10, RZ ;  /* 0x000000101f0d7819 */ /* 0x000fe200000006ff */
[----:B------:R-:W-:Y:S01]  /*16d30*/  IMAD.U32 R12, R28, 0x10000, RZ ;  /* 0x000100001c0c7824 */ /* 0x000fe200078e00ff */
[----:B------:R-:W-:Y:S01]  /*16d40*/  LOP3.LUT R28, R29, 0xffff0000, RZ, 0xc0, !PT ;  /* 0xffff00001d1c7812 */ /* 0x000fe200078ec0ff */
[----:B------:R-:W-:Y:S01]  /*16d50*/  IMAD.U32 R22, R30, 0x10000, RZ ;  /* 0x000100001e167824 */ /* 0x000fe200078e00ff */
[----:B------:R-:W-:Y:S01]  /*16d60*/  LOP3.LUT R30, R31, 0xffff0000, RZ, 0xc0, !PT ;  /* 0xffff00001f1e7812 */ /* 0x000fe200078ec0ff */
        /* <DEDUP_REMOVED lines=10> */
[----:B------:R-:W-:-:S02]  /*16e10*/  FFMA.FTZ R26, R5, R30, R26 ;  /* 0x0000001e051a7223 */ /* 0x000fc4000001001a */
[----:B------:R-:W-:-:S03]  /*16e20*/  FFMA.FTZ R24, R7, R19, R24 ;  /* 0x0000001307187223 */ /* 0x000fc60000010018 */
[----:B------:R-:W-:Y:S02]  /*16e30*/  F2FP.BF16.PACK_AB R19, R26, R13 ;  /* 0x0000000d1a13723e */ /* 0x000fe400000010ff */
[----:B------:R-:W-:Y:S02]  /*16e40*/  F2FP.BF16.PACK_AB R18, R24, R9 ;  /* 0x000000091812723e */ /* 0x000fe400000010ff */
.L_x_1865:
[----:B------:R-:W-:Y:S05]  /*16e50*/  BSYNC B0 ;  /* 0x0000000000007941 */ /* 0x000fea0003800000 */
.L_x_1864:
[----:B-----5:R1:W-:Y:S01]  /*16e60*/  STS.128 [R248+0x7800], R16 ;  /* 0x00780010f8007388 */ /* 0x0203e20000000c00 */
[----:B------:R-:W-:Y:S05]  /*16e70*/  BRA `(.L_x_1789) ;  /* 0x0000095000007947 */ /* 0x000fea0003800000 */
.L_x_1739:
        /* <DEDUP_REMOVED lines=37> */
.L_x_1867:
[----:B------:R-:W-:Y:S05]  /*170d0*/  BSYNC B0 ;  /* 0x0000000000007941 */ /* 0x000fea0003800000 */
.L_x_1866:
[----:B------:R-:W-:Y:S01]  /*170e0*/  IADD3 R0, R186, 0x10, RZ ;  /* 0x00000010ba007810 */ /* 0x000fe20007ffe0ff */
[----:B------:R-:W-:Y:S03]  /*170f0*/  BSSY B0, `(.L_x_1868) ;  /* 0x0000023000007945 */ /* 0x000fe60003800000 */
[----:B------:R-:W-:-:S13]  /*17100*/  ISETP.GE.AND P3, PT, R0, R81, PT ;  /* 0x000000510000720c */ /* 0x000fda0003f66270 */
[----:B------:R-:W-:Y:S05]  /*17110*/  @P3 BRA `(.L_x_1869) ;  /* 0x0000020000003947 */ /* 0x000fea0003800000 */
[----:B------:R-:W-:Y:S02]  /*17120*/  ISETP.GE.AND P5, PT, R16, R79, PT ;  /* 0x0000004f1000720c */ /* 0x000fe40003fa6270 */
[----:B------:R-:W-:-:S04]  /*17130*/  IADD3 R13, P3, R13, R192, RZ ;  /* 0x000000c00d0d7210 */ /* 0x000fc80007f7e0ff */
[-C--:B-1---5:R-:W-:Y:S01]  /*17140*/  @!P1 LEA R4, P4, R13, R198.reuse, 0x1 ;  /* 0x000000c60d049211 */ /* 0x0a2fe200078808ff */
        /* <DEDUP_REMOVED lines=29> */
.L_x_1869:
[----:B------:R-:W-:Y:S05]  /*17320*/  BSYNC B0 ;  /* 0x0000000000007941 */ /* 0x000fea0003800000 */
.L_x_1868:
[----:B-1----:R-:W-:Y:S01]  /*17330*/  IADD3 R6, R186, 0x20, RZ ;  /* 0x00000020ba067810 */ /* 0x002fe20007ffe0ff */
[----:B------:R-:W-:Y:S03]  /*17340*/  BSSY B0, `(.L_x_1870) ;  /* 0x0000023000007945 */ /* 0x000fe60003800000 */
[----:B------:R-:W-:-:S13]  /*17350*/  ISETP.GE.AND P3, PT, R6, R81, PT ;  /* 0x000000510600720c */ /* 0x000fda0003f66270 */
[----:B------:R-:W-:Y:S05]  /*17360*/  @P3 BRA `(.L_x_1871) ;  /* 0x0000020000003947 */ /* 0x000fea0003800000 */
[----:B------:R-:W-:Y:S02]  /*17370*/  ISETP.GE.AND P5, PT, R16, R79, PT ;  /* 0x0000004f1000720c */ /* 0x000fe40003fa6270 */
[----:B------:R-:W-:-:S04]  /*17380*/  LEA R5, P3, R196, R192, 0x5 ;  /* 0x000000c0c4057211 */ /* 0x000fc800078628ff */
        /* <DEDUP_REMOVED lines=30> */
.L_x_1871:
[----:B------:R-:W-:Y:S05]  /*17570*/  BSYNC B0 ;  /* 0x0000000000007941 */ /* 0x000fea0003800000 */
.L_x_1870:
[----:B-1----:R-:W-:-:S04]  /*17580*/  IADD3 R8, R186, 0x30, RZ ;  /* 0x00000030ba087810 */ /* 0x002fc80007ffe0ff */
[----:B------:R-:W-:-:S13]  /*17590*/  ISETP.GE.AND P3, PT, R8, R81, PT ;  /* 0x000000510800720c */ /* 0x000fda0003f66270 */
[----:B------:R-:W-:Y:S05]  /*175a0*/  @P3 BRA `(.L_x_1789) ;  /* 0x0000022000003947 */ /* 0x000fea0003800000 */
[----:B------:R-:W-:Y:S01]  /*175b0*/  ISETP.GE.AND P5, PT, R16, R79, PT ;  /* 0x0000004f1000720c */ /* 0x000fe20003fa6270 */
[----:B------:R-:W-:Y:S02]  /*175c0*/  IMAD.MOV.U32 R193, RZ, RZ, R195 ;  /* 0x000000ffffc17224 */ /* 0x000fe400078e00c3 */
[----:B--2---:R-:W-:Y:S02]  /*175d0*/  IMAD R2, R197, 0x30, RZ ;  /* 0x00000030c5027824 */ /* 0x004fe400078e02ff */
[----:B------:R-:W-:-:S04]  /*175e0*/  IMAD.WIDE.U32 R196, R196, 0x30, R192 ;  /* 0x00000030c4c47825 */ /* 0x000fc800078e00c0 */
[----:B------:R-:W-:Y:S01]  /*175f0*/  IMAD.IADD R3, R2, 0x1, R197 ;  /* 0x0000000102037824 */ /* 0x000fe200078e02c5 */
        /* <DEDUP_REMOVED lines=29> */
.L_x_1789:
[----:B------:R-:W-:Y:S05]  /*177d0*/  BSYNC B3 ;  /* 0x0000000000037941 */ /* 0x000fea0003800000 */
.L_x_1738:
[----:B------:R-:W-:Y:S01]  /*177e0*/  IADD3 R53, R165, -0x1, RZ ;  /* 0xffffffffa5357810 */ /* 0x000fe20007ffe0ff */
[----:B------:R-:W-:Y:S01]  /*177f0*/  BSSY B0, `(.L_x_1872) ;  /* 0x0000025000007945 */ /* 0x000fe20003800000 */
[----:B------:R-:W-:-:S03]  /*17800*/  LOP3.LUT R249, R77, 0xff, RZ, 0xc0, !PT ;  /* 0x000000ff4df97812 */ /* 0x000fc600078ec0ff */
[----:B------:R-:W-:-:S04]  /*17810*/  IMAD.SHL.U32 R23, R53, 0x40, RZ ;  /* 0x0000004035177824 */ /* 0x000fc800078e00ff */
[----:B--2---:R-:W-:-:S05]  /*17820*/  IMAD.IADD R3, R72, 0x1, -R23 ;  /* 0x0000000148037824 */ /* 0x004fca00078e0a17 */
[----:B------:R-:W-:-:S13]  /*17830*/  ISETP.GE.AND P0, PT, R186, R3, PT ;  /* 0x00000003ba00720c */ /* 0x000fda0003f06270 */
[----:B------:R-:W-:Y:S05]  /*17840*/  @P0 BRA `(.L_x_1873) ;  /* 0x000001f000000947 */ /* 0x000fea0003800000 */
[C---:B------:R-:W-:Y:S02]  /*17850*/  LOP3.LUT R2, R249.reuse, 0x1, RZ, 0xc0, !PT ;  /* 0x00000001f9027812 */ /* 0x040fe400078ec0ff */
[----:B------:R-:W-:Y:S02]  /*17860*/  R2P PR, R249, 0xe ;  /* 0x0000000ef9007804 */ /* 0x000fe40000000000 */
[----:B------:R-:W-:-:S11]  /*17870*/  ISETP.NE.U32.AND P0, PT, R2, 0x1, PT ;  /* 0x000000010200780c */ /* 0x000fd60003f05070 */
[----:B-1----:R-:W-:Y:S01]  /*17880*/  @P1 IMAD.MOV.U32 R12, RZ, RZ, R240 ;  /* 0x000000ffff0c1224 */ /* 0x002fe200078e00f0 */
        /* <DEDUP_REMOVED lines=27> */
.L_x_1873:
[----:B------:R-:W-:Y:S05]  /*17a40*/  BSYNC B0 ;  /* 0x0000000000007941 */ /* 0x000fea0003800000 */
.L_x_1872:
        /* <DEDUP_REMOVED lines=8> */
[----:B------:R-:W-:-:S05]  /*17ad0*/  IADD3 R7, P2, R236, R178, RZ ;  /* 0x000000b2ec077210 */ /* 0x000fca0007f5e0ff */
[----:B-12---:R-:W-:Y:S01]  /*17ae0*/  IMAD.X R5, R237, 0x1, R177, P2 ;  /* 0x00000001ed057824 */ /* 0x006fe200010e06b1 */
[C---:B------:R-:W-:Y:S02]  /*17af0*/  @P4 LEA R12, P6, R7.reuse, R180, 0x1 ;  /* 0x000000b4070c4211 */ /* 0x040fe400078c08ff */
        /* <DEDUP_REMOVED lines=27> */
.L_x_1875:
[----:B------:R-:W-:Y:S05]  /*17cb0*/  BSYNC B0 ;  /* 0x0000000000007941 */ /* 0x000fea0003800000 */
.L_x_1874:
        /* <DEDUP_REMOVED lines=9> */
[----:B-12---:R-:W-:-:S02]  /*17d50*/  SHF.L.U64.HI R4, R68, 0x5, R69 ;  /* 0x0000000544047819 */ /* 0x006fc40000010245 */
[----:B------:R-:W-:-:S04]  /*17d60*/  LEA R5, P0, R68, R178, 0x5 ;  /* 0x000000b244057211 */ /* 0x000fc800078028ff */
        /* <DEDUP_REMOVED lines=29> */
.L_x_1877:
[----:B------:R-:W-:Y:S05]  /*17f40*/  BSYNC B0 ;  /* 0x0000000000007941 */ /* 0x000fea0003800000 */
.L_x_1876:
        /* <DEDUP_REMOVED lines=10> */
[CC--:B------:R-:W-:Y:S02]  /*17ff0*/  @P2 LEA R16, P4, R10.reuse, R180.reuse, 0x1 ;  /* 0x000000b40a102211 */ /* 0x0c0fe400078808ff */
[----:B------:R-:W-:Y:S02]  /*18000*/  @!P3 IMAD.MOV.U32 R4, RZ, RZ, R240 ;  /* 0x000000ffff04b224 */ /* 0x000fe400078e00f0 */
[----:B------:R-:W-:Y:S01]  /*18010*/  @!P3 IMAD.MOV.U32 R5, RZ, RZ, R239 ;  /* 0x000000ffff05b224 */ /* 0x000fe200078e00ef */
[----:B------:R-:W-:Y:S01]  /*18020*/  @P1 LEA R14, P0, R10, R180, 0x1 ;  /* 0x000000b40a0e1211 */ /* 0x000fe200078008ff */
[----:B------:R-:W-:Y:S02]  /*18030*/  @!P3 IMAD R69, R69, 0x60, RZ ;  /* 0x000000604545b824 */ /* 0x000fe400078e02ff */
[----:B------:R-:W-:-:S04]  /*18040*/  @!P3 IMAD.WIDE.U32 R12, R68, 0x60, R4 ;  /* 0x00000060440cb825 */ /* 0x000fc800078e0004 */
        /* <DEDUP_REMOVED lines=28> */
.L_x_1880:
[----:B------:R2:W-:Y:S02]  /*18210*/  STS.128 [R248+0xf800], RZ ;  /* 0x00f800fff8007388 */ /* 0x0005e40000000c00 */
.L_x_1879:
[----:B------:R-:W-:Y:S05]  /*18220*/  BSYNC B0 ;  /* 0x0000000000007941 */ /* 0x000fea0003800000 */
.L_x_1878:
        /* <DEDUP_REMOVED lines=37> */
.L_x_1882:
[----:B------:R-:W-:Y:S05]  /*18480*/  BSYNC B0 ;  /* 0x0000000000007941 */ /* 0x000fea0003800000 */
.L_x_1881:
        /* <DEDUP_REMOVED lines=42> */
.L_x_1884:
[----:B------:R-:W-:Y:S05]  /*18730*/  BSYNC B0 ;  /* 0x0000000000007941 */ /* 0x000fea0003800000 */
.L_x_1883:
        /* <DEDUP_REMOVED lines=44> */
.L_x_1886:
[----:B------:R-:W-:Y:S05]  /*18a00*/  BSYNC B0 ;  /* 0x0000000000007941 */ /* 0x000fea0003800000 */
.L_x_1885:
        /* <DEDUP_REMOVED lines=18> */
[-C--:B------:R-:W-:Y:S02]  /*18b30*/  @P2 LEA R8, P4, R184, R190.reuse, 0x1 ;  /* 0x000000beb8082211 */ /* 0x080fe400078808ff */
[----:B-12---:R-:W-:Y:S02]  /*18b40*/  @!P3 IMAD.WIDE.U32 R4, R70, 0x60, R188 ;  /* 0x000000604604b825 */ /* 0x006fe400078e00bc */
        /* <DEDUP_REMOVED lines=29> */
.L_x_1889:
[----:B------:R2:W-:Y:S02]  /*18d20*/  STS.128 [R248+0x17800], RZ ;  /* 0x017800fff8007388 */ /* 0x0005e40000000c00 */
.L_x_1888:
[----:B------:R-:W-:Y:S05]  /*18d30*/  BSYNC B0 ;  /* 0x0000000000007941 */ /* 0x000fea0003800000 */
.L_x_1887:
[C---:B------:R-:W-:Y:S01]  /*18d40*/  IMAD.SHL.U32 R0, R59.reuse, 0x40, RZ ;  /* 0x000000403b007824 */ /* 0x040fe200078e00ff */
[----:B------:R-:W-:Y:S01]  /*18d50*/  R2P PR, R59, 0x6 ;  /* 0x000000063b007804 */ /* 0x000fe20000000000 */
[----:B------:R-:W-:Y:S01]  /*18d60*/  IMAD.SHL.U32 R186, R186, 0x8, RZ ;  /* 0x00000008baba7824 */ /* 0x000fe200078e00ff */
[----:B------:R-:W0:Y:S01]  /*18d70*/  LDGDEPBAR ;  /* 0x00000000000079af */ /* 0x000e220000000000 */
[----:B------:R-:W-:Y:S01]  /*18d80*/  IMAD R229, R2, 0x400, R55 ;  /* 0x0000040002e57824 */ /* 0x000fe200078e0237 */
[----:B------:R-:W-:Y:S01]  /*18d90*/  LOP3.LUT R3, R0, 0x1c0, RZ, 0xc0, !PT ;  /* 0x000001c000037812 */ /* 0x000fe200078ec0ff */
[----:B------:R-:W-:Y:S01]  /*18da0*/  IMAD.SHL.U32 R57, R57, 0x2, RZ ;  /* 0x0000000239397824 */ /* 0x000fe200078e00ff */
[----:B------:R-:W-:Y:S01]  /*18db0*/  ISETP.GT.AND P5, PT, R53, R238, PT ;  /* 0x000000ee3500720c */ /* 0x000fe20003fa4270 */
[----:B------:R-:W-:Y:S01]  /*18dc0*/  IMAD.SHL.U32 R229, R229, 0x2, RZ ;  /* 0x00000002e5e57824 */ /* 0x000fe200078e00ff */
[----:B------:R-:W-:Y:S01]  /*18dd0*/  LOP3.LUT R186, R3, 0x8, R186, 0xf8, !PT ;  /* 0x0000000803ba7812 */ /* 0x000fe200078ef8ba */
[----:B------:R-:W-:Y:S01]  /*18de0*/  BSSY B1, `(.L_x_1890) ;  /* 0x00001f5000017945 */ /* 0x000fe20003800000 */
[----:B------:R-:W-:Y:S01]  /*18df0*/  SHF.R.U32.HI R3, RZ, 0x3, R3 ;  /* 0x00000003ff037819 */ /* 0x000fe20000011603 */
[--C-:B------:R-:W-:Y:S01]  /*18e00*/  IMAD R227, R58, 0x2, R229.reuse ;  /* 0x000000023ae37824 */ /* 0x100fe200078e02e5 */
[----:B-1----:R-:W-:Y:S01]  /*18e10*/  LDSM.16.M88.4 R24, [R229] ;  /* 0x00000000e518783b */ /* 0x002fe20000000200 */
[----:B------:R-:W-:Y:S01]  /*18e20*/  IMAD R225, R56, 0x2, R229 ;  /* 0x0000000238e17824 */ /* 0x000fe200078e02e5 */
[----:B------:R-:W-:Y:S01]  /*18e30*/  LOP3.LUT R228, R186, R3, RZ, 0x3c, !PT ;  /* 0x00000003bae47212 */ /* 0x000fe200078e3cff */
[----:B------:R-:W-:Y:S01]  /*18e40*/  IMAD.MOV.U32 R3, RZ, RZ, 0x40 ;  /* 0x00000040ff037424 */ /* 0x000fe200078e00ff */
[----:B------:R-:W-:Y:S01]  /*18e50*/  LDSM.16.M88.4 R68, [R227] ;  /* 0x00000000e344783b */ /* 0x000fe20000000200 */
[----:B------:R-:W-:-:S02]  /*18e60*/  IMAD R224, R56, 0x2, R227 ;  /* 0x0000000238e07824 */ /* 0x000fc400078e02e3 */
[----:B------:R-:W-:Y:S01]  /*18e70*/  IMAD R228, R73, 0x200, R228 ;  /* 0x0000020049e47824 */ /* 0x000fe200078e02e4 */
[----:B------:R-:W-:Y:S01]  /*18e80*/  SEL R3, R3, 0xffffffc0, !P2 ;  /* 0xffffffc003037807 */ /* 0x000fe20005000000 */
[----:B-----5:R-:W-:Y:S02]  /*18e90*/  LDSM.16.M88.4 R16, [R225] ;  /* 0x00000000e110783b */ /* 0x020fe40000000200 */
[----:B------:R-:W-:Y:S02]  /*18ea0*/  IMAD.SHL.U32 R228, R228, 0x2, RZ ;  /* 0x00000002e4e47824 */ /* 0x000fe400078e00ff */
[----:B------:R-:W-:Y:S02]  /*18eb0*/  LDSM.16.M88.4 R80, [R224] ;  /* 0x00000000e050783b */ /* 0x000fe40000000200 */
[C---:B------:R-:W-:Y:S01]  /*18ec0*/  IMAD.IADD R223, R228.reuse, 0x1, R3 ;  /* 0x00000001e4df7824 */ /* 0x040fe200078e0203 */
[C---:B------:R-:W-:Y:S01]  /*18ed0*/  IADD3 R0, R228.reuse, 0x8000, RZ ;  /* 0x00008000e4007810 */ /* 0x040fe20007ffe0ff */
[----:B------:R-:W1:Y:S01]  /*18ee0*/  LDSM.16.M88.4 R84, [R228+0x8000] ;  /* 0x00800000e454783b */ /* 0x000e620000000200 */
[----:B------:R-:W-:-:S02]  /*18ef0*/  IADD3 R226, R228, 0x8020, RZ ;  /* 0x00008020e4e27810 */ /* 0x000fc40007ffe0ff */
[----:B------:R-:W-:Y:S01]  /*18f00*/  @P1 IADD3 R226, R0, -0x20, RZ ;  /* 0xffffffe000e21810 */ /* 0x000fe20007ffe0ff */
[----:B------:R-:W2:Y:S01]  /*18f10*/  LDSM.16.M88.4 R40, [R228+0x8800] ;  /* 0x00880000e428783b */ /* 0x000ea20000000200 */
[----:B------:R-:W-:Y:S02]  /*18f20*/  LOP3.LUT R0, R57, 0x6, RZ, 0xc0, !PT ;  /* 0x0000000639007812 */ /* 0x000fe400078ec0ff */
[C---:B------:R-:W-:Y:S01]  /*18f30*/  IADD3 R222, R226.reuse, 0x800, RZ ;  /* 0x00000800e2de7810 */ /* 0x040fe20007ffe0ff */
[----:B------:R-:W3:Y:S01]  /*18f40*/  LDSM.16.M88.4 R32, [R228+0x9000] ;  /* 0x00900000e420783b */ /* 0x000ee20000000200 */
[----:B------:R-:W-:Y:S01]  /*18f50*/  IMAD.IADD R219, R3, 0x1, R226 ;  /* 0x0000000103db7824 */ /* 0x000fe200078e02e2 */
[C---:B------:R-:W-:Y:S02]  /*18f60*/  IADD3 R221, R226.reuse, 0x1000, RZ ;  /* 0x00001000e2dd7810 */ /* 0x040fe40007ffe0ff */
[----:B--2---:R-:W2:Y:S01]  /*18f70*/  LDSM.16.M88.4 R8, [R228+0x9800] ;  /* 0x00980000e408783b */ /* 0x004ea20000000200 */
[----:B------:R-:W-:-:S02]  /*18f80*/  IADD3 R220, R226, 0x1800, RZ ;  /* 0x00001800e2dc7810 */ /* 0x000fc40007ffe0ff */
[C---:B------:R-:W-:Y:S01]  /*18f90*/  IADD3 R218, R226.reuse, 0x2000, RZ ;  /* 0x00002000e2da7810 */ /* 0x040fe20007ffe0ff */
[----:B------:R-:W4:Y:S01]  /*18fa0*/  LDSM.16.M88.4 R76, [R226] ;  /* 0x00000000e24c783b */ /* 0x000f220000000200 */
[C---:B------:R-:W-:Y:S02]  /*18fb0*/  IADD3 R217, R226.reuse, 0x2800, RZ ;  /* 0x00002800e2d97810 */ /* 0x040fe40007ffe0ff */
[C---:B------:R-:W-:Y:S01]  /*18fc0*/  IADD3 R216, R226.reuse, 0x3000, RZ ;  /* 0x00003000e2d87810 */ /* 0x040fe20007ffe0ff */
[----:B------:R-:W2:Y:S01]  /*18fd0*/  LDSM.16.M88.4 R64, [R226+0x800] ;  /* 0x00080000e240783b */ /* 0x000ea20000000200 */
[C---:B------:R-:W-:Y:S02]  /*18fe0*/  IADD3 R215, R226.reuse, 0x3800, RZ ;  /* 0x00003800e2d77810 */ /* 0x040fe40007ffe0ff */
[C---:B------:R-:W-:Y:S01]  /*18ff0*/  IADD3 R214, R226.reuse, 0x4000, RZ ;  /* 0x00004000e2d67810 */ /* 0x040fe20007ffe0ff */
[----:B------:R-:W2:Y:S01]  /*19000*/  LDSM.16.M88.4 R60, [R226+0x1000] ;  /* 0x00100000e23c783b */ /* 0x000ea20000000200 */
[----:B------:R-:W-:-:S02]  /*19010*/  IADD3 R213, R226, 0x4800, RZ ;  /* 0x00004800e2d57810 */ /* 0x000fc40007ffe0ff */
[C---:B------:R-:W-:Y:S01]  /*19020*/  IADD3 R212, R226.reuse, 0x5000, RZ ;  /* 0x00005000e2d47810 */ /* 0x040fe20007ffe0ff */
[----:B------:R-:W2:Y:S01]  /*19030*/  LDSM.16.M88.4 R48, [R226+0x1800] ;  /* 0x00180000e230783b */ /* 0x000ea20000000200 */
[C---:B------:R-:W-:Y:S02]  /*19040*/  IADD3 R211, R226.reuse, 0x5800, RZ ;  /* 0x00005800e2d37810 */ /* 0x040fe40007ffe0ff */
[C---:B------:R-:W-:Y:S01]  /*19050*/  IADD3 R210, R226.reuse, 0x6000, RZ ;  /* 0x00006000e2d27810 */ /* 0x040fe20007ffe0ff */
[----:B------:R-:W2:Y:S01]  /*19060*/  LDSM.16.M88.4 R12, [R223+0x8000] ;  /* 0x00800000df0c783b */ /* 0x000ea20000000200 */
[C---:B------:R-:W-:Y:S02]  /*19070*/  IADD3 R209, R226.reuse, 0x6800, RZ ;  /* 0x00006800e2d17810 */ /* 0x040fe40007ffe0ff */
[C---:B------:R-:W-:Y:S01]  /*19080*/  IADD3 R208, R226.reuse, 0x7000, RZ ;  /* 0x00007000e2d07810 */ /* 0x040fe20007ffe0ff */
[----:B------:R-:W-:Y:S01]  /*19090*/  LDSM.16.M88.4 R92, [R223+0x9000] ;  /* 0x00900000df5c783b */ /* 0x000fe20000000200 */
[----:B------:R-:W-:Y:S01]  /*190a0*/  IADD3 R167, R226, 0x7800, RZ ;  /* 0x00007800e2a77810 */ /* 0x000fe20007ffe0ff */
[C---:B-1----:R-:W-:Y:S02]  /*190b0*/  HMMA.16816.F32.BF16 R4, R24.reuse, R84, RZ ;  /* 0x000000541804723c */ /* 0x042fe400000418ff */
[----:B------:R-:W-:Y:S06]  /*190c0*/  LDSM.16.M88.4 R88, [R223+0x9800] ;  /* 0x00980000df58783b */ /* 0x000fec0000000200 */
[C---:B------:R-:W-:Y:S08]  /*190d0*/  HMMA.16816.F32.BF16 R84, R24.reuse, R86, RZ ;  /* 0x000000561854723c */ /* 0x040ff000000418ff */
[C---:B---34-:R-:W-:Y:S08]  /*190e0*/  HMMA.16816.F32.BF16 R44, R24.reuse, R40, RZ ;  /* 0x00000028182c723c */ /* 0x058ff000000418ff */
[C---:B------:R-:W-:Y:S08]  /*190f0*/  HMMA.16816.F32.BF16 R36, R24.reuse, R32, RZ ;  /* 0x000000201824723c */ /* 0x040ff000000418ff */
[C---:B------:R-:W-:Y:S08]  /*19100*/  HMMA.16816.F32.BF16 R40, R24.reuse, R42, RZ ;  /* 0x0000002a1828723c */ /* 0x040ff000000418ff */
[C---:B------:R-:W-:Y:S08]  /*19110*/  HMMA.16816.F32.BF16 R32, R24.reuse, R34, RZ ;  /* 0x000000221820723c */ /* 0x040ff000000418ff */
[C---:B--2---:R-:W-:Y:S08]  /*19120*/  HMMA.16816.F32.BF16 R28, R24.reuse, R8, RZ ;  /* 0x00000008181c723c */ /* 0x044ff000000418ff */
[----:B------:R-:W-:Y:S01]  /*19130*/  HMMA.16816.F32.BF16 R24, R24, R10, RZ ;  /* 0x0000000a1818723c */ /* 0x000fe200000418ff */
[----:B------:R-:W1:Y:S07]  /*19140*/  LDSM.16.M88.4 R8, [R223+0x8800] ;  /* 0x00880000df08783b */ /* 0x000e6e0000000200 */
[C---:B------:R-:W-:Y:S08]  /*19150*/  HMMA.16816.F32.BF16 R4, R68.reuse, R76, R4 ;  /* 0x0000004c4404723c */ /* 0x040ff00000041804 */
[C---:B------:R-:W-:Y:S01]  /*19160*/  HMMA.16816.F32.BF16 R84, R68.reuse, R78, R84 ;  /* 0x0000004e4454723c */ /* 0x040fe20000041854 */
[----:B------:R-:W2:Y:S07]  /*19170*/  LDSM.16.M88.4 R76, [R219] ;  /* 0x00000000db4c783b */ /* 0x000eae0000000200 */
[C---:B------:R-:W-:Y:S08]  /*19180*/  HMMA.16816.F32.BF16 R44, R68.reuse, R64, R44 ;  /* 0x00000040442c723c */ /* 0x040ff0000004182c */
[C---:B------:R-:W-:Y:S01]  /*19190*/  HMMA.16816.F32.BF16 R40, R68.reuse, R66, R40 ;  /* 0x000000424428723c */ /* 0x040fe20000041828 */
[----:B------:R-:W-:Y:S07]  /*191a0*/  LDSM.16.M88.4 R64, [R229+0x2000] ;  /* 0x00200000e540783b */ /* 0x000fee0000000200 */
[C---:B------:R-:W-:Y:S08]  /*191b0*/  HMMA.16816.F32.BF16 R36, R68.reuse, R60, R36 ;  /* 0x0000003c4424723c */ /* 0x040ff00000041824 */
[C---:B------:R-:W-:Y:S01]  /*191c0*/  HMMA.16816.F32.BF16 R32, R68.reuse, R62, R32 ;  /* 0x0000003e4420723c */ /* 0x040fe20000041820 */
[----:B------:R-:W3:Y:S07]  /*191d0*/  LDSM.16.M88.4 R60, [R219+0x800] ;  /* 0x00080000db3c783b */ /* 0x000eee0000000200 */
[C---:B------:R-:W-:Y:S08]  /*191e0*/  HMMA.16816.F32.BF16 R28, R68.reuse, R48, R28 ;  /* 0x00000030441c723c */ /* 0x040ff0000004181c */
[----:B------:R-:W-:Y:S01]  /*191f0*/  HMMA.16816.F32.BF16 R24, R68, R50, R24 ;  /* 0x000000324418723c */ /* 0x000fe20000041818 */
[----:B------:R-:W4:Y:S04]  /*19200*/  LDSM.16.M88.4 R48, [R219+0x1000] ;  /* 0x00100000db30783b */ /* 0x000f280000000200 */
[----:B------:R-:W-:Y:S03]  /*19210*/  LDSM.16.M88.4 R68, [R219+0x1800] ;  /* 0x00180000db44783b */ /* 0x000fe60000000200 */
[C---:B------:R-:W-:Y:S08]  /*19220*/  HMMA.16816.F32.BF16 R4, R16.reuse, R12, R4 ;  /* 0x0000000c1004723c */ /* 0x040ff00000041804 */
[C---:B------:R-:W-:Y:S01]  /*19230*/  HMMA.16816.F32.BF16 R84, R16.reuse, R14, R84 ;  /* 0x0000000e1054723c */ /* 0x040fe20000041854 */
[----:B------:R-:W2:Y:S07]  /*19240*/  LDSM.16.M88.4 R12, [R228+0xa000] ;  /* 0x00a00000e40c783b */ /* 0x000eae0000000200 */
[C---:B-1----:R-:W-:Y:S08]  /*19250*/  HMMA.16816.F32.BF16 R44, R16.reuse, R8, R44 ;  /* 0x00000008102c723c */ /* 0x042ff0000004182c */
[C---:B------:R-:W-:Y:S01]  /*19260*/  HMMA.16816.F32.BF16 R40, R16.reuse, R10, R40 ;  /* 0x0000000a1028723c */ /* 0x040fe20000041828 */
[----:B------:R-:W-:Y:S07]  /*19270*/  LDSM.16.M88.4 R8, [R228+0xb000] ;  /* 0x00b00000e408783b */ /* 0x000fee0000000200 */
[C---:B------:R-:W-:Y:S08]  /*19280*/  HMMA.16816.F32.BF16 R36, R16.reuse, R92, R36 ;  /* 0x0000005c1024723c */ /* 0x040ff00000041824 */
[C---:B------:R-:W-:Y:S01]  /*19290*/  HMMA.16816.F32.BF16 R32, R16.reuse, R94, R32 ;  /* 0x0000005e1020723c */ /* 0x040fe20000041820 */
[----:B------:R-:W-:Y:S07]  /*192a0*/  LDSM.16.M88.4 R92, [R228+0xb800] ;  /* 0x00b80000e45c783b */ /* 0x000fee0000000200 */
[C---:B------:R-:W-:Y:S08]  /*192b0*/  HMMA.16816.F32.BF16 R28, R16.reuse, R88, R28 ;  /* 0x00000058101c723c */ /* 0x040ff0000004181c */
[----:B------:R-:W-:Y:S01]  /*192c0*/  HMMA.16816.F32.BF16 R24, R16, R90, R24 ;  /* 0x0000005a1018723c */ /* 0x000fe20000041818 */
[----:B------:R-:W1:Y:S07]  /*192d0*/  LDSM.16.M88.4 R16, [R228+0xa800] ;  /* 0x00a80000e410783b */ /* 0x000e6e0000000200 */
[C---:B--2---:R-:W-:Y:S08]  /*192e0*/  HMMA.16816.F32.BF16 R4, R80.reuse, R76, R4 ;  /* 0x0000004c5004723c */ /* 0x044ff00000041804 */
[C---:B------:R-:W-:Y:S01]  /*192f0*/  HMMA.16816.F32.BF16 R88, R80.reuse, R78, R84 ;  /* 0x0000004e5058723c */ /* 0x040fe20000041854 */
[----:B------:R-:W-:Y:S04]  /*19300*/  LDSM.16.M88.4 R84, [R227+0x2000] ;  /* 0x00200000e354783b */ /* 0x000fe80000000200 */
[----:B------:R-:W2:Y:S03]  /*19310*/  LDSM.16.M88.4 R76, [R226+0x2000] ;  /* 0x00200000e24c783b */ /* 0x000ea60000000200 */
[C---:B---3--:R-:W-:Y:S08]  /*19320*/  HMMA.16816.F32.BF16 R44, R80.reuse, R60, R44 ;  /* 0x0000003c502c723c */ /* 0x048ff0000004182c */
[C---:B------:R-:W-:Y:S01]  /*19330*/  HMMA.16816.F32.BF16 R40, R80.reuse, R62, R40 ;  /* 0x0000003e5028723c */ /* 0x040fe20000041828 */
[----:B------:R-:W3:Y:S07]  /*19340*/  LDSM.16.M88.4 R60, [R226+0x2800] ;  /* 0x00280000e23c783b */ /* 0x000eee0000000200 */
[C---:B----4-:R-:W-:Y:S08]  /*19350*/  HMMA.16816.F32.BF16 R36, R80.reuse, R48, R36 ;  /* 0x000000305024723c */ /* 0x050ff00000041824 */
[----:B------:R-:W-:Y:S01]  /*19360*/  HMMA.16816.F32.BF16 R32, R80, R50, R32 ;  /* 0x000000325020723c */ /* 0x000fe20000041820 */
[----:B------:R-:W4:Y:S07]  /*19370*/  LDSM.16.M88.4 R48, [R226+0x3000] ;  /* 0x00300000e230783b */ /* 0x000f2e0000000200 */
        /* <DEDUP_REMOVED lines=8> */
[C---:B------:R-:W-:Y:S01]  /*19400*/  HMMA.16816.F32.BF16 R40, R64.reuse, R18, R40 ;  /* 0x000000124028723c */ /* 0x040fe20000041828 */
[----:B------:R-:W1:Y:S07]  /*19410*/  LDSM.16.M88.4 R16, [R223+0xa800] ;  /* 0x00a80000df10783b */ /* 0x000e6e0000000200 */
[C---:B------:R-:W-:Y:S08]  /*19420*/  HMMA.16816.F32.BF16 R36, R64.reuse, R8, R36 ;  /* 0x000000084024723c */ /* 0x040ff00000041824 */
[----:B------:R-:W-:Y:S01]  /*19430*/  HMMA.16816.F32.BF16 R32, R64, R10, R32 ;  /* 0x0000000a4020723c */ /* 0x000fe20000041820 */
[----:B------:R-:W1:Y:S07]  /*19440*/  LDSM.16.M88.4 R8, [R223+0xb000] ;  /* 0x00b00000df08783b */ /* 0x000e6e0000000200 */
[C---:B--2---:R-:W-:Y:S08]  /*19450*/  HMMA.16816.F32.BF16 R4, R84.reuse, R76, R4 ;  /* 0x0000004c5404723c */ /* 0x044ff00000041804 */
[----:B------:R-:W-:Y:S01]  /*19460*/  HMMA.16816.F32.BF16 R88, R84, R78, R88 ;  /* 0x0000004e5458723c */ /* 0x000fe20000041858 */
[----:B------:R-:W-:Y:S07]  /*19470*/  LDSM.16.M88.4 R76, [R224+0x2000] ;  /* 0x00200000e04c783b */ /* 0x000fee0000000200 */
        /* <DEDUP_REMOVED lines=8> */
[----:B------:R-:W-:Y:S01]  /*19500*/  HMMA.16816.F32.BF16 R32, R84, R50, R32 ;  /* 0x000000325420723c */ /* 0x000fe20000041820 */
[----:B------:R-:W3:Y:S07]  /*19510*/  LDSM.16.M88.4 R48, [R219+0x2800] ;  /* 0x00280000db30783b */ /* 0x000eee0000000200 */
[C---:B------:R-:W-:Y:S08]  /*19520*/  HMMA.16816.F32.BF16 R4, R68.reuse, R12, R4 ;  /* 0x0000000c4404723c */ /* 0x040ff00000041804 */
[----:B------:R-:W-:Y:S01]  /*19530*/  HMMA.16816.F32.BF16 R88, R68, R14, R88 ;  /* 0x0000000e4458723c */ /* 0x000fe20000041858 */
[----:B------:R-:W4:Y:S07]  /*19540*/  LDSM.16.M88.4 R12, [R219+0x3000] ;  /* 0x00300000db0c783b */ /* 0x000f2e0000000200 */
[C---:B------:R-:W-:Y:S08]  /*19550*/  HMMA.16816.F32.BF16 R28, R84.reuse, R80, R28 ;  /* 0x00000050541c723c */ /* 0x040ff0000004181c */
[----:B------:R-:W-:Y:S08]  /*19560*/  HMMA.16816.F32.BF16 R24, R84, R82, R24 ;  /* 0x000000525418723c */ /* 0x000ff00000041818 */
[C---:B-1----:R-:W-:Y:S08]  /*19570*/  HMMA.16816.F32.BF16 R44, R68.reuse, R16, R44 ;  /* 0x00000010442c723c */ /* 0x042ff0000004182c */
[C---:B------:R-:W-:Y:S01]  /*19580*/  HMMA.16816.F32.BF16 R40, R68.reuse, R18, R40 ;  /* 0x000000124428723c */ /* 0x040fe20000041828 */
[----:B------:R-:W-:Y:S07]  /*19590*/  LDSM.16.M88.4 R16, [R228+0xc000] ;  /* 0x00c00000e410783b */ /* 0x000fee0000000200 */
[C---:B------:R-:W-:Y:S08]  /*195a0*/  HMMA.16816.F32.BF16 R36, R68.reuse, R8, R36 ;  /* 0x000000084424723c */ /* 0x040ff00000041824 */
[C---:B------:R-:W-:Y:S01]  /*195b0*/  HMMA.16816.F32.BF16 R32, R68.reuse, R10, R32 ;  /* 0x0000000a4420723c */ /* 0x040fe20000041820 */
[----:B------:R-:W1:Y:S07]  /*195c0*/  LDSM.16.M88.4 R8, [R219+0x3800] ;  /* 0x00380000db08783b */ /* 0x000e6e0000000200 */
[C---:B--2---:R-:W-:Y:S08]  /*195d0*/  HMMA.16816.F32.BF16 R28, R68.reuse, R92, R28 ;  /* 0x0000005c441c723c */ /* 0x044ff0000004181c */
[----:B------:R-:W-:Y:S01]  /*195e0*/  HMMA.16816.F32.BF16 R24, R68, R94, R24 ;  /* 0x0000005e4418723c */ /* 0x000fe20000041818 */
[----:B------:R-:W-:Y:S04]  /*195f0*/  LDSM.16.M88.4 R68, [R228+0xd000] ;  /* 0x00d00000e444783b */ /* 0x000fe80000000200 */
[----:B------:R-:W-:Y:S03]  /*19600*/  LDSM.16.M88.4 R92, [R223+0xd800] ;  /* 0x00d80000df5c783b */ /* 0x000fe60000000200 */
[C---:B------:R-:W-:Y:S08]  /*19610*/  HMMA.16816.F32.BF16 R4, R76.reuse, R64, R4 ;  /* 0x000000404c04723c */ /* 0x040ff00000041804 */
[C---:B------:R-:W-:Y:S01]  /*19620*/  HMMA.16816.F32.BF16 R88, R76.reuse, R66, R88 ;  /* 0x000000424c58723c */ /* 0x040fe20000041858 */
[----:B------:R-:W-:Y:S07]  /*19630*/  LDSM.16.M88.4 R64, [R228+0xd800] ;  /* 0x00d80000e440783b */ /* 0x000fee0000000200 */
[C---:B---3--:R-:W-:Y:S08]  /*19640*/  HMMA.16816.F32.BF16 R44, R76.reuse, R48, R44 ;  /* 0x000000304c2c723c */ /* 0x048ff0000004182c */
[C---:B------:R-:W-:Y:S01]  /*19650*/  HMMA.16816.F32.BF16 R40, R76.reuse, R50, R40 ;  /* 0x000000324c28723c */ /* 0x040fe20000041828 */
[----:B------:R-:W2:Y:S07]  /*19660*/  LDSM.16.M88.4 R48, [R228+0xc800] ;  /* 0x00c80000e430783b */ /* 0x000eae0000000200 */
[C---:B----4-:R-:W-:Y:S08]  /*19670*/  HMMA.16816.F32.BF16 R36, R76.reuse, R12, R36 ;  /* 0x0000000c4c24723c */ /* 0x050ff00000041824 */
[C---:B------:R-:W-:Y:S01]  /*19680*/  HMMA.16816.F32.BF16 R80, R76.reuse, R14, R32 ;  /* 0x0000000e4c50723c */ /* 0x040fe20000041820 */
[----:B------:R-:W-:Y:S04]  /*19690*/  LDSM.16.M88.4 R32, [R227+0x4000] ;  /* 0x00400000e320783b */ /* 0x000fe80000000200 */
[----:B------:R-:W3:Y:S03]  /*196a0*/  LDSM.16.M88.4 R12, [R226+0x4000] ;  /* 0x00400000e20c783b */ /* 0x000ee60000000200 */
[C---:B-1----:R-:W-:Y:S08]  /*196b0*/  HMMA.16816.F32.BF16 R28, R76.reuse, R8, R28 ;  /* 0x000000084c1c723c */ /* 0x042ff0000004181c */
[----:B------:R-:W-:Y:S01]  /*196c0*/  HMMA.16816.F32.BF16 R24, R76, R10, R24 ;  /* 0x0000000a4c18723c */ /* 0x000fe20000041818 */
[----:B------:R-:W1:Y:S04]  /*196d0*/  LDSM.16.M88.4 R8, [R226+0x4800] ;  /* 0x00480000e208783b */ /* 0x000e680000000200 */
[----:B------:R-:W-:Y:S03]  /*196e0*/  LDSM.16.M88.4 R76, [R224+0x4000] ;  /* 0x00400000e04c783b */ /* 0x000fe60000000200 */
[C---:B------:R-:W-:Y:S08]  /*196f0*/  HMMA.16816.F32.BF16 R4, R60.reuse, R16, R4 ;  /* 0x000000103c04723c */ /* 0x040ff00000041804 */
[C---:B------:R-:W-:Y:S01]  /*19700*/  HMMA.16816.F32.BF16 R88, R60.reuse, R18, R88 ;  /* 0x000000123c58723c */ /* 0x040fe20000041858 */
[----:B------:R-:W4:Y:S07]  /*19710*/  LDSM.16.M88.4 R16, [R226+0x5000] ;  /* 0x00500000e210783b */ /* 0x000f2e0000000200 */
        /* <DEDUP_REMOVED lines=13> */
[C---:B-1----:R-:W-:Y:S08]  /*197f0*/  HMMA.16816.F32.BF16 R44, R32.reuse, R8, R44 ;  /* 0x00000008202c723c */ /* 0x042ff0000004182c */
[C---:B------:R-:W-:Y:S01]  /*19800*/  HMMA.16816.F32.BF16 R40, R32.reuse, R10, R40 ;  /* 0x0000000a2028723c */ /* 0x040fe20000041828 */
[----:B------:R-:W1:Y:S07]  /*19810*/  LDSM.16.M88.4 R8, [R219+0x4800] ;  /* 0x00480000db08783b */ /* 0x000e6e0000000200 */
[C---:B----4-:R-:W-:Y:S01]  /*19820*/  HMMA.16816.F32.BF16 R84, R32.reuse, R16, R36 ;  /* 0x000000102054723c */ /* 0x050fe20000041824 */
[----:B------:R-:W4:Y:S07]  /*19830*/  LDSM.16.M88.4 R36, [R219+0x4000] ;  /* 0x00400000db24783b */ /* 0x000f2e0000000200 */
[C---:B------:R-:W-:Y:S01]  /*19840*/  HMMA.16816.F32.BF16 R80, R32.reuse, R18, R80 ;  /* 0x000000122050723c */ /* 0x040fe20000041850 */
[----:B------:R-:W-:Y:S07]  /*19850*/  LDSM.16.M88.4 R16, [R219+0x5000] ;  /* 0x00500000db10783b */ /* 0x000fee0000000200 */
[C---:B--2---:R-:W-:Y:S08]  /*19860*/  HMMA.16816.F32.BF16 R28, R32.reuse, R64, R28 ;  /* 0x00000040201c723c */ /* 0x044ff0000004181c */
[----:B------:R-:W-:Y:S01]  /*19870*/  HMMA.16816.F32.BF16 R60, R32, R66, R60 ;  /* 0x00000042203c723c */ /* 0x000fe2000004183c */
[----:B------:R-:W-:Y:S04]  /*19880*/  LDSM.16.M88.4 R32, [R229+0x6000] ;  /* 0x00600000e520783b */ /* 0x000fe80000000200 */
[----:B------:R-:W-:Y:S03]  /*19890*/  LDSM.16.M88.4 R64, [R228+0xf800] ;  /* 0x00f80000e440783b */ /* 0x000fe60000000200 */
[C---:B------:R-:W-:Y:S08]  /*198a0*/  HMMA.16816.F32.BF16 R44, R48.reuse, R68, R44 ;  /* 0x00000044302c723c */ /* 0x040ff0000004182c */
[C---:B------:R-:W-:Y:S08]  /*198b0*/  HMMA.16816.F32.BF16 R40, R48.reuse, R70, R40 ;  /* 0x000000463028723c */ /* 0x040ff00000041828 */
[C---:B---3--:R-:W-:Y:S08]  /*198c0*/  HMMA.16816.F32.BF16 R84, R48.reuse, R12, R84 ;  /* 0x0000000c3054723c */ /* 0x048ff00000041854 */
[C---:B------:R-:W-:Y:S01]  /*198d0*/  HMMA.16816.F32.BF16 R80, R48.reuse, R14, R80 ;  /* 0x0000000e3050723c */ /* 0x040fe20000041850 */
[----:B------:R-:W2:Y:S07]  /*198e0*/  LDSM.16.M88.4 R12, [R219+0x5800] ;  /* 0x00580000db0c783b */ /* 0x000eae0000000200 */
[C---:B------:R-:W-:Y:S08]  /*198f0*/  HMMA.16816.F32.BF16 R4, R48.reuse, R24, R4 ;  /* 0x000000183004723c */ /* 0x040ff00000041804 */
[C---:B------:R-:W-:Y:S01]  /*19900*/  HMMA.16816.F32.BF16 R88, R48.reuse, R26, R88 ;  /* 0x0000001a3058723c */ /* 0x040fe20000041858 */
[----:B------:R-:W3:Y:S07]  /*19910*/  LDSM.16.M88.4 R24, [R228+0xe000] ;  /* 0x00e00000e418783b */ /* 0x000eee0000000200 */
[C---:B------:R-:W-:Y:S08]  /*19920*/  HMMA.16816.F32.BF16 R28, R48.reuse, R92, R28 ;  /* 0x0000005c301c723c */ /* 0x040ff0000004181c */
[----:B------:R-:W-:Y:S08]  /*19930*/  HMMA.16816.F32.BF16 R60, R48, R94, R60 ;  /* 0x0000005e303c723c */ /* 0x000ff0000004183c */
[C---:B-1----:R-:W-:Y:S08]  /*19940*/  HMMA.16816.F32.BF16 R44, R76.reuse, R8, R44 ;  /* 0x000000084c2c723c */ /* 0x042ff0000004182c */
[C---:B------:R-:W-:Y:S01]  /*19950*/  HMMA.16816.F32.BF16 R40, R76.reuse, R10, R40 ;  /* 0x0000000a4c28723c */ /* 0x040fe20000041828 */
[----:B------:R-:W1:Y:S07]  /*19960*/  LDSM.16.M88.4 R8, [R228+0xe800] ;  /* 0x00e80000e408783b */ /* 0x000e6e0000000200 */
[C---:B----4-:R-:W-:Y:S08]  /*19970*/  HMMA.16816.F32.BF16 R4, R76.reuse, R36, R4 ;  /* 0x000000244c04723c */ /* 0x050ff00000041804 */
[C---:B------:R-:W-:Y:S01]  /*19980*/  HMMA.16816.F32.BF16 R88, R76.reuse, R38, R88 ;  /* 0x000000264c58723c */ /* 0x040fe20000041858 */
[----:B------:R-:W-:Y:S07]  /*19990*/  LDSM.16.M88.4 R36, [R227+0x6000] ;  /* 0x00600000e324783b */ /* 0x000fee0000000200 */
[C---:B--2---:R-:W-:Y:S01]  /*199a0*/  HMMA.16816.F32.BF16 R48, R76.reuse, R12, R28 ;  /* 0x0000000c4c30723c */ /* 0x044fe2000004181c */
[----:B------:R-:W2:Y:S07]  /*199b0*/  LDSM.16.M88.4 R28, [R226+0x6000] ;  /* 0x00600000e21c783b */ /* 0x000eae0000000200 */
[C---:B------:R-:W-:Y:S08]  /*199c0*/  HMMA.16816.F32.BF16 R84, R76.reuse, R16, R84 ;  /* 0x000000104c54723c */ /* 0x040ff00000041854 */
[C---:B------:R-:W-:Y:S01]  /*199d0*/  HMMA.16816.F32.BF16 R80, R76.reuse, R18, R80 ;  /* 0x000000124c50723c */ /* 0x040fe20000041850 */
[----:B------:R-:W4:Y:S07]  /*199e0*/  LDSM.16.M88.4 R16, [R228+0xf000] ;  /* 0x00f00000e410783b */ /* 0x000f2e0000000200 */
[----:B------:R-:W-:Y:S01]  /*199f0*/  HMMA.16816.F32.BF16 R60, R76, R14, R60 ;  /* 0x0000000e4c3c723c */ /* 0x000fe2000004183c */
[----:B------:R-:W4:Y:S04]  /*19a00*/  LDSM.16.M88.4 R12, [R226+0x6800] ;  /* 0x00680000e20c783b */ /* 0x000f280000000200 */
[----:B------:R-:W-:Y:S03]  /*19a10*/  LDSM.16.M88.4 R76, [R226+0x7800] ;  /* 0x00780000e24c783b */ /* 0x000fe60000000200 */
[C---:B---3--:R-:W-:Y:S08]  /*19a20*/  HMMA.16816.F32.BF16 R4, R32.reuse, R24, R4 ;  /* 0x000000182004723c */ /* 0x048ff00000041804 */
[C---:B------:R-:W-:Y:S01]  /*19a30*/  HMMA.16816.F32.BF16 R88, R32.reuse, R26, R88 ;  /* 0x0000001a2058723c */ /* 0x040fe20000041858 */
[----:B------:R-:W-:Y:S07]  /*19a40*/  LDSM.16.M88.4 R24, [R226+0x7000] ;  /* 0x00700000e218783b */ /* 0x000fee0000000200 */
[C---:B-1----:R-:W-:Y:S08]  /*19a50*/  HMMA.16816.F32.BF16 R44, R32.reuse, R8, R44 ;  /* 0x00000008202c723c */ /* 0x042ff0000004182c */
[----:B------:R-:W-:Y:S01]  /*19a60*/  HMMA.16816.F32.BF16 R68, R32, R10, R40 ;  /* 0x0000000a2044723c */ /* 0x000fe20000041828 */
[----:B------:R-:W-:Y:S04]  /*19a70*/  LDSM.16.M88.4 R40, [R225+0x6000] ;  /* 0x00600000e128783b */ /* 0x000fe80000000200 */
[----:B------:R-:W1:Y:S03]  /*19a80*/  LDSM.16.M88.4 R8, [R223+0xe000] ;  /* 0x00e00000df08783b */ /* 0x000e660000000200 */
[C---:B--2---:R-:W-:Y:S08]  /*19a90*/  HMMA.16816.F32.BF16 R4, R36.reuse, R28, R4 ;  /* 0x0000001c2404723c */ /* 0x044ff00000041804 */
[----:B------:R-:W-:Y:S01]  /*19aa0*/  HMMA.16816.F32.BF16 R88, R36, R30, R88 ;  /* 0x0000001e2458723c */ /* 0x000fe20000041858 */
[----:B------:R-:W-:Y:S07]  /*19ab0*/  LDSM.16.M88.4 R28, [R223+0xf000] ;  /* 0x00f00000df1c783b */ /* 0x000fee0000000200 */
[C---:B----4-:R-:W-:Y:S08]  /*19ac0*/  HMMA.16816.F32.BF16 R84, R32.reuse, R16, R84 ;  /* 0x000000102054723c */ /* 0x050ff00000041854 */
[C---:B------:R-:W-:Y:S01]  /*19ad0*/  HMMA.16816.F32.BF16 R80, R32.reuse, R18, R80 ;  /* 0x000000122050723c */ /* 0x040fe20000041850 */
[----:B------:R-:W2:Y:S07]  /*19ae0*/  LDSM.16.M88.4 R16, [R223+0xe800] ;  /* 0x00e80000df10783b */ /* 0x000eae0000000200 */
[C---:B------:R-:W-:Y:S08]  /*19af0*/  HMMA.16816.F32.BF16 R48, R32.reuse, R64, R48 ;  /* 0x000000402030723c */ /* 0x040ff00000041830 */
[----:B------:R-:W-:Y:S01]  /*19b00*/  HMMA.16816.F32.BF16 R60, R32, R66, R60 ;  /* 0x00000042203c723c */ /* 0x000fe2000004183c */
[----:B------:R-:W-:Y:S04]  /*19b10*/  LDSM.16.M88.4 R32, [R224+0x6000] ;  /* 0x00600000e020783b */ /* 0x000fe80000000200 */
[----:B------:R-:W-:Y:S03]  /*19b20*/  LDSM.16.M88.4 R64, [R223+0xf800] ;  /* 0x00f80000df40783b */ /* 0x000fe60000000200 */
[C---:B------:R-:W-:Y:S08]  /*19b30*/  HMMA.16816.F32.BF16 R44, R36.reuse, R12, R44 ;  /* 0x0000000c242c723c */ /* 0x040ff0000004182c */
[----:B------:R-:W-:Y:S01]  /*19b40*/  HMMA.16816.F32.BF16 R68, R36, R14, R68 ;  /* 0x0000000e2444723c */ /* 0x000fe20000041844 */
[----:B------:R-:W3:Y:S07]  /*19b50*/  LDSM.16.M88.4 R12, [R219+0x6000] ;  /* 0x00600000db0c783b */ /* 0x000eee0000000200 */
[C---:B-1----:R-:W-:Y:S08]  /*19b60*/  HMMA.16816.F32.BF16 R4, R40.reuse, R8, R4 ;  /* 0x000000082804723c */ /* 0x042ff00000041804 */
[----:B------:R-:W-:Y:S01]  /*19b70*/  HMMA.16816.F32.BF16 R88, R40, R10, R88 ;  /* 0x0000000a2858723c */ /* 0x000fe20000041858 */
[----:B------:R-:W-:Y:S07]  /*19b80*/  LDSM.16.M88.4 R8, [R219+0x7000] ;  /* 0x00700000db08783b */ /* 0x000fee0000000200 */
[C---:B------:R-:W-:Y:S08]  /*19b90*/  HMMA.16816.F32.BF16 R84, R36.reuse, R24, R84 ;  /* 0x000000182454723c */ /* 0x040ff00000041854 */
[C---:B------:R-:W-:Y:S01]  /*19ba0*/  HMMA.16816.F32.BF16 R80, R36.reuse, R26, R80 ;  /* 0x0000001a2450723c */ /* 0x040fe20000041850 */
[----:B------:R-:W1:Y:S07]  /*19bb0*/  LDSM.16.M88.4 R24, [R219+0x6800] ;  /* 0x00680000db18783b */ /* 0x000e6e0000000200 */
[C---:B------:R-:W-:Y:S08]  /*19bc0*/  HMMA.16816.F32.BF16 R48, R36.reuse, R76, R48 ;  /* 0x0000004c2430723c */ /* 0x040ff00000041830 */
[----:B------:R-:W-:Y:S08]  /*19bd0*/  HMMA.16816.F32.BF16 R60, R36, R78, R60 ;  /* 0x0000004e243c723c */ /* 0x000ff0000004183c */
[----:B--2---:R-:W-:Y:S07]  /*19be0*/  HMMA.16816.F32.BF16 R44, R40, R16, R44 ;  /* 0x00000010282c723c */ /* 0x004fee000004182c */
[----:B------:R-:W-:Y:S01]  /*19bf0*/  IMAD.IADD R17, R23, 0x1, R0 ;  /* 0x0000000117117824 */ /* 0x000fe200078e0200 */
[----:B---3--:R-:W-:Y:S04]  /*19c00*/  HMMA.16816.F32.BF16 R4, R32, R12, R4 ;  /* 0x0000000c2004723c */ /* 0x008fe80000041804 */
[----:B------:R-:W-:-:S02]  /*19c10*/  IADD3 R3, R17, 0x9, RZ ;  /* 0x0000000911037810 */ /* 0x000fc40007ffe0ff */
[-C--:B------:R-:W-:Y:S02]  /*19c20*/  ISETP.GE.AND P3, PT, R17, R72.reuse, PT ;  /* 0x000000481100720c */ /* 0x080fe40003f66270 */
[----:B------:R-:W-:Y:S01]  /*19c30*/  HMMA.16816.F32.BF16 R88, R32, R14, R88 ;  /* 0x0000000e2058723c */ /* 0x000fe20000041858 */
[----:B------:R-:W2:Y:S01]  /*19c40*/  LDSM.16.M88.4 R12, [R219+0x7800] ;  /* 0x00780000db0c783b */ /* 0x000ea20000000200 */
[----:B------:R-:W-:Y:S01]  /*19c50*/  ISETP.GE.AND P0, PT, R3, R72, PT ;  /* 0x000000480300720c */ /* 0x000fe20003f06270 */
[----:B------:R-:W-:-:S04]  /*19c60*/  DEPBAR.LE SB0, 0x0 ;  /* 0x000080000000791a */ /* 0x000fc80000000000 */
[----:B------:R-:W-:Y:S01]  /*19c70*/  IADD3 R3, R17, 0x10, RZ ;  /* 0x0000001011037810 */ /* 0x000fe20007ffe0ff */
[----:B------:R-:W-:Y:S03]  /*19c80*/  HMMA.16816.F32.BF16 R68, R40, R18, R68 ;  /* 0x000000122844723c */ /* 0x000fe60000041844 */
[----:B------:R-:W-:-:S04]  /*19c90*/  ISETP.GE.AND P6, PT, R3, R72, PT ;  /* 0x000000480300720c */ /* 0x000fc80003fc6270 */
[----:B------:R-:W-:Y:S01]  /*19ca0*/  IADD3 R19, R17, 0x8, RZ ;  /* 0x0000000811137810 */ /* 0x000fe20007ffe0ff */
[C---:B------:R-:W-:Y:S01]  /*19cb0*/  HMMA.16816.F32.BF16 R84, R40.reuse, R28, R84 ;  /* 0x0000001c2854723c */ /* 0x040fe20000041854 */
[----:B------:R-:W-:Y:S02]  /*19cc0*/  FSEL R3, R4, -INF , !P3 ;  /* 0xff80000004037808 */ /* 0x000fe40005800000 */
[----:B------:R-:W-:Y:S02]  /*19cd0*/  ISETP.GE.AND P1, PT, R19, R72, PT ;  /* 0x000000481300720c */ /* 0x000fe40003f26270 */
[----:B------:R-:W-:Y:S02]  /*19ce0*/  IADD3 R19, R17, 0x18, RZ ;  /* 0x0000001811137810 */ /* 0x000fe40007ffe0ff */
[----:B------:R-:W-:Y:S01]  /*19cf0*/  FSEL R6, R6, -INF , !P3 ;  /* 0xff80000006067808 */ /* 0x000fe20005800000 */
[----:B------:R-:W-:Y:S01]  /*19d00*/  HMMA.16816.F32.BF16 R80, R40, R30, R80 ;  /* 0x0000001e2850723c */ /* 0x000fe20000041850 */
[----:B------:R-:W-:-:S02]  /*19d10*/  FSEL R90, R90, -INF , !P1 ;  /* 0xff8000005a5a7808 */ /* 0x000fc40004800000 */
[----:B------:R-:W-:Y:S02]  /*19d20*/  FSEL R88, R88, -INF , !P1 ;  /* 0xff80000058587808 */ /* 0x000fe40004800000 */
[----:B------:R-:W-:Y:S02]  /*19d30*/  FSEL R91, R91, -INF , !P0 ;  /* 0xff8000005b5b7808 */ /* 0x000fe40004000000 */
[----:B------:R-:W-:Y:S01]  /*19d40*/  FSEL R89, R89, -INF , !P0 ;  /* 0xff80000059597808 */ /* 0x000fe20004000000 */
[----:B------:R-:W-:Y:S01]  /*19d50*/  HMMA.16816.F32.BF16 R48, R40, R64, R48 ;  /* 0x000000402830723c */ /* 0x000fe20000041830 */
[----:B------:R-:W-:Y:S01]  /*19d60*/  BAR.SYNC.DEFER_BLOCKING 0x0 ;  /* 0x0000000000007b1d */ /* 0x000fe20000010000 */
[----:B------:R-:W-:-:S06]  /*19d70*/  ISETP.GE.AND P3, PT, R19, R72, PT ;  /* 0x000000481300720c */ /* 0x000fcc0003f66270 */
[----:B------:R-:W-:Y:S08]  /*19d80*/  HMMA.16816.F32.BF16 R60, R40, R66, R60 ;  /* 0x00000042283c723c */ /* 0x000ff0000004183c */
[C---:B-1----:R-:W-:Y:S07]  /*19d90*/  HMMA.16816.F32.BF16 R44, R32.reuse, R24, R44 ;  /* 0x00000018202c723c */ /* 0x042fee000004182c */
[----:B------:R-:W-:Y:S01]  /*19da0*/  IADD3 R25, R17, 0x1, RZ ;  /* 0x0000000111197810 */ /* 0x000fe20007ffe0ff */
[----:B------:R-:W-:Y:S03]  /*19db0*/  HMMA.16816.F32.BF16 R68, R32, R26, R68 ;  /* 0x0000001a2044723c */ /* 0x000fe60000041844 */
[----:B------:R-:W-:-:S02]  /*19dc0*/  ISETP.GE.AND P2, PT, R25, R72, PT ;  /* 0x000000481900720c */ /* 0x000fc40003f46270 */
[----:B------:R-:W-:Y:S02]  /*19dd0*/  IADD3 R25, R17, 0x11, RZ ;  /* 0x0000001111197810 */ /* 0x000fe40007ffe0ff */
[----:B------:R-:W-:Y:S01]  /*19de0*/  FSEL R16, R5, -INF , !P2 ;  /* 0xff80000005107808 */ /* 0x000fe20005000000 */
[C---:B------:R-:W-:Y:S01]  /*19df0*/  HMMA.16816.F32.BF16 R84, R32.reuse, R8, R84 ;  /* 0x000000082054723c */ /* 0x040fe20000041854 */
[----:B------:R-:W-:Y:S02]  /*19e00*/  IADD3 R5, R17, 0x20, RZ ;  /* 0x0000002011057810 */ /* 0x000fe40007ffe0ff */
[----:B------:R-:W-:Y:S02]  /*19e10*/  FSEL R7, R7, -INF , !P2 ;  /* 0xff80000007077808 */ /* 0x000fe40005000000 */
[----:B------:R-:W-:Y:S02]  /*19e20*/  ISETP.GE.AND P1, PT, R5, R72, PT ;  /* 0x000000480500720c */ /* 0x000fe40003f26270 */
[C---:B------:R-:W-:Y:S01]  /*19e30*/  IADD3 R9, R17.reuse, 0x19, RZ ;  /* 0x0000001911097810 */ /* 0x040fe20007ffe0ff */
[----:B------:R-:W-:Y:S01]  /*19e40*/  HMMA.16816.F32.BF16 R80, R32, R10, R80 ;  /* 0x0000000a2050723c */ /* 0x000fe20000041850 */
[----:B------:R-:W-:-:S02]  /*19e50*/  IADD3 R5, R17, 0x28, RZ ;  /* 0x0000002811057810 */ /* 0x000fc40007ffe0ff */
[-C--:B------:R-:W-:Y:S02]  /*19e60*/  ISETP.GE.AND P2, PT, R9, R72.reuse, PT ;  /* 0x000000480900720c */ /* 0x080fe40003f46270 */
[----:B------:R-:W-:Y:S02]  /*19e70*/  IADD3 R9, R17, 0x21, RZ ;  /* 0x0000002111097810 */ /* 0x000fe40007ffe0ff */
[----:B------:R-:W-:Y:S01]  /*19e80*/  ISETP.GE.AND P4, PT, R25, R72, PT ;  /* 0x000000481900720c */ /* 0x000fe20003f86270 */
[----:B--2---:R-:W-:Y:S01]  /*19e90*/  HMMA.16816.F32.BF16 R48, R32, R12, R48 ;  /* 0x0000000c2030723c */ /* 0x004fe20000041830 */
[----:B------:R-:W-:Y:S02]  /*19ea0*/  IADD3 R11, R17, 0x29, RZ ;  /* 0x00000029110b7810 */ /* 0x000fe40007ffe0ff */
[----:B------:R-:W-:Y:S02]  /*19eb0*/  FSEL R8, R46, -INF , !P6 ;  /* 0xff8000002e087808 */ /* 0x000fe40007000000 */
[----:B------:R-:W-:-:S02]  /*19ec0*/  FSEL R4, R44, -INF , !P6 ;  /* 0xff8000002c047808 */ /* 0x000fc40007000000 */
[-C--:B------:R-:W-:Y:S01]  /*19ed0*/  ISETP.GE.AND P0, PT, R9, R72.reuse, PT ;  /* 0x000000480900720c */ /* 0x080fe20003f06270 */
[----:B------:R-:W-:Y:S01]  /*19ee0*/  HMMA.16816.F32.BF16 R60, R32, R14, R60 ;  /* 0x0000000e203c723c */ /* 0x000fe2000004183c */
[-C--:B------:R-:W-:Y:S02]  /*19ef0*/  ISETP.GE.AND P6, PT, R5, R72.reuse, PT ;  /* 0x000000480500720c */ /* 0x080fe40003fc6270 */
[----:B------:R-:W-:Y:S02]  /*19f00*/  FSEL R13, R47, -INF , !P4 ;  /* 0xff8000002f0d7808 */ /* 0x000fe40006000000 */
[----:B------:R-:W-:Y:S02]  /*19f10*/  FSEL R5, R45, -INF , !P4 ;  /* 0xff8000002d057808 */ /* 0x000fe40006000000 */
[----:B------:R-:W-:Y:S02]  /*19f20*/  IADD3 R9, R17, 0x30, RZ ;  /* 0x0000003011097810 */ /* 0x000fe40007ffe0ff */
[----:B------:R-:W-:-:S02]  /*19f30*/  ISETP.GE.AND P4, PT, R11, R72, PT ;  /* 0x000000480b00720c */ /* 0x000fc40003f86270 */
[----:B------:R-:W-:Y:S02]  /*19f40*/  IADD3 R11, R17, 0x31, RZ ;  /* 0x00000031110b7810 */ /* 0x000fe40007ffe0ff */
[----:B------:R-:W-:Y:S02]  /*19f50*/  FSEL R0, R70, -INF , !P3 ;  /* 0xff80000046007808 */ /* 0x000fe40005800000 */
[----:B------:R-:W-:Y:S02]  /*19f60*/  FSEL R2, R68, -INF , !P3 ;  /* 0xff80000044027808 */ /* 0x000fe40005800000 */
[----:B------:R-:W-:Y:S02]  /*19f70*/  ISETP.GE.AND P3, PT, R9, R72, PT ;  /* 0x000000480900720c */ /* 0x000fe40003f66270 */
[----:B------:R-:W-:Y:S02]  /*19f80*/  FSEL R12, R71, -INF , !P2 ;  /* 0xff800000470c7808 */ /* 0x000fe40005000000 */
[----:B------:R-:W-:-:S02]  /*19f90*/  FSEL R9, R69, -INF , !P2 ;  /* 0xff80000045097808 */ /* 0x000fc40005000000 */
[----:B------:R-:W-:Y:S02]  /*19fa0*/  ISETP.GE.AND P2, PT, R11, R72, PT ;  /* 0x000000480b00720c */ /* 0x000fe40003f46270 */
[C---:B------:R-:W-:Y:S02]  /*19fb0*/  IADD3 R11, R17.reuse, 0x38, RZ ;  /* 0x00000038110b7810 */ /* 0x040fe40007ffe0ff */
[----:B------:R-:W-:Y:S02]  /*19fc0*/  IADD3 R17, R17, 0x39, RZ ;  /* 0x0000003911117810 */ /* 0x000fe40007ffe0ff */
[----:B------:R-:W-:Y:S02]  /*19fd0*/  FSEL R182, R86, -INF , !P1 ;  /* 0xff80000056b67808 */ /* 0x000fe40004800000 */
[----:B------:R-:W-:Y:S02]  /*19fe0*/  FSEL R198, R84, -INF , !P1 ;  /* 0xff80000054c67808 */ /* 0x000fe40004800000 */
[----:B------:R-:W-:-:S02]  /*19ff0*/  FSEL R191, R87, -INF , !P0 ;  /* 0xff80000057bf7808 */ /* 0x000fc40004000000 */
[----:B------:R-:W-:Y:S02]  /*1a000*/  FSEL R185, R85, -INF , !P0 ;  /* 0xff80000055b97808 */ /* 0x000fe40004000000 */
[-C--:B------:R-:W-:Y:S02]  /*1a010*/  ISETP.GE.AND P1, PT, R11, R72.reuse, PT ;  /* 0x000000480b00720c */ /* 0x080fe40003f26270 */
[----:B------:R-:W-:Y:S02]  /*1a020*/  ISETP.GE.AND P0, PT, R17, R72, PT ;  /* 0x000000481100720c */ /* 0x000fe40003f06270 */
        /* <DEDUP_REMOVED lines=11> */
[----:B------:R-:W-:Y:S01]  /*1a0e0*/  FSEL R195, R61, -INF , !P0 ;  /* 0xff8000003dc37808 */ /* 0x000fe20004000000 */
        /* <DEDUP_REMOVED lines=22> */
[----:B------:R-:W-:-:S02]  /*1a250*/  IMAD.HI.U32 R17, R25, R17, R24 ;  /* 0x0000001119117227 */ /* 0x000fc400078e0018 */
[----:B------:R-:W2:Y:S01]  /*1a260*/  LD.E.64 R24, [R20.64+0x20] ;  /* 0x0000200614187980 */ /* 0x000ea2000c101b00 */
[----:B------:R-:W-:-:S03]  /*1a270*/  ISETP.GE.AND P0, PT, R18, RZ, PT ;  /* 0x000000ff1200720c */ /* 0x000fc60003f06270 */
[----:B------:R-:W-:-:S04]  /*1a280*/  IMAD.HI.U32 R19, R17, R14, RZ ;  /* 0x0000000e11137227 */ /* 0x000fc800078e00ff */
[----:B------:R-:W-:-:S04]  /*1a290*/  IMAD.HI.U32 R17, R17, R10, RZ ;  /* 0x0000000a11117227 */ /* 0x000fc800078e00ff */
        /* <DEDUP_REMOVED lines=34> */
[----:B------:R-:W-:-:S05]  /*1a4c0*/  IMAD R11, R24, R15, R11 ;  /* 0x0000000f180b7224 */ /* 0x000fca00078e020b */
[----:B------:R-:W-:Y:S01]  /*1a4d0*/  IADD3 R10, R23, R11, RZ ;  /* 0x0000000b170a7210 */ /* 0x000fe20007ffe0ff */
[----:B------:R-:W-:Y:S01]  /*1a4e0*/  IMAD.MOV.U32 R11, RZ, RZ, R22 ;  /* 0x000000ffff0b7224 */ /* 0x000fe200078e0016 */
[----:B------:R-:W-:Y:S05]  /*1a4f0*/  BRA `(.L_x_1894) ;  /* 0x0000003000007947 */ /* 0x000fea0003800000 */
.L_x_1893:
[----:B------:R-:W2:Y:S02]  /*1a500*/  LD.E R11, [R20.64+0x38] ;  /* 0x00003806140b7980 */ /* 0x000ea4000c101900 */
[----:B--2---:R-:W-:-:S04]  /*1a510*/  LEA R11, -R11, RZ, 0x6 ;  /* 0x000000ff0b0b7211 */ /* 0x004fc800078e31ff */
[----:B------:R-:W-:Y:S02]  /*1a520*/  SHF.R.S32.HI R10, RZ, 0x1f, R11 ;  /* 0x0000001fff0a7819 */ /* 0x000fe4000001140b */
.L_x_1894:
[----:B------:R-:W-:Y:S05]  /*1a530*/  BSYNC B0 ;  /* 0x0000000000007941 */ /* 0x000fea0003800000 */
.L_x_1892:
[----:B------:R-:W-:Y:S02]  /*1a540*/  LOP3.LUT P3, RZ, R249, 0x4, RZ, 0xc0, !PT ;  /* 0x00000004f9ff7812 */ /* 0x000fe4000786c0ff */
[----:B------:R-:W-:Y:S02]  /*1a550*/  IADD3 R179, P1, R11, R178, RZ ;  /* 0x000000b20bb37210 */ /* 0x000fe40007f3e0ff */
[C---:B------:R-:W-:Y:S02]  /*1a560*/  LOP3.LUT P6, RZ, R249.reuse, 0x1, RZ, 0xc0, !PT ;  /* 0x00000001f9ff7812 */ /* 0x040fe400078cc0ff */
[----:B------:R-:W-:Y:S01]  /*1a570*/  LOP3.LUT P4, RZ, R249, 0x2, RZ, 0xc0, !PT ;  /* 0x00000002f9ff7812 */ /* 0x000fe2000788c0ff */
[----:B------:R-:W-:Y:S01]  /*1a580*/  IMAD.X R176, R10, 0x1, R177, P1 ;  /* 0x000000010ab07824 */ /* 0x000fe200008e06b1 */
[----:B------:R-:W-:Y:S02]  /*1a590*/  LEA R24, P0, R11, R240, 0x1 ;  /* 0x000000f00b187211 */ /* 0x000fe400078008ff */
[----:B------:R-:W-:-:S02]  /*1a5a0*/  LOP3.LUT P2, RZ, R249, 0x8, RZ, 0xc0, !PT ;  /* 0x00000008f9ff7812 */ /* 0x000fc4000784c0ff */
[----:B------:R-:W-:Y:S02]  /*1a5b0*/  LEA.HI.X R25, R11, R239, R10, 0x1, P0 ;  /* 0x000000ef0b197211 */ /* 0x000fe400000f0c0a */
[----:B------:R-:W-:-:S03]  /*1a5c0*/  @P3 LEA R14, P1, R179, R180, 0x1 ;  /* 0x000000b4b30e3211 */ /* 0x000fc600078208ff */
[----:B------:R-:W-:Y:S01]  /*1a5d0*/  @!PT LDS RZ, [RZ] ;  /* 0x00000000fffff984 */ /* 0x000fe20000000800 */
[----:B------:R-:W-:Y:S01]  /*1a5e0*/  @!PT LDS RZ, [RZ] ;  /* 0x00000000fffff984 */ /* 0x000fe20000000800 */
[----:B------:R-:W-:Y:S01]  /*1a5f0*/  @!PT LDS RZ, [RZ] ;  /* 0x00000000fffff984 */ /* 0x000fe20000000800 */
[----:B------:R1:W-:Y:S01]  /*1a600*/  @P6 LDGSTS.E.BYPASS.LTC128B.128 [R248+0x8000], [R24.64] ;  /* 0x0800000018f86fae */ /* 0x0003e2000b901d46 */
[----:B------:R-:W-:Y:S02]  /*1a610*/  @P3 LEA.HI.X R15, R179, R181, R176, 0x1, P1 ;  /* 0x000000b5b30f3211 */ /* 0x000fe400008f0cb0 */
[----:B------:R-:W-:Y:S01]  /*1a620*/  IADD3 R11, P1, R11, R236, RZ ;  /* 0x000000ec0b0b7210 */ /* 0x000fe20007f3e0ff */
[----:B------:R1:W-:Y:S01]  /*1a630*/  @!P6 STS.128 [R248+0x8000], RZ ;  /* 0x008000fff800e388 */ /* 0x0003e20000000c00 */
[----:B------:R-:W-:-:S03]  /*1a640*/  @P4 LEA R18, P0, R179, R180, 0x1 ;  /* 0x000000b4b3124211 */ /* 0x000fc600078008ff */
[----:B------:R-:W-:Y:S01]  /*1a650*/  IMAD.X R10, R10, 0x1, R237, P1 ;  /* 0x000000010a0a7824 */ /* 0x000fe200008e06ed */
[-C--:B------:R-:W-:Y:S02]  /*1a660*/  @P6 LEA R38, P1, R11, R240.reuse, 0x1 ;  /* 0x000000f00b266211 */ /* 0x080fe400078208ff */
[----:B------:R-:W-:Y:S02]  /*1a670*/  @P4 LEA.HI.X R19, R179, R181, R176, 0x1, P0 ;  /* 0x000000b5b3134211 */ /* 0x000fe400000f0cb0 */
[CCC-:B------:R-:W-:Y:S02]  /*1a680*/  @P6 LEA.HI.X R39, R11.reuse, R239.reuse, R10.reuse, 0x1, P1 ;  /* 0x000000ef0b276211 */ /* 0x1c0fe400008f0c0a */
[----:B------:R-:W-:Y:S01]  /*1a690*/  @P3 LEA R30, P1, R11, R240, 0x1 ;  /* 0x000000f00b1e3211 */ /* 0x000fe200078208ff */
[----:B------:R-:W-:Y:S01]  /*1a6a0*/  @!PT LDS RZ, [RZ] ;  /* 0x00000000fffff984 */ /* 0x000fe20000000800 */
[----:B------:R-:W-:Y:S01]  /*1a6b0*/  @!PT LDS RZ, [RZ] ;  /* 0x00000000fffff984 */ /* 0x000fe20000000800 */
[----:B------:R-:W-:Y:S01]  /*1a6c0*/  @!PT LDS RZ, [RZ] ;  /* 0x00000000fffff984 */ /* 0x000fe20000000800 */
[----:B------:R1:W-:Y:S01]  /*1a6d0*/  @P4 LDGSTS.E.BYPASS.LTC128B.128 [R248+0xa000], [R18.64+0x80] ;  /* 0x0a00008012f84fae */ /* 0x0003e2000b901d46 */
[----:B------:R-:W-:Y:S02]  /*1a6e0*/  @P2 LEA R26, P0, R179, R180, 0x1 ;  /* 0x000000b4b31a2211 */ /* 0x000fe400078008ff */
[----:B------:R-:W-:Y:S01]  /*1a6f0*/  @P3 LEA.HI.X R31, R11, R239, R10, 0x1, P1 ;  /* 0x000000ef0b1f3211 */ /* 0x000fe200008f0c0a */
[----:B------:R1:W-:Y:S01]  /*1a700*/  @!P4 STS.128 [R248+0xa000], RZ ;  /* 0x00a000fff800c388 */ /* 0x0003e20000000c00 */
[----:B------:R-:W-:-:S02]  /*1a710*/  @P2 LEA.HI.X R27, R179, R181, R176, 0x1, P0 ;  /* 0x000000b5b31b2211 */ /* 0x000fc400000f0cb0 */
[C---:B------:R-:W-:Y:S01]  /*1a720*/  IADD3 R17, P1, R11.reuse, R236, RZ ;  /* 0x000000ec0b117210 */ /* 0x040fe20007f3e0ff */
[----:B------:R-:W-:Y:S01]  /*1a730*/  @!PT LDS RZ, [RZ] ;  /* 0x00000000fffff984 */ /* 0x000fe20000000800 */
[----:B------:R-:W-:Y:S01]  /*1a740*/  @!PT LDS RZ, [RZ] ;  /* 0x00000000fffff984 */ /* 0x000fe20000000800 */
[----:B------:R-:W-:Y:S01]  /*1a750*/  @!PT LDS RZ, [RZ] ;  /* 0x00000000fffff984 */ /* 0x000fe20000000800 */
[----:B------:R1:W-:Y:S01]  /*1a760*/  @P3 LDGSTS.E.BYPASS.LTC128B.128 [R248+0xc000], [R14.64+0x100] ;  /* 0x0c0001000ef83fae */ /* 0x0003e2000b901d46 */
[----:B------:R-:W-:-:S03]  /*1a770*/  @P4 LEA R36, P0, R11, R240, 0x1 ;  /* 0x000000f00b244211 */ /* 0x000fc600078008ff */
[----:B------:R-:W-:Y:S01]  /*1a780*/  IMAD.X R22, R10, 0x1, R237, P1 ;  /* 0x000000010a167824 */ /* 0x000fe200008e06ed */
[CCC-:B------:R-:W-:Y:S01]  /*1a790*/  @P4 LEA.HI.X R37, R11.reuse, R239.reuse, R10.reuse, 0x1, P0 ;  /* 0x000000ef0b254211 */ /* 0x1c0fe200000f0c0a */
[----:B------:R1:W-:Y:S01]  /*1a7a0*/  @!P3 STS.128 [R248+0xc000], RZ ;  /* 0x00c000fff800b388 */ /* 0x0003e20000000c00 */
[-C--:B------:R-:W-:Y:S02]  /*1a7b0*/  @P2 LEA R28, P0, R11, R240.reuse, 0x1 ;  /* 0x000000f00b1c2211 */ /* 0x080fe400078008ff */
[-C--:B------:R-:W-:Y:S01]  /*1a7c0*/  @P6 LEA R46, P1, R17, R240.reuse, 0x1 ;  /* 0x000000f0112e6211 */ /* 0x080fe200078208ff */
[----:B------:R-:W-:Y:S01]  /*1a7d0*/  @!PT LDS RZ, [RZ] ;  /* 0x00000000fffff984 */ /* 0x000fe20000000800 */
[----:B------:R-:W-:Y:S01]  /*1a7e0*/  @!PT LDS RZ, [RZ] ;  /* 0x00000000fffff984 */ /* 0x000fe20000000800 */
[----:B------:R-:W-:Y:S01]  /*1a7f0*/  @!PT LDS RZ, [RZ] ;  /* 0x00000000fffff984 */ /* 0x000fe20000000800 */
[----:B------:R1:W-:Y:S01]  /*1a800*/  @P2 LDGSTS.E.BYPASS.LTC128B.128 [R248+0xe000], [R26.64+0x180] ;  /* 0x0e0001801af82fae */ /* 0x0003e2000b901d46 */
[-C--:B------:R-:W-:Y:S02]  /*1a810*/  @P2 LEA.HI.X R29, R11, R239.reuse, R10, 0x1, P0 ;  /* 0x000000ef0b1d2211 */ /* 0x080fe400000f0c0a */
[C---:B------:R-:W-:Y:S01]  /*1a820*/  @P6 LEA.HI.X R47, R17.reuse, R239, R22, 0x1, P1 ;  /* 0x000000ef112f6211 */ /* 0x040fe200008f0c16 */
[----:B------:R1:W-:Y:S01]  /*1a830*/  @!P2 STS.128 [R248+0xe000], RZ ;  /* 0x00e000fff800a388 */ /* 0x0003e20000000c00 */
[----:B------:R-:W-:-:S02]  /*1a840*/  @P4 LEA R44, P0, R17, R240, 0x1 ;  /* 0x000000f0112c4211 */ /* 0x000fc400078008ff */
[CC--:B------:R-:W-:Y:S01]  /*1a850*/  @P3 LEA R42, P1, R17.reuse, R240.reuse, 0x1 ;  /* 0x000000f0112a3211 */ /* 0x0c0fe200078208ff */
[----:B------:R-:W-:Y:S01]  /*1a860*/  @!PT LDS RZ, [RZ] ;  /* 0x00000000fffff984 */ /* 0x000fe20000000800 */
[----:B------:R-:W-:Y:S01]  /*1a870*/  @!PT LDS RZ, [RZ] ;  /* 0x00000000fffff984 */ /* 0x000fe20000000800 */
[----:B------:R-:W-:Y:S01]  /*1a880*/  @!PT LDS RZ, [RZ] ;  /* 0x00000000fffff984 */ /* 0x000fe20000000800 */
[----:B------:R1:W-:Y:S01]  /*1a890*/  @P6 LDGSTS.E.BYPASS.LTC128B.128 [R248+0x8800], [R38.64] ;  /* 0x0880000026f86fae */ /* 0x0003e2000b901d46 */
[CCC-:B------:R-:W-:Y:S02]  /*1a8a0*/  @P4 LEA.HI.X R45, R17.reuse, R239.reuse, R22.reuse, 0x1, P0 ;  /* 0x000000ef112d4211 */ /* 0x1c0fe400000f0c16 */
        /* <DEDUP_REMOVED lines=8> */
[----:B------:R-:W-:-:S02]  /*1a930*/  @P2 LEA.HI.X R41, R17, R239, R22, 0x1, P0 ;  /* 0x000000ef11292211 */ /* 0x000fc400000f0c16 */
[-C--:B------:R-:W-:Y:S01]  /*1a940*/  @P4 LEA R50, P0, R10, R240.reuse, 0x1 ;  /* 0x000000f00a324211 */ /* 0x080fe200078008ff */
[----:B------:R1:W-:Y:S01]  /*1a950*/  @!P4 STS.128 [R248+0xa800], RZ ;  /* 0x00a800fff800c388 */ /* 0x0003e20000000c00 */
[----:B------:R-:W-:Y:S01]  /*1a960*/  IMAD.X R22, R22, 0x1, R237, P1 ;  /* 0x0000000116167824 */ /* 0x000fe200008e06ed */
[CC--:B------:R-:W-:Y:S02]  /*1a970*/  @P6 LEA R52, P1, R10.reuse, R240.reuse, 0x1 ;  /* 0x000000f00a346211 */ /* 0x0c0fe400078208ff */
[----:B------:R-:W-:Y:S01]  /*1a980*/  @!PT LDS RZ, [RZ] ;  /* 0x00000000fffff984 */ /* 0x000fe20000000800 */
[----:B------:R-:W-:Y:S01]  /*1a990*/  @!PT LDS RZ, [RZ] ;  /* 0x00000000fffff984 */ /* 0x000fe20000000800 */
[----:B------:R-:W-:Y:S01]  /*1a9a0*/  @!PT LDS RZ, [RZ] ;  /* 0x00000000fffff984 */ /* 0x000fe20000000800 */
[----:B------:R1:W-:Y:S02]  /*1a9b0*/  @P3 LDGSTS.E.BYPASS.LTC128B.128 [R248+0xc800], [R30.64+0x100] ;  /* 0x0c8001001ef83fae */ /* 0x0003e4000b901d46 */
[C---:B------:R-:W-:Y:S02]  /*1a9c0*/  @P6 LEA.HI.X R53, R10.reuse, R239, R22, 0x1, P1 ;  /* 0x000000ef0a356211 */ /* 0x040fe400008f0c16 */
        /* <DEDUP_REMOVED lines=54> */
.L_x_1891:
[----:B------:R-:W-:Y:S05]  /*1ad30*/  BSYNC B1 ;  /* 0x0000000000017941 */ /* 0x000fea0003800000 */
.L_x_1890:
        /* <DEDUP_REMOVED lines=50> */
[----:B--2---:R-:W-:Y:S03]  /*1b060*/  LDSM.16.MT88.4 R20, [R230+0x12800] ;  /* 0x01280000e614783b */ /* 0x004fe60000004200 */
[----:B------:R-:W-:Y:S01]  /*1b070*/  FMNMX.FTZ R14, R32, R11, !PT ;  /* 0x0000000b200e7209 */ /* 0x000fe20007810000 */
[----:B------:R-:W-:Y:S04]  /*1b080*/  LDSM.16.MT88.4 R28, [R231+0x10800] ;  /* 0x01080000e71c783b */ /* 0x000fe80000004200 */
[----:B------:R-:W2:Y:S01]  /*1b090*/  SHFL.BFLY PT, R11, R14, 0x2, 0x1f ;  /* 0x0c401f000e0b7f89 */ /* 0x000ea200000e0000 */
[----:B-1----:R-:W-:-:S05]  /*1b0a0*/  FMNMX.FTZ R15, R18, R15, !PT ;  /* 0x0000000f120f7209 */ /* 0x002fca0007810000 */
[----:B------:R-:W1:Y:S01]  /*1b0b0*/  SHFL.BFLY PT, R164, R15, 0x1, 0x1f ;  /* 0x0c201f000fa47f89 */ /* 0x000e6200000e0000 */
[----:B--2---:R-:W-:-:S05]  /*1b0c0*/  FMNMX.FTZ R11, R14, R11, !PT ;  /* 0x0000000b0e0b7209 */ /* 0x004fca0007810000 */
[----:B------:R-:W2:Y:S01]  /*1b0d0*/  SHFL.BFLY PT, R10, R11, 0x1, 0x1f ;  /* 0x0c201f000b0a7f89 */ /* 0x000ea200000e0000 */
[----:B-1----:R-:W-:-:S04]  /*1b0e0*/  FMNMX.FTZ R164, R15, R164, !PT ;  /* 0x000000a40fa47209 */ /* 0x002fc80007810000 */
[----:B------:R-:W-:Y:S01]  /*1b0f0*/  FSETP.NEU.FTZ.AND P0, PT, R164, -INF , PT ;  /* 0xff800000a400780b */ /* 0x000fe20003f1d000 */
[----:B---3--:R-:W-:-:S05]  /*1b100*/  FMUL.FTZ R199, R184, R164 ;  /* 0x000000a4b8c77220 */ /* 0x008fca0000410000 */
[----:B------:R-:W-:-:S05]  /*1b110*/  FSEL R199, R199, RZ, P0 ;  /* 0x000000ffc7c77208 */ /* 0x000fca0000000000 */
[--C-:B------:R-:W-:Y:S01]  /*1b120*/  FFMA.FTZ R179, R3, R184, -R199.reuse ;  /* 0x000000b803b37223 */ /* 0x100fe200000108c7 */
[----:B--2---:R-:W-:Y:S01]  /*1b130*/  FMNMX.FTZ R3, R11, R10, !PT ;  /* 0x0000000a0b037209 */ /* 0x004fe20007810000 */
[-CC-:B------:R-:W-:Y:S02]  /*1b140*/  FFMA.FTZ R174, R16, R184.reuse, -R199.reuse ;  /* 0x000000b810ae7223 */ /* 0x180fe400000108c7 */
[-CC-:B------:R-:W-:Y:S01]  /*1b150*/  FFMA.FTZ R177, R88, R184.reuse, -R199.reuse ;  /* 0x000000b858b17223 */ /* 0x180fe200000108c7 */
[----:B------:R-:W-:Y:S01]  /*1b160*/  FSETP.NEU.FTZ.AND P0, PT, R3, -INF , PT ;  /* 0xff8000000300780b */ /* 0x000fe20003f1d000 */
[----:B------:R-:W-:Y:S01]  /*1b170*/  FMUL.FTZ R35, R184, R3 ;  /* 0x00000003b8237220 */ /* 0x000fe20000410000 */
[----:B------:R-:W-:Y:S01]  /*1b180*/  MUFU.EX2 R179, R179 ;  /* 0x000000b300b37308 */ /* 0x000fe20000000800 */
[-CC-:B------:R-:W-:Y:S01]  /*1b190*/  FFMA.FTZ R170, R89, R184.reuse, -R199.reuse ;  /* 0x000000b859aa7223 */ /* 0x180fe200000108c7 */
[----:B------:R-:W-:Y:S01]  /*1b1a0*/  LDSM.16.MT88.4 R16, [R232+0x10800] ;  /* 0x01080000e810783b */ /* 0x000fe20000004200 */
[-CC-:B------:R-:W-:Y:S01]  /*1b1b0*/  FFMA.FTZ R175, R4, R184.reuse, -R199.reuse ;  /* 0x000000b804af7223 */ /* 0x180fe200000108c7 */
[----:B------:R-:W-:Y:S01]  /*1b1c0*/  FSEL R35, R35, RZ, P0 ;  /* 0x000000ff23237208 */ /* 0x000fe20000000000 */
[----:B------:R-:W-:-:S02]  /*1b1d0*/  FFMA.FTZ R168, R5, R184, -R199 ;  /* 0x000000b805a87223 */ /* 0x000fc400000108c7 */
[-C--:B------:R-:W-:Y:S01]  /*1b1e0*/  FFMA.FTZ R171, R2, R184.reuse, -R199 ;  /* 0x000000b802ab7223 */ /* 0x080fe200000108c7 */
[----:B------:R-:W1:Y:S01]  /*1b1f0*/  MUFU.EX2 R174, R174 ;  /* 0x000000ae00ae7308 */ /* 0x000e620000000800 */
[-CC-:B------:R-:W-:Y:S02]  /*1b200*/  FFMA.FTZ R176, R6, R184.reuse, -R35.reuse ;  /* 0x000000b806b07223 */ /* 0x180fe40000010823 */
[-CC-:B------:R-:W-:Y:S02]  /*1b210*/  FFMA.FTZ R183, R7, R184.reuse, -R35.reuse ;  /* 0x000000b807b77223 */ /* 0x180fe40000010823 */
[-CC-:B------:R-:W-:Y:S01]  /*1b220*/  FFMA.FTZ R181, R90, R184.reuse, -R35.reuse ;  /* 0x000000b85ab57223 */ /* 0x180fe20000010823 */
[----:B------:R-:W-:Y:S01]  /*1b230*/  LDSM.16.MT88.4 R4, [R230+0x16000] ;  /* 0x01600000e604783b */ /* 0x000fe20000004200 */
[-C--:B------:R-:W-:Y:S01]  /*1b240*/  FFMA.FTZ R172, R91, R184.reuse, -R35 ;  /* 0x000000b85bac7223 */ /* 0x080fe20000010823 */
[----:B------:R-:W-:Y:S01]  /*1b250*/  MUFU.EX2 R177, R177 ;  /* 0x000000b100b17308 */ /* 0x000fe20000000800 */
[-C--:B------:R-:W-:Y:S01]  /*1b260*/  FFMA.FTZ R2, R9, R184.reuse, -R199 ;  /* 0x000000b809027223 */ /* 0x080fe200000108c7 */
[----:B------:R-:W2:Y:S01]  /*1b270*/  LDSM.16.MT88.4 R88, [R230+0x12000] ;  /* 0x01200000e658783b */ /* 0x000ea20000004200 */
[----:B------:R-:W-:-:S02]  /*1b280*/  FFMA.FTZ R173, R8, R184, -R35 ;  /* 0x000000b808ad7223 */ /* 0x000fc40000010823 */
[-CC-:B------:R-:W-:Y:S01]  /*1b290*/  FFMA.FTZ R169, R0, R184.reuse, -R35.reuse ;  /* 0x000000b800a97223 */ /* 0x180fe20000010823 */
[----:B------:R-:W3:Y:S01]  /*1b2a0*/  LDSM.16.MT88.4 R8, [R233+0x10800] ;  /* 0x01080000e908783b */ /* 0x000ee20000004200 */
[-CC-:B------:R-:W-:Y:S01]  /*1b2b0*/  FFMA.FTZ R166, R13, R184.reuse, -R35.reuse ;  /* 0x000000b80da67223 */ /* 0x180fe20000010823 */
[----:B------:R-:W4:Y:S01]  /*1b2c0*/  MUFU.EX2 R170, R170 ;  /* 0x000000aa00aa7308 */ /* 0x000f220000000800 */
[----:B-1----:R-:W-:Y:S01]  /*1b2d0*/  F2FP.BF16.PACK_AB R144, R174, R179 ;  /* 0x000000b3ae90723e */ /* 0x002fe200000010ff */
[-C--:B------:R-:W-:Y:S02]  /*1b2e0*/  FFMA.FTZ R0, R12, R184.reuse, -R35 ;  /* 0x000000b80c007223 */ /* 0x080fe40000010823 */
[----:B------:R-:W1:Y:S01]  /*1b2f0*/  LDSM.16.MT88.4 R12, [R230+0x10800] ;  /* 0x01080000e60c783b */ /* 0x000e620000004200 */
[-CC-:B------:R-:W-:Y:S02]  /*1b300*/  FFMA.FTZ R178, R198, R184.reuse, -R199.reuse ;  /* 0x000000b8c6b27223 */ /* 0x180fe400000108c7 */
[-CC-:B------:R-:W-:Y:S01]  /*1b310*/  FFMA.FTZ R185, R185, R184.reuse, -R199.reuse ;  /* 0x000000b8b9b97223 */ /* 0x180fe200000108c7 */
[----:B------:R-:W-:Y:S01]  /*1b320*/  MUFU.EX2 R176, R176 ;  /* 0x000000b000b07308 */ /* 0x000fe20000000800 */
[----:B------:R-:W-:-:S02]  /*1b330*/  FFMA.FTZ R180, R196, R184, -R199 ;  /* 0x000000b8c4b47223 */ /* 0x000fc400000108c7 */
[-C--:B------:R-:W-:Y:S02]  /*1b340*/  FFMA.FTZ R187, R187, R184.reuse, -R199 ;  /* 0x000000b8bbbb7223 */ /* 0x080fe400000108c7 */
[-CC-:B------:R-:W-:Y:S02]  /*1b350*/  FFMA.FTZ R182, R182, R184.reuse, -R35.reuse ;  /* 0x000000b8b6b67223 */ /* 0x180fe40000010823 */
[-CC-:B------:R-:W-:Y:S01]  /*1b360*/  FFMA.FTZ R191, R191, R184.reuse, -R35.reuse ;  /* 0x000000b8bfbf7223 */ /* 0x180fe20000010823 */
[----:B------:R-:W5:Y:S01]  /*1b370*/  MUFU.EX2 R183, R183 ;  /* 0x000000b700b77308 */ /* 0x000f620000000800 */
[----:B----4-:R-:W-:Y:S01]  /*1b380*/  F2FP.BF16.PACK_AB R146, R170, R177 ;  /* 0x000000b1aa92723e */ /* 0x010fe200000010ff */
        /* <DEDUP_REMOVED lines=8> */
[----:B------:R-:W4:Y:S01]  /*1b410*/  MUFU.EX2 R172, R172 ;  /* 0x000000ac00ac7308 */ /* 0x000f220000000800 */
[----:B-----5:R-:W-:Y:S01]  /*1b420*/  F2FP.BF16.PACK_AB R145, R183, R176 ;  /* 0x000000b0b791723e */ /* 0x020fe200000010ff */
        /* <DEDUP_REMOVED lines=8> */
[----:B----4-:R-:W-:-:S02]  /*1b4b0*/  F2FP.BF16.PACK_AB R147, R172, R181 ;  /* 0x000000b5ac93723e */ /* 0x010fc400000010ff */
        /* <DEDUP_REMOVED lines=65> */
[----:B-1----:R-:W-:Y:S01]  /*1b8d0*/  F2FP.BF16.PACK_AB R7, R0, R169 ;  /* 0x000000a90007723e */ /* 0x002fe200000010ff */
[----:B------:R-:W-:Y:S02]  /*1b8e0*/  FADD.FTZ R171, R171, R168 ;  /* 0x000000a8abab7221 */ /* 0x000fe40000010000 */
[----:B------:R-:W-:Y:S02]  /*1b8f0*/  FADD.FTZ R169, R169, R166 ;  /* 0x000000a6a9a97221 */ /* 0x000fe40000010000 */
[----:B------:R-:W-:-:S02]  /*1b900*/  FADD.FTZ R171, R2, R171 ;  /* 0x000000ab02ab7221 */ /* 0x000fc40000010000 */
[----:B---3--:R-:W-:Y:S01]  /*1b910*/  HMMA.16816.F32.BF16 R160, R4, R8, R160 ;  /* 0x0000000804a0723c */ /* 0x008fe200000418a0 */
[----:B------:R-:W-:-:S07]  /*1b920*/  FADD.FTZ R169, R0, R169 ;  /* 0x000000a900a97221 */ /* 0x000fce0000010000 */
[C---:B------:R-:W-:Y:S01]  /*1b930*/  HMMA.16816.F32.BF16 R156, R4.reuse, R10, R156 ;  /* 0x0000000a049c723c */ /* 0x040fe2000004189c */
[----:B------:R-:W1:Y:S07]  /*1b940*/  LDSM.16.MT88.4 R8, [R232+0x12800] ;  /* 0x01280000e808783b */ /* 0x000e6e0000004200 */
[C---:B------:R-:W-:Y:S08]  /*1b950*/  HMMA.16816.F32.BF16 R36, R4.reuse, R16, R36 ;  /* 0x000000100424723c */ /* 0x040ff00000041824 */
        /* <DEDUP_REMOVED lines=16> */
[----:B------:R-:W-:Y:S07]  /*1ba60*/  LDSM.16.MT88.4 R24, [R231+0x14800] ;  /* 0x01480000e718783b */ /* 0x000fee0000004200 */
[C---:B-1----:R-:W-:Y:S08]  /*1ba70*/  HMMA.16816.F32.BF16 R100, R4.reuse, R8, R100 ;  /* 0x000000080464723c */ /* 0x042ff00000041864 */
[C---:B------:R-:W-:Y:S01]  /*1ba80*/  HMMA.16816.F32.BF16 R104, R4.reuse, R10, R104 ;  /* 0x0000000a0468723c */ /* 0x040fe20000041868 */
[----:B------:R-:W1:Y:S07]  /*1ba90*/  LDSM.16.MT88.4 R8, [R231+0x16800] ;  /* 0x01680000e708783b */ /* 0x000e6e0000004200 */
[C---:B------:R-:W-:Y:S08]  /*1baa0*/  HMMA.16816.F32.BF16 R84, R4.reuse, R20, R84 ;  /* 0x000000140454723c */ /* 0x040ff00000041854 */
[C---:B------:R-:W-:Y:S01]  /*1bab0*/  HMMA.16816.F32.BF16 R88, R4.reuse, R22, R88 ;  /* 0x000000160458723c */ /* 0x040fe20000041858 */
[----:B------:R-:W5:Y:S07]  /*1bac0*/  LDSM.16.MT88.4 R20, [R233+0x16800] ;  /* 0x01680000e914783b */ /* 0x000f6e0000004200 */
[C---:B---3--:R-:W-:Y:S08]  /*1bad0*/  HMMA.16816.F32.BF16 R116, R4.reuse, R16, R116 ;  /* 0x000000100474723c */ /* 0x048ff00000041874 */
        /* <DEDUP_REMOVED lines=13> */
[----:B------:R-:W1:Y:S07]  /*1bbb0*/  LDSM.16.MT88.4 R24, [R232+0x11000] ;  /* 0x01100000e818783b */ /* 0x000e6e0000004200 */
[C---:B-----5:R-:W-:Y:S08]  /*1bbc0*/  HMMA.16816.F32.BF16 R124, R4.reuse, R20, R124 ;  /* 0x00000014047c723c */ /* 0x060ff0000004187c */
[C---:B------:R-:W-:Y:S01]  /*1bbd0*/  HMMA.16816.F32.BF16 R128, R4.reuse, R22, R128 ;  /* 0x000000160480723c */ /* 0x040fe20000041880 */
[----:B------:R-:W5:Y:S07]  /*1bbe0*/  LDSM.16.MT88.4 R20, [R230+0x11000] ;  /* 0x01100000e614783b */ /* 0x000f6e0000004200 */
[C---:B---3--:R-:W-:Y:S08]  /*1bbf0*/  HMMA.16816.F32.BF16 R148, R4.reuse, R16, R148 ;  /* 0x000000100494723c */ /* 0x048ff00000041894 */
[----:B------:R-:W-:Y:S01]  /*1bc00*/  HMMA.16816.F32.BF16 R144, R4, R18, R144 ;  /* 0x000000120490723c */ /* 0x000fe20000041890 */
[----:B------:R-:W3:Y:S06]  /*1bc10*/  LDSM.16.MT88.4 R16, [R233+0x13000] ;  /* 0x01300000e910783b */ /* 0x000eec0000004200 */
[----:B------:R-:W-:Y:S01]  /*1bc20*/  F2FP.BF16.PACK_AB R4, R185, R178 ;  /* 0x000000b2b904723e */ /* 0x000fe200000010ff */
[----:B------:R-:W-:Y:S01]  /*1bc30*/  FADD.FTZ R178, R178, R171 ;  /* 0x000000abb2b27221 */ /* 0x000fe20000010000 */
[----:B--2---:R-:W-:Y:S01]  /*1bc40*/  F2FP.BF16.PACK_AB R5, R191, R182 ;  /* 0x000000b6bf05723e */ /* 0x004fe200000010ff */
[----:B------:R-:W-:Y:S01]  /*1bc50*/  FADD.FTZ R182, R182, R169 ;  /* 0x000000a9b6b67221 */ /* 0x000fe20000010000 */
[----:B------:R-:W-:Y:S01]  /*1bc60*/  F2FP.BF16.PACK_AB R6, R187, R180 ;  /* 0x000000b4bb06723e */ /* 0x000fe200000010ff */
[----:B------:R-:W-:Y:S01]  /*1bc70*/  FADD.FTZ R185, R185, R178 ;  /* 0x000000b2b9b97221 */ /* 0x000fe20000010000 */
[----:B------:R-:W-:Y:S01]  /*1bc80*/  F2FP.BF16.PACK_AB R7, R193, R186 ;  /* 0x000000bac107723e */ /* 0x000fe200000010ff */
[----:B------:R-:W-:-:S02]  /*1bc90*/  FADD.FTZ R191, R191, R182 ;  /* 0x000000b6bfbf7221 */ /* 0x000fc40000010000 */
[----:B------:R-:W-:Y:S02]  /*1bca0*/  FADD.FTZ R180, R180, R185 ;  /* 0x000000b9b4b47221 */ /* 0x000fe40000010000 */
[----:B------:R-:W-:Y:S02]  /*1bcb0*/  FADD.FTZ R186, R186, R191 ;  /* 0x000000bfbaba7221 */ /* 0x000fe40000010000 */
[----:B----4-:R-:W-:Y:S01]  /*1bcc0*/  HMMA.16816.F32.BF16 R160, R4, R12, R160 ;  /* 0x0000000c04a0723c */ /* 0x010fe200000418a0 */
        /* <DEDUP_REMOVED lines=39> */
[----:B------:R-:W-:Y:S07]  /*1bf40*/  LDSM.16.MT88.4 R24, [R230+0x11800] ;  /* 0x01180000e618783b */ /* 0x000fee0000004200 */
[C---:B-----5:R-:W-:Y:S08]  /*1bf50*/  HMMA.16816.F32.BF16 R132, R4.reuse, R20, R132 ;  /* 0x000000140484723c */ /* 0x060ff00000041884 */
        /* <DEDUP_REMOVED lines=66> */
.L_x_1904:
        /* <DEDUP_REMOVED lines=76> */
.L_x_1897:
[----:B------:R-:W-:Y:S02]  /*1c840*/  ULDC.64 UR4, c[0x0][0x118] ;  /* 0x0000460000047ab9 */ /* 0x000fe40000000a00 */
[----:B------:R-:W2:Y:S02]  /*1c850*/  LD.E R9, [R2.64+0x40] ;  /* 0x0000400402097980 */ /* 0x000ea4000c101900 */
[----:B--2---:R-:W-:Y:S04]  /*1c860*/  LEA R9, -R9, RZ, 0x6 ;  /* 0x000000ff09097211 */ /* 0x004fe800078e31ff */
[----:B------:R-:W-:Y:S02]  /*1c870*/  SHF.R.S32.HI R4, RZ, 0x1f, R9 ;  /* 0x0000001fff047819 */ /* 0x000fe40000011409 */
.L_x_1898:
[----:B------:R-:W-:Y:S05]  /*1c880*/  BSYNC B0 ;  /* 0x0000000000007941 */ /* 0x000fea0003800000 */
.L_x_1896:
        /* <DEDUP_REMOVED lines=46> */
[----:B------:R-:W-:Y:S04]  /*1cb70*/  ISETP.GT.AND P0, PT, R251, R238, PT ;  /* 0x000000eefb00720c */ /* 0x000fe80003f04270 */
        /* <DEDUP_REMOVED lines=363> */
.L_x_1902:
[----:B------:R-:W-:Y:S02]  /*1e230*/  ULDC.64 UR4, c[0x0][0x118] ;  /* 0x0000460000047ab9 */ /* 0x000fe40000000a00 */
[----:B-----5:R-:W2:Y:S02]  /*1e240*/  LD.E R173, [R2.64+0x38] ;  /* 0x0000380402ad7980 */ /* 0x020ea4000c101900 */
[----:B--2---:R-:W-:Y:S04]  /*1e250*/  LEA R173, -R173, RZ, 0x6 ;  /* 0x000000ffadad7211 */ /* 0x004fe800078e31ff */
[----:B------:R-:W-:Y:S02]  /*1e260*/  SHF.R.S32.HI R164, RZ, 0x1f, R173 ;  /* 0x0000001fffa47819 */ /* 0x000fe400000114ad */
.L_x_1903:
[----:B------:R-:W-:Y:S05]  /*1e270*/  BSYNC B0 ;  /* 0x0000000000007941 */ /* 0x000fea0003800000 */
.L_x_1901:
        /* <DEDUP_REMOVED lines=116> */
.L_x_1900:
[----:B------:R-:W-:Y:S05]  /*1e9c0*/  BSYNC B1 ;  /* 0x0000000000017941 */ /* 0x000fea0003800000 */
.L_x_1899:
        /* <DEDUP_REMOVED lines=59> */
[----:B------:R-:W-:Y:S01]  /*1ed80*/  FFMA.FTZ R165, R5, R166, -R201 ;  /* 0x000000a605a57223 */ /* 0x000fe200000108c9 */
[----:B------:R-:W-:Y:S01]  /*1ed90*/  ISETP.GT.AND P0, PT, R251, R238, PT ;  /* 0x000000eefb00720c */ /* 0x000fe20003f04270 */
        /* <DEDUP_REMOVED lines=43> */
[----:B------:R-:W-:Y:S01]  /*1f050*/  FMUL.FTZ R46, R0, R46 ;  /* 0x0000002e002e7220 */ /* 0x000fe20000410000 */
        /* <DEDUP_REMOVED lines=388> */
.L_x_1895:
        /* <DEDUP_REMOVED lines=11> */
.L_x_1923:
[----:B--23--:R-:W-:Y:S01]  /*20950*/  FADD.FTZ R252, R9, R252 ;  /* 0x000000fc09fc7221 */ /* 0x00cfe20000010000 */
[----:B------:R-:W-:Y:S05]  /*20960*/  BRA.DIV ~URZ, `(.L_x_1906) ;  /* 0x00001e027f007947 */ /* 0x000fea000b800000 */
[----:B------:R-:W2:Y:S04]  /*20970*/  SHFL.BFLY PT, R9, R250, 0x2, 0x1f ;  /* 0x0c401f00fa097f89 */ /* 0x000ea800000e0000 */
[----:B------:R-:W3:Y:S01]  /*20980*/  SHFL.BFLY PT, R7, R252, 0x1, 0x1f ;  /* 0x0c201f00fc077f89 */ /* 0x000ee200000e0000 */
[----:B--2---:R-:W-:Y:S02]  /*20990*/  FADD.FTZ R10, R9, R250 ;  /* 0x000000fa090a7221 */ /* 0x004fe40000010000 */
[----:B---3--:R-:W-:-:S03]  /*209a0*/  FADD.FTZ R2, R252, R7 ;  /* 0x00000007fc027221 */ /* 0x008fc60000010000 */
[----:B------:R2:W3:Y:S04]  /*209b0*/  SHFL.BFLY PT, R9, R10, 0x1, 0x1f ;  /* 0x0c201f000a097f89 */ /* 0x0004e800000e0000 */
.L_x_1924:
[----:B---3--:R-:W-:Y:S01]  /*209c0*/  FADD.FTZ R6, R9, R10 ;  /* 0x0000000a09067221 */ /* 0x008fe20000010000 */
[----:B------:R-:W-:Y:S01]  /*209d0*/  BAR.SYNC.DEFER_BLOCKING 0x0 ;  /* 0x0000000000007b1d */ /* 0x000fe20000010000 */
[----:B------:R-:W-:Y:S02]  /*209e0*/  FSETP.NE.FTZ.AND P4, PT, R2, RZ, PT ;  /* 0x000000ff0200720b */ /* 0x000fe40003f95000 */
[----:B------:R-:W-:Y:S02]  /*209f0*/  MOV R8, 0x3f800000 ;  /* 0x3f80000000087802 */ /* 0x000fe40000000f00 */
[----:B------:R-:W-:Y:S01]  /*20a00*/  FSETP.NE.FTZ.AND P3, PT, R6, RZ, PT ;  /* 0x000000ff0600720b */ /* 0x000fe20003f75000 */
[----:B------:R-:W3:Y:S01]  /*20a10*/  S2R R9, SR_TID.X ;  /* 0x0000000000097919 */ /* 0x000ee20000002100 */
[----:B------:R-:W-:Y:S01]  /*20a20*/  MOV R7, 0x3f800000 ;  /* 0x3f80000000077802 */ /* 0x000fe20000000f00 */
[----:B------:R-:W-:-:S06]  /*20a30*/  ULDC.64 UR4, c[0x0][0x118] ;  /* 0x0000460000047ab9 */ /* 0x000fcc0000000a00 */
[----:B------:R-:W4:Y:S08]  /*20a40*/  @P4 MUFU.RCP R8, R2 ;  /* 0x0000000200084308 */ /* 0x000f300000001000 */
[----:B------:R-:W1:Y:S01]  /*20a50*/  @P3 MUFU.RCP R7, R6 ;  /* 0x0000000600073308 */ /* 0x000e620000001000 */
[----:B--23--:R-:W-:Y:S01]  /*20a60*/  SHF.R.S32.HI R10, RZ, 0x1f, R9 ;  /* 0x0000001fff0a7819 */ /* 0x00cfe20000011409 */
[----:B----4-:R-:W-:-:S02]  /*20a70*/  FMUL.FTZ R160, R8, R160 ;  /* 0x000000a008a07220 */ /* 0x010fc40000410000 */
[----:B------:R-:W-:Y:S01]  /*20a80*/  FMUL.FTZ R161, R8, R161 ;  /* 0x000000a108a17220 */ /* 0x000fe20000410000 */
[----:B------:R-:W-:Y:S01]  /*20a90*/  LEA.HI R11, R10, R9, RZ, 0x2 ;  /* 0x000000090a0b7211 */ /* 0x000fe200078f10ff */
[C---:B------:R-:W-:Y:S02]  /*20aa0*/  FMUL.FTZ R156, R8.reuse, R156 ;  /* 0x0000009c089c7220 */ /* 0x040fe40000410000 */
[C---:B------:R-:W-:Y:S01]  /*20ab0*/  FMUL.FTZ R157, R8.reuse, R157 ;  /* 0x0000009d089d7220 */ /* 0x040fe20000410000 */
[--C-:B------:R-:W-:Y:S01]  /*20ac0*/  SHF.R.S32.HI R13, RZ, 0x2, R11.reuse ;  /* 0x00000002ff0d7819 */ /* 0x100fe2000001140b */
[C---:B------:R-:W-:Y:S01]  /*20ad0*/  FMUL.FTZ R36, R8.reuse, R36 ;  /* 0x0000002408247220 */ /* 0x040fe20000410000 */
[----:B------:R-:W-:Y:S01]  /*20ae0*/  SHF.R.S32.HI R12, RZ, 0x1f, R11 ;  /* 0x0000001fff0c7819 */ /* 0x000fe2000001140b */
[C---:B------:R-:W-:Y:S01]  /*20af0*/  FMUL.FTZ R37, R8.reuse, R37 ;  /* 0x0000002508257220 */ /* 0x040fe20000410000 */
[----:B------:R-:W-:Y:S01]  /*20b00*/  LOP3.LUT R14, R11, 0x1ffffffc, RZ, 0xc0, !PT ;  /* 0x1ffffffc0b0e7812 */ /* 0x000fe200078ec0ff */
[----:B------:R-:W-:Y:S01]  /*20b10*/  FMUL.FTZ R40, R8, R40 ;  /* 0x0000002808287220 */ /* 0x000fe20000410000 */
[----:B------:R-:W-:Y:S01]  /*20b20*/  LEA.HI R12, R12, R13, RZ, 0x3 ;  /* 0x0000000d0c0c7211 */ /* 0x000fe200078f18ff */
[----:B------:R-:W-:Y:S01]  /*20b30*/  FMUL.FTZ R41, R8, R41 ;  /* 0x0000002908297220 */ /* 0x000fe20000410000 */
[----:B------:R-:W-:Y:S01]  /*20b40*/  IADD3 R14, -R14, R9, RZ ;  /* 0x000000090e0e7210 */ /* 0x000fe20007ffe1ff */
[----:B------:R-:W-:Y:S01]  /*20b50*/  FMUL.FTZ R44, R8, R44 ;  /* 0x0000002c082c7220 */ /* 0x000fe20000410000 */
[----:B------:R-:W-:Y:S01]  /*20b60*/  LOP3.LUT R12, R12, 0xfffffff8, RZ, 0xc0, !PT ;  /* 0xfffffff80c0c7812 */ /* 0x000fe200078ec0ff */
[----:B------:R-:W-:-:S02]  /*20b70*/  FMUL.FTZ R45, R8, R45 ;  /* 0x0000002d082d7220 */ /* 0x000fc40000410000 */
[C---:B------:R-:W-:Y:S01]  /*20b80*/  FMUL.FTZ R48, R8.reuse, R48 ;  /* 0x0000003008307220 */ /* 0x040fe20000410000 */
[----:B------:R-:W-:Y:S01]  /*20b90*/  IADD3 R13, R13, -R12, RZ ;  /* 0x8000000c0d0d7210 */ /* 0x000fe20007ffe0ff */
[----:B------:R-:W-:Y:S01]  /*20ba0*/  FMUL.FTZ R49, R8, R49 ;  /* 0x0000003108317220 */ /* 0x000fe20000410000 */
[----:B------:R-:W-:Y:S01]  /*20bb0*/  LEA.HI R12, R10, R9, RZ, 0x5 ;  /* 0x000000090a0c7211 */ /* 0x000fe200078f28ff */
[C---:B------:R-:W-:Y:S01]  /*20bc0*/  FMUL.FTZ R52, R8.reuse, R52 ;  /* 0x0000003408347220 */ /* 0x040fe20000410000 */
[----:B------:R-:W-:Y:S01]  /*20bd0*/  SHF.L.U32 R15, R13, 0x6, RZ ;  /* 0x000000060d0f7819 */ /* 0x000fe200000006ff */
[C---:B------:R-:W-:Y:S01]  /*20be0*/  FMUL.FTZ R53, R8.reuse, R53 ;  /* 0x0000003508357220 */ /* 0x040fe20000410000 */
[----:B------:R-:W-:Y:S01]  /*20bf0*/  SHF.R.S32.HI R11, RZ, 0x5, R12 ;  /* 0x00000005ff0b7819 */ /* 0x000fe2000001140c */
[C---:B------:R-:W-:Y:S01]  /*20c00*/  FMUL.FTZ R56, R8.reuse, R56 ;  /* 0x0000003808387220 */ /* 0x040fe20000410000 */
[----:B------:R-:W-:Y:S01]  /*20c10*/  LOP3.LUT R15, R15, 0x1c0, RZ, 0xc0, !PT ;  /* 0x000001c00f0f7812 */ /* 0x000fe200078ec0ff */
[C---:B------:R-:W-:Y:S01]  /*20c20*/  FMUL.FTZ R57, R8.reuse, R57 ;  /* 0x0000003908397220 */ /* 0x040fe20000410000 */
[----:B------:R-:W-:Y:S01]  /*20c30*/  LOP3.LUT R16, R13, 0x1, RZ, 0xc0, !PT ;  /* 0x000000010d107812 */ /* 0x000fe200078ec0ff */
[C---:B------:R-:W-:Y:S01]  /*20c40*/  FMUL.FTZ R60, R8.reuse, R60 ;  /* 0x0000003c083c7220 */ /* 0x040fe20000410000 */
[----:B------:R-:W-:Y:S01]  /*20c50*/  LEA R14, R11, R14, 0x9 ;  /* 0x0000000e0b0e7211 */ /* 0x000fe200078e48ff */
[C---:B------:R-:W-:Y:S01]  /*20c60*/  FMUL.FTZ R61, R8.reuse, R61 ;  /* 0x0000003d083d7220 */ /* 0x040fe20000410000 */
[----:B------:R-:W-:Y:S01]  /*20c70*/  LEA.HI R15, R15, R15, RZ, 0x1d ;  /* 0x0000000f0f0f7211 */ /* 0x000fe200078fe8ff */
[----:B------:R-:W-:Y:S01]  /*20c80*/  FMUL.FTZ R64, R8, R64 ;  /* 0x0000004008407220 */ /* 0x000fe20000410000 */
[----:B------:R-:W-:Y:S01]  /*20c90*/  ISETP.NE.U32.AND P0, PT, R16, 0x1, PT ;  /* 0x000000011000780c */ /* 0x000fe20003f05070 */
[----:B------:R-:W-:Y:S01]  /*20ca0*/  FMUL.FTZ R65, R8, R65 ;  /* 0x0000004108417220 */ /* 0x000fe20000410000 */
[----:B------:R-:W-:Y:S01]  /*20cb0*/  LEA R14, R14, R15, 0x1 ;  /* 0x0000000f0e0e7211 */ /* 0x000fe200078e08ff */
[C---:B------:R-:W-:Y:S01]  /*20cc0*/  FMUL.FTZ R68, R8.reuse, R68 ;  /* 0x0000004408447220 */ /* 0x040fe20000410000 */
[----:B------:R-:W-:Y:S01]  /*20cd0*/  R2P PR, R13, 0x6 ;  /* 0x000000060d007804 */ /* 0x000fe20000000000 */
[----:B------:R-:W-:Y:S01]  /*20ce0*/  FMUL.FTZ R69, R8, R69 ;  /* 0x0000004508457220 */ /* 0x000fe20000410000 */
[----:B------:R-:W-:Y:S01]  /*20cf0*/  SHF.L.U32 R13, R14, 0x2, RZ ;  /* 0x000000020e0d7819 */ /* 0x000fe200000006ff */
[C---:B------:R-:W-:Y:S01]  /*20d00*/  FMUL.FTZ R72, R8.reuse, R72 ;  /* 0x0000004808487220 */ /* 0x040fe20000410000 */
[----:B------:R-:W-:Y:S01]  /*20d10*/  STS.64 [R14.X4], R160 ;  /* 0x000000a00e007388 */ /* 0x000fe20000004a00 */
[C---:B------:R-:W-:Y:S01]  /*20d20*/  FMUL.FTZ R73, R8.reuse, R73 ;  /* 0x0000004908497220 */ /* 0x040fe20000410000 */
[----:B------:R-:W-:Y:S01]  /*20d30*/  IADD3 R15, R13, -0x20, RZ ;  /* 0xffffffe00d0f7810 */ /* 0x000fe20007ffe0ff */
[----:B------:R-:W-:-:S02]  /*20d40*/  FMUL.FTZ R76, R8, R76 ;  /* 0x0000004c084c7220 */ /* 0x000fc40000410000 */
[C---:B------:R-:W-:Y:S01]  /*20d50*/  FMUL.FTZ R77, R8.reuse, R77 ;  /* 0x0000004d084d7220 */ /* 0x040fe20000410000 */
[----:B------:R-:W-:Y:S01]  /*20d60*/  @P0 IADD3 R15, R13, 0x20, RZ ;  /* 0x000000200d0f0810 */ /* 0x000fe20007ffe0ff */
[C---:B------:R-:W-:Y:S02]  /*20d70*/  FMUL.FTZ R80, R8.reuse, R80 ;  /* 0x0000005008507220 */ /* 0x040fe40000410000 */
[C---:B------:R-:W-:Y:S02]  /*20d80*/  FMUL.FTZ R81, R8.reuse, R81 ;  /* 0x0000005108517220 */ /* 0x040fe40000410000 */
[C---:B------:R-:W-:Y:S02]  /*20d90*/  FMUL.FTZ R84, R8.reuse, R84 ;  /* 0x0000005408547220 */ /* 0x040fe40000410000 */
[C---:B------:R-:W-:Y:S02]  /*20da0*/  FMUL.FTZ R85, R8.reuse, R85 ;  /* 0x0000005508557220 */ /* 0x040fe40000410000 */
[----:B------:R-:W-:-:S02]  /*20db0*/  FMUL.FTZ R88, R8, R88 ;  /* 0x0000005808587220 */ /* 0x000fc40000410000 */
[C---:B------:R-:W-:Y:S02]  /*20dc0*/  FMUL.FTZ R89, R8.reuse, R89 ;  /* 0x0000005908597220 */ /* 0x040fe40000410000 */
        /* <DEDUP_REMOVED lines=31> */
[----:B------:R-:W-:Y:S01]  /*20fc0*/  FMUL.FTZ R145, R8, R145 ;  /* 0x0000009108917220 */ /* 0x000fe20000410000 */
[----:B------:R-:W-:Y:S01]  /*20fd0*/  MOV R8, 0x40 ;  /* 0x0000004000087802 */ /* 0x000fe20000000f00 */
[C---:B-1----:R-:W-:Y:S02]  /*20fe0*/  FMUL.FTZ R163, R7.reuse, R163 ;  /* 0x000000a307a37220 */ /* 0x042fe40000410000 */
[C---:B------:R-:W-:Y:S01]  /*20ff0*/  FMUL.FTZ R162, R7.reuse, R162 ;  /* 0x000000a207a27220 */ /* 0x040fe20000410000 */
[----:B------:R-:W-:Y:S01]  /*21000*/  SEL R8, R8, 0xffffffc0, !P1 ;  /* 0xffffffc008087807 */ /* 0x000fe20004800000 */
[----:B------:R-:W-:-:S02]  /*21010*/  FMUL.FTZ R159, R7, R159 ;  /* 0x0000009f079f7220 */ /* 0x000fc40000410000 */
[----:B------:R-:W-:Y:S01]  /*21020*/  FMUL.FTZ R158, R7, R158 ;  /* 0x0000009e079e7220 */ /* 0x000fe20000410000 */
[----:B------:R-:W-:Y:S01]  /*21030*/  IADD3 R16, R13, R8, RZ ;  /* 0x000000080d107210 */ /* 0x000fe20007ffe0ff */
[C---:B------:R-:W-:Y:S01]  /*21040*/  FMUL.FTZ R39, R7.reuse, R39 ;  /* 0x0000002707277220 */ /* 0x040fe20000410000 */
[----:B------:R-:W-:Y:S01]  /*21050*/  STS.64 [R14.X4+0x800], R162 ;  /* 0x000800a20e007388 */ /* 0x000fe20000004a00 */
[C---:B------:R-:W-:Y:S02]  /*21060*/  FMUL.FTZ R38, R7.reuse, R38 ;  /* 0x0000002607267220 */ /* 0x040fe40000410000 */
[C---:B------:R-:W-:Y:S01]  /*21070*/  FMUL.FTZ R43, R7.reuse, R43 ;  /* 0x0000002b072b7220 */ /* 0x040fe20000410000 */
[----:B------:R-:W-:Y:S01]  /*21080*/  STS.64 [R15], R156 ;  /* 0x0000009c0f007388 */ /* 0x000fe20000000a00 */
[C---:B------:R-:W-:Y:S02]  /*21090*/  FMUL.FTZ R42, R7.reuse, R42 ;  /* 0x0000002a072a7220 */ /* 0x040fe40000410000 */
[C---:B------:R-:W-:Y:S01]  /*210a0*/  FMUL.FTZ R47, R7.reuse, R47 ;  /* 0x0000002f072f7220 */ /* 0x040fe20000410000 */
[----:B------:R-:W-:Y:S01]  /*210b0*/  STS.64 [R15+0x800], R158 ;  /* 0x0008009e0f007388 */ /* 0x000fe20000000a00 */
[----:B------:R-:W-:-:S02]  /*210c0*/  FMUL.FTZ R46, R7, R46 ;  /* 0x0000002e072e7220 */ /* 0x000fc40000410000 */
[C---:B------:R-:W-:Y:S01]  /*210d0*/  FMUL.FTZ R51, R7.reuse, R51 ;  /* 0x0000003307337220 */ /* 0x040fe20000410000 */
[----:B------:R-:W-:Y:S01]  /*210e0*/  STS.64 [R16], R36 ;  /* 0x0000002410007388 */ /* 0x000fe20000000a00 */
[C---:B------:R-:W-:Y:S02]  /*210f0*/  FMUL.FTZ R50, R7.reuse, R50 ;  /* 0x0000003207327220 */ /* 0x040fe40000410000 */
[C---:B------:R-:W-:Y:S01]  /*21100*/  FMUL.FTZ R55, R7.reuse, R55 ;  /* 0x0000003707377220 */ /* 0x040fe20000410000 */
[----:B------:R-:W-:Y:S01]  /*21110*/  STS.64 [R16+0x800], R38 ;  /* 0x0008002610007388 */ /* 0x000fe20000000a00 */
        /* <DEDUP_REMOVED lines=50> */
[----:B------:R-:W-:Y:S01]  /*21440*/  FMUL.FTZ R146, R7, R146 ;  /* 0x0000009207927220 */ /* 0x000fe20000410000 */
[----:B------:R-:W-:-:S04]  /*21450*/  MOV R7, 0x80 ;  /* 0x0000008000077802 */ /* 0x000fc80000000f00 */
[----:B------:R-:W-:Y:S02]  /*21460*/  SEL R18, R7, 0xffffff80, !P2 ;  /* 0xffffff8007127807 */ /* 0x000fe40005000000 */
[-C--:B------:R-:W-:Y:S02]  /*21470*/  IADD3 R7, R8, R15.reuse, RZ ;  /* 0x0000000f08077210 */ /* 0x080fe40007ffe0ff */
[-C--:B------:R-:W-:Y:S02]  /*21480*/  IADD3 R13, R13, R18.reuse, RZ ;  /* 0x000000120d0d7210 */ /* 0x080fe40007ffe0ff */
[----:B------:R-:W-:Y:S01]  /*21490*/  IADD3 R17, R18, R15, RZ ;  /* 0x0000000f12117210 */ /* 0x000fe20007ffe0ff */
[----:B------:R-:W-:Y:S01]  /*214a0*/  STS.64 [R7], R40 ;  /* 0x0000002807007388 */ /* 0x000fe20000000a00 */
[-C--:B------:R-:W-:Y:S02]  /*214b0*/  IADD3 R19, R16, R18.reuse, RZ ;  /* 0x0000001210137210 */ /* 0x080fe40007ffe0ff */
[----:B------:R-:W-:Y:S01]  /*214c0*/  IADD3 R18, R7, R18, RZ ;  /* 0x0000001207127210 */ /* 0x000fe20007ffe0ff */
        /* <DEDUP_REMOVED lines=44> */
[----:B------:R1:W-:Y:S04]  /*21790*/  STS.64 [R15+0xc800], R130 ;  /* 0x00c800820f007388 */ /* 0x0003e80000000a00 */
[----:B------:R-:W-:Y:S04]  /*217a0*/  STS.64 [R16+0xc000], R132 ;  /* 0x00c0008410007388 */ /* 0x000fe80000000a00 */
[----:B------:R2:W-:Y:S04]  /*217b0*/  STS.64 [R16+0xc800], R134 ;  /* 0x00c8008610007388 */ /* 0x0005e80000000a00 */
[----:B------:R-:W-:Y:S04]  /*217c0*/  STS.64 [R7+0xc000], R152 ;  /* 0x00c0009807007388 */ /* 0x000fe80000000a00 */
[----:B------:R3:W-:Y:S04]  /*217d0*/  STS.64 [R7+0xc800], R154 ;  /* 0x00c8009a07007388 */ /* 0x0007e80000000a00 */
[----:B------:R-:W-:Y:S04]  /*217e0*/  STS.64 [R13+0xc000], R136 ;  /* 0x00c000880d007388 */ /* 0x000fe80000000a00 */
[----:B------:R-:W-:Y:S04]  /*217f0*/  STS.64 [R13+0xc800], R138 ;  /* 0x00c8008a0d007388 */ /* 0x000fe80000000a00 */
[----:B------:R-:W-:Y:S04]  /*21800*/  STS.64 [R17+0xc000], R140 ;  /* 0x00c0008c11007388 */ /* 0x000fe80000000a00 */
[----:B------:R-:W-:Y:S04]  /*21810*/  STS.64 [R17+0xc800], R142 ;  /* 0x00c8008e11007388 */ /* 0x000fe80000000a00 */
[----:B------:R-:W-:Y:S04]  /*21820*/  STS.64 [R19+0xc000], R148 ;  /* 0x00c0009413007388 */ /* 0x000fe80000000a00 */
[----:B------:R-:W-:Y:S04]  /*21830*/  STS.64 [R19+0xc800], R150 ;  /* 0x00c8009613007388 */ /* 0x000fe80000000a00 */
[----:B------:R3:W-:Y:S04]  /*21840*/  STS.64 [R18+0xc000], R144 ;  /* 0x00c0009012007388 */ /* 0x0007e80000000a00 */
[----:B------:R3:W-:Y:S04]  /*21850*/  STS.64 [R18+0xc800], R146 ;  /* 0x00c8009212007388 */ /* 0x0007e80000000a00 */
[----:B-1----:R-:W4:Y:S04]  /*21860*/  LD.E.64 R14, [R4.64+0xb0] ;  /* 0x0000b004040e7980 */ /* 0x002f28000c101b00 */
[----:B------:R-:W4:Y:S04]  /*21870*/  LD.E R8, [R4.64+0x60] ;  /* 0x0000600404087980 */ /* 0x000f28000c101900 */
[----:B--2---:R-:W1:Y:S01]  /*21880*/  S2R R16, SR_TID.X ;  /* 0x0000000000107919 */ /* 0x004e620000002100 */
[----:B------:R-:W-:-:S03]  /*21890*/  LEA.HI R10, R10, R9, RZ, 0x4 ;  /* 0x000000090a0a7211 */ /* 0x000fc600078f20ff */
[----:B---3--:R2:W5:Y:S04]  /*218a0*/  LD.E R7, [R4.64+0xcc] ;  /* 0x0000cc0404077980 */ /* 0x008568000c101900 */
[----:B------:R2:W5:Y:S04]  /*218b0*/  LD.E.64 R152, [R4.64+0x78] ;  /* 0x0000780404987980 */ /* 0x000568000c101b00 */
[----:B------:R2:W5:Y:S01]  /*218c0*/  LD.E.64 R154, [R4.64+0xa8] ;  /* 0x0000a804049a7980 */ /* 0x000562000c101b00 */
[----:B------:R-:W-:Y:S01]  /*218d0*/  LOP3.LUT R144, R12, 0xffffffe0, RZ, 0xc0, !PT ;  /* 0xffffffe00c907812 */ /* 0x000fe200078ec0ff */
[----:B------:R-:W-:Y:S01]  /*218e0*/  @P4 MUFU.LG2 R2, R2 ;  /* 0x0000000200024308 */ /* 0x000fe20000000c00 */
[----:B------:R-:W-:Y:S01]  /*218f0*/  SHF.R.S32.HI R12, RZ, 0x1f, R11 ;  /* 0x0000001fff0c7819 */ /* 0x000fe2000001140b */
[----:B------:R-:W-:Y:S06]  /*21900*/  BSSY B0, `(.L_x_1907) ;  /* 0x0000054000007945 */ /* 0x000fec0003800000 */
[----:B------:R-:W3:Y:S01]  /*21910*/  @P3 MUFU.LG2 R6, R6 ;  /* 0x0000000600063308 */ /* 0x000ee20000000c00 */
[----:B-1----:R-:W-:-:S04]  /*21920*/  SHF.R.S32.HI R13, RZ, 0x1f, R16 ;  /* 0x0000001fff0d7819 */ /* 0x002fc80000011410 */
[----:B------:R-:W-:Y:S02]  /*21930*/  LEA.HI R13, R13, R16, RZ, 0x4 ;  /* 0x000000100d0d7211 */ /* 0x000fe400078f20ff */
[----:B------:R-:W-:Y:S02]  /*21940*/  LOP3.LUT R16, R10, 0xfffffff0, RZ, 0xc0, !PT ;  /* 0xfffffff00a107812 */ /* 0x000fe400078ec0ff */
[----:B------:R-:W-:Y:S02]  /*21950*/  SHF.R.S32.HI R10, RZ, 0x4, R13 ;  /* 0x00000004ff0a7819 */ /* 0x000fe4000001140d */
[----:B------:R-:W-:Y:S02]  /*21960*/  IADD3 R13, -R16, R9, RZ ;  /* 0x00000009100d7210 */ /* 0x000fe40007ffe1ff */
[----:B------:R-:W-:Y:S02]  /*21970*/  SHF.L.U32 R16, R10, 0x6, RZ ;  /* 0x000000060a107819 */ /* 0x000fe400000006ff */
[----:B------:R-:W-:Y:S01]  /*21980*/  LEA.HI R18, R13, R13, RZ, 0x1 ;  /* 0x0000000d0d127211 */ /* 0x000fe200078f08ff */
[----:B---3--:R-:W-:Y:S01]  /*21990*/  @P3 FMUL.FTZ R6, R6, 0.69314718246459960938 ;  /* 0x3f31721806063820 */ /* 0x008fe20000410000 */
[----:B------:R-:W-:-:S02]  /*219a0*/  LOP3.LUT R16, R16, 0x1c0, RZ, 0xc0, !PT ;  /* 0x000001c010107812 */ /* 0x000fc400078ec0ff */
[----:B------:R-:W-:Y:S02]  /*219b0*/  SHF.L.U32 R17, R18, 0x2, RZ ;  /* 0x0000000212117819 */ /* 0x000fe400000006ff */
[----:B------:R-:W-:Y:S02]  /*219c0*/  IADD3 R9, -R144, R9, RZ ;  /* 0x0000000990097210 */ /* 0x000fe40007ffe1ff */
[----:B------:R-:W-:Y:S02]  /*219d0*/  LOP3.LUT R17, R16, 0x38, R17, 0xf8, !PT ;  /* 0x0000003810117812 */ /* 0x000fe400078ef811 */
[----:B------:R-:W-:Y:S02]  /*219e0*/  SHF.R.U32.HI R16, RZ, 0x3, R16 ;  /* 0x00000003ff107819 */ /* 0x000fe40000011610 */
[----:B------:R-:W-:Y:S01]  /*219f0*/  LOP3.LUT R18, R18, 0xffffffe, RZ, 0xc0, !PT ;  /* 0x0ffffffe12127812 */ /* 0x000fe200078ec0ff */
[----:B------:R-:W-:Y:S01]  /*21a00*/  BAR.SYNC.DEFER_BLOCKING 0x0 ;  /* 0x0000000000007b1d */ /* 0x000fe20000010000 */
[----:B------:R-:W-:-:S02]  /*21a10*/  LOP3.LUT P0, RZ, R9, 0x3, RZ, 0xc0, !PT ;  /* 0x0000000309ff7812 */ /* 0x000fc4000780c0ff */
[----:B------:R-:W-:Y:S02]  /*21a20*/  LOP3.LUT R16, R17, R16, RZ, 0x3c, !PT ;  /* 0x0000001011107212 */ /* 0x000fe400078e3cff */
[----:B------:R-:W-:Y:S02]  /*21a30*/  IADD3 R145, R13, -R18, RZ ;  /* 0x800000120d917210 */ /* 0x000fe40007ffe0ff */
[----:B------:R-:W-:Y:S02]  /*21a40*/  LEA.HI R144, R12, R11, RZ, 0x2 ;  /* 0x0000000b0c907211 */ /* 0x000fe400078f10ff */
[----:B------:R-:W-:Y:S02]  /*21a50*/  SHF.R.S32.HI R12, RZ, 0x1f, R9 ;  /* 0x0000001fff0c7819 */ /* 0x000fe40000011409 */
[----:B------:R-:W-:Y:S02]  /*21a60*/  LEA R145, R145, R16, 0x2 ;  /* 0x0000001091917211 */ /* 0x000fe400078e10ff */
[----:B------:R-:W-:-:S02]  /*21a70*/  LOP3.LUT R144, R144, 0xffffffc, RZ, 0xc0, !PT ;  /* 0x0ffffffc90907812 */ /* 0x000fc400078ec0ff */
[----:B------:R-:W-:Y:S02]  /*21a80*/  LEA.HI R12, R12, R9, RZ, 0x2 ;  /* 0x000000090c0c7211 */ /* 0x000fe400078f10ff */
[----:B------:R-:W-:Y:S02]  /*21a90*/  SHF.L.U32 R9, R241, 0x6, RZ ;  /* 0x00000006f1097819 */ /* 0x000fe400000006ff */
[----:B------:R-:W-:Y:S01]  /*21aa0*/  SHF.L.U32 R146, R13, 0x2, RZ ;  /* 0x000000020d927819 */ /* 0x000fe200000006ff */
[----:B------:R-:W-:Y:S01]  /*21ab0*/  @P4 FMUL.FTZ R13, R2, 0.69314718246459960938 ;  /* 0x3f317218020d4820 */ /* 0x000fe20000410000 */
[----:B------:R-:W-:Y:S02]  /*21ac0*/  IADD3 R144, -R144, R11, RZ ;  /* 0x0000000b90907210 */ /* 0x000fe40007ffe1ff */
[----:B------:R-:W-:Y:S01]  /*21ad0*/  MOV R11, 0xff800000 ;  /* 0xff800000000b7802 */ /* 0x000fe20000000f00 */
[----:B------:R-:W1:Y:S01]  /*21ae0*/  LDS.128 R140, [R145.X4] ;  /* 0x00000000918c7984 */ /* 0x000e620000004c00 */
[----:B------:R-:W-:Y:S01]  /*21af0*/  SHF.R.S32.HI R147, RZ, 0x1f, R146 ;  /* 0x0000001fff937819 */ /* 0x000fe20000011492 */
[----:B-----5:R-:W-:-:S02]  /*21b00*/  @P4 FFMA.FTZ R11, R164, R0, R13 ;  /* 0x00000000a40b4223 */ /* 0x020fc4000001000d */
[----:B------:R-:W3:Y:S04]  /*21b10*/  LDS.128 R136, [R145.X4+0x800] ;  /* 0x0008000091887984 */ /* 0x000ee80000004c00 */
        /* <DEDUP_REMOVED lines=30> */
[----:B--2---:R-:W-:-:S04]  /*21d00*/  SHF.R.S32.HI R145, RZ, 0x2, R12 ;  /* 0x00000002ff917819 */ /* 0x004fc8000001140c */
[----:B------:R-:W-:Y:S01]  /*21d10*/  LEA R144, R144, R145, 0x4 ;  /* 0x0000009190907211 */ /* 0x000fe200078e20ff */
[----:B----4-:R-:W-:-:S04]  /*21d20*/  IMAD R14, R14, UR8, R245 ;  /* 0x000000080e0e7c24 */ /* 0x010fc8000f8e02f5 */
[----:B------:R-:W-:Y:S01]  /*21d30*/  IMAD R8, R14, R8, R243 ;  /* 0x000000080e087224 */ /* 0x000fe200078e02f3 */
[----:B------:R-:W-:Y:S01]  /*21d40*/  MOV R14, 0xff800000 ;  /* 0xff800000000e7802 */ /* 0x000fe20000000f00 */
[----:B------:R-:W-:Y:S02]  /*21d50*/  @P3 FFMA.FTZ R14, R3, R0, R6 ;  /* 0x00000000030e3223 */ /* 0x000fe40000010006 */
[----:B------:R-:W-:Y:S01]  /*21d60*/  IMAD R8, R15, R8, R9 ;  /* 0x000000080f087224 */ /* 0x000fe200078e0209 */
[----:B------:R-:W-:Y:S05]  /*21d70*/  @P0 BRA `(.L_x_1908) ;  /* 0x000000c000000947 */ /* 0x000fea0003800000 */
[----:B-1-3--:R-:W-:Y:S01]  /*21d80*/  IMAD R3, R241, -0x40, R244 ;  /* 0xffffffc0f1037824 */ /* 0x00afe200078e02f4 */
[----:B------:R-:W-:Y:S01]  /*21d90*/  IADD3 R2, R144, 0x8, RZ ;  /* 0x0000000890027810 */ /* 0x000fe20007ffe0ff */
[----:B------:R-:W-:Y:S01]  /*21da0*/  ULDC.64 UR4, c[0x0][0x118] ;  /* 0x0000460000047ab9 */ /* 0x000fe20000000a00 */
[----:B------:R-:W-:Y:S02]  /*21db0*/  SHF.R.S32.HI R9, RZ, 0x1f, R8 ;  /* 0x0000001fff097819 */ /* 0x000fe40000011408 */
[----:B------:R-:W-:-:S02]  /*21dc0*/  IADD3 R0, P0, R8, R144, RZ ;  /* 0x0000009008007210 */ /* 0x000fc40007f1e0ff */
[-C--:B------:R-:W-:Y:S02]  /*21dd0*/  ISETP.GE.AND P2, PT, R144, R3.reuse, PT ;  /* 0x000000039000720c */ /* 0x080fe40003f46270 */
[----:B------:R-:W-:Y:S02]  /*21de0*/  ISETP.GE.AND P1, PT, R2, R3, PT ;  /* 0x000000030200720c */ /* 0x000fe40003f26270 */
[----:B------:R-:W-:Y:S02]  /*21df0*/  LEA.HI.X.SX32 R9, R144, R9, 0x1, P0 ;  /* 0x0000000990097211 */ /* 0x000fe400000f0eff */
[----:B------:R-:W-:-:S04]  /*21e00*/  LEA R2, P0, R0, R154, 0x2 ;  /* 0x0000009a00027211 */ /* 0x000fc800078010ff */
[----:B------:R-:W-:-:S05]  /*21e10*/  LEA.HI.X R3, R0, R155, R9, 0x2, P0 ;  /* 0x0000009b00037211 */ /* 0x000fca00000f1409 */
[----:B------:R1:W-:Y:S04]  /*21e20*/  @!P2 ST.E [R2.64], R11 ;  /* 0x0000000b0200a985 */ /* 0x0003e8000c101904 */
[----:B------:R1:W-:Y:S02]  /*21e30*/  @!P1 ST.E [R2.64+0x20], R14 ;  /* 0x0000200e02009985 */ /* 0x0003e4000c101904 */
.L_x_1908:
[----:B-1-3--:R-:W-:Y:S05]  /*21e40*/  BSYNC B0 ;  /* 0x0000000000007941 */ /* 0x00afea0003800000 */
.L_x_1907:
[----:B------:R-:W-:Y:S01]  /*21e50*/  IMAD R241, R241, -0x40, R244 ;  /* 0xffffffc0f1f17824 */ /* 0x000fe200078e02f4 */
[----:B------:R-:W-:Y:S01]  /*21e60*/  ULDC.64 UR4, c[0x0][0x118] ;  /* 0x0000460000047ab9 */ /* 0x000fe20000000a00 */
[----:B------:R-:W-:Y:S01]  /*21e70*/  IMAD R7, R8, R7, RZ ;  /* 0x0000000708077224 */ /* 0x000fe200078e02ff */
[----:B------:R1:W5:Y:S01]  /*21e80*/  LD.E R4, [R4.64+0xc0] ;  /* 0x0000c00404047980 */ /* 0x000362000c101900 */
[C---:B------:R-:W-:Y:S01]  /*21e90*/  IMAD.WIDE R2, R10.reuse, 0x100, R146 ;  /* 0x000001000a027825 */ /* 0x040fe200078e0292 */
[----:B------:R-:W-:Y:S01]  /*21ea0*/  ISETP.GE.AND P1, PT, R10, R241, PT ;  /* 0x000000f10a00720c */ /* 0x000fe20003f26270 */
[----:B------:R-:W-:Y:S03]  /*21eb0*/  BSSY B0, `(.L_x_1909) ;  /* 0x0000013000007945 */ /* 0x000fe60003800000 */
[----:B------:R-:W-:-:S04]  /*21ec0*/  IADD3 R0, P0, R2, R7, RZ ;  /* 0x0000000702007210 */ /* 0x000fc80007f1e0ff */
[----:B------:R-:W-:Y:S02]  /*21ed0*/  LEA.HI.X.SX32 R7, R7, R3, 0x1, P0 ;  /* 0x0000000307077211 */ /* 0x000fe400000f0eff */
[----:B------:R-:W-:Y:S02]  /*21ee0*/  LEA R8, P0, R0, R152, 0x2 ;  /* 0x0000009800087211 */ /* 0x000fe400078010ff */
[----:B------:R-:W-:Y:S02]  /*21ef0*/  IADD3 R3, R146, 0x40, RZ ;  /* 0x0000004092037810 */ /* 0x000fe40007ffe0ff */
[----:B------:R-:W-:Y:S01]  /*21f00*/  LEA.HI.X R9, R0, R153, R7, 0x2, P0 ;  /* 0x0000009900097211 */ /* 0x000fe200000f1407 */
[----:B------:R-:W-:Y:S05]  /*21f10*/  @P1 BRA `(.L_x_1910) ;  /* 0x000000c000001947 */ /* 0x000fea0003800000 */
[C---:B------:R-:W-:Y:S01]  /*21f20*/  IADD3 R7, R3.reuse, 0x40, RZ ;  /* 0x0000004003077810 */ /* 0x040fe20007ffe0ff */
[----:B------:R-:W-:Y:S01]  /*21f30*/  ULDC.64 UR4, c[0x0][0x118] ;  /* 0x0000460000047ab9 */ /* 0x000fe20000000a00 */
[C---:B-1----:R-:W-:Y:S02]  /*21f40*/  IADD3 R5, R3.reuse, 0x80, RZ ;  /* 0x0000008003057810 */ /* 0x042fe40007ffe0ff */
[----:B-----5:R-:W-:-:S02]  /*21f50*/  ISETP.GE.AND P2, PT, R3, R4, PT ;  /* 0x000000040300720c */ /* 0x020fc40003f46270 */
[-C--:B------:R-:W-:Y:S02]  /*21f60*/  ISETP.GE.AND P3, PT, R146, R4.reuse, PT ;  /* 0x000000049200720c */ /* 0x080fe40003f66270 */
[-C--:B------:R-:W-:Y:S02]  /*21f70*/  ISETP.GE.AND P1, PT, R7, R4.reuse, PT ;  /* 0x000000040700720c */ /* 0x080fe40003f26270 */
[----:B------:R-:W-:-:S07]  /*21f80*/  ISETP.GE.AND P0, PT, R5, R4, PT ;  /* 0x000000040500720c */ /* 0x000fce0003f06270 */
[----:B------:R1:W-:Y:S04]  /*21f90*/  @!P2 ST.E.128 [R8.64+0x100], R108 ;  /* 0x0001006c0800a985 */ /* 0x0003e8000c101d04 */
[----:B------:R1:W-:Y:S04]  /*21fa0*/  @!P3 ST.E.64 [R8.64], R140 ;  /* 0x0000008c0800b985 */ /* 0x0003e8000c101b04 */
[----:B------:R1:W-:Y:S04]  /*21fb0*/  @!P3 ST.E.64 [R8.64+0x8], R142 ;  /* 0x0000088e0800b985 */ /* 0x0003e8000c101b04 */
[----:B------:R1:W-:Y:S04]  /*21fc0*/  @!P1 ST.E.128 [R8.64+0x200], R76 ;  /* 0x0002004c08009985 */ /* 0x0003e8000c101d04 */
[----:B------:R1:W-:Y:S02]  /*21fd0*/  @!P0 ST.E.128 [R8.64+0x300], R44 ;  /* 0x0003002c08008985 */ /* 0x0003e4000c101d04 */
.L_x_1910:
[----:B------:R-:W-:Y:S05]  /*21fe0*/  BSYNC B0 ;  /* 0x0000000000007941 */ /* 0x000fea0003800000 */
.L_x_1909:
[----:B------:R-:W-:Y:S01]  /*21ff0*/  IADD3 R0, R10, 0x8, RZ ;  /* 0x000000080a007810 */ /* 0x000fe20007ffe0ff */
[----:B------:R-:W-:Y:S03]  /*22000*/  BSSY B0, `(.L_x_1911) ;  /* 0x000000e000007945 */ /* 0x000fe60003800000 */
[----:B------:R-:W-:-:S13]  /*22010*/  ISETP.GE.AND P0, PT, R0, R241, PT ;  /* 0x000000f10000720c */ /* 0x000fda0003f06270 */
[----:B------:R-:W-:Y:S05]  /*22020*/  @P0 BRA `(.L_x_1912) ;  /* 0x000000b000000947 */ /* 0x000fea0003800000 */
[C---:B------:R-:W-:Y:S01]  /*22030*/  IADD3 R7, R3.reuse, 0x40, RZ ;  /* 0x0000004003077810 */ /* 0x040fe20007ffe0ff */
[----:B------:R-:W-:Y:S01]  /*22040*/  ULDC.64 UR4, c[0x0][0x118] ;  /* 0x0000460000047ab9 */ /* 0x000fe20000000a00 */
[C---:B-1----:R-:W-:Y:S02]  /*22050*/  IADD3 R5, R3.reuse, 0x80, RZ ;  /* 0x0000008003057810 */ /* 0x042fe40007ffe0ff */
[-C--:B-----5:R-:W-:Y:S02]  /*22060*/  ISETP.GE.AND P3, PT, R146, R4.reuse, PT ;  /* 0x000000049200720c */ /* 0x0a0fe40003f66270 */
[-C--:B------:R-:W-:Y:S02]  /*22070*/  ISETP.GE.AND P2, PT, R3, R4.reuse, PT ;  /* 0x000000040300720c */ /* 0x080fe40003f46270 */
[-C--:B------:R-:W-:Y:S02]  /*22080*/  ISETP.GE.AND P1, PT, R7, R4.reuse, PT ;  /* 0x000000040700720c */ /* 0x080fe40003f26270 */
[----:B------:R-:W-:-:S07]  /*22090*/  ISETP.GE.AND P0, PT, R5, R4, PT ;  /* 0x000000040500720c */ /* 0x000fce0003f06270 */
[----:B------:R1:W-:Y:S04]  /*220a0*/  @!P3 ST.E.128 [R8.64+0x2000], R136 ;  /* 0x002000880800b985 */ /* 0x0003e8000c101d04 */
[----:B------:R1:W-:Y:S04]  /*220b0*/  @!P2 ST.E.128 [R8.64+0x2100], R104 ;  /* 0x002100680800a985 */ /* 0x0003e8000c101d04 */
[----:B------:R1:W-:Y:S04]  /*220c0*/  @!P1 ST.E.128 [R8.64+0x2200], R72 ;  /* 0x0022004808009985 */ /* 0x0003e8000c101d04 */
[----:B------:R1:W-:Y:S02]  /*220d0*/  @!P0 ST.E.128 [R8.64+0x2300], R40 ;  /* 0x0023002808008985 */ /* 0x0003e4000c101d04 */
.L_x_1912:
[----:B------:R-:W-:Y:S05]  /*220e0*/  BSYNC B0 ;  /* 0x0000000000007941 */ /* 0x000fea0003800000 */
.L_x_1911:
        /* <DEDUP_REMOVED lines=15> */
.L_x_1914:
[----:B------:R-:W-:Y:S05]  /*221e0*/  BSYNC B0 ;  /* 0x0000000000007941 */ /* 0x000fea0003800000 */
.L_x_1913:
        /* <DEDUP_REMOVED lines=15> */
.L_x_1916:
[----:B------:R-:W-:Y:S05]  /*222e0*/  BSYNC B0 ;  /* 0x0000000000007941 */ /* 0x000fea0003800000 */
.L_x_1915:
        /* <DEDUP_REMOVED lines=15> */
.L_x_1918:
[----:B------:R-:W-:Y:S05]  /*223e0*/  BSYNC B0 ;  /* 0x0000000000007941 */ /* 0x000fea0003800000 */
.L_x_1917:
        /* <DEDUP_REMOVED lines=15> */
.L_x_1920:
[----:B------:R-:W-:Y:S05]  /*224e0*/  BSYNC B0 ;  /* 0x0000000000007941 */ /* 0x000fea0003800000 */
.L_x_1919:
        /* <DEDUP_REMOVED lines=15> */
.L_x_1922:
[----:B------:R-:W-:Y:S05]  /*225e0*/  BSYNC B0 ;  /* 0x0000000000007941 */ /* 0x000fea0003800000 */
.L_x_1921:
[----:B------:R-:W-:Y:S01]  /*225f0*/  IADD3 R10, R10, 0x38, RZ ;  /* 0x000000380a0a7810 */ /* 0x000fe20007ffe0ff */
[----:B------:R-:W-:-:S03]  /*22600*/  IMAD.MOV.U32 R243, RZ, RZ, 0x0 ;  /* 0x00000000fff37424 */ /* 0x000fc600078e00ff */
[----:B------:R-:W-:-:S13]  /*22610*/  ISETP.GE.AND P0, PT, R10, R241, PT ;  /* 0x000000f10a00720c */ /* 0x000fda0003f06270 */
[----:B------:R-:W-:Y:S05]  /*22620*/  @P0 RET.REL.NODEC R242 `(_ZN5flash24flash_fwd_splitkv_kernelI23Flash_fwd_kernel_traitsILi256ELi64ELi64ELi4ELb0ELb0EN7cutlass10bfloat16_tE19Flash_kernel_traitsILi256ELi64ELi64ELi4ES3_EELb0ELb0ELb0ELb0ELb0ELb0ELb1ELb1EEEvNS_16Flash_fwd_paramsE) ;  /* 0xfffdd9d0f2000950 */ /* 0x000fea0003c3ffff */
[C---:B-1----:R-:W-:Y:S01]  /*22630*/  IADD3 R5, R3.reuse, 0x40, RZ ;  /* 0x0000004003057810 */ /* 0x042fe20007ffe0ff */
[----:B------:R-:W-:Y:S01]  /*22640*/  ULDC.64 UR4, c[0x0][0x118] ;  /* 0x0000460000047ab9 */ /* 0x000fe20000000a00 */
[-C--:B-----5:R-:W-:Y:S01]  /*22650*/  ISETP.GE.AND P1, PT, R3, R4.reuse, PT ;  /* 0x000000040300720c */ /* 0x0a0fe20003f26270 */
[----:B------:R-:W-:Y:S01]  /*22660*/  IMAD.MOV.U32 R243, RZ, RZ, 0x0 ;  /* 0x00000000fff37424 */ /* 0x000fe200078e00ff */
[-C--:B------:R-:W-:Y:S02]  /*22670*/  ISETP.GE.AND P0, PT, R5, R4.reuse, PT ;  /* 0x000000040500720c */ /* 0x080fe40003f06270 */
[----:B------:R-:W-:Y:S02]  /*22680*/  IADD3 R3, R3, 0x80, RZ ;  /* 0x0000008003037810 */ /* 0x000fe40007ffe0ff */
[----:B------:R-:W-:-:S07]  /*22690*/  ISETP.GE.AND P2, PT, R146, R4, PT ;  /* 0x000000049200720c */ /* 0x000fce0003f46270 */
[----:B------:R1:W-:Y:S04]  /*226a0*/  @!P1 ST.E.128 [R8.64+0xe100], R80 ;  /* 0x00e1005008009985 */ /* 0x0003e8000c101d04 */
[----:B------:R1:W-:Y:S01]  /*226b0*/  @!P0 ST.E.128 [R8.64+0xe200], R48 ;  /* 0x00e2003008008985 */ /* 0x0003e2000c101d04 */
[----:B------:R-:W-:-:S03]  /*226c0*/  ISETP.GE.AND P0, PT, R3, R4, PT ;  /* 0x000000040300720c */ /* 0x000fc60003f06270 */
[----:B------:R1:W-:Y:S10]  /*226d0*/  @!P2 ST.E.128 [R8.64+0xe000], R112 ;  /* 0x00e000700800a985 */ /* 0x0003f4000c101d04 */
[----:B------:R-:W-:Y:S05]  /*226e0*/  @P0 RET.REL.NODEC R242 `(_ZN5flash24flash_fwd_splitkv_kernelI23Flash_fwd_kernel_traitsILi256ELi64ELi64ELi4ELb0ELb0EN7cutlass10bfloat16_tE19Flash_kernel_traitsILi256ELi64ELi64ELi4ES3_EELb0ELb0ELb0ELb0ELb0ELb0ELb1ELb1EEEvNS_16Flash_fwd_paramsE) ;  /* 0xfffdd910f2000950 */ /* 0x000fea0003c3ffff */
[----:B------:R-:W-:Y:S01]  /*226f0*/  MOV R243, 0x0 ;  /* 0x0000000000f37802 */ /* 0x000fe20000000f00 */
[----:B------:R-:W-:-:S02]  /*22700*/  ULDC.64 UR4, c[0x0][0x118] ;  /* 0x0000460000047ab9 */ /* 0x000fc40000000a00 */
[----:B------:R2:W-:Y:S01]  /*22710*/  ST.E.128 [R8.64+0xe300], R16 ;  /* 0x00e3001008007985 */ /* 0x0005e2000c101d04 */
[----:B------:R-:W-:Y:S05]  /*22720*/  RET.REL.NODEC R242 `(_ZN5flash24flash_fwd_splitkv_kernelI23Flash_fwd_kernel_traitsILi256ELi64ELi64ELi4ELb0ELb0EN7cutlass10bfloat16_tE19Flash_kernel_traitsILi256ELi64ELi64ELi4ES3_EELb0ELb0ELb0ELb0ELb0ELb0ELb1ELb1EEEvNS_16Flash_fwd_paramsE) ;  /* 0xfffdd8d0f2007950 */ /* 0x000fea0003c3ffff */
.L_x_1905:
[----:B------:R-:W-:Y:S02]  /*22730*/  MOV R9, 0x2 ;  /* 0x0000000200097802 */ /* 0x000fe40000000f00 */
[----:B------:R-:W-:Y:S02]  /*22740*/  MOV R8, 0x22760 ;  /* 0x0002276000087802 */ /* 0x000fe40000000f00 */
[----:B-1---5:R-:W-:Y:S05]  /*22750*/  CALL.REL.NOINC `($__internal_16_$__cuda_sm70_shflsync_bfly_p) ;  /* 0x000000f000007944 */ /* 0x022fea0003c00000 */
[----:B-12---:R-:W-:Y:S05]  /*22760*/  BRA `(.L_x_1923) ;  /* 0xffffe1e000007947 */ /* 0x006fea000383ffff */
.L_x_1906:
[----:B------:R-:W-:Y:S02]  /*22770*/  MOV R9, 0x1 ;  /* 0x0000000100097802 */ /* 0x000fe40000000f00 */
[----:B------:R-:W-:Y:S02]  /*22780*/  MOV R8, 0x227a0 ;  /* 0x000227a000087802 */ /* 0x000fe40000000f00 */
[----:B-1---5:R-:W-:Y:S05]  /*22790*/  CALL.REL.NOINC `($__internal_16_$__cuda_sm70_shflsync_bfly_p) ;  /* 0x000000b000007944 */ /* 0x022fea0003c00000 */
[----:B--2---:R-:W-:Y:S01]  /*227a0*/  FADD.FTZ R2, R252, R9 ;  /* 0x00000009fc027221 */ /* 0x004fe20000010000 */
[----:B-1----:R-:W-:Y:S02]  /*227b0*/  MOV R252, R250 ;  /* 0x000000fa00fc7202 */ /* 0x002fe40000000f00 */
[----:B------:R-:W-:Y:S02]  /*227c0*/  MOV R9, 0x2 ;  /* 0x0000000200097802 */ /* 0x000fe40000000f00 */
[----:B------:R-:W-:-:S02]  /*227d0*/  MOV R8, 0x227f0 ;  /* 0x000227f000087802 */ /* 0x000fc40000000f00 */
[----:B------:R-:W-:Y:S05]  /*227e0*/  CALL.REL.NOINC `($__internal_16_$__cuda_sm70_shflsync_bfly_p) ;  /* 0x0000006000007944 */ /* 0x000fea0003c00000 */
[----:B--2---:R-:W-:Y:S01]  /*227f0*/  FADD.FTZ R10, R250, R9 ;  /* 0x00000009fa0a7221 */ /* 0x004fe20000010000 */
[----:B------:R-:W-:-:S02]  /*22800*/  MOV R9, 0x1 ;  /* 0x0000000100097802 */ /* 0x000fc40000000f00 */
[----:B------:R-:W-:Y:S02]  /*22810*/  MOV R8, 0x22840 ;  /* 0x0002284000087802 */ /* 0x000fe40000000f00 */
[----:B-1----:R-:W-:Y:S02]  /*22820*/  MOV R252, R10 ;  /* 0x0000000a00fc7202 */ /* 0x002fe40000000f00 */
[----:B------:R-:W-:Y:S05]  /*22830*/  CALL.REL.NOINC `($__internal_16_$__cuda_sm70_shflsync_bfly_p) ;  /* 0x0000001000007944 */ /* 0x000fea0003c00000 */
[----:B-12---:R-:W-:Y:S05]  /*22840*/  BRA `(.L_x_1924) ;  /* 0xffffe17000007947 */ /* 0x006fea000383ffff */
        .weak           $__internal_16_$__cuda_sm70_shflsync_bfly_p
        .type           $__internal_16_$__cuda_sm70_shflsync_bfly_p,@function
        .size           $__internal_16_$__cuda_sm70_shflsync_bfly_p,(.L_x_8877 - $__internal_16_$__cuda_sm70_shflsync_bfly_p)
$__internal_16_$__cuda_sm70_shflsync_bfly_p:
[----:B------:R-:W-:Y:S01]  /*22850*/  MOV R12, R8 ;  /* 0x00000008000c7202 */ /* 0x000fe20000000f00 */
[----:B------:R-:W-:Y:S04]  /*22860*/  WARPSYNC R6 ;  /* 0x0000000600007348 */ /* 0x000fe80003800000 */
[----:B------:R-:W-:Y:S01]  /*22870*/  MOV R13, 0x0 ;  /* 0x00000000000d7802 */ /* 0x000fe20000000f00 */
[----:B------:R1:W2:Y:S03]  /*22880*/  SHFL.BFLY PT, R9, R252, R9, R7 ;  /* 0x0c000009fc097389 */ /* 0x0002a600000e0007 */
[----:B------:R-:W-:Y:S05]  /*22890*/  RET.REL.NODEC R12 `(_ZN5flash24flash_fwd_splitkv_kernelI23Flash_fwd_kernel_traitsILi256ELi64ELi64ELi4ELb0ELb0EN7cutlass10bfloat16_tE19Flash_kernel_traitsILi256ELi64ELi64ELi4ES3_EELb0ELb0ELb0ELb0ELb0ELb0ELb1ELb1EEEvNS_16Flash_fwd_paramsE) ;  /* 0xfffdd7600c007950 */ /* 0x000fea0003c3ffff */
.L_x_1925:
        /* <DEDUP_REMOVED lines=14> */
.L_x_8877:


//--------------------- .text._ZN5flash24flash_fwd_splitkv_kernelI23Flash_fwd_kernel_traitsILi256ELi64ELi64ELi4ELb0ELb0EN7cutlass10bfloat16_tE19Flash_kernel_traitsILi256ELi64ELi64ELi4ES3_EELb0ELb0ELb0ELb0ELb0ELb1ELb1ELb1EEEvNS_16Flash_fwd_paramsE --------------------------
	.section	.text._ZN5flash24flash_fwd_splitkv_kernelI23Flash_fwd_kernel_traitsILi256ELi64ELi64ELi4ELb0ELb0EN7cutlass10bfloat16_tE19Flash_kernel_traitsILi256ELi64ELi64ELi4ES3_EELb0ELb0ELb0ELb0ELb0ELb1ELb1ELb1EEEvNS_16Flash_fwd_paramsE,"ax",@progbits
	.sectioninfo	@"SHI_REGISTERS=255"
	.align	128
        .global         _ZN5flash24flash_fwd_splitkv_kernelI23Flash_fwd_kernel_traitsILi256ELi64ELi64ELi4ELb0ELb0EN7cutlass10bfloat16_tE19Flash_kernel_traitsILi256ELi64ELi64ELi4ES3_EELb0ELb0ELb0ELb0ELb0ELb1ELb1ELb1EEEvNS_16Flash_fwd_paramsE
        .type           _ZN5flash24flash_fwd_splitkv_kernelI23Flash_fwd_kernel_traitsILi256ELi64ELi64ELi4ELb0ELb0EN7cutlass10bfloat16_tE19Flash_kernel_traitsILi256ELi64ELi64ELi4ES3_EELb0ELb0ELb0ELb0ELb0ELb1ELb1ELb1EEEvNS_16Flash_fwd_paramsE,@function
        .size           _ZN5flash24flash_fwd_splitkv_kernelI23Flash_fwd_kernel_traitsILi256ELi64ELi64ELi4ELb0ELb0EN7cutlass10bfloat16_tE19Flash_kernel_traitsILi256ELi64ELi64ELi4ES3_EELb0ELb0ELb0ELb0ELb0ELb1ELb1ELb1EEEvNS_16Flash_fwd_paramsE,(.L_x_8879 - _ZN5flash24flash_fwd_splitkv_kernelI23Flash_fwd_kernel_traitsILi256ELi64ELi64ELi4ELb0ELb0EN7cutlass10bfloat16_tE19Flash_kernel_traitsILi256ELi64ELi64ELi4ES3_EELb0ELb0ELb0ELb0ELb0ELb1ELb1ELb1EEEvNS_16Flash_fwd_paramsE)
        .other          _ZN5flash24flash_fwd_splitkv_kernelI23Flash_fwd_kernel_traitsILi256ELi64ELi64ELi4ELb0ELb0EN7cutlass10bfloat16_tE19Flash_kernel_traitsILi256ELi64ELi64ELi4ES3_EELb0ELb0ELb0ELb0ELb0ELb1ELb1ELb1EEEvNS_16Flash_fwd_paramsE,@"STO_CUDA_ENTRY STV_DEFAULT"
_ZN5flash24flash_fwd_splitkv_kernelI23Flash_fwd_kernel_traitsILi256ELi64ELi64ELi4ELb0ELb0EN7cutlass10bfloat16_tE19Flash_kernel_traitsILi256ELi64ELi64ELi4ES3_EELb0ELb0ELb0ELb0ELb0ELb1ELb1ELb1EEEvNS_16Flash_fwd_paramsE:
.text._ZN5flash24flash_fwd_splitkv_kernelI23Flash_fwd_kernel_traitsILi256ELi64ELi64ELi4ELb0ELb0EN7cutlass10bfloat16_tE19Flash_kernel_traitsILi256ELi64ELi64ELi4ES3_EELb0ELb0ELb0ELb0ELb0ELb1ELb1ELb1EEEvNS_16Flash_fwd_paramsE:
        /* <DEDUP_REMOVED lines=30> */
[----:B---34-:R-:W-:Y:S05]  /*01e0*/  CALL.REL.NOINC `($_ZN5flash24flash_fwd_splitkv_kernelI23Flash_fwd_kernel_traitsILi256ELi64ELi64ELi4ELb0ELb0EN7cutlass10bfloat16_tE19Flash_kernel_traitsILi256ELi64ELi64ELi4ES3_EELb0ELb0ELb0ELb0ELb0ELb1ELb1ELb1EEEvNS_16Flash_fwd_paramsE$_ZN5flash30compute_attn_1rowblock_splitkvI23Flash_fwd_kernel_traitsILi256ELi64ELi64ELi4ELb0ELb0EN7cutlass10bfloat16_tE19Flash_kernel_traitsILi256ELi64ELi64ELi4ES3_EELb0ELb0ELb0ELb0ELb0ELb1ELb1ELb1ENS_16Flash_fwd_paramsEEEvRKT8_iiiii) ;  /* 0x0000002000007944 */ /* 0x018fea0003c00000 */
[----:B------:R-:W-:Y:S05]  /*01f0*/  BSYNC B4 ;  /* 0x0000000000047941 */ /* 0x000fea0003800000 */
.L_x_1926:
[----:B------:R-:W-:Y:S05]  /*0200*/  EXIT ;  /* 0x000000000000794d */ /* 0x000fea0003800000 */
        .type           $_ZN5flash24flash_fwd_splitkv_kernelI23Flash_fwd_kernel_traitsILi256ELi64ELi64ELi4ELb0ELb0EN7cutlass10bfloat16_tE19Flash_kernel_traitsILi256ELi64ELi64ELi4ES3_EELb0ELb0ELb0ELb0ELb0ELb1ELb1ELb1EEEvNS_16Flash_fwd_paramsE$_ZN5flash30compute_attn_1rowblock_splitkvI23Flash_fwd_kernel_traitsILi256ELi64ELi64ELi4ELb0ELb0EN7cutlass10bfloat16_tE19Flash_kernel_traitsILi256ELi64ELi64ELi4ES3_EELb0ELb0ELb0ELb0ELb0ELb1ELb1ELb1ENS_16Flash_fwd_paramsEEEvRKT8_iiiii,@function
        .size           $_ZN5flash24flash_fwd_splitkv_kernelI23Flash_fwd_kernel_traitsILi256ELi64ELi64ELi4ELb0ELb0EN7cutlass10bfloat16_tE19Flash_kernel_traitsILi256ELi64ELi64ELi4ES3_EELb0ELb0ELb0ELb0ELb0ELb1ELb1ELb1EEEvNS_16Flash_fwd_paramsE$_ZN5flash30compute_attn_1rowblock_splitkvI23Flash_fwd_kernel_traitsILi256ELi64ELi64ELi4ELb0ELb0EN7cutlass10bfloat16_tE19Flash_kernel_traitsILi256ELi64ELi64ELi4ES3_EELb0ELb0ELb0ELb0ELb0ELb1ELb1ELb1ENS_16Flash_fwd_paramsEEEvRKT8_iiiii,($__internal_17_$__cuda_sm70_shflsync_bfly_p - $_ZN5flash24flash_fwd_splitkv_kernelI23Flash_fwd_kernel_traitsILi256ELi64ELi64ELi4ELb0ELb0EN7cutlass10bfloat16_tE19Flash_kernel_traitsILi256ELi64ELi64ELi4ES3_EELb0ELb0ELb0ELb0ELb0ELb1ELb1ELb1EEEvNS_16Flash_fwd_paramsE$_ZN5flash30compute_attn_1rowblock_splitkvI23Flash_fwd_kernel_traitsILi256ELi64ELi64ELi4ELb0ELb0EN7cutlass10bfloat16_tE19Flash_kernel_traitsILi256ELi64ELi64ELi4ES3_EELb0ELb0ELb0ELb0ELb0ELb1ELb1ELb1ENS_16Flash_fwd_paramsEEEvRKT8_iiiii)
$_ZN5flash24flash_fwd_splitkv_kernelI23Flash_fwd_kernel_traitsILi256ELi64ELi64ELi4ELb0ELb0EN7cutlass10bfloat16_tE19Flash_kernel_traitsILi256ELi64ELi64ELi4ES3_EELb0ELb0ELb0ELb0ELb0ELb1ELb1ELb1EEEvNS_16Flash_fwd_paramsE$_ZN5flash30compute_attn_1rowblock_splitkvI23Flash_fwd_kernel_traitsILi256ELi64ELi64ELi4ELb0ELb0EN7cutlass10bfloat16_tE19Flash_kernel_traitsILi256ELi64ELi64ELi4ES3_EELb0ELb0ELb0ELb0ELb0ELb1ELb1ELb1ENS_16Flash_fwd_paramsEEEvRKT8_iiiii:
        /* <DEDUP_REMOVED lines=21> */
.L_x_1928:
[----:B------:R-:W-:Y:S05]  /*0360*/  BSYNC B0 ;  /* 0x0000000000007941 */ /* 0x000fea0003800000 */
.L_x_1927:
        /* <DEDUP_REMOVED lines=17> */
.L_x_1930:
[----:B------:R3:W5:Y:S02]  /*0480*/  LD.E R3, [R20.64+0xb8] ;  /* 0x0000b80614037980 */ /* 0x000764000c101900 */
.L_x_1931:
[----:B------:R-:W-:Y:S05]  /*0490*/  BSYNC B0 ;  /* 0x0000000000007941 */ /* 0x000fea0003800000 */
.L_x_1929:
        /* <DEDUP_REMOVED lines=10> */
.L_x_1933:
[----:B------:R-:W3:Y:S01]  /*0540*/  LD.E.64 R2, [R20.64+0x108] ;  /* 0x0001080614027980 */ /* 0x000ee2000c101b00 */
[----:B------:R-:W-:Y:S01]  /*0550*/  BSSY B0, `(.L_x_1935) ;  /* 0x0000006000007945 */ /* 0x000fe20003800000 */
[----:B---3--:R-:W-:-:S04]  /*0560*/  ISETP.NE.U32.AND P0, PT, R2, RZ, PT ;  /* 0x000000ff0200720c */ /* 0x008fc80003f05070 */
[----:B------:R-:W-:Y:S01]  /*0570*/  ISETP.NE.AND.EX P0, PT, R3, RZ, PT, P0 ;  /* 0x000000ff0300720c */ /* 0x000fe20003f05300 */
[----:B------:R-:W-:-:S12]  /*0580*/  IMAD.MOV.U32 R3, RZ, RZ, RZ ;  /* 0x000000ffff037224 */ /* 0x000fd800078e00ff */
[----:B------:R-:W-:Y:S05]  /*0590*/  @!P0 BRA `(.L_x_1936) ;  /* 0x0000001000008947 */ /* 0x000fea0003800000 */
[----:B------:R3:W5:Y:S02]  /*05a0*/  LD.E R3, [R20.64+0xbc] ;  /* 0x0000bc0614037980 */ /* 0x000764000c101900 */
.L_x_1936:
[----:B------:R-:W-:Y:S05]  /*05b0*/  BSYNC B0 ;  /* 0x0000000000007941 */ /* 0x000fea0003800000 */
.L_x_1935:
[----:B-----5:R-:W-:Y:S02]  /*05c0*/  IADD3 R70, R74, R3, RZ ;  /* 0x000000034a467210 */ /* 0x020fe40007ffe0ff */
.L_x_1934:
[----:B------:R-:W-:Y:S05]  /*05d0*/  BSYNC B1 ;  /* 0x0000000000017941 */ /* 0x000fea0003800000 */
.L_x_1932:
[----:B------:R-:W-:Y:S01]  /*05e0*/  IMAD.SHL.U32 R79, R243, 0x40, RZ ;  /* 0x00000040f34f7824 */ /* 0x000fe200078e00ff */
[----:B------:R-:W-:Y:S01]  /*05f0*/  MOV R2, R242 ;  /* 0x000000f200027202 */ /* 0x000fe20000000f00 */
[----:B------:R-:W-:-:S03]  /*0600*/  IMAD.MOV.U32 R3, RZ, RZ, 0x0 ;  /* 0x00000000ff037424 */ /* 0x000fc600078e00ff */
[----:B------:R-:W-:-:S13]  /*0610*/  ISETP.GT.AND P0, PT, R244, R79, PT ;  /* 0x0000004ff400720c */ /* 0x000fda0003f04270 */
[----:B------:R-:W-:Y:S05]  /*0620*/  @!P0 RET.REL.NODEC R2 `(_ZN5flash24flash_fwd_splitkv_kernelI23Flash_fwd_kernel_traitsILi256ELi64ELi64ELi4ELb0ELb0EN7cutlass10bfloat16_tE19Flash_kernel_traitsILi256ELi64ELi64ELi4ES3_EELb0ELb0ELb0ELb0ELb0ELb1ELb1ELb1EEEvNS_16Flash_fwd_paramsE) ;  /* 0xfffff9d002008950 */ /* 0x000fea0003c3ffff */
        /* <DEDUP_REMOVED lines=27> */
[----:B------:R-:W-:-:S11]  /*07e0*/  IADD3 R0, R70, 0x3f, RZ ;  /* 0x0000003f46007810 */ /* 0x000fd60007ffe0ff */
[----:B------:R-:W-:-:S05]  /*07f0*/  @P2 IADD3 R3, R3, 0x1, RZ ;  /* 0x0000000103032810 */ /* 0x000fca0007ffe0ff */
[----:B------:R-:W-:Y:S01]  /*0800*/  IMAD.MOV.U32 R166, RZ, RZ, R3 ;  /* 0x000000ffffa67224 */ /* 0x000fe200078e0003 */
[----:B------:R-:W-:-:S03]  /*0810*/  SHF.R.S32.HI R3, RZ, 0x1f, R0 ;  /* 0x0000001fff037819 */ /* 0x000fc60000011400 */
[----:B------:R-:W-:Y:S01]  /*0820*/  @!P0 IMAD.MOV R166, RZ, RZ, -R166 ;  /* 0x000000ffffa68224 */ /* 0x000fe200078e0aa6 */
[----:B------:R-:W-:Y:S02]  /*0830*/  @!P1 LOP3.LUT R166, RZ, c[0x0][0x10], RZ, 0x33, !PT ;  /* 0x00000400ffa69a12 */ /* 0x000fe400078e33ff */
[----:B------:R-:W-:-:S03]  /*0840*/  LEA.HI R3, R3, R0, RZ, 0x6 ;  /* 0x0000000003037211 */ /* 0x000fc600078f30ff */
[----:B------:R-:W-:Y:S01]  /*0850*/  IMAD R239, R166, UR8, RZ ;  /* 0x00000008a6ef7c24 */ /* 0x000fe2000f8e02ff */
[----:B------:R-:W-:-:S03]  /*0860*/  SHF.R.S32.HI R3, RZ, 0x6, R3 ;  /* 0x00000006ff037819 */ /* 0x000fc60000011403 */
        /* <DEDUP_REMOVED lines=41> */
.L_x_1939:
[----:B-1----:R-:W-:Y:S05]  /*0b00*/  BSYNC B0 ;  /* 0x0000000000007941 */ /* 0x002fea0003800000 */
.L_x_1938:
        /* <DEDUP_REMOVED lines=12> */
.L_x_1941:
[----:B------:R-:W-:Y:S05]  /*0bd0*/  BSYNC B0 ;  /* 0x0000000000007941 */ /* 0x000fea0003800000 */
.L_x_1940:
        /* <DEDUP_REMOVED lines=12> */
.L_x_1943:
[----:B------:R-:W-:Y:S05]  /*0ca0*/  BSYNC B0 ;  /* 0x0000000000007941 */ /* 0x000fea0003800000 */
.L_x_1942:
        /* <DEDUP_REMOVED lines=12> */
.L_x_1945:
[----:B------:R-:W-:Y:S05]  /*0d70*/  BSYNC B0 ;  /* 0x0000000000007941 */ /* 0x000fea0003800000 */
.L_x_1944:
        /* <DEDUP_REMOVED lines=12> */
.L_x_1947:
[----:B------:R-:W-:Y:S05]  /*0e40*/  BSYNC B0 ;  /* 0x0000000000007941 */ /* 0x000fea0003800000 */
.L_x_1946:
        /* <DEDUP_REMOVED lines=12> */
.L_x_1949:
[----:B------:R-:W-:Y:S05]  /*0f10*/  BSYNC B0 ;  /* 0x0000000000007941 */ /* 0x000fea0003800000 */
.L_x_1948:
        /* <DEDUP_REMOVED lines=12> */
.L_x_1951:
[----:B------:R-:W-:Y:S05]  /*0fe0*/  BSYNC B0 ;  /* 0x0000000000007941 */ /* 0x000fea0003800000 */
.L_x_1950:
        /* <DEDUP_REMOVED lines=12> */
.L_x_1953:
[----:B------:R-:W-:Y:S05]  /*10b0*/  BSYNC B0 ;  /* 0x0000000000007941 */ /* 0x000fea0003800000 */
.L_x_1952:
        /* <DEDUP_REMOVED lines=29> */
[----:B------:R-:W-:Y:S05]  /*1290*/  @P6 RET.REL.NODEC R242 `(_ZN5flash24flash_fwd_splitkv_kernelI23Flash_fwd_kernel_traitsILi256ELi64ELi64ELi4ELb0ELb0EN7cutlass10bfloat16_tE19Flash_kernel_traitsILi256ELi64ELi64ELi4ES3_EELb0ELb0ELb0ELb0ELb0ELb1ELb1ELb1EEEvNS_16Flash_fwd_paramsE) ;  /* 0xffffed60f2006950 */ /* 0x000fea0003c3ffff */
[----:B-1----:R-:W-:Y:S02]  /*12a0*/  MOV R5, 0xff800000 ;  /* 0xff80000000057802 */ /* 0x002fe40000000f00 */
[----:B------:R-:W-:-:S03]  /*12b0*/  MOV R243, 0x0 ;  /* 0x0000000000f37802 */ /* 0x000fc60000000f00 */
[----:B------:R1:W-:Y:S01]  /*12c0*/  ST.E [R2.64+0xe0], R5 ;  /* 0x0000e00502007985 */ /* 0x0003e2000c101906 */
[----:B------:R-:W-:Y:S05]  /*12d0*/  RET.REL.NODEC R242 `(_ZN5flash24flash_fwd_splitkv_kernelI23Flash_fwd_kernel_traitsILi256ELi64ELi64ELi4ELb0ELb0EN7cutlass10bfloat16_tE19Flash_kernel_traitsILi256ELi64ELi64ELi4ES3_EELb0ELb0ELb0ELb0ELb0ELb1ELb1ELb1EEEvNS_16Flash_fwd_paramsE) ;  /* 0xffffed20f2007950 */ /* 0x000fea0003c3ffff */
.L_x_1937:
        /* <DEDUP_REMOVED lines=77> */
[----:B------:R-:W-:Y:S02]  /*17b0*/  ISETP.GE.AND P0, PT, R7, RZ, PT ;  /* 0x000000ff0700720c */ /* 0x000fe40003f06270 */
[----:B------:R-:W-:Y:S01]  /*17c0*/  ISETP.NE.AND P1, PT, R6, RZ, PT ;  /* 0x000000ff0600720c */ /* 0x000fe20003f25270 */
[----:B------:R-:W-:-:S04]  /*17d0*/  IMAD R9, R8, R9, R5 ;  /* 0x0000000908097224 */ /* 0x000fc800078e0205 */
[----:B------:R-:W-:Y:S01]  /*17e0*/  @P2 IADD3 R14, R14, 0x1, RZ ;  /* 0x000000010e0e2810 */ /* 0x000fe20007ffe0ff */
[----:B--2---:R-:W-:-:S05]  /*17f0*/  IMAD R7, R65, R9, RZ ;  /* 0x0000000941077224 */ /* 0x004fca00078e02ff */
        /* <DEDUP_REMOVED lines=12> */
[----:B------:R-:W-:Y:S01]  /*18c0*/  IMAD.IADD R11, R13, 0x1, R7 ;  /* 0x000000010d0b7824 */ /* 0x000fe200078e0207 */
[----:B------:R-:W-:Y:S01]  /*18d0*/  SHF.R.S32.HI R13, RZ, 0x1f, R14 ;  /* 0x0000001fff0d7819 */ /* 0x000fe2000001140e */
[----:B------:R-:W-:-:S04]  /*18e0*/  IMAD.WIDE.U32 R24, R10, R2, RZ ;  /* 0x000000020a187225 */ /* 0x000fc800078e00ff */
        /* <DEDUP_REMOVED lines=9> */
.L_x_1955:
        /* <DEDUP_REMOVED lines=30> */
[----:B--2---:R-:W-:-:S03]  /*1b60*/  @!P3 IMAD R5, R15, R11, RZ ;  /* 0x0000000b0f05b224 */ /* 0x004fc600078e02ff */
[----:B------:R-:W-:Y:S01]  /*1b70*/  ISETP.GE.U32.AND P2, PT, R0, R3, PT ;  /* 0x000000030000720c */ /* 0x000fe20003f46070 */
[----:B------:R-:W-:Y:S01]  /*1b80*/  @P3 IMAD.IADD R7, R12, 0x1, R13 ;  /* 0x000000010c073824 */ /* 0x000fe200078e020d */
[----:B------:R-:W-:Y:S01]  /*1b90*/  LOP3.LUT R0, R245, R6, RZ, 0x3c, !PT ;  /* 0x00000006f5007212 */ /* 0x000fe200078e3cff */
[----:B------:R-:W-:Y:S02]  /*1ba0*/  @!P3 IMAD R5, R14, R8, R5 ;  /* 0x000000080e05b224 */ /* 0x000fe400078e0205 */
[----:B------:R-:W-:Y:S02]  /*1bb0*/  @P3 IMAD R9, R65, R7, RZ ;  /* 0x0000000741093224 */ /* 0x000fe400078e02ff */
[----:B------:R-:W-:Y:S01]  /*1bc0*/  @P3 IMAD.WIDE.U32 R28, R64, R7, RZ ;  /* 0x00000007401c3225 */ /* 0x000fe200078e00ff */
[----:B------:R-:W-:-:S03]  /*1bd0*/  ISETP.GE.AND P1, PT, R0, RZ, PT ;  /* 0x000000ff0000720c */ /* 0x000fc60003f26270 */
[----:B------:R-:W-:Y:S01]  /*1be0*/  @!P3 IMAD.WIDE.U32 R14, R14, R11, R18 ;  /* 0x0000000b0e0eb225 */ /* 0x000fe200078e0012 */
[----:B------:R-:W-:Y:S02]  /*1bf0*/  @!P0 IADD3 R2, R2, 0x1, RZ ;  /* 0x0000000102028810 */ /* 0x000fe40007ffe0ff */
[----:B------:R-:W-:Y:S01]  /*1c00*/  ISETP.NE.AND P0, PT, R6, RZ, PT ;  /* 0x000000ff0600720c */ /* 0x000fe20003f05270 */
[----:B------:R-:W-:Y:S01]  /*1c10*/  @P3 IMAD.IADD R9, R29, 0x1, R9 ;  /* 0x000000011d093824 */ /* 0x000fe200078e0209 */
[----:B------:R-:W-:Y:S01]  /*1c20*/  @P3 MOV R10, R28 ;  /* 0x0000001c000a3202 */ /* 0x000fe20000000f00 */
[----:B------:R-:W-:Y:S01]  /*1c30*/  @!P3 IMAD R7, R67, R12, RZ ;  /* 0x0000000c4307b224 */ /* 0x000fe200078e02ff */
[----:B------:R-:W-:Y:S02]  /*1c40*/  @!P3 IADD3 R9, R15, R5, RZ ;  /* 0x000000050f09b210 */ /* 0x000fe40007ffe0ff */
[----:B------:R-:W-:Y:S02]  /*1c50*/  @!P3 SHF.R.S32.HI R3, RZ, 0x1f, R12 ;  /* 0x0000001fff03b819 */ /* 0x000fe4000001140c */
[----:B------:R-:W-:-:S02]  /*1c60*/  LEA R5, R166, 0xffffffc0, 0x6 ;  /* 0xffffffc0a6057811 */ /* 0x000fc400078e30ff */
[----:B------:R-:W-:Y:S02]  /*1c70*/  @!P3 MOV R10, R14 ;  /* 0x0000000e000ab202 */ /* 0x000fe40000000f00 */
[----:B------:R-:W-:Y:S01]  /*1c80*/  @P2 IADD3 R2, R2, 0x1, RZ ;  /* 0x0000000102022810 */ /* 0x000fe20007ffe0ff */
[----:B------:R-:W-:Y:S01]  /*1c90*/  @!P3 IMAD R3, R3, R66, R7 ;  /* 0x000000420303b224 */ /* 0x000fe200078e0207 */
[----:B------:R-:W-:Y:S01]  /*1ca0*/  SHF.R.S32.HI R19, RZ, 0x1f, R5 ;  /* 0x0000001fff137819 */ /* 0x000fe20000011405 */
[----:B------:R-:W-:Y:S01]  /*1cb0*/  @!P3 IMAD.WIDE.U32 R28, R66, R12, RZ ;  /* 0x0000000c421cb225 */ /* 0x000fe200078e00ff */
[----:B------:R-:W-:Y:S02]  /*1cc0*/  MOV R31, R9 ;  /* 0x00000009001f7202 */ /* 0x000fe40000000f00 */
[----:B------:R-:W-:Y:S01]  /*1cd0*/  MOV R14, R2 ;  /* 0x00000002000e7202 */ /* 0x000fe20000000f00 */
[----:B------:R-:W-:Y:S02]  /*1ce0*/  IMAD R8, R65, R5, RZ ;  /* 0x0000000541087224 */ /* 0x000fe400078e02ff */
[----:B------:R-:W-:Y:S01]  /*1cf0*/  IMAD.MOV.U32 R30, RZ, RZ, R10 ;  /* 0x000000ffff1e7224 */ /* 0x000fe200078e000a */
[----:B------:R-:W-:Y:S01]  /*1d00*/  @!P1 IADD3 R14, -R14, RZ, RZ ;  /* 0x000000ff0e0e9210 */ /* 0x000fe20007ffe1ff */
[----:B------:R-:W-:Y:S01]  /*1d10*/  @!P3 IMAD.IADD R29, R29, 0x1, R3 ;  /* 0x000000011d1db824 */ /* 0x000fe200078e0203 */
[----:B------:R-:W-:Y:S01]  /*1d20*/  @!P3 SHF.R.S32.HI R3, RZ, 0x1f, R11 ;  /* 0x0000001fff03b819 */ /* 0x000fe2000001140b */
[----:B------:R-:W-:Y:S01]  /*1d30*/  IMAD R8, R19, R64, R8 ;  /* 0x0000004013087224 */ /* 0x000fe200078e0208 */
[----:B------:R-:W-:Y:S01]  /*1d40*/  @!P0 LOP3.LUT R14, RZ, R6, RZ, 0x33, !PT ;  /* 0x00000006ff0e8212 */ /* 0x000fe200078e33ff */
[----:B------:R-:W-:Y:S01]  /*1d50*/  IMAD.WIDE.U32 R30, R64, R5, R30 ;  /* 0x00000005401e7225 */ /* 0x000fe200078e001e */
[----:B------:R-:W-:-:S03]  /*1d60*/  @P3 IADD3 R12, R12, R13, RZ ;  /* 0x0000000d0c0c3210 */ /* 0x000fc60007ffe0ff */
[----:B------:R-:W-:Y:S01]  /*1d70*/  @!P3 IMAD R2, R25, R11, RZ ;  /* 0x0000000b1902b224 */ /* 0x000fe200078e02ff */
[----:B------:R-:W-:Y:S01]  /*1d80*/  IADD3 R9, R31, R8, RZ ;  /* 0x000000081f097210 */ /* 0x000fe20007ffe0ff */
[----:B------:R-:W-:Y:S01]  /*1d90*/  IMAD.MOV.U32 R8, RZ, RZ, R30 ;  /* 0x000000ffff087224 */ /* 0x000fe200078e001e */
[----:B------:R-:W-:Y:S01]  /*1da0*/  SHF.R.S32.HI R13, RZ, 0x1f, R14 ;  /* 0x0000001fff0d7819 */ /* 0x000fe2000001140e */
[----:B------:R-:W-:Y:S02]  /*1db0*/  @!P3 IMAD R2, R24, R3, R2 ;  /* 0x000000031802b224 */ /* 0x000fe400078e0202 */
[----:B------:R-:W-:Y:S02]  /*1dc0*/  IMAD R3, R23, R14, RZ ;  /* 0x0000000e17037224 */ /* 0x000fe400078e02ff */
[-C--:B------:R-:W-:Y:S02]  /*1dd0*/  @P3 IMAD R0, R67, R12.reuse, RZ ;  /* 0x0000000c43003224 */ /* 0x080fe400078e02ff */
        /* <DEDUP_REMOVED lines=11> */
.L_x_1956:
[----:B-1----:R-:W-:Y:S05]  /*1e90*/  BSYNC B0 ;  /* 0x0000000000007941 */ /* 0x002fea0003800000 */
.L_x_1954:
        /* <DEDUP_REMOVED lines=16> */
[----:B------:R-:W-:-:S02]  /*1fa0*/  SHF.R.S32.HI R184, RZ, 0x3, R184 ;  /* 0x00000003ffb87819 */ /* 0x000fc400000114b8 */
[----:B------:R-:W-:Y:S01]  /*1fb0*/  LEA.HI R8, R6, R71, RZ, 0x1 ;  /* 0x0000004706087211 */ /* 0x000fe200078f08ff */
[----:B------:R-:W-:Y:S02]  /*1fc0*/  IMAD.IADD R6, R68, 0x1, -R15 ;  /* 0x0000000144067824 */ /* 0x000fe400078e0a0f */
[----:B------:R-:W-:Y:S02]  /*1fd0*/  IMAD.SHL.U32 R15, R184, 0x40, RZ ;  /* 0x00000040b80f7824 */ /* 0x000fe400078e00ff */
[----:B-1----:R-:W-:Y:S01]  /*1fe0*/  IMAD.SHL.U32 R16, R69, 0x8, RZ ;  /* 0x0000000845107824 */ /* 0x002fe200078e00ff */
[----:B------:R-:W-:Y:S02]  /*1ff0*/  LOP3.LUT R8, R8, 0xfffffffe, RZ, 0xc0, !PT ;  /* 0xfffffffe08087812 */ /* 0x000fe400078ec0ff */
[----:B------:R-:W-:Y:S02]  /*2000*/  SHF.R.S32.HI R17, RZ, 0x1f, R6 ;  /* 0x0000001fff117819 */ /* 0x000fe40000011406 */
[----:B------:R-:W-:-:S02]  /*2010*/  LOP3.LUT R15, R15, 0x1c0, RZ, 0xc0, !PT ;  /* 0x000001c00f0f7812 */ /* 0x000fc400078ec0ff */
[----:B------:R-:W-:Y:S01]  /*2020*/  IADD3 R28, P0, R16, R0, RZ ;  /* 0x00000000101c7210 */ /* 0x000fe20007f1e0ff */
[----:B------:R-:W-:Y:S01]  /*2030*/  IMAD.IADD R71, R71, 0x1, -R8 ;  /* 0x0000000147477824 */ /* 0x000fe200078e0a08 */
[----:B------:R-:W-:Y:S01]  /*2040*/  LEA.HI R0, R17, R6, RZ, 0x3 ;  /* 0x0000000611007211 */ /* 0x000fe200078f18ff */
[----:B------:R-:W-:Y:S01]  /*2050*/  IMAD R8, R19, R66, RZ ;  /* 0x0000004213087224 */ /* 0x000fe200078e02ff */
[--C-:B------:R-:W-:Y:S02]  /*2060*/  LOP3.LUT R19, R15, 0x38, R16.reuse, 0xf8, !PT ;  /* 0x000000380f137812 */ /* 0x100fe400078ef810 */
[----:B------:R-:W-:Y:S02]  /*2070*/  SHF.R.U32.HI R10, RZ, 0x3, R15 ;  /* 0x00000003ff0a7819 */ /* 0x000fe4000001160f */
[----:B------:R-:W-:Y:S02]  /*2080*/  LOP3.LUT R15, R0, 0xfffffff8, RZ, 0xc0, !PT ;  /* 0xfffffff8000f7812 */ /* 0x000fe400078ec0ff */
[----:B------:R-:W-:-:S02]  /*2090*/  SHF.R.S32.HI R17, RZ, 0x1f, R16 ;  /* 0x0000001fff117819 */ /* 0x000fc40000011410 */
[----:B------:R-:W-:Y:S01]  /*20a0*/  LEA.HI R7, R7, R68, RZ, 0x6 ;  /* 0x0000004407077211 */ /* 0x000fe200078f30ff */
[----:B------:R-:W-:Y:S01]  /*20b0*/  IMAD.IADD R15, R6, 0x1, -R15 ;  /* 0x00000001060f7824 */ /* 0x000fe200078e0a0f */
[----:B------:R-:W-:Y:S01]  /*20c0*/  LOP3.LUT R10, R19, R10, RZ, 0x3c, !PT ;  /* 0x0000000a130a7212 */ /* 0x000fe200078e3cff */
[----:B------:R-:W-:Y:S02]  /*20d0*/  IMAD.X R29, R17, 0x1, R11, P0 ;  /* 0x00000001111d7824 */ /* 0x000fe400000e060b */
[----:B------:R-:W-:Y:S02]  /*20e0*/  IMAD.SHL.U32 R7, R7, 0x8, RZ ;  /* 0x0000000807077824 */ /* 0x000fe400078e00ff */
[----:B------:R-:W-:Y:S02]  /*20f0*/  IMAD.SHL.U32 R6, R15, 0x40, RZ ;  /* 0x000000400f067824 */ /* 0x000fe400078e00ff */
[C---:B------:R-:W-:Y:S01]  /*2100*/  IMAD R8, R9.reuse, R67, R8 ;  /* 0x0000004309087224 */ /* 0x040fe200078e0208 */
[----:B------:R-:W-:Y:S01]  /*2110*/  LOP3.LUT R174, R10, 0xfffffe00, R7, 0xf8, !PT ;  /* 0xfffffe000aae7812 */ /* 0x000fe200078ef807 */
[----:B------:R-:W-:Y:S01]  /*2120*/  IMAD.WIDE.U32 R28, R9, R66, R28 ;  /* 0x00000042091c7225 */ /* 0x000fe200078e001c */
[----:B------:R-:W-:-:S03]  /*2130*/  LOP3.LUT R6, R6, 0x1c0, RZ, 0xc0, !PT ;  /* 0x000001c006067812 */ /* 0x000fc600078ec0ff */
[----:B------:R-:W-:Y:S02]  /*2140*/  IMAD.SHL.U32 R7, R71, 0x8, RZ ;  /* 0x0000000847077824 */ /* 0x000fe400078e00ff */
[----:B------:R-:W-:Y:S02]  /*2150*/  IMAD R180, R27, R14, RZ ;  /* 0x0000000e1bb47224 */ /* 0x000fe400078e02ff */
[----:B------:R-:W-:Y:S01]  /*2160*/  IMAD.IADD R29, R29, 0x1, R8 ;  /* 0x000000011d1d7824 */ /* 0x000fe200078e0208 */
[----:B------:R-:W-:Y:S01]  /*2170*/  LOP3.LUT R7, R6, 0x8, R7, 0xf8, !PT ;  /* 0x0000000806077812 */ /* 0x000fe200078ef807 */
[-C--:B------:R-:W-:Y:S01]  /*2180*/  IMAD R180, R13, R26.reuse, R180 ;  /* 0x0000001a0db47224 */ /* 0x080fe200078e02b4 */
[----:B------:R-:W-:Y:S01]  /*2190*/  SHF.R.U32.HI R56, RZ, 0x3, R6 ;  /* 0x00000003ff387819 */ /* 0x000fe20000011606 */
[----:B------:R-:W-:Y:S01]  /*21a0*/  IMAD.WIDE.U32 R26, R14, R26, R28 ;  /* 0x0000001a0e1a7225 */ /* 0x000fe200078e001c */
[----:B------:R-:W-:Y:S02]  /*21b0*/  SHF.R.S32.HI R72, RZ, 0x1f, R247 ;  /* 0x0000001fff487819 */ /* 0x000fe400000114f7 */
[----:B------:R-:W-:Y:S01]  /*21c0*/  LOP3.LUT R56, R7, R56, RZ, 0x3c, !PT ;  /* 0x0000003807387212 */ /* 0x000fe200078e3cff */
[----:B------:R-:W-:Y:S01]  /*21d0*/  IMAD.SHL.U32 R9, R0, 0x40, RZ ;  /* 0x0000004000097824 */ /* 0x000fe200078e00ff */
[----:B------:R-:W-:-:S02]  /*21e0*/  IADD3 R12, R16, 0x40, RZ ;  /* 0x00000040100c7810 */ /* 0x000fc40007ffe0ff */
[----:B------:R-:W-:Y:S02]  /*21f0*/  SHF.R.S32.HI R0, RZ, 0x1f, R245 ;  /* 0x0000001fff007819 */ /* 0x000fe400000114f5 */
[----:B------:R-:W-:Y:S02]  /*2200*/  LOP3.LUT R56, R56, 0xfffffe00, R9, 0xf8, !PT ;  /* 0xfffffe0038387812 */ /* 0x000fe400078ef809 */
[----:B------:R-:W-:Y:S01]  /*2210*/  SHF.R.S32.HI R185, RZ, 0x1f, R184 ;  /* 0x0000001fffb97819 */ /* 0x000fe200000114b8 */
[----:B------:R-:W-:Y:S02]  /*2220*/  IMAD.IADD R181, R27, 0x1, R180 ;  /* 0x000000011bb57824 */ /* 0x000fe400078e02b4 */
[----:B------:R-:W-:Y:S02]  /*2230*/  IMAD.MOV.U32 R180, RZ, RZ, R26 ;  /* 0x000000ffffb47224 */ /* 0x000fe400078e001a */
[----:B------:R-:W-:-:S04]  /*2240*/  IMAD.WIDE R190, R243, 0x40, R184 ;  /* 0x00000040f3be7825 */ /* 0x000fc800078e02b8 */
[-C--:B------:R-:W-:Y:S02]  /*2250*/  IMAD R175, R65, R184.reuse, RZ ;  /* 0x000000b841af7224 */ /* 0x080fe400078e02ff */
[----:B------:R-:W-:Y:S02]  /*2260*/  IMAD R183, R67, R184, RZ ;  /* 0x000000b843b77224 */ /* 0x000fe400078e02ff */
[C---:B------:R-:W-:Y:S02]  /*2270*/  IMAD R175, R185.reuse, R64, R175 ;  /* 0x00000040b9af7224 */ /* 0x040fe400078e02af */
[-C--:B------:R-:W-:Y:S02]  /*2280*/  IMAD R183, R185, R66.reuse, R183 ;  /* 0x00000042b9b77224 */ /* 0x080fe400078e02b7 */
[----:B------:R-:W-:Y:S01]  /*2290*/  IMAD.WIDE.U32 R180, R184, R66, R180 ;  /* 0x00000042b8b47225 */ /* 0x000fe200078e00b4 */
[C---:B------:R-:W-:Y:S02]  /*22a0*/  LOP3.LUT P1, RZ, R15.reuse, 0x4, RZ, 0xc0, !PT ;  /* 0x000000040fff7812 */ /* 0x040fe4000782c0ff */
[----:B------:R-:W-:Y:S01]  /*22b0*/  LOP3.LUT P0, RZ, R15, 0x2, RZ, 0xc0, !PT ;  /* 0x000000020fff7812 */ /* 0x000fe2000780c0ff */
[----:B------:R-:W-:-:S02]  /*22c0*/  IMAD.MOV.U32 R57, RZ, RZ, 0x10 ;  /* 0x00000010ff397424 */ /* 0x000fc400078e00ff */
        /* <DEDUP_REMOVED lines=24> */
[----:B------:R-:W-:Y:S01]  /*2450*/  IMAD R0, R22, R0, R9 ;  /* 0x0000000016007224 */ /* 0x000fe200078e0209 */
[C---:B------:R-:W-:Y:S02]  /*2460*/  IADD3 R11, R16.reuse, 0x80, RZ ;  /* 0x00000080100b7810 */ /* 0x040fe40007ffe0ff */
[----:B------:R-:W-:Y:S01]  /*2470*/  IADD3 R10, R16, 0xc0, RZ ;  /* 0x000000c0100a7810 */ /* 0x000fe20007ffe0ff */
[----:B------:R-:W-:Y:S01]  /*2480*/  IMAD.WIDE.U32 R22, R245, R22, R6 ;  /* 0x00000016f5167225 */ /* 0x000fe200078e0006 */
[----:B------:R-:W-:-:S02]  /*2490*/  SEL R7, RZ, 0x1, P3 ;  /* 0x00000001ff077807 */ /* 0x000fc40001800000 */
[-C--:B------:R-:W-:Y:S01]  /*24a0*/  ISETP.GE.AND P3, PT, R11, R77.reuse, PT ;  /* 0x0000004d0b00720c */ /* 0x080fe20003f66270 */
[----:B------:R-:W-:Y:S01]  /*24b0*/  IMAD.SHL.U32 R4, R4, 0x2, RZ ;  /* 0x0000000204047824 */ /* 0x000fe200078e00ff */
[----:B------:R-:W-:Y:S01]  /*24c0*/  ISETP.GE.AND P2, PT, R10, R77, PT ;  /* 0x0000004d0a00720c */ /* 0x000fe20003f46270 */
[----:B------:R-:W-:Y:S01]  /*24d0*/  IMAD.IADD R23, R23, 0x1, R0 ;  /* 0x0000000117177824 */ /* 0x000fe200078e0200 */
[----:B------:R-:W-:Y:S02]  /*24e0*/  SEL R0, RZ, 0x4, P3 ;  /* 0x00000004ff007807 */ /* 0x000fe40001800000 */
[----:B------:R-:W-:Y:S02]  /*24f0*/  LOP3.LUT R4, R4, 0x2, R7, 0xe2, !PT ;  /* 0x0000000204047812 */ /* 0x000fe400078ee207 */
[----:B------:R-:W-:Y:S02]  /*2500*/  SEL R75, RZ, 0x8, P2 ;  /* 0x00000008ff4b7807 */ /* 0x000fe40001000000 */
[----:B------:R-:W-:-:S02]  /*2510*/  SHF.R.S32.HI R7, RZ, 0x1f, R74 ;  /* 0x0000001fff077819 */ /* 0x000fc4000001144a */
[----:B------:R-:W-:Y:S02]  /*2520*/  LOP3.LUT R75, R75, R4, R0, 0xfe, !PT ;  /* 0x000000044b4b7212 */ /* 0x000fe400078efe00 */
[----:B------:R-:W-:-:S04]  /*2530*/  LEA.HI R0, R7, R74, RZ, 0x6 ;  /* 0x0000004a07007211 */ /* 0x000fc800078f30ff */
[----:B------:R-:W-:Y:S02]  /*2540*/  SHF.R.S32.HI R0, RZ, 0x6, R0 ;  /* 0x00000006ff007819 */ /* 0x000fe40000011400 */
[----:B------:R-:W-:Y:S02]  /*2550*/  IADD3 R176, P2, R16, R2, RZ ;  /* 0x0000000210b07210 */ /* 0x000fe40007f5e0ff */
[----:B------:R-:W-:Y:S01]  /*2560*/  IMNMX R101, R239, R0, !PT ;  /* 0x00000000ef657217 */ /* 0x000fe20007800200 */
[----:B------:R-:W-:-:S03]  /*2570*/  @!P4 IMAD.MOV.U32 R18, RZ, RZ, RZ ;  /* 0x000000ffff12c224 */ /* 0x000fc600078e00ff */
[----:B------:R-:W-:Y:S01]  /*2580*/  ISETP.GT.AND P4, PT, R166, R101, PT ;  /* 0x00000065a600720c */ /* 0x000fe20003f84270 */
[----:B------:R-:W-:Y:S02]  /*2590*/  IMAD.X R177, R17, 0x1, R3, P2 ;  /* 0x0000000111b17824 */ /* 0x000fe400010e0603 */
[----:B------:R-:W-:Y:S02]  /*25a0*/  IMAD R193, R191, R194, RZ ;  /* 0x000000c2bfc17224 */ /* 0x000fe400078e02ff */
[----:B------:R-:W-:Y:S01]  /*25b0*/  IMAD.WIDE.U32 R176, R184, R64, R176 ;  /* 0x00000040b8b07225 */ /* 0x000fe200078e00b0 */
[----:B------:R-:W-:-:S03]  /*25c0*/  LEA R188, P2, R180, R186, 0x1 ;  /* 0x000000bab4bc7211 */ /* 0x000fc600078408ff */
[----:B------:R-:W-:Y:S01]  /*25d0*/  IMAD R193, R190, R195, R193 ;  /* 0x000000c3bec17224 */ /* 0x000fe200078e02c1 */
[----:B------:R-:W-:Y:S01]  /*25e0*/  LEA R240, P3, R176, R178, 0x1 ;  /* 0x000000b2b0f07211 */ /* 0x000fe200078608ff */
[----:B------:R-:W-:Y:S02]  /*25f0*/  IMAD.IADD R175, R177, 0x1, R175 ;  /* 0x00000001b1af7824 */ /* 0x000fe400078e02af */
[----:B------:R-:W-:Y:S01]  /*2600*/  IMAD.WIDE.U32 R190, R190, R194, R22 ;  /* 0x000000c2bebe7225 */ /* 0x000fe200078e0016 */
[----:B------:R-:W-:Y:S02]  /*2610*/  LEA.HI.X R189, R180, R187, R183, 0x1, P2 ;  /* 0x000000bbb4bd7211 */ /* 0x000fe400010f0cb7 */
[----:B------:R-:W-:Y:S01]  /*2620*/  LEA.HI.X R241, R176, R179, R175, 0x1, P3 ;  /* 0x000000b3b0f17211 */ /* 0x000fe200018f0caf */
[----:B------:R-:W-:Y:S01]  /*2630*/  IMAD.IADD R193, R191, 0x1, R193 ;  /* 0x00000001bfc17824 */ /* 0x000fe200078e02c1 */
        /* <DEDUP_REMOVED lines=87> */
[----:B------:R-:W-:Y:S01]  /*2bb0*/  IMAD.X R59, R9, 0x1, R0, P1 ;  /* 0x00000001093b7824 */ /* 0x000fe200008e0600 */
[----:B------:R-:W-:Y:S01]  /*2bc0*/  IADD3 R94, P1, R237, 0x80, RZ ;  /* 0x00000080ed5e7810 */ /* 0x000fe20007f3e0ff */
        /* <DEDUP_REMOVED lines=16> */
[--C-:B------:R-:W-:Y:S01]  /*2cd0*/  IMAD.X R91, R93, 0x1, R238.reuse, P1 ;  /* 0x000000015d5b7824 */ /* 0x100fe200008e06ee */
        /* <DEDUP_REMOVED lines=9> */
[C---:B------:R-:W-:Y:S01]  /*2d70*/  IMAD.IADD R160, R173.reuse, 0x1, R162 ;  /* 0x00000001ada07824 */ /* 0x040fe200078e02a2 */
[-C--:B------:R-:W-:Y:S01]  /*2d80*/  IADD3 R84, P3, R92, R237.reuse, RZ ;  /* 0x000000ed5c547210 */ /* 0x080fe20007f7e0ff */
[C---:B------:R-:W-:Y:S01]  /*2d90*/  IMAD.IADD R158, R173.reuse, 0x1, R161 ;  /* 0x00000001ad9e7824 */ /* 0x040fe200078e02a1 */
[----:B------:R-:W-:Y:S02]  /*2da0*/  IADD3 R82, P2, R86, R237, RZ ;  /* 0x000000ed56527210 */ /* 0x000fe40007f5e0ff */
[----:B------:R-:W-:Y:S01]  /*2db0*/  IADD3 R156, R173, R159, RZ ;  /* 0x0000009fad9c7210 */ /* 0x000fe20007ffe0ff */
[----:B------:R-:W-:Y:S01]  /*2dc0*/  IMAD.SHL.U32 R125, R200, 0x10, RZ ;  /* 0x00000010c87d7824 */ /* 0x000fe200078e00ff */
[----:B------:R-:W-:Y:S01]  /*2dd0*/  IADD3 R76, R199, R3, RZ ;  /* 0x00000003c74c7210 */ /* 0x000fe20007ffe0ff */
[----:B------:R-:W-:Y:S01]  /*2de0*/  IMAD.X R89, R95, 0x1, R238, P4 ;  /* 0x000000015f597824 */ /* 0x000fe200020e06ee */
[----:B------:R-:W-:Y:S01]  /*2df0*/  IADD3.X R83, R91, R238, RZ, P3, !PT ;  /* 0x000000ee5b537210 */ /* 0x000fe20001ffe4ff */
[--C-:B------:R-:W-:Y:S01]  /*2e00*/  IMAD.X R105, RZ, RZ, R102.reuse, P5 ;  /* 0x000000ffff697224 */ /* 0x100fe200028e0666 */
[----:B------:R-:W-:Y:S01]  /*2e10*/  SHF.L.U64.HI R5, R66, 0x5, R67 ;  /* 0x0000000542057819 */ /* 0x000fe20000010243 */
[--C-:B------:R-:W-:Y:S01]  /*2e20*/  IMAD.X R109, RZ, RZ, R102.reuse, P1 ;  /* 0x000000ffff6d7224 */ /* 0x100fe200008e0666 */
[C-C-:B------:R-:W-:Y:S01]  /*2e30*/  SHF.L.U64.HI R124, R200.reuse, 0x4, R201.reuse ;  /* 0x00000004c87c7819 */ /* 0x140fe200000102c9 */
        /* <DEDUP_REMOVED lines=10> */
[----:B------:R-:W-:Y:S01]  /*2ee0*/  IMAD.IADD R157, R173, 0x1, R160 ;  /* 0x00000001ad9d7824 */ /* 0x000fe200078e02a0 */
[----:B------:R-:W-:Y:S01]  /*2ef0*/  IADD3 R115, P3, R113, R104, RZ ;  /* 0x0000006871737210 */ /* 0x000fe20007f7e0ff */
[----:B------:R-:W-:Y:S01]  /*2f00*/  IMAD.IADD R155, R173, 0x1, R158 ;  /* 0x00000001ad9b7824 */ /* 0x000fe200078e029e */
[----:B------:R-:W-:Y:S01]  /*2f10*/  IADD3 R121, P1, R113, R108, RZ ;  /* 0x0000006c71797210 */ /* 0x000fe20007f3e0ff */
[----:B------:R-:W-:Y:S01]  /*2f20*/  IMAD.IADD R154, R173, 0x1, R156 ;  /* 0x00000001ad9a7824 */ /* 0x000fe200078e029c */
[----:B------:R-:W-:Y:S01]  /*2f30*/  IADD3 R123, P0, R116, R113, RZ ;  /* 0x00000071747b7210 */ /* 0x000fe20007f1e0ff */
        /* <DEDUP_REMOVED lines=13> */
[--C-:B------:R-:W-:Y:S01]  /*3010*/  IMAD.X R106, R105, 0x1, R102.reuse, P5 ;  /* 0x00000001696a7824 */ /* 0x100fe200028e0666 */
        /* <DEDUP_REMOVED lines=14> */
.L_x_2075:
        /* <DEDUP_REMOVED lines=22> */
.L_x_1959:
[----:B------:R-:W-:Y:S05]  /*3260*/  BSYNC B0 ;  /* 0x0000000000007941 */ /* 0x000fea0003800000 */
.L_x_1958:
        /* <DEDUP_REMOVED lines=21> */
.L_x_1961:
[----:B------:R-:W-:Y:S05]  /*33c0*/  BSYNC B0 ;  /* 0x0000000000007941 */ /* 0x000fea0003800000 */
.L_x_1960:
        /* <DEDUP_REMOVED lines=21> */
.L_x_1963:
[----:B------:R-:W-:Y:S05]  /*3520*/  BSYNC B0 ;  /* 0x0000000000007941 */ /* 0x000fea0003800000 */
.L_x_1962:
        /* <DEDUP_REMOVED lines=21> */
.L_x_1965:
[----:B------:R-:W-:Y:S05]  /*3680*/  BSYNC B0 ;  /* 0x0000000000007941 */ /* 0x000fea0003800000 */
.L_x_1964:
        /* <DEDUP_REMOVED lines=65> */
.L_x_1972:
[----:B------:R-:W-:Y:S05]  /*3aa0*/  BSYNC B0 ;  /* 0x0000000000007941 */ /* 0x000fea0003800000 */
.L_x_1971:
        /* <DEDUP_REMOVED lines=50> */
.L_x_1974:
[----:B------:R-:W-:Y:S05]  /*3dd0*/  BSYNC B0 ;  /* 0x0000000000007941 */ /* 0x000fea0003800000 */
.L_x_1973:
        /* <DEDUP_REMOVED lines=50> */
.L_x_1976:
[----:B------:R-:W-:Y:S05]  /*4100*/  BSYNC B0 ;  /* 0x0000000000007941 */ /* 0x000fea0003800000 */
.L_x_1975:
        /* <DEDUP_REMOVED lines=49> */
.L_x_1970:
[----:B------:R-:W-:Y:S05]  /*4420*/  BSYNC B1 ;  /* 0x0000000000017941 */ /* 0x000fea0003800000 */
.L_x_1969:
        /* <DEDUP_REMOVED lines=63> */
.L_x_1980:
[----:B------:R-:W-:Y:S05]  /*4820*/  BSYNC B0 ;  /* 0x0000000000007941 */ /* 0x000fea0003800000 */
.L_x_1979:
        /* <DEDUP_REMOVED lines=53> */
.L_x_1982:
[----:B------:R-:W-:Y:S05]  /*4b80*/  BSYNC B0 ;  /* 0x0000000000007941 */ /* 0x000fea0003800000 */
.L_x_1981:
        /* <DEDUP_REMOVED lines=53> */
.L_x_1984:
[----:B------:R-:W-:Y:S05]  /*4ee0*/  BSYNC B0 ;  /* 0x0000000000007941 */ /* 0x000fea0003800000 */
.L_x_1983:
        /* <DEDUP_REMOVED lines=52> */
.L_x_1978:
[----:B------:R-:W-:Y:S05]  /*5230*/  BSYNC B1 ;  /* 0x0000000000017941 */ /* 0x000fea0003800000 */
.L_x_1977:
        /* <DEDUP_REMOVED lines=63> */
.L_x_1988:
[----:B------:R-:W-:Y:S05]  /*5630*/  BSYNC B0 ;  /* 0x0000000000007941 */ /* 0x000fea0003800000 */
.L_x_1987:
        /* <DEDUP_REMOVED lines=53> */
.L_x_1990:
[----:B------:R-:W-:Y:S05]  /*5990*/  BSYNC B0 ;  /* 0x0000000000007941 */ /* 0x000fea0003800000 */
.L_x_1989:
        /* <DEDUP_REMOVED lines=53> */
.L_x_1992:
[----:B------:R-:W-:Y:S05]  /*5cf0*/  BSYNC B0 ;  /* 0x0000000000007941 */ /* 0x000fea0003800000 */
.L_x_1991:
        /* <DEDUP_REMOVED lines=52> */
.L_x_1986:
[----:B------:R-:W-:Y:S05]  /*6040*/  BSYNC B1 ;  /* 0x0000000000017941 */ /* 0x000fea0003800000 */
.L_x_1985:
        /* <DEDUP_REMOVED lines=65> */
.L_x_1996:
[----:B------:R-:W-:Y:S05]  /*6460*/  BSYNC B0 ;  /* 0x0000000000007941 */ /* 0x000fea0003800000 */
.L_x_1995:
        /* <DEDUP_REMOVED lines=53> */
.L_x_1998:
[----:B------:R-:W-:Y:S05]  /*67c0*/  BSYNC B0 ;  /* 0x0000000000007941 */ /* 0x000fea0003800000 */
.L_x_1997:
        /* <DEDUP_REMOVED lines=53> */
.L_x_2000:
[----:B------:R-:W-:Y:S05]  /*6b20*/  BSYNC B0 ;  /* 0x0000000000007941 */ /* 0x000fea0003800000 */
.L_x_1999:
        /* <DEDUP_REMOVED lines=52> */
.L_x_1994:
[----:B------:R-:W-:Y:S05]  /*6e70*/  BSYNC B1 ;  /* 0x0000000000017941 */ /* 0x000fea0003800000 */
.L_x_1993:
[----:B-1----:R-:W2:Y:S02]  /*6e80*/  LD.E R3, [R20.64+0xd0] ;  /* 0x0000d00614037980 */ /* 0x002ea4000c101900 */
[----:B--2---:R-:W-:Y:S05]  /*6e90*/  IMAD.U32 R3, R3, -0x20, RZ ;  /* 0xffffffe003037824 */ /* 0x004fea00078e00ff */
[C---:B------:R-:W-:Y:S02]  /*6ea0*/  LEA R18, P1, R3.reuse, R18, 0x1 ;  /* 0x0000001203127211 */ /* 0x040fe400078208ff */
[C---:B------:R-:W-:Y:S02]  /*6eb0*/  LEA R58, P0, R3.reuse, R58, 0x1 ;  /* 0x0000003a033a7211 */ /* 0x040fe400078008ff */
[C---:B------:R-:W-:Y:S02]  /*6ec0*/  LEA.HI.X.SX32 R19, R3.reuse, R19, 0x1, P1 ;  /* 0x0000001303137211 */ /* 0x040fe400008f0eff */
[----:B------:R-:W-:Y:S01]  /*6ed0*/  LEA.HI.X.SX32 R59, R3, R59, 0x1, P0 ;  /* 0x0000003b033b7211 */ /* 0x000fe200000f0eff */
[----:B------:R-:W-:-:S05]  /*6ee0*/  BRA `(.L_x_2001) ;  /* 0x0000680000007947 */ /* 0x000fca0003800000 */
.L_x_1968:
        /* <DEDUP_REMOVED lines=89> */
.L_x_2007:
[----:B------:R-:W-:Y:S05]  /*7480*/  BSYNC B0 ;  /* 0x0000000000007941 */ /* 0x000fea0003800000 */
.L_x_2006:
[----:B-----5:R3:W-:Y:S02]  /*7490*/  ST.E.128 [R138.64], R44 ;  /* 0x0000002c8a007985 */ /* 0x0207e4000c101d06 */
.L_x_2005:
[----:B------:R-:W-:Y:S05]  /*74a0*/  BSYNC B1 ;  /* 0x0000000000017941 */ /* 0x000fea0003800000 */
.L_x_2004:
        /* <DEDUP_REMOVED lines=87> */
.L_x_2011:
[----:B------:R-:W-:Y:S05]  /*7a20*/  BSYNC B0 ;  /* 0x0000000000007941 */ /* 0x000fea0003800000 */
.L_x_2010:
[----:B-----5:R4:W-:Y:S02]  /*7a30*/  ST.E.128 [R138.64+0x80], R44 ;  /* 0x0000802c8a007985 */ /* 0x0209e4000c101d06 */
.L_x_2009:
[----:B------:R-:W-:Y:S05]  /*7a40*/  BSYNC B1 ;  /* 0x0000000000017941 */ /* 0x000fea0003800000 */
.L_x_2008:
        /* <DEDUP_REMOVED lines=87> */
.L_x_2015:
[----:B------:R-:W-:Y:S05]  /*7fc0*/  BSYNC B0 ;  /* 0x0000000000007941 */ /* 0x000fea0003800000 */
.L_x_2014:
[----:B-----5:R4:W-:Y:S02]  /*7fd0*/  ST.E.128 [R138.64+0x100], R44 ;  /* 0x0001002c8a007985 */ /* 0x0209e4000c101d06 */
.L_x_2013:
[----:B------:R-:W-:Y:S05]  /*7fe0*/  BSYNC B1 ;  /* 0x0000000000017941 */ /* 0x000fea0003800000 */
.L_x_2012:
        /* <DEDUP_REMOVED lines=86> */
.L_x_2017:
[----:B------:R-:W-:Y:S05]  /*8550*/  BSYNC B0 ;  /* 0x0000000000007941 */ /* 0x000fea0003800000 */
.L_x_2016:
[----:B-----5:R4:W-:Y:S02]  /*8560*/  ST.E.128 [R138.64+0x180], R44 ;  /* 0x0001802c8a007985 */ /* 0x0209e4000c101d06 */
.L_x_2003:
[----:B------:R-:W-:Y:S05]  /*8570*/  BSYNC B2 ;  /* 0x0000000000027941 */ /* 0x000fea0003800000 */
.L_x_2002:
        /* <DEDUP_REMOVED lines=43> */
[----:B------:R-:W-:Y:S06]  /*8830*/  LEA.HI.X R61, R205, R137, R54, 0x1, P0 ;  /* 0x00000089cd3d7211 */ /* 0x000fec00000f0c36 */
        /* <DEDUP_REMOVED lines=23> */
[C---:B--2---:R-:W-:Y:S01]  /*89b0*/  LOP3.LUT R40, R60.reuse, 0xffff0000, RZ, 0xc0, !PT ;  /* 0xffff00003c287812 */ /* 0x044fe200078ec0ff */
        /* <DEDUP_REMOVED lines=29> */
.L_x_2023:
[----:B------:R-:W-:Y:S05]  /*8b90*/  BSYNC B0 ;  /* 0x0000000000007941 */ /* 0x000fea0003800000 */
.L_x_2022:
[C---:B-1----:R-:W-:Y:S04]  /*8ba0*/  LEA R2, P0, R237.reuse, R138, 0x1 ;  /* 0x0000008aed027211 */ /* 0x042fe800078008ff */
[----:B------:R-:W-:Y:S05]  /*8bb0*/  LEA.HI.X R3, R237, R139, R238, 0x1, P0 ;  /* 0x0000008bed037211 */ /* 0x000fea00000f0cee */
[----:B-----5:R1:W-:Y:S04]  /*8bc0*/  ST.E.128 [R2.64], R48 ;  /* 0x0000003002007985 */ /* 0x0203e8000c101d06 */
.L_x_2021:
[----:B------:R-:W-:Y:S05]  /*8bd0*/  BSYNC B1 ;  /* 0x0000000000017941 */ /* 0x000fea0003800000 */
.L_x_2020:
        /* <DEDUP_REMOVED lines=92> */
.L_x_2027:
[----:B------:R-:W-:Y:S05]  /*91a0*/  BSYNC B0 ;  /* 0x0000000000007941 */ /* 0x000fea0003800000 */
.L_x_2026:
[C---:B------:R-:W-:Y:S04]  /*91b0*/  LEA R2, P0, R98.reuse, R138, 0x1 ;  /* 0x0000008a62027211 */ /* 0x040fe800078008ff */
[----:B------:R-:W-:Y:S05]  /*91c0*/  LEA.HI.X R3, R98, R139, R97, 0x1, P0 ;  /* 0x0000008b62037211 */ /* 0x000fea00000f0c61 */
[----:B-----5:R1:W-:Y:S04]  /*91d0*/  ST.E.128 [R2.64], R48 ;  /* 0x0000003002007985 */ /* 0x0203e8000c101d06 */
.L_x_2025:
[----:B------:R-:W-:Y:S05]  /*91e0*/  BSYNC B1 ;  /* 0x0000000000017941 */ /* 0x000fea0003800000 */
.L_x_2024:
        /* <DEDUP_REMOVED lines=16> */
[C---:B---34-:R-:W-:Y:S01]  /*92f0*/  LOP3.LUT R45, R49.reuse, 0xffff0000, RZ, 0xc0, !PT ;  /* 0xffff0000312d7812 */ /* 0x058fe200078ec0ff */
        /* <DEDUP_REMOVED lines=15> */
[----:B------:R-:W3:Y:S03]  /*93f0*/  LD.E.128 R24, [R22.64] ;  /* 0x0000000616187980 */ /* 0x000ee6000c101d00 */
[----:B------:R-:W-:Y:S02]  /*9400*/  LEA.HI.X R211, R205, R135, R208, 0x1, P0 ;  /* 0x00000087cdd37211 */ /* 0x000fe400000f0cd0 */
[----:B------:R-:W-:Y:S04]  /*9410*/  IADD3 R205, P0, R161, R212, RZ ;  /* 0x000000d4a1cd7210 */ /* 0x000fe80007f1e0ff */
[----:B------:R-:W-:Y:S01]  /*9420*/  LEA.HI.X.SX32 R54, R212, R149, 0x1, P0 ;  /* 0x00000095d4367211 */ /* 0x000fe200000f0eff */
[----:B------:R-:W4:Y:S01]  /*9430*/  LD.E.128 R208, [R210.64] ;  /* 0x00000006d2d07980 */ /* 0x000f22000c101d00 */
        /* <DEDUP_REMOVED lines=21> */
[----:B------:R-:W-:Y:S01]  /*9590*/  FMUL.FTZ R0, R32, R37 ;  /* 0x0000002520007220 */ /* 0x000fe20000410000 */
[C---:B--2---:R-:W-:Y:S01]  /*95a0*/  LOP3.LUT R40, R60.reuse, 0xffff0000, RZ, 0xc0, !PT ;  /* 0xffff00003c287812 */ /* 0x044fe200078ec0ff */
[----:B------:R-:W-:Y:S01]  /*95b0*/  IMAD.U32 R38, R60, 0x10000, RZ ;  /* 0x000100003c267824 */ /* 0x000fe200078e00ff */
[----:B------:R-:W-:Y:S01]  /*95c0*/  SHF.L.U32 R43, R61, 0x10, RZ ;  /* 0x000000103d2b7819 */ /* 0x000fe200000006ff */
[----:B------:R-:W-:Y:S01]  /*95d0*/  @!P1 FADD.FTZ R35, -R35, -RZ ;  /* 0x800000ff23239221 */ /* 0x000fe20000010100 */
[----:B------:R-:W-:Y:S01]  /*95e0*/  LOP3.LUT R23, R211, 0xffff0000, RZ, 0xc0, !PT ;  /* 0xffff0000d3177812 */ /* 0x000fe200078ec0ff */
[----:B------:R-:W-:Y:S01]  /*95f0*/  FMUL.FTZ R2, R31, R36 ;  /* 0x000000241f027220 */ /* 0x000fe20000410000 */
[----:B------:R-:W-:Y:S01]  /*9600*/  LOP3.LUT R44, R61, 0xffff0000, RZ, 0xc0, !PT ;  /* 0xffff00003d2c7812 */ /* 0x000fe200078ec0ff */
[----:B------:R-:W-:Y:S01]  /*9610*/  FMUL.FTZ R3, R29, R34 ;  /* 0x000000221d037220 */ /* 0x000fe20000410000 */
[----:B------:R-:W-:Y:S01]  /*9620*/  LOP3.LUT R48, R62, 0xffff0000, RZ, 0xc0, !PT ;  /* 0xffff00003e307812 */ /* 0x000fe200078ec0ff */
[----:B------:R-:W-:Y:S01]  /*9630*/  @!P1 FADD.FTZ R33, -R33, -RZ ;  /* 0x800000ff21219221 */ /* 0x000fe20000010100 */
[----:B------:R-:W-:Y:S01]  /*9640*/  SHF.L.U32 R51, R63, 0x10, RZ ;  /* 0x000000103f337819 */ /* 0x000fe200000006ff */
[----:B------:R-:W-:Y:S01]  /*9650*/  FFMA.FTZ R0, R39, R38, R0 ;  /* 0x0000002627007223 */ /* 0x000fe20000010000 */
[----:B------:R-:W-:Y:S01]  /*9660*/  LOP3.LUT R52, R63, 0xffff0000, RZ, 0xc0, !PT ;  /* 0xffff00003f347812 */ /* 0x000fe200078ec0ff */
[----:B------:R-:W-:Y:S02]  /*9670*/  FMUL.FTZ R4, R30, R35 ;  /* 0x000000231e047220 */ /* 0x000fe40000410000 */
        /* <DEDUP_REMOVED lines=19> */
.L_x_2031:
[----:B------:R-:W-:Y:S05]  /*97b0*/  BSYNC B0 ;  /* 0x0000000000007941 */ /* 0x000fea0003800000 */
.L_x_2030:
[C---:B------:R-:W-:Y:S04]  /*97c0*/  LEA R2, P0, R94.reuse, R138, 0x1 ;  /* 0x0000008a5e027211 */ /* 0x040fe800078008ff */
[----:B------:R-:W-:Y:S05]  /*97d0*/  LEA.HI.X R3, R94, R139, R93, 0x1, P0 ;  /* 0x0000008b5e037211 */ /* 0x000fea00000f0c5d */
[----:B-----5:R1:W-:Y:S04]  /*97e0*/  ST.E.128 [R2.64], R48 ;  /* 0x0000003002007985 */ /* 0x0203e8000c101d06 */
.L_x_2029:
[----:B------:R-:W-:Y:S05]  /*97f0*/  BSYNC B1 ;  /* 0x0000000000017941 */ /* 0x000fea0003800000 */
.L_x_2028:
        /* <DEDUP_REMOVED lines=91> */
.L_x_2033:
[----:B------:R-:W-:Y:S05]  /*9db0*/  BSYNC B0 ;  /* 0x0000000000007941 */ /* 0x000fea0003800000 */
.L_x_2032:
[C---:B------:R-:W-:Y:S04]  /*9dc0*/  LEA R2, P0, R88.reuse, R138, 0x1 ;  /* 0x0000008a58027211 */ /* 0x040fe800078008ff */
[----:B------:R-:W-:Y:S05]  /*9dd0*/  LEA.HI.X R3, R88, R139, R87, 0x1, P0 ;  /* 0x0000008b58037211 */ /* 0x000fea00000f0c57 */
[----:B-----5:R1:W-:Y:S04]  /*9de0*/  ST.E.128 [R2.64], R48 ;  /* 0x0000003002007985 */ /* 0x0203e8000c101d06 */
.L_x_2019:
[----:B------:R-:W-:Y:S05]  /*9df0*/  BSYNC B2 ;  /* 0x0000000000027941 */ /* 0x000fea0003800000 */
.L_x_2018:
        /* <DEDUP_REMOVED lines=97> */
.L_x_2039:
[----:B------:R-:W-:Y:S05]  /*a410*/  BSYNC B0 ;  /* 0x0000000000007941 */ /* 0x000fea0003800000 */
.L_x_2038:
[C---:B------:R-:W-:Y:S04]  /*a420*/  LEA R2, P0, R99.reuse, R138, 0x1 ;  /* 0x0000008a63027211 */ /* 0x040fe800078008ff */
[----:B------:R-:W-:Y:S05]  /*a430*/  LEA.HI.X R3, R99, R139, R100, 0x1, P0 ;  /* 0x0000008b63037211 */ /* 0x000fea00000f0c64 */
[----:B-----5:R1:W-:Y:S04]  /*a440*/  ST.E.128 [R2.64], R48 ;  /* 0x0000003002007985 */ /* 0x0203e8000c101d06 */
.L_x_2037:
[----:B------:R-:W-:Y:S05]  /*a450*/  BSYNC B1 ;  /* 0x0000000000017941 */ /* 0x000fea0003800000 */
.L_x_2036:
        /* <DEDUP_REMOVED lines=28> */
[----:B------:R-:W-:Y:S02]  /*a620*/  LEA.HI.X.SX32 R54, R209, R148, 0x1, P2 ;  /* 0x00000094d1367211 */ /* 0x000fe400010f0eff */
[C---:B-1----:R-:W-:Y:S01]  /*a630*/  LEA R210, P0, R207.reuse, R134, 0x1 ;  /* 0x00000086cfd27211 */ /* 0x042fe200078008ff */
        /* <DEDUP_REMOVED lines=62> */
.L_x_2043:
[----:B------:R-:W-:Y:S05]  /*aa20*/  BSYNC B0 ;  /* 0x0000000000007941 */ /* 0x000fea0003800000 */
.L_x_2042:
[C---:B------:R-:W-:Y:S04]  /*aa30*/  LEA R2, P0, R96.reuse, R138, 0x1 ;  /* 0x0000008a60027211 */ /* 0x040fe800078008ff */
[----:B------:R-:W-:Y:S05]  /*aa40*/  LEA.HI.X R3, R96, R139, R95, 0x1, P0 ;  /* 0x0000008b60037211 */ /* 0x000fea00000f0c5f */
[----:B-----5:R1:W-:Y:S04]  /*aa50*/  ST.E.128 [R2.64], R48 ;  /* 0x0000003002007985 */ /* 0x0203e8000c101d06 */
.L_x_2041:
[----:B------:R-:W-:Y:S05]  /*aa60*/  BSYNC B1 ;  /* 0x0000000000017941 */ /* 0x000fea0003800000 */
.L_x_2040:
        /* <DEDUP_REMOVED lines=28> */
[----:B------:R-:W-:Y:S01]  /*ac30*/  LEA.HI.X.SX32 R208, R207, R146, 0x1, P2 ;  /* 0x00000092cfd07211 */ /* 0x000fe200010f0eff */
[----:B------:R-:W-:Y:S01]  /*ac40*/  IMAD.MOV.U32 R207, RZ, RZ, RZ ;  /* 0x000000ffffcf7224 */ /* 0x000fe200078e00ff */
[C---:B-1----:R-:W-:Y:S01]  /*ac50*/  LEA R210, P0, R205.reuse, R134, 0x1 ;  /* 0x00000086cdd27211 */ /* 0x042fe200078008ff */
[----:B------:R-:W3:Y:S01]  /*ac60*/  LD.E.128 R24, [R22.64] ;  /* 0x0000000616187980 */ /* 0x000ee2000c101d00 */
[----:B------:R-:W-:Y:S02]  /*ac70*/  @P1 IADD3 R207, -R54, RZ, RZ ;  /* 0x000000ff36cf1210 */ /* 0x000fe40007ffe1ff */
        /* <DEDUP_REMOVED lines=59> */
.L_x_2047:
[----:B------:R-:W-:Y:S05]  /*b030*/  BSYNC B0 ;  /* 0x0000000000007941 */ /* 0x000fea0003800000 */
.L_x_2046:
[C---:B------:R-:W-:Y:S04]  /*b040*/  LEA R2, P0, R92.reuse, R138, 0x1 ;  /* 0x0000008a5c027211 */ /* 0x040fe800078008ff */
[----:B------:R-:W-:Y:S05]  /*b050*/  LEA.HI.X R3, R92, R139, R91, 0x1, P0 ;  /* 0x0000008b5c037211 */ /* 0x000fea00000f0c5b */
[----:B-----5:R1:W-:Y:S04]  /*b060*/  ST.E.128 [R2.64], R48 ;  /* 0x0000003002007985 */ /* 0x0203e8000c101d06 */
.L_x_2045:
[----:B------:R-:W-:Y:S05]  /*b070*/  BSYNC B1 ;  /* 0x0000000000017941 */ /* 0x000fea0003800000 */
.L_x_2044:
        /* <DEDUP_REMOVED lines=91> */
.L_x_2049:
[----:B------:R-:W-:Y:S05]  /*b630*/  BSYNC B0 ;  /* 0x0000000000007941 */ /* 0x000fea0003800000 */
.L_x_2048:
[C---:B------:R-:W-:Y:S04]  /*b640*/  LEA R2, P0, R86.reuse, R138, 0x1 ;  /* 0x0000008a56027211 */ /* 0x040fe800078008ff */
[----:B------:R-:W-:Y:S05]  /*b650*/  LEA.HI.X R3, R86, R139, R85, 0x1, P0 ;  /* 0x0000008b56037211 */ /* 0x000fea00000f0c55 */
[----:B-----5:R1:W-:Y:S04]  /*b660*/  ST.E.128 [R2.64], R48 ;  /* 0x0000003002007985 */ /* 0x0203e8000c101d06 */
.L_x_2035:
[----:B------:R-:W-:Y:S05]  /*b670*/  BSYNC B2 ;  /* 0x0000000000027941 */ /* 0x000fea0003800000 */
.L_x_2034:
        /* <DEDUP_REMOVED lines=98> */
.L_x_2055:
[----:B------:R-:W-:Y:S05]  /*bca0*/  BSYNC B0 ;  /* 0x0000000000007941 */ /* 0x000fea0003800000 */
.L_x_2054:
[----:B------:R-:W-:Y:S02]  /*bcb0*/  IMAD R0, R65, 0x60, RZ ;  /* 0x0000006041007824 */ /* 0x000fe400078e02ff */
[----:B------:R-:W-:Y:S05]  /*bcc0*/  IMAD.WIDE.U32 R2, R64, 0x60, R138 ;  /* 0x0000006040027825 */ /* 0x000fea00078e008a */
[----:B------:R-:W-:Y:S05]  /*bcd0*/  IADD3 R3, R3, R0, RZ ;  /* 0x0000000003037210 */ /* 0x000fea0007ffe0ff */
[----:B-----5:R1:W-:Y:S02]  /*bce0*/  ST.E.128 [R2.64], R48 ;  /* 0x0000003002007985 */ /* 0x0203e4000c101d06 */
.L_x_2053:
[----:B------:R-:W-:Y:S05]  /*bcf0*/  BSYNC B1 ;  /* 0x0000000000017941 */ /* 0x000fea0003800000 */
.L_x_2052:
        /* <DEDUP_REMOVED lines=92> */
.L_x_2059:
[----:B------:R-:W-:Y:S05]  /*c2c0*/  BSYNC B0 ;  /* 0x0000000000007941 */ /* 0x000fea0003800000 */
.L_x_2058:
[C---:B------:R-:W-:Y:S04]  /*c2d0*/  LEA R2, P0, R90.reuse, R138, 0x1 ;  /* 0x0000008a5a027211 */ /* 0x040fe800078008ff */
[----:B------:R-:W-:Y:S05]  /*c2e0*/  LEA.HI.X R3, R90, R139, R89, 0x1, P0 ;  /* 0x0000008b5a037211 */ /* 0x000fea00000f0c59 */
[----:B-----5:R1:W-:Y:S04]  /*c2f0*/  ST.E.128 [R2.64], R48 ;  /* 0x0000003002007985 */ /* 0x0203e8000c101d06 */
.L_x_2057:
[----:B------:R-:W-:Y:S05]  /*c300*/  BSYNC B1 ;  /* 0x0000000000017941 */ /* 0x000fea0003800000 */
.L_x_2056:
        /* <DEDUP_REMOVED lines=25> */
[C---:B------:R-:W-:Y:S01]  /*c4a0*/  LEA R22, P0, R206.reuse, R208, 0x1 ;  /* 0x000000d0ce167211 */ /* 0x040fe200078008ff */
[----:B-1----:R-:W-:Y:S01]  /*c4b0*/  IMAD.MOV.U32 R208, RZ, RZ, RZ ;  /* 0x000000ffffd07224 */ /* 0x002fe200078e00ff */
[----:B------:R-:W-:Y:S02]  /*c4c0*/  IADD3 R205, P2, R155, R204, RZ ;  /* 0x000000cc9bcd7210 */ /* 0x000fe40007f5e0ff */
[----:B------:R-:W-:Y:S02]  /*c4d0*/  LEA.HI.X.SX32 R23, R206, R209, 0x1, P0 ;  /* 0x000000d1ce177211 */ /* 0x000fe400000f0eff */
[----:B------:R-:W-:Y:S02]  /*c4e0*/  LEA.HI.X.SX32 R204, R204, R143, 0x1, P2 ;  /* 0x0000008fcccc7211 */ /* 0x000fe400010f0eff */
[C---:B------:R-:W-:Y:S01]  /*c4f0*/  LEA R210, P0, R205.reuse, R134, 0x1 ;  /* 0x00000086cdd27211 */ /* 0x040fe200078008ff */
[----:B------:R-:W3:Y:S01]  /*c500*/  LD.E.128 R24, [R22.64] ;  /* 0x0000000616187980 */ /* 0x000ee2000c101d00 */
[----:B------:R-:W-:Y:S02]  /*c510*/  @P1 IADD3 R208, -R54, RZ, RZ ;  /* 0x000000ff36d01210 */ /* 0x000fe40007ffe1ff */
[----:B------:R-:W-:Y:S02]  /*c520*/  LEA.HI.X R211, R205, R135, R204, 0x1, P0 ;  /* 0x00000087cdd37211 */ /* 0x000fe400000f0ccc */
[----:B------:R-:W-:Y:S03]  /*c530*/  IADD3 R209, P0, R155, R208, RZ ;  /* 0x000000d09bd17210 */ /* 0x000fe60007f1e0ff */
[----:B------:R-:W4:Y:S01]  /*c540*/  LD.E.128 R204, [R210.64] ;  /* 0x00000006d2cc7980 */ /* 0x000f22000c101d00 */
        /* <DEDUP_REMOVED lines=24> */
[C---:B--2---:R-:W-:Y:S01]  /*c6d0*/  LOP3.LUT R40, R60.reuse, 0xffff0000, RZ, 0xc0, !PT ;  /* 0xffff00003c287812 */ /* 0x044fe200078ec0ff */
        /* <DEDUP_REMOVED lines=31> */
.L_x_2063:
[----:B------:R-:W-:Y:S05]  /*c8d0*/  BSYNC B0 ;  /* 0x0000000000007941 */ /* 0x000fea0003800000 */
.L_x_2062:
[C---:B------:R-:W-:Y:S04]  /*c8e0*/  LEA R2, P0, R84.reuse, R138, 0x1 ;  /* 0x0000008a54027211 */ /* 0x040fe800078008ff */
[----:B------:R-:W-:Y:S05]  /*c8f0*/  LEA.HI.X R3, R84, R139, R83, 0x1, P0 ;  /* 0x0000008b54037211 */ /* 0x000fea00000f0c53 */
[----:B-----5:R1:W-:Y:S04]  /*c900*/  ST.E.128 [R2.64], R48 ;  /* 0x0000003002007985 */ /* 0x0203e8000c101d06 */
.L_x_2061:
[----:B------:R-:W-:Y:S05]  /*c910*/  BSYNC B1 ;  /* 0x0000000000017941 */ /* 0x000fea0003800000 */
.L_x_2060:
        /* <DEDUP_REMOVED lines=91> */
.L_x_2065:
[----:B------:R-:W-:Y:S05]  /*ced0*/  BSYNC B0 ;  /* 0x0000000000007941 */ /* 0x000fea0003800000 */
.L_x_2064:
[C---:B-1----:R-:W-:Y:S04]  /*cee0*/  LEA R2, P0, R82.reuse, R138, 0x1 ;  /* 0x0000008a52027211 */ /* 0x042fe800078008ff */
[----:B------:R-:W-:Y:S05]  /*cef0*/  LEA.HI.X R3, R82, R139, R81, 0x1, P0 ;  /* 0x0000008b52037211 */ /* 0x000fea00000f0c51 */
[----:B-----5:R1:W-:Y:S04]  /*cf00*/  ST.E.128 [R2.64], R24 ;  /* 0x0000001802007985 */ /* 0x0203e8000c101d06 */
.L_x_2051:
[----:B------:R-:W-:Y:S05]  /*cf10*/  BSYNC B2 ;  /* 0x0000000000027941 */ /* 0x000fea0003800000 */
.L_x_2050:
[----:B-12---:R-:W2:Y:S02]  /*cf20*/  LD.E R3, [R20.64+0xd0] ;  /* 0x0000d00614037980 */ /* 0x006ea4000c101900 */
[----:B--2---:R-:W-:Y:S05]  /*cf30*/  IMAD.U32 R3, R3, -0x20, RZ ;  /* 0xffffffe003037824 */ /* 0x004fea00078e00ff */
[C---:B------:R-:W-:Y:S02]  /*cf40*/  LEA R136, P1, R3.reuse, R136, 0x1 ;  /* 0x0000008803887211 */ /* 0x040fe400078208ff */
[C---:B------:R-:W-:Y:S02]  /*cf50*/  LEA R134, P0, R3.reuse, R134, 0x1 ;  /* 0x0000008603867211 */ /* 0x040fe400078008ff */
[C---:B------:R-:W-:Y:S02]  /*cf60*/  LEA.HI.X.SX32 R137, R3.reuse, R137, 0x1, P1 ;  /* 0x0000008903897211 */ /* 0x040fe400008f0eff */
[----:B------:R-:W-:Y:S01]  /*cf70*/  LEA.HI.X.SX32 R135, R3, R135, 0x1, P0 ;  /* 0x0000008703877211 */ /* 0x000fe200000f0eff */
[----:B------:R-:W-:-:S05]  /*cf80*/  BRA `(.L_x_2001) ;  /* 0x0000076000007947 */ /* 0x000fca0003800000 */
.L_x_1967:
        /* <DEDUP_REMOVED lines=14> */
.L_x_2067:
[----:B------:R-:W-:Y:S05]  /*d070*/  BSYNC B0 ;  /* 0x0000000000007941 */ /* 0x000fea0003800000 */
.L_x_2066:
        /* <DEDUP_REMOVED lines=33> */
.L_x_2069:
[----:B------:R-:W-:Y:S05]  /*d290*/  BSYNC B0 ;  /* 0x0000000000007941 */ /* 0x000fea0003800000 */
.L_x_2068:
        /* <DEDUP_REMOVED lines=33> */
.L_x_2071:
[----:B------:R-:W-:Y:S05]  /*d4b0*/  BSYNC B0 ;  /* 0x0000000000007941 */ /* 0x000fea0003800000 */
.L_x_2070:
        /* <DEDUP_REMOVED lines=35> */
.L_x_2001:
[----:B------:R-:W-:Y:S05]  /*d6f0*/  BSYNC B3 ;  /* 0x0000000000037941 */ /* 0x000fea0003800000 */
.L_x_1966:
        /* <DEDUP_REMOVED lines=89> */
.L_x_2073:
        /* <DEDUP_REMOVED lines=8> */
.L_x_2074:
[----:B------:R-:W-:Y:S05]  /*dd10*/  BSYNC B0 ;  /* 0x0000000000007941 */ /* 0x000fea0003800000 */
.L_x_2072:
[----:B------:R-:W-:Y:S04]  /*dd20*/  IADD3 R9, R9, -0x1, RZ ;  /* 0xffffffff09097810 */ /* 0x000fe80007ffe0ff */
[----:B------:R-:W-:Y:S11]  /*dd30*/  ISETP.GT.AND P0, PT, R9, R101, PT ;  /* 0x000000650900720c */ /* 0x000ff60003f04270 */
[----:B------:R-:W-:Y:S02]  /*dd40*/  @!UPT UIADD3 URZ, URZ, URZ, URZ ;  /* 0x0000003f3f3ff290 */ /* 0x000fe4000fffe03f */
[----:B------:R-:W-:-:S05]  /*dd50*/  @P0 BRA `(.L_x_2075) ;  /* 0xffff53a000000947 */ /* 0x000fca000383ffff */
.L_x_1957:
        /* <DEDUP_REMOVED lines=106> */
.L_x_2084:
[----:B------:R-:W-:Y:S05]  /*e400*/  BSYNC B0 ;  /* 0x0000000000007941 */ /* 0x000fea0003800000 */
.L_x_2083:
[----:B-----5:R3:W-:Y:S02]  /*e410*/  STS.128 [R246], R28 ;  /* 0x0000001cf6007388 */ /* 0x0207e40000000c00 */
.L_x_2082:
[----:B------:R-:W-:Y:S05]  /*e420*/  BSYNC B1 ;  /* 0x0000000000017941 */ /* 0x000fea0003800000 */
.L_x_2081:
        /* <DEDUP_REMOVED lines=47> */
.L_x_2088:
[----:B------:R-:W-:Y:S05]  /*e720*/  BSYNC B0 ;  /* 0x0000000000007941 */ /* 0x000fea0003800000 */
.L_x_2087:
[----:B-----5:R1:W-:Y:S02]  /*e730*/  STS.128 [R246+0x2000], R28 ;  /* 0x0020001cf6007388 */ /* 0x0203e40000000c00 */
.L_x_2086:
[----:B------:R-:W-:Y:S05]  /*e740*/  BSYNC B1 ;  /* 0x0000000000017941 */ /* 0x000fea0003800000 */
.L_x_2085:
        /* <DEDUP_REMOVED lines=47> */
.L_x_2092:
[----:B------:R-:W-:Y:S05]  /*ea40*/  BSYNC B0 ;  /* 0x0000000000007941 */ /* 0x000fea0003800000 */
.L_x_2091:
[----:B-----5:R3:W-:Y:S02]  /*ea50*/  STS.128 [R246+0x4000], R28 ;  /* 0x0040001cf6007388 */ /* 0x0207e40000000c00 */
.L_x_2090:
[----:B------:R-:W-:Y:S05]  /*ea60*/  BSYNC B1 ;  /* 0x0000000000017941 */ /* 0x000fea0003800000 */
.L_x_2089:
        /* <DEDUP_REMOVED lines=46> */
.L_x_2094:
[----:B------:R-:W-:Y:S05]  /*ed50*/  BSYNC B0 ;  /* 0x0000000000007941 */ /* 0x000fea0003800000 */
.L_x_2093:
[----:B-----5:R3:W-:Y:S02]  /*ed60*/  STS.128 [R246+0x6000], R28 ;  /* 0x0060001cf6007388 */ /* 0x0207e40000000c00 */
.L_x_2080:
[----:B------:R-:W-:Y:S05]  /*ed70*/  BSYNC B2 ;  /* 0x0000000000027941 */ /* 0x000fea0003800000 */
.L_x_2079:
        /* <DEDUP_REMOVED lines=52> */
.L_x_2100:
[----:B------:R-:W-:Y:S05]  /*f0c0*/  BSYNC B0 ;  /* 0x0000000000007941 */ /* 0x000fea0003800000 */
.L_x_2099:
[----:B-----5:R3:W-:Y:S02]  /*f0d0*/  STS.128 [R246+0x800], R28 ;  /* 0x0008001cf6007388 */ /* 0x0207e40000000c00 */
.L_x_2098:
[----:B------:R-:W-:Y:S05]  /*f0e0*/  BSYNC B1 ;  /* 0x0000000000017941 */ /* 0x000fea0003800000 */
.L_x_2097:
        /* <DEDUP_REMOVED lines=47> */
.L_x_2104:
[----:B------:R-:W-:Y:S05]  /*f3e0*/  BSYNC B0 ;  /* 0x0000000000007941 */ /* 0x000fea0003800000 */
.L_x_2103:
[----:B-----5:R3:W-:Y:S02]  /*f3f0*/  STS.128 [R246+0x2800], R28 ;  /* 0x0028001cf6007388 */ /* 0x0207e40000000c00 */
.L_x_2102:
[----:B------:R-:W-:Y:S05]  /*f400*/  BSYNC B1 ;  /* 0x0000000000017941 */ /* 0x000fea0003800000 */
.L_x_2101:
        /* <DEDUP_REMOVED lines=47> */
.L_x_2108:
[----:B------:R-:W-:Y:S05]  /*f700*/  BSYNC B0 ;  /* 0x0000000000007941 */ /* 0x000fea0003800000 */
.L_x_2107:
[----:B-----5:R3:W-:Y:S02]  /*f710*/  STS.128 [R246+0x4800], R28 ;  /* 0x0048001cf6007388 */ /* 0x0207e40000000c00 */
.L_x_2106:
[----:B------:R-:W-:Y:S05]  /*f720*/  BSYNC B1 ;  /* 0x0000000000017941 */ /* 0x000fea0003800000 */
.L_x_2105:
        /* <DEDUP_REMOVED lines=45> */
.L_x_2110:
[----:B------:R-:W-:Y:S05]  /*fa00*/  BSYNC B0 ;  /* 0x0000000000007941 */ /* 0x000fea0003800000 */
.L_x_2109:
[----:B-----5:R1:W-:Y:S02]  /*fa10*/  STS.128 [R246+0x6800], R40 ;  /* 0x00680028f6007388 */ /* 0x0203e40000000c00 */
.L_x_2096:
[----:B------:R-:W-:Y:S05]  /*fa20*/  BSYNC B2 ;  /* 0x0000000000027941 */ /* 0x000fea0003800000 */
.L_x_2095:
        /* <DEDUP_REMOVED lines=52> */
.L_x_2116:
[----:B------:R-:W-:Y:S05]  /*fd70*/  BSYNC B0 ;  /* 0x0000000000007941 */ /* 0x000fea0003800000 */
.L_x_2115:
[----:B-----5:R3:W-:Y:S02]  /*fd80*/  STS.128 [R246+0x1000], R28 ;  /* 0x0010001cf6007388 */ /* 0x0207e40000000c00 */
.L_x_2114:
[----:B------:R-:W-:Y:S05]  /*fd90*/  BSYNC B1 ;  /* 0x0000000000017941 */ /* 0x000fea0003800000 */
.L_x_2113:
        /* <DEDUP_REMOVED lines=47> */
.L_x_2120:
[----:B------:R-:W-:Y:S05]  /*10090*/  BSYNC B0 ;  /* 0x0000000000007941 */ /* 0x000fea0003800000 */
.L_x_2119:
[----:B-----5:R3:W-:Y:S02]  /*100a0*/  STS.128 [R246+0x3000], R28 ;  /* 0x0030001cf6007388 */ /* 0x0207e40000000c00 */
.L_x_2118:
[----:B------:R-:W-:Y:S05]  /*100b0*/  BSYNC B1 ;  /* 0x0000000000017941 */ /* 0x000fea0003800000 */
.L_x_2117:
        /* <DEDUP_REMOVED lines=47> */
.L_x_2124:
[----:B------:R-:W-:Y:S05]  /*103b0*/  BSYNC B0 ;  /* 0x0000000000007941 */ /* 0x000fea0003800000 */
.L_x_2123:
[----:B-----5:R3:W-:Y:S02]  /*103c0*/  STS.128 [R246+0x5000], R28 ;  /* 0x0050001cf6007388 */ /* 0x0207e40000000c00 */
.L_x_2122:
[----:B------:R-:W-:Y:S05]  /*103d0*/  BSYNC B1 ;  /* 0x0000000000017941 */ /* 0x000fea0003800000 */
.L_x_2121:
        /* <DEDUP_REMOVED lines=45> */
.L_x_2126:
[----:B------:R-:W-:Y:S05]  /*106b0*/  BSYNC B0 ;  /* 0x0000000000007941 */ /* 0x000fea0003800000 */
.L_x_2125:
[----:B-----5:R3:W-:Y:S02]  /*106c0*/  STS.128 [R246+0x7000], R28 ;  /* 0x0070001cf6007388 */ /* 0x0207e40000000c00 */
.L_x_2112:
[----:B------:R-:W-:Y:S05]  /*106d0*/  BSYNC B2 ;  /* 0x0000000000027941 */ /* 0x000fea0003800000 */
.L_x_2111:
        /* <DEDUP_REMOVED lines=51> */
.L_x_2131:
[----:B------:R-:W-:Y:S05]  /*10a10*/  BSYNC B0 ;  /* 0x0000000000007941 */ /* 0x000fea0003800000 */
.L_x_2130:
[----:B-----5:R3:W-:Y:S02]  /*10a20*/  STS.128 [R246+0x1800], R28 ;  /* 0x0018001cf6007388 */ /* 0x0207e40000000c00 */
.L_x_2129:
[----:B------:R-:W-:Y:S05]  /*10a30*/  BSYNC B1 ;  /* 0x0000000000017941 */ /* 0x000fea0003800000 */
.L_x_2128:
        /* <DEDUP_REMOVED lines=46> */
.L_x_2135:
[----:B------:R-:W-:Y:S05]  /*10d20*/  BSYNC B0 ;  /* 0x0000000000007941 */ /* 0x000fea0003800000 */
.L_x_2134:
[----:B-----5:R1:W-:Y:S02]  /*10d30*/  STS.128 [R246+0x3800], R16 ;  /* 0x00380010f6007388 */ /* 0x0203e40000000c00 */
.L_x_2133:
[----:B------:R-:W-:Y:S05]  /*10d40*/  BSYNC B1 ;  /* 0x0000000000017941 */ /* 0x000fea0003800000 */
.L_x_2132:
        /* <DEDUP_REMOVED lines=47> */
.L_x_2139:
[----:B------:R-:W-:Y:S05]  /*11040*/  BSYNC B0 ;  /* 0x0000000000007941 */ /* 0x000fea0003800000 */
.L_x_2138:
[----:B-----5:R1:W-:Y:S02]  /*11050*/  STS.128 [R246+0x5800], R16 ;  /* 0x00580010f6007388 */ /* 0x0203e40000000c00 */
.L_x_2137:
[----:B------:R-:W-:Y:S05]  /*11060*/  BSYNC B1 ;  /* 0x0000000000017941 */ /* 0x000fea0003800000 */
.L_x_2136:
        /* <DEDUP_REMOVED lines=45> */
.L_x_2141:
[----:B------:R-:W-:Y:S05]  /*11340*/  BSYNC B0 ;  /* 0x0000000000007941 */ /* 0x000fea0003800000 */
.L_x_2140:
[----:B-----5:R1:W-:Y:S01]  /*11350*/  STS.128 [R246+0x7800], R12 ;  /* 0x0078000cf6007388 */ /* 0x0203e20000000c00 */
[----:B------:R-:W-:Y:S05]  /*11360*/  BRA `(.L_x_2127) ;  /* 0x0000648000007947 */ /* 0x000fea0003800000 */
.L_x_2078:
        /* <DEDUP_REMOVED lines=89> */
.L_x_2147:
[----:B------:R-:W-:Y:S05]  /*11900*/  BSYNC B0 ;  /* 0x0000000000007941 */ /* 0x000fea0003800000 */
.L_x_2146:
[----:B-----5:R3:W-:Y:S02]  /*11910*/  STS.128 [R246], R36 ;  /* 0x00000024f6007388 */ /* 0x0207e40000000c00 */
.L_x_2145:
[----:B------:R-:W-:Y:S05]  /*11920*/  BSYNC B1 ;  /* 0x0000000000017941 */ /* 0x000fea0003800000 */
.L_x_2144:
        /* <DEDUP_REMOVED lines=87> */
.L_x_2151:
[----:B------:R-:W-:Y:S05]  /*11ea0*/  BSYNC B0 ;  /* 0x0000000000007941 */ /* 0x000fea0003800000 */
.L_x_2150:
[----:B-----5:R1:W-:Y:S02]  /*11eb0*/  STS.128 [R246+0x2000], R36 ;  /* 0x00200024f6007388 */ /* 0x0203e40000000c00 */
.L_x_2149:
[----:B------:R-:W-:Y:S05]  /*11ec0*/  BSYNC B1 ;  /* 0x0000000000017941 */ /* 0x000fea0003800000 */
.L_x_2148:
        /* <DEDUP_REMOVED lines=87> */
.L_x_2155:
[----:B------:R-:W-:Y:S05]  /*12440*/  BSYNC B0 ;  /* 0x0000000000007941 */ /* 0x000fea0003800000 */
.L_x_2154:
[----:B-----5:R3:W-:Y:S02]  /*12450*/  STS.128 [R246+0x4000], R36 ;  /* 0x00400024f6007388 */ /* 0x0207e40000000c00 */
.L_x_2153:
[----:B------:R-:W-:Y:S05]  /*12460*/  BSYNC B1 ;  /* 0x0000000000017941 */ /* 0x000fea0003800000 */
.L_x_2152:
        /* <DEDUP_REMOVED lines=86> */
.L_x_2157:
[----:B------:R-:W-:Y:S05]  /*129d0*/  BSYNC B0 ;  /* 0x0000000000007941 */ /* 0x000fea0003800000 */
.L_x_2156:
[----:B-----5:R3:W-:Y:S02]  /*129e0*/  STS.128 [R246+0x6000], R36 ;  /* 0x00600024f6007388 */ /* 0x0207e40000000c00 */
.L_x_2143:
[----:B------:R-:W-:Y:S05]  /*129f0*/  BSYNC B2 ;  /* 0x0000000000027941 */ /* 0x000fea0003800000 */
.L_x_2142:
        /* <DEDUP_REMOVED lines=92> */
.L_x_2163:
[----:B------:R-:W-:Y:S05]  /*12fc0*/  BSYNC B0 ;  /* 0x0000000000007941 */ /* 0x000fea0003800000 */
.L_x_2162:
[----:B-----5:R3:W-:Y:S02]  /*12fd0*/  STS.128 [R246+0x800], R36 ;  /* 0x00080024f6007388 */ /* 0x0207e40000000c00 */
.L_x_2161:
[----:B------:R-:W-:Y:S05]  /*12fe0*/  BSYNC B1 ;  /* 0x0000000000017941 */ /* 0x000fea0003800000 */
.L_x_2160:
        /* <DEDUP_REMOVED lines=87> */
.L_x_2167:
[----:B------:R-:W-:Y:S05]  /*13560*/  BSYNC B0 ;  /* 0x0000000000007941 */ /* 0x000fea0003800000 */
.L_x_2166:
[----:B-----5:R3:W-:Y:S02]  /*13570*/  STS.128 [R246+0x2800], R36 ;  /* 0x00280024f6007388 */ /* 0x0207e40000000c00 */
.L_x_2165:
[----:B------:R-:W-:Y:S05]  /*13580*/  BSYNC B1 ;  /* 0x0000000000017941 */ /* 0x000fea0003800000 */
.L_x_2164:
        /* <DEDUP_REMOVED lines=87> */
.L_x_2171:
[----:B------:R-:W-:Y:S05]  /*13b00*/  BSYNC B0 ;  /* 0x0000000000007941 */ /* 0x000fea0003800000 */
.L_x_2170:
[----:B-----5:R3:W-:Y:S02]  /*13b10*/  STS.128 [R246+0x4800], R36 ;  /* 0x00480024f6007388 */ /* 0x0207e40000000c00 */
.L_x_2169:
[----:B------:R-:W-:Y:S05]  /*13b20*/  BSYNC B1 ;  /* 0x0000000000017941 */ /* 0x000fea0003800000 */
.L_x_2168:
        /* <DEDUP_REMOVED lines=86> */
.L_x_2173:
[----:B------:R-:W-:Y:S05]  /*14090*/  BSYNC B0 ;  /* 0x0000000000007941 */ /* 0x000fea0003800000 */
.L_x_2172:
[----:B-----5:R3:W-:Y:S02]  /*140a0*/  STS.128 [R246+0x6800], R36 ;  /* 0x00680024f6007388 */ /* 0x0207e40000000c00 */
.L_x_2159:
[----:B------:R-:W-:Y:S05]  /*140b0*/  BSYNC B2 ;  /* 0x0000000000027941 */ /* 0x000fea0003800000 */
.L_x_2158:
        /* <DEDUP_REMOVED lines=92> */
.L_x_2179:
[----:B------:R-:W-:Y:S05]  /*14680*/  BSYNC B0 ;  /* 0x0000000000007941 */ /* 0x000fea0003800000 */
.L_x_2178:
[----:B-----5:R3:W-:Y:S02]  /*14690*/  STS.128 [R246+0x1000], R36 ;  /* 0x00100024f6007388 */ /* 0x0207e40000000c00 */
.L_x_2177:
[----:B------:R-:W-:Y:S05]  /*146a0*/  BSYNC B1 ;  /* 0x0000000000017941 */ /* 0x000fea0003800000 */
.L_x_2176:
        /* <DEDUP_REMOVED lines=87> */
.L_x_2183:
[----:B------:R-:W-:Y:S05]  /*14c20*/  BSYNC B0 ;  /* 0x0000000000007941 */ /* 0x000fea0003800000 */
.L_x_2182:
[----:B-----5:R3:W-:Y:S02]  /*14c30*/  STS.128 [R246+0x3000], R36 ;  /* 0x00300024f6007388 */ /* 0x0207e40000000c00 */
.L_x_2181:
[----:B------:R-:W-:Y:S05]  /*14c40*/  BSYNC B1 ;  /* 0x0000000000017941 */ /* 0x000fea0003800000 */
.L_x_2180:
        /* <DEDUP_REMOVED lines=87> */
.L_x_2187:
[----:B------:R-:W-:Y:S05]  /*151c0*/  BSYNC B0 ;  /* 0x0000000000007941 */ /* 0x000fea0003800000 */
.L_x_2186:
[----:B-----5:R3:W-:Y:S02]  /*151d0*/  STS.128 [R246+0x5000], R36 ;  /* 0x00500024f6007388 */ /* 0x0207e40000000c00 */
.L_x_2185:
[----:B------:R-:W-:Y:S05]  /*151e0*/  BSYNC B1 ;  /* 0x0000000000017941 */ /* 0x000fea0003800000 */
.L_x_2184:
        /* <DEDUP_REMOVED lines=88> */
.L_x_2189:
[----:B------:R-:W-:Y:S05]  /*15770*/  BSYNC B0 ;  /* 0x0000000000007941 */ /* 0x000fea0003800000 */
.L_x_2188:
[----:B-----5:R1:W-:Y:S02]  /*15780*/  STS.128 [R246+0x7000], R24 ;  /* 0x00700018f6007388 */ /* 0x0203e40000000c00 */
.L_x_2175:
[----:B------:R-:W-:Y:S05]  /*15790*/  BSYNC B2 ;  /* 0x0000000000027941 */ /* 0x000fea0003800000 */
.L_x_2174:
        /* <DEDUP_REMOVED lines=91> */
.L_x_2193:
[----:B------:R-:W-:Y:S05]  /*15d50*/  BSYNC B0 ;  /* 0x0000000000007941 */ /* 0x000fea0003800000 */
.L_x_2192:
[----:B-----5:R1:W-:Y:S02]  /*15d60*/  STS.128 [R246+0x1800], R24 ;  /* 0x00180018f6007388 */ /* 0x0203e40000000c00 */
.L_x_2191:
[----:B------:R-:W-:Y:S05]  /*15d70*/  BSYNC B1 ;  /* 0x0000000000017941 */ /* 0x000fea0003800000 */
.L_x_2190:
        /* <DEDUP_REMOVED lines=88> */
.L_x_2197:
[----:B------:R-:W-:Y:S05]  /*16300*/  BSYNC B0 ;  /* 0x0000000000007941 */ /* 0x000fea0003800000 */
.L_x_2196:
[----:B-----5:R1:W-:Y:S02]  /*16310*/  STS.128 [R246+0x3800], R16 ;  /* 0x00380010f6007388 */ /* 0x0203e40000000c00 */
.L_x_2195:
[----:B------:R-:W-:Y:S05]  /*16320*/  BSYNC B1 ;  /* 0x0000000000017941 */ /* 0x000fea0003800000 */
.L_x_2194:
        /* <DEDUP_REMOVED lines=88> */
.L_x_2201:
[----:B------:R-:W-:Y:S05]  /*168b0*/  BSYNC B0 ;  /* 0x0000000000007941 */ /* 0x000fea0003800000 */
.L_x_2200:
[----:B-----5:R1:W-:Y:S02]  /*168c0*/  STS.128 [R246+0x5800], R16 ;  /* 0x00580010f6007388 */ /* 0x0203e40000000c00 */
.L_x_2199:
[----:B------:R-:W-:Y:S05]  /*168d0*/  BSYNC B1 ;  /* 0x0000000000017941 */ /* 0x000fea0003800000 */
.L_x_2198:
        /* <DEDUP_REMOVED lines=89> */
.L_x_2203:
[----:B------:R-:W-:Y:S05]  /*16e70*/  BSYNC B0 ;  /* 0x0000000000007941 */ /* 0x000fea0003800000 */
.L_x_2202:
[----:B-----5:R1:W-:Y:S01]  /*16e80*/  STS.128 [R246+0x7800], R16 ;  /* 0x00780010f6007388 */ /* 0x0203e20000000c00 */
[----:B------:R-:W-:Y:S05]  /*16e90*/  BRA `(.L_x_2127) ;  /* 0x0000095000007947 */ /* 0x000fea0003800000 */
.L_x_2077:
        /* <DEDUP_REMOVED lines=37> */
.L_x_2205:
[----:B------:R-:W-:Y:S05]  /*170f0*/  BSYNC B0 ;  /* 0x0000000000007941 */ /* 0x000fea0003800000 */
.L_x_2204:
        /* <DEDUP_REMOVED lines=36> */
.L_x_2207:
[----:B------:R-:W-:Y:S05]  /*17340*/  BSYNC B0 ;  /* 0x0000000000007941 */ /* 0x000fea0003800000 */
.L_x_2206:
        /* <DEDUP_REMOVED lines=36> */
.L_x_2209:
[----:B------:R-:W-:Y:S05]  /*17590*/  BSYNC B0 ;  /* 0x0000000000007941 */ /* 0x000fea0003800000 */
.L_x_2208:
        /* <DEDUP_REMOVED lines=37> */
.L_x_2127:
[----:B------:R-:W-:Y:S05]  /*177f0*/  BSYNC B3 ;  /* 0x0000000000037941 */ /* 0x000fea0003800000 */
.L_x_2076:
[----:B--2---:R-:W-:Y:S01]  /*17800*/  IADD3 R2, R166, -0x1, RZ ;  /* 0xffffffffa6027810 */ /* 0x004fe20007ffe0ff */
[----:B------:R-:W-:Y:S01]  /*17810*/  BSSY B0, `(.L_x_2210) ;  /* 0x0000021000007945 */ /* 0x000fe20003800000 */
[----:B------:R-:W-:-:S03]  /*17820*/  LOP3.LUT R250, R75, 0xff, RZ, 0xc0, !PT ;  /* 0x000000ff4bfa7812 */ /* 0x000fc600078ec0ff */
[----:B------:R-:W-:-:S04]  /*17830*/  IMAD.SHL.U32 R3, R2, 0x40, RZ ;  /* 0x0000004002037824 */ /* 0x000fc800078e00ff */
[----:B-1----:R-:W-:-:S05]  /*17840*/  IMAD.IADD R5, R70, 0x1, -R3 ;  /* 0x0000000146057824 */ /* 0x002fca00078e0a03 */
        /* <DEDUP_REMOVED lines=29> */
.L_x_2211:
[----:B------:R-:W-:Y:S05]  /*17a20*/  BSYNC B0 ;  /* 0x0000000000007941 */ /* 0x000fea0003800000 */
.L_x_2210:
        /* <DEDUP_REMOVED lines=9> */
[----:B------:R-:W-:Y:S01]  /*17ac0*/  IMAD.X R7, R238, 0x1, R175, P2 ;  /* 0x00000001ee077824 */ /* 0x000fe200010e06af */
[----:B------:R-:W-:Y:S02]  /*17ad0*/  @P4 LEA R14, P6, R9, R178, 0x1 ;  /* 0x000000b2090e4211 */ /* 0x000fe400078c08ff */
[----:B------:R-:W-:Y:S02]  /*17ae0*/  @!P5 LEA R16, P0, R237, R240, 0x1 ;  /* 0x000000f0ed10d211 */ /* 0x000fe400078008ff */
[-C--:B-1----:R-:W-:Y:S02]  /*17af0*/  @P3 LEA R12, P2, R9, R178.reuse, 0x1 ;  /* 0x000000b2090c3211 */ /* 0x082fe400078408ff */
        /* <DEDUP_REMOVED lines=25> */
.L_x_2213:
[----:B------:R-:W-:Y:S05]  /*17c90*/  BSYNC B0 ;  /* 0x0000000000007941 */ /* 0x000fea0003800000 */
.L_x_2212:
        /* <DEDUP_REMOVED lines=10> */
[----:B------:R-:W-:-:S04]  /*17d40*/  LEA R9, P0, R64, R176, 0x5 ;  /* 0x000000b040097211 */ /* 0x000fc800078028ff */
[----:B-1----:R-:W-:Y:S02]  /*17d50*/  @P4 LEA R16, P6, R9, R178, 0x1 ;  /* 0x000000b209104211 */ /* 0x002fe400078c08ff */
        /* <DEDUP_REMOVED lines=28> */
.L_x_2215:
[----:B------:R-:W-:Y:S05]  /*17f20*/  BSYNC B0 ;  /* 0x0000000000007941 */ /* 0x000fea0003800000 */
.L_x_2214:
        /* <DEDUP_REMOVED lines=42> */
.L_x_2218:
[----:B------:R2:W-:Y:S02]  /*181d0*/  STS.128 [R246+0xf800], RZ ;  /* 0x00f800fff6007388 */ /* 0x0005e40000000c00 */
.L_x_2217:
[----:B------:R-:W-:Y:S05]  /*181e0*/  BSYNC B0 ;  /* 0x0000000000007941 */ /* 0x000fea0003800000 */
.L_x_2216:
        /* <DEDUP_REMOVED lines=37> */
.L_x_2220:
[----:B------:R-:W-:Y:S05]  /*18440*/  BSYNC B0 ;  /* 0x0000000000007941 */ /* 0x000fea0003800000 */
.L_x_2219:
        /* <DEDUP_REMOVED lines=13> */
[----:B------:R-:W-:Y:S01]  /*18520*/  IMAD.X R7, R236, 0x1, R183, P2 ;  /* 0x00000001ec077824 */ /* 0x000fe200010e06b7 */
[----:B-1----:R-:W-:Y:S02]  /*18530*/  @P4 LEA R14, P6, R9, R186, 0x1 ;  /* 0x000000ba090e4211 */ /* 0x002fe400078c08ff */
        /* <DEDUP_REMOVED lines=27> */
.L_x_2222:
[----:B------:R-:W-:Y:S05]  /*186f0*/  BSYNC B0 ;  /* 0x0000000000007941 */ /* 0x000fea0003800000 */
.L_x_2221:
        /* <DEDUP_REMOVED lines=44> */
.L_x_2224:
[----:B------:R-:W-:Y:S05]  /*189c0*/  BSYNC B0 ;  /* 0x0000000000007941 */ /* 0x000fea0003800000 */
.L_x_2223:
        /* <DEDUP_REMOVED lines=17> */
[----:B-1----:R-:W-:-:S04]  /*18ae0*/  IMAD.IADD R7, R183, 0x1, R0 ;  /* 0x00000001b7077824 */ /* 0x002fc800078e0200 */
        /* <DEDUP_REMOVED lines=31> */
.L_x_2227:
[----:B------:R1:W-:Y:S02]  /*18ce0*/  STS.128 [R246+0x17800], RZ ;  /* 0x017800fff6007388 */ /* 0x0003e40000000c00 */
.L_x_2226:
[----:B------:R-:W-:Y:S05]  /*18cf0*/  BSYNC B0 ;  /* 0x0000000000007941 */ /* 0x000fea0003800000 */
.L_x_2225:
[C---:B------:R-:W-:Y:S01]  /*18d00*/  IMAD.SHL.U32 R0, R69.reuse, 0x40, RZ ;  /* 0x0000004045007824 */ /* 0x040fe200078e00ff */
[----:B------:R-:W-:Y:S01]  /*18d10*/  R2P PR, R69, 0x6 ;  /* 0x0000000645007804 */ /* 0x000fe20000000000 */
[----:B------:R-:W-:Y:S01]  /*18d20*/  IMAD.SHL.U32 R184, R184, 0x8, RZ ;  /* 0x00000008b8b87824 */ /* 0x000fe200078e00ff */
[----:B------:R-:W0:Y:S01]  /*18d30*/  LDGDEPBAR ;  /* 0x00000000000079af */ /* 0x000e220000000000 */
[----:B------:R-:W-:Y:S01]  /*18d40*/  IMAD R230, R5, 0x400, R56 ;  /* 0x0000040005e67824 */ /* 0x000fe200078e0238 */
[----:B-1----:R-:W-:-:S03]  /*18d50*/  LOP3.LUT R7, R0, 0x1c0, RZ, 0xc0, !PT ;  /* 0x000001c000077812 */ /* 0x002fc600078ec0ff */
        /* <DEDUP_REMOVED lines=13> */
[----:B------:R-:W1:Y:S01]  /*18e30*/  LDSM.16.M88.4 R12, [R229+0x8000] ;  /* 0x00800000e50c783b */ /* 0x000e620000000200 */
[----:B------:R-:W-:-:S02]  /*18e40*/  IADD3 R0, R229, 0x8000, RZ ;  /* 0x00008000e5007810 */ /* 0x000fc40007ffe0ff */
[C---:B------:R-:W-:Y:S01]  /*18e50*/  IADD3 R227, R229.reuse, 0x8020, RZ ;  /* 0x00008020e5e37810 */ /* 0x040fe20007ffe0ff */
[----:B---34-:R-:W3:Y:S01]  /*18e60*/  LDSM.16.M88.4 R44, [R229+0x8800] ;  /* 0x00880000e52c783b */ /* 0x018ee20000000200 */
[----:B------:R-:W-:Y:S01]  /*18e70*/  @P1 IADD3 R227, R0, -0x20, RZ ;  /* 0xffffffe000e31810 */ /* 0x000fe20007ffe0ff */
[----:B------:R-:W-:Y:S02]  /*18e80*/  IMAD.MOV.U32 R0, RZ, RZ, 0x40 ;  /* 0x00000040ff007424 */ /* 0x000fe400078e00ff */
[----:B------:R-:W4:Y:S03]  /*18e90*/  LDSM.16.M88.4 R72, [R229+0x9000] ;  /* 0x00900000e548783b */ /* 0x000f260000000200 */
[----:B------:R-:W-:Y:S01]  /*18ea0*/  SEL R0, R0, 0xffffffc0, !P2 ;  /* 0xffffffc000007807 */ /* 0x000fe20005000000 */
[----:B------:R-:W4:Y:S04]  /*18eb0*/  LDSM.16.M88.4 R4, [R229+0x9800] ;  /* 0x00980000e504783b */ /* 0x000f280000000200 */
[----:B------:R-:W4:Y:S01]  /*18ec0*/  LDSM.16.M88.4 R28, [R227] ;  /* 0x00000000e31c783b */ /* 0x000f220000000200 */
[----:B------:R-:W-:-:S02]  /*18ed0*/  IMAD.IADD R224, R229, 0x1, R0 ;  /* 0x00000001e5e07824 */ /* 0x000fc400078e0200 */
[----:B------:R-:W-:Y:S01]  /*18ee0*/  IMAD.IADD R220, R0, 0x1, R227 ;  /* 0x0000000100dc7824 */ /* 0x000fe200078e02e3 */
[----:B------:R-:W4:Y:S04]  /*18ef0*/  LDSM.16.M88.4 R24, [R227+0x800] ;  /* 0x00080000e318783b */ /* 0x000f280000000200 */
[----:B------:R-:W4:Y:S04]  /*18f00*/  LDSM.16.M88.4 R8, [R227+0x1000] ;  /* 0x00100000e308783b */ /* 0x000f280000000200 */
[----:B------:R-:W4:Y:S04]  /*18f10*/  LDSM.16.M88.4 R40, [R224+0x8000] ;  /* 0x00800000e028783b */ /* 0x000f280000000200 */
[----:B------:R-:W4:Y:S04]  /*18f20*/  LDSM.16.M88.4 R84, [R227+0x1800] ;  /* 0x00180000e354783b */ /* 0x000f280000000200 */
[----:B------:R-:W4:Y:S01]  /*18f30*/  LDSM.16.M88.4 R36, [R224+0x8800] ;  /* 0x00880000e024783b */ /* 0x000f220000000200 */
[C---:B-1---5:R-:W-:Y:S03]  /*18f40*/  HMMA.16816.F32.BF16 R16, R48.reuse, R12, RZ ;  /* 0x0000000c3010723c */ /* 0x062fe600000418ff */
[----:B------:R-:W-:Y:S04]  /*18f50*/  LDSM.16.M88.4 R92, [R224+0x9800] ;  /* 0x00980000e05c783b */ /* 0x000fe80000000200 */
[----:B------:R-:W2:Y:S01]  /*18f60*/  LD.E R0, [R20.64+0x18c] ;  /* 0x00018c0614007980 */ /* 0x000ea2000c101900 */
[C---:B------:R-:W-:Y:S03]  /*18f70*/  HMMA.16816.F32.BF16 R12, R48.reuse, R14, RZ ;  /* 0x0000000e300c723c */ /* 0x040fe600000418ff */
[----:B------:R-:W-:Y:S04]  /*18f80*/  LDSM.16.M88.4 R104, [R220+0x4800] ;  /* 0x00480000dc68783b */ /* 0x000fe80000000200 */
[----:B------:R-:W-:Y:S01]  /*18f90*/  LDSM.16.M88.4 R96, [R229+0xe800] ;  /* 0x00e80000e560783b */ /* 0x000fe20000000200 */
[C---:B---3--:R-:W-:Y:S03]  /*18fa0*/  HMMA.16816.F32.BF16 R32, R48.reuse, R44, RZ ;  /* 0x0000002c3020723c */ /* 0x048fe600000418ff */
[----:B------:R-:W-:Y:S05]  /*18fb0*/  LDSM.16.M88.4 R100, [R224+0xd800] ;  /* 0x00d80000e064783b */ /* 0x000fea0000000200 */
[C---:B------:R-:W-:Y:S08]  /*18fc0*/  HMMA.16816.F32.BF16 R44, R48.reuse, R46, RZ ;  /* 0x0000002e302c723c */ /* 0x040ff000000418ff */
[C---:B----4-:R-:W-:Y:S08]  /*18fd0*/  HMMA.16816.F32.BF16 R76, R48.reuse, R72, RZ ;  /* 0x00000048304c723c */ /* 0x050ff000000418ff */
[C---:B------:R-:W-:Y:S08]  /*18fe0*/  HMMA.16816.F32.BF16 R72, R48.reuse, R74, RZ ;  /* 0x0000004a3048723c */ /* 0x040ff000000418ff */
[C---:B------:R-:W-:Y:S08]  /*18ff0*/  HMMA.16816.F32.BF16 R64, R48.reuse, R4, RZ ;  /* 0x000000043040723c */ /* 0x040ff000000418ff */
[----:B------:R-:W-:Y:S01]  /*19000*/  HMMA.16816.F32.BF16 R48, R48, R6, RZ ;  /* 0x000000063030723c */ /* 0x000fe200000418ff */
[----:B------:R-:W1:Y:S07]  /*19010*/  LDSM.16.M88.4 R4, [R224+0x9000] ;  /* 0x00900000e004783b */ /* 0x000e6e0000000200 */
[C---:B------:R-:W-:Y:S08]  /*19020*/  HMMA.16816.F32.BF16 R16, R80.reuse, R28, R16 ;  /* 0x0000001c5010723c */ /* 0x040ff00000041810 */
[C---:B------:R-:W-:Y:S01]  /*19030*/  HMMA.16816.F32.BF16 R12, R80.reuse, R30, R12 ;  /* 0x0000001e500c723c */ /* 0x040fe2000004180c */
[----:B------:R-:W3:Y:S07]  /*19040*/  LDSM.16.M88.4 R28, [R220] ;  /* 0x00000000dc1c783b */ /* 0x000eee0000000200 */
[C---:B------:R-:W-:Y:S08]  /*19050*/  HMMA.16816.F32.BF16 R32, R80.reuse, R24, R32 ;  /* 0x000000185020723c */ /* 0x040ff00000041820 */
[C---:B------:R-:W-:Y:S01]  /*19060*/  HMMA.16816.F32.BF16 R44, R80.reuse, R26, R44 ;  /* 0x0000001a502c723c */ /* 0x040fe2000004182c */
[----:B------:R-:W4:Y:S07]  /*19070*/  LDSM.16.M88.4 R24, [R220+0x800] ;  /* 0x00080000dc18783b */ /* 0x000f2e0000000200 */
        /* <DEDUP_REMOVED lines=12> */
[----:B------:R-:W4:Y:S07]  /*19140*/  LDSM.16.M88.4 R36, [R229+0xa000] ;  /* 0x00a00000e524783b */ /* 0x000f2e0000000200 */
[C---:B-1----:R-:W-:Y:S08]  /*19150*/  HMMA.16816.F32.BF16 R76, R88.reuse, R4, R76 ;  /* 0x00000004584c723c */ /* 0x042ff0000004184c */
[----:B------:R-:W-:Y:S01]  /*19160*/  HMMA.16816.F32.BF16 R72, R88, R6, R72 ;  /* 0x000000065848723c */ /* 0x000fe20000041848 */
[----:B------:R-:W1:Y:S07]  /*19170*/  LDSM.16.M88.4 R4, [R229+0xa800] ;  /* 0x00a80000e504783b */ /* 0x000e6e0000000200 */
[C---:B---3--:R-:W-:Y:S08]  /*19180*/  HMMA.16816.F32.BF16 R16, R60.reuse, R28, R16 ;  /* 0x0000001c3c10723c */ /* 0x048ff00000041810 */
[----:B------:R-:W-:Y:S01]  /*19190*/  HMMA.16816.F32.BF16 R12, R60, R30, R12 ;  /* 0x0000001e3c0c723c */ /* 0x000fe2000004180c */
[----:B------:R-:W-:Y:S07]  /*191a0*/  LDSM.16.M88.4 R28, [R227+0x3000] ;  /* 0x00300000e31c783b */ /* 0x000fee0000000200 */
[C---:B------:R-:W-:Y:S08]  /*191b0*/  HMMA.16816.F32.BF16 R64, R88.reuse, R92, R64 ;  /* 0x0000005c5840723c */ /* 0x040ff00000041840 */
[----:B------:R-:W-:Y:S01]  /*191c0*/  HMMA.16816.F32.BF16 R88, R88, R94, R48 ;  /* 0x0000005e5858723c */ /* 0x000fe20000041830 */
[----:B------:R-:W-:Y:S04]  /*191d0*/  LDSM.16.M88.4 R48, [R228+0x2000] ;  /* 0x00200000e430783b */ /* 0x000fe80000000200 */
[----:B------:R-:W-:Y:S03]  /*191e0*/  LDSM.16.M88.4 R92, [R229+0xb800] ;  /* 0x00b80000e55c783b */ /* 0x000fe60000000200 */
[C---:B----4-:R-:W-:Y:S08]  /*191f0*/  HMMA.16816.F32.BF16 R32, R60.reuse, R24, R32 ;  /* 0x000000183c20723c */ /* 0x050ff00000041820 */
[C---:B------:R-:W-:Y:S01]  /*19200*/  HMMA.16816.F32.BF16 R44, R60.reuse, R26, R44 ;  /* 0x0000001a3c2c723c */ /* 0x040fe2000004182c */
[----:B------:R-:W3:Y:S07]  /*19210*/  LDSM.16.M88.4 R24, [R227+0x2000] ;  /* 0x00200000e318783b */ /* 0x000eee0000000200 */
[C---:B------:R-:W-:Y:S08]  /*19220*/  HMMA.16816.F32.BF16 R76, R60.reuse, R8, R76 ;  /* 0x000000083c4c723c */ /* 0x040ff0000004184c */
[----:B------:R-:W-:Y:S01]  /*19230*/  HMMA.16816.F32.BF16 R72, R60, R10, R72 ;  /* 0x0000000a3c48723c */ /* 0x000fe20000041848 */
[----:B------:R-:W4:Y:S07]  /*19240*/  LDSM.16.M88.4 R8, [R227+0x2800] ;  /* 0x00280000e308783b */ /* 0x000f2e0000000200 */
[C---:B------:R-:W-:Y:S08]  /*19250*/  HMMA.16816.F32.BF16 R16, R80.reuse, R36, R16 ;  /* 0x000000245010723c */ /* 0x040ff00000041810 */
[----:B------:R-:W-:Y:S01]  /*19260*/  HMMA.16816.F32.BF16 R12, R80, R38, R12 ;  /* 0x00000026500c723c */ /* 0x000fe2000004180c */
[----:B------:R-:W-:Y:S07]  /*19270*/  LDSM.16.M88.4 R36, [R224+0xa000] ;  /* 0x00a00000e024783b */ /* 0x000fee0000000200 */
[C---:B------:R-:W-:Y:S08]  /*19280*/  HMMA.16816.F32.BF16 R64, R60.reuse, R84, R64 ;  /* 0x000000543c40723c */ /* 0x040ff00000041840 */
[----:B------:R-:W-:Y:S01]  /*19290*/  HMMA.16816.F32.BF16 R88, R60, R86, R88 ;  /* 0x000000563c58723c */ /* 0x000fe20000041858 */
[----:B------:R-:W2:Y:S04]  /*192a0*/  LDSM.16.M88.4 R60, [R226+0x2000] ;  /* 0x00200000e23c783b */ /* 0x000ea80000000200 */
[----:B------:R-:W2:Y:S03]  /*192b0*/  LDSM.16.M88.4 R84, [R227+0x3800] ;  /* 0x00380000e354783b */ /* 0x000ea60000000200 */
[C---:B-1----:R-:W-:Y:S08]  /*192c0*/  HMMA.16816.F32.BF16 R32, R80.reuse, R4, R32 ;  /* 0x000000045020723c */ /* 0x042ff00000041820 */
[----:B------:R-:W-:Y:S01]  /*192d0*/  HMMA.16816.F32.BF16 R44, R80, R6, R44 ;  /* 0x00000006502c723c */ /* 0x000fe2000004182c */
[----:B------:R-:W1:Y:S07]  /*192e0*/  LDSM.16.M88.4 R4, [R224+0xa800] ;  /* 0x00a80000e004783b */ /* 0x000e6e0000000200 */
[C---:B---3--:R-:W-:Y:S08]  /*192f0*/  HMMA.16816.F32.BF16 R16, R48.reuse, R24, R16 ;  /* 0x000000183010723c */ /* 0x048ff00000041810 */
        /* <DEDUP_REMOVED lines=9> */
[C---:B----4-:R-:W-:Y:S08]  /*19390*/  HMMA.16816.F32.BF16 R32, R48.reuse, R8, R32 ;  /* 0x000000083020723c */ /* 0x050ff00000041820 */
[----:B------:R-:W-:Y:S01]  /*193a0*/  HMMA.16816.F32.BF16 R44, R48, R10, R44 ;  /* 0x0000000a302c723c */ /* 0x000fe2000004182c */
[----:B------:R-:W4:Y:S07]  /*193b0*/  LDSM.16.M88.4 R8, [R220+0x2800] ;  /* 0x00280000dc08783b */ /* 0x000f2e0000000200 */
        /* <DEDUP_REMOVED lines=18> */
[----:B------:R-:W-:Y:S07]  /*194e0*/  LDSM.16.M88.4 R40, [R229+0xd000] ;  /* 0x00d00000e528783b */ /* 0x000fee0000000200 */
[C---:B----4-:R-:W-:Y:S08]  /*194f0*/  HMMA.16816.F32.BF16 R32, R80.reuse, R8, R32 ;  /* 0x000000085020723c */ /* 0x050ff00000041820 */
[----:B------:R-:W-:Y:S01]  /*19500*/  HMMA.16816.F32.BF16 R44, R80, R10, R44 ;  /* 0x0000000a502c723c */ /* 0x000fe2000004182c */
[----:B------:R-:W3:Y:S07]  /*19510*/  LDSM.16.M88.4 R8, [R228+0x4000] ;  /* 0x00400000e408783b */ /* 0x000eee0000000200 */
[C---:B------:R-:W-:Y:S08]  /*19520*/  HMMA.16816.F32.BF16 R64, R60.reuse, R92, R64 ;  /* 0x0000005c3c40723c */ /* 0x040ff00000041840 */
[----:B------:R-:W-:Y:S01]  /*19530*/  HMMA.16816.F32.BF16 R88, R60, R94, R88 ;  /* 0x0000005e3c58723c */ /* 0x000fe20000041858 */
[----:B------:R-:W4:Y:S04]  /*19540*/  LDSM.16.M88.4 R60, [R229+0xd800] ;  /* 0x00d80000e53c783b */ /* 0x000f280000000200 */
[----:B------:R-:W-:Y:S03]  /*19550*/  LDSM.16.M88.4 R92, [R226+0x4000] ;  /* 0x00400000e25c783b */ /* 0x000fe60000000200 */
[C---:B--2---:R-:W-:Y:S08]  /*19560*/  HMMA.16816.F32.BF16 R16, R48.reuse, R36, R16 ;  /* 0x000000243010723c */ /* 0x044ff00000041810 */
[----:B------:R-:W-:Y:S01]  /*19570*/  HMMA.16816.F32.BF16 R12, R48, R38, R12 ;  /* 0x00000026300c723c */ /* 0x000fe2000004180c */
[----:B------:R-:W-:Y:S07]  /*19580*/  LDSM.16.M88.4 R36, [R224+0xc000] ;  /* 0x00c00000e024783b */ /* 0x000fee0000000200 */
[C---:B------:R-:W-:Y:S08]  /*19590*/  HMMA.16816.F32.BF16 R76, R80.reuse, R28, R76 ;  /* 0x0000001c504c723c */ /* 0x040ff0000004184c */
[----:B------:R-:W-:Y:S01]  /*195a0*/  HMMA.16816.F32.BF16 R72, R80, R30, R72 ;  /* 0x0000001e5048723c */ /* 0x000fe20000041848 */
[----:B------:R-:W2:Y:S07]  /*195b0*/  LDSM.16.M88.4 R28, [R227+0x4800] ;  /* 0x00480000e31c783b */ /* 0x000eae0000000200 */
[C---:B-1----:R-:W-:Y:S08]  /*195c0*/  HMMA.16816.F32.BF16 R32, R48.reuse, R4, R32 ;  /* 0x000000043020723c */ /* 0x042ff00000041820 */
[----:B------:R-:W-:Y:S01]  /*195d0*/  HMMA.16816.F32.BF16 R44, R48, R6, R44 ;  /* 0x00000006302c723c */ /* 0x000fe2000004182c */
[----:B------:R-:W1:Y:S07]  /*195e0*/  LDSM.16.M88.4 R4, [R227+0x5000] ;  /* 0x00500000e304783b */ /* 0x000e6e0000000200 */
[C---:B------:R-:W-:Y:S08]  /*195f0*/  HMMA.16816.F32.BF16 R64, R80.reuse, R84, R64 ;  /* 0x000000545040723c */ /* 0x040ff00000041840 */
[----:B------:R-:W-:Y:S01]  /*19600*/  HMMA.16816.F32.BF16 R88, R80, R86, R88 ;  /* 0x000000565058723c */ /* 0x000fe20000041858 */
[----:B------:R-:W-:Y:S04]  /*19610*/  LDSM.16.M88.4 R84, [R225+0x4000] ;  /* 0x00400000e154783b */ /* 0x000fe80000000200 */
[----:B------:R-:W-:Y:S03]  /*19620*/  LDSM.16.M88.4 R80, [R220+0x5000] ;  /* 0x00500000dc50783b */ /* 0x000fe60000000200 */
[C---:B---3--:R-:W-:Y:S08]  /*19630*/  HMMA.16816.F32.BF16 R16, R8.reuse, R24, R16 ;  /* 0x000000180810723c */ /* 0x048ff00000041810 */
[----:B------:R-:W-:Y:S01]  /*19640*/  HMMA.16816.F32.BF16 R12, R8, R26, R12 ;  /* 0x0000001a080c723c */ /* 0x000fe2000004180c */
        /* <DEDUP_REMOVED lines=8> */
[C---:B--2---:R-:W-:Y:S08]  /*196d0*/  HMMA.16816.F32.BF16 R32, R8.reuse, R28, R32 ;  /* 0x0000001c0820723c */ /* 0x044ff00000041820 */
[----:B------:R-:W-:Y:S01]  /*196e0*/  HMMA.16816.F32.BF16 R44, R8, R30, R44 ;  /* 0x0000001e082c723c */ /* 0x000fe2000004182c */
[----:B------:R-:W2:Y:S07]  /*196f0*/  LDSM.16.M88.4 R28, [R224+0xc800] ;  /* 0x00c80000e01c783b */ /* 0x000eae0000000200 */
[C---:B------:R-:W-:Y:S08]  /*19700*/  HMMA.16816.F32.BF16 R16, R92.reuse, R36, R16 ;  /* 0x000000245c10723c */ /* 0x040ff00000041810 */
[----:B------:R-:W-:Y:S01]  /*19710*/  HMMA.16816.F32.BF16 R12, R92, R38, R12 ;  /* 0x000000265c0c723c */ /* 0x000fe2000004180c */
[----:B------:R-:W-:Y:S07]  /*19720*/  LDSM.16.M88.4 R36, [R227+0x6800] ;  /* 0x00680000e324783b */ /* 0x000fee0000000200 */
[C---:B-1----:R-:W-:Y:S08]  /*19730*/  HMMA.16816.F32.BF16 R76, R8.reuse, R4, R76 ;  /* 0x00000004084c723c */ /* 0x042ff0000004184c */
[C---:B------:R-:W-:Y:S01]  /*19740*/  HMMA.16816.F32.BF16 R72, R8.reuse, R6, R72 ;  /* 0x000000060848723c */ /* 0x040fe20000041848 */
[----:B------:R-:W1:Y:S07]  /*19750*/  LDSM.16.M88.4 R4, [R229+0xe000] ;  /* 0x00e00000e504783b */ /* 0x000e6e0000000200 */
[C---:B---3--:R-:W-:Y:S08]  /*19760*/  HMMA.16816.F32.BF16 R64, R8.reuse, R40, R64 ;  /* 0x000000280840723c */ /* 0x048ff00000041840 */
[----:B------:R-:W-:Y:S01]  /*19770*/  HMMA.16816.F32.BF16 R88, R8, R42, R88 ;  /* 0x0000002a0858723c */ /* 0x000fe20000041858 */
[----:B------:R-:W3:Y:S04]  /*19780*/  LDSM.16.M88.4 R8, [R224+0xd000] ;  /* 0x00d00000e008783b */ /* 0x000ee80000000200 */
[----:B------:R-:W4:Y:S03]  /*19790*/  LDSM.16.M88.4 R40, [R228+0x6000] ;  /* 0x00600000e428783b */ /* 0x000f260000000200 */
[C---:B------:R-:W-:Y:S08]  /*197a0*/  HMMA.16816.F32.BF16 R16, R84.reuse, R24, R16 ;  /* 0x000000185410723c */ /* 0x040ff00000041810 */
[----:B------:R-:W-:Y:S01]  /*197b0*/  HMMA.16816.F32.BF16 R12, R84, R26, R12 ;  /* 0x0000001a540c723c */ /* 0x000fe2000004180c */
[----:B------:R-:W-:Y:S07]  /*197c0*/  LDSM.16.M88.4 R24, [R224+0xe000] ;  /* 0x00e00000e018783b */ /* 0x000fee0000000200 */
[C---:B--2---:R-:W-:Y:S08]  /*197d0*/  HMMA.16816.F32.BF16 R32, R92.reuse, R28, R32 ;  /* 0x0000001c5c20723c */ /* 0x044ff00000041820 */
[----:B------:R-:W-:Y:S01]  /*197e0*/  HMMA.16816.F32.BF16 R44, R92, R30, R44 ;  /* 0x0000001e5c2c723c */ /* 0x000fe2000004182c */
[----:B------:R-:W2:Y:S07]  /*197f0*/  LDSM.16.M88.4 R28, [R226+0x6000] ;  /* 0x00600000e21c783b */ /* 0x000eae0000000200 */
[C---:B-1----:R-:W-:Y:S08]  /*19800*/  HMMA.16816.F32.BF16 R16, R60.reuse, R4, R16 ;  /* 0x000000043c10723c */ /* 0x042ff00000041810 */
[----:B------:R-:W-:Y:S01]  /*19810*/  HMMA.16816.F32.BF16 R12, R60, R6, R12 ;  /* 0x000000063c0c723c */ /* 0x000fe2000004180c */
[----:B------:R-:W-:Y:S07]  /*19820*/  LDSM.16.M88.4 R4, [R220+0x6000] ;  /* 0x00600000dc04783b */ /* 0x000fee0000000200 */
[C---:B---3--:R-:W-:Y:S08]  /*19830*/  HMMA.16816.F32.BF16 R76, R92.reuse, R8, R76 ;  /* 0x000000085c4c723c */ /* 0x048ff0000004184c */
[----:B------:R-:W-:Y:S01]  /*19840*/  HMMA.16816.F32.BF16 R72, R92, R10, R72 ;  /* 0x0000000a5c48723c */ /* 0x000fe20000041848 */
[----:B------:R-:W-:Y:S07]  /*19850*/  LDSM.16.M88.4 R8, [R225+0x6000] ;  /* 0x00600000e108783b */ /* 0x000fee0000000200 */
[C---:B------:R-:W-:Y:S08]  /*19860*/  HMMA.16816.F32.BF16 R32, R84.reuse, R104, R32 ;  /* 0x000000685420723c */ /* 0x040ff00000041820 */
[----:B------:R-:W-:Y:S08]  /*19870*/  HMMA.16816.F32.BF16 R44, R84, R106, R44 ;  /* 0x0000006a542c723c */ /* 0x000ff0000004182c */
[C---:B----4-:R-:W-:Y:S08]  /*19880*/  HMMA.16816.F32.BF16 R16, R40.reuse, R48, R16 ;  /* 0x000000302810723c */ /* 0x050ff00000041810 */
[----:B------:R-:W-:Y:S01]  /*19890*/  HMMA.16816.F32.BF16 R12, R40, R50, R12 ;  /* 0x00000032280c723c */ /* 0x000fe2000004180c */
[----:B------:R-:W1:Y:S07]  /*198a0*/  LDSM.16.M88.4 R48, [R229+0xf000] ;  /* 0x00f00000e530783b */ /* 0x000e6e0000000200 */
[----:B------:R-:W-:Y:S08]  /*198b0*/  HMMA.16816.F32.BF16 R76, R84, R80, R76 ;  /* 0x00000050544c723c */ /* 0x000ff0000004184c */
[C---:B------:R-:W-:Y:S08]  /*198c0*/  HMMA.16816.F32.BF16 R32, R60.reuse, R96, R32 ;  /* 0x000000603c20723c */ /* 0x040ff00000041820 */
[----:B------:R-:W-:Y:S01]  /*198d0*/  HMMA.16816.F32.BF16 R44, R60, R98, R44 ;  /* 0x000000623c2c723c */ /* 0x000fe2000004182c */
[----:B------:R-:W3:Y:S07]  /*198e0*/  LDSM.16.M88.4 R96, [R220+0x5800] ;  /* 0x00580000dc60783b */ /* 0x000eee0000000200 */
[----:B------:R-:W-:Y:S01]  /*198f0*/  HMMA.16816.F32.BF16 R80, R84, R82, R72 ;  /* 0x000000525450723c */ /* 0x000fe20000041848 */
[----:B------:R-:W-:Y:S07]  /*19900*/  LDSM.16.M88.4 R72, [R220+0x6800] ;  /* 0x00680000dc48783b */ /* 0x000fee0000000200 */
[C---:B--2---:R-:W-:Y:S08]  /*19910*/  HMMA.16816.F32.BF16 R16, R28.reuse, R24, R16 ;  /* 0x000000181c10723c */ /* 0x044ff00000041810 */
[----:B------:R-:W-:Y:S01]  /*19920*/  HMMA.16816.F32.BF16 R12, R28, R26, R12 ;  /* 0x0000001a1c0c723c */ /* 0x000fe2000004180c */
[----:B------:R-:W2:Y:S07]  /*19930*/  LDSM.16.M88.4 R24, [R227+0x7000] ;  /* 0x00700000e318783b */ /* 0x000eae0000000200 */
        /* <DEDUP_REMOVED lines=8> */
[----:B---3--:R-:W-:Y:S08]  /*199c0*/  HMMA.16816.F32.BF16 R64, R84, R96, R64 ;  /* 0x000000605440723c */ /* 0x008ff00000041840 */
[----:B------:R-:W-:Y:S08]  /*199d0*/  HMMA.16816.F32.BF16 R12, R8, R6, R12 ;  /* 0x00000006080c723c */ /* 0x000ff0000004180c */
[C---:B--2---:R-:W-:Y:S08]  /*199e0*/  HMMA.16816.F32.BF16 R76, R40.reuse, R24, R76 ;  /* 0x00000018284c723c */ /* 0x044ff0000004184c */
[----:B------:R-:W-:Y:S01]  /*199f0*/  HMMA.16816.F32.BF16 R80, R40, R26, R80 ;  /* 0x0000001a2850723c */ /* 0x000fe20000041850 */
[----:B------:R-:W2:Y:S07]  /*19a00*/  LDSM.16.M88.4 R24, [R227+0x7800] ;  /* 0x00780000e318783b */ /* 0x000eae0000000200 */
[----:B------:R-:W-:Y:S01]  /*19a10*/  HMMA.16816.F32.BF16 R16, R8, R4, R16 ;  /* 0x000000040810723c */ /* 0x000fe20000041810 */
[----:B------:R-:W3:Y:S07]  /*19a20*/  LDSM.16.M88.4 R4, [R224+0xf000] ;  /* 0x00f00000e004783b */ /* 0x000eee0000000200 */
[----:B------:R-:W-:Y:S01]  /*19a30*/  HMMA.16816.F32.BF16 R92, R84, R98, R92 ;  /* 0x00000062545c723c */ /* 0x000fe2000004185c */
[----:B------:R-:W-:-:S02]  /*19a40*/  FMUL.FTZ R12, R12, R0 ;  /* 0x000000000c0c7220 */ /* 0x000fc40000410000 */
[-C--:B------:R-:W-:Y:S02]  /*19a50*/  FMUL.FTZ R13, R13, R0.reuse ;  /* 0x000000000d0d7220 */ /* 0x080fe40000410000 */
[----:B------:R-:W-:-:S03]  /*19a60*/  FMUL.FTZ R14, R14, R0 ;  /* 0x000000000e0e7220 */ /* 0x000fc60000410000 */
[----:B-1----:R-:W-:Y:S01]  /*19a70*/  HMMA.16816.F32.BF16 R64, R60, R36, R64 ;  /* 0x000000243c40723c */ /* 0x002fe20000041840 */
[----:B------:R-:W-:Y:S01]  /*19a80*/  MUFU.TANH R50, R12 ;  /* 0x0000000c00327308 */ /* 0x000fe20000002400 */
[----:B------:R-:W-:-:S07]  /*19a90*/  FMUL.FTZ R53, R15, R0 ;  /* 0x000000000f357220 */ /* 0x000fce0000410000 */
[----:B------:R-:W-:Y:S08]  /*19aa0*/  MUFU.TANH R51, R13 ;  /* 0x0000000d00337308 */ /* 0x000ff00000002400 */
[----:B------:R1:W-:Y:S01]  /*19ab0*/  MUFU.TANH R52, R14 ;  /* 0x0000000e00347308 */ /* 0x0003e20000002400 */
[----:B------:R-:W-:Y:S01]  /*19ac0*/  HMMA.16816.F32.BF16 R92, R60, R38, R92 ;  /* 0x000000263c5c723c */ /* 0x000fe2000004185c */
[----:B------:R-:W-:-:S02]  /*19ad0*/  FMUL.FTZ R16, R16, R0 ;  /* 0x0000000010107220 */ /* 0x000fc40000410000 */
[-C--:B------:R-:W-:Y:S01]  /*19ae0*/  FMUL.FTZ R17, R17, R0.reuse ;  /* 0x0000000011117220 */ /* 0x080fe20000410000 */
[----:B-1----:R-:W1:Y:S03]  /*19af0*/  LDSM.16.M88.4 R12, [R224+0xf800] ;  /* 0x00f80000e00c783b */ /* 0x002e660000000200 */
[----:B------:R-:W-:Y:S01]  /*19b00*/  MUFU.TANH R22, R16 ;  /* 0x0000001000167308 */ /* 0x000fe20000002400 */
[-C--:B------:R-:W-:Y:S01]  /*19b10*/  FMUL.FTZ R48, R18, R0.reuse ;  /* 0x0000000012307220 */ /* 0x080fe20000410000 */
[----:B--2---:R-:W-:Y:S01]  /*19b20*/  HMMA.16816.F32.BF16 R64, R40, R24, R64 ;  /* 0x000000182840723c */ /* 0x004fe20000041840 */
[----:B------:R-:W-:-:S05]  /*19b30*/  FMUL.FTZ R49, R19, R0 ;  /* 0x0000000013317220 */ /* 0x000fca0000410000 */
[----:B------:R2:W-:Y:S02]  /*19b40*/  MUFU.TANH R23, R17 ;  /* 0x0000001100177308 */ /* 0x0005e40000002400 */
[C---:B---3--:R-:W-:Y:S08]  /*19b50*/  HMMA.16816.F32.BF16 R76, R28.reuse, R4, R76 ;  /* 0x000000041c4c723c */ /* 0x048ff0000004184c */
[C---:B------:R-:W-:Y:S01]  /*19b60*/  HMMA.16816.F32.BF16 R80, R28.reuse, R6, R80 ;  /* 0x000000061c50723c */ /* 0x040fe20000041850 */
[----:B------:R-:W-:Y:S04]  /*19b70*/  LDSM.16.M88.4 R4, [R220+0x7800] ;  /* 0x00780000dc04783b */ /* 0x000fe80000000200 */
[----:B--2---:R-:W2:Y:S03]  /*19b80*/  LDSM.16.M88.4 R16, [R220+0x7000] ;  /* 0x00700000dc10783b */ /* 0x004ea60000000200 */
[----:B------:R-:W-:Y:S08]  /*19b90*/  HMMA.16816.F32.BF16 R32, R28, R88, R32 ;  /* 0x000000581c20723c */ /* 0x000ff00000041820 */
[----:B------:R-:W-:Y:S08]  /*19ba0*/  HMMA.16816.F32.BF16 R92, R40, R26, R92 ;  /* 0x0000001a285c723c */ /* 0x000ff0000004185c */
[C---:B------:R-:W-:Y:S08]  /*19bb0*/  HMMA.16816.F32.BF16 R44, R28.reuse, R90, R44 ;  /* 0x0000005a1c2c723c */ /* 0x040ff0000004182c */
[----:B-1----:R-:W-:Y:S01]  /*19bc0*/  HMMA.16816.F32.BF16 R64, R28, R12, R64 ;  /* 0x0000000c1c40723c */ /* 0x002fe20000041840 */
[----:B------:R-:W1:Y:S01]  /*19bd0*/  MUFU.TANH R48, R48 ;  /* 0x0000003000307308 */ /* 0x000e620000002400 */
[----:B------:R-:W-:Y:S01]  /*19be0*/  ISETP.GT.AND P5, PT, R2, R239, PT ;  /* 0x000000ef0200720c */ /* 0x000fe20003fa4270 */
[----:B------:R-:W-:-:S04]  /*19bf0*/  DEPBAR.LE SB0, 0x0 ;  /* 0x000080000000791a */ /* 0x000fc80000000000 */
[----:B------:R-:W-:Y:S01]  /*19c00*/  IMAD.SHL.U32 R12, R68, 0x2, RZ ;  /* 0x00000002440c7824 */ /* 0x000fe200078e00ff */
[----:B------:R-:W-:Y:S04]  /*19c10*/  HMMA.16816.F32.BF16 R32, R8, R72, R32 ;  /* 0x000000480820723c */ /* 0x000fe80000041820 */
[----:B------:R-:W-:-:S04]  /*19c20*/  LOP3.LUT R12, R12, 0x6, RZ, 0xc0, !PT ;  /* 0x000000060c0c7812 */ /* 0x000fc800078ec0ff */
[----:B--2---:R-:W-:Y:S01]  /*19c30*/  HMMA.16816.F32.BF16 R76, R8, R16, R76 ;  /* 0x00000010084c723c */ /* 0x004fe2000004184c */
[----:B------:R-:W-:-:S07]  /*19c40*/  IMAD.IADD R27, R3, 0x1, R12 ;  /* 0x00000001031b7824 */ /* 0x000fce00078e020c */
[----:B------:R-:W-:Y:S08]  /*19c50*/  HMMA.16816.F32.BF16 R80, R8, R18, R80 ;  /* 0x000000120850723c */ /* 0x000ff00000041850 */
[----:B------:R-:W-:Y:S08]  /*19c60*/  HMMA.16816.F32.BF16 R16, R28, R14, R92 ;  /* 0x0000000e1c10723c */ /* 0x000ff0000004185c */
[C---:B------:R-:W-:Y:S08]  /*19c70*/  HMMA.16816.F32.BF16 R44, R8.reuse, R74, R44 ;  /* 0x0000004a082c723c */ /* 0x040ff0000004182c */
[----:B------:R-:W-:Y:S07]  /*19c80*/  HMMA.16816.F32.BF16 R64, R8, R4, R64 ;  /* 0x000000040840723c */ /* 0x000fee0000041840 */
[----:B------:R-:W-:Y:S01]  /*19c90*/  IADD3 R5, R27, 0x8, RZ ;  /* 0x000000081b057810 */ /* 0x000fe20007ffe0ff */
[----:B------:R-:W2:Y:S03]  /*19ca0*/  MUFU.TANH R49, R49 ;  /* 0x0000003100317308 */ /* 0x000ea60000002400 */
[----:B------:R-:W-:-:S02]  /*19cb0*/  ISETP.GE.AND P1, PT, R5, R70, PT ;  /* 0x000000460500720c */ /* 0x000fc40003f26270 */
[----:B------:R-:W-:-:S04]  /*19cc0*/  IADD3 R5, R27, 0x9, RZ ;  /* 0x000000091b057810 */ /* 0x000fc80007ffe0ff */
[----:B------:R-:W-:Y:S02]  /*19cd0*/  ISETP.GE.AND P0, PT, R5, R70, PT ;  /* 0x000000460500720c */ /* 0x000fe40003f06270 */
[C---:B------:R-:W-:Y:S01]  /*19ce0*/  IADD3 R5, R27.reuse, 0x11, RZ ;  /* 0x000000111b057810 */ /* 0x040fe20007ffe0ff */
[----:B------:R-:W-:Y:S01]  /*19cf0*/  FMUL.FTZ R32, R32, R0 ;  /* 0x0000000020207220 */ /* 0x000fe20000410000 */
[----:B------:R-:W-:Y:S01]  /*19d00*/  ISETP.GE.AND P3, PT, R27, R70, PT ;  /* 0x000000461b00720c */ /* 0x000fe20003f66270 */
[----:B------:R-:W-:Y:S01]  /*19d10*/  FMUL.FTZ R34, R34, R0 ;  /* 0x0000000022227220 */ /* 0x000fe20000410000 */
[----:B------:R-:W-:Y:S02]  /*19d20*/  ISETP.GE.AND P4, PT, R5, R70, PT ;  /* 0x000000460500720c */ /* 0x000fe40003f86270 */
[C---:B------:R-:W-:Y:S02]  /*19d30*/  IADD3 R13, R27.reuse, 0x1, RZ ;  /* 0x000000011b0d7810 */ /* 0x040fe40007ffe0ff */
[----:B------:R-:W-:Y:S01]  /*19d40*/  IADD3 R5, R27, 0x18, RZ ;  /* 0x000000181b057810 */ /* 0x000fe20007ffe0ff */
[----:B------:R-:W3:Y:S01]  /*19d50*/  MUFU.TANH R53, R53 ;  /* 0x0000003500357308 */ /* 0x000ee20000002400 */
[----:B------:R-:W-:Y:S01]  /*19d60*/  HMMA.16816.F32.BF16 R16, R8, R6, R16 ;  /* 0x000000060810723c */ /* 0x000fe20000041810 */
[-C--:B------:R-:W-:Y:S01]  /*19d70*/  FMUL.FTZ R33, R33, R0.reuse ;  /* 0x0000000021217220 */ /* 0x080fe20000410000 */
[----:B-1----:R-:W-:Y:S01]  /*19d80*/  FSEL R48, R48, -INF , !P3 ;  /* 0xff80000030307808 */ /* 0x002fe20005800000 */
[----:B------:R-:W-:Y:S01]  /*19d90*/  FMUL.FTZ R35, R35, R0 ;  /* 0x0000000023237220 */ /* 0x000fe20000410000 */
[----:B------:R-:W-:-:S02]  /*19da0*/  FSEL R22, R22, -INF , !P3 ;  /* 0xff80000016167808 */ /* 0x000fc40005800000 */
[-C--:B------:R-:W-:Y:S01]  /*19db0*/  ISETP.GE.AND P2, PT, R13, R70.reuse, PT ;  /* 0x000000460d00720c */ /* 0x080fe20003f46270 */
[----:B------:R-:W-:Y:S01]  /*19dc0*/  MUFU.TANH R32, R32 ;  /* 0x0000002000207308 */ /* 0x000fe20000002400 */
[----:B------:R-:W-:Y:S02]  /*19dd0*/  ISETP.GE.AND P3, PT, R5, R70, PT ;  /* 0x000000460500720c */ /* 0x000fe40003f66270 */
[----:B------:R-:W-:Y:S01]  /*19de0*/  IADD3 R5, R27, 0x19, RZ ;  /* 0x000000191b057810 */ /* 0x000fe20007ffe0ff */
[----:B------:R-:W-:-:S04]  /*19df0*/  FMUL.FTZ R36, R44, R0 ;  /* 0x000000002c247220 */ /* 0x000fc80000410000 */
[----:B------:R-:W1:Y:S01]  /*19e00*/  MUFU.TANH R34, R34 ;  /* 0x0000002200227308 */ /* 0x000e620000002400 */
[----:B------:R-:W-:Y:S01]  /*19e10*/  FMUL.FTZ R25, R46, R0 ;  /* 0x000000002e197220 */ /* 0x000fe20000410000 */
[----:B--2---:R-:W-:Y:S02]  /*19e20*/  FSEL R49, R49, -INF , !P2 ;  /* 0xff80000031317808 */ /* 0x004fe40005000000 */
[----:B------:R-:W-:Y:S02]  /*19e30*/  FSEL R23, R23, -INF , !P2 ;  /* 0xff80000017177808 */ /* 0x000fe40005000000 */
[----:B------:R-:W-:Y:S02]  /*19e40*/  ISETP.GE.AND P2, PT, R5, R70, PT ;  /* 0x000000460500720c */ /* 0x000fe40003f46270 */
[----:B------:R-:W-:Y:S01]  /*19e50*/  MUFU.TANH R33, R33 ;  /* 0x0000002100217308 */ /* 0x000fe20000002400 */
[----:B------:R-:W-:Y:S01]  /*19e60*/  IADD3 R5, R27, 0x20, RZ ;  /* 0x000000201b057810 */ /* 0x000fe20007ffe0ff */
[-C--:B------:R-:W-:Y:S01]  /*19e70*/  FMUL.FTZ R24, R45, R0.reuse ;  /* 0x000000002d187220 */ /* 0x080fe20000410000 */
[----:B------:R-:W-:Y:S01]  /*19e80*/  IADD3 R13, R27, 0x10, RZ ;  /* 0x000000101b0d7810 */ /* 0x000fe20007ffe0ff */
[----:B------:R-:W-:-:S04]  /*19e90*/  FMUL.FTZ R37, R47, R0 ;  /* 0x000000002f257220 */ /* 0x000fc80000410000 */
[----:B------:R-:W2:Y:S01]  /*19ea0*/  MUFU.TANH R35, R35 ;  /* 0x0000002300237308 */ /* 0x000ea20000002400 */
[----:B------:R-:W-:Y:S02]  /*19eb0*/  FSEL R52, R52, -INF , !P1 ;  /* 0xff80000034347808 */ /* 0x000fe40004800000 */
[----:B------:R-:W-:Y:S02]  /*19ec0*/  FSEL R50, R50, -INF , !P1 ;  /* 0xff80000032327808 */ /* 0x000fe40004800000 */
[-C--:B------:R-:W-:Y:S02]  /*19ed0*/  ISETP.GE.AND P1, PT, R5, R70.reuse, PT ;  /* 0x000000460500720c */ /* 0x080fe40003f26270 */
[----:B------:R-:W-:Y:S01]  /*19ee0*/  IADD3 R5, R27, 0x21, RZ ;  /* 0x000000211b057810 */ /* 0x000fe20007ffe0ff */
[----:B------:R-:W-:Y:S01]  /*19ef0*/  MUFU.TANH R36, R36 ;  /* 0x0000002400247308 */ /* 0x000fe20000002400 */
[----:B------:R-:W-:Y:S02]  /*19f00*/  ISETP.GE.AND P6, PT, R13, R70, PT ;  /* 0x000000460d00720c */ /* 0x000fe40003fc6270 */
[----:B------:R-:W-:-:S05]  /*19f10*/  IADD3 R7, R27, 0x28, RZ ;  /* 0x000000281b077810 */ /* 0x000fca0007ffe0ff */
[----:B------:R-:W4:Y:S01]  /*19f20*/  MUFU.TANH R25, R25 ;  /* 0x0000001900197308 */ /* 0x000f220000002400 */
[----:B---3--:R-:W-:Y:S02]  /*19f30*/  FSEL R53, R53, -INF , !P0 ;  /* 0xff80000035357808 */ /* 0x008fe40004000000 */
[----:B------:R-:W-:Y:S02]  /*19f40*/  FSEL R51, R51, -INF , !P0 ;  /* 0xff80000033337808 */ /* 0x000fe40004000000 */
[----:B------:R-:W-:Y:S01]  /*19f50*/  ISETP.GE.AND P0, PT, R5, R70, PT ;  /* 0x000000460500720c */ /* 0x000fe20003f06270 */
[-C--:B------:R-:W-:Y:S01]  /*19f60*/  FMUL.FTZ R76, R76, R0.reuse ;  /* 0x000000004c4c7220 */ /* 0x080fe20000410000 */
[----:B-1----:R-:W-:Y:S01]  /*19f70*/  FSEL R8, R34, -INF , !P6 ;  /* 0xff80000022087808 */ /* 0x002fe20007000000 */
[----:B------:R-:W-:Y:S01]  /*19f80*/  MUFU.TANH R24, R24 ;  /* 0x0000001800187308 */ /* 0x000fe20000002400 */
[----:B------:R-:W-:Y:S01]  /*19f90*/  FSEL R5, R32, -INF , !P6 ;  /* 0xff80000020057808 */ /* 0x000fe20007000000 */
[----:B------:R-:W-:Y:S01]  /*19fa0*/  FMUL.FTZ R77, R77, R0 ;  /* 0x000000004d4d7220 */ /* 0x000fe20000410000 */
[----:B------:R-:W-:Y:S01]  /*19fb0*/  ISETP.GE.AND P6, PT, R7, R70, PT ;  /* 0x000000460700720c */ /* 0x000fe20003fc6270 */
[-C--:B------:R-:W-:Y:S01]  /*19fc0*/  FMUL.FTZ R78, R78, R0.reuse ;  /* 0x000000004e4e7220 */ /* 0x080fe20000410000 */
[----:B------:R-:W-:Y:S01]  /*19fd0*/  IADD3 R7, R27, 0x29, RZ ;  /* 0x000000291b077810 */ /* 0x000fe20007ffe0ff */
[----:B------:R-:W-:-:S02]  /*19fe0*/  FMUL.FTZ R79, R79, R0 ;  /* 0x000000004f4f7220 */ /* 0x000fc40000410000 */
[----:B------:R-:W1:Y:S01]  /*19ff0*/  MUFU.TANH R37, R37 ;  /* 0x0000002500257308 */ /* 0x000e620000002400 */
[-C--:B------:R-:W-:Y:S01]  /*1a000*/  FMUL.FTZ R34, R67, R0.reuse ;  /* 0x0000000043227220 */ /* 0x080fe20000410000 */
[----:B--2---:R-:W-:Y:S01]  /*1a010*/  FSEL R14, R35, -INF , !P4 ;  /* 0xff800000230e7808 */ /* 0x004fe20006000000 */
[-C--:B------:R-:W-:Y:S01]  /*1a020*/  FMUL.FTZ R80, R80, R0.reuse ;  /* 0x0000000050507220 */ /* 0x080fe20000410000 */
[----:B------:R-:W-:Y:S01]  /*1a030*/  FSEL R4, R33, -INF , !P4 ;  /* 0xff80000021047808 */ /* 0x000fe20006000000 */
[----:B------:R-:W-:Y:S01]  /*1a040*/  FMUL.FTZ R81, R81, R0 ;  /* 0x0000000051517220 */ /* 0x000fe20000410000 */
[----:B------:R-:W-:Y:S01]  /*1a050*/  ISETP.GE.AND P4, PT, R7, R70, PT ;  /* 0x000000460700720c */ /* 0x000fe20003f86270 */
[-C--:B------:R-:W-:Y:S01]  /*1a060*/  FMUL.FTZ R82, R82, R0.reuse ;  /* 0x0000000052527220 */ /* 0x080fe20000410000 */
[----:B------:R-:W-:Y:S01]  /*1a070*/  MUFU.TANH R180, R76 ;  /* 0x0000004c00b47308 */ /* 0x000fe20000002400 */
[-C--:B------:R-:W-:Y:S01]  /*1a080*/  FMUL.FTZ R83, R83, R0.reuse ;  /* 0x0000000053537220 */ /* 0x080fe20000410000 */
[----:B------:R-:W-:Y:S01]  /*1a090*/  IADD3 R7, R27, 0x30, RZ ;  /* 0x000000301b077810 */ /* 0x000fe20007ffe0ff */
[----:B------:R-:W-:-:S02]  /*1a0a0*/  FMUL.FTZ R64, R64, R0 ;  /* 0x0000000040407220 */ /* 0x000fc40000410000 */
[-C--:B------:R-:W-:Y:S02]  /*1a0b0*/  FMUL.FTZ R65, R65, R0.reuse ;  /* 0x0000000041417220 */ /* 0x080fe40000410000 */
[-C--:B------:R-:W-:Y:S01]  /*1a0c0*/  FMUL.FTZ R66, R66, R0.reuse ;  /* 0x0000000042427220 */ /* 0x080fe20000410000 */
[----:B------:R-:W-:Y:S01]  /*1a0d0*/  MUFU.TANH R181, R77 ;  /* 0x0000004d00b57308 */ /* 0x000fe20000002400 */
[-C--:B------:R-:W-:Y:S02]  /*1a0e0*/  FMUL.FTZ R16, R16, R0.reuse ;  /* 0x0000000010107220 */ /* 0x080fe40000410000 */
[-C--:B------:R-:W-:Y:S02]  /*1a0f0*/  FMUL.FTZ R17, R17, R0.reuse ;  /* 0x0000000011117220 */ /* 0x080fe40000410000 */
[-C--:B------:R-:W-:Y:S02]  /*1a100*/  FMUL.FTZ R18, R18, R0.reuse ;  /* 0x0000000012127220 */ /* 0x080fe40000410000 */
[----:B------:R-:W-:Y:S01]  /*1a110*/  FMUL.FTZ R19, R19, R0 ;  /* 0x0000000013137220 */ /* 0x000fe20000410000 */
[----:B------:R-:W2:Y:S01]  /*1a120*/  MUFU.TANH R184, R78 ;  /* 0x0000004e00b87308 */ /* 0x000ea20000002400 */
[----:B----4-:R-:W-:-:S02]  /*1a130*/  FSEL R13, R25, -INF , !P3 ;  /* 0xff800000190d7808 */ /* 0x010fc40005800000 */
[----:B------:R-:W-:-:S05]  /*1a140*/  FSEL R9, R36, -INF , !P3 ;  /* 0xff80000024097808 */ /* 0x000fca0005800000 */
[----:B------:R-:W3:Y:S01]  /*1a150*/  MUFU.TANH R185, R79 ;  /* 0x0000004f00b97308 */ /* 0x000ee20000002400 */
[----:B------:R-:W-:Y:S02]  /*1a160*/  ISETP.GE.AND P3, PT, R7, R70, PT ;  /* 0x000000460700720c */ /* 0x000fe40003f66270 */
[----:B------:R-:W-:-:S05]  /*1a170*/  IADD3 R7, R27, 0x31, RZ ;  /* 0x000000311b077810 */ /* 0x000fca0007ffe0ff */
[----:B------:R-:W-:Y:S01]  /*1a180*/  MUFU.TANH R182, R80 ;  /* 0x0000005000b67308 */ /* 0x000fe20000002400 */
[----:B-1----:R-:W-:Y:S02]  /*1a190*/  FSEL R12, R37, -INF , !P2 ;  /* 0xff800000250c7808 */ /* 0x002fe40005000000 */
[----:B------:R-:W-:-:S05]  /*1a1a0*/  FSEL R2, R24, -INF , !P2 ;  /* 0xff80000018027808 */ /* 0x000fca0005000000 */
[----:B------:R-:W-:Y:S01]  /*1a1b0*/  MUFU.TANH R183, R81 ;  /* 0x0000005100b77308 */ /* 0x000fe20000002400 */
[----:B------:R-:W-:-:S07]  /*1a1c0*/  ISETP.GE.AND P2, PT, R7, R70, PT ;  /* 0x000000460700720c */ /* 0x000fce0003f46270 */
[----:B------:R-:W1:Y:S01]  /*1a1d0*/  MUFU.TANH R187, R82 ;  /* 0x0000005200bb7308 */ /* 0x000e620000002400 */
[----:B------:R-:W-:-:S07]  /*1a1e0*/  IADD3 R7, R27, 0x38, RZ ;  /* 0x000000381b077810 */ /* 0x000fce0007ffe0ff */
[----:B------:R-:W4:Y:S08]  /*1a1f0*/  MUFU.TANH R192, R83 ;  /* 0x0000005300c07308 */ /* 0x000f300000002400 */
[----:B------:R-:W-:Y:S08]  /*1a200*/  MUFU.TANH R196, R64 ;  /* 0x0000004000c47308 */ /* 0x000ff00000002400 */
[----:B------:R-:W-:Y:S08]  /*1a210*/  MUFU.TANH R194, R65 ;  /* 0x0000004100c27308 */ /* 0x000ff00000002400 */
[----:B------:R-:W1:Y:S08]  /*1a220*/  MUFU.TANH R190, R66 ;  /* 0x0000004200be7308 */ /* 0x000e700000002400 */
[----:B------:R-:W1:Y:S08]  /*1a230*/  MUFU.TANH R34, R34 ;  /* 0x0000002200227308 */ /* 0x000e700000002400 */
[----:B------:R-:W-:Y:S08]  /*1a240*/  MUFU.TANH R193, R16 ;  /* 0x0000001000c17308 */ /* 0x000ff00000002400 */
[----:B------:R-:W1:Y:S08]  /*1a250*/  MUFU.TANH R33, R18 ;  /* 0x0000001200217308 */ /* 0x000e700000002400 */
[----:B------:R-:W1:Y:S08]  /*1a260*/  MUFU.TANH R32, R19 ;  /* 0x0000001300207308 */ /* 0x000e700000002400 */
[----:B------:R-:W1:Y:S01]  /*1a270*/  MUFU.TANH R191, R17 ;  /* 0x0000001100bf7308 */ /* 0x000e620000002400 */
[----:B------:R-:W-:-:S02]  /*1a280*/  IADD3 R27, R27, 0x39, RZ ;  /* 0x000000391b1b7810 */ /* 0x000fc40007ffe0ff */
[----:B--2---:R-:W-:Y:S02]  /*1a290*/  FSEL R184, R184, -INF , !P1 ;  /* 0xff800000b8b87808 */ /* 0x004fe40004800000 */
[----:B------:R-:W-:Y:S02]  /*1a2a0*/  FSEL R180, R180, -INF , !P1 ;  /* 0xff800000b4b47808 */ /* 0x000fe40004800000 */
[----:B---3--:R-:W-:Y:S02]  /*1a2b0*/  FSEL R185, R185, -INF , !P0 ;  /* 0xff800000b9b97808 */ /* 0x008fe40004000000 */
[----:B------:R-:W-:Y:S01]  /*1a2c0*/  FSEL R181, R181, -INF , !P0 ;  /* 0xff800000b5b57808 */ /* 0x000fe20004000000 */
[----:B------:R-:W-:Y:S01]  /*1a2d0*/  BSSY B1, `(.L_x_2228) ;  /* 0x00000e3000017945 */ /* 0x000fe20003800000 */
[-C--:B------:R-:W-:Y:S02]  /*1a2e0*/  ISETP.GE.AND P1, PT, R7, R70.reuse, PT ;  /* 0x000000460700720c */ /* 0x080fe40003f26270 */
[----:B------:R-:W-:-:S02]  /*1a2f0*/  ISETP.GE.AND P0, PT, R27, R70, PT ;  /* 0x000000461b00720c */ /* 0x000fc40003f06270 */
        /* <DEDUP_REMOVED lines=14> */
[----:B------:R-:W-:Y:S02]  /*1a3e0*/  IADD3 R208, R227, 0x7800, RZ ;  /* 0x00007800e3d07810 */ /* 0x000fe40007ffe0ff */
[----:B-1----:R-:W-:Y:S02]  /*1a3f0*/  FSEL R187, R187, -INF , !P6 ;  /* 0xff800000bbbb7808 */ /* 0x002fe40007000000 */
[----:B------:R-:W-:Y:S02]  /*1a400*/  FSEL R182, R182, -INF , !P6 ;  /* 0xff800000b6b67808 */ /* 0x000fe40007000000 */
[----:B----4-:R-:W-:-:S02]  /*1a410*/  FSEL R192, R192, -INF , !P4 ;  /* 0xff800000c0c07808 */ /* 0x010fc40006000000 */
        /* <DEDUP_REMOVED lines=75> */
.L_x_2231:
[----:B------:R-:W2:Y:S02]  /*1a8d0*/  LD.E R0, [R20.64+0x38] ;  /* 0x0000380614007980 */ /* 0x000ea4000c101900 */
[----:B--2---:R-:W-:-:S04]  /*1a8e0*/  LEA R0, -R0, RZ, 0x6 ;  /* 0x000000ff00007211 */ /* 0x004fc800078e31ff */
[----:B------:R-:W-:Y:S02]  /*1a8f0*/  SHF.R.S32.HI R3, RZ, 0x1f, R0 ;  /* 0x0000001fff037819 */ /* 0x000fe40000011400 */
.L_x_2232:
[----:B------:R-:W-:Y:S05]  /*1a900*/  BSYNC B0 ;  /* 0x0000000000007941 */ /* 0x000fea0003800000 */
.L_x_2230:
        /* <DEDUP_REMOVED lines=127> */
.L_x_2229:
[----:B------:R-:W-:Y:S05]  /*1b100*/  BSYNC B1 ;  /* 0x0000000000017941 */ /* 0x000fea0003800000 */
.L_x_2228:
[----:B------:R-:W2:Y:S01]  /*1b110*/  LD.E R186, [R20.64+0xdc] ;  /* 0x0000dc0614ba7980 */ /* 0x000ea2000c101900 */
[----:B------:R-:W-:-:S02]  /*1b120*/  FMNMX.FTZ R3, R22, R23, !PT ;  /* 0x0000001716037209 */ /* 0x000fc40007810000 */
[----:B-1----:R-:W-:Y:S02]  /*1b130*/  FMNMX.FTZ R7, R48, R49, !PT ;  /* 0x0000003130077209 */ /* 0x002fe40007810000 */
[----:B------:R-:W-:Y:S02]  /*1b140*/  FMNMX.FTZ R0, R50, R3, !PT ;  /* 0x0000000332007209 */ /* 0x000fe40007810000 */
[----:B------:R-:W-:Y:S02]  /*1b150*/  SHF.L.U32 R234, R56, 0x1, RZ ;  /* 0x0000000138ea7819 */ /* 0x000fe400000006ff */
[----:B------:R-:W-:Y:S02]  /*1b160*/  FMNMX.FTZ R0, R51, R0, !PT ;  /* 0x0000000033007209 */ /* 0x000fe40007810000 */
[----:B------:R-:W-:Y:S01]  /*1b170*/  LEA R233, R57, R234, 0x1 ;  /* 0x000000ea39e97211 */ /* 0x000fe200078e08ff */
[----:B------:R-:W-:Y:S01]  /*1b180*/  LDSM.16.MT88.4 R156, [R234+0x10000] ;  /* 0x01000000ea9c783b */ /* 0x000fe20000004200 */
[----:B------:R-:W-:-:S02]  /*1b190*/  FMNMX.FTZ R3, R5, R0, !PT ;  /* 0x0000000005037209 */ /* 0x000fc40007810000 */
[C---:B------:R-:W-:Y:S01]  /*1b1a0*/  LEA R232, R55.reuse, R234, 0x1 ;  /* 0x000000ea37e87211 */ /* 0x040fe200078e08ff */
[----:B------:R-:W-:Y:S01]  /*1b1b0*/  LDSM.16.MT88.4 R148, [R233+0x10000] ;  /* 0x01000000e994783b */ /* 0x000fe20000004200 */
[----:B------:R-:W-:Y:S02]  /*1b1c0*/  FMNMX.FTZ R0, R4, R3, !PT ;  /* 0x0000000304007209 */ /* 0x000fe40007810000 */
[----:B------:R-:W-:Y:S01]  /*1b1d0*/  LEA R231, R55, R233, 0x1 ;  /* 0x000000e937e77211 */ /* 0x000fe200078e08ff */
        /* <DEDUP_REMOVED lines=39> */
[----:B------:R-:W3:Y:S04]  /*1b450*/  SHFL.BFLY PT, R0, R11, 0x2, 0x1f ;  /* 0x0c401f000b007f89 */ /* 0x000ee800000e0000 */
[----:B------:R-:W-:Y:S01]  /*1b460*/  LDSM.16.MT88.4 R28, [R232+0x10800] ;  /* 0x01080000e81c783b */ /* 0x000fe20000004200 */
        /* <DEDUP_REMOVED lines=14> */
[-CC-:B------:R-:W-:Y:S01]  /*1b550*/  FFMA.FTZ R175, R50, R186.reuse, -R195.reuse ;  /* 0x000000ba32af7223 */ /* 0x180fe200000108c3 */
[----:B------:R-:W-:Y:S01]  /*1b560*/  LDSM.16.MT88.4 R20, [R231+0x12800] ;  /* 0x01280000e714783b */ /* 0x000fe20000004200 */
        /* <DEDUP_REMOVED lines=11> */
[-C--:B------:R-:W-:Y:S02]  /*1b620*/  FFMA.FTZ R169, R9, R186.reuse, -R195 ;  /* 0x000000ba09a97223 */ /* 0x080fe400000108c3 */
[----:B------:R-:W-:Y:S01]  /*1b630*/  MUFU.EX2 R175, R175 ;  /* 0x000000af00af7308 */ /* 0x000fe20000000800 */
[----:B------:R-:W-:-:S02]  /*1b640*/  FFMA.FTZ R172, R8, R186, -R35 ;  /* 0x000000ba08ac7223 */ /* 0x000fc40000010823 */
[----:B------:R-:W4:Y:S01]  /*1b650*/  LDSM.16.MT88.4 R8, [R234+0x10800] ;  /* 0x01080000ea08783b */ /* 0x000f220000004200 */
[-C--:B------:R-:W-:Y:S02]  /*1b660*/  FFMA.FTZ R2, R2, R186.reuse, -R195 ;  /* 0x000000ba02027223 */ /* 0x080fe400000108c3 */
        /* <DEDUP_REMOVED lines=271> */
.L_x_2242:
[----:B------:R-:W-:Y:S01]  /*1c760*/  ULDC.64 UR4, c[0x0][0x40] ;  /* 0x0000100000047ab9 */ /* 0x000fe20000000a00 */
[----:B------:R-:W-:Y:S04]  /*1c770*/  DEPBAR.LE SB0, 0x0 ;  /* 0x000080000000791a */ /* 0x000fe80000000000 */
[----:B------:R-:W-:Y:S01]  /*1c780*/  ISETP.NE.U32.AND P0, PT, R248, RZ, PT ;  /* 0x000000fff800720c */ /* 0x000fe20003f05070 */
[----:B------:R-:W-:Y:S03]  /*1c790*/  UIADD3 UR4, UP0, UR4, 0x160, URZ ;  /* 0x0000016004047890 */ /* 0x000fe6000ff1e03f */
[----:B------:R-:W-:Y:S01]  /*1c7a0*/  ISETP.NE.AND.EX P0, PT, R249, RZ, PT, P0 ;  /* 0x000000fff900720c */ /* 0x000fe20003f05300 */
[----:B------:R-:W-:Y:S02]  /*1c7b0*/  UIADD3.X UR5, URZ, UR5, URZ, UP0, !UPT ;  /* 0x000000053f057290 */ /* 0x000fe400087fe43f */
[----:B-1----:R-:W-:Y:S04]  /*1c7c0*/  IMAD.U32 R2, RZ, RZ, UR4 ;  /* 0x00000004ff027e24 */ /* 0x002fe8000f8e00ff */
        /* <DEDUP_REMOVED lines=69> */
.L_x_2235:
[----:B------:R-:W-:Y:S02]  /*1cc20*/  ULDC.64 UR4, c[0x0][0x118] ;  /* 0x0000460000047ab9 */ /* 0x000fe40000000a00 */
[----:B------:R-:W2:Y:S02]  /*1cc30*/  LD.E R8, [R2.64+0x40] ;  /* 0x0000400402087980 */ /* 0x000ea4000c101900 */
[----:B--2---:R-:W-:Y:S04]  /*1cc40*/  LEA R8, -R8, RZ, 0x6 ;  /* 0x000000ff08087211 */ /* 0x004fe800078e31ff */
[----:B------:R-:W-:Y:S02]  /*1cc50*/  SHF.R.S32.HI R4, RZ, 0x1f, R8 ;  /* 0x0000001fff047819 */ /* 0x000fe40000011408 */
.L_x_2236:
[----:B------:R-:W-:Y:S05]  /*1cc60*/  BSYNC B0 ;  /* 0x0000000000007941 */ /* 0x000fea0003800000 */
.L_x_2234:
        /* <DEDUP_REMOVED lines=45> */
[----:B------:R-:W-:Y:S03]  /*1cf40*/  ISETP.GT.AND P0, PT, R252, R239, PT ;  /* 0x000000effc00720c */ /* 0x000fe60003f04270 */
        /* <DEDUP_REMOVED lines=431> */
.L_x_2240:
[----:B------:R-:W-:Y:S02]  /*1ea40*/  ULDC.64 UR4, c[0x0][0x118] ;  /* 0x0000460000047ab9 */ /* 0x000fe40000000a00 */
[----:B------:R-:W2:Y:S02]  /*1ea50*/  LD.E R8, [R2.64+0x38] ;  /* 0x0000380402087980 */ /* 0x000ea4000c101900 */
[----:B--2---:R-:W-:Y:S04]  /*1ea60*/  LEA R8, -R8, RZ, 0x6 ;  /* 0x000000ff08087211 */ /* 0x004fe800078e31ff */
[----:B------:R-:W-:Y:S02]  /*1ea70*/  SHF.R.S32.HI R4, RZ, 0x1f, R8 ;  /* 0x0000001fff047819 */ /* 0x000fe40000011408 */
.L_x_2241:
[----:B------:R-:W-:Y:S05]  /*1ea80*/  BSYNC B0 ;  /* 0x0000000000007941 */ /* 0x000fea0003800000 */
.L_x_2239:
        /* <DEDUP_REMOVED lines=116> */
.L_x_2238:
[----:B--2-4-:R-:W-:Y:S05]  /*1f1d0*/  BSYNC B1 ;  /* 0x0000000000017941 */ /* 0x014fea0003800000 */
.L_x_2237:
        /* <DEDUP_REMOVED lines=58> */
[----:B------:R-:W-:Y:S01]  /*1f580*/  FFMA.FTZ R197, R197, R167, -R180 ;  /* 0x000000a7c5c57223 */ /* 0x000fe200000108b4 */
[----:B------:R-:W-:Y:S01]  /*1f590*/  ISETP.GT.AND P0, PT, R252, R239, PT ;  /* 0x000000effc00720c */ /* 0x000fe20003f04270 */
[-CC-:B------:R-:W-:Y:S02]  /*1f5a0*/  FFMA.FTZ R192, R201, R167.reuse, -R170.reuse ;  /* 0x000000a7c9c07223 */ /* 0x180fe400000108aa */
[-C--:B------:R-:W-:Y:S02]  /*1f5b0*/  FFMA.FTZ R191, R194, R167.reuse, -R170 ;  /* 0x000000a7c2bf7223 */ /* 0x080fe400000108aa */
[-CC-:B------:R-:W-:Y:S02]  /*1f5c0*/  FFMA.FTZ R194, R193, R167.reuse, -R180.reuse ;  /* 0x000000a7c1c27223 */ /* 0x180fe400000108b4 */
[-C--:B------:R-:W-:Y:S01]  /*1f5d0*/  FFMA.FTZ R193, R204, R167.reuse, -R180 ;  /* 0x000000a7ccc17223 */ /* 0x080fe200000108b4 */
[----:B------:R-:W2:Y:S01]  /*1f5e0*/  MUFU.EX2 R0, R0 ;  /* 0x0000000000007308 */ /* 0x000ea20000000800 */
[-CC-:B------:R-:W-:Y:S02]  /*1f5f0*/  FFMA.FTZ R190, R203, R167.reuse, -R170.reuse ;  /* 0x000000a7cbbe7223 */ /* 0x180fe400000108aa */
[-C--:B------:R-:W-:Y:S02]  /*1f600*/  FFMA.FTZ R165, R202, R167.reuse, -R170 ;  /* 0x000000a7caa57223 */ /* 0x080fe400000108aa */
[-CC-:B------:R-:W-:Y:S02]  /*1f610*/  FFMA.FTZ R202, R175, R167.reuse, -R180.reuse ;  /* 0x000000a7afca7223 */ /* 0x180fe400000108b4 */
[-C--:B------:R-:W-:Y:S02]  /*1f620*/  FFMA.FTZ R201, R174, R167.reuse, -R180 ;  /* 0x000000a7aec97223 */ /* 0x080fe400000108b4 */
[-CC-:B------:R-:W-:Y:S01]  /*1f630*/  FFMA.FTZ R203, R173, R167.reuse, -R170.reuse ;  /* 0x000000a7adcb7223 */ /* 0x180fe200000108aa */
[----:B------:R-:W-:Y:S01]  /*1f640*/  MUFU.EX2 R196, R196 ;  /* 0x000000c400c47308 */ /* 0x000fe20000000800 */
[-C--:B------:R-:W-:Y:S02]  /*1f650*/  FFMA.FTZ R204, R172, R167.reuse, -R170 ;  /* 0x000000a7accc7223 */ /* 0x080fe400000108aa */
[--C-:B------:R-:W-:Y:S01]  /*1f660*/  FFMA.FTZ R198, R198, R167, -R180.reuse ;  /* 0x000000a7c6c67223 */ /* 0x100fe200000108b4 */
[----:B------:R-:W-:Y:S01]  /*1f670*/  LDSM.16.MT88.4 R172, [R233+0x14800] ;  /* 0x01480000e9ac783b */ /* 0x000fe20000004200 */
        /* <DEDUP_REMOVED lines=19> */
[C---:B------:R-:W-:Y:S01]  /*1f7b0*/  FMUL.FTZ R26, R0.reuse, R142 ;  /* 0x0000008e001a7220 */ /* 0x040fe20000410000 */
        /* <DEDUP_REMOVED lines=42> */
[----:B------:R-:W-:Y:S02]  /*1fa60*/  FFMA.FTZ R178, R178, R167, -R180 ;  /* 0x000000a7b2b27223 */ /* 0x000fe400000108b4 */
        /* <DEDUP_REMOVED lines=9> */
[C---:B------:R-:W-:Y:S03]  /*1fb00*/  FMUL.FTZ R14, R0.reuse, R154 ;  /* 0x0000009a000e7220 */ /* 0x040fe60000410000 */
[----:B------:R-:W-:Y:S01]  /*1fb10*/  MUFU.EX2 R203, R203 ;  /* 0x000000cb00cb7308 */ /* 0x000fe20000000800 */
[C---:B------:R-:W-:Y:S02]  /*1fb20*/  FMUL.FTZ R15, R0.reuse, R155 ;  /* 0x0000009b000f7220 */ /* 0x040fe40000410000 */
[----:B------:R-:W2:Y:S01]  /*1fb30*/  LDSM.16.MT88.4 R152, [R231+0x10000] ;  /* 0x01000000e798783b */ /* 0x000ea20000004200 */
[----:B------:R-:W-:Y:S02]  /*1fb40*/  FMUL.FTZ R63, R0, R63 ;  /* 0x0000003f003f7220 */ /* 0x000fe40000410000 */
[C---:B------:R-:W-:Y:S02]  /*1fb50*/  FMUL.FTZ R64, R2.reuse, R64 ;  /* 0x0000004002407220 */ /* 0x040fe40000410000 */
[C---:B------:R-:W-:Y:S02]  /*1fb60*/  HMMA.16816.F32.BF16 R12, R160.reuse, R20, R12 ;  /* 0x00000014a00c723c */ /* 0x040fe4000004180c */
[----:B------:R-:W-:Y:S01]  /*1fb70*/  MUFU.EX2 R204, R204 ;  /* 0x000000cc00cc7308 */ /* 0x000fe20000000800 */
        /* <DEDUP_REMOVED lines=8> */
[----:B------:R-:W3:Y:S01]  /*1fc00*/  LDSM.16.MT88.4 R144, [R234+0x12000] ;  /* 0x01200000ea90783b */ /* 0x000ee20000004200 */
        /* <DEDUP_REMOVED lines=89> */
[-CC-:B------:R-:W-:Y:S02]  /*201a0*/  FFMA.FTZ R199, R199, R167.reuse, -R170.reuse ;  /* 0x000000a7c7c77223 */ /* 0x180fe400000108aa */
[----:B------:R-:W-:Y:S02]  /*201b0*/  FFMA.FTZ R200, R200, R167, -R170 ;  /* 0x000000a7c8c87223 */ /* 0x000fe400000108aa */
[C---:B----4-:R-:W-:Y:S02]  /*201c0*/  HMMA.16816.F32.BF16 R108, R160.reuse, R140, R108 ;  /* 0x0000008ca06c723c */ /* 0x050fe4000004186c */
[----:B------:R-:W-:Y:S02]  /*201d0*/  MUFU.EX2 R199, R199 ;  /* 0x000000c700c77308 */ /* 0x000fe40000000800 */
[C---:B------:R-:W-:Y:S02]  /*201e0*/  FMUL.FTZ R120, R2.reuse, R120 ;  /* 0x0000007802787220 */ /* 0x040fe40000410000 */
[----:B------:R-:W-:Y:S02]  /*201f0*/  FMUL.FTZ R121, R2, R121 ;  /* 0x0000007902797220 */ /* 0x000fe40000410000 */
[C---:B------:R-:W-:Y:S01]  /*20200*/  HMMA.16816.F32.BF16 R112, R160.reuse, R142, R112 ;  /* 0x0000008ea070723c */ /* 0x040fe20000041870 */
[----:B------:R-:W4:Y:S03]  /*20210*/  LDSM.16.MT88.4 R140, [R234+0x10800] ;  /* 0x01080000ea8c783b */ /* 0x000f260000004200 */
[C---:B------:R-:W-:Y:S01]  /*20220*/  FMUL.FTZ R122, R0.reuse, R122 ;  /* 0x0000007a007a7220 */ /* 0x040fe20000410000 */
[----:B------:R-:W5:Y:S01]  /*20230*/  MUFU.EX2 R200, R200 ;  /* 0x000000c800c87308 */ /* 0x000f620000000800 */
        /* <DEDUP_REMOVED lines=12> */
[----:B------:R-:W-:Y:S01]  /*20300*/  FMUL.FTZ R131, R0, R131 ;  /* 0x0000008300837220 */ /* 0x000fe20000410000 */
[----:B-1----:R-:W-:Y:S01]  /*20310*/  F2FP.BF16.PACK_AB R132, R198, R197 ;  /* 0x000000c5c684723e */ /* 0x002fe200000010ff */
[----:B------:R-:W-:Y:S01]  /*20320*/  FFMA.FTZ R183, R183, R167, -R180 ;  /* 0x000000a7b7b77223 */ /* 0x000fe200000108b4 */
[----:B-----5:R-:W-:Y:S03]  /*20330*/  F2FP.BF16.PACK_AB R133, R200, R199 ;  /* 0x000000c7c885723e */ /* 0x020fe600000010ff */
[-C--:B------:R-:W-:Y:S01]  /*20340*/  FFMA.FTZ R182, R182, R167.reuse, -R170 ;  /* 0x000000a7b6b67223 */ /* 0x080fe200000108aa */
[----:B------:R-:W-:Y:S01]  /*20350*/  HMMA.16816.F32.BF16 R128, R160, R134, R128 ;  /* 0x00000086a080723c */ /* 0x000fe20000041880 */
[----:B------:R-:W1:Y:S02]  /*20360*/  LDSM.16.MT88.4 R160, [R232+0x12800] ;  /* 0x01280000e8a0783b */ /* 0x000e640000004200 */
[-CC-:B------:R-:W-:Y:S02]  /*20370*/  FFMA.FTZ R205, R205, R167.reuse, -R180.reuse ;  /* 0x000000a7cdcd7223 */ /* 0x180fe400000108b4 */
[-C--:B------:R-:W-:Y:S02]  /*20380*/  FFMA.FTZ R206, R187, R167.reuse, -R180 ;  /* 0x000000a7bbce7223 */ /* 0x080fe400000108b4 */
[----:B------:R-:W-:Y:S01]  /*20390*/  F2FP.BF16.PACK_AB R134, R201, R202 ;  /* 0x000000cac986723e */ /* 0x000fe200000010ff */
[--C-:B------:R-:W-:Y:S01]  /*203a0*/  FFMA.FTZ R207, R186, R167, -R170.reuse ;  /* 0x000000a7bacf7223 */ /* 0x100fe200000108aa */
[----:B------:R-:W-:Y:S01]  /*203b0*/  F2FP.BF16.PACK_AB R135, R204, R203 ;  /* 0x000000cbcc87723e */ /* 0x000fe200000010ff */
[----:B------:R-:W-:Y:S02]  /*203c0*/  MUFU.EX2 R187, R182 ;  /* 0x000000b600bb7308 */ /* 0x000fe40000000800 */
[-CC-:B------:R-:W-:Y:S02]  /*203d0*/  FFMA.FTZ R185, R185, R167.reuse, -R170.reuse ;  /* 0x000000a7b9b97223 */ /* 0x180fe400000108aa */
[-C--:B------:R-:W-:Y:S02]  /*203e0*/  FFMA.FTZ R181, R181, R167.reuse, -R170 ;  /* 0x000000a7b5b57223 */ /* 0x080fe400000108aa */
[C---:B----4-:R-:W-:Y:S04]  /*203f0*/  HMMA.16816.F32.BF16 R4, R132.reuse, R140, R4 ;  /* 0x0000008c8404723c */ /* 0x050fe80000041804 */
[----:B------:R-:W-:Y:S01]  /*20400*/  MUFU.EX2 R181, R181 ;  /* 0x000000b500b57308 */ /* 0x000fe20000000800 */
[-CC-:B------:R-:W-:Y:S02]  /*20410*/  FFMA.FTZ R184, R184, R167.reuse, -R180.reuse ;  /* 0x000000a7b8b87223 */ /* 0x180fe400000108b4 */
[-CC-:B------:R-:W-:Y:S01]  /*20420*/  FFMA.FTZ R177, R177, R167.reuse, -R180.reuse ;  /* 0x000000a7b1b17223 */ /* 0x180fe200000108b4 */
[C---:B------:R-:W-:Y:S01]  /*20430*/  HMMA.16816.F32.BF16 R8, R132.reuse, R142, R8 ;  /* 0x0000008e8408723c */ /* 0x040fe20000041808 */
[----:B------:R-:W3:Y:S03]  /*20440*/  LDSM.16.MT88.4 R140, [R231+0x12800] ;  /* 0x01280000e78c783b */ /* 0x000ee60000004200 */
[-C--:B------:R-:W-:Y:S02]  /*20450*/  FFMA.FTZ R180, R176, R167.reuse, -R180 ;  /* 0x000000a7b0b47223 */ /* 0x080fe400000108b4 */
[----:B------:R-:W-:Y:S01]  /*20460*/  MUFU.EX2 R186, R184 ;  /* 0x000000b800ba7308 */ /* 0x000fe20000000800 */
[-CC-:B------:R-:W-:Y:S01]  /*20470*/  FFMA.FTZ R171, R171, R167.reuse, -R170.reuse ;  /* 0x000000a7abab7223 */ /* 0x180fe200000108aa */
[C---:B--2---:R-:W-:Y:S04]  /*20480*/  HMMA.16816.F32.BF16 R12, R132.reuse, R136, R12 ;  /* 0x00000088840c723c */ /* 0x044fe8000004180c */
[-CC-:B------:R-:W-:Y:S02]  /*20490*/  FFMA.FTZ R169, R169, R167.reuse, -R170.reuse ;  /* 0x000000a7a9a97223 */ /* 0x180fe400000108aa */
[-CC-:B------:R-:W-:Y:S02]  /*204a0*/  FFMA.FTZ R168, R168, R167.reuse, -R170.reuse ;  /* 0x000000a7a8a87223 */ /* 0x180fe400000108aa */
[C---:B------:R-:W-:Y:S01]  /*204b0*/  HMMA.16816.F32.BF16 R16, R132.reuse, R138, R16 ;  /* 0x0000008a8410723c */ /* 0x040fe20000041810 */
[----:B------:R-:W2:Y:S01]  /*204c0*/  LDSM.16.MT88.4 R136, [R234+0x14800] ;  /* 0x01480000ea88783b */ /* 0x000ea20000004200 */
[----:B------:R-:W-:Y:S02]  /*204d0*/  MUFU.EX2 R184, R178 ;  /* 0x000000b200b87308 */ /* 0x000fe40000000800 */
[----:B------:R-:W-:Y:S02]  /*204e0*/  FFMA.FTZ R170, R166, R167, -R170 ;  /* 0x000000a7a6aa7223 */ /* 0x000fe400000108aa */
[----:B------:R-:W-:Y:S02]  /*204f0*/  FFMA.FTZ R192, R0, R251, R192 ;  /* 0x000000fb00c07223 */ /* 0x000fe400000100c0 */
[C---:B------:R-:W-:Y:S04]  /*20500*/  HMMA.16816.F32.BF16 R20, R132.reuse, R144, R20 ;  /* 0x000000908414723c */ /* 0x040fe80000041814 */
[----:B------:R-:W-:Y:S01]  /*20510*/  MUFU.EX2 R185, R185 ;  /* 0x000000b900b97308 */ /* 0x000fe20000000800 */
[----:B------:R-:W-:Y:S03]  /*20520*/  FADD.FTZ R191, R191, R192 ;  /* 0x000000c0bfbf7221 */ /* 0x000fe60000010000 */
[C---:B------:R-:W-:Y:S01]  /*20530*/  HMMA.16816.F32.BF16 R24, R132.reuse, R146, R24 ;  /* 0x000000928418723c */ /* 0x040fe20000041818 */
[----:B------:R-:W4:Y:S03]  /*20540*/  LDSM.16.MT88.4 R144, [R232+0x14800] ;  /* 0x01480000e890783b */ /* 0x000f260000004200 */
[----:B------:R-:W-:Y:S02]  /*20550*/  FADD.FTZ R0, R190, R191 ;  /* 0x000000bfbe007221 */ /* 0x000fe40000010000 */
[----:B------:R-:W-:Y:S02]  /*20560*/  MUFU.EX2 R205, R205 ;  /* 0x000000cd00cd7308 */ /* 0x000fe40000000800 */
[C---:B------:R-:W-:Y:S04]  /*20570*/  HMMA.16816.F32.BF16 R28, R132.reuse, R148, R28 ;  /* 0x00000094841c723c */ /* 0x040fe8000004181c */
[----:B------:R-:W-:Y:S01]  /*20580*/  FADD.FTZ R0, R165, R0 ;  /* 0x00000000a5007221 */ /* 0x000fe20000010000 */
[----:B------:R-:W-:Y:S03]  /*20590*/  MOV R165, R164 ;  /* 0x000000a400a57202 */ /* 0x000fe60000000f00 */
[C---:B------:R-:W-:Y:S01]  /*205a0*/  HMMA.16816.F32.BF16 R32, R132.reuse, R150, R32 ;  /* 0x000000968420723c */ /* 0x040fe20000041820 */
[----:B------:R-:W5:Y:S01]  /*205b0*/  LDSM.16.MT88.4 R148, [R231+0x14800] ;  /* 0x01480000e794783b */ /* 0x000f620000004200 */
[----:B------:R-:W-:Y:S02]  /*205c0*/  MUFU.EX2 R206, R206 ;  /* 0x000000ce00ce7308 */ /* 0x000fe40000000800 */
[----:B------:R-:W-:Y:S04]  /*205d0*/  FADD.FTZ R199, R199, R0 ;  /* 0x00000000c7c77221 */ /* 0x000fe80000010000 */
[C---:B------:R-:W-:Y:S04]  /*205e0*/  HMMA.16816.F32.BF16 R36, R132.reuse, R152, R36 ;  /* 0x000000988424723c */ /* 0x040fe80000041824 */
[----:B------:R-:W1:Y:S01]  /*205f0*/  MUFU.EX2 R153, R183 ;  /* 0x000000b700997308 */ /* 0x000e620000000800 */
[----:B------:R-:W-:Y:S03]  /*20600*/  FADD.FTZ R200, R200, R199 ;  /* 0x000000c7c8c87221 */ /* 0x000fe60000010000 */
[C---:B------:R-:W-:Y:S04]  /*20610*/  HMMA.16816.F32.BF16 R40, R132.reuse, R154, R40 ;  /* 0x0000009a8428723c */ /* 0x040fe80000041828 */
[----:B------:R-:W-:Y:S02]  /*20620*/  FADD.FTZ R203, R203, R200 ;  /* 0x000000c8cbcb7221 */ /* 0x000fe40000010000 */
[----:B------:R-:W-:Y:S02]  /*20630*/  MUFU.EX2 R183, R168 ;  /* 0x000000a800b77308 */ /* 0x000fe40000000800 */
[C---:B------:R-:W-:Y:S04]  /*20640*/  HMMA.16816.F32.BF16 R44, R132.reuse, R156, R44 ;  /* 0x0000009c842c723c */ /* 0x040fe8000004182c */
[----:B------:R-:W-:Y:S04]  /*20650*/  FADD.FTZ R204, R204, R203 ;  /* 0x000000cbcccc7221 */ /* 0x000fe80000010000 */
[C---:B------:R-:W-:Y:S01]  /*20660*/  HMMA.16816.F32.BF16 R48, R132.reuse, R158, R48 ;  /* 0x0000009e8430723c */ /* 0x040fe20000041830 */
[----:B------:R-:W-:Y:S01]  /*20670*/  LDSM.16.MT88.4 R156, [R234+0x13000] ;  /* 0x01300000ea9c783b */ /* 0x000fe20000004200 */
[----:B------:R-:W2:Y:S02]  /*20680*/  MUFU.EX2 R207, R207 ;  /* 0x000000cf00cf7308 */ /* 0x000ea40000000800 */
[----:B-1----:R-:W-:Y:S04]  /*20690*/  MOV R182, R153 ;  /* 0x0000009900b67202 */ /* 0x002fe80000000f00 */
[C---:B------:R-:W-:Y:S01]  /*206a0*/  HMMA.16816.F32.BF16 R52, R132.reuse, R160, R52 ;  /* 0x000000a08434723c */ /* 0x040fe20000041834 */
[----:B------:R-:W-:Y:S03]  /*206b0*/  LDSM.16.MT88.4 R152, [R232+0x11000] ;  /* 0x01100000e898783b */ /* 0x000fe60000004200 */
[----:B------:R-:W-:Y:S04]  /*206c0*/  MUFU.EX2 R166, R170 ;  /* 0x000000aa00a67308 */ /* 0x000fe80000000800 */
[C---:B------:R-:W-:Y:S01]  /*206d0*/  HMMA.16816.F32.BF16 R56, R132.reuse, R162, R56 ;  /* 0x000000a28438723c */ /* 0x040fe20000041838 */
[----:B------:R-:W-:Y:S07]  /*206e0*/  LDSM.16.MT88.4 R160, [R232+0x13000] ;  /* 0x01300000e8a0783b */ /* 0x000fee0000004200 */
[C---:B---3--:R-:W-:Y:S04]  /*206f0*/  HMMA.16816.F32.BF16 R60, R132.reuse, R140, R60 ;  /* 0x0000008c843c723c */ /* 0x048fe8000004183c */
[----:B--2---:R-:W-:Y:S04]  /*20700*/  FADD.FTZ R0, R207, R204 ;  /* 0x000000cccf007221 */ /* 0x004fe80000010000 */
        /* <DEDUP_REMOVED lines=51> */
[----:B------:R-:W-:Y:S04]  /*20a40*/  MUFU.EX2 R160, R169 ;  /* 0x000000a900a07308 */ /* 0x000fe80000000800 */
[----:B------:R-:W-:Y:S01]  /*20a50*/  MOV R163, R185 ;  /* 0x000000b900a37202 */ /* 0x000fe20000000f00 */
[C---:B------:R-:W-:Y:S04]  /*20a60*/  HMMA.16816.F32.BF16 R60, R132.reuse, R172, R60 ;  /* 0x000000ac843c723c */ /* 0x040fe8000004183c */
[----:B------:R-:W-:Y:S01]  /*20a70*/  MOV R162, R187 ;  /* 0x000000bb00a27202 */ /* 0x000fe20000000f00 */
[----:B------:R-:W-:Y:S03]  /*20a80*/  MUFU.EX2 R185, R171 ;  /* 0x000000ab00b97308 */ /* 0x000fe60000000800 */
[C---:B------:R-:W-:Y:S01]  /*20a90*/  HMMA.16816.F32.BF16 R64, R132.reuse, R174, R64 ;  /* 0x000000ae8440723c */ /* 0x040fe20000041840 */
[----:B------:R-:W-:Y:S06]  /*20aa0*/  LDSM.16.MT88.4 R172, [R233+0x11800] ;  /* 0x01180000e9ac783b */ /* 0x000fec0000004200 */
[----:B------:R-:W-:Y:S01]  /*20ab0*/  MUFU.EX2 R187, R177 ;  /* 0x000000b100bb7308 */ /* 0x000fe20000000800 */
[C---:B-1----:R-:W-:Y:S08]  /*20ac0*/  HMMA.16816.F32.BF16 R68, R132.reuse, R136, R68 ;  /* 0x000000888444723c */ /* 0x042ff00000041844 */
[C---:B------:R-:W-:Y:S01]  /*20ad0*/  HMMA.16816.F32.BF16 R72, R132.reuse, R138, R72 ;  /* 0x0000008a8448723c */ /* 0x040fe20000041848 */
[----:B------:R-:W1:Y:S01]  /*20ae0*/  LDSM.16.MT88.4 R136, [R234+0x17000] ;  /* 0x01700000ea88783b */ /* 0x000e620000004200 */
[----:B------:R-:W5:Y:S06]  /*20af0*/  MUFU.EX2 R177, R180 ;  /* 0x000000b400b17308 */ /* 0x000f6c0000000800 */
[C---:B----4-:R-:W-:Y:S08]  /*20b00*/  HMMA.16816.F32.BF16 R76, R132.reuse, R140, R76 ;  /* 0x0000008c844c723c */ /* 0x050ff0000004184c */
[C---:B------:R-:W-:Y:S01]  /*20b10*/  HMMA.16816.F32.BF16 R80, R132.reuse, R142, R80 ;  /* 0x0000008e8450723c */ /* 0x040fe20000041850 */
[----:B------:R-:W4:Y:S07]  /*20b20*/  LDSM.16.MT88.4 R140, [R231+0x17000] ;  /* 0x01700000e78c783b */ /* 0x000f2e0000004200 */
[C---:B--2---:R-:W-:Y:S04]  /*20b30*/  HMMA.16816.F32.BF16 R84, R132.reuse, R144, R84 ;  /* 0x000000908454723c */ /* 0x044fe80000041854 */
[----:B-----5:R-:W-:Y:S02]  /*20b40*/  MOV R167, R177 ;  /* 0x000000b100a77202 */ /* 0x020fe40000000f00 */
[----:B------:R-:W-:Y:S02]  /*20b50*/  LDSM.16.MT88.4 R176, [R232+0x11800] ;  /* 0x01180000e8b0783b */ /* 0x000fe40000004200 */
[C---:B------:R-:W-:Y:S06]  /*20b60*/  HMMA.16816.F32.BF16 R88, R132.reuse, R146, R88 ;  /* 0x000000928458723c */ /* 0x040fec0000041858 */
[----:B------:R-:W2:Y:S02]  /*20b70*/  LDSM.16.MT88.4 R144, [R234+0x11800] ;  /* 0x01180000ea90783b */ /* 0x000ea40000004200 */
        /* <DEDUP_REMOVED lines=10> */
[----:B------:R-:W-:Y:S04]  /*20c20*/  MOV R139, R182 ;  /* 0x000000b6008b7202 */ /* 0x000fe80000000f00 */
[C---:B------:R-:W-:Y:S08]  /*20c30*/  HMMA.16816.F32.BF16 R112, R132.reuse, R154, R112 ;  /* 0x0000009a8470723c */ /* 0x040ff00000041870 */
[C---:B------:R-:W-:Y:S08]  /*20c40*/  HMMA.16816.F32.BF16 R116, R132.reuse, R156, R116 ;  /* 0x0000009c8474723c */ /* 0x040ff00000041874 */
[C---:B------:R-:W-:Y:S08]  /*20c50*/  HMMA.16816.F32.BF16 R120, R132.reuse, R158, R120 ;  /* 0x0000009e8478723c */ /* 0x040ff00000041878 */
[C---:B----4-:R-:W-:Y:S07]  /*20c60*/  HMMA.16816.F32.BF16 R124, R132.reuse, R140, R124 ;  /* 0x0000008c847c723c */ /* 0x050fee000004187c */
[----:B------:R-:W-:Y:S01]  /*20c70*/  MOV R140, R183 ;  /* 0x000000b7008c7202 */ /* 0x000fe20000000f00 */
[----:B------:R-:W-:Y:S01]  /*20c80*/  HMMA.16816.F32.BF16 R128, R132, R142, R128 ;  /* 0x0000008e8480723c */ /* 0x000fe20000041880 */
[----:B------:R-:W1:Y:S03]  /*20c90*/  LDSM.16.MT88.4 R180, [R231+0x11800] ;  /* 0x01180000e7b4783b */ /* 0x000e660000004200 */
[----:B------:R-:W-:Y:S02]  /*20ca0*/  MOV R141, R184 ;  /* 0x000000b8008d7202 */ /* 0x000fe40000000f00 */
[----:B------:R-:W-:Y:S02]  /*20cb0*/  F2FP.BF16.PACK_AB R171, R166, R140 ;  /* 0x0000008ca6ab723e */ /* 0x000fe400000010ff */
[----:B------:R-:W-:Y:S04]  /*20cc0*/  MOV R142, R185 ;  /* 0x000000b9008e7202 */ /* 0x000fe80000000f00 */
[----:B------:R-:W-:Y:S02]  /*20cd0*/  MOV R135, R187 ;  /* 0x000000bb00877202 */ /* 0x000fe40000000f00 */
[----:B------:R-:W-:Y:S02]  /*20ce0*/  F2FP.BF16.PACK_AB R169, R136, R142 ;  /* 0x0000008e88a9723e */ /* 0x000fe400000010ff */
[----:B------:R-:W-:Y:S02]  /*20cf0*/  F2FP.BF16.PACK_AB R168, R137, R135 ;  /* 0x0000008789a8723e */ /* 0x000fe400000010ff */
[----:B------:R-:W-:Y:S02]  /*20d00*/  F2FP.BF16.PACK_AB R170, R167, R141 ;  /* 0x0000008da7aa723e */ /* 0x000fe400000010ff */
[----:B------:R-:W-:Y:S02]  /*20d10*/  MOV R143, R186 ;  /* 0x000000ba008f7202 */ /* 0x000fe40000000f00 */
[----:B------:R-:W3:Y:S03]  /*20d20*/  LDSM.16.MT88.4 R184, [R234+0x13800] ;  /* 0x01380000eab8783b */ /* 0x000ee60000004200 */
[C---:B--2---:R-:W-:Y:S05]  /*20d30*/  HMMA.16816.F32.BF16 R160, R168.reuse, R144, R4 ;  /* 0x00000090a8a0723c */ /* 0x044fea0000041804 */
[----:B------:R-:W2:Y:S03]  /*20d40*/  LDSM.16.MT88.4 R4, [R233+0x13800] ;  /* 0x01380000e904783b */ /* 0x000ea60000004200 */
[C---:B------:R-:W-:Y:S05]  /*20d50*/  HMMA.16816.F32.BF16 R156, R168.reuse, R146, R8 ;  /* 0x00000092a89c723c */ /* 0x040fea0000041808 */
[----:B------:R-:W4:Y:S03]  /*20d60*/  LDSM.16.MT88.4 R8, [R232+0x13800] ;  /* 0x01380000e808783b */ /* 0x000f260000004200 */
[C---:B------:R-:W-:Y:S05]  /*20d70*/  HMMA.16816.F32.BF16 R152, R168.reuse, R172, R12 ;  /* 0x000000aca898723c */ /* 0x040fea000004180c */
[----:B------:R-:W5:Y:S02]  /*20d80*/  LDSM.16.MT88.4 R12, [R231+0x13800] ;  /* 0x01380000e70c783b */ /* 0x000f640000004200 */
[----:B------:R-:W-:Y:S02]  /*20d90*/  MOV R172, R148 ;  /* 0x0000009400ac7202 */ /* 0x000fe40000000f00 */
[----:B------:R-:W-:Y:S02]  /*20da0*/  MOV R173, R149 ;  /* 0x0000009500ad7202 */ /* 0x000fe40000000f00 */
[C---:B------:R-:W-:Y:S02]  /*20db0*/  HMMA.16816.F32.BF16 R148, R168.reuse, R174, R16 ;  /* 0x000000aea894723c */ /* 0x040fe40000041810 */
[----:B------:R-:W2:Y:S05]  /*20dc0*/  LDSM.16.MT88.4 R16, [R234+0x15800] ;  /* 0x01580000ea10783b */ /* 0x000eaa0000004200 */
[----:B------:R-:W-:Y:S01]  /*20dd0*/  MOV R174, R142 ;  /* 0x0000008e00ae7202 */ /* 0x000fe20000000f00 */
[C---:B------:R-:W-:Y:S02]  /*20de0*/  HMMA.16816.F32.BF16 R144, R168.reuse, R176, R20 ;  /* 0x000000b0a890723c */ /* 0x040fe40000041814 */
[----:B------:R-:W2:Y:S02]  /*20df0*/  LDSM.16.MT88.4 R20, [R233+0x15800] ;  /* 0x01580000e914783b */ /* 0x000ea40000004200 */
[----:B------:R-:W-:Y:S03]  /*20e00*/  MOV R175, R143 ;  /* 0x0000008f00af7202 */ /* 0x000fe60000000f00 */
[----:B------:R-:W-:Y:S02]  /*20e10*/  MOV R177, R140 ;  /* 0x0000008c00b17202 */ /* 0x000fe40000000f00 */
[----:B------:R-:W-:Y:S02]  /*20e20*/  MOV R176, R141 ;  /* 0x0000008d00b07202 */ /* 0x000fe40000000f00 */
[C---:B------:R-:W-:Y:S07]  /*20e30*/  HMMA.16816.F32.BF16 R140, R168.reuse, R178, R24 ;  /* 0x000000b2a88c723c */ /* 0x040fee0000041818 */
[----:B------:R-:W-:Y:S02]  /*20e40*/  MOV R24, R138 ;  /* 0x0000008a00187202 */ /* 0x000fe40000000f00 */
[----:B------:R-:W-:Y:S03]  /*20e50*/  MOV R25, R139 ;  /* 0x0000008b00197202 */ /* 0x000fe60000000f00 */
[----:B------:R-:W-:Y:S02]  /*20e60*/  MOV R26, R136 ;  /* 0x00000088001a7202 */ /* 0x000fe40000000f00 */
[----:B------:R-:W-:Y:S02]  /*20e70*/  MOV R27, R137 ;  /* 0x00000089001b7202 */ /* 0x000fe40000000f00 */
[C---:B-1----:R-:W-:Y:S01]  /*20e80*/  HMMA.16816.F32.BF16 R136, R168.reuse, R180, R28 ;  /* 0x000000b4a888723c */ /* 0x042fe2000004181c */
[----:B------:R-:W-:Y:S02]  /*20e90*/  LDSM.16.MT88.4 R28, [R231+0x15800] ;  /* 0x01580000e71c783b */ /* 0x000fe40000004200 */
[----:B------:R-:W-:Y:S02]  /*20ea0*/  MOV R179, R26 ;  /* 0x0000001a00b37202 */ /* 0x000fe40000000f00 */
[----:B------:R-:W-:Y:S02]  /*20eb0*/  MOV R178, R27 ;  /* 0x0000001b00b27202 */ /* 0x000fe40000000f00 */
[----:B------:R-:W-:Y:S02]  /*20ec0*/  MOV R180, R135 ;  /* 0x0000008700b47202 */ /* 0x000fe40000000f00 */
[C---:B------:R-:W-:Y:S01]  /*20ed0*/  HMMA.16816.F32.BF16 R132, R168.reuse, R182, R32 ;  /* 0x000000b6a884723c */ /* 0x040fe20000041820 */
[----:B------:R-:W-:Y:S02]  /*20ee0*/  LDSM.16.MT88.4 R32, [R234+0x17800] ;  /* 0x01780000ea20783b */ /* 0x000fe40000004200 */
[----:B------:R-:W-:Y:S04]  /*20ef0*/  MOV R181, R174 ;  /* 0x000000ae00b57202 */ /* 0x000fe80000000f00 */
[----:B------:R-:W-:Y:S01]  /*20f00*/  MOV R183, R24 ;  /* 0x0000001800b77202 */ /* 0x000fe20000000f00 */
[C---:B---3--:R-:W-:Y:S04]  /*20f10*/  HMMA.16816.F32.BF16 R36, R168.reuse, R184, R36 ;  /* 0x000000b8a824723c */ /* 0x048fe80000041824 */
[----:B------:R-:W-:Y:S02]  /*20f20*/  MOV R182, R25 ;  /* 0x0000001900b67202 */ /* 0x000fe40000000f00 */
[----:B------:R-:W1:Y:S01]  /*20f30*/  LDSM.16.MT88.4 R24, [R232+0x15800] ;  /* 0x01580000e818783b */ /* 0x000e620000004200 */
[----:B------:R-:W-:Y:S01]  /*20f40*/  MOV R184, R175 ;  /* 0x000000af00b87202 */ /* 0x000fe20000000f00 */
[C---:B------:R-:W-:Y:S04]  /*20f50*/  HMMA.16816.F32.BF16 R40, R168.reuse, R186, R40 ;  /* 0x000000baa828723c */ /* 0x040fe80000041828 */
[----:B------:R-:W-:Y:S02]  /*20f60*/  MOV R185, R172 ;  /* 0x000000ac00b97202 */ /* 0x000fe40000000f00 */
[----:B------:R-:W3:Y:S01]  /*20f70*/  LDL.LU R186, [R1] ;  /* 0x0000000001ba7983 */ /* 0x000ee20000300800 */
[----:B------:R-:W-:Y:S01]  /*20f80*/  MOV R187, R173 ;  /* 0x000000ad00bb7202 */ /* 0x000fe20000000f00 */
[C---:B--2---:R-:W-:Y:S02]  /*20f90*/  HMMA.16816.F32.BF16 R44, R168.reuse, R4, R44 ;  /* 0x00000004a82c723c */ /* 0x044fe4000004182c */
[----:B------:R-:W2:Y:S02]  /*20fa0*/  LDSM.16.MT88.4 R172, [R233+0x17800] ;  /* 0x01780000e9ac783b */ /* 0x000ea40000004200 */
[----:B------:R-:W-:Y:S04]  /*20fb0*/  FADD.FTZ R0, R187, R0 ;  /* 0x00000000bb007221 */ /* 0x000fe80000010000 */
[C---:B------:R-:W-:Y:S02]  /*20fc0*/  HMMA.16816.F32.BF16 R48, R168.reuse, R6, R48 ;  /* 0x00000006a830723c */ /* 0x040fe40000041830 */
[----:B------:R-:W1:Y:S02]  /*20fd0*/  LDSM.16.MT88.4 R4, [R232+0x17800] ;  /* 0x01780000e804783b */ /* 0x000e640000004200 */
[----:B------:R-:W-:Y:S04]  /*20fe0*/  FADD.FTZ R0, R185, R0 ;  /* 0x00000000b9007221 */ /* 0x000fe80000010000 */
[C---:B----4-:R-:W-:Y:S04]  /*20ff0*/  HMMA.16816.F32.BF16 R52, R168.reuse, R8, R52 ;  /* 0x00000008a834723c */ /* 0x050fe80000041834 */
[----:B------:R-:W-:Y:S04]  /*21000*/  FADD.FTZ R0, R183, R0 ;  /* 0x00000000b7007221 */ /* 0x000fe80000010000 */
[C---:B------:R-:W-:Y:S01]  /*21010*/  HMMA.16816.F32.BF16 R56, R168.reuse, R10, R56 ;  /* 0x0000000aa838723c */ /* 0x040fe20000041838 */
[----:B------:R-:W4:Y:S03]  /*21020*/  LDSM.16.MT88.4 R8, [R231+0x17800] ;  /* 0x01780000e708783b */ /* 0x000f260000004200 */
[----:B------:R-:W-:Y:S04]  /*21030*/  FADD.FTZ R0, R181, R0 ;  /* 0x00000000b5007221 */ /* 0x000fe80000010000 */
[C---:B-----5:R-:W-:Y:S04]  /*21040*/  HMMA.16816.F32.BF16 R60, R168.reuse, R12, R60 ;  /* 0x0000000ca83c723c */ /* 0x060fe8000004183c */
[----:B------:R-:W-:Y:S04]  /*21050*/  FADD.FTZ R0, R179, R0 ;  /* 0x00000000b3007221 */ /* 0x000fe80000010000 */
[C---:B------:R-:W-:Y:S04]  /*21060*/  HMMA.16816.F32.BF16 R64, R168.reuse, R14, R64 ;  /* 0x0000000ea840723c */ /* 0x040fe80000041840 */
[----:B------:R-:W-:Y:S01]  /*21070*/  FADD.FTZ R251, R177, R0 ;  /* 0x00000000b1fb7221 */ /* 0x000fe20000010000 */
[----:B------:R-:W-:Y:S03]  /*21080*/  IADD3 R0, R252, -0x1, RZ ;  /* 0xfffffffffc007810 */ /* 0x000fe60007ffe0ff */
[C---:B------:R-:W-:Y:S04]  /*21090*/  HMMA.16816.F32.BF16 R68, R168.reuse, R16, R68 ;  /* 0x00000010a844723c */ /* 0x040fe80000041844 */
[----:B------:R-:W-:Y:S01]  /*210a0*/  FADD.FTZ R251, R166, R251 ;  /* 0x000000fba6fb7221 */ /* 0x000fe20000010000 */
[----:B------:R-:W-:Y:S02]  /*210b0*/  MOV R252, R0 ;  /* 0x0000000000fc7202 */ /* 0x000fe40000000f00 */
[----:B------:R-:W-:Y:S01]  /*210c0*/  MOV R0, R3 ;  /* 0x0000000300007202 */ /* 0x000fe20000000f00 */
        /* <DEDUP_REMOVED lines=11> */
[C---:B------:R-:W-:Y:S08]  /*21180*/  HMMA.16816.F32.BF16 R116, R168.reuse, R4, R116 ;  /* 0x00000004a874723c */ /* 0x040ff00000041874 */
[C---:B------:R-:W-:Y:S08]  /*21190*/  HMMA.16816.F32.BF16 R120, R168.reuse, R6, R120 ;  /* 0x00000006a878723c */ /* 0x040ff00000041878 */
[C---:B----4-:R-:W-:Y:S08]  /*211a0*/  HMMA.16816.F32.BF16 R124, R168.reuse, R8, R124 ;  /* 0x00000008a87c723c */ /* 0x050ff0000004187c */
[----:B------:R-:W-:Y:S04]  /*211b0*/  HMMA.16816.F32.BF16 R128, R168, R10, R128 ;  /* 0x0000000aa880723c */ /* 0x000fe80000041880 */
[----:B---3--:R-:W-:Y:S04]  /*211c0*/  FFMA.FTZ R196, R2, R186, R196 ;  /* 0x000000ba02c47223 */ /* 0x008fe800000100c4 */
        /* <DEDUP_REMOVED lines=14> */
[----:B------:R-:W-:Y:S05]  /*212b0*/  FADD.FTZ R2, R167, R2 ;  /* 0x00000002a7027221 */ /* 0x000fea0000010000 */
[----:B------:R1:W-:Y:S01]  /*212c0*/  STL [R1], R2 ;  /* 0x0000000201007387 */ /* 0x0003e20000100800 */
[----:B------:R-:W-:-:S05]  /*212d0*/  @P0 BRA `(.L_x_2242) ;  /* 0xffffb48000000947 */ /* 0x000fca000383ffff */
.L_x_2233:
        /* <DEDUP_REMOVED lines=10> */
[----:B-1----:R-:W3:Y:S04]  /*21380*/  LDL R2, [R1] ;  /* 0x0000000001027983 */ /* 0x002ee80000100800 */
[----:B---3--:R1:W3:Y:S02]  /*21390*/  SHFL.BFLY PT, R10, R2, 0x2, 0x1f ;  /* 0x0c401f00020a7f89 */ /* 0x0082e400000e0000 */
.L_x_2261:
[----:B-1----:R-:W4:Y:S02]  /*213a0*/  LDL.LU R2, [R1] ;  /* 0x0000000001027983 */ /* 0x002f240000300800 */
[----:B---34-:R-:W-:Y:S01]  /*213b0*/  FADD.FTZ R11, R10, R2 ;  /* 0x000000020a0b7221 */ /* 0x018fe20000010000 */
[----:B------:R-:W-:Y:S05]  /*213c0*/  BRA.DIV ~URZ, `(.L_x_2244) ;  /* 0x00001e127f007947 */ /* 0x000fea000b800000 */
[----:B------:R-:W1:Y:S04]  /*213d0*/  SHFL.BFLY PT, R12, R251, 0x2, 0x1f ;  /* 0x0c401f00fb0c7f89 */ /* 0x000e6800000e0000 */
[----:B------:R-:W3:Y:S01]  /*213e0*/  SHFL.BFLY PT, R2, R11, 0x1, 0x1f ;  /* 0x0c201f000b027f89 */ /* 0x000ee200000e0000 */
[----:B-1----:R-:W-:-:S02]  /*213f0*/  FADD.FTZ R12, R12, R251 ;  /* 0x000000fb0c0c7221 */ /* 0x002fc40000010000 */
[----:B---3--:R-:W-:-:S03]  /*21400*/  FADD.FTZ R2, R11, R2 ;  /* 0x000000020b027221 */ /* 0x008fc60000010000 */
[----:B------:R1:W3:Y:S04]  /*21410*/  SHFL.BFLY PT, R10, R12, 0x1, 0x1f ;  /* 0x0c201f000c0a7f89 */ /* 0x0002e800000e0000 */
.L_x_2262:
[----:B------:R-:W4:Y:S01]  /*21420*/  S2R R9, SR_TID.X ;  /* 0x0000000000097919 */ /* 0x000f220000002100 */
[----:B---3--:R-:W-:-:S03]  /*21430*/  FADD.FTZ R6, R10, R12 ;  /* 0x0000000c0a067221 */ /* 0x008fc60000010000 */
[----:B------:R-:W-:Y:S01]  /*21440*/  BAR.SYNC.DEFER_BLOCKING 0x0 ;  /* 0x0000000000007b1d */ /* 0x000fe20000010000 */
[----:B------:R-:W-:Y:S02]  /*21450*/  FSETP.NE.FTZ.AND P4, PT, R2, RZ, PT ;  /* 0x000000ff0200720b */ /* 0x000fe40003f95000 */
[----:B------:R-:W-:Y:S02]  /*21460*/  FSETP.NE.FTZ.AND P3, PT, R6, RZ, PT ;  /* 0x000000ff0600720b */ /* 0x000fe40003f75000 */
[----:B------:R-:W-:Y:S01]  /*21470*/  MOV R8, 0x3f800000 ;  /* 0x3f80000000087802 */ /* 0x000fe20000000f00 */
[----:B------:R-:W-:Y:S01]  /*21480*/  ULDC.64 UR4, c[0x0][0x118] ;  /* 0x0000460000047ab9 */ /* 0x000fe20000000a00 */
[----:B------:R-:W-:-:S07]  /*21490*/  MOV R7, 0x3f800000 ;  /* 0x3f80000000077802 */ /* 0x000fce0000000f00 */
[----:B------:R-:W3:Y:S01]  /*214a0*/  @P4 MUFU.RCP R8, R2 ;  /* 0x0000000200084308 */ /* 0x000ee20000001000 */
[----:B----4-:R-:W-:-:S07]  /*214b0*/  SHF.R.S32.HI R10, RZ, 0x1f, R9 ;  /* 0x0000001fff0a7819 */ /* 0x010fce0000011409 */
[----:B------:R-:W4:Y:S01]  /*214c0*/  @P3 MUFU.RCP R7, R6 ;  /* 0x0000000600073308 */ /* 0x000f220000001000 */
[----:B------:R-:W-:-:S04]  /*214d0*/  LEA.HI R11, R10, R9, RZ, 0x2 ;  /* 0x000000090a0b7211 */ /* 0x000fc800078f10ff */
[--C-:B------:R-:W-:Y:S02]  /*214e0*/  SHF.R.S32.HI R13, RZ, 0x2, R11.reuse ;  /* 0x00000002ff0d7819 */ /* 0x100fe4000001140b */
[----:B-1----:R-:W-:Y:S01]  /*214f0*/  SHF.R.S32.HI R12, RZ, 0x1f, R11 ;  /* 0x0000001fff0c7819 */ /* 0x002fe2000001140b */
[C---:B---3--:R-:W-:Y:S01]  /*21500*/  FMUL.FTZ R160, R8.reuse, R160 ;  /* 0x000000a008a07220 */ /* 0x048fe20000410000 */
        /* <DEDUP_REMOVED lines=81> */
[----:B------:R-:W-:Y:S01]  /*21a20*/  FMUL.FTZ R129, R8, R129 ;  /* 0x0000008108817220 */ /* 0x000fe20000410000 */
[----:B------:R-:W-:Y:S01]  /*21a30*/  MOV R8, 0x40 ;  /* 0x0000004000087802 */ /* 0x000fe20000000f00 */
[C---:B----4-:R-:W-:Y:S02]  /*21a40*/  FMUL.FTZ R163, R7.reuse, R163 ;  /* 0x000000a307a37220 */ /* 0x050fe40000410000 */
[C---:B------:R-:W-:Y:S01]  /*21a50*/  FMUL.FTZ R162, R7.reuse, R162 ;  /* 0x000000a207a27220 */ /* 0x040fe20000410000 */
[----:B------:R-:W-:Y:S01]  /*21a60*/  SEL R8, R8, 0xffffffc0, !P1 ;  /* 0xffffffc008087807 */ /* 0x000fe20004800000 */
[C---:B------:R-:W-:Y:S02]  /*21a70*/  FMUL.FTZ R159, R7.reuse, R159 ;  /* 0x0000009f079f7220 */ /* 0x040fe40000410000 */
[----:B------:R-:W-:Y:S01]  /*21a80*/  FMUL.FTZ R158, R7, R158 ;  /* 0x0000009e079e7220 */ /* 0x000fe20000410000 */
[----:B------:R-:W-:Y:S01]  /*21a90*/  IADD3 R16, R13, R8, RZ ;  /* 0x000000080d107210 */ /* 0x000fe20007ffe0ff */
[C---:B------:R-:W-:Y:S01]  /*21aa0*/  FMUL.FTZ R155, R7.reuse, R155 ;  /* 0x0000009b079b7220 */ /* 0x040fe20000410000 */
[----:B------:R-:W-:Y:S01]  /*21ab0*/  STS.64 [R14.X4+0x800], R162 ;  /* 0x000800a20e007388 */ /* 0x000fe20000004a00 */
[----:B------:R-:W-:-:S02]  /*21ac0*/  FMUL.FTZ R154, R7, R154 ;  /* 0x0000009a079a7220 */ /* 0x000fc40000410000 */
[C---:B------:R-:W-:Y:S01]  /*21ad0*/  FMUL.FTZ R151, R7.reuse, R151 ;  /* 0x0000009707977220 */ /* 0x040fe20000410000 */
[----:B------:R-:W-:Y:S01]  /*21ae0*/  STS.64 [R15], R156 ;  /* 0x0000009c0f007388 */ /* 0x000fe20000000a00 */
[C---:B------:R-:W-:Y:S02]  /*21af0*/  FMUL.FTZ R150, R7.reuse, R150 ;  /* 0x0000009607967220 */ /* 0x040fe40000410000 */
[C---:B------:R-:W-:Y:S01]  /*21b00*/  FMUL.FTZ R147, R7.reuse, R147 ;  /* 0x0000009307937220 */ /* 0x040fe20000410000 */
[----:B------:R-:W-:Y:S01]  /*21b10*/  STS.64 [R15+0x800], R158 ;  /* 0x0008009e0f007388 */ /* 0x000fe20000000a00 */
[C---:B------:R-:W-:Y:S02]  /*21b20*/  FMUL.FTZ R146, R7.reuse, R146 ;  /* 0x0000009207927220 */ /* 0x040fe40000410000 */
[C---:B------:R-:W-:Y:S01]  /*21b30*/  FMUL.FTZ R143, R7.reuse, R143 ;  /* 0x0000008f078f7220 */ /* 0x040fe20000410000 */
[----:B------:R-:W-:Y:S01]  /*21b40*/  STS.64 [R16], R152 ;  /* 0x0000009810007388 */ /* 0x000fe20000000a00 */
[----:B------:R-:W-:-:S02]  /*21b50*/  FMUL.FTZ R142, R7, R142 ;  /* 0x0000008e078e7220 */ /* 0x000fc40000410000 */
[C---:B------:R-:W-:Y:S01]  /*21b60*/  FMUL.FTZ R139, R7.reuse, R139 ;  /* 0x0000008b078b7220 */ /* 0x040fe20000410000 */
[----:B------:R-:W-:Y:S01]  /*21b70*/  STS.64 [R16+0x800], R154 ;  /* 0x0008009a10007388 */ /* 0x000fe20000000a00 */
        /* <DEDUP_REMOVED lines=115> */
[----:B------:R4:W-:Y:S04]  /*222b0*/  STS.64 [R18+0xc800], R130 ;  /* 0x00c8008212007388 */ /* 0x0009e80000000a00 */
[----:B-1----:R-:W2:Y:S04]  /*222c0*/  LD.E.64 R14, [R4.64+0xb0] ;  /* 0x0000b004040e7980 */ /* 0x002ea8000c101b00 */
[----:B------:R-:W2:Y:S04]  /*222d0*/  LD.E R8, [R4.64+0x60] ;  /* 0x0000600404087980 */ /* 0x000ea8000c101900 */
[----:B---3--:R-:W1:Y:S01]  /*222e0*/  S2R R16, SR_TID.X ;  /* 0x0000000000107919 */ /* 0x008e620000002100 */
[----:B------:R-:W-:-:S03]  /*222f0*/  LEA.HI R10, R10, R9, RZ, 0x4 ;  /* 0x000000090a0a7211 */ /* 0x000fc600078f20ff */
[----:B----4-:R3:W5:Y:S04]  /*22300*/  LD.E R7, [R4.64+0xcc] ;  /* 0x0000cc0404077980 */ /* 0x010768000c101900 */
[----:B------:R3:W5:Y:S04]  /*22310*/  LD.E.64 R146, [R4.64+0x78] ;  /* 0x0000780404927980 */ /* 0x000768000c101b00 */
[----:B------:R3:W5:Y:S01]  /*22320*/  LD.E.64 R148, [R4.64+0xa8] ;  /* 0x0000a80404947980 */ /* 0x000762000c101b00 */
[----:B------:R-:W-:Y:S01]  /*22330*/  LOP3.LUT R144, R12, 0xffffffe0, RZ, 0xc0, !PT ;  /* 0xffffffe00c907812 */ /* 0x000fe200078ec0ff */
[----:B------:R-:W-:Y:S01]  /*22340*/  @P4 MUFU.LG2 R2, R2 ;  /* 0x0000000200024308 */ /* 0x000fe20000000c00 */
[----:B------:R-:W-:Y:S01]  /*22350*/  SHF.R.S32.HI R12, RZ, 0x1f, R11 ;  /* 0x0000001fff0c7819 */ /* 0x000fe2000001140b */
[----:B------:R-:W-:Y:S06]  /*22360*/  BSSY B0, `(.L_x_2245) ;  /* 0x0000054000007945 */ /* 0x000fec0003800000 */
[----:B------:R-:W4:Y:S01]  /*22370*/  @P3 MUFU.LG2 R6, R6 ;  /* 0x0000000600063308 */ /* 0x000f220000000c00 */
[----:B-1----:R-:W-:-:S04]  /*22380*/  SHF.R.S32.HI R13, RZ, 0x1f, R16 ;  /* 0x0000001fff0d7819 */ /* 0x002fc80000011410 */
[----:B------:R-:W-:Y:S02]  /*22390*/  LEA.HI R13, R13, R16, RZ, 0x4 ;  /* 0x000000100d0d7211 */ /* 0x000fe400078f20ff */
[----:B------:R-:W-:Y:S02]  /*223a0*/  LOP3.LUT R16, R10, 0xfffffff0, RZ, 0xc0, !PT ;  /* 0xfffffff00a107812 */ /* 0x000fe400078ec0ff */
[----:B------:R-:W-:Y:S02]  /*223b0*/  SHF.R.S32.HI R10, RZ, 0x4, R13 ;  /* 0x00000004ff0a7819 */ /* 0x000fe4000001140d */
[----:B------:R-:W-:Y:S02]  /*223c0*/  IADD3 R13, -R16, R9, RZ ;  /* 0x00000009100d7210 */ /* 0x000fe40007ffe1ff */
[----:B------:R-:W-:Y:S02]  /*223d0*/  SHF.L.U32 R16, R10, 0x6, RZ ;  /* 0x000000060a107819 */ /* 0x000fe400000006ff */
[----:B------:R-:W-:Y:S01]  /*223e0*/  LEA.HI R18, R13, R13, RZ, 0x1 ;  /* 0x0000000d0d127211 */ /* 0x000fe200078f08ff */
[----:B----4-:R-:W-:Y:S01]  /*223f0*/  @P3 FMUL.FTZ R6, R6, 0.69314718246459960938 ;  /* 0x3f31721806063820 */ /* 0x010fe20000410000 */
        /* <DEDUP_REMOVED lines=54> */
[----:B---3--:R-:W-:-:S04]  /*22760*/  SHF.R.S32.HI R145, RZ, 0x2, R12 ;  /* 0x00000002ff917819 */ /* 0x008fc8000001140c */
[----:B------:R-:W-:Y:S01]  /*22770*/  LEA R144, R144, R145, 0x4 ;  /* 0x0000009190907211 */ /* 0x000fe200078e20ff */
[----:B--2---:R-:W-:-:S04]  /*22780*/  IMAD R14, R14, UR8, R247 ;  /* 0x000000080e0e7c24 */ /* 0x004fc8000f8e02f7 */
[----:B------:R-:W-:Y:S01]  /*22790*/  IMAD R8, R14, R8, R245 ;  /* 0x000000080e087224 */ /* 0x000fe200078e02f5 */
[----:B------:R-:W-:Y:S01]  /*227a0*/  MOV R14, 0xff800000 ;  /* 0xff800000000e7802 */ /* 0x000fe20000000f00 */
[----:B------:R-:W-:Y:S02]  /*227b0*/  @P3 FFMA.FTZ R14, R3, R0, R6 ;  /* 0x00000000030e3223 */ /* 0x000fe40000010006 */
[----:B------:R-:W-:Y:S01]  /*227c0*/  IMAD R8, R15, R8, R9 ;  /* 0x000000080f087224 */ /* 0x000fe200078e0209 */
[----:B------:R-:W-:Y:S05]  /*227d0*/  @P0 BRA `(.L_x_2246) ;  /* 0x000000c000000947 */ /* 0x000fea0003800000 */
[----:B-1--4-:R-:W-:Y:S01]  /*227e0*/  IMAD R3, R243, -0x40, R244 ;  /* 0xffffffc0f3037824 */ /* 0x012fe200078e02f4 */
        /* <DEDUP_REMOVED lines=11> */
.L_x_2246:
[----:B-1--4-:R-:W-:Y:S05]  /*228a0*/  BSYNC B0 ;  /* 0x0000000000007941 */ /* 0x012fea0003800000 */
.L_x_2245:
        /* <DEDUP_REMOVED lines=25> */
.L_x_2248:
[----:B------:R-:W-:Y:S05]  /*22a40*/  BSYNC B0 ;  /* 0x0000000000007941 */ /* 0x000fea0003800000 */
.L_x_2247:
        /* <DEDUP_REMOVED lines=15> */
.L_x_2250:
[----:B------:R-:W-:Y:S05]  /*22b40*/  BSYNC B0 ;  /* 0x0000000000007941 */ /* 0x000fea0003800000 */
.L_x_2249:
        /* <DEDUP_REMOVED lines=15> */
.L_x_2252:
[----:B------:R-:W-:Y:S05]  /*22c40*/  BSYNC B0 ;  /* 0x0000000000007941 */ /* 0x000fea0003800000 */
.L_x_2251:
        /* <DEDUP_REMOVED lines=15> */
.L_x_2254:
[----:B------:R-:W-:Y:S05]  /*22d40*/  BSYNC B0 ;  /* 0x0000000000007941 */ /* 0x000fea0003800000 */
.L_x_2253:
        /* <DEDUP_REMOVED lines=15> */
.L_x_2256:
[----:B------:R-:W-:Y:S05]  /*22e40*/  BSYNC B0 ;  /* 0x0000000000007941 */ /* 0x000fea0003800000 */
.L_x_2255:
        /* <DEDUP_REMOVED lines=15> */
.L_x_2258:
[----:B------:R-:W-:Y:S05]  /*22f40*/  BSYNC B0 ;  /* 0x0000000000007941 */ /* 0x000fea0003800000 */
.L_x_2257:
        /* <DEDUP_REMOVED lines=15> */
.L_x_2260:
[----:B------:R-:W-:Y:S05]  /*23040*/  BSYNC B0 ;  /* 0x0000000000007941 */ /* 0x000fea0003800000 */
.L_x_2259:
[----:B------:R-:W-:-:S04]  /*23050*/  IADD3 R10, R10, 0x38, RZ ;  /* 0x000000380a0a7810 */ /* 0x000fc80007ffe0ff */
[----:B------:R-:W-:Y:S01]  /*23060*/  ISETP.GE.AND P0, PT, R10, R243, PT ;  /* 0x000000f30a00720c */ /* 0x000fe20003f06270 */
[----:B------:R-:W-:-:S12]  /*23070*/  IMAD.MOV.U32 R243, RZ, RZ, 0x0 ;  /* 0x00000000fff37424 */ /* 0x000fd800078e00ff */
[----:B------:R-:W-:Y:S05]  /*23080*/  @P0 RET.REL.NODEC R242 `(_ZN5flash24flash_fwd_splitkv_kernelI23Flash_fwd_kernel_traitsILi256ELi64ELi64ELi4ELb0ELb0EN7cutlass10bfloat16_tE19Flash_kernel_traitsILi256ELi64ELi64ELi4ES3_EELb0ELb0ELb0ELb0ELb0ELb1ELb1ELb1EEEvNS_16Flash_fwd_paramsE) ;  /* 0xfffdcf70f2000950 */ /* 0x000fea0003c3ffff */
        /* <DEDUP_REMOVED lines=11> */
[----:B------:R-:W-:Y:S05]  /*23140*/  @P0 RET.REL.NODEC R242 `(_ZN5flash24flash_fwd_splitkv_kernelI23Flash_fwd_kernel_traitsILi256ELi64ELi64ELi4ELb0ELb0EN7cutlass10bfloat16_tE19Flash_kernel_traitsILi256ELi64ELi64ELi4ES3_EELb0ELb0ELb0ELb0ELb0ELb1ELb1ELb1EEEvNS_16Flash_fwd_paramsE) ;  /* 0xfffdceb0f2000950 */ /* 0x000fea0003c3ffff */
[----:B------:R-:W-:Y:S01]  /*23150*/  MOV R243, 0x0 ;  /* 0x0000000000f37802 */ /* 0x000fe20000000f00 */
[----:B------:R-:W-:-:S02]  /*23160*/  ULDC.64 UR4, c[0x0][0x118] ;  /* 0x0000460000047ab9 */ /* 0x000fc40000000a00 */
[----:B------:R2:W-:Y:S01]  /*23170*/  ST.E.128 [R8.64+0xe300], R16 ;  /* 0x00e3001008007985 */ /* 0x0005e2000c101d04 */
[----:B------:R-:W-:Y:S05]  /*23180*/  RET.REL.NODEC R242 `(_ZN5flash24flash_fwd_splitkv_kernelI23Flash_fwd_kernel_traitsILi256ELi64ELi64ELi4ELb0ELb0EN7cutlass10bfloat16_tE19Flash_kernel_traitsILi256ELi64ELi64ELi4ES3_EELb0ELb0ELb0ELb0ELb0ELb1ELb1ELb1EEEvNS_16Flash_fwd_paramsE) ;  /* 0xfffdce70f2007950 */ /* 0x000fea0003c3ffff */
.L_x_2243:
[----:B------:R3:W5:Y:S01]  /*23190*/  LDL R12, [R1] ;  /* 0x00000000010c7983 */ /* 0x0007620000100800 */
[----:B------:R-:W-:Y:S02]  /*231a0*/  MOV R9, 0x2 ;  /* 0x0000000200097802 */ /* 0x000fe40000000f00 */
[----:B------:R-:W-:Y:S02]  /*231b0*/  MOV R8, 0x231d0 ;  /* 0x000231d000087802 */ /* 0x000fe40000000f00 */
[----:B-123-5:R-:W-:Y:S05]  /*231c0*/  CALL.REL.NOINC `($__internal_17_$__cuda_sm70_shflsync_bfly_p) ;  /* 0x000000f000007944 */ /* 0x02efea0003c00000 */
[----:B-12---:R-:W-:Y:S05]  /*231d0*/  BRA `(.L_x_2261) ;  /* 0xffffe1c000007947 */ /* 0x006fea000383ffff */
.L_x_2244:
[----:B------:R-:W-:Y:S01]  /*231e0*/  IMAD.MOV.U32 R12, RZ, RZ, R11 ;  /* 0x000000ffff0c7224 */ /* 0x000fe200078e000b */
[----:B------:R-:W-:Y:S02]  /*231f0*/  MOV R9, 0x1 ;  /* 0x0000000100097802 */ /* 0x000fe40000000f00 */
[----:B------:R-:W-:Y:S02]  /*23200*/  MOV R8, 0x23220 ;  /* 0x0002322000087802 */ /* 0x000fe40000000f00 */
[----:B--2--5:R-:W-:Y:S05]  /*23210*/  CALL.REL.NOINC `($__internal_17_$__cuda_sm70_shflsync_bfly_p) ;  /* 0x000000a000007944 */ /* 0x024fea0003c00000 */
[----:B--2---:R-:W-:Y:S01]  /*23220*/  FADD.FTZ R2, R11, R10 ;  /* 0x0000000a0b027221 */ /* 0x004fe20000010000 */
[----:B-1----:R-:W-:Y:S02]  /*23230*/  MOV R12, R251 ;  /* 0x000000fb000c7202 */ /* 0x002fe40000000f00 */
[----:B------:R-:W-:-:S02]  /*23240*/  MOV R9, 0x2 ;  /* 0x0000000200097802 */ /* 0x000fc40000000f00 */
[----:B------:R-:W-:Y:S02]  /*23250*/  MOV R8, 0x23270 ;  /* 0x0002327000087802 */ /* 0x000fe40000000f00 */
[----:B------:R-:W-:Y:S05]  /*23260*/  CALL.REL.NOINC `($__internal_17_$__cuda_sm70_shflsync_bfly_p) ;  /* 0x0000005000007944 */ /* 0x000fea0003c00000 */
[----:B-12---:R-:W-:Y:S01]  /*23270*/  FADD.FTZ R12, R251, R10 ;  /* 0x0000000afb0c7221 */ /* 0x006fe20000010000 */
[----:B------:R-:W-:Y:S02]  /*23280*/  MOV R9, 0x1 ;  /* 0x0000000100097802 */ /* 0x000fe40000000f00 */
[----:B------:R-:W-:Y:S02]  /*23290*/  MOV R8, 0x232b0 ;  /* 0x000232b000087802 */ /* 0x000fe40000000f00 */
[----:B------:R-:W-:Y:S05]  /*232a0*/  CALL.REL.NOINC `($__internal_17_$__cuda_sm70_shflsync_bfly_p) ;  /* 0x0000001000007944 */ /* 0x000fea0003c00000 */
[----:B-12---:R-:W-:Y:S05]  /*232b0*/  BRA `(.L_x_2262) ;  /* 0xffffe16000007947 */ /* 0x006fea000383ffff */
        .weak           $__internal_17_$__cuda_sm70_shflsync_bfly_p
        .type           $__internal_17_$__cuda_sm70_shflsync_bfly_p,@function
        .size           $__internal_17_$__cuda_sm70_shflsync_bfly_p,(.L_x_8879 - $__internal_17_$__cuda_sm70_shflsync_bfly_p)
$__internal_17_$__cuda_sm70_shflsync_bfly_p:
[----:B------:R-:W-:Y:S01]  /*232c0*/  MOV R14, R8 ;  /* 0x00000008000e7202 */ /* 0x000fe20000000f00 */
[----:B------:R-:W-:Y:S04]  /*232d0*/  WARPSYNC R6 ;  /* 0x0000000600007348 */ /* 0x000fe80003800000 */
[----:B------:R-:W-:Y:S01]  /*232e0*/  MOV R15, 0x0 ;  /* 0x00000000000f7802 */ /* 0x000fe20000000f00 */
[----:B------:R1:W2:Y:S03]  /*232f0*/  SHFL.BFLY PT, R10, R12, R9, R7 ;  /* 0x0c0000090c0a7389 */ /* 0x0002a600000e0007 */
[----:B------:R-:W-:Y:S05]  /*23300*/  RET.REL.NODEC R14 `(_ZN5flash24flash_fwd_splitkv_kernelI23Flash_fwd_kernel_traitsILi256ELi64ELi64ELi4ELb0ELb0EN7cutlass10bfloat16_tE19Flash_kernel_traitsILi256ELi64ELi64ELi4ES3_EELb0ELb0ELb0ELb0ELb0ELb1ELb1ELb1EEEvNS_16Flash_fwd_paramsE) ;  /* 0xfffdccf00e007950 */ /* 0x000fea0003c3ffff */
.L_x_2263:
        /* <DEDUP_REMOVED lines=15> */
.L_x_8879:


//--------------------- .text._ZN5flash24flash_fwd_splitkv_kernelI23Flash_fwd_kernel_traitsILi256ELi64ELi64ELi4ELb0ELb0EN7cutlass10bfloat16_tE19Flash_kernel_traitsILi256ELi64ELi64ELi4ES3_EELb0ELb1ELb0ELb0ELb0ELb0ELb0ELb0EEEvNS_16Flash_fwd_paramsE --------------------------
	.section	.text._ZN5flash24flash_fwd_splitkv_kernelI23Flash_fwd_kernel_traitsILi256ELi64ELi64ELi4ELb0ELb0EN7cutlass10bfloat16_tE19Flash_kernel_traitsILi256ELi64ELi64ELi4ES3_EELb0ELb1ELb0ELb0ELb0ELb0ELb0ELb0EEEvNS_16Flash_fwd_paramsE,"ax",@progbits
	.sectioninfo	@"SHI_REGISTERS=255"
	.align	128
        .global         _ZN5flash24flash_fwd_splitkv_kernelI23Flash_fwd_kernel_traitsILi256ELi64ELi64ELi4ELb0ELb0EN7cutlass10bfloat16_tE19Flash_kernel_traitsILi256ELi64ELi64ELi4ES3_EELb0ELb1ELb0ELb0ELb0ELb0ELb0ELb0EEEvNS_16Flash_fwd_paramsE
        .type           _ZN5flash24flash_fwd_splitkv_kernelI23Flash_fwd_kernel_traitsILi256ELi64ELi64ELi4ELb0ELb0EN7cutlass10bfloat16_tE19Flash_kernel_traitsILi256ELi64ELi64ELi4ES3_EELb0ELb1ELb0ELb0ELb0ELb0ELb0ELb0EEEvNS_16Flash_fwd_paramsE,@function
        .size           _ZN5flash24flash_fwd_splitkv_kernelI23Flash_fwd_kernel_traitsILi256ELi64ELi64ELi4ELb0ELb0EN7cutlass10bfloat16_tE19Flash_kernel_traitsILi256ELi64ELi64ELi4ES3_EELb0ELb1ELb0ELb0ELb0ELb0ELb0ELb0EEEvNS_16Flash_fwd_paramsE,(.L_x_8942 - _ZN5flash24flash_fwd_splitkv_kernelI23Flash_fwd_kernel_traitsILi256ELi64ELi64ELi4ELb0ELb0EN7cutlass10bfloat16_tE19Flash_kernel_traitsILi256ELi64ELi64ELi4ES3_EELb0ELb1ELb0ELb0ELb0ELb0ELb0ELb0EEEvNS_16Flash_fwd_paramsE)
        .other          _ZN5flash24flash_fwd_splitkv_kernelI23Flash_fwd_kernel_traitsILi256ELi64ELi64ELi4ELb0ELb0EN7cutlass10bfloat16_tE19Flash_kernel_traitsILi256ELi64ELi64ELi4ES3_EELb0ELb1ELb0ELb0ELb0ELb0ELb0ELb0EEEvNS_16Flash_fwd_paramsE,@"STO_CUDA_ENTRY STV_DEFAULT"
_ZN5flash24flash_fwd_splitkv_kernelI23Flash_fwd_kernel_traitsILi256ELi64ELi64ELi4ELb0ELb0EN7cutlass10bfloat16_tE19Flash_kernel_traitsILi256ELi64ELi64ELi4ES3_EELb0ELb1ELb0ELb0ELb0ELb0ELb0ELb0EEEvNS_16Flash_fwd_paramsE:
.text._ZN5flash24flash_fwd_splitkv_kernelI23Flash_fwd_kernel_traitsILi256ELi64ELi64ELi4ELb0ELb0EN7cutlass10bfloat16_tE19Flash_kernel_traitsILi256ELi64ELi64ELi4ES3_EELb0ELb1ELb0ELb0ELb0ELb0ELb0ELb0EEEvNS_16Flash_fwd_paramsE:
        /* <DEDUP_REMOVED lines=23> */
[----:B------:R1:W2:Y:S01]  /*0170*/  @P2 LDG.E R4, [R2.64] ;  /* 0x0000002202042981 */ /* 0x0002a2000c1e1900 */
[----:B------:R-:W-:-:S03]  /*0180*/  ULDC.64 UR6, c[0x0][0x248] ;  /* 0x0000920000067ab9 */ /* 0x000fc60000000a00 */
[----:B------:R1:W3:Y:S01]  /*0190*/  @P2 LDG.E R0, [R2.64+0x4] ;  /* 0x0000042202002981 */ /* 0x0002e2000c1e1900 */
[----:B------:R-:W-:Y:S01]  /*01a0*/  PLOP3.LUT P1, PT, PT, PT, UP1, 0x80, 0x0 ;  /* 0x000000000000781c */ /* 0x000fe20003f2f018 */
[----:B------:R-:W-:Y:S01]  /*01b0*/  UIMAD.WIDE UR6, UR15, UR26, UR6 ;  /* 0x0000001a0f0672a5 */ /* 0x000fe2000f8e0206 */
[----:B-1----:R-:W-:Y:S01]  /*01c0*/  IMAD.U32 R2, RZ, RZ, UR4 ;  /* 0x00000004ff027e24 */ /* 0x002fe2000f8e00ff */
[----:B------:R-:W-:-:S05]  /*01d0*/  MOV R3, UR5 ;  /* 0x0000000500037c02 */ /* 0x000fca0008000f00 */
[----:B------:R1:W4:Y:S01]  /*01e0*/  @P0 LDG.E R2, [R2.64] ;  /* 0x0000002202020981 */ /* 0x000322000c1e1900 */
[----:B------:R-:W-:Y:S01]  /*01f0*/  IMAD.U32 R6, RZ, RZ, UR6 ;  /* 0x00000006ff067e24 */ /* 0x000fe2000f8e00ff */
[----:B------:R-:W-:-:S05]  /*0200*/  MOV R7, UR7 ;  /* 0x0000000700077c02 */ /* 0x000fca0008000f00 */
[----:B-1----:R-:W5:Y:S01]  /*0210*/  @!P1 LDG.E R3, [R6.64] ;  /* 0x0000002206039981 */ /* 0x002f62000c1e1900 */
[----:B------:R-:W-:Y:S02]  /*0220*/  UMOV UR28, 0xffffffff ;  /* 0xffffffff001c7882 */ /* 0x000fe40000000000 */
[----:B------:R-:W-:Y:S02]  /*0230*/  UMOV UR7, URZ ;  /* 0x0000003f00077c82 */ /* 0x000fe40008000000 */
        /* <DEDUP_REMOVED lines=8> */
[----:B--2---:R-:W-:-:S07]  /*02c0*/  @UP2 UIADD3 UR30, UR30, -UR28, URZ ;  /* 0x8000001c1e1e2290 */ /* 0x004fce000fffe03f */
[----:B------:R-:W-:Y:S01]  /*02d0*/  @!UP2 ULDC UR30, c[0x0][0x214] ;  /* 0x00008500001eaab9 */ /* 0x000fe20000000800 */
[----:B-----5:R3:W2:Y:S04]  /*02e0*/  @!P1 R2UR UR18, R3 ;  /* 0x00000000031293c2 */ /* 0x0206a800000e0000 */
        /* <DEDUP_REMOVED lines=8> */
.L_x_2264:
[----:B------:R-:W-:Y:S02]  /*0370*/  ULDC UR6, c[0x0][0x218] ;  /* 0x0000860000067ab9 */ /* 0x000fe40000000800 */
.L_x_2265:
        /* <DEDUP_REMOVED lines=21> */
[----:B------:R-:W-:Y:S01]  /*04d0*/  ULDC UR14, c[0x0][0x218] ;  /* 0x00008600000e7ab9 */ /* 0x000fe20000000800 */
[----:B------:R-:W1:Y:S01]  /*04e0*/  S2R R7, SR_TID.X ;  /* 0x0000000000077919 */ /* 0x000e620000002100 */
[----:B------:R-:W-:Y:S02]  /*04f0*/  UIADD3 UR5, UR13, UR12, -UR30 ;  /* 0x0000000c0d057290 */ /* 0x000fe4000fffe81e */
[----:B------:R-:W-:Y:S02]  /*0500*/  UIADD3 UR6, UR13, 0x3f, URZ ;  /* 0x0000003f0d067890 */ /* 0x000fe4000fffe03f */
[----:B------:R-:W-:Y:S02]  /*0510*/  UIADD3 UR14, UR14, 0x3f, URZ ;  /* 0x0000003f0e0e7890 */ /* 0x000fe4000fffe03f */
[----:B------:R-:W-:Y:S02]  /*0520*/  ULDC UR10, c[0x0][0x2e4] ;  /* 0x0000b900000a7ab9 */ /* 0x000fe40000000800 */
[----:B------:R-:W-:-:S02]  /*0530*/  UIADD3 UR10, UR5, -UR10, URZ ;  /* 0x8000000a050a7290 */ /* 0x000fc4000fffe03f */
[----:B------:R-:W-:Y:S02]  /*0540*/  UIADD3 UR9, -UR30, 0x7f, UR12 ;  /* 0x0000007f1e097890 */ /* 0x000fe4000fffe10c */
[----:B------:R-:W-:Y:S02]  /*0550*/  USHF.R.S32.HI UR5, URZ, 0x1f, UR6 ;  /* 0x0000001f3f057899 */ /* 0x000fe40008011406 */
[----:B------:R-:W-:Y:S02]  /*0560*/  USHF.R.S32.HI UR11, URZ, 0x1f, UR14 ;  /* 0x0000001f3f0b7899 */ /* 0x000fe4000801140e */
[----:B------:R-:W-:Y:S02]  /*0570*/  ULDC UR4, c[0x0][0x2e8] ;  /* 0x0000ba0000047ab9 */ /* 0x000fe40000000800 */
[----:B------:R-:W-:Y:S02]  /*0580*/  UIADD3 UR4, UR9, UR4, UR13 ;  /* 0x0000000409047290 */ /* 0x000fe4000fffe00d */
[----:B------:R-:W-:-:S02]  /*0590*/  ULEA.HI UR5, UR5, UR6, URZ, 0x6 ;  /* 0x0000000605057291 */ /* 0x000fc4000f8f303f */
[----:B------:R-:W-:Y:S02]  /*05a0*/  ULEA.HI UR11, UR11, UR14, URZ, 0x6 ;  /* 0x0000000e0b0b7291 */ /* 0x000fe4000f8f303f */
[----:B------:R-:W-:Y:S02]  /*05b0*/  USHF.R.S32.HI UR9, URZ, 0x1f, UR10 ;  /* 0x0000001f3f097899 */ /* 0x000fe4000801140a */
[----:B------:R-:W-:Y:S02]  /*05c0*/  USHF.R.S32.HI UR6, URZ, 0x1f, UR4 ;  /* 0x0000001f3f067899 */ /* 0x000fe40008011404 */
[----:B------:R-:W-:Y:S02]  /*05d0*/  USHF.R.S32.HI UR5, URZ, 0x6, UR5 ;  /* 0x000000063f057899 */ /* 0x000fe40008011405 */
[----:B------:R-:W-:Y:S02]  /*05e0*/  USHF.R.S32.HI UR11, URZ, 0x6, UR11 ;  /* 0x000000063f0b7899 */ /* 0x000fe4000801140b */
[----:B------:R-:W-:-:S02]  /*05f0*/  ULEA.HI UR9, UR9, UR10, URZ, 0x6 ;  /* 0x0000000a09097291 */ /* 0x000fc4000f8f303f */
[----:B------:R-:W-:Y:S02]  /*0600*/  ULEA.HI UR4, UR6, UR4, URZ, 0x6 ;  /* 0x0000000406047291 */ /* 0x000fe4000f8f303f */
[----:B------:R-:W-:Y:S02]  /*0610*/  UISETP.LT.AND UP0, UPT, UR11, UR5, UPT ;  /* 0x000000050b00728c */ /* 0x000fe4000bf01270 */
[----:B------:R-:W-:Y:S02]  /*0620*/  USHF.R.S32.HI UR9, URZ, 0x6, UR9 ;  /* 0x000000063f097899 */ /* 0x000fe40008011409 */
[----:B------:R-:W-:Y:S02]  /*0630*/  USHF.R.S32.HI UR4, URZ, 0x6, UR4 ;  /* 0x000000063f047899 */ /* 0x000fe40008011404 */
[----:B------:R-:W-:Y:S02]  /*0640*/  USEL UR11, UR11, UR5, UP0 ;  /* 0x000000050b0b7287 */ /* 0x000fe40008000000 */
[----:B------:R-:W-:-:S02]  /*0650*/  UISETP.LT.AND UP1, UPT, URZ, UR9, UPT ;  /* 0x000000093f00728c */ /* 0x000fc4000bf21270 */
[----:B------:R-:W-:Y:S02]  /*0660*/  UISETP.LT.AND UP0, UPT, UR11, UR4, UPT ;  /* 0x000000040b00728c */ /* 0x000fe4000bf01270 */
[----:B------:R-:W-:Y:S02]  /*0670*/  USEL UR21, URZ, UR9, !UP1 ;  /* 0x000000093f157287 */ /* 0x000fe4000c800000 */
[----:B------:R-:W-:-:S04]  /*0680*/  USEL UR11, UR11, UR4, UP0 ;  /* 0x000000040b0b7287 */ /* 0x000fc80008000000 */
[----:B------:R-:W-:-:S06]  /*0690*/  UISETP.GE.AND UP0, UPT, UR21, UR11, UPT ;  /* 0x0000000b1500728c */ /* 0x000fcc000bf06270 */
[----:B------:R-:W-:-:S13]  /*06a0*/  PLOP3.LUT P0, PT, PT, PT, UP0, 0x80, 0x0 ;  /* 0x000000000000781c */ /* 0x000fda0003f0f008 */
[----:B------:R-:W-:Y:S05]  /*06b0*/  @!P0 BRA `(.L_x_2266) ;  /* 0x0000096000008947 */ /* 0x000fea0003800000 */
[----:B-1----:R-:W-:Y:S01]  /*06c0*/  SHF.R.S32.HI R10, RZ, 0x1f, R7 ;  /* 0x0000001fff0a7819 */ /* 0x002fe20000011407 */
[----:B------:R-:W-:Y:S01]  /*06d0*/  UISETP.NE.AND UP0, UPT, UR28, -0x1, UPT ;  /* 0xffffffff1c00788c */ /* 0x000fe2000bf05270 */
[----:B------:R-:W1:Y:S01]  /*06e0*/  S2R R12, SR_CTAID.Z ;  /* 0x00000000000c7919 */ /* 0x000e620000002700 */
[----:B------:R-:W-:Y:S01]  /*06f0*/  USHF.R.S32.HI UR9, URZ, 0x1f, UR12 ;  /* 0x0000001f3f097899 */ /* 0x000fe2000801140c */
[----:B------:R-:W-:Y:S01]  /*0700*/  LEA.HI R10, R10, R7, RZ, 0x3 ;  /* 0x000000070a0a7211 */ /* 0x000fe200078f18ff */
[----:B------:R-:W-:Y:S01]  /*0710*/  ULDC.64 UR4, c[0x0][0x1e8] ;  /* 0x00007a0000047ab9 */ /* 0x000fe20000000a00 */
[----:B------:R-:W-:Y:S01]  /*0720*/  IMAD.U32 R0, RZ, RZ, UR12 ;  /* 0x0000000cff007e24 */ /* 0x000fe2000f8e00ff */
[----:B------:R-:W-:Y:S01]  /*0730*/  UIMAD UR4, UR9, UR4, URZ ;  /* 0x00000004090472a4 */ /* 0x000fe2000f8e023f */
[----:B------:R-:W-:Y:S01]  /*0740*/  LOP3.LUT R11, R10, 0xfffffff8, RZ, 0xc0, !PT ;  /* 0xfffffff80a0b7812 */ /* 0x000fe200078ec0ff */
[----:B------:R-:W-:Y:S01]  /*0750*/  ULDC.64 UR6, c[0x0][0x1e8] ;  /* 0x00007a0000067ab9 */ /* 0x000fe20000000a00 */
[----:B------:R-:W-:Y:S01]  /*0760*/  SHF.R.S32.HI R10, RZ, 0x3, R10 ;  /* 0x00000003ff0a7819 */ /* 0x000fe2000001140a */
[----:B------:R-:W-:Y:S01]  /*0770*/  UIADD3 UR30, -UR12, UR30, URZ ;  /* 0x0000001e0c1e7290 */ /* 0x000fe2000fffe13f */
[----:B------:R-:W-:Y:S01]  /*0780*/  BSSY B0, `(.L_x_2267) ;  /* 0x0000031000007945 */ /* 0x000fe20003800000 */
[----:B------:R-:W-:Y:S01]  /*0790*/  IMAD.IADD R11, R7, 0x1, -R11 ;  /* 0x00000001070b7824 */ /* 0x000fe200078e0a0b */
[----:B------:R-:W-:-:S02]  /*07a0*/  @UP0 UIMAD.WIDE.U32 UR10, UR28, UR6, URZ ;  /* 0x000000061c0a02a5 */ /* 0x000fc4000f8e003f */
[----:B------:R-:W-:Y:S01]  /*07b0*/  @!UP0 USHF.R.S32.HI UR9, URZ, 0x1f, UR15 ;  /* 0x0000001f3f098899 */ /* 0x000fe2000801140f */
[----:B------:R-:W-:Y:S01]  /*07c0*/  IMAD.SHL.U32 R16, R11, 0x8, RZ ;  /* 0x000000080b107824 */ /* 0x000fe200078e00ff */
[----:B------:R-:W-:Y:S02]  /*07d0*/  UIMAD UR6, UR12, UR5, UR4 ;  /* 0x000000050c0672a4 */ /* 0x000fe4000f8e0204 */
[----:B------:R-:W-:Y:S02]  /*07e0*/  @UP0 UIMAD UR7, UR28, UR7, UR11 ;  /* 0x000000071c0702a4 */ /* 0x000fe4000f8e020b */
[----:B------:R-:W-:Y:S01]  /*07f0*/  ULDC.64 UR4, c[0x0][0x1e0] ;  /* 0x0000780000047ab9 */ /* 0x000fe20000000a00 */
[--C-:B------:R-:W-:Y:S01]  /*0800*/  SHF.R.S32.HI R17, RZ, 0x1f, R16.reuse ;  /* 0x0000001fff117819 */ /* 0x100fe20000011410 */
[----:B------:R-:W-:Y:S01]  /*0810*/  @!UP0 UIMAD UR9, UR9, UR4, URZ ;  /* 0x00000004090982a4 */ /* 0x000fe2000f8e023f */
[C---:B------:R-:W-:Y:S01]  /*0820*/  IADD3 R9, R16.reuse, 0x40, RZ ;  /* 0x0000004010097810 */ /* 0x040fe20007ffe0ff */
[----:B------:R-:W-:Y:S01]  /*0830*/  @!UP0 UIMAD.WIDE.U32 UR16, UR15, UR4, URZ ;  /* 0x000000040f1082a5 */ /* 0x000fe2000f8e003f */
[----:B------:R-:W-:Y:S01]  /*0840*/  IADD3 R8, R16, 0x80, RZ ;  /* 0x0000008010087810 */ /* 0x000fe20007ffe0ff */
[----:B------:R-:W-:Y:S01]  /*0850*/  @!UP0 UIMAD UR9, UR15, UR5, UR9 ;  /* 0x000000050f0982a4 */ /* 0x000fe2000f8e0209 */
[----:B------:R-:W-:Y:S01]  /*0860*/  IMAD.WIDE.U32 R2, R0, c[0x0][0x1e8], R16 ;  /* 0x00007a0000027a25 */ /* 0x000fe200078e0010 */
[----:B------:R-:W-:Y:S01]  /*0870*/  USHF.R.S32.HI UR11, URZ, 0x1f, UR8 ;  /* 0x0000001f3f0b7899 */ /* 0x000fe20008011408 */
[----:B------:R-:W-:Y:S01]  /*0880*/  IADD3 R7, R16, 0xc0, RZ ;  /* 0x000000c010077810 */ /* 0x000fe20007ffe0ff */
[----:B------:R-:W-:Y:S01]  /*0890*/  @!UP0 UIADD3 UR7, UR17, UR9, URZ ;  /* 0x0000000911078290 */ /* 0x000fe2000fffe03f */
[----:B------:R-:W-:Y:S01]  /*08a0*/  IMAD.U32 R0, RZ, RZ, UR6 ;  /* 0x00000006ff007e24 */ /* 0x000fe2000f8e00ff */
[----:B------:R-:W-:-:S02]  /*08b0*/  @!UP0 UMOV UR10, UR16 ;  /* 0x00000010000a8c82 */ /* 0x000fc40008000000 */
[----:B------:R-:W-:Y:S01]  /*08c0*/  IADD3 R2, P0, R2, UR10, RZ ;  /* 0x0000000a02027c10 */ /* 0x000fe2000ff1e0ff */
[----:B------:R-:W-:Y:S02]  /*08d0*/  ULDC.64 UR4, c[0x0][0x1f0] ;  /* 0x00007c0000047ab9 */ /* 0x000fe40000000a00 */
[----:B------:R-:W-:Y:S01]  /*08e0*/  UIMAD UR4, UR11, UR4, URZ ;  /* 0x000000040b0472a4 */ /* 0x000fe2000f8e023f */
        /* <DEDUP_REMOVED lines=26> */
.L_x_2268:
[----:B------:R-:W-:Y:S05]  /*0a90*/  BSYNC B0 ;  /* 0x0000000000007941 */ /* 0x000fea0003800000 */
.L_x_2267:
        /* <DEDUP_REMOVED lines=22> */
.L_x_2270:
[----:B------:R-:W-:Y:S05]  /*0c00*/  BSYNC B0 ;  /* 0x0000000000007941 */ /* 0x000fea0003800000 */
.L_x_2269:
        /* <DEDUP_REMOVED lines=22> */
.L_x_2272:
[----:B------:R-:W-:Y:S05]  /*0d70*/  BSYNC B0 ;  /* 0x0000000000007941 */ /* 0x000fea0003800000 */
.L_x_2271:
        /* <DEDUP_REMOVED lines=21> */
.L_x_2274:
[----:B------:R-:W-:Y:S05]  /*0ed0*/  BSYNC B0 ;  /* 0x0000000000007941 */ /* 0x000fea0003800000 */
.L_x_2273:
        /* <DEDUP_REMOVED lines=20> */
.L_x_2266:
[----:B-1----:R-:W-:Y:S02]  /*1020*/  ULDC.64 UR4, c[0x0][0x2b8] ;  /* 0x0000ae0000047ab9 */ /* 0x002fe40000000a00 */
        /* <DEDUP_REMOVED lines=30> */
[----:B-12---:R-:W-:Y:S05]  /*1210*/  @P0 BRA `(.L_x_2275) ;  /* 0x0000057000000947 */ /* 0x006fea0003800000 */
[----:B---3--:R-:W1:Y:S01]  /*1220*/  I2F.RP R0, UR10 ;  /* 0x0000000a00007d06 */ /* 0x008e620008209400 */
[----:B------:R-:W-:Y:S02]  /*1230*/  ULEA UR9, UR11, 0xffffffc0, 0x6 ;  /* 0xffffffc00b097891 */ /* 0x000fe4000f8e303f */
[----:B------:R-:W-:Y:S02]  /*1240*/  UMOV UR6, URZ ;  /* 0x0000003f00067c82 */ /* 0x000fe40008000000 */
[----:B------:R-:W-:-:S03]  /*1250*/  ULDC UR14, c[0x0][0x2d0] ;  /* 0x0000b400000e7ab9 */ /* 0x000fc60000000800 */
[----:B-1----:R-:W1:Y:S02]  /*1260*/  MUFU.RCP R0, R0 ;  /* 0x0000000000007308 */ /* 0x002e640000001000 */
[----:B-1----:R-:W-:-:S06]  /*1270*/  IADD3 R0, R0, 0xffffffe, RZ ;  /* 0x0ffffffe00007810 */ /* 0x002fcc0007ffe0ff */
[----:B------:R-:W1:Y:S02]  /*1280*/  F2I.FTZ.U32.TRUNC.NTZ R0, R0 ;  /* 0x0000000000007305 */ /* 0x000e64000021f000 */
[----:B-1----:R1:W2:Y:S02]  /*1290*/  R2UR UR7, R0 ;  /* 0x00000000000773c2 */ /* 0x0022a400000e0000 */
[----:B-1----:R-:W-:Y:S01]  /*12a0*/  IMAD.U32 R0, RZ, RZ, UR9 ;  /* 0x00000009ff007e24 */ /* 0x002fe2000f8e00ff */
[----:B--2---:R-:W-:-:S04]  /*12b0*/  UIADD3 UR4, URZ, -UR7, URZ ;  /* 0x800000073f047290 */ /* 0x004fc8000fffe03f */
[----:B------:R-:W-:Y:S01]  /*12c0*/  IABS R0, R0 ;  /* 0x0000000000007213 */ /* 0x000fe20000000000 */
[----:B------:R-:W-:-:S03]  /*12d0*/  UIMAD UR4, UR4, UR10, URZ ;  /* 0x0000000a040472a4 */ /* 0x000fc6000f8e023f */
[----:B------:R-:W1:Y:S01]  /*12e0*/  R2UR UR5, R0 ;  /* 0x00000000000573c2 */ /* 0x000e6200000e0000 */
[----:B------:R-:W-:-:S04]  /*12f0*/  UIMAD.WIDE.U32 UR6, UR7, UR4, UR6 ;  /* 0x00000004070672a5 */ /* 0x000fc8000f8e0006 */
[----:B-1----:R-:W-:-:S04]  /*1300*/  UIMAD.WIDE.U32 UR16, UR7, UR5, URZ ;  /* 0x00000005071072a5 */ /* 0x002fc8000f8e003f */
        /* <DEDUP_REMOVED lines=19> */
[----:B------:R2:W3:Y:S01]  /*1440*/  LDG.E R2, [R2.64] ;  /* 0x0000002202027981 */ /* 0x0004e2000c1e1900 */
[----:B------:R-:W4:Y:S01]  /*1450*/  I2F.RP R8, R4 ;  /* 0x0000000400087306 */ /* 0x000f220000209400 */
[----:B------:R-:W-:-:S02]  /*1460*/  ULOP3.LUT UR20, UR8, UR20, URZ, 0x3c, !UPT ;  /* 0x0000001408147292 */ /* 0x000fc4000f8e3c3f */
[----:B------:R-:W-:Y:S02]  /*1470*/  ULDC.64 UR4, c[0x0][0x180] ;  /* 0x0000600000047ab9 */ /* 0x000fe40000000a00 */
[----:B------:R-:W-:Y:S02]  /*1480*/  UIMAD UR14, UR17, UR14, UR9 ;  /* 0x0000000e110e72a4 */ /* 0x000fe4000f8e0209 */
[----:B------:R-:W-:Y:S02]  /*1490*/  ISETP.LE.AND P0, PT, RZ, UR20, PT ;  /* 0x00000014ff007c0c */ /* 0x000fe4000bf03270 */
[----:B------:R-:W-:Y:S01]  /*14a0*/  USHF.R.S32.HI UR9, URZ, 0x1f, UR14 ;  /* 0x0000001f3f097899 */ /* 0x000fe2000801140e */
[----:B----4-:R-:W4:Y:S01]  /*14b0*/  MUFU.RCP R8, R8 ;  /* 0x0000000800087308 */ /* 0x010f220000001000 */
[----:B-1----:R-:W-:Y:S02]  /*14c0*/  IABS R0, R0 ;  /* 0x0000000000007213 */ /* 0x002fe40000000000 */
[----:B----4-:R-:W-:-:S05]  /*14d0*/  IADD3 R8, R8, 0xffffffe, RZ ;  /* 0x0ffffffe08087810 */ /* 0x010fca0007ffe0ff */
[----:B------:R-:W2:Y:S02]  /*14e0*/  F2I.FTZ.U32.TRUNC.NTZ R9, R8 ;  /* 0x0000000800097305 */ /* 0x000ea4000021f000 */
[----:B--2---:R-:W-:Y:S02]  /*14f0*/  IMAD.MOV R3, RZ, RZ, -R9 ;  /* 0x000000ffff037224 */ /* 0x004fe400078e0a09 */
        /* <DEDUP_REMOVED lines=18> */
[----:B---3--:R-:W1:Y:S02]  /*1620*/  R2UR UR7, R2 ;  /* 0x00000000020773c2 */ /* 0x008e6400000e0000 */
[----:B-1----:R-:W-:Y:S02]  /*1630*/  USHF.R.S32.HI UR6, URZ, 0x1f, UR7 ;  /* 0x0000001f3f067899 */ /* 0x002fe40008011407 */
[----:B------:R-:W-:Y:S02]  /*1640*/  UIMAD.WIDE.U32 UR18, UR7, UR4, URZ ;  /* 0x00000004071272a5 */ /* 0x000fe4000f8e003f */
[----:B------:R-:W-:-:S04]  /*1650*/  UIMAD UR16, UR6, UR4, URZ ;  /* 0x00000004061072a4 */ /* 0x000fc8000f8e023f */
[----:B------:R-:W-:-:S03]  /*1660*/  UIMAD UR16, UR7, UR5, UR16 ;  /* 0x00000005071072a4 */ /* 0x000fc6000f8e0210 */
[----:B------:R-:W-:Y:S02]  /*1670*/  ULDC.64 UR4, c[0x0][0x198] ;  /* 0x0000660000047ab9 */ /* 0x000fe40000000a00 */
[----:B------:R-:W-:Y:S02]  /*1680*/  UIADD3 UR19, UR19, UR16, URZ ;  /* 0x0000001013137290 */ /* 0x000fe4000fffe03f */
[----:B------:R-:W-:Y:S02]  /*1690*/  UIMAD UR16, UR9, UR4, URZ ;  /* 0x00000004091072a4 */ /* 0x000fe4000f8e023f */
[----:B------:R-:W-:Y:S02]  /*16a0*/  UIMAD.WIDE.U32 UR18, UR14, UR4, UR18 ;  /* 0x000000040e1272a5 */ /* 0x000fe4000f8e0012 */
[----:B------:R-:W-:-:S04]  /*16b0*/  UIMAD UR5, UR14, UR5, UR16 ;  /* 0x000000050e0572a4 */ /* 0x000fc8000f8e0210 */
[----:B------:R-:W-:Y:S01]  /*16c0*/  UIADD3 UR16, UR19, UR5, URZ ;  /* 0x0000000513107290 */ /* 0x000fe2000fffe03f */
[----:B------:R-:W-:Y:S02]  /*16d0*/  IMAD.U32 R3, RZ, RZ, UR19 ;  /* 0x00000013ff037e24 */ /* 0x000fe4000f8e00ff */
[----:B------:R-:W-:Y:S01]  /*16e0*/  IMAD.U32 R2, RZ, RZ, UR18 ;  /* 0x00000012ff027e24 */ /* 0x000fe2000f8e00ff */
[----:B------:R-:W-:Y:S02]  /*16f0*/  ULDC.64 UR4, c[0x0][0x188] ;  /* 0x0000620000047ab9 */ /* 0x000fe40000000a00 */
[----:B------:R-:W-:Y:S01]  /*1700*/  MOV R3, UR16 ;  /* 0x0000001000037c02 */ /* 0x000fe20008000f00 */
[----:B------:R-:W-:Y:S02]  /*1710*/  UIMAD UR6, UR6, UR4, URZ ;  /* 0x00000004060672a4 */ /* 0x000fe4000f8e023f */
[----:B------:R-:W-:Y:S02]  /*1720*/  UIMAD.WIDE.U32 UR18, UR7, UR4, URZ ;  /* 0x00000004071272a5 */ /* 0x000fe4000f8e003f */
[----:B------:R-:W-:Y:S01]  /*1730*/  IMAD.WIDE.U32 R2, R12, c[0x0][0x1b0], R2 ;  /* 0x00006c000c027a25 */ /* 0x000fe200078e0002 */
[----:B------:R-:W-:-:S03]  /*1740*/  UIMAD UR5, UR7, UR5, UR6 ;  /* 0x00000005070572a4 */ /* 0x000fc6000f8e0206 */
[----:B------:R-:W-:Y:S01]  /*1750*/  IMAD.IADD R5, R3, 0x1, R5 ;  /* 0x0000000103057824 */ /* 0x000fe200078e0205 */
[----:B------:R-:W-:Y:S01]  /*1760*/  MOV R18, R2 ;  /* 0x0000000200127202 */ /* 0x000fe20000000f00 */
[----:B------:R-:W-:Y:S01]  /*1770*/  UIADD3 UR16, UR19, UR5, URZ ;  /* 0x0000000513107290 */ /* 0x000fe2000fffe03f */
[----:B------:R-:W-:Y:S05]  /*1780*/  BRA `(.L_x_2276) ;  /* 0x0000053000007947 */ /* 0x000fea0003800000 */
.L_x_2275:
[----:B---3--:R-:W-:Y:S02]  /*1790*/  UISETP.NE.AND UP0, UPT, UR18, -0x1, UPT ;  /* 0xffffffff1200788c */ /* 0x008fe4000bf05270 */
[----:B------:R-:W-:-:S04]  /*17a0*/  ULDC.64 UR4, c[0x0][0x198] ;  /* 0x0000660000047ab9 */ /* 0x000fc80000000a00 */
[----:B------:R-:W-:-:S05]  /*17b0*/  PLOP3.LUT P0, PT, PT, PT, UP0, 0x80, 0x0 ;  /* 0x000000000000781c */ /* 0x000fca0003f0f008 */
[----:B------:R-:W-:-:S04]  /*17c0*/  @UP0 UIADD3 UR17, UR7, UR18, URZ ;  /* 0x0000001207110290 */ /* 0x000fc8000fffe03f */
[----:B------:R-:W-:-:S04]  /*17d0*/  @UP0 UIMAD.WIDE.U32 UR22, UR17, UR4, URZ ;  /* 0x00000004111602a5 */ /* 0x000fc8000f8e003f */
[----:B------:R-:W-:-:S03]  /*17e0*/  @UP0 UIMAD UR17, UR17, UR5, UR23 ;  /* 0x00000005111102a4 */ /* 0x000fc6000f8e0217 */
[----:B------:R-:W-:Y:S01]  /*17f0*/  @UP0 UMOV UR20, UR22 ;  /* 0x0000001600140c82 */ /* 0x000fe20008000000 */
[----:B------:R-:W-:Y:S05]  /*1800*/  @P0 BRA `(.L_x_2277) ;  /* 0x000000d000000947 */ /* 0x000fea0003800000 */
[----:B------:R-:W-:Y:S02]  /*1810*/  USHF.R.S32.HI UR9, URZ, 0x1f, UR7 ;  /* 0x0000001f3f097899 */ /* 0x000fe40008011407 */
[----:B------:R-:W-:Y:S02]  /*1820*/  ULDC.64 UR4, c[0x0][0x198] ;  /* 0x0000660000047ab9 */ /* 0x000fe40000000a00 */
[----:B------:R-:W-:Y:S02]  /*1830*/  UIMAD UR9, UR9, UR4, URZ ;  /* 0x00000004090972a4 */ /* 0x000fe4000f8e023f */
[----:B------:R-:W-:Y:S02]  /*1840*/  UIMAD.WIDE.U32 UR16, UR7, UR4, URZ ;  /* 0x00000004071072a5 */ /* 0x000fe4000f8e003f */
[----:B------:R-:W-:Y:S02]  /*1850*/  UIMAD UR9, UR7, UR5, UR9 ;  /* 0x00000005070972a4 */ /* 0x000fe4000f8e0209 */
[----:B------:R-:W-:-:S02]  /*1860*/  USHF.R.S32.HI UR14, URZ, 0x1f, UR6 ;  /* 0x0000001f3f0e7899 */ /* 0x000fc40008011406 */
[----:B------:R-:W-:Y:S02]  /*1870*/  UIADD3 UR17, UR17, UR9, URZ ;  /* 0x0000000911117290 */ /* 0x000fe4000fffe03f */
[----:B------:R-:W-:Y:S02]  /*1880*/  ULDC.64 UR4, c[0x0][0x180] ;  /* 0x0000600000047ab9 */ /* 0x000fe40000000a00 */
[----:B------:R-:W-:Y:S02]  /*1890*/  UIMAD UR14, UR14, UR4, URZ ;  /* 0x000000040e0e72a4 */ /* 0x000fe4000f8e023f */
[----:B------:R-:W-:Y:S02]  /*18a0*/  UIMAD.WIDE.U32 UR16, UR6, UR4, UR16 ;  /* 0x00000004061072a5 */ /* 0x000fe4000f8e0010 */
[----:B------:R-:W-:-:S04]  /*18b0*/  UIMAD UR5, UR6, UR5, UR14 ;  /* 0x00000005060572a4 */ /* 0x000fc8000f8e020e */
[----:B------:R-:W-:Y:S02]  /*18c0*/  UIADD3 UR17, UR17, UR5, URZ ;  /* 0x0000000511117290 */ /* 0x000fe4000fffe03f */
[----:B------:R-:W-:Y:S02]  /*18d0*/  UMOV UR20, UR16 ;  /* 0x0000001000147c82 */ /* 0x000fe40008000000 */
.L_x_2277:
[----:B------:R-:W-:Y:S01]  /*18e0*/  IABS R3, c[0x0][0x1c8] ;  /* 0x0000720000037a13 */ /* 0x000fe20000000000 */
[----:B------:R-:W1:Y:S01]  /*18f0*/  S2R R0, SR_CTAID.Z ;  /* 0x0000000000007919 */ /* 0x000e620000002700 */
[----:B------:R-:W-:Y:S02]  /*1900*/  ULDC UR4, c[0x0][0x1c8] ;  /* 0x0000720000047ab9 */ /* 0x000fe40000000800 */
[----:B------:R-:W2:Y:S01]  /*1910*/  I2F.RP R4, R3 ;  /* 0x0000000300047306 */ /* 0x000ea20000209400 */
[----:B------:R-:W-:Y:S02]  /*1920*/  ULOP3.LUT UR4, UR8, UR4, URZ, 0x3c, !UPT ;  /* 0x0000000408047292 */ /* 0x000fe4000f8e3c3f */
[----:B------:R-:W-:Y:S02]  /*1930*/  ULEA UR14, UR11, 0xffffffc0, 0x6 ;  /* 0xffffffc00b0e7891 */ /* 0x000fe4000f8e303f */
[----:B------:R-:W-:-:S02]  /*1940*/  UMOV UR22, UR20 ;  /* 0x0000001400167c82 */ /* 0x000fc40008000000 */
[----:B------:R-:W-:Y:S01]  /*1950*/  ISETP.LE.AND P2, PT, RZ, UR4, PT ;  /* 0x00000004ff007c0c */ /* 0x000fe2000bf43270 */
[----:B------:R-:W-:Y:S02]  /*1960*/  USHF.R.S32.HI UR9, URZ, 0x1f, UR14 ;  /* 0x0000001f3f097899 */ /* 0x000fe4000801140e */
[----:B------:R-:W-:Y:S02]  /*1970*/  ULDC.64 UR4, c[0x0][0x198] ;  /* 0x0000660000047ab9 */ /* 0x000fe40000000a00 */
[----:B------:R-:W-:Y:S02]  /*1980*/  UIMAD UR16, UR9, UR4, URZ ;  /* 0x00000004091072a4 */ /* 0x000fe4000f8e023f */
[----:B------:R-:W-:Y:S01]  /*1990*/  UMOV UR23, UR17 ;  /* 0x0000001100177c82 */ /* 0x000fe20008000000 */
[----:B--2---:R-:W2:Y:S01]  /*19a0*/  MUFU.RCP R4, R4 ;  /* 0x0000000400047308 */ /* 0x004ea20000001000 */
[----:B------:R-:W-:Y:S02]  /*19b0*/  UIMAD.WIDE.U32 UR22, UR14, UR4, UR22 ;  /* 0x000000040e1672a5 */ /* 0x000fe4000f8e0016 */
[----:B------:R-:W-:Y:S01]  /*19c0*/  UIMAD UR4, UR14, UR5, UR16 ;  /* 0x000000050e0472a4 */ /* 0x000fe2000f8e0210 */
[----:B-1----:R-:W-:Y:S01]  /*19d0*/  IABS R0, R0 ;  /* 0x0000000000007213 */ /* 0x002fe20000000000 */
[----:B------:R-:W-:-:S02]  /*19e0*/  @UP0 UIADD3 UR16, UR7, UR18, URZ ;  /* 0x0000001207100290 */ /* 0x000fc4000fffe03f */
[----:B------:R-:W-:Y:S01]  /*19f0*/  UIADD3 UR4, UR23, UR4, URZ ;  /* 0x0000000417047290 */ /* 0x000fe2000fffe03f */
[----:B--2---:R-:W-:-:S04]  /*1a00*/  IADD3 R4, R4, 0xffffffe, RZ ;  /* 0x0ffffffe04047810 */ /* 0x004fc80007ffe0ff */
        /* <DEDUP_REMOVED lines=8> */
[----:B------:R-:W-:Y:S01]  /*1a90*/  IMAD R0, R3, R0, R2 ;  /* 0x0000000003007224 */ /* 0x000fe200078e0202 */
[----:B------:R-:W-:-:S04]  /*1aa0*/  MOV R2, UR22 ;  /* 0x0000001600027c02 */ /* 0x000fc80008000f00 */
[----:B------:R-:W-:-:S13]  /*1ab0*/  ISETP.GT.U32.AND P1, PT, R3, R0, PT ;  /* 0x000000000300720c */ /* 0x000fda0003f24070 */
[-C--:B------:R-:W-:Y:S02]  /*1ac0*/  @!P1 IADD3 R0, R0, -R3.reuse, RZ ;  /* 0x8000000300009210 */ /* 0x080fe40007ffe0ff */
[----:B------:R-:W-:Y:S02]  /*1ad0*/  @!P1 IADD3 R12, R12, 0x1, RZ ;  /* 0x000000010c0c9810 */ /* 0x000fe40007ffe0ff */
[----:B------:R-:W-:Y:S01]  /*1ae0*/  ISETP.GE.U32.AND P3, PT, R0, R3, PT ;  /* 0x000000030000720c */ /* 0x000fe20003f66070 */
[----:B------:R-:W-:Y:S01]  /*1af0*/  IMAD.U32 R3, RZ, RZ, UR23 ;  /* 0x00000017ff037e24 */ /* 0x000fe2000f8e00ff */
[----:B------:R-:W-:Y:S02]  /*1b00*/  ISETP.NE.AND P1, PT, RZ, c[0x0][0x1c8], PT ;  /* 0x00007200ff007a0c */ /* 0x000fe40003f25270 */
[----:B------:R-:W-:Y:S01]  /*1b10*/  MOV R3, UR4 ;  /* 0x0000000400037c02 */ /* 0x000fe20008000f00 */
[----:B------:R-:W-:Y:S02]  /*1b20*/  ULDC.64 UR4, c[0x0][0x1a0] ;  /* 0x0000680000047ab9 */ /* 0x000fe40000000a00 */
[----:B------:R-:W-:-:S04]  /*1b30*/  @UP0 UIMAD.WIDE.U32 UR18, UR16, UR4, URZ ;  /* 0x00000004101202a5 */ /* 0x000fc8000f8e003f */
[----:B------:R-:W-:Y:S02]  /*1b40*/  @UP0 UIMAD UR16, UR16, UR5, UR19 ;  /* 0x00000005101002a4 */ /* 0x000fe4000f8e0213 */
[----:B------:R-:W-:-:S05]  /*1b50*/  @P3 IADD3 R12, R12, 0x1, RZ ;  /* 0x000000010c0c3810 */ /* 0x000fca0007ffe0ff */
[----:B------:R-:W-:Y:S01]  /*1b60*/  @!P2 IMAD.MOV R12, RZ, RZ, -R12 ;  /* 0x000000ffff0ca224 */ /* 0x000fe200078e0a0c */
[----:B------:R-:W-:-:S04]  /*1b70*/  @!P1 LOP3.LUT R12, RZ, c[0x0][0x1c8], RZ, 0x33, !PT ;  /* 0x00007200ff0c9a12 */ /* 0x000fc800078e33ff */
[----:B------:R-:W-:Y:S01]  /*1b80*/  SHF.R.S32.HI R8, RZ, 0x1f, R12 ;  /* 0x0000001fff087819 */ /* 0x000fe2000001140c */
[----:B------:R-:W-:-:S04]  /*1b90*/  IMAD.WIDE.U32 R2, R12, c[0x0][0x1b0], R2 ;  /* 0x00006c000c027a25 */ /* 0x000fc800078e0002 */
[----:B------:R-:W-:Y:S02]  /*1ba0*/  IMAD R5, R8, c[0x0][0x1b0], RZ ;  /* 0x00006c0008057a24 */ /* 0x000fe400078e02ff */
[----:B------:R-:W-:Y:S02]  /*1bb0*/  IMAD.MOV.U32 R18, RZ, RZ, R2 ;  /* 0x000000ffff127224 */ /* 0x000fe400078e0002 */
        /* <DEDUP_REMOVED lines=12> */
[----:B------:R-:W-:Y:S02]  /*1c80*/  UMOV UR16, UR18 ;  /* 0x0000001200107c82 */ /* 0x000fe40008000000 */
[----:B------:R-:W-:Y:S02]  /*1c90*/  UIMAD UR5, UR6, UR5, UR7 ;  /* 0x00000005060572a4 */ /* 0x000fe4000f8e0207 */
[----:B------:R-:W-:-:S04]  /*1ca0*/  UIMAD.WIDE.U32 UR18, UR6, UR4, UR16 ;  /* 0x00000004061272a5 */ /* 0x000fc8000f8e0010 */
[----:B------:R-:W-:Y:S02]  /*1cb0*/  UIADD3 UR16, UR19, UR5, URZ ;  /* 0x0000000513107290 */ /* 0x000fe4000fffe03f */
.L_x_2276:
[----:B------:R-:W-:Y:S01]  /*1cc0*/  SHF.R.S32.HI R6, RZ, 0x1f, R7 ;  /* 0x0000001fff067819 */ /* 0x000fe20000011407 */
[----:B------:R-:W-:Y:S01]  /*1cd0*/  UISETP.NE.AND UP0, UPT, UR28, -0x1, UPT ;  /* 0xffffffff1c00788c */ /* 0x000fe2000bf05270 */
[----:B------:R-:W1:Y:S01]  /*1ce0*/  S2R R10, SR_CTAID.Z ;  /* 0x00000000000a7919 */ /* 0x000e620000002700 */
[----:B------:R-:W-:Y:S01]  /*1cf0*/  ULDC.64 UR6, c[0x0][0x190] ;  /* 0x0000640000067ab9 */ /* 0x000fe20000000a00 */
[CC--:B------:R-:W-:Y:S01]  /*1d00*/  LEA.HI R3, R6.reuse, R7.reuse, RZ, 0x3 ;  /* 0x0000000706037211 */ /* 0x0c0fe200078f18ff */
[----:B------:R-:W-:Y:S01]  /*1d10*/  ULDC.64 UR4, c[0x0][0x178] ;  /* 0x00005e0000047ab9 */ /* 0x000fe20000000a00 */
[-C--:B------:R-:W-:Y:S01]  /*1d20*/  LEA.HI R9, R6, R7.reuse, RZ, 0x4 ;  /* 0x0000000706097211 */ /* 0x080fe200078f20ff */
[----:B------:R-:W2:Y:S01]  /*1d30*/  S2R R20, SR_CTAID.X ;  /* 0x0000000000147919 */ /* 0x000ea20000002500 */
[----:B------:R-:W-:Y:S01]  /*1d40*/  SHF.R.S32.HI R16, RZ, 0x3, R3 ;  /* 0x00000003ff107819 */ /* 0x000fe20000011403 */
[----:B------:R-:W-:Y:S01]  /*1d50*/  UIADD3 UR20, -UR12, UR30, URZ ;  /* 0x0000001e0c147290 */ /* 0x000fe2000fffe13f */
[----:B------:R-:W-:Y:S01]  /*1d60*/  SHF.R.S32.HI R0, RZ, 0x4, R9 ;  /* 0x00000004ff007819 */ /* 0x000fe20000011409 */
[----:B------:R-:W-:Y:S01]  /*1d70*/  IMAD R8, R8, c[0x0][0x1b8], RZ ;  /* 0x00006e0008087a24 */ /* 0x000fe200078e02ff */
[----:B------:R-:W-:Y:S01]  /*1d80*/  LOP3.LUT R3, R3, 0xfffffff8, RZ, 0xc0, !PT ;  /* 0xfffffff803037812 */ /* 0x000fe200078ec0ff */
[----:B------:R-:W-:Y:S01]  /*1d90*/  IMAD.SHL.U32 R235, R16, 0x40, RZ ;  /* 0x0000004010eb7824 */ /* 0x000fe200078e00ff */
[C---:B------:R-:W-:Y:S01]  /*1da0*/  LEA.HI R229, R9.reuse, R0, RZ, 0x1 ;  /* 0x0000000009e57211 */ /* 0x040fe200078f08ff */
[----:B------:R-:W-:Y:S01]  /*1db0*/  @UP0 UIMAD.WIDE.U32 UR24, UR28, UR6, URZ ;  /* 0x000000061c1802a5 */ /* 0x000fe2000f8e003f */
[----:B------:R-:W-:Y:S01]  /*1dc0*/  LOP3.LUT R9, R9, 0xfffffff0, RZ, 0xc0, !PT ;  /* 0xfffffff009097812 */ /* 0x000fe200078ec0ff */
[----:B------:R-:W-:Y:S01]  /*1dd0*/  IMAD.IADD R3, R7, 0x1, -R3 ;  /* 0x0000000107037824 */ /* 0x000fe200078e0a03 */
[----:B------:R-:W-:Y:S01]  /*1de0*/  LOP3.LUT R229, R229, 0xfffffffe, RZ, 0xc0, !PT ;  /* 0xfffffffee5e57812 */ /* 0x000fe200078ec0ff */
[----:B------:R-:W-:Y:S01]  /*1df0*/  @!UP0 USHF.R.S32.HI UR6, URZ, 0x1f, UR15 ;  /* 0x0000001f3f068899 */ /* 0x000fe2000801140f */
[----:B------:R-:W-:Y:S01]  /*1e00*/  LOP3.LUT R235, R235, 0x1c0, RZ, 0xc0, !PT ;  /* 0x000001c0ebeb7812 */ /* 0x000fe200078ec0ff */
[----:B------:R-:W-:Y:S01]  /*1e10*/  IMAD.SHL.U32 R236, R3, 0x8, RZ ;  /* 0x0000000803ec7824 */ /* 0x000fe200078e00ff */
[----:B------:R-:W-:Y:S01]  /*1e20*/  LEA.HI R2, R6, R7, RZ, 0x6 ;  /* 0x0000000706027211 */ /* 0x000fe200078f30ff */
[----:B------:R-:W-:Y:S01]  /*1e30*/  IMAD.IADD R229, R0, 0x1, -R229 ;  /* 0x0000000100e57824 */ /* 0x000fe200078e0ae5 */
[----:B------:R-:W-:Y:S01]  /*1e40*/  @!UP0 UIMAD.WIDE.U32 UR22, UR15, UR4, URZ ;  /* 0x000000040f1682a5 */ /* 0x000fe2000f8e003f */
[----:B------:R-:W-:Y:S01]  /*1e50*/  IMAD.IADD R9, R7, 0x1, -R9 ;  /* 0x0000000107097824 */ /* 0x000fe200078e0a09 */
[----:B------:R-:W-:Y:S01]  /*1e60*/  LOP3.LUT R0, R235, 0x38, R236, 0xf8, !PT ;  /* 0x00000038eb007812 */ /* 0x000fe200078ef8ec */
[----:B------:R-:W-:Y:S01]  /*1e70*/  IMAD.SHL.U32 R2, R2, 0x8, RZ ;  /* 0x0000000802027824 */ /* 0x000fe200078e00ff */
[----:B------:R-:W-:Y:S01]  /*1e80*/  SHF.R.U32.HI R235, RZ, 0x3, R235 ;  /* 0x00000003ffeb7819 */ /* 0x000fe200000116eb */
[----:B------:R-:W-:Y:S01]  /*1e90*/  @!UP0 UIMAD UR6, UR6, UR4, URZ ;  /* 0x00000004060682a4 */ /* 0x000fe2000f8e023f */
[----:B------:R-:W-:Y:S01]  /*1ea0*/  IADD3 R18, P2, R236, R18, RZ ;  /* 0x00000012ec127210 */ /* 0x000fe20007f5e0ff */
[----:B------:R-:W-:Y:S01]  /*1eb0*/  @!UP0 UMOV UR24, UR22 ;  /* 0x0000001600188c82 */ /* 0x000fe20008000000 */
[----:B------:R-:W-:Y:S01]  /*1ec0*/  LOP3.LUT R235, R0, R235, RZ, 0x3c, !PT ;  /* 0x000000eb00eb7212 */ /* 0x000fe200078e3cff */
[----:B------:R-:W-:Y:S01]  /*1ed0*/  @!UP0 UIMAD UR5, UR15, UR5, UR6 ;  /* 0x000000050f0582a4 */ /* 0x000fe2000f8e0206 */
[----:B------:R-:W-:Y:S01]  /*1ee0*/  SHF.R.S32.HI R0, RZ, 0x1f, R9 ;  /* 0x0000001fff007819 */ /* 0x000fe20000011409 */
[----:B------:R-:W-:Y:S01]  /*1ef0*/  @UP0 UIMAD UR7, UR28, UR7, UR25 ;  /* 0x000000071c0702a4 */ /* 0x000fe2000f8e0219 */
[----:B------:R-:W-:Y:S01]  /*1f00*/  LOP3.LUT R235, R235, 0xfffffe00, R2, 0xf8, !PT ;  /* 0xfffffe00ebeb7812 */ /* 0x000fe200078ef802 */
[----:B------:R-:W-:Y:S01]  /*1f10*/  @!UP0 UIADD3 UR7, UR23, UR5, URZ ;  /* 0x0000000517078290 */ /* 0x000fe2000fffe03f */
[----:B------:R-:W-:Y:S01]  /*1f20*/  LEA.HI R0, R0, R9, RZ, 0x3 ;  /* 0x0000000900007211 */ /* 0x000fe200078f18ff */
[----:B------:R-:W-:Y:S01]  /*1f30*/  USHF.R.S32.HI UR6, URZ, 0x1f, UR8 ;  /* 0x0000001f3f067899 */ /* 0x000fe20008011408 */
[----:B------:R-:W-:Y:S01]  /*1f40*/  SHF.R.S32.HI R2, RZ, 0x1f, R236 ;  /* 0x0000001fff027819 */ /* 0x000fe200000114ec */
[----:B------:R-:W-:Y:S01]  /*1f50*/  ULDC.64 UR4, c[0x0][0x1a8] ;  /* 0x00006a0000047ab9 */ /* 0x000fe20000000a00 */
[----:B------:R-:W-:Y:S01]  /*1f60*/  LOP3.LUT R4, R0, 0xfffffff8, RZ, 0xc0, !PT ;  /* 0xfffffff800047812 */ /* 0x000fe200078ec0ff */
[----:B------:R-:W-:Y:S01]  /*1f70*/  IMAD R8, R12, c[0x0][0x1bc], R8 ;  /* 0x00006f000c087a24 */ /* 0x000fe200078e0208 */
[----:B------:R-:W-:Y:S01]  /*1f80*/  IADD3 R22, P1, R236, UR18, RZ ;  /* 0x00000012ec167c10 */ /* 0x000fe2000ff3e0ff */
[----:B------:R-:W-:Y:S01]  /*1f90*/  IMAD.X R19, R2, 0x1, R5, P2 ;  /* 0x0000000102137824 */ /* 0x000fe200010e0605 */
[----:B------:R-:W-:Y:S01]  /*1fa0*/  IADD3 R14, P0, R236, UR24, RZ ;  /* 0x00000018ec0e7c10 */ /* 0x000fe2000ff1e0ff */
[----:B------:R-:W-:Y:S01]  /*1fb0*/  IMAD.IADD R4, R9, 0x1, -R4 ;  /* 0x0000000109047824 */ /* 0x000fe200078e0a04 */
[C---:B------:R-:W-:Y:S01]  /*1fc0*/  IADD3.X R23, R2.reuse, UR16, RZ, P1, !PT ;  /* 0x0000001002177c10 */ /* 0x040fe20008ffe4ff */
[----:B------:R-:W-:Y:S01]  /*1fd0*/  UIMAD UR4, UR6, UR4, URZ ;  /* 0x00000004060472a4 */ /* 0x000fe2000f8e023f */
[----:B------:R-:W-:Y:S01]  /*1fe0*/  IADD3.X R15, R2, UR7, RZ, P0, !PT ;  /* 0x00000007020f7c10 */ /* 0x000fe200087fe4ff */
[----:B------:R-:W-:Y:S01]  /*1ff0*/  IMAD.SHL.U32 R2, R229, 0x8, RZ ;  /* 0x00000008e5027824 */ /* 0x000fe200078e00ff */
[C---:B------:R-:W-:Y:S01]  /*2000*/  R2P PR, R4.reuse, 0x6 ;  /* 0x0000000604007804 */ /* 0x040fe20000000000 */
[----:B------:R-:W-:Y:S01]  /*2010*/  IMAD.SHL.U32 R4, R4, 0x40, RZ ;  /* 0x0000004004047824 */ /* 0x000fe200078e00ff */
[----:B------:R-:W-:Y:S01]  /*2020*/  SHF.R.S32.HI R17, RZ, 0x1f, R16 ;  /* 0x0000001fff117819 */ /* 0x000fe20000011410 */
[----:B------:R-:W-:Y:S01]  /*2030*/  IMAD.WIDE.U32 R12, R12, c[0x0][0x1b8], R22 ;  /* 0x00006e000c0c7a25 */ /* 0x000fe200078e0016 */
[----:B------:R-:W-:Y:S01]  /*2040*/  IADD3 R170, P0, R16, UR14, RZ ;  /* 0x0000000e10aa7c10 */ /* 0x000fe2000ff1e0ff */
[----:B------:R-:W-:Y:S01]  /*2050*/  UIMAD UR4, UR8, UR5, UR4 ;  /* 0x00000005080472a4 */ /* 0x000fe2000f8e0204 */
[----:B------:R-:W-:Y:S01]  /*2060*/  LOP3.LUT R4, R4, 0x1c0, RZ, 0xc0, !PT ;  /* 0x000001c004047812 */ /* 0x000fe200078ec0ff */
[C---:B------:R-:W-:Y:S01]  /*2070*/  IMAD R165, R17.reuse, c[0x0][0x198], RZ ;  /* 0x0000660011a57a24 */ /* 0x040fe200078e02ff */
[----:B------:R-:W-:Y:S01]  /*2080*/  IADD3.X R168, R17, UR9, RZ, P0, !PT ;  /* 0x0000000911a87c10 */ /* 0x000fe200087fe4ff */
[----:B------:R-:W-:Y:S01]  /*2090*/  IMAD.SHL.U32 R0, R0, 0x40, RZ ;  /* 0x0000004000007824 */ /* 0x000fe200078e00ff */
[----:B------:R-:W-:Y:S01]  /*20a0*/  LOP3.LUT R2, R4, 0x8, R2, 0xf8, !PT ;  /* 0x0000000804027812 */ /* 0x000fe200078ef802 */
[----:B------:R-:W-:Y:S01]  /*20b0*/  IMAD.IADD R9, R13, 0x1, R8 ;  /* 0x000000010d097824 */ /* 0x000fe200078e0208 */
[----:B------:R-:W-:Y:S01]  /*20c0*/  ISETP.GE.AND P0, PT, R16, UR20, PT ;  /* 0x0000001410007c0c */ /* 0x000fe2000bf06270 */
[----:B------:R-:W-:Y:S01]  /*20d0*/  IMAD R168, R168, c[0x0][0x1a0], RZ ;  /* 0x00006800a8a87a24 */ /* 0x000fe200078e02ff */
[----:B------:R-:W-:Y:S01]  /*20e0*/  SHF.R.U32.HI R4, RZ, 0x3, R4 ;  /* 0x00000003ff047819 */ /* 0x000fe20000011604 */
[----:B------:R-:W-:Y:S01]  /*20f0*/  IMAD R165, R16, c[0x0][0x19c], R165 ;  /* 0x0000670010a57a24 */ /* 0x000fe200078e02a5 */
[----:B------:R-:W-:Y:S01]  /*2100*/  LEA.HI R6, R6, R7, RZ, 0x5 ;  /* 0x0000000706067211 */ /* 0x000fe200078f28ff */
[----:B------:R-:W-:Y:S01]  /*2110*/  IMAD.WIDE.U32 R18, R16, c[0x0][0x198], R18 ;  /* 0x0000660010127a25 */ /* 0x000fe200078e0012 */
[----:B------:R-:W-:Y:S01]  /*2120*/  LOP3.LUT R4, R2, R4, RZ, 0x3c, !PT ;  /* 0x0000000402047212 */ /* 0x000fe200078e3cff */
[----:B------:R-:W-:Y:S01]  /*2130*/  BSSY B0, `(.L_x_2278) ;  /* 0x000003d000007945 */ /* 0x000fe20003800000 */
[----:B------:R-:W-:Y:S01]  /*2140*/  IADD3 R233, R236, 0x40, RZ ;  /* 0x00000040ece97810 */ /* 0x000fe20007ffe0ff */
[----:B-1----:R-:W-:Y:S01]  /*2150*/  IMAD.WIDE.U32 R10, R10, c[0x0][0x1a8], R14 ;  /* 0x00006a000a0a7a25 */ /* 0x002fe200078e000e */
[----:B------:R-:W-:-:S02]  /*2160*/  LOP3.LUT R4, R4, 0xfffffe00, R0, 0xf8, !PT ;  /* 0xfffffe0004047812 */ /* 0x000fc400078ef800 */
[----:B------:R-:W-:Y:S01]  /*2170*/  LOP3.LUT R14, R6, 0xffffffe0, RZ, 0xc0, !PT ;  /* 0xffffffe0060e7812 */ /* 0x000fe200078ec0ff */
[----:B------:R-:W-:Y:S01]  /*2180*/  IMAD.MOV.U32 R8, RZ, RZ, R12 ;  /* 0x000000ffff087224 */ /* 0x000fe200078e000c */
[----:B------:R-:W-:Y:S01]  /*2190*/  SHF.R.S32.HI R6, RZ, 0x5, R6 ;  /* 0x00000005ff067819 */ /* 0x000fe20000011406 */
[----:B------:R-:W-:Y:S01]  /*21a0*/  IMAD R168, R170, c[0x0][0x1a4], R168 ;  /* 0x00006900aaa87a24 */ /* 0x000fe200078e02a8 */
[C---:B------:R-:W-:Y:S01]  /*21b0*/  IADD3 R232, R236.reuse, 0x80, RZ ;  /* 0x00000080ece87810 */ /* 0x040fe20007ffe0ff */
[----:B------:R-:W-:Y:S01]  /*21c0*/  IMAD.MOV.U32 R2, RZ, RZ, 0x10 ;  /* 0x00000010ff027424 */ /* 0x000fe200078e00ff */
[----:B------:R-:W-:Y:S01]  /*21d0*/  IADD3 R231, R236, 0xc0, RZ ;  /* 0x000000c0ece77810 */ /* 0x000fe20007ffe0ff */
[----:B------:R-:W-:Y:S02]  /*21e0*/  IMAD.MOV.U32 R0, RZ, RZ, 0x20 ;  /* 0x00000020ff007424 */ /* 0x000fe400078e00ff */
[----:B------:R-:W-:Y:S01]  /*21f0*/  IMAD.IADD R165, R19, 0x1, R165 ;  /* 0x0000000113a57824 */ /* 0x000fe200078e02a5 */
[----:B------:R-:W-:Y:S01]  /*2200*/  IADD3 R19, R11, UR4, RZ ;  /* 0x000000040b137c10 */ /* 0x000fe2000fffe0ff */
[----:B------:R-:W-:Y:S01]  /*2210*/  IMAD.WIDE.U32 R170, R170, c[0x0][0x1a0], R8 ;  /* 0x00006800aaaa7a25 */ /* 0x000fe200078e0008 */
[----:B------:R-:W-:-:S02]  /*2220*/  SEL R2, R2, 0xfffffff0, !P1 ;  /* 0xfffffff002027807 */ /* 0x000fc40004800000 */
[----:B------:R-:W-:Y:S01]  /*2230*/  SEL R0, R0, 0xffffffe0, !P2 ;  /* 0xffffffe000007807 */ /* 0x000fe20005000000 */
[----:B--2---:R-:W-:-:S04]  /*2240*/  IMAD.WIDE R20, R20, 0x40, R16 ;  /* 0x0000004014147825 */ /* 0x004fc800078e0210 */
[----:B------:R-:W-:Y:S02]  /*2250*/  IMAD.MOV.U32 R200, RZ, RZ, R18 ;  /* 0x000000ffffc87224 */ /* 0x000fe400078e0012 */
[----:B------:R-:W-:Y:S02]  /*2260*/  IMAD.IADD R14, R7, 0x1, -R14 ;  /* 0x00000001070e7824 */ /* 0x000fe400078e0a0e */
        /* <DEDUP_REMOVED lines=41> */
.L_x_2279:
[----:B------:R-:W-:Y:S05]  /*2500*/  BSYNC B0 ;  /* 0x0000000000007941 */ /* 0x000fea0003800000 */
.L_x_2278:
        /* <DEDUP_REMOVED lines=45> */
.L_x_2281:
[----:B------:R-:W-:Y:S05]  /*27e0*/  BSYNC B0 ;  /* 0x0000000000007941 */ /* 0x000fea0003800000 */
.L_x_2280:
        /* <DEDUP_REMOVED lines=45> */
.L_x_2283:
[----:B------:R-:W-:Y:S05]  /*2ac0*/  BSYNC B0 ;  /* 0x0000000000007941 */ /* 0x000fea0003800000 */
.L_x_2282:
        /* <DEDUP_REMOVED lines=44> */
.L_x_2285:
[----:B------:R-:W-:Y:S05]  /*2d90*/  BSYNC B0 ;  /* 0x0000000000007941 */ /* 0x000fea0003800000 */
.L_x_2284:
        /* <DEDUP_REMOVED lines=39> */
.L_x_2287:
[----:B------:R-:W-:Y:S05]  /*3010*/  BSYNC B0 ;  /* 0x0000000000007941 */ /* 0x000fea0003800000 */
.L_x_2286:
        /* <DEDUP_REMOVED lines=41> */
.L_x_2289:
[----:B------:R-:W-:Y:S05]  /*32b0*/  BSYNC B0 ;  /* 0x0000000000007941 */ /* 0x000fea0003800000 */
.L_x_2288:
[----:B------:R-:W-:Y:S01]  /*32c0*/  ISETP.GE.AND P0, PT, R13, UR4, PT ;  /* 0x000000040d007c0c */ /* 0x000fe2000bf06270 */
[----:B------:R-:W-:-:S12]  /*32d0*/  BSSY B0, `(.L_x_2290) ;  /* 0x0000028000007945 */ /* 0x000fd80003800000 */
[----:B------:R-:W-:Y:S05]  /*32e0*/  @P0 BRA `(.L_x_2291) ;  /* 0x0000026000000947 */ /* 0x000fea0003800000 */
[----:B------:R-:W-:Y:S01]  /*32f0*/  ISETP.GE.AND P5, PT, R236, c[0x0][0x220], PT ;  /* 0x00008800ec007a0c */ /* 0x000fe20003fa6270 */
[----:B--2---:R-:W-:Y:S01]  /*3300*/  IMAD.U32 R9, RZ, RZ, UR8 ;  /* 0x00000008ff097e24 */ /* 0x004fe2000f8e00ff */
[----:B------:R-:W-:Y:S01]  /*3310*/  ISETP.GE.AND P4, PT, R233, c[0x0][0x220], PT ;  /* 0x00008800e9007a0c */ /* 0x000fe20003f86270 */
[----:B------:R-:W-:Y:S01]  /*3320*/  IMAD.MOV.U32 R10, RZ, RZ, c[0x0][0x19c] ;  /* 0x00006700ff0a7624 */ /* 0x000fe200078e00ff */
[----:B------:R-:W-:Y:S01]  /*3330*/  ISETP.GE.AND P2, PT, R232, c[0x0][0x220], PT ;  /* 0x00008800e8007a0c */ /* 0x000fe20003f46270 */
[----:B------:R-:W-:Y:S01]  /*3340*/  IMAD.U32 R8, RZ, RZ, UR8 ;  /* 0x00000008ff087e24 */ /* 0x000fe2000f8e00ff */
        /* <DEDUP_REMOVED lines=32> */
.L_x_2291:
[----:B------:R-:W-:Y:S05]  /*3550*/  BSYNC B0 ;  /* 0x0000000000007941 */ /* 0x000fea0003800000 */
.L_x_2290:
[----:B------:R-:W-:Y:S01]  /*3560*/  ISETP.GE.AND P0, PT, R12, UR4, PT ;  /* 0x000000040c007c0c */ /* 0x000fe2000bf06270 */
[----:B------:R-:W-:-:S12]  /*3570*/  BSSY B0, `(.L_x_2292) ;  /* 0x000002a000007945 */ /* 0x000fd80003800000 */
[----:B------:R-:W-:Y:S05]  /*3580*/  @P0 BRA `(.L_x_2293) ;  /* 0x0000028000000947 */ /* 0x000fea0003800000 */
[----:B------:R-:W-:Y:S01]  /*3590*/  ISETP.GE.AND P5, PT, R236, c[0x0][0x220], PT ;  /* 0x00008800ec007a0c */ /* 0x000fe20003fa6270 */
[----:B--2---:R-:W-:Y:S01]  /*35a0*/  IMAD.U32 R20, RZ, RZ, UR8 ;  /* 0x00000008ff147e24 */ /* 0x004fe2000f8e00ff */
[----:B------:R-:W-:Y:S01]  /*35b0*/  ISETP.GE.AND P4, PT, R233, c[0x0][0x220], PT ;  /* 0x00008800e9007a0c */ /* 0x000fe20003f86270 */
[----:B------:R-:W-:Y:S01]  /*35c0*/  IMAD.MOV.U32 R8, RZ, RZ, R200 ;  /* 0x000000ffff087224 */ /* 0x000fe200078e00c8 */
[----:B------:R-:W-:Y:S01]  /*35d0*/  ISETP.GE.AND P2, PT, R232, c[0x0][0x220], PT ;  /* 0x00008800e8007a0c */ /* 0x000fe20003f46270 */
[----:B------:R-:W-:Y:S01]  /*35e0*/  IMAD.MOV.U32 R9, RZ, RZ, R165 ;  /* 0x000000ffff097224 */ /* 0x000fe200078e00a5 */
[----:B------:R-:W-:Y:S01]  /*35f0*/  ULDC UR5, c[0x0][0x19c] ;  /* 0x0000670000057ab9 */ /* 0x000fe20000000800 */
[----:B------:R-:W-:Y:S01]  /*3600*/  ISETP.GE.AND P0, PT, R231, c[0x0][0x220], PT ;  /* 0x00008800e7007a0c */ /* 0x000fe20003f06270 */
[----:B------:R-:W-:Y:S01]  /*3610*/  UIMAD UR5, UR5, 0x30, URZ ;  /* 0x00000030050578a4 */ /* 0x000fe2000f8e023f */
[----:B------:R-:W-:-:S04]  /*3620*/  IMAD.WIDE.U32 R20, R20, 0x30, R8 ;  /* 0x0000003014147825 */ /* 0x000fc800078e0008 */
[----:B------:R2:W-:Y:S01]  /*3630*/  @P5 STS.128 [R235+0x9800], RZ ;  /* 0x009800ffeb005388 */ /* 0x0005e20000000c00 */
[----:B------:R-:W-:Y:S02]  /*3640*/  IADD3 R8, R21, UR5, RZ ;  /* 0x0000000515087c10 */ /* 0x000fe4000fffe0ff */
        /* <DEDUP_REMOVED lines=28> */
.L_x_2293:
[----:B------:R-:W-:Y:S05]  /*3810*/  BSYNC B0 ;  /* 0x0000000000007941 */ /* 0x000fea0003800000 */
.L_x_2292:
[----:B------:R-:W0:Y:S01]  /*3820*/  LDGDEPBAR ;  /* 0x00000000000079af */ /* 0x000e220000000000 */
[----:B------:R-:W-:Y:S01]  /*3830*/  ISETP.GE.AND P1, PT, R16, UR4, PT ;  /* 0x0000000410007c0c */ /* 0x000fe2000bf26270 */
[----:B------:R-:W-:Y:S01]  /*3840*/  IMAD.SHL.U32 R234, R7, 0x2, RZ ;  /* 0x0000000207ea7824 */ /* 0x000fe200078e00ff */
[----:B------:R-:W-:Y:S01]  /*3850*/  LEA R167, P0, R170, c[0x0][0x170], 0x1 ;  /* 0x00005c00aaa77a11 */ /* 0x000fe200078008ff */
[----:B------:R-:W-:Y:S03]  /*3860*/  BSSY B0, `(.L_x_2294) ;  /* 0x000002b000007945 */ /* 0x000fe60003800000 */
[----:B------:R-:W-:Y:S02]  /*3870*/  LOP3.LUT R234, R234, 0x6, RZ, 0xc0, !PT ;  /* 0x00000006eaea7812 */ /* 0x000fe400078ec0ff */
        /* <DEDUP_REMOVED lines=12> */
[--C-:B--2---:R-:W-:Y:S01]  /*3940*/  @!P3 IMAD.MOV.U32 R8, RZ, RZ, R167.reuse ;  /* 0x000000ffff08b224 */ /* 0x104fe200078e00a7 */
        /* <DEDUP_REMOVED lines=14> */
[----:B----4-:R-:W-:Y:S01]  /*3a30*/  @!P1 IMAD.MOV.U32 R8, RZ, RZ, R167 ;  /* 0x000000ffff089224 */ /* 0x010fe200078e00a7 */
[----:B------:R-:W-:-:S05]  /*3a40*/  @!P1 MOV R9, R166 ;  /* 0x000000a600099202 */ /* 0x000fca0000000f00 */
[----:B------:R-:W-:Y:S01]  /*3a50*/  @!PT LDS RZ, [RZ] ;  /* 0x00000000fffff984 */ /* 0x000fe20000000800 */
[----:B------:R-:W-:Y:S01]  /*3a60*/  @!PT LDS RZ, [RZ] ;  /* 0x00000000fffff984 */ /* 0x000fe20000000800 */
[----:B------:R-:W-:Y:S01]  /*3a70*/  @!PT LDS RZ, [RZ] ;  /* 0x00000000fffff984 */ /* 0x000fe20000000800 */
[----:B------:R2:W-:Y:S04]  /*3a80*/  @!P1 LDGSTS.E.BYPASS.LTC128B.128 [R235+0x14000], [R8.64+0x100] ;  /* 0x1400010008eb9fae */ /* 0x0005e8000b901d62 */
[----:B------:R2:W-:Y:S01]  /*3a90*/  @P0 STS.128 [R235+0x16000], RZ ;  /* 0x016000ffeb000388 */ /* 0x0005e20000000c00 */
[----:B------:R-:W-:Y:S05]  /*3aa0*/  @P0 BRA `(.L_x_2295) ;  /* 0x0000006000000947 */ /* 0x000fea0003800000 */
[----:B--2---:R-:W-:Y:S02]  /*3ab0*/  MOV R8, R167 ;  /* 0x000000a700087202 */ /* 0x004fe40000000f00 */
[----:B------:R-:W-:-:S05]  /*3ac0*/  MOV R9, R166 ;  /* 0x000000a600097202 */ /* 0x000fca0000000f00 */
[----:B------:R-:W-:Y:S01]  /*3ad0*/  @!PT LDS RZ, [RZ] ;  /* 0x00000000fffff984 */ /* 0x000fe20000000800 */
[----:B------:R-:W-:Y:S01]  /*3ae0*/  @!PT LDS RZ, [RZ] ;  /* 0x00000000fffff984 */ /* 0x000fe20000000800 */
[----:B------:R-:W-:Y:S01]  /*3af0*/  @!PT LDS RZ, [RZ] ;  /* 0x00000000fffff984 */ /* 0x000fe20000000800 */
[----:B------:R2:W-:Y:S02]  /*3b00*/  LDGSTS.E.BYPASS.LTC128B.128 [R235+0x16000], [R8.64+0x180] ;  /* 0x1600018008eb7fae */ /* 0x0005e4000b901d62 */
.L_x_2295:
[----:B------:R-:W-:Y:S05]  /*3b10*/  BSYNC B0 ;  /* 0x0000000000007941 */ /* 0x000fea0003800000 */
.L_x_2294:
[----:B------:R-:W-:Y:S01]  /*3b20*/  ISETP.GE.AND P0, PT, R5, UR4, PT ;  /* 0x0000000405007c0c */ /* 0x000fe2000bf06270 */
[----:B------:R-:W-:Y:S01]  /*3b30*/  ULDC.64 UR6, c[0x0][0x1a0] ;  /* 0x0000680000067ab9 */ /* 0x000fe20000000a00 */
[----:B------:R-:W-:Y:S01]  /*3b40*/  BSSY B0, `(.L_x_2296) ;  /* 0x0000033000007945 */ /* 0x000fe20003800000 */
[----:B------:R-:W-:Y:S02]  /*3b50*/  USHF.L.U64.HI UR26, UR6, UR26, UR7 ;  /* 0x0000001a061a7299 */ /* 0x000fe40008010207 */
[----:B------:R-:W-:-:S08]  /*3b60*/  USHF.L.U32 UR27, UR6, 0x4, URZ ;  /* 0x00000004061b7899 */ /* 0x000fd0000800063f */
        /* <DEDUP_REMOVED lines=10> */
[----:B------:R-:W-:-:S02]  /*3c10*/  IMAD.U32 R5, RZ, RZ, UR26 ;  /* 0x0000001aff057e24 */ /* 0x000fc4000f8e00ff */
[----:B------:R-:W-:Y:S02]  /*3c20*/  IMAD.U32 R11, RZ, RZ, UR27 ;  /* 0x0000001bff0b7e24 */ /* 0x000fe4000f8e00ff */
[----:B------:R-:W-:Y:S02]  /*3c30*/  IMAD.U32 R8, RZ, RZ, UR27 ;  /* 0x0000001bff087e24 */ /* 0x000fe4000f8e00ff */
[----:B------:R-:W-:Y:S02]  /*3c40*/  IMAD.U32 R10, RZ, RZ, UR27 ;  /* 0x0000001bff0a7e24 */ /* 0x000fe4000f8e00ff */
[-C--:B------:R-:W-:Y:S01]  /*3c50*/  @!P5 LEA R18, P0, R18, R167.reuse, 0x1 ;  /* 0x000000a71212d211 */ /* 0x080fe200078008ff */
[----:B------:R-:W-:Y:S01]  /*3c60*/  IMAD.U32 R9, RZ, RZ, UR26 ;  /* 0x0000001aff097e24 */ /* 0x000fe2000f8e00ff */
[----:B------:R-:W-:Y:S01]  /*3c70*/  @!P4 LEA R20, P3, R11, R167, 0x1 ;  /* 0x000000a70b14c211 */ /* 0x000fe200078608ff */
[----:B------:R2:W-:Y:S01]  /*3c80*/  @P5 STS.128 [R235+0x10800], RZ ;  /* 0x010800ffeb005388 */ /* 0x0005e20000000c00 */
[----:B------:R-:W-:-:S02]  /*3c90*/  @!P5 LEA.HI.X R19, R7, R166, R5, 0x1, P0 ;  /* 0x000000a60713d211 */ /* 0x000fc400000f0c05 */
[----:B------:R-:W-:Y:S02]  /*3ca0*/  ISETP.GE.AND P0, PT, R231, c[0x0][0x220], PT ;  /* 0x00008800e7007a0c */ /* 0x000fe40003f06270 */
[----:B------:R-:W-:Y:S01]  /*3cb0*/  @!P2 LEA R8, P1, R8, R167, 0x1 ;  /* 0x000000a70808a211 */ /* 0x000fe200078208ff */
[----:B------:R-:W-:Y:S01]  /*3cc0*/  @!PT LDS RZ, [RZ] ;  /* 0x00000000fffff984 */ /* 0x000fe20000000800 */
[----:B------:R-:W-:Y:S01]  /*3cd0*/  @!PT LDS RZ, [RZ] ;  /* 0x00000000fffff984 */ /* 0x000fe20000000800 */
[----:B------:R-:W-:Y:S01]  /*3ce0*/  @!PT LDS RZ, [RZ] ;  /* 0x00000000fffff984 */ /* 0x000fe20000000800 */
[----:B------:R2:W-:Y:S01]  /*3cf0*/  @!P5 LDGSTS.E.BYPASS.LTC128B.128 [R235+0x10800], [R18.64] ;  /* 0x1080000012ebdfae */ /* 0x0005e2000b901d62 */
[-C--:B------:R-:W-:Y:S02]  /*3d00*/  @!P4 LEA.HI.X R21, R10, R166.reuse, R9, 0x1, P3 ;  /* 0x000000a60a15c211 */ /* 0x080fe400018f0c09 */
[----:B------:R-:W-:Y:S01]  /*3d10*/  @!P2 LEA.HI.X R9, R7, R166, R5, 0x1, P1 ;  /* 0x000000a60709a211 */ /* 0x000fe200008f0c05 */
        /* <DEDUP_REMOVED lines=12> */
[----:B--2---:R-:W-:Y:S01]  /*3de0*/  IMAD.U32 R8, RZ, RZ, UR27 ;  /* 0x0000001bff087e24 */ /* 0x004fe2000f8e00ff */
[----:B------:R-:W-:Y:S01]  /*3df0*/  MOV R7, UR27 ;  /* 0x0000001b00077c02 */ /* 0x000fe20008000f00 */
[----:B------:R-:W-:-:S03]  /*3e00*/  IMAD.U32 R5, RZ, RZ, UR26 ;  /* 0x0000001aff057e24 */ /* 0x000fc6000f8e00ff */
[----:B------:R-:W-:-:S04]  /*3e10*/  LEA R8, P0, R8, R167, 0x1 ;  /* 0x000000a708087211 */ /* 0x000fc800078008ff */
[----:B------:R-:W-:-:S05]  /*3e20*/  LEA.HI.X R9, R7, R166, R5, 0x1, P0 ;  /* 0x000000a607097211 */ /* 0x000fca00000f0c05 */
[----:B------:R-:W-:Y:S01]  /*3e30*/  @!PT LDS RZ, [RZ] ;  /* 0x00000000fffff984 */ /* 0x000fe20000000800 */
[----:B------:R-:W-:Y:S01]  /*3e40*/  @!PT LDS RZ, [RZ] ;  /* 0x00000000fffff984 */ /* 0x000fe20000000800 */
[----:B------:R-:W-:Y:S01]  /*3e50*/  @!PT LDS RZ, [RZ] ;  /* 0x00000000fffff984 */ /* 0x000fe20000000800 */
[----:B------:R2:W-:Y:S04]  /*3e60*/  LDGSTS.E.BYPASS.LTC128B.128 [R235+0x16800], [R8.64+0x180] ;  /* 0x1680018008eb7fae */ /* 0x0005e8000b901d62 */
.L_x_2297:
[----:B------:R-:W-:Y:S05]  /*3e70*/  BSYNC B0 ;  /* 0x0000000000007941 */ /* 0x000fea0003800000 */
.L_x_2296:
        /* <DEDUP_REMOVED lines=8> */
[----:B------:R-:W-:Y:S01]  /*3f00*/  IMAD.U32 R5, RZ, RZ, UR6 ;  /* 0x00000006ff057e24 */ /* 0x000fe2000f8e00ff */
[----:B------:R-:W-:Y:S01]  /*3f10*/  ISETP.GE.AND P4, PT, R233, c[0x0][0x220], PT ;  /* 0x00008800e9007a0c */ /* 0x000fe20003f86270 */
[----:B--2---:R-:W-:Y:S01]  /*3f20*/  IMAD.MOV.U32 R8, RZ, RZ, 0x5 ;  /* 0x00000005ff087424 */ /* 0x004fe200078e00ff */
[----:B------:R-:W-:Y:S01]  /*3f30*/  ISETP.GE.AND P2, PT, R232, c[0x0][0x220], PT ;  /* 0x00008800e8007a0c */ /* 0x000fe20003f46270 */
[----:B------:R-:W-:Y:S01]  /*3f40*/  IMAD.U32 R7, RZ, RZ, UR6 ;  /* 0x00000006ff077e24 */ /* 0x000fe2000f8e00ff */
[----:B------:R-:W-:Y:S01]  /*3f50*/  ISETP.GE.AND P0, PT, R231, c[0x0][0x220], PT ;  /* 0x00008800e7007a0c */ /* 0x000fe20003f06270 */
[----:B------:R-:W-:-:S03]  /*3f60*/  IMAD.SHL.U32 R5, R5, 0x20, RZ ;  /* 0x0000002005057824 */ /* 0x000fc600078e00ff */
[----:B------:R-:W-:-:S03]  /*3f70*/  SHF.L.U64.HI R7, R7, R8, c[0x0][0x1a4] ;  /* 0x0000690007077619 */ /* 0x000fc60000010208 */
[CC--:B------:R-:W-:Y:S01]  /*3f80*/  @!P5 LEA R18, P6, R5.reuse, R167.reuse, 0x1 ;  /* 0x000000a70512d211 */ /* 0x0c0fe200078c08ff */
[----:B------:R2:W-:Y:S01]  /*3f90*/  @P5 STS.128 [R235+0x11000], RZ ;  /* 0x011000ffeb005388 */ /* 0x0005e20000000c00 */
[CC--:B------:R-:W-:Y:S02]  /*3fa0*/  @!P4 LEA R10, P3, R5.reuse, R167.reuse, 0x1 ;  /* 0x000000a7050ac211 */ /* 0x0c0fe400078608ff */
[C---:B------:R-:W-:Y:S02]  /*3fb0*/  @!P2 LEA R8, P1, R5.reuse, R167, 0x1 ;  /* 0x000000a70508a211 */ /* 0x040fe400078208ff */
[CCC-:B------:R-:W-:Y:S02]  /*3fc0*/  @!P5 LEA.HI.X R19, R5.reuse, R166.reuse, R7.reuse, 0x1, P6 ;  /* 0x000000a60513d211 */ /* 0x1c0fe400030f0c07 */
[CCC-:B------:R-:W-:Y:S02]  /*3fd0*/  @!P4 LEA.HI.X R11, R5.reuse, R166.reuse, R7.reuse, 0x1, P3 ;  /* 0x000000a6050bc211 */ /* 0x1c0fe400018f0c07 */
[----:B------:R-:W-:Y:S01]  /*3fe0*/  @!P2 LEA.HI.X R9, R5, R166, R7, 0x1, P1 ;  /* 0x000000a60509a211 */ /* 0x000fe200008f0c07 */
        /* <DEDUP_REMOVED lines=16> */
[----:B--2---:R-:W-:-:S04]  /*40f0*/  LEA R8, P0, R5, R167, 0x1 ;  /* 0x000000a705087211 */ /* 0x004fc800078008ff */
[----:B------:R-:W-:-:S05]  /*4100*/  LEA.HI.X R9, R5, R166, R7, 0x1, P0 ;  /* 0x000000a605097211 */ /* 0x000fca00000f0c07 */
[----:B------:R-:W-:Y:S01]  /*4110*/  @!PT LDS RZ, [RZ] ;  /* 0x00000000fffff984 */ /* 0x000fe20000000800 */
[----:B------:R-:W-:Y:S01]  /*4120*/  @!PT LDS RZ, [RZ] ;  /* 0x00000000fffff984 */ /* 0x000fe20000000800 */
[----:B------:R-:W-:Y:S01]  /*4130*/  @!PT LDS RZ, [RZ] ;  /* 0x00000000fffff984 */ /* 0x000fe20000000800 */
[----:B------:R2:W-:Y:S04]  /*4140*/  LDGSTS.E.BYPASS.LTC128B.128 [R235+0x17000], [R8.64+0x180] ;  /* 0x1700018008eb7fae */ /* 0x0005e8000b901d62 */
.L_x_2299:
[----:B------:R-:W-:Y:S05]  /*4150*/  BSYNC B0 ;  /* 0x0000000000007941 */ /* 0x000fea0003800000 */
.L_x_2298:
[----:B------:R-:W-:Y:S01]  /*4160*/  ISETP.GE.AND P0, PT, R12, UR4, PT ;  /* 0x000000040c007c0c */ /* 0x000fe2000bf06270 */
        /* <DEDUP_REMOVED lines=9> */
[----:B------:R-:W-:Y:S01]  /*4200*/  ISETP.GE.AND P3, PT, R236, c[0x0][0x220], PT ;  /* 0x00008800ec007a0c */ /* 0x000fe20003f66270 */
[----:B------:R-:W-:Y:S01]  /*4210*/  IMAD.U32 R12, RZ, RZ, UR6 ;  /* 0x00000006ff0c7e24 */ /* 0x000fe2000f8e00ff */
[----:B------:R-:W-:-:S02]  /*4220*/  ISETP.GE.AND P2, PT, R233, c[0x0][0x220], PT ;  /* 0x00008800e9007a0c */ /* 0x000fc40003f46270 */
[----:B------:R-:W-:Y:S02]  /*4230*/  MOV R14, UR6 ;  /* 0x00000006000e7c02 */ /* 0x000fe40008000f00 */
[----:B------:R-:W-:Y:S02]  /*4240*/  ISETP.GE.AND P1, PT, R232, c[0x0][0x220], PT ;  /* 0x00008800e8007a0c */ /* 0x000fe40003f26270 */
[----:B------:R-:W-:Y:S02]  /*4250*/  MOV R7, UR6 ;  /* 0x0000000600077c02 */ /* 0x000fe40008000f00 */
[----:B------:R-:W-:-:S03]  /*4260*/  ISETP.GE.AND P0, PT, R231, c[0x0][0x220], PT ;  /* 0x00008800e7007a0c */ /* 0x000fc60003f06270 */
[-C--:B--2---:R-:W-:Y:S01]  /*4270*/  @!P3 MOV R8, R167.reuse ;  /* 0x000000a70008b202 */ /* 0x084fe20000000f00 */
[----:B------:R-:W-:Y:S01]  /*4280*/  @!P3 IMAD.MOV.U32 R9, RZ, RZ, R166 ;  /* 0x000000ffff09b224 */ /* 0x000fe200078e00a6 */
[----:B------:R2:W-:Y:S01]  /*4290*/  @P3 STS.128 [R235+0x11800], RZ ;  /* 0x011800ffeb003388 */ /* 0x0005e20000000c00 */
[----:B------:R-:W-:Y:S02]  /*42a0*/  @!P3 IMAD.MOV.U32 R10, RZ, RZ, c[0x0][0x1a4] ;  /* 0x00006900ff0ab624 */ /* 0x000fe400078e00ff */
[----:B------:R-:W-:Y:S01]  /*42b0*/  @!P3 IMAD.WIDE.U32 R14, R14, 0x60, R8 ;  /* 0x000000600e0eb825 */ /* 0x000fe200078e0008 */
[-C--:B------:R-:W-:Y:S02]  /*42c0*/  @!P2 MOV R8, R167.reuse ;  /* 0x000000a70008a202 */ /* 0x080fe40000000f00 */
[----:B------:R-:W-:Y:S01]  /*42d0*/  @!P1 MOV R18, R167 ;  /* 0x000000a700129202 */ /* 0x000fe20000000f00 */
[----:B------:R-:W-:Y:S02]  /*42e0*/  @!P2 IMAD.MOV.U32 R9, RZ, RZ, R166 ;  /* 0x000000ffff09a224 */ /* 0x000fe400078e00a6 */
[----:B------:R-:W-:-:S02]  /*42f0*/  @!P3 IMAD R10, R10, 0x60, RZ ;  /* 0x000000600a0ab824 */ /* 0x000fc400078e02ff */
[----:B------:R-:W-:Y:S01]  /*4300*/  @!P2 IMAD.WIDE.U32 R12, R12, 0x60, R8 ;  /* 0x000000600c0ca825 */ /* 0x000fe200078e0008 */
[----:B------:R-:W-:Y:S02]  /*4310*/  @!P2 MOV R9, c[0x0][0x1a4] ;  /* 0x000069000009aa02 */ /* 0x000fe40000000f00 */
[----:B------:R-:W-:Y:S01]  /*4320*/  @!P3 IADD3 R11, R15, R10, RZ ;  /* 0x0000000a0f0bb210 */ /* 0x000fe20007ffe0ff */
[----:B------:R-:W-:Y:S01]  /*4330*/  @!P1 IMAD.MOV.U32 R8, RZ, RZ, c[0x0][0x1a4] ;  /* 0x00006900ff089624 */ /* 0x000fe200078e00ff */
[----:B------:R-:W-:Y:S01]  /*4340*/  @!P3 MOV R10, R14 ;  /* 0x0000000e000ab202 */ /* 0x000fe20000000f00 */
[----:B------:R-:W-:Y:S02]  /*4350*/  @!P1 IMAD.MOV.U32 R19, RZ, RZ, R166 ;  /* 0x000000ffff139224 */ /* 0x000fe400078e00a6 */
[----:B------:R-:W-:Y:S02]  /*4360*/  @!P2 IMAD R9, R9, 0x60, RZ ;  /* 0x000000600909a824 */ /* 0x000fe400078e02ff */
[----:B------:R-:W-:Y:S01]  /*4370*/  @!P1 IMAD.WIDE.U32 R18, R7, 0x60, R18 ;  /* 0x0000006007129825 */ /* 0x000fe200078e0012 */
[----:B------:R-:W-:Y:S01]  /*4380*/  @!PT LDS RZ, [RZ] ;  /* 0x00000000fffff984 */ /* 0x000fe20000000800 */
[----:B------:R-:W-:Y:S01]  /*4390*/  @!PT LDS RZ, [RZ] ;  /* 0x00000000fffff984 */ /* 0x000fe20000000800 */
[----:B------:R-:W-:Y:S01]  /*43a0*/  @!PT LDS RZ, [RZ] ;  /* 0x00000000fffff984 */ /* 0x000fe20000000800 */
[----:B------:R2:W-:Y:S02]  /*43b0*/  @!P3 LDGSTS.E.BYPASS.LTC128B.128 [R235+0x11800], [R10.64] ;  /* 0x118000000aebbfae */ /* 0x0005e4000b901d62 */
[----:B------:R-:W-:Y:S01]  /*43c0*/  @!P2 IADD3 R13, R13, R9, RZ ;  /* 0x000000090d0da210 */ /* 0x000fe20007ffe0ff */
[----:B------:R-:W-:Y:S01]  /*43d0*/  @!P1 IMAD R8, R8, 0x60, RZ ;  /* 0x0000006008089824 */ /* 0x000fe200078e02ff */
[----:B------:R2:W-:Y:S03]  /*43e0*/  @P2 STS.128 [R235+0x13800], RZ ;  /* 0x013800ffeb002388 */ /* 0x0005e60000000c00 */
[----:B------:R-:W-:Y:S01]  /*43f0*/  @!P1 IMAD.IADD R9, R19, 0x1, R8 ;  /* 0x0000000113099824 */ /* 0x000fe200078e0208 */
[----:B------:R-:W-:Y:S01]  /*4400*/  @!P1 MOV R8, R18 ;  /* 0x0000001200089202 */ /* 0x000fe20000000f00 */
        /* <DEDUP_REMOVED lines=11> */
[----:B------:R-:W-:Y:S01]  /*44c0*/  MOV R7, UR6 ;  /* 0x0000000600077c02 */ /* 0x000fe20008000f00 */
[----:B------:R-:W-:Y:S01]  /*44d0*/  ULDC UR4, c[0x0][0x1a4] ;  /* 0x0000690000047ab9 */ /* 0x000fe20000000800 */
[----:B--2---:R-:W-:Y:S01]  /*44e0*/  MOV R8, R167 ;  /* 0x000000a700087202 */ /* 0x004fe20000000f00 */
[----:B------:R-:W-:Y:S01]  /*44f0*/  UIMAD UR4, UR4, 0x60, URZ ;  /* 0x00000060040478a4 */ /* 0x000fe2000f8e023f */
[----:B------:R-:W-:-:S05]  /*4500*/  MOV R9, R166 ;  /* 0x000000a600097202 */ /* 0x000fca0000000f00 */
[----:B------:R-:W-:-:S05]  /*4510*/  IMAD.WIDE.U32 R8, R7, 0x60, R8 ;  /* 0x0000006007087825 */ /* 0x000fca00078e0008 */
[----:B------:R-:W-:-:S05]  /*4520*/  IADD3 R9, R9, UR4, RZ ;  /* 0x0000000409097c10 */ /* 0x000fca000fffe0ff */
[----:B------:R-:W-:Y:S01]  /*4530*/  @!PT LDS RZ, [RZ] ;  /* 0x00000000fffff984 */ /* 0x000fe20000000800 */
[----:B------:R-:W-:Y:S01]  /*4540*/  @!PT LDS RZ, [RZ] ;  /* 0x00000000fffff984 */ /* 0x000fe20000000800 */
[----:B------:R-:W-:Y:S01]  /*4550*/  @!PT LDS RZ, [RZ] ;  /* 0x00000000fffff984 */ /* 0x000fe20000000800 */
[----:B------:R2:W-:Y:S02]  /*4560*/  LDGSTS.E.BYPASS.LTC128B.128 [R235+0x17800], [R8.64+0x180] ;  /* 0x1780018008eb7fae */ /* 0x0005e4000b901d62 */
.L_x_2301:
[----:B------:R-:W-:Y:S05]  /*4570*/  BSYNC B0 ;  /* 0x0000000000007941 */ /* 0x000fea0003800000 */
.L_x_2300:
[C---:B------:R-:W-:Y:S01]  /*4580*/  IMAD.SHL.U32 R7, R3.reuse, 0x40, RZ ;  /* 0x0000004003077824 */ /* 0x040fe200078e00ff */
[----:B------:R-:W-:Y:S01]  /*4590*/  R2P PR, R3, 0x6 ;  /* 0x0000000603007804 */ /* 0x000fe20000000000 */
[----:B------:R-:W-:Y:S01]  /*45a0*/  IMAD.SHL.U32 R16, R16, 0x8, RZ ;  /* 0x0000000810107824 */ /* 0x000fe200078e00ff */
[----:B------:R-:W0:Y:S01]  /*45b0*/  LDGDEPBAR ;  /* 0x00000000000079af */ /* 0x000e220000000000 */
[C---:B------:R-:W-:Y:S01]  /*45c0*/  IMAD R230, R6.reuse, 0x400, R4 ;  /* 0x0000040006e67824 */ /* 0x040fe200078e0204 */
[----:B------:R-:W-:Y:S01]  /*45d0*/  LOP3.LUT R7, R7, 0x1c0, RZ, 0xc0, !PT ;  /* 0x000001c007077812 */ /* 0x000fe200078ec0ff */
[----:B------:R-:W-:Y:S01]  /*45e0*/  UISETP.GT.AND UP0, UPT, UR29, UR21, UPT ;  /* 0x000000151d00728c */ /* 0x000fe2000bf04270 */
[----:B------:R-:W-:Y:S01]  /*45f0*/  LEA R6, R6, UR12, 0x4 ;  /* 0x0000000c06067c11 */ /* 0x000fe2000f8e20ff */
[----:B------:R-:W-:Y:S01]  /*4600*/  IMAD.SHL.U32 R230, R230, 0x2, RZ ;  /* 0x00000002e6e67824 */ /* 0x000fe200078e00ff */
[----:B------:R-:W-:Y:S01]  /*4610*/  LOP3.LUT R16, R7, 0x8, R16, 0xf8, !PT ;  /* 0x0000000807107812 */ /* 0x000fe200078ef810 */
[----:B------:R-:W-:Y:S01]  /*4620*/  UIADD3 UR7, UR13, 0x1, -UR30 ;  /* 0x000000010d077890 */ /* 0x000fe2000fffe81e */
[----:B------:R-:W-:Y:S01]  /*4630*/  SHF.R.U32.HI R7, RZ, 0x3, R7 ;  /* 0x00000003ff077819 */ /* 0x000fe20000011607 */
[--C-:B------:R-:W-:Y:S01]  /*4640*/  IMAD R228, R2, 0x2, R230.reuse ;  /* 0x0000000202e47824 */ /* 0x100fe200078e02e6 */
[----:B------:R-:W-:Y:S01]  /*4650*/  LDSM.16.M88.4 R56, [R230] ;  /* 0x00000000e638783b */ /* 0x000fe20000000200 */
[----:B------:R-:W-:Y:S01]  /*4660*/  IMAD R226, R0, 0x2, R230 ;  /* 0x0000000200e27824 */ /* 0x000fe200078e02e6 */
[----:B------:R-:W-:Y:S01]  /*4670*/  LOP3.LUT R7, R16, R7, RZ, 0x3c, !PT ;  /* 0x0000000710077212 */ /* 0x000fe200078e3cff */
[----:B------:R-:W-:Y:S01]  /*4680*/  IMAD R225, R0, 0x2, R228 ;  /* 0x0000000200e17824 */ /* 0x000fe200078e02e4 */
[----:B--2---:R-:W-:Y:S01]  /*4690*/  LDSM.16.M88.4 R16, [R228] ;  /* 0x00000000e410783b */ /* 0x004fe20000000200 */
[----:B------:R-:W-:Y:S01]  /*46a0*/  ULDC UR5, c[0x0][0x2e4] ;  /* 0x0000b90000057ab9 */ /* 0x000fe20000000800 */
[----:B------:R-:W-:Y:S01]  /*46b0*/  PLOP3.LUT P6, PT, PT, PT, UP0, 0x80, 0x0 ;  /* 0x000000000000781c */ /* 0x000fe20003fcf008 */
[----:B------:R-:W-:Y:S01]  /*46c0*/  IMAD R229, R229, 0x200, R7 ;  /* 0x00000200e5e57824 */ /* 0x000fe200078e0207 */
[----:B------:R-:W-:Y:S01]  /*46d0*/  LDSM.16.M88.4 R8, [R226] ;  /* 0x00000000e208783b */ /* 0x000fe20000000200 */
[----:B------:R-:W-:Y:S01]  /*46e0*/  ULDC UR4, c[0x0][0x2e8] ;  /* 0x0000ba0000047ab9 */ /* 0x000fe20000000800 */
[----:B------:R-:W-:Y:S01]  /*46f0*/  IMAD.IADD R5, R6, 0x1, R5 ;  /* 0x0000000106057824 */ /* 0x000fe200078e0205 */
[----:B------:R-:W-:Y:S01]  /*4700*/  UIADD3 UR5, UR13, -UR5, -UR30 ;  /* 0x800000050d057290 */ /* 0x000fe2000fffe81e */
[----:B------:R-:W-:Y:S01]  /*4710*/  IMAD.SHL.U32 R229, R229, 0x2, RZ ;  /* 0x00000002e5e57824 */ /* 0x000fe200078e00ff */
[----:B------:R-:W-:Y:S01]  /*4720*/  LDSM.16.M88.4 R80, [R228+0x2000] ;  /* 0x00200000e450783b */ /* 0x000fe20000000200 */
[----:B------:R-:W-:-:S03]  /*4730*/  UIADD3 UR4, UR7, UR4, URZ ;  /* 0x0000000407047290 */ /* 0x000fc6000fffe03f */
[----:B------:R-:W2:Y:S01]  /*4740*/  LDSM.16.M88.4 R20, [R229+0x8800] ;  /* 0x00880000e514783b */ /* 0x000ea20000000200 */
[C---:B------:R-:W-:Y:S02]  /*4750*/  IADD3 R3, R229.reuse, 0x8000, RZ ;  /* 0x00008000e5037810 */ /* 0x040fe40007ffe0ff */
[----:B------:R-:W-:Y:S01]  /*4760*/  IADD3 R227, R229, 0x8020, RZ ;  /* 0x00008020e5e37810 */ /* 0x000fe20007ffe0ff */
[----:B------:R-:W5:Y:S01]  /*4770*/  LDSM.16.M88.4 R64, [R229+0x9000] ;  /* 0x00900000e540783b */ /* 0x000f620000000200 */
[----:B------:R-:W-:Y:S01]  /*4780*/  @P1 IADD3 R227, R3, -0x20, RZ ;  /* 0xffffffe003e31810 */ /* 0x000fe20007ffe0ff */
[----:B------:R-:W-:Y:S01]  /*4790*/  IMAD.MOV.U32 R3, RZ, RZ, 0x40 ;  /* 0x00000040ff037424 */ /* 0x000fe200078e00ff */
[C---:B------:R-:W-:Y:S01]  /*47a0*/  IADD3 R241, R5.reuse, UR5, RZ ;  /* 0x0000000505f17c10 */ /* 0x040fe2000fffe0ff */
[----:B-1----:R-:W1:Y:S01]  /*47b0*/  LDSM.16.M88.4 R28, [R229+0x8000] ;  /* 0x00800000e51c783b */ /* 0x002e620000000200 */
[----:B------:R-:W-:Y:S02]  /*47c0*/  IADD3 R240, R5, UR4, RZ ;  /* 0x0000000405f07c10 */ /* 0x000fe4000fffe0ff */
[----:B------:R-:W-:Y:S01]  /*47d0*/  SEL R3, R3, 0xffffffc0, !P2 ;  /* 0xffffffc003037807 */ /* 0x000fe20005000000 */
[----:B------:R-:W3:Y:S01]  /*47e0*/  LDSM.16.M88.4 R52, [R229+0x9800] ;  /* 0x00980000e534783b */ /* 0x000ee20000000200 */
[----:B------:R-:W-:-:S02]  /*47f0*/  IADD3 R5, R5, 0x8, RZ ;  /* 0x0000000805057810 */ /* 0x000fc40007ffe0ff */
[----:B------:R-:W-:Y:S01]  /*4800*/  IMNMX R241, RZ, R241, !PT ;  /* 0x000000f1fff17217 */ /* 0x000fe20007800200 */
[----:B------:R-:W4:Y:S01]  /*4810*/  LDSM.16.M88.4 R40, [R227+0x800] ;  /* 0x00080000e328783b */ /* 0x000f220000000200 */
[----:B------:R-:W-:Y:S01]  /*4820*/  IMAD.IADD R223, R229, 0x1, R3 ;  /* 0x00000001e5df7824 */ /* 0x000fe200078e0203 */
[----:B------:R-:W-:Y:S01]  /*4830*/  IADD3 R239, R5, UR5, RZ ;  /* 0x0000000505ef7c10 */ /* 0x000fe2000fffe0ff */
[----:B------:R-:W-:Y:S01]  /*4840*/  IMAD.IADD R216, R3, 0x1, R227 ;  /* 0x0000000103d87824 */ /* 0x000fe200078e02e3 */
[----:B------:R-:W1:Y:S01]  /*4850*/  LDSM.16.M88.4 R36, [R227+0x1000] ;  /* 0x00100000e324783b */ /* 0x000e620000000200 */
[----:B------:R-:W-:Y:S02]  /*4860*/  IADD3 R238, R5, UR4, RZ ;  /* 0x0000000405ee7c10 */ /* 0x000fe4000fffe0ff */
[----:B------:R-:W-:Y:S01]  /*4870*/  IMNMX R240, R240, UR13, PT ;  /* 0x0000000df0f07c17 */ /* 0x000fe2000b800200 */
[----:B------:R-:W1:Y:S01]  /*4880*/  LDSM.16.M88.4 R48, [R227] ;  /* 0x00000000e330783b */ /* 0x000e620000000200 */
[----:B------:R-:W-:-:S02]  /*4890*/  IMNMX R239, RZ, R239, !PT ;  /* 0x000000efffef7217 */ /* 0x000fc40007800200 */
[----:B------:R-:W-:Y:S01]  /*48a0*/  IMNMX R238, R238, UR13, PT ;  /* 0x0000000deeee7c17 */ /* 0x000fe2000b800200 */
[----:B------:R-:W1:Y:S01]  /*48b0*/  LDSM.16.M88.4 R44, [R227+0x1800] ;  /* 0x00180000e32c783b */ /* 0x000e620000000200 */
[C---:B------:R-:W-:Y:S02]  /*48c0*/  IADD3 R219, R227.reuse, 0x800, RZ ;  /* 0x00000800e3db7810 */ /* 0x040fe40007ffe0ff */
[C---:B------:R-:W-:Y:S01]  /*48d0*/  IADD3 R218, R227.reuse, 0x1000, RZ ;  /* 0x00001000e3da7810 */ /* 0x040fe20007ffe0ff */
[----:B------:R-:W1:Y:S01]  /*48e0*/  LDSM.16.M88.4 R12, [R223+0x8000] ;  /* 0x00800000df0c783b */ /* 0x000e620000000200 */
[C---:B------:R-:W-:Y:S02]  /*48f0*/  IADD3 R217, R227.reuse, 0x1800, RZ ;  /* 0x00001800e3d97810 */ /* 0x040fe40007ffe0ff */
[C---:B------:R-:W-:Y:S01]  /*4900*/  IADD3 R215, R227.reuse, 0x2000, RZ ;  /* 0x00002000e3d77810 */ /* 0x040fe20007ffe0ff */
[----:B------:R-:W-:Y:S01]  /*4910*/  LDSM.16.M88.4 R76, [R227+0x3000] ;  /* 0x00300000e34c783b */ /* 0x000fe20000000200 */
[----:B------:R-:W-:-:S02]  /*4920*/  IADD3 R214, R227, 0x2800, RZ ;  /* 0x00002800e3d67810 */ /* 0x000fc40007ffe0ff */
[C---:B------:R-:W-:Y:S01]  /*4930*/  IADD3 R213, R227.reuse, 0x3000, RZ ;  /* 0x00003000e3d57810 */ /* 0x040fe20007ffe0ff */
[C---:B--2---:R-:W-:Y:S01]  /*4940*/  HMMA.16816.F32.BF16 R24, R56.reuse, R20, RZ ;  /* 0x000000143818723c */ /* 0x044fe200000418ff */
[----:B------:R-:W-:Y:S01]  /*4950*/  LDSM.16.M88.4 R72, [R227+0x3800] ;  /* 0x00380000e348783b */ /* 0x000fe20000000200 */
[C---:B------:R-:W-:Y:S02]  /*4960*/  IADD3 R212, R227.reuse, 0x3800, RZ ;  /* 0x00003800e3d47810 */ /* 0x040fe40007ffe0ff */
[C---:B------:R-:W-:Y:S02]  /*4970*/  IADD3 R211, R227.reuse, 0x4000, RZ ;  /* 0x00004000e3d37810 */ /* 0x040fe40007ffe0ff */
[C---:B------:R-:W-:Y:S02]  /*4980*/  IADD3 R210, R227.reuse, 0x4800, RZ ;  /* 0x00004800e3d27810 */ /* 0x040fe40007ffe0ff */
[----:B------:R-:W-:Y:S01]  /*4990*/  HMMA.16816.F32.BF16 R20, R56, R22, RZ ;  /* 0x000000163814723c */ /* 0x000fe200000418ff */
[----:B------:R-:W-:-:S02]  /*49a0*/  IADD3 R209, R227, 0x5000, RZ ;  /* 0x00005000e3d17810 */ /* 0x000fc40007ffe0ff */
[C---:B------:R-:W-:Y:S02]  /*49b0*/  IADD3 R208, R227.reuse, 0x5800, RZ ;  /* 0x00005800e3d07810 */ /* 0x040fe40007ffe0ff */
[C---:B------:R-:W-:Y:S02]  /*49c0*/  IADD3 R207, R227.reuse, 0x6000, RZ ;  /* 0x00006000e3cf7810 */ /* 0x040fe40007ffe0ff */
[C---:B------:R-:W-:Y:S01]  /*49d0*/  IADD3 R206, R227.reuse, 0x6800, RZ ;  /* 0x00006800e3ce7810 */ /* 0x040fe20007ffe0ff */
[----:B-----5:R-:W-:Y:S01]  /*49e0*/  HMMA.16816.F32.BF16 R68, R56, R64, RZ ;  /* 0x000000403844723c */ /* 0x020fe200000418ff */
[C---:B------:R-:W-:Y:S02]  /*49f0*/  IADD3 R205, R227.reuse, 0x7000, RZ ;  /* 0x00007000e3cd7810 */ /* 0x040fe40007ffe0ff */
[----:B------:R-:W-:-:S05]  /*4a00*/  IADD3 R204, R227, 0x7800, RZ ;  /* 0x00007800e3cc7810 */ /* 0x000fca0007ffe0ff */
[C---:B------:R-:W-:Y:S08]  /*4a10*/  HMMA.16816.F32.BF16 R64, R56.reuse, R66, RZ ;  /* 0x000000423840723c */ /* 0x040ff000000418ff */
[C---:B-1----:R-:W-:Y:S08]  /*4a20*/  HMMA.16816.F32.BF16 R32, R56.reuse, R28, RZ ;  /* 0x0000001c3820723c */ /* 0x042ff000000418ff */
[C---:B------:R-:W-:Y:S08]  /*4a30*/  HMMA.16816.F32.BF16 R28, R56.reuse, R30, RZ ;  /* 0x0000001e381c723c */ /* 0x040ff000000418ff */
[C---:B---3--:R-:W-:Y:S08]  /*4a40*/  HMMA.16816.F32.BF16 R60, R56.reuse, R52, RZ ;  /* 0x00000034383c723c */ /* 0x048ff000000418ff */
[----:B------:R-:W-:Y:S01]  /*4a50*/  HMMA.16816.F32.BF16 R56, R56, R54, RZ ;  /* 0x000000363838723c */ /* 0x000fe200000418ff */
[----:B------:R-:W-:Y:S07]  /*4a60*/  LDSM.16.M88.4 R52, [R226+0x2000] ;  /* 0x00200000e234783b */ /* 0x000fee0000000200 */
[C---:B----4-:R-:W-:Y:S08]  /*4a70*/  HMMA.16816.F32.BF16 R24, R16.reuse, R40, R24 ;  /* 0x000000281018723c */ /* 0x050ff00000041818 */
[C---:B------:R-:W-:Y:S01]  /*4a80*/  HMMA.16816.F32.BF16 R20, R16.reuse, R42, R20 ;  /* 0x0000002a1014723c */ /* 0x040fe20000041814 */
[----:B------:R-:W1:Y:S07]  /*4a90*/  LDSM.16.M88.4 R40, [R223+0x8800] ;  /* 0x00880000df28783b */ /* 0x000e6e0000000200 */
[C---:B------:R-:W-:Y:S08]  /*4aa0*/  HMMA.16816.F32.BF16 R68, R16.reuse, R36, R68 ;  /* 0x000000241044723c */ /* 0x040ff00000041844 */
[C---:B------:R-:W-:Y:S01]  /*4ab0*/  HMMA.16816.F32.BF16 R64, R16.reuse, R38, R64 ;  /* 0x000000261040723c */ /* 0x040fe20000041840 */
[----:B------:R-:W2:Y:S07]  /*4ac0*/  LDSM.16.M88.4 R36, [R223+0x9000] ;  /* 0x00900000df24783b */ /* 0x000eae0000000200 */
[C---:B------:R-:W-:Y:S08]  /*4ad0*/  HMMA.16816.F32.BF16 R32, R16.reuse, R48, R32 ;  /* 0x000000301020723c */ /* 0x040ff00000041820 */
[C---:B------:R-:W-:Y:S01]  /*4ae0*/  HMMA.16816.F32.BF16 R28, R16.reuse, R50, R28 ;  /* 0x00000032101c723c */ /* 0x040fe2000004181c */
[----:B------:R-:W-:Y:S07]  /*4af0*/  LDSM.16.M88.4 R48, [R216+0x1800] ;  /* 0x00180000d830783b */ /* 0x000fee0000000200 */
[C---:B------:R-:W-:Y:S08]  /*4b00*/  HMMA.16816.F32.BF16 R60, R16.reuse, R44, R60 ;  /* 0x0000002c103c723c */ /* 0x040ff0000004183c */
[----:B------:R-:W-:Y:S01]  /*4b10*/  HMMA.16816.F32.BF16 R56, R16, R46, R56 ;  /* 0x0000002e1038723c */ /* 0x000fe20000041838 */
[----:B------:R-:W3:Y:S04]  /*4b20*/  LDSM.16.M88.4 R16, [R223+0x9800] ;  /* 0x00980000df10783b */ /* 0x000ee80000000200 */
[----:B------:R-:W-:Y:S03]  /*4b30*/  LDSM.16.M88.4 R44, [R216] ;  /* 0x00000000d82c783b */ /* 0x000fe60000000200 */
[C---:B------:R-:W-:Y:S08]  /*4b40*/  HMMA.16816.F32.BF16 R32, R8.reuse, R12, R32 ;  /* 0x0000000c0820723c */ /* 0x040ff00000041820 */
[C---:B------:R-:W-:Y:S01]  /*4b50*/  HMMA.16816.F32.BF16 R28, R8.reuse, R14, R28 ;  /* 0x0000000e081c723c */ /* 0x040fe2000004181c */
[----:B------:R-:W4:Y:S07]  /*4b60*/  LDSM.16.M88.4 R12, [R225] ;  /* 0x00000000e10c783b */ /* 0x000f2e0000000200 */
[C---:B-1----:R-:W-:Y:S08]  /*4b70*/  HMMA.16816.F32.BF16 R24, R8.reuse, R40, R24 ;  /* 0x000000280818723c */ /* 0x042ff00000041818 */
[C---:B------:R-:W-:Y:S01]  /*4b80*/  HMMA.16816.F32.BF16 R20, R8.reuse, R42, R20 ;  /* 0x0000002a0814723c */ /* 0x040fe20000041814 */
[----:B------:R-:W1:Y:S07]  /*4b90*/  LDSM.16.M88.4 R40, [R216+0x800] ;  /* 0x00080000d828783b */ /* 0x000e6e0000000200 */
[C---:B--2---:R-:W-:Y:S08]  /*4ba0*/  HMMA.16816.F32.BF16 R68, R8.reuse, R36, R68 ;  /* 0x000000240844723c */ /* 0x044ff00000041844 */
[C---:B------:R-:W-:Y:S01]  /*4bb0*/  HMMA.16816.F32.BF16 R64, R8.reuse, R38, R64 ;  /* 0x000000260840723c */ /* 0x040fe20000041840 */
[----:B------:R-:W2:Y:S07]  /*4bc0*/  LDSM.16.M88.4 R36, [R216+0x1000] ;  /* 0x00100000d824783b */ /* 0x000eae0000000200 */
[C---:B---3--:R-:W-:Y:S08]  /*4bd0*/  HMMA.16816.F32.BF16 R60, R8.reuse, R16, R60 ;  /* 0x00000010083c723c */ /* 0x048ff0000004183c */
[----:B------:R-:W-:Y:S01]  /*4be0*/  HMMA.16816.F32.BF16 R56, R8, R18, R56 ;  /* 0x000000120838723c */ /* 0x000fe20000041838 */
[----:B------:R-:W-:Y:S04]  /*4bf0*/  LDSM.16.M88.4 R16, [R230+0x2000] ;  /* 0x00200000e610783b */ /* 0x000fe80000000200 */
[----:B------:R-:W3:Y:S03]  /*4c00*/  LDSM.16.M88.4 R8, [R229+0xa000] ;  /* 0x00a00000e508783b */ /* 0x000ee60000000200 */
[C---:B----4-:R-:W-:Y:S08]  /*4c10*/  HMMA.16816.F32.BF16 R32, R12.reuse, R44, R32 ;  /* 0x0000002c0c20723c */ /* 0x050ff00000041820 */
[C---:B------:R-:W-:Y:S01]  /*4c20*/  HMMA.16816.F32.BF16 R28, R12.reuse, R46, R28 ;  /* 0x0000002e0c1c723c */ /* 0x040fe2000004181c */
[----:B------:R-:W4:Y:S07]  /*4c30*/  LDSM.16.M88.4 R44, [R229+0xa800] ;  /* 0x00a80000e52c783b */ /* 0x000f2e0000000200 */
[C---:B-1----:R-:W-:Y:S08]  /*4c40*/  HMMA.16816.F32.BF16 R24, R12.reuse, R40, R24 ;  /* 0x000000280c18723c */ /* 0x042ff00000041818 */
[C---:B------:R-:W-:Y:S01]  /*4c50*/  HMMA.16816.F32.BF16 R20, R12.reuse, R42, R20 ;  /* 0x0000002a0c14723c */ /* 0x040fe20000041814 */
[----:B------:R-:W1:Y:S07]  /*4c60*/  LDSM.16.M88.4 R40, [R229+0xb000] ;  /* 0x00b00000e528783b */ /* 0x000e6e0000000200 */
[C---:B--2---:R-:W-:Y:S08]  /*4c70*/  HMMA.16816.F32.BF16 R68, R12.reuse, R36, R68 ;  /* 0x000000240c44723c */ /* 0x044ff00000041844 */
        /* <DEDUP_REMOVED lines=21> */
[----:B------:R-:W5:Y:S03]  /*4dd0*/  LDSM.16.M88.4 R36, [R223+0xb800] ;  /* 0x00b80000df24783b */ /* 0x000f660000000200 */
[C---:B---3--:R-:W-:Y:S08]  /*4de0*/  HMMA.16816.F32.BF16 R24, R80.reuse, R8, R24 ;  /* 0x000000085018723c */ /* 0x048ff00000041818 */
[C---:B------:R-:W-:Y:S01]  /*4df0*/  HMMA.16816.F32.BF16 R20, R80.reuse, R10, R20 ;  /* 0x0000000a5014723c */ /* 0x040fe20000041814 */
[----:B------:R-:W3:Y:S07]  /*4e00*/  LDSM.16.M88.4 R8, [R216+0x2800] ;  /* 0x00280000d808783b */ /* 0x000eee0000000200 */
[C---:B------:R-:W-:Y:S08]  /*4e10*/  HMMA.16816.F32.BF16 R68, R80.reuse, R76, R68 ;  /* 0x0000004c5044723c */ /* 0x040ff00000041844 */
[----:B------:R-:W-:Y:S01]  /*4e20*/  HMMA.16816.F32.BF16 R64, R80, R78, R64 ;  /* 0x0000004e5040723c */ /* 0x000fe20000041840 */
[----:B------:R-:W-:Y:S07]  /*4e30*/  LDSM.16.M88.4 R76, [R226+0x6000] ;  /* 0x00600000e24c783b */ /* 0x000fee0000000200 */
[C---:B------:R-:W-:Y:S08]  /*4e40*/  HMMA.16816.F32.BF16 R32, R52.reuse, R48, R32 ;  /* 0x000000303420723c */ /* 0x040ff00000041820 */
[----:B------:R-:W-:Y:S01]  /*4e50*/  HMMA.16816.F32.BF16 R28, R52, R50, R28 ;  /* 0x00000032341c723c */ /* 0x000fe2000004181c */
[----:B------:R-:W2:Y:S07]  /*4e60*/  LDSM.16.M88.4 R48, [R216+0x3000] ;  /* 0x00300000d830783b */ /* 0x000eae0000000200 */
[C---:B------:R-:W-:Y:S08]  /*4e70*/  HMMA.16816.F32.BF16 R60, R80.reuse, R72, R60 ;  /* 0x00000048503c723c */ /* 0x040ff0000004183c */
[----:B------:R-:W-:Y:S08]  /*4e80*/  HMMA.16816.F32.BF16 R56, R80, R74, R56 ;  /* 0x0000004a5038723c */ /* 0x000ff00000041838 */
[C---:B----4-:R-:W-:Y:S08]  /*4e90*/  HMMA.16816.F32.BF16 R24, R52.reuse, R44, R24 ;  /* 0x0000002c3418723c */ /* 0x050ff00000041818 */
[C---:B------:R-:W-:Y:S01]  /*4ea0*/  HMMA.16816.F32.BF16 R20, R52.reuse, R46, R20 ;  /* 0x0000002e3414723c */ /* 0x040fe20000041814 */
[----:B------:R-:W4:Y:S07]  /*4eb0*/  LDSM.16.M88.4 R44, [R216+0x3800] ;  /* 0x00380000d82c783b */ /* 0x000f2e0000000200 */
[C---:B-1----:R-:W-:Y:S08]  /*4ec0*/  HMMA.16816.F32.BF16 R68, R52.reuse, R40, R68 ;  /* 0x000000283444723c */ /* 0x042ff00000041844 */
[----:B------:R-:W-:Y:S01]  /*4ed0*/  HMMA.16816.F32.BF16 R64, R52, R42, R64 ;  /* 0x0000002a3440723c */ /* 0x000fe20000041840 */
[----:B------:R-:W-:Y:S07]  /*4ee0*/  LDSM.16.M88.4 R40, [R230+0x4000] ;  /* 0x00400000e628783b */ /* 0x000fee0000000200 */
[C---:B--2---:R-:W-:Y:S08]  /*4ef0*/  HMMA.16816.F32.BF16 R32, R16.reuse, R12, R32 ;  /* 0x0000000c1020723c */ /* 0x044ff00000041820 */
[----:B------:R-:W-:Y:S01]  /*4f00*/  HMMA.16816.F32.BF16 R28, R16, R14, R28 ;  /* 0x0000000e101c723c */ /* 0x000fe2000004181c */
[----:B------:R-:W1:Y:S07]  /*4f10*/  LDSM.16.M88.4 R12, [R229+0xc800] ;  /* 0x00c80000e50c783b */ /* 0x000e6e0000000200 */
[C---:B-----5:R-:W-:Y:S08]  /*4f20*/  HMMA.16816.F32.BF16 R60, R52.reuse, R36, R60 ;  /* 0x00000024343c723c */ /* 0x060ff0000004183c */
[----:B------:R-:W-:Y:S01]  /*4f30*/  HMMA.16816.F32.BF16 R56, R52, R38, R56 ;  /* 0x000000263438723c */ /* 0x000fe20000041838 */
[----:B------:R-:W2:Y:S04]  /*4f40*/  LDSM.16.M88.4 R36, [R229+0xc000] ;  /* 0x00c00000e524783b */ /* 0x000ea80000000200 */
[----:B------:R-:W-:Y:S03]  /*4f50*/  LDSM.16.M88.4 R52, [R227+0x4000] ;  /* 0x00400000e334783b */ /* 0x000fe60000000200 */
[C---:B---3--:R-:W-:Y:S08]  /*4f60*/  HMMA.16816.F32.BF16 R24, R16.reuse, R8, R24 ;  /* 0x000000081018723c */ /* 0x048ff00000041818 */
[C---:B------:R-:W-:Y:S01]  /*4f70*/  HMMA.16816.F32.BF16 R20, R16.reuse, R10, R20 ;  /* 0x0000000a1014723c */ /* 0x040fe20000041814 */
[----:B------:R-:W3:Y:S07]  /*4f80*/  LDSM.16.M88.4 R8, [R229+0xd000] ;  /* 0x00d00000e508783b */ /* 0x000eee0000000200 */
[C---:B------:R-:W-:Y:S08]  /*4f90*/  HMMA.16816.F32.BF16 R68, R16.reuse, R48, R68 ;  /* 0x000000301044723c */ /* 0x040ff00000041844 */
[C---:B------:R-:W-:Y:S01]  /*4fa0*/  HMMA.16816.F32.BF16 R64, R16.reuse, R50, R64 ;  /* 0x000000321040723c */ /* 0x040fe20000041840 */
[----:B------:R-:W5:Y:S07]  /*4fb0*/  LDSM.16.M88.4 R48, [R229+0xd800] ;  /* 0x00d80000e530783b */ /* 0x000f6e0000000200 */
[C---:B----4-:R-:W-:Y:S01]  /*4fc0*/  HMMA.16816.F32.BF16 R72, R16.reuse, R44, R60 ;  /* 0x0000002c1048723c */ /* 0x050fe2000004183c */
[----:B------:R-:W4:Y:S07]  /*4fd0*/  LDSM.16.M88.4 R60, [R228+0x4000] ;  /* 0x00400000e43c783b */ /* 0x000f2e0000000200 */
[----:B------:R-:W-:Y:S01]  /*4fe0*/  HMMA.16816.F32.BF16 R56, R16, R46, R56 ;  /* 0x0000002e1038723c */ /* 0x000fe20000041838 */
[----:B------:R-:W4:Y:S04]  /*4ff0*/  LDSM.16.M88.4 R16, [R227+0x4800] ;  /* 0x00480000e310783b */ /* 0x000f280000000200 */
[----:B------:R-:W-:Y:S03]  /*5000*/  LDSM.16.M88.4 R44, [R223+0xd000] ;  /* 0x00d00000df2c783b */ /* 0x000fe60000000200 */
[C---:B-1----:R-:W-:Y:S08]  /*5010*/  HMMA.16816.F32.BF16 R24, R40.reuse, R12, R24 ;  /* 0x0000000c2818723c */ /* 0x042ff00000041818 */
[C---:B------:R-:W-:Y:S01]  /*5020*/  HMMA.16816.F32.BF16 R20, R40.reuse, R14, R20 ;  /* 0x0000000e2814723c */ /* 0x040fe20000041814 */
[----:B------:R-:W1:Y:S07]  /*5030*/  LDSM.16.M88.4 R12, [R227+0x5000] ;  /* 0x00500000e30c783b */ /* 0x000e6e0000000200 */
[C---:B--2---:R-:W-:Y:S08]  /*5040*/  HMMA.16816.F32.BF16 R32, R40.reuse, R36, R32 ;  /* 0x000000242820723c */ /* 0x044ff00000041820 */
[C---:B------:R-:W-:Y:S01]  /*5050*/  HMMA.16816.F32.BF16 R28, R40.reuse, R38, R28 ;  /* 0x00000026281c723c */ /* 0x040fe2000004181c */
[----:B------:R-:W2:Y:S07]  /*5060*/  LDSM.16.M88.4 R36, [R227+0x5800] ;  /* 0x00580000e324783b */ /* 0x000eae0000000200 */
[C---:B---3--:R-:W-:Y:S08]  /*5070*/  HMMA.16816.F32.BF16 R68, R40.reuse, R8, R68 ;  /* 0x000000082844723c */ /* 0x048ff00000041844 */
[C---:B------:R-:W-:Y:S01]  /*5080*/  HMMA.16816.F32.BF16 R64, R40.reuse, R10, R64 ;  /* 0x0000000a2840723c */ /* 0x040fe20000041840 */
[----:B------:R-:W-:Y:S07]  /*5090*/  LDSM.16.M88.4 R8, [R223+0xc000] ;  /* 0x00c00000df08783b */ /* 0x000fee0000000200 */
[C---:B-----5:R-:W-:Y:S08]  /*50a0*/  HMMA.16816.F32.BF16 R72, R40.reuse, R48, R72 ;  /* 0x000000302848723c */ /* 0x060ff00000041848 */
[----:B------:R-:W-:Y:S01]  /*50b0*/  HMMA.16816.F32.BF16 R56, R40, R50, R56 ;  /* 0x000000322838723c */ /* 0x000fe20000041838 */
[----:B------:R-:W3:Y:S04]  /*50c0*/  LDSM.16.M88.4 R40, [R226+0x4000] ;  /* 0x00400000e228783b */ /* 0x000ee80000000200 */
[----:B------:R-:W5:Y:S03]  /*50d0*/  LDSM.16.M88.4 R48, [R223+0xc800] ;  /* 0x00c80000df30783b */ /* 0x000f660000000200 */
[C---:B----4-:R-:W-:Y:S08]  /*50e0*/  HMMA.16816.F32.BF16 R32, R60.reuse, R52, R32 ;  /* 0x000000343c20723c */ /* 0x050ff00000041820 */
[C---:B------:R-:W-:Y:S01]  /*50f0*/  HMMA.16816.F32.BF16 R28, R60.reuse, R54, R28 ;  /* 0x000000363c1c723c */ /* 0x040fe2000004181c */
[----:B------:R-:W4:Y:S07]  /*5100*/  LDSM.16.M88.4 R52, [R223+0xd800] ;  /* 0x00d80000df34783b */ /* 0x000f2e0000000200 */
[C---:B------:R-:W-:Y:S08]  /*5110*/  HMMA.16816.F32.BF16 R24, R60.reuse, R16, R24 ;  /* 0x000000103c18723c */ /* 0x040ff00000041818 */
[C---:B------:R-:W-:Y:S01]  /*5120*/  HMMA.16816.F32.BF16 R20, R60.reuse, R18, R20 ;  /* 0x000000123c14723c */ /* 0x040fe20000041814 */
[----:B------:R-:W-:Y:S07]  /*5130*/  LDSM.16.M88.4 R16, [R225+0x4000] ;  /* 0x00400000e110783b */ /* 0x000fee0000000200 */
[C---:B-1----:R-:W-:Y:S08]  /*5140*/  HMMA.16816.F32.BF16 R68, R60.reuse, R12, R68 ;  /* 0x0000000c3c44723c */ /* 0x042ff00000041844 */
[C---:B------:R-:W-:Y:S01]  /*5150*/  HMMA.16816.F32.BF16 R64, R60.reuse, R14, R64 ;  /* 0x0000000e3c40723c */ /* 0x040fe20000041840 */
[----:B------:R-:W1:Y:S07]  /*5160*/  LDSM.16.M88.4 R12, [R216+0x4000] ;  /* 0x00400000d80c783b */ /* 0x000e6e0000000200 */
[C---:B--2---:R-:W-:Y:S08]  /*5170*/  HMMA.16816.F32.BF16 R72, R60.reuse, R36, R72 ;  /* 0x000000243c48723c */ /* 0x044ff00000041848 */
[----:B------:R-:W-:Y:S01]  /*5180*/  HMMA.16816.F32.BF16 R56, R60, R38, R56 ;  /* 0x000000263c38723c */ /* 0x000fe20000041838 */
[----:B------:R-:W2:Y:S04]  /*5190*/  LDSM.16.M88.4 R36, [R216+0x4800] ;  /* 0x00480000d824783b */ /* 0x000ea80000000200 */
[----:B------:R-:W1:Y:S03]  /*51a0*/  LDSM.16.M88.4 R60, [R216+0x5000] ;  /* 0x00500000d83c783b */ /* 0x000e660000000200 */
[C---:B---3--:R-:W-:Y:S08]  /*51b0*/  HMMA.16816.F32.BF16 R32, R40.reuse, R8, R32 ;  /* 0x000000082820723c */ /* 0x048ff00000041820 */
[C---:B------:R-:W-:Y:S01]  /*51c0*/  HMMA.16816.F32.BF16 R28, R40.reuse, R10, R28 ;  /* 0x0000000a281c723c */ /* 0x040fe2000004181c */
[----:B------:R-:W3:Y:S07]  /*51d0*/  LDSM.16.M88.4 R8, [R216+0x5800] ;  /* 0x00580000d808783b */ /* 0x000eee0000000200 */
[C---:B-----5:R-:W-:Y:S08]  /*51e0*/  HMMA.16816.F32.BF16 R24, R40.reuse, R48, R24 ;  /* 0x000000302818723c */ /* 0x060ff00000041818 */
[C---:B------:R-:W-:Y:S01]  /*51f0*/  HMMA.16816.F32.BF16 R20, R40.reuse, R50, R20 ;  /* 0x000000322814723c */ /* 0x040fe20000041814 */
[----:B------:R-:W-:Y:S07]  /*5200*/  LDSM.16.M88.4 R48, [R230+0x6000] ;  /* 0x00600000e630783b */ /* 0x000fee0000000200 */
[C---:B------:R-:W-:Y:S08]  /*5210*/  HMMA.16816.F32.BF16 R68, R40.reuse, R44, R68 ;  /* 0x0000002c2844723c */ /* 0x040ff00000041844 */
[C---:B------:R-:W-:Y:S01]  /*5220*/  HMMA.16816.F32.BF16 R64, R40.reuse, R46, R64 ;  /* 0x0000002e2840723c */ /* 0x040fe20000041840 */
[----:B------:R-:W5:Y:S07]  /*5230*/  LDSM.16.M88.4 R44, [R229+0xe000] ;  /* 0x00e00000e52c783b */ /* 0x000f6e0000000200 */
[C---:B----4-:R-:W-:Y:S08]  /*5240*/  HMMA.16816.F32.BF16 R72, R40.reuse, R52, R72 ;  /* 0x000000342848723c */ /* 0x050ff00000041848 */
[----:B------:R-:W-:Y:S01]  /*5250*/  HMMA.16816.F32.BF16 R56, R40, R54, R56 ;  /* 0x000000362838723c */ /* 0x000fe20000041838 */
[----:B------:R-:W-:Y:S04]  /*5260*/  LDSM.16.M88.4 R40, [R229+0xf000] ;  /* 0x00f00000e528783b */ /* 0x000fe80000000200 */
[----:B------:R-:W-:Y:S03]  /*5270*/  LDSM.16.M88.4 R52, [R227+0x6800] ;  /* 0x00680000e334783b */ /* 0x000fe60000000200 */
[C---:B-1----:R-:W-:Y:S08]  /*5280*/  HMMA.16816.F32.BF16 R32, R16.reuse, R12, R32 ;  /* 0x0000000c1020723c */ /* 0x042ff00000041820 */
[C---:B------:R-:W-:Y:S01]  /*5290*/  HMMA.16816.F32.BF16 R28, R16.reuse, R14, R28 ;  /* 0x0000000e101c723c */ /* 0x040fe2000004181c */
[----:B------:R-:W1:Y:S07]  /*52a0*/  LDSM.16.M88.4 R12, [R229+0xe800] ;  /* 0x00e80000e50c783b */ /* 0x000e6e0000000200 */
[C---:B--2---:R-:W-:Y:S08]  /*52b0*/  HMMA.16816.F32.BF16 R24, R16.reuse, R36, R24 ;  /* 0x000000241018723c */ /* 0x044ff00000041818 */
[C---:B------:R-:W-:Y:S01]  /*52c0*/  HMMA.16816.F32.BF16 R20, R16.reuse, R38, R20 ;  /* 0x000000261014723c */ /* 0x040fe20000041814 */
[----:B------:R-:W2:Y:S07]  /*52d0*/  LDSM.16.M88.4 R36, [R229+0xf800] ;  /* 0x00f80000e524783b */ /* 0x000eae0000000200 */
[C---:B------:R-:W-:Y:S08]  /*52e0*/  HMMA.16816.F32.BF16 R68, R16.reuse, R60, R68 ;  /* 0x0000003c1044723c */ /* 0x040ff00000041844 */
[C---:B------:R-:W-:Y:S01]  /*52f0*/  HMMA.16816.F32.BF16 R64, R16.reuse, R62, R64 ;  /* 0x0000003e1040723c */ /* 0x040fe20000041840 */
[----:B------:R-:W-:Y:S07]  /*5300*/  LDSM.16.M88.4 R60, [R227+0x7000] ;  /* 0x00700000e33c783b */ /* 0x000fee0000000200 */
[C---:B---3--:R-:W-:Y:S08]  /*5310*/  HMMA.16816.F32.BF16 R72, R16.reuse, R8, R72 ;  /* 0x000000081048723c */ /* 0x048ff00000041848 */
[----:B------:R-:W-:Y:S01]  /*5320*/  HMMA.16816.F32.BF16 R56, R16, R10, R56 ;  /* 0x0000000a1038723c */ /* 0x000fe20000041838 */
[----:B------:R-:W-:Y:S04]  /*5330*/  LDSM.16.M88.4 R16, [R228+0x6000] ;  /* 0x00600000e410783b */ /* 0x000fe80000000200 */
[----:B------:R-:W3:Y:S03]  /*5340*/  LDSM.16.M88.4 R8, [R227+0x6000] ;  /* 0x00600000e308783b */ /* 0x000ee60000000200 */
[C---:B-----5:R-:W-:Y:S08]  /*5350*/  HMMA.16816.F32.BF16 R32, R48.reuse, R44, R32 ;  /* 0x0000002c3020723c */ /* 0x060ff00000041820 */
[C---:B------:R-:W-:Y:S01]  /*5360*/  HMMA.16816.F32.BF16 R28, R48.reuse, R46, R28 ;  /* 0x0000002e301c723c */ /* 0x040fe2000004181c */
[----:B------:R-:W4:Y:S07]  /*5370*/  LDSM.16.M88.4 R44, [R227+0x7800] ;  /* 0x00780000e32c783b */ /* 0x000f2e0000000200 */
[C---:B-1----:R-:W-:Y:S01]  /*5380*/  HMMA.16816.F32.BF16 R80, R48.reuse, R12, R24 ;  /* 0x0000000c3050723c */ /* 0x042fe20000041818 */
[----:B------:R-:W1:Y:S07]  /*5390*/  LDSM.16.M88.4 R24, [R223+0xe000] ;  /* 0x00e00000df18783b */ /* 0x000e6e0000000200 */
[C---:B------:R-:W-:Y:S01]  /*53a0*/  HMMA.16816.F32.BF16 R20, R48.reuse, R14, R20 ;  /* 0x0000000e3014723c */ /* 0x040fe20000041814 */
[----:B------:R-:W5:Y:S07]  /*53b0*/  LDSM.16.M88.4 R12, [R223+0xe800] ;  /* 0x00e80000df0c783b */ /* 0x000f6e0000000200 */
[C---:B------:R-:W-:Y:S08]  /*53c0*/  HMMA.16816.F32.BF16 R68, R48.reuse, R40, R68 ;  /* 0x000000283044723c */ /* 0x040ff00000041844 */
[C---:B------:R-:W-:Y:S01]  /*53d0*/  HMMA.16816.F32.BF16 R64, R48.reuse, R42, R64 ;  /* 0x0000002a3040723c */ /* 0x040fe20000041840 */
[----:B------:R-:W-:Y:S07]  /*53e0*/  LDSM.16.M88.4 R40, [R225+0x6000] ;  /* 0x00600000e128783b */ /* 0x000fee0000000200 */
[C---:B--2---:R-:W-:Y:S08]  /*53f0*/  HMMA.16816.F32.BF16 R72, R48.reuse, R36, R72 ;  /* 0x000000243048723c */ /* 0x044ff00000041848 */
[----:B------:R-:W-:Y:S01]  /*5400*/  HMMA.16816.F32.BF16 R56, R48, R38, R56 ;  /* 0x000000263038723c */ /* 0x000fe20000041838 */
[----:B------:R-:W-:Y:S04]  /*5410*/  LDSM.16.M88.4 R36, [R223+0xf800] ;  /* 0x00f80000df24783b */ /* 0x000fe80000000200 */
[----:B------:R-:W-:Y:S03]  /*5420*/  LDSM.16.M88.4 R48, [R216+0x6800] ;  /* 0x00680000d830783b */ /* 0x000fe60000000200 */
[C---:B---3--:R-:W-:Y:S08]  /*5430*/  HMMA.16816.F32.BF16 R32, R16.reuse, R8, R32 ;  /* 0x000000081020723c */ /* 0x048ff00000041820 */
[C---:B------:R-:W-:Y:S01]  /*5440*/  HMMA.16816.F32.BF16 R28, R16.reuse, R10, R28 ;  /* 0x0000000a101c723c */ /* 0x040fe2000004181c */
[----:B------:R-:W2:Y:S07]  /*5450*/  LDSM.16.M88.4 R8, [R223+0xf000] ;  /* 0x00f00000df08783b */ /* 0x000eae0000000200 */
[C---:B------:R-:W-:Y:S08]  /*5460*/  HMMA.16816.F32.BF16 R80, R16.reuse, R52, R80 ;  /* 0x000000341050723c */ /* 0x040ff00000041850 */
[C---:B------:R-:W-:Y:S08]  /*5470*/  HMMA.16816.F32.BF16 R20, R16.reuse, R54, R20 ;  /* 0x000000361014723c */ /* 0x040ff00000041814 */
[C---:B------:R-:W-:Y:S08]  /*5480*/  HMMA.16816.F32.BF16 R68, R16.reuse, R60, R68 ;  /* 0x0000003c1044723c */ /* 0x040ff00000041844 */
[C---:B------:R-:W-:Y:S08]  /*5490*/  HMMA.16816.F32.BF16 R64, R16.reuse, R62, R64 ;  /* 0x0000003e1040723c */ /* 0x040ff00000041840 */
[C---:B----4-:R-:W-:Y:S08]  /*54a0*/  HMMA.16816.F32.BF16 R72, R16.reuse, R44, R72 ;  /* 0x0000002c1048723c */ /* 0x050ff00000041848 */
[----:B------:R-:W-:Y:S01]  /*54b0*/  HMMA.16816.F32.BF16 R56, R16, R46, R56 ;  /* 0x0000002e1038723c */ /* 0x000fe20000041838 */
[----:B------:R-:W3:Y:S04]  /*54c0*/  LDSM.16.M88.4 R16, [R216+0x6000] ;  /* 0x00600000d810783b */ /* 0x000ee80000000200 */
[----:B------:R-:W4:Y:S03]  /*54d0*/  LDSM.16.M88.4 R44, [R216+0x7000] ;  /* 0x00700000d82c783b */ /* 0x000f260000000200 */
[C---:B-1----:R-:W-:Y:S08]  /*54e0*/  HMMA.16816.F32.BF16 R32, R76.reuse, R24, R32 ;  /* 0x000000184c20723c */ /* 0x042ff00000041820 */
[----:B------:R-:W-:Y:S01]  /*54f0*/  HMMA.16816.F32.BF16 R28, R76, R26, R28 ;  /* 0x0000001a4c1c723c */ /* 0x000fe2000004181c */
[----:B------:R-:W1:Y:S01]  /*5500*/  LDSM.16.M88.4 R24, [R216+0x7800] ;  /* 0x00780000d818783b */ /* 0x000e620000000200 */
[----:B------:R-:W-:-:S06]  /*5510*/  DEPBAR.LE SB0, 0x0 ;  /* 0x000080000000791a */ /* 0x000fcc0000000000 */
[C---:B-----5:R-:W-:Y:S08]  /*5520*/  HMMA.16816.F32.BF16 R80, R76.reuse, R12, R80 ;  /* 0x0000000c4c50723c */ /* 0x060ff00000041850 */
[C---:B------:R-:W-:Y:S08]  /*5530*/  HMMA.16816.F32.BF16 R20, R76.reuse, R14, R20 ;  /* 0x0000000e4c14723c */ /* 0x040ff00000041814 */
[C---:B--2---:R-:W-:Y:S08]  /*5540*/  HMMA.16816.F32.BF16 R68, R76.reuse, R8, R68 ;  /* 0x000000084c44723c */ /* 0x044ff00000041844 */
[C---:B------:R-:W-:Y:S08]  /*5550*/  HMMA.16816.F32.BF16 R64, R76.reuse, R10, R64 ;  /* 0x0000000a4c40723c */ /* 0x040ff00000041840 */
[C---:B------:R-:W-:Y:S08]  /*5560*/  HMMA.16816.F32.BF16 R72, R76.reuse, R36, R72 ;  /* 0x000000244c48723c */ /* 0x040ff00000041848 */
[----:B------:R-:W-:Y:S08]  /*5570*/  HMMA.16816.F32.BF16 R56, R76, R38, R56 ;  /* 0x000000264c38723c */ /* 0x000ff00000041838 */
[C---:B---3--:R-:W-:Y:S08]  /*5580*/  HMMA.16816.F32.BF16 R32, R40.reuse, R16, R32 ;  /* 0x000000102820723c */ /* 0x048ff00000041820 */
[C---:B------:R-:W-:Y:S08]  /*5590*/  HMMA.16816.F32.BF16 R28, R40.reuse, R18, R28 ;  /* 0x00000012281c723c */ /* 0x040ff0000004181c */
[C---:B------:R-:W-:Y:S08]  /*55a0*/  HMMA.16816.F32.BF16 R80, R40.reuse, R48, R80 ;  /* 0x000000302850723c */ /* 0x040ff00000041850 */
[C---:B------:R-:W-:Y:S08]  /*55b0*/  HMMA.16816.F32.BF16 R20, R40.reuse, R50, R20 ;  /* 0x000000322814723c */ /* 0x040ff00000041814 */
[C---:B----4-:R-:W-:Y:S08]  /*55c0*/  HMMA.16816.F32.BF16 R68, R40.reuse, R44, R68 ;  /* 0x0000002c2844723c */ /* 0x050ff00000041844 */
[C---:B------:R-:W-:Y:S08]  /*55d0*/  HMMA.16816.F32.BF16 R64, R40.reuse, R46, R64 ;  /* 0x0000002e2840723c */ /* 0x040ff00000041840 */
[C---:B-1----:R-:W-:Y:S08]  /*55e0*/  HMMA.16816.F32.BF16 R72, R40.reuse, R24, R72 ;  /* 0x000000182848723c */ /* 0x042ff00000041848 */
[----:B------:R-:W-:Y:S01]  /*55f0*/  HMMA.16816.F32.BF16 R56, R40, R26, R56 ;  /* 0x0000001a2838723c */ /* 0x000fe20000041838 */
[----:B------:R-:W-:Y:S06]  /*5600*/  BAR.SYNC.DEFER_BLOCKING 0x0 ;  /* 0x0000000000007b1d */ /* 0x000fec0000010000 */
[----:B------:R-:W-:Y:S05]  /*5610*/  @!P6 BRA `(.L_x_2302) ;  /* 0x00000ef00000e947 */ /* 0x000fea0003800000 */
[----:B------:R-:W-:-:S13]  /*5620*/  PLOP3.LUT P0, PT, PT, PT, UP6, 0x40, 0x0 ;  /* 0x000000000000781c */ /* 0x000fda0003f0e868 */
[----:B------:R-:W-:Y:S05]  /*5630*/  @P0 BRA `(.L_x_2303) ;  /* 0x0000049000000947 */ /* 0x000fea0003800000 */
[----:B------:R-:W1:Y:S01]  /*5640*/  I2F.RP R3, UR10 ;  /* 0x0000000a00037d06 */ /* 0x000e620008209400 */
[----:B------:R-:W-:Y:S01]  /*5650*/  UIADD3 UR12, UR14, -0x40, URZ ;  /* 0xffffffc00e0c7890 */ /* 0x000fe2000fffe03f */
[----:B------:R-:W-:Y:S01]  /*5660*/  IMAD.U32 R5, RZ, RZ, UR14 ;  /* 0x0000000eff057e24 */ /* 0x000fe2000f8e00ff */
[----:B------:R-:W-:-:S04]  /*5670*/  UMOV UR16, URZ ;  /* 0x0000003f00107c82 */ /* 0x000fc80008000000 */
[----:B------:R-:W-:-:S04]  /*5680*/  IABS R5, R5 ;  /* 0x0000000500057213 */ /* 0x000fc80000000000 */
[----:B------:R-:W2:Y:S01]  /*5690*/  R2UR UR9, R5 ;  /* 0x00000000050973c2 */ /* 0x000ea200000e0000 */
[----:B-1----:R-:W1:Y:S02]  /*56a0*/  MUFU.RCP R3, R3 ;  /* 0x0000000300037308 */ /* 0x002e640000001000 */
[----:B-1----:R-:W-:-:S06]  /*56b0*/  IADD3 R3, R3, 0xffffffe, RZ ;  /* 0x0ffffffe03037810 */ /* 0x002fcc0007ffe0ff */
[----:B------:R-:W1:Y:S02]  /*56c0*/  F2I.FTZ.U32.TRUNC.NTZ R3, R3 ;  /* 0x0000000300037305 */ /* 0x000e64000021f000 */
[----:B-1----:R1:W3:Y:S02]  /*56d0*/  R2UR UR17, R3 ;  /* 0x00000000031173c2 */ /* 0x0022e400000e0000 */
[----:B-1----:R-:W-:Y:S01]  /*56e0*/  IMAD.U32 R3, RZ, RZ, UR12 ;  /* 0x0000000cff037e24 */ /* 0x002fe2000f8e00ff */
[----:B---3--:R-:W-:-:S04]  /*56f0*/  UIADD3 UR4, URZ, -UR17, URZ ;  /* 0x800000113f047290 */ /* 0x008fc8000fffe03f */
[----:B------:R-:W-:Y:S01]  /*5700*/  IABS R3, R3 ;  /* 0x0000000300037213 */ /* 0x000fe20000000000 */
[----:B------:R-:W-:-:S03]  /*5710*/  UIMAD UR4, UR4, UR10, URZ ;  /* 0x0000000a040472a4 */ /* 0x000fc6000f8e023f */
[----:B------:R-:W1:Y:S01]  /*5720*/  R2UR UR5, R3 ;  /* 0x00000000030573c2 */ /* 0x000e6200000e0000 */
[----:B------:R-:W-:-:S04]  /*5730*/  UIMAD.WIDE.U32 UR16, UR17, UR4, UR16 ;  /* 0x00000004111072a5 */ /* 0x000fc8000f8e0010 */
[----:B--2---:R-:W-:-:S07]  /*5740*/  UIMAD.WIDE.U32 UR18, UR17, UR9, URZ ;  /* 0x00000009111272a5 */ /* 0x004fce000f8e003f */
[----:B------:R-:W-:Y:S02]  /*5750*/  UMOV UR15, UR19 ;  /* 0x00000013000f7c82 */ /* 0x000fe40008000000 */
[----:B------:R-:W-:-:S04]  /*5760*/  UIADD3 UR7, -UR15, URZ, URZ ;  /* 0x0000003f0f077290 */ /* 0x000fc8000fffe13f */
[----:B------:R-:W-:-:S04]  /*5770*/  UIMAD UR7, UR10, UR7, UR9 ;  /* 0x000000070a0772a4 */ /* 0x000fc8000f8e0209 */
[----:B------:R-:W-:Y:S02]  /*5780*/  UISETP.GT.U32.AND UP2, UPT, UR10, UR7, UPT ;  /* 0x000000070a00728c */ /* 0x000fe4000bf44070 */
[----:B-1----:R-:W-:-:S07]  /*5790*/  UIMAD.WIDE.U32 UR16, UR17, UR5, URZ ;  /* 0x00000005111072a5 */ /* 0x002fce000f8e003f */
[----:B------:R-:W-:Y:S02]  /*57a0*/  UMOV UR13, UR17 ;  /* 0x00000011000d7c82 */ /* 0x000fe40008000000 */
[----:B------:R-:W-:Y:S02]  /*57b0*/  UIADD3 UR4, -UR13, URZ, URZ ;  /* 0x0000003f0d047290 */ /* 0x000fe4000fffe13f */
[----:B------:R-:W-:Y:S02]  /*57c0*/  @!UP2 UIADD3 UR7, UR7, -UR10, URZ ;  /* 0x8000000a0707a290 */ /* 0x000fe4000fffe03f */
[----:B------:R-:W-:Y:S02]  /*57d0*/  UIMAD UR5, UR10, UR4, UR5 ;  /* 0x000000040a0572a4 */ /* 0x000fe4000f8e0205 */
[----:B------:R-:W-:Y:S02]  /*57e0*/  UISETP.GE.U32.AND UP4, UPT, UR7, UR10, UPT ;  /* 0x0000000a0700728c */ /* 0x000fe4000bf86070 */
[----:B------:R-:W-:-:S02]  /*57f0*/  UISETP.GT.U32.AND UP0, UPT, UR10, UR5, UPT ;  /* 0x000000050a00728c */ /* 0x000fc4000bf04070 */
[----:B------:R-:W-:Y:S02]  /*5800*/  ULDC UR4, c[0x0][0x2d0] ;  /* 0x0000b40000047ab9 */ /* 0x000fe40000000800 */
[----:B------:R-:W-:Y:S02]  /*5810*/  ULOP3.LUT UR12, UR12, UR4, URZ, 0x3c, !UPT ;  /* 0x000000040c0c7292 */ /* 0x000fe4000f8e3c3f */
[----:B------:R-:W-:Y:S02]  /*5820*/  @!UP2 UIADD3 UR15, UR15, 0x1, URZ ;  /* 0x000000010f0fa890 */ /* 0x000fe4000fffe03f */
[----:B------:R-:W-:Y:S02]  /*5830*/  UISETP.NE.AND UP2, UPT, URZ, UR4, UPT ;  /* 0x000000043f00728c */ /* 0x000fe4000bf45270 */
[----:B------:R-:W-:Y:S02]  /*5840*/  @UP4 UIADD3 UR15, UR15, 0x1, URZ ;  /* 0x000000010f0f4890 */ /* 0x000fe4000fffe03f */
[----:B------:R-:W-:-:S02]  /*5850*/  @!UP0 UIADD3 UR5, UR5, -UR10, URZ ;  /* 0x8000000a05058290 */ /* 0x000fc4000fffe03f */
[----:B------:R-:W-:Y:S02]  /*5860*/  @!UP0 UIADD3 UR13, UR13, 0x1, URZ ;  /* 0x000000010d0d8890 */ /* 0x000fe4000fffe03f */
[----:B------:R-:W-:Y:S02]  /*5870*/  UISETP.GE.U32.AND UP3, UPT, UR5, UR10, UPT ;  /* 0x0000000a0500728c */ /* 0x000fe4000bf66070 */
[----:B------:R-:W-:Y:S02]  /*5880*/  ULOP3.LUT UR5, UR14, UR4, URZ, 0x3c, !UPT ;  /* 0x000000040e057292 */ /* 0x000fe4000f8e3c3f */
[----:B------:R-:W-:Y:S02]  /*5890*/  UISETP.GE.AND UP0, UPT, UR12, URZ, UPT ;  /* 0x0000003f0c00728c */ /* 0x000fe4000bf06270 */
[----:B------:R-:W-:Y:S02]  /*58a0*/  UISETP.GE.AND UP1, UPT, UR5, URZ, UPT ;  /* 0x0000003f0500728c */ /* 0x000fe4000bf26270 */
[----:B------:R-:W-:-:S03]  /*58b0*/  ULOP3.LUT UR5, URZ, UR4, URZ, 0x33, !UPT ;  /* 0x000000043f057292 */ /* 0x000fc6000f8e333f */
[----:B------:R-:W-:-:S04]  /*58c0*/  @UP3 UIADD3 UR13, UR13, 0x1, URZ ;  /* 0x000000010d0d3890 */ /* 0x000fc8000fffe03f */
[----:B------:R-:W-:Y:S02]  /*58d0*/  @!UP0 UIADD3 UR13, -UR13, URZ, URZ ;  /* 0x0000003f0d0d8290 */ /* 0x000fe4000fffe13f */
[----:B------:R-:W-:-:S04]  /*58e0*/  @!UP1 UIADD3 UR15, -UR15, URZ, URZ ;  /* 0x0000003f0f0f9290 */ /* 0x000fc8000fffe13f */
        /* <DEDUP_REMOVED lines=19> */
[----:B-1----:R-:W-:Y:S01]  /*5a20*/  MOV R7, UR13 ;  /* 0x0000000d00077c02 */ /* 0x002fe20008000f00 */
[----:B------:R-:W-:-:S04]  /*5a30*/  IMAD.U32 R6, RZ, RZ, UR12 ;  /* 0x0000000cff067e24 */ /* 0x000fc8000f8e00ff */
[----:B------:R-:W-:Y:S01]  /*5a40*/  IMAD.U32 R7, RZ, RZ, UR5 ;  /* 0x00000005ff077e24 */ /* 0x000fe2000f8e00ff */
[----:B--2---:R-:W-:-:S04]  /*5a50*/  IADD3 R3, -R5, R3, RZ ;  /* 0x0000000305037210 */ /* 0x004fc80007ffe1ff */
[----:B------:R-:W-:Y:S01]  /*5a60*/  SHF.R.S32.HI R9, RZ, 0x1f, R3 ;  /* 0x0000001fff097819 */ /* 0x000fe20000011403 */
[----:B------:R-:W-:-:S04]  /*5a70*/  IMAD.WIDE.U32 R6, R3, c[0x0][0x180], R6 ;  /* 0x0000600003067a25 */ /* 0x000fc800078e0006 */
[----:B------:R-:W-:Y:S01]  /*5a80*/  IMAD R9, R9, c[0x0][0x180], RZ ;  /* 0x0000600009097a24 */ /* 0x000fe200078e02ff */
[----:B------:R-:W-:-:S03]  /*5a90*/  MOV R10, R6 ;  /* 0x00000006000a7202 */ /* 0x000fc60000000f00 */
[----:B------:R-:W-:-:S05]  /*5aa0*/  IMAD R9, R3, c[0x0][0x184], R9 ;  /* 0x0000610003097a24 */ /* 0x000fca00078e0209 */
[----:B------:R-:W-:Y:S01]  /*5ab0*/  IADD3 R9, R7, R9, RZ ;  /* 0x0000000907097210 */ /* 0x000fe20007ffe0ff */
[----:B------:R-:W-:Y:S05]  /*5ac0*/  BRA `(.L_x_2304) ;  /* 0x0000004000007947 */ /* 0x000fea0003800000 */
.L_x_2303:
[----:B------:R-:W-:-:S04]  /*5ad0*/  ULEA UR4, -UR8, URZ, 0x6 ;  /* 0x0000003f08047291 */ /* 0x000fc8000f8e313f */
[----:B------:R-:W-:Y:S02]  /*5ae0*/  USHF.R.S32.HI UR5, URZ, 0x1f, UR4 ;  /* 0x0000001f3f057899 */ /* 0x000fe40008011404 */
[----:B------:R-:W-:-:S04]  /*5af0*/  MOV R10, UR4 ;  /* 0x00000004000a7c02 */ /* 0x000fc80008000f00 */
[----:B------:R-:W-:Y:S02]  /*5b00*/  MOV R9, UR5 ;  /* 0x0000000500097c02 */ /* 0x000fe40008000f00 */
.L_x_2304:
        /* <DEDUP_REMOVED lines=11> */
[----:B------:R-:W-:Y:S01]  /*5bc0*/  @!P4 IMAD.X R3, R9, 0x1, R165, P0 ;  /* 0x000000010903c824 */ /* 0x000fe200000e06a5 */
[C---:B------:R-:W-:Y:S02]  /*5bd0*/  @!P4 LEA R36, P1, R5.reuse, c[0x0][0x168], 0x1 ;  /* 0x00005a000524ca11 */ /* 0x040fe400078208ff */
[-C--:B------:R-:W-:Y:S01]  /*5be0*/  @!P3 IADD3 R6, P0, R10, R200.reuse, RZ ;  /* 0x000000c80a06b210 */ /* 0x080fe20007f1e0ff */
[----:B------:R-:W-:Y:S01]  /*5bf0*/  @!PT LDS RZ, [RZ] ;  /* 0x00000000fffff984 */ /* 0x000fe20000000800 */
[----:B------:R-:W-:Y:S01]  /*5c00*/  @!PT LDS RZ, [RZ] ;  /* 0x00000000fffff984 */ /* 0x000fe20000000800 */
[----:B------:R-:W-:Y:S01]  /*5c10*/  @!PT LDS RZ, [RZ] ;  /* 0x00000000fffff984 */ /* 0x000fe20000000800 */
[----:B------:R1:W-:Y:S01]  /*5c20*/  @!P5 LDGSTS.E.BYPASS.LTC128B.128 [R235+0x8000], [R42.64] ;  /* 0x080000002aebdfae */ /* 0x0003e2000b901d62 */
[----:B------:R-:W-:Y:S02]  /*5c30*/  @!P4 LEA.HI.X R37, R5, c[0x0][0x16c], R3, 0x1, P1 ;  /* 0x00005b000525ca11 */ /* 0x000fe400008f0c03 */
[----:B------:R-:W-:Y:S01]  /*5c40*/  @!P3 LEA R26, P1, R6, c[0x0][0x168], 0x1 ;  /* 0x00005a00061aba11 */ /* 0x000fe200078208ff */
[C---:B------:R-:W-:Y:S01]  /*5c50*/  @!P3 IMAD.X R3, R9.reuse, 0x1, R165, P0 ;  /* 0x000000010903b824 */ /* 0x040fe200000e06a5 */
        /* <DEDUP_REMOVED lines=19> */
[C---:B------:R-:W-:Y:S01]  /*5d90*/  @!P5 IMAD.X R3, R7.reuse, 0x1, R165, P0 ;  /* 0x000000010703d824 */ /* 0x040fe200000e06a5 */
        /* <DEDUP_REMOVED lines=13> */
[C---:B------:R-:W-:Y:S01]  /*5e70*/  @!P3 IMAD.X R3, R7.reuse, 0x1, R165, P0 ;  /* 0x000000010703b824 */ /* 0x040fe200000e06a5 */
        /* <DEDUP_REMOVED lines=19> */
[C---:B------:R-:W-:Y:S01]  /*5fb0*/  @!P5 IMAD.X R3, R7.reuse, 0x1, R165, P0 ;  /* 0x000000010703d824 */ /* 0x040fe200000e06a5 */
[-C--:B------:R-:W-:Y:S01]  /*5fc0*/  @!P4 IADD3 R5, P0, R8, R200.reuse, RZ ;  /* 0x000000c80805c210 */ /* 0x080fe20007f1e0ff */
        /* <DEDUP_REMOVED lines=74> */
[----:B------:R-:W-:-:S04]  /*6470*/  LEA R6, P0, R8, c[0x0][0x168], 0x1 ;  /* 0x00005a0008067a11 */ /* 0x000fc800078008ff */
[----:B------:R-:W-:-:S05]  /*6480*/  LEA.HI.X R7, R8, c[0x0][0x16c], R7, 0x1, P0 ;  /* 0x00005b0008077a11 */ /* 0x000fca00000f0c07 */
[----:B------:R-:W-:Y:S01]  /*6490*/  @!PT LDS RZ, [RZ] ;  /* 0x00000000fffff984 */ /* 0x000fe20000000800 */
[----:B------:R-:W-:Y:S01]  /*64a0*/  @!PT LDS RZ, [RZ] ;  /* 0x00000000fffff984 */ /* 0x000fe20000000800 */
[----:B------:R-:W-:Y:S01]  /*64b0*/  @!PT LDS RZ, [RZ] ;  /* 0x00000000fffff984 */ /* 0x000fe20000000800 */
[----:B------:R2:W-:Y:S04]  /*64c0*/  LDGSTS.E.BYPASS.LTC128B.128 [R235+0xf800], [R6.64+0x180] ;  /* 0x0f80018006eb7fae */ /* 0x0005e8000b901d62 */
.L_x_2306:
[----:B------:R-:W-:Y:S05]  /*64d0*/  BSYNC B0 ;  /* 0x0000000000007941 */ /* 0x000fea0003800000 */
.L_x_2305:
[----:B------:R-:W0:Y:S01]  /*64e0*/  LDGDEPBAR ;  /* 0x00000000000079af */ /* 0x000e220000000000 */
[----:B------:R-:W-:-:S04]  /*64f0*/  IADD3 R200, P0, R10, R200, RZ ;  /* 0x000000c80ac87210 */ /* 0x000fc80007f1e0ff */
[----:B------:R-:W-:Y:S02]  /*6500*/  IADD3.X R165, R9, R165, RZ, P0, !PT ;  /* 0x000000a509a57210 */ /* 0x000fe400007fe4ff */
.L_x_2302:
[----:B-1----:R-:W-:Y:S01]  /*6510*/  IADD3 R12, R234, UR14, RZ ;  /* 0x0000000eea0c7c10 */ /* 0x002fe2000fffe0ff */
[----:B------:R-:W-:-:S03]  /*6520*/  IMAD.SHL.U32 R224, R4, 0x2, RZ ;  /* 0x0000000204e07824 */ /* 0x000fc600078e00ff */
[----:B------:R-:W-:Y:S01]  /*6530*/  IADD3 R5, R12, 0x1, RZ ;  /* 0x000000010c057810 */ /* 0x000fe20007ffe0ff */
[--C-:B------:R-:W-:Y:S01]  /*6540*/  IMAD R222, R2, 0x2, R224.reuse ;  /* 0x0000000202de7824 */ /* 0x100fe200078e02e0 */
[----:B------:R-:W-:Y:S01]  /*6550*/  IADD3 R3, R12, 0x8, RZ ;  /* 0x000000080c037810 */ /* 0x000fe20007ffe0ff */
[----:B------:R-:W-:Y:S01]  /*6560*/  LDSM.16.MT88.4 R156, [R224+0x10000] ;  /* 0x01000000e09c783b */ /* 0x000fe20000004200 */
[C---:B------:R-:W-:Y:S01]  /*6570*/  ISETP.GE.AND P3, PT, R5.reuse, R240, PT ;  /* 0x000000f00500720c */ /* 0x040fe20003f66270 */
[----:B------:R-:W-:Y:S01]  /*6580*/  IMAD R221, R0, 0x2, R224 ;  /* 0x0000000200dd7824 */ /* 0x000fe200078e02e0 */
[C---:B------:R-:W-:Y:S01]  /*6590*/  ISETP.GE.AND P0, PT, R5.reuse, R238, PT ;  /* 0x000000ee0500720c */ /* 0x040fe20003f06270 */
[----:B------:R-:W-:Y:S01]  /*65a0*/  LDSM.16.MT88.4 R148, [R222+0x10000] ;  /* 0x01000000de94783b */ /* 0x000fe20000004200 */
[----:B------:R-:W-:Y:S01]  /*65b0*/  ISETP.GE.AND P4, PT, R12, R240, PT ;  /* 0x000000f00c00720c */ /* 0x000fe20003f86270 */
[----:B------:R-:W-:Y:S01]  /*65c0*/  IMAD R220, R0, 0x2, R222 ;  /* 0x0000000200dc7824 */ /* 0x000fe200078e02de */
[----:B------:R-:W-:Y:S01]  /*65d0*/  ISETP.GE.AND P1, PT, R12, R238, PT ;  /* 0x000000ee0c00720c */ /* 0x000fe20003f26270 */
[----:B------:R-:W-:Y:S01]  /*65e0*/  LDSM.16.MT88.4 R140, [R221+0x10000] ;  /* 0x01000000dd8c783b */ /* 0x000fe20000004200 */
[----:B------:R-:W-:-:S02]  /*65f0*/  ISETP.LT.OR P3, PT, R5, R241, P3 ;  /* 0x000000f10500720c */ /* 0x000fc40001f61670 */
[----:B------:R-:W-:Y:S01]  /*6600*/  ISETP.LT.OR P0, PT, R5, R239, P0 ;  /* 0x000000ef0500720c */ /* 0x000fe20000701670 */
[----:B------:R-:W-:Y:S01]  /*6610*/  LDSM.16.MT88.4 R132, [R220+0x10000] ;  /* 0x01000000dc84783b */ /* 0x000fe20000004200 */
[C---:B--2---:R-:W-:Y:S02]  /*6620*/  IADD3 R6, R12.reuse, 0x9, RZ ;  /* 0x000000090c067810 */ /* 0x044fe40007ffe0ff */
[C---:B------:R-:W-:Y:S01]  /*6630*/  ISETP.GE.AND P5, PT, R3.reuse, R240, PT ;  /* 0x000000f00300720c */ /* 0x040fe20003fa6270 */
[----:B------:R-:W-:Y:S01]  /*6640*/  LDSM.16.MT88.4 R40, [R224+0x12000] ;  /* 0x01200000e028783b */ /* 0x000fe20000004200 */
[----:B------:R-:W-:Y:S02]  /*6650*/  ISETP.GE.AND P2, PT, R3, R238, PT ;  /* 0x000000ee0300720c */ /* 0x000fe40003f46270 */
[C---:B------:R-:W-:Y:S01]  /*6660*/  ISETP.LT.OR P4, PT, R12.reuse, R241, P4 ;  /* 0x000000f10c00720c */ /* 0x040fe20002781670 */
[----:B------:R-:W-:Y:S01]  /*6670*/  LDSM.16.MT88.4 R48, [R222+0x12000] ;  /* 0x01200000de30783b */ /* 0x000fe20000004200 */
[----:B------:R-:W-:-:S02]  /*6680*/  ISETP.LT.OR P1, PT, R12, R239, P1 ;  /* 0x000000ef0c00720c */ /* 0x000fc40000f21670 */
[----:B------:R-:W-:Y:S01]  /*6690*/  IADD3 R5, R12, 0x10, RZ ;  /* 0x000000100c057810 */ /* 0x000fe20007ffe0ff */
[----:B------:R-:W-:Y:S01]  /*66a0*/  LDSM.16.MT88.4 R88, [R221+0x14000] ;  /* 0x01400000dd58783b */ /* 0x000fe20000004200 */
[----:B------:R-:W-:Y:S02]  /*66b0*/  FSEL R11, R33, -INF , !P3 ;  /* 0xff800000210b7808 */ /* 0x000fe40005800000 */
[----:B------:R-:W-:Y:S01]  /*66c0*/  FSEL R7, R35, -INF , !P0 ;  /* 0xff80000023077808 */ /* 0x000fe20004000000 */
[----:B------:R-:W-:Y:S01]  /*66d0*/  LDSM.16.MT88.4 R96, [R220+0x14000] ;  /* 0x01400000dc60783b */ /* 0x000fe20000004200 */
[C---:B------:R-:W-:Y:S02]  /*66e0*/  ISETP.GE.AND P3, PT, R6.reuse, R240, PT ;  /* 0x000000f00600720c */ /* 0x040fe40003f66270 */
[----:B------:R-:W-:Y:S01]  /*66f0*/  ISETP.GE.AND P0, PT, R6, R238, PT ;  /* 0x000000ee0600720c */ /* 0x000fe20003f06270 */
[----:B------:R-:W-:Y:S01]  /*6700*/  LDSM.16.MT88.4 R104, [R224+0x16000] ;  /* 0x01600000e068783b */ /* 0x000fe20000004200 */
[----:B------:R-:W-:-:S02]  /*6710*/  ISETP.LT.OR P5, PT, R3, R241, P5 ;  /* 0x000000f10300720c */ /* 0x000fc40002fa1670 */
[----:B------:R-:W-:Y:S01]  /*6720*/  ISETP.LT.OR P2, PT, R3, R239, P2 ;  /* 0x000000ef0300720c */ /* 0x000fe20001741670 */
        /* <DEDUP_REMOVED lines=8> */
[----:B------:R-:W-:Y:S02]  /*67b0*/  ISETP.LT.OR P0, PT, R6, R239, P0 ;  /* 0x000000ef0600720c */ /* 0x000fe40000701670 */
[C---:B------:R-:W-:Y:S02]  /*67c0*/  IADD3 R6, R12.reuse, 0x11, RZ ;  /* 0x000000110c067810 */ /* 0x040fe40007ffe0ff */
[C---:B------:R-:W-:Y:S02]  /*67d0*/  ISETP.LT.OR P4, PT, R5.reuse, R241, P4 ;  /* 0x000000f10500720c */ /* 0x040fe40002781670 */
[----:B------:R-:W-:Y:S02]  /*67e0*/  ISETP.LT.OR P1, PT, R5, R239, P1 ;  /* 0x000000ef0500720c */ /* 0x000fe40000f21670 */
[----:B------:R-:W-:Y:S02]  /*67f0*/  IADD3 R5, R12, 0x18, RZ ;  /* 0x000000180c057810 */ /* 0x000fe40007ffe0ff */
[----:B------:R-:W-:-:S02]  /*6800*/  FSEL R29, R29, -INF , !P3 ;  /* 0xff8000001d1d7808 */ /* 0x000fc40005800000 */
[----:B------:R-:W-:Y:S02]  /*6810*/  FSEL R31, R31, -INF , !P0 ;  /* 0xff8000001f1f7808 */ /* 0x000fe40004000000 */
[C---:B------:R-:W-:Y:S02]  /*6820*/  ISETP.GE.AND P3, PT, R6.reuse, R240, PT ;  /* 0x000000f00600720c */ /* 0x040fe40003f66270 */
[----:B------:R-:W-:Y:S02]  /*6830*/  ISETP.GE.AND P0, PT, R6, R238, PT ;  /* 0x000000ee0600720c */ /* 0x000fe40003f06270 */
[----:B------:R-:W-:Y:S02]  /*6840*/  FSEL R28, R28, -INF , !P5 ;  /* 0xff8000001c1c7808 */ /* 0x000fe40006800000 */
[----:B------:R-:W-:Y:S02]  /*6850*/  FSEL R30, R30, -INF , !P2 ;  /* 0xff8000001e1e7808 */ /* 0x000fe40005000000 */
[----:B------:R-:W-:-:S02]  /*6860*/  ISETP.GE.AND P5, PT, R5, R240, PT ;  /* 0x000000f00500720c */ /* 0x000fc40003fa6270 */
[C---:B------:R-:W-:Y:S02]  /*6870*/  ISETP.GE.AND P2, PT, R5.reuse, R238, PT ;  /* 0x000000ee0500720c */ /* 0x040fe40003f46270 */
[C---:B------:R-:W-:Y:S02]  /*6880*/  ISETP.LT.OR P3, PT, R6.reuse, R241, P3 ;  /* 0x000000f10600720c */ /* 0x040fe40001f61670 */
[----:B------:R-:W-:Y:S02]  /*6890*/  ISETP.LT.OR P0, PT, R6, R239, P0 ;  /* 0x000000ef0600720c */ /* 0x000fe40000701670 */
[----:B------:R-:W-:Y:S02]  /*68a0*/  IADD3 R14, R12, 0x19, RZ ;  /* 0x000000190c0e7810 */ /* 0x000fe40007ffe0ff */
[C---:B------:R-:W-:Y:S02]  /*68b0*/  ISETP.LT.OR P5, PT, R5.reuse, R241, P5 ;  /* 0x000000f10500720c */ /* 0x040fe40002fa1670 */
[----:B------:R-:W-:-:S02]  /*68c0*/  ISETP.LT.OR P2, PT, R5, R239, P2 ;  /* 0x000000ef0500720c */ /* 0x000fc40001741670 */
[----:B------:R-:W-:Y:S02]  /*68d0*/  FSEL R5, R81, -INF , !P3 ;  /* 0xff80000051057808 */ /* 0x000fe40005800000 */
[----:B------:R-:W-:Y:S02]  /*68e0*/  FSEL R8, R83, -INF , !P0 ;  /* 0xff80000053087808 */ /* 0x000fe40004000000 */
[C---:B------:R-:W-:Y:S02]  /*68f0*/  ISETP.GE.AND P3, PT, R14.reuse, R240, PT ;  /* 0x000000f00e00720c */ /* 0x040fe40003f66270 */
[C---:B------:R-:W-:Y:S02]  /*6900*/  ISETP.GE.AND P0, PT, R14.reuse, R238, PT ;  /* 0x000000ee0e00720c */ /* 0x040fe40003f06270 */
[C---:B------:R-:W-:Y:S02]  /*6910*/  ISETP.LT.OR P3, PT, R14.reuse, R241, P3 ;  /* 0x000000f10e00720c */ /* 0x040fe40001f61670 */
[----:B------:R-:W-:-:S02]  /*6920*/  ISETP.LT.OR P0, PT, R14, R239, P0 ;  /* 0x000000ef0e00720c */ /* 0x000fc40000701670 */
[----:B------:R-:W-:Y:S02]  /*6930*/  IADD3 R14, R12, 0x21, RZ ;  /* 0x000000210c0e7810 */ /* 0x000fe40007ffe0ff */
[----:B------:R-:W-:Y:S02]  /*6940*/  FSEL R21, R21, -INF , !P3 ;  /* 0xff80000015157808 */ /* 0x000fe40005800000 */
[----:B------:R-:W-:Y:S02]  /*6950*/  FSEL R23, R23, -INF , !P0 ;  /* 0xff80000017177808 */ /* 0x000fe40004000000 */
[C---:B------:R-:W-:Y:S02]  /*6960*/  ISETP.GE.AND P3, PT, R14.reuse, R240, PT ;  /* 0x000000f00e00720c */ /* 0x040fe40003f66270 */
[C---:B------:R-:W-:Y:S02]  /*6970*/  ISETP.GE.AND P0, PT, R14.reuse, R238, PT ;  /* 0x000000ee0e00720c */ /* 0x040fe40003f06270 */
[----:B------:R-:W-:-:S02]  /*6980*/  ISETP.LT.OR P3, PT, R14, R241, P3 ;  /* 0x000000f10e00720c */ /* 0x000fc40001f61670 */
[----:B------:R-:W-:Y:S02]  /*6990*/  ISETP.LT.OR P0, PT, R14, R239, P0 ;  /* 0x000000ef0e00720c */ /* 0x000fe40000701670 */
[----:B------:R-:W-:Y:S02]  /*69a0*/  FMNMX.FTZ R14, R3, R11, !PT ;  /* 0x0000000b030e7209 */ /* 0x000fe40007810000 */
[----:B------:R-:W-:Y:S02]  /*69b0*/  IADD3 R13, R12, 0x20, RZ ;  /* 0x000000200c0d7810 */ /* 0x000fe40007ffe0ff */
[----:B------:R-:W-:Y:S02]  /*69c0*/  FMNMX.FTZ R14, R28, R14, !PT ;  /* 0x0000000e1c0e7209 */ /* 0x000fe40007810000 */
[----:B------:R-:W-:Y:S02]  /*69d0*/  FSEL R6, R80, -INF , !P4 ;  /* 0xff80000050067808 */ /* 0x000fe40006000000 */
[----:B------:R-:W-:-:S02]  /*69e0*/  IADD3 R15, R12, 0x30, RZ ;  /* 0x000000300c0f7810 */ /* 0x000fc40007ffe0ff */
[----:B------:R-:W-:Y:S02]  /*69f0*/  FMNMX.FTZ R14, R29, R14, !PT ;  /* 0x0000000e1d0e7209 */ /* 0x000fe40007810000 */
[----:B------:R-:W-:Y:S02]  /*6a00*/  FSEL R9, R82, -INF , !P1 ;  /* 0xff80000052097808 */ /* 0x000fe40004800000 */
[C---:B------:R-:W-:Y:S01]  /*6a10*/  ISETP.GE.AND P4, PT, R13.reuse, R240, PT ;  /* 0x000000f00d00720c */ /* 0x040fe20003f86270 */
[----:B------:R-:W-:Y:S01]  /*6a20*/  LDSM.16.MT88.4 R80, [R222+0x14000] ;  /* 0x01400000de50783b */ /* 0x000fe20000004200 */
[----:B------:R-:W-:Y:S02]  /*6a30*/  ISETP.GE.AND P1, PT, R13, R238, PT ;  /* 0x000000ee0d00720c */ /* 0x000fe40003f26270 */
[----:B------:R-:W-:Y:S02]  /*6a40*/  FSEL R186, R69, -INF , !P3 ;  /* 0xff80000045ba7808 */ /* 0x000fe40005800000 */
[----:B------:R-:W-:-:S02]  /*6a50*/  FSEL R194, R71, -INF , !P0 ;  /* 0xff80000047c27808 */ /* 0x000fc40004000000 */
[C---:B------:R-:W-:Y:S02]  /*6a60*/  ISETP.GE.AND P3, PT, R15.reuse, R240, PT ;  /* 0x000000f00f00720c */ /* 0x040fe40003f66270 */
[----:B------:R-:W-:Y:S02]  /*6a70*/  ISETP.GE.AND P0, PT, R15, R238, PT ;  /* 0x000000ee0f00720c */ /* 0x000fe40003f06270 */
[----:B------:R-:W-:Y:S02]  /*6a80*/  FMNMX.FTZ R16, R6, R14, !PT ;  /* 0x0000000e06107209 */ /* 0x000fe40007810000 */
[C---:B------:R-:W-:Y:S02]  /*6a90*/  ISETP.LT.OR P4, PT, R13.reuse, R241, P4 ;  /* 0x000000f10d00720c */ /* 0x040fe40002781670 */
[----:B------:R-:W-:Y:S02]  /*6aa0*/  ISETP.LT.OR P1, PT, R13, R239, P1 ;  /* 0x000000ef0d00720c */ /* 0x000fe40000f21670 */
[----:B------:R-:W-:-:S02]  /*6ab0*/  IADD3 R13, R12, 0x28, RZ ;  /* 0x000000280c0d7810 */ /* 0x000fc40007ffe0ff */
[----:B------:R-:W-:Y:S02]  /*6ac0*/  FSEL R20, R20, -INF , !P5 ;  /* 0xff80000014147808 */ /* 0x000fe40006800000 */
[----:B------:R-:W-:Y:S02]  /*6ad0*/  ISETP.LT.OR P3, PT, R15, R241, P3 ;  /* 0x000000f10f00720c */ /* 0x000fe40001f61670 */
[----:B------:R-:W-:Y:S02]  /*6ae0*/  FMNMX.FTZ R16, R5, R16, !PT ;  /* 0x0000001005107209 */ /* 0x000fe40007810000 */
[----:B------:R-:W-:Y:S02]  /*6af0*/  ISETP.LT.OR P0, PT, R15, R239, P0 ;  /* 0x000000ef0f00720c */ /* 0x000fe40000701670 */
[----:B------:R-:W-:Y:S02]  /*6b00*/  FMNMX.FTZ R15, R10, R7, !PT ;  /* 0x000000070a0f7209 */ /* 0x000fe40007810000 */
[----:B------:R-:W-:-:S02]  /*6b10*/  FSEL R22, R22, -INF , !P2 ;  /* 0xff80000016167808 */ /* 0x000fc40005000000 */
[C---:B------:R-:W-:Y:S02]  /*6b20*/  ISETP.GE.AND P5, PT, R13.reuse, R240, PT ;  /* 0x000000f00d00720c */ /* 0x040fe40003fa6270 */
[C---:B------:R-:W-:Y:S02]  /*6b30*/  ISETP.GE.AND P2, PT, R13.reuse, R238, PT ;  /* 0x000000ee0d00720c */ /* 0x040fe40003f46270 */
[----:B------:R-:W-:Y:S02]  /*6b40*/  FMNMX.FTZ R16, R20, R16, !PT ;  /* 0x0000001014107209 */ /* 0x000fe40007810000 */
[----:B------:R-:W-:Y:S02]  /*6b50*/  FMNMX.FTZ R15, R30, R15, !PT ;  /* 0x0000000f1e0f7209 */ /* 0x000fe40007810000 */
[C---:B------:R-:W-:Y:S02]  /*6b60*/  ISETP.LT.OR P5, PT, R13.reuse, R241, P5 ;  /* 0x000000f10d00720c */ /* 0x040fe40002fa1670 */
[----:B------:R-:W-:-:S02]  /*6b70*/  ISETP.LT.OR P2, PT, R13, R239, P2 ;  /* 0x000000ef0d00720c */ /* 0x000fc40001741670 */
[----:B------:R-:W-:Y:S02]  /*6b80*/  IADD3 R13, R12, 0x29, RZ ;  /* 0x000000290c0d7810 */ /* 0x000fe40007ffe0ff */
[----:B------:R-:W-:Y:S02]  /*6b90*/  FSEL R185, R68, -INF , !P4 ;  /* 0xff80000044b97808 */ /* 0x000fe40006000000 */
[----:B------:R-:W-:Y:S02]  /*6ba0*/  FMNMX.FTZ R16, R21, R16, !PT ;  /* 0x0000001015107209 */ /* 0x000fe40007810000 */
[----:B------:R-:W-:Y:S02]  /*6bb0*/  FMNMX.FTZ R15, R31, R15, !PT ;  /* 0x0000000f1f0f7209 */ /* 0x000fe40007810000 */
[----:B------:R-:W-:Y:S02]  /*6bc0*/  ISETP.GE.AND P4, PT, R13, R240, PT ;  /* 0x000000f00d00720c */ /* 0x000fe40003f86270 */
[----:B------:R-:W-:-:S02]  /*6bd0*/  FMNMX.FTZ R16, R185, R16, !PT ;  /* 0x00000010b9107209 */ /* 0x000fc40007810000 */
[----:B------:R-:W-:Y:S02]  /*6be0*/  FMNMX.FTZ R15, R9, R15, !PT ;  /* 0x0000000f090f7209 */ /* 0x000fe40007810000 */
[----:B------:R-:W-:Y:S02]  /*6bf0*/  FSEL R193, R70, -INF , !P1 ;  /* 0xff80000046c17808 */ /* 0x000fe40004800000 */
[C---:B------:R-:W-:Y:S02]  /*6c00*/  ISETP.GE.AND P1, PT, R13.reuse, R238, PT ;  /* 0x000000ee0d00720c */ /* 0x040fe40003f26270 */
[----:B------:R-:W-:Y:S02]  /*6c10*/  ISETP.LT.OR P4, PT, R13, R241, P4 ;  /* 0x000000f10d00720c */ /* 0x000fe40002781670 */
[----:B------:R-:W-:Y:S02]  /*6c20*/  IADD3 R14, R12, 0x31, RZ ;  /* 0x000000310c0e7810 */ /* 0x000fe40007ffe0ff */
[----:B------:R-:W-:-:S02]  /*6c30*/  FSEL R187, R64, -INF , !P5 ;  /* 0xff80000040bb7808 */ /* 0x000fc40006800000 */
[----:B------:R-:W-:Y:S02]  /*6c40*/  FMNMX.FTZ R16, R186, R16, !PT ;  /* 0x00000010ba107209 */ /* 0x000fe40007810000 */
[----:B------:R-:W-:Y:S02]  /*6c50*/  FMNMX.FTZ R15, R8, R15, !PT ;  /* 0x0000000f080f7209 */ /* 0x000fe40007810000 */
[----:B------:R-:W-:Y:S02]  /*6c60*/  ISETP.LT.OR P1, PT, R13, R239, P1 ;  /* 0x000000ef0d00720c */ /* 0x000fe40000f21670 */
[----:B------:R-:W-:Y:S02]  /*6c70*/  IADD3 R13, R12, 0x38, RZ ;  /* 0x000000380c0d7810 */ /* 0x000fe40007ffe0ff */
[----:B------:R-:W-:Y:S02]  /*6c80*/  ISETP.GE.AND P5, PT, R14, R240, PT ;  /* 0x000000f00e00720c */ /* 0x000fe40003fa6270 */
[----:B------:R-:W-:-:S02]  /*6c90*/  FSEL R188, R65, -INF , !P4 ;  /* 0xff80000041bc7808 */ /* 0x000fc40006000000 */
[----:B------:R-:W-:Y:S02]  /*6ca0*/  FMNMX.FTZ R16, R187, R16, !PT ;  /* 0x00000010bb107209 */ /* 0x000fe40007810000 */
[----:B------:R-:W-:Y:S02]  /*6cb0*/  FMNMX.FTZ R15, R22, R15, !PT ;  /* 0x0000000f160f7209 */ /* 0x000fe40007810000 */
[----:B------:R-:W-:Y:S02]  /*6cc0*/  ISETP.GE.AND P4, PT, R13, R240, PT ;  /* 0x000000f00d00720c */ /* 0x000fe40003f86270 */
[----:B------:R-:W-:Y:S02]  /*6cd0*/  FSEL R198, R72, -INF , !P3 ;  /* 0xff80000048c67808 */ /* 0x000fe40005800000 */
[----:B------:R-:W-:Y:S02]  /*6ce0*/  ISETP.LT.OR P5, PT, R14, R241, P5 ;  /* 0x000000f10e00720c */ /* 0x000fe40002fa1670 */
[----:B------:R-:W-:-:S02]  /*6cf0*/  FMNMX.FTZ R16, R188, R16, !PT ;  /* 0x00000010bc107209 */ /* 0x000fc40007810000 */
[----:B------:R-:W-:Y:S02]  /*6d00*/  IADD3 R12, R12, 0x39, RZ ;  /* 0x000000390c0c7810 */ /* 0x000fe40007ffe0ff */
[----:B------:R-:W-:Y:S02]  /*6d10*/  FMNMX.FTZ R15, R23, R15, !PT ;  /* 0x0000000f170f7209 */ /* 0x000fe40007810000 */
[----:B------:R-:W-:Y:S02]  /*6d20*/  ISETP.LT.OR P4, PT, R13, R241, P4 ;  /* 0x000000f10d00720c */ /* 0x000fe40002781670 */
[----:B------:R-:W-:Y:S02]  /*6d30*/  FSEL R197, R73, -INF , !P5 ;  /* 0xff80000049c57808 */ /* 0x000fe40006800000 */
[----:B------:R-:W-:Y:S02]  /*6d40*/  FMNMX.FTZ R16, R198, R16, !PT ;  /* 0x00000010c6107209 */ /* 0x000fe40007810000 */
[----:B------:R-:W-:-:S02]  /*6d50*/  ISETP.GE.AND P3, PT, R12, R240, PT ;  /* 0x000000f00c00720c */ /* 0x000fc40003f66270 */
[----:B------:R-:W-:Y:S02]  /*6d60*/  FMNMX.FTZ R15, R193, R15, !PT ;  /* 0x0000000fc10f7209 */ /* 0x000fe40007810000 */
[----:B------:R-:W-:Y:S02]  /*6d70*/  FSEL R35, R56, -INF , !P4 ;  /* 0xff80000038237808 */ /* 0x000fe40006000000 */
[----:B------:R-:W-:Y:S02]  /*6d80*/  FMNMX.FTZ R16, R197, R16, !PT ;  /* 0x00000010c5107209 */ /* 0x000fe40007810000 */
[----:B------:R-:W-:Y:S02]  /*6d90*/  ISETP.LT.OR P3, PT, R12, R241, P3 ;  /* 0x000000f10c00720c */ /* 0x000fe40001f61670 */
[----:B------:R-:W-:Y:S02]  /*6da0*/  FSEL R195, R66, -INF , !P2 ;  /* 0xff80000042c37808 */ /* 0x000fe40005000000 */
[----:B------:R-:W-:-:S02]  /*6db0*/  FMNMX.FTZ R15, R194, R15, !PT ;  /* 0x0000000fc20f7209 */ /* 0x000fc40007810000 */
[----:B------:R-:W-:Y:S02]  /*6dc0*/  FMNMX.FTZ R17, R35, R16, !PT ;  /* 0x0000001023117209 */ /* 0x000fe40007810000 */
[C---:B------:R-:W-:Y:S02]  /*6dd0*/  ISETP.GE.AND P2, PT, R14.reuse, R238, PT ;  /* 0x000000ee0e00720c */ /* 0x040fe40003f46270 */
[----:B------:R-:W-:Y:S02]  /*6de0*/  FSEL R196, R67, -INF , !P1 ;  /* 0xff80000043c47808 */ /* 0x000fe40004800000 */
[----:B------:R-:W-:Y:S01]  /*6df0*/  FSEL R34, R57, -INF , !P3 ;  /* 0xff80000039227808 */ /* 0x000fe20005800000 */
[----:B------:R-:W-:Y:S01]  /*6e00*/  LDSM.16.MT88.4 R64, [R220+0x12000] ;  /* 0x01200000dc40783b */ /* 0x000fe20000004200 */
[----:B------:R-:W-:Y:S02]  /*6e10*/  FMNMX.FTZ R16, R195, R15, !PT ;  /* 0x0000000fc3107209 */ /* 0x000fe40007810000 */
[----:B------:R-:W-:-:S02]  /*6e20*/  ISETP.LT.OR P2, PT, R14, R239, P2 ;  /* 0x000000ef0e00720c */ /* 0x000fc40001741670 */
[C---:B------:R-:W-:Y:S02]  /*6e30*/  ISETP.GE.AND P1, PT, R13.reuse, R238, PT ;  /* 0x000000ee0d00720c */ /* 0x040fe40003f26270 */
[----:B------:R-:W-:Y:S02]  /*6e40*/  FMNMX.FTZ R15, R34, R17, !PT ;  /* 0x00000011220f7209 */ /* 0x000fe40007810000 */
[----:B------:R-:W-:Y:S02]  /*6e50*/  FSEL R32, R74, -INF , !P0 ;  /* 0xff8000004a207808 */ /* 0x000fe40004000000 */
[----:B------:R-:W-:Y:S02]  /*6e60*/  FMNMX.FTZ R14, R196, R16, !PT ;  /* 0x00000010c40e7209 */ /* 0x000fe40007810000 */
[----:B------:R-:W-:Y:S01]  /*6e70*/  ISETP.LT.OR P1, PT, R13, R239, P1 ;  /* 0x000000ef0d00720c */ /* 0x000fe20000f21670 */
[----:B------:R-:W-:Y:S01]  /*6e80*/  LDSM.16.MT88.4 R16, [R220+0x10800] ;  /* 0x01080000dc10783b */ /* 0x000fe20000004200 */
[----:B------:R-:W-:-:S02]  /*6e90*/  ISETP.GE.AND P0, PT, R12, R238, PT ;  /* 0x000000ee0c00720c */ /* 0x000fc40003f06270 */
[----:B------:R-:W-:Y:S01]  /*6ea0*/  FSEL R192, R75, -INF , !P2 ;  /* 0xff8000004bc07808 */ /* 0x000fe20005000000 */
[----:B------:R-:W1:Y:S01]  /*6eb0*/  SHFL.BFLY PT, R13, R15, 0x2, 0x1f ;  /* 0x0c401f000f0d7f89 */ /* 0x000e6200000e0000 */
[----:B------:R-:W-:Y:S02]  /*6ec0*/  FMNMX.FTZ R14, R32, R14, !PT ;  /* 0x0000000e200e7209 */ /* 0x000fe40007810000 */
[----:B------:R-:W-:Y:S01]  /*6ed0*/  ISETP.LT.OR P0, PT, R12, R239, P0 ;  /* 0x000000ef0c00720c */ /* 0x000fe20000701670 */
[----:B------:R-:W-:Y:S01]  /*6ee0*/  LDSM.16.MT88.4 R72, [R224+0x14000] ;  /* 0x01400000e048783b */ /* 0x000fe20000004200 */
[----:B------:R-:W-:Y:S02]  /*6ef0*/  FSEL R191, R58, -INF , !P1 ;  /* 0xff8000003abf7808 */ /* 0x000fe40004800000 */
[----:B------:R-:W-:Y:S02]  /*6f00*/  FMNMX.FTZ R14, R192, R14, !PT ;  /* 0x0000000ec00e7209 */ /* 0x000fe40007810000 */
[----:B------:R-:W-:-:S02]  /*6f10*/  FSEL R190, R59, -INF , !P0 ;  /* 0xff8000003bbe7808 */ /* 0x000fc40004000000 */
[----:B------:R-:W-:Y:S01]  /*6f20*/  FMNMX.FTZ R14, R191, R14, !PT ;  /* 0x0000000ebf0e7209 */ /* 0x000fe20007810000 */
[----:B------:R-:W-:Y:S03]  /*6f30*/  LDSM.16.MT88.4 R56, [R221+0x12000] ;  /* 0x01200000dd38783b */ /* 0x000fe60000004200 */
[----:B------:R-:W-:-:S05]  /*6f40*/  FMNMX.FTZ R14, R190, R14, !PT ;  /* 0x0000000ebe0e7209 */ /* 0x000fca0007810000 */
[----:B------:R-:W2:Y:S01]  /*6f50*/  SHFL.BFLY PT, R12, R14, 0x2, 0x1f ;  /* 0x0c401f000e0c7f89 */ /* 0x000ea200000e0000 */
[----:B-1----:R-:W-:-:S05]  /*6f60*/  FMNMX.FTZ R15, R15, R13, !PT ;  /* 0x0000000d0f0f7209 */ /* 0x002fca0007810000 */
[----:B------:R-:W1:Y:S01]  /*6f70*/  SHFL.BFLY PT, R164, R15, 0x1, 0x1f ;  /* 0x0c201f000fa47f89 */ /* 0x000e6200000e0000 */
[----:B--2---:R-:W-:-:S05]  /*6f80*/  FMNMX.FTZ R13, R14, R12, !PT ;  /* 0x0000000c0e0d7209 */ /* 0x004fca0007810000 */
[----:B------:R-:W2:Y:S01]  /*6f90*/  SHFL.BFLY PT, R12, R13, 0x1, 0x1f ;  /* 0x0c201f000d0c7f89 */ /* 0x000ea200000e0000 */
[----:B-1----:R-:W-:-:S04]  /*6fa0*/  FMNMX.FTZ R164, R15, R164, !PT ;  /* 0x000000a40fa47209 */ /* 0x002fc80007810000 */
[C---:B------:R-:W-:Y:S01]  /*6fb0*/  FSETP.NEU.FTZ.AND P0, PT, R164.reuse, -INF , PT ;  /* 0xff800000a400780b */ /* 0x040fe20003f1d000 */
[----:B------:R-:W-:-:S05]  /*6fc0*/  FMUL.FTZ R33, R164, c[0x0][0x23c] ;  /* 0x00008f00a4217a20 */ /* 0x000fca0000410000 */
[----:B------:R-:W-:-:S05]  /*6fd0*/  FSEL R33, R33, RZ, P0 ;  /* 0x000000ff21217208 */ /* 0x000fca0000000000 */
[--C-:B------:R-:W-:Y:S02]  /*6fe0*/  FFMA.FTZ R184, R3, c[0x0][0x23c], -R33.reuse ;  /* 0x00008f0003b87a23 */ /* 0x100fe40000010821 */
[--C-:B------:R-:W-:Y:S02]  /*6ff0*/  FFMA.FTZ R183, R11, c[0x0][0x23c], -R33.reuse ;  /* 0x00008f000bb77a23 */ /* 0x100fe40000010821 */
[--C-:B------:R-:W-:Y:S01]  /*7000*/  FFMA.FTZ R179, R28, c[0x0][0x23c], -R33.reuse ;  /* 0x00008f001cb37a23 */ /* 0x100fe20000010821 */
[----:B--2---:R-:W-:Y:S01]  /*7010*/  FMNMX.FTZ R3, R13, R12, !PT ;  /* 0x0000000c0d037209 */ /* 0x004fe20007810000 */
[--C-:B------:R-:W-:Y:S01]  /*7020*/  FFMA.FTZ R178, R29, c[0x0][0x23c], -R33.reuse ;  /* 0x00008f001db27a23 */ /* 0x100fe20000010821 */
[----:B------:R-:W-:Y:S01]  /*7030*/  MUFU.EX2 R184, R184 ;  /* 0x000000b800b87308 */ /* 0x000fe20000000800 */
[--C-:B------:R-:W-:Y:S01]  /*7040*/  FFMA.FTZ R177, R6, c[0x0][0x23c], -R33.reuse ;  /* 0x00008f0006b17a23 */ /* 0x100fe20000010821 */
[C---:B------:R-:W-:Y:S01]  /*7050*/  FSETP.NEU.FTZ.AND P0, PT, R3.reuse, -INF , PT ;  /* 0xff8000000300780b */ /* 0x040fe20003f1d000 */
[----:B------:R-:W-:Y:S01]  /*7060*/  FMUL.FTZ R189, R3, c[0x0][0x23c] ;  /* 0x00008f0003bd7a20 */ /* 0x000fe20000410000 */
[----:B------:R-:W-:Y:S01]  /*7070*/  LDSM.16.MT88.4 R12, [R224+0x10800] ;  /* 0x01080000e00c783b */ /* 0x000fe20000004200 */
[----:B------:R-:W-:-:S02]  /*7080*/  FFMA.FTZ R176, R5, c[0x0][0x23c], -R33 ;  /* 0x00008f0005b07a23 */ /* 0x000fc40000010821 */
[--C-:B------:R-:W-:Y:S01]  /*7090*/  FFMA.FTZ R173, R20, c[0x0][0x23c], -R33.reuse ;  /* 0x00008f0014ad7a23 */ /* 0x100fe20000010821 */
[----:B------:R-:W-:Y:S01]  /*70a0*/  FSEL R189, R189, RZ, P0 ;  /* 0x000000ffbdbd7208 */ /* 0x000fe20000000000 */
[----:B------:R-:W1:Y:S01]  /*70b0*/  MUFU.EX2 R183, R183 ;  /* 0x000000b700b77308 */ /* 0x000e620000000800 */
[--C-:B------:R-:W-:Y:S01]  /*70c0*/  FFMA.FTZ R172, R21, c[0x0][0x23c], -R33.reuse ;  /* 0x00008f0015ac7a23 */ /* 0x100fe20000010821 */
[----:B------:R-:W-:Y:S01]  /*70d0*/  LEA R245, P0, R200, c[0x0][0x168], 0x1 ;  /* 0x00005a00c8f57a11 */ /* 0x000fe200078008ff */
[----:B------:R-:W-:Y:S02]  /*70e0*/  FFMA.FTZ R185, R185, c[0x0][0x23c], -R33 ;  /* 0x00008f00b9b97a23 */ /* 0x000fe40000010821 */
[----:B------:R-:W-:Y:S01]  /*70f0*/  FFMA.FTZ R180, R10, c[0x0][0x23c], -R189 ;  /* 0x00008f000ab47a23 */ /* 0x000fe200000108bd */
[----:B------:R-:W-:Y:S01]  /*7100*/  LEA.HI.X R244, R200, c[0x0][0x16c], R165, 0x1, P0 ;  /* 0x00005b00c8f47a11 */ /* 0x000fe200000f0ca5 */
[--C-:B------:R-:W-:Y:S01]  /*7110*/  FFMA.FTZ R182, R7, c[0x0][0x23c], -R189.reuse ;  /* 0x00008f0007b67a23 */ /* 0x100fe200000108bd */
[----:B------:R-:W-:Y:S01]  /*7120*/  MUFU.EX2 R179, R179 ;  /* 0x000000b300b37308 */ /* 0x000fe20000000800 */
[--C-:B------:R-:W-:Y:S01]  /*7130*/  FFMA.FTZ R181, R30, c[0x0][0x23c], -R189.reuse ;  /* 0x00008f001eb57a23 */ /* 0x100fe200000108bd */
[----:B------:R-:W2:Y:S01]  /*7140*/  LDSM.16.MT88.4 R4, [R220+0x16000] ;  /* 0x01600000dc04783b */ /* 0x000ea20000004200 */
[----:B------:R-:W-:-:S02]  /*7150*/  FFMA.FTZ R174, R31, c[0x0][0x23c], -R189 ;  /* 0x00008f001fae7a23 */ /* 0x000fc400000108bd */
[--C-:B------:R-:W-:Y:S01]  /*7160*/  FFMA.FTZ R175, R9, c[0x0][0x23c], -R189.reuse ;  /* 0x00008f0009af7a23 */ /* 0x100fe200000108bd */
[----:B------:R-:W-:Y:S01]  /*7170*/  LDSM.16.MT88.4 R28, [R220+0x12800] ;  /* 0x01280000dc1c783b */ /* 0x000fe20000004200 */
[--C-:B------:R-:W-:Y:S01]  /*7180*/  FFMA.FTZ R169, R8, c[0x0][0x23c], -R189.reuse ;  /* 0x00008f0008a97a23 */ /* 0x100fe200000108bd */
[----:B------:R-:W3:Y:S01]  /*7190*/  MUFU.EX2 R178, R178 ;  /* 0x000000b200b27308 */ /* 0x000ee20000000800 */
[----:B-1----:R-:W-:Y:S01]  /*71a0*/  F2FP.BF16.PACK_AB R128, R183, R184 ;  /* 0x000000b8b780723e */ /* 0x002fe200000010ff */
[----:B------:R-:W1:Y:S01]  /*71b0*/  LDSM.16.MT88.4 R8, [R222+0x10800] ;  /* 0x01080000de08783b */ /* 0x000e620000004200 */
[--C-:B------:R-:W-:Y:S02]  /*71c0*/  FFMA.FTZ R2, R22, c[0x0][0x23c], -R189.reuse ;  /* 0x00008f0016027a23 */ /* 0x100fe400000108bd */
[----:B------:R-:W-:Y:S02]  /*71d0*/  FFMA.FTZ R0, R23, c[0x0][0x23c], -R189 ;  /* 0x00008f0017007a23 */ /* 0x000fe400000108bd */
[----:B------:R-:W-:Y:S01]  /*71e0*/  LDSM.16.MT88.4 R20, [R224+0x12800] ;  /* 0x01280000e014783b */ /* 0x000fe20000004200 */
[----:B------:R-:W-:Y:S01]  /*71f0*/  MUFU.EX2 R180, R180 ;  /* 0x000000b400b47308 */ /* 0x000fe20000000800 */
[----:B------:R-:W-:-:S02]  /*7200*/  FFMA.FTZ R186, R186, c[0x0][0x23c], -R33 ;  /* 0x00008f00baba7a23 */ /* 0x000fc40000010821 */
[--C-:B------:R-:W-:Y:S02]  /*7210*/  FFMA.FTZ R187, R187, c[0x0][0x23c], -R33.reuse ;  /* 0x00008f00bbbb7a23 */ /* 0x100fe40000010821 */
[----:B------:R-:W-:Y:S02]  /*7220*/  FFMA.FTZ R188, R188, c[0x0][0x23c], -R33 ;  /* 0x00008f00bcbc7a23 */ /* 0x000fe40000010821 */
[--C-:B------:R-:W-:Y:S01]  /*7230*/  FFMA.FTZ R193, R193, c[0x0][0x23c], -R189.reuse ;  /* 0x00008f00c1c17a23 */ /* 0x100fe200000108bd */
[----:B------:R-:W4:Y:S01]  /*7240*/  MUFU.EX2 R182, R182 ;  /* 0x000000b600b67308 */ /* 0x000f220000000800 */
[----:B---3--:R-:W-:Y:S01]  /*7250*/  F2FP.BF16.PACK_AB R130, R178, R179 ;  /* 0x000000b3b282723e */ /* 0x008fe200000010ff */
[--C-:B------:R-:W-:Y:S02]  /*7260*/  FFMA.FTZ R194, R194, c[0x0][0x23c], -R189.reuse ;  /* 0x00008f00c2c27a23 */ /* 0x100fe400000108bd */
[--C-:B------:R-:W-:Y:S02]  /*7270*/  FFMA.FTZ R195, R195, c[0x0][0x23c], -R189.reuse ;  /* 0x00008f00c3c37a23 */ /* 0x100fe400000108bd */
[----:B------:R-:W-:-:S02]  /*7280*/  FFMA.FTZ R196, R196, c[0x0][0x23c], -R189 ;  /* 0x00008f00c4c47a23 */ /* 0x000fc400000108bd */
[----:B------:R-:W-:Y:S01]  /*7290*/  MUFU.EX2 R181, R181 ;  /* 0x000000b500b57308 */ /* 0x000fe20000000800 */
[--C-:B------:R-:W-:Y:S02]  /*72a0*/  FFMA.FTZ R198, R198, c[0x0][0x23c], -R33.reuse ;  /* 0x00008f00c6c67a23 */ /* 0x100fe40000010821 */
[--C-:B------:R-:W-:Y:S02]  /*72b0*/  FFMA.FTZ R197, R197, c[0x0][0x23c], -R33.reuse ;  /* 0x00008f00c5c57a23 */ /* 0x100fe40000010821 */
[--C-:B------:R-:W-:Y:S02]  /*72c0*/  FFMA.FTZ R199, R35, c[0x0][0x23c], -R33.reuse ;  /* 0x00008f0023c77a23 */ /* 0x100fe40000010821 */
[----:B------:R-:W-:Y:S01]  /*72d0*/  FFMA.FTZ R247, R34, c[0x0][0x23c], -R33 ;  /* 0x00008f0022f77a23 */ /* 0x000fe20000010821 */
[----:B------:R-:W3:Y:S01]  /*72e0*/  MUFU.EX2 R174, R174 ;  /* 0x000000ae00ae7308 */ /* 0x000ee20000000800 */
[----:B----4-:R-:W-:Y:S01]  /*72f0*/  F2FP.BF16.PACK_AB R129, R182, R180 ;  /* 0x000000b4b681723e */ /* 0x010fe200000010ff */
[----:B------:R-:W-:-:S02]  /*7300*/  FFMA.FTZ R201, R32, c[0x0][0x23c], -R189 ;  /* 0x00008f0020c97a23 */ /* 0x000fc400000108bd */
[--C-:B------:R-:W-:Y:S01]  /*7310*/  FFMA.FTZ R192, R192, c[0x0][0x23c], -R189.reuse ;  /* 0x00008f00c0c07a23 */ /* 0x100fe200000108bd */
[----:B------:R-:W-:Y:S01]  /*7320*/  LDSM.16.MT88.4 R32, [R224+0x11800] ;  /* 0x01180000e020783b */ /* 0x000fe20000004200 */
[--C-:B------:R-:W-:Y:S02]  /*7330*/  FFMA.FTZ R191, R191, c[0x0][0x23c], -R189.reuse ;  /* 0x00008f00bfbf7a23 */ /* 0x100fe400000108bd */
[----:B------:R-:W4:Y:S01]  /*7340*/  MUFU.EX2 R177, R177 ;  /* 0x000000b100b17308 */ /* 0x000f220000000800 */
[----:B------:R-:W-:Y:S02]  /*7350*/  FFMA.FTZ R246, R190, c[0x0][0x23c], -R189 ;  /* 0x00008f00bef67a23 */ /* 0x000fe400000108bd */
[----:B------:R-:W-:Y:S02]  /*7360*/  FADD.FTZ R183, R184, R183 ;  /* 0x000000b7b8b77221 */ /* 0x000fe40000010000 */
[----:B------:R-:W-:Y:S02]  /*7370*/  FADD.FTZ R180, R180, R182 ;  /* 0x000000b6b4b47221 */ /* 0x000fe40000010000 */
[----:B------:R-:W-:Y:S01]  /*7380*/  FADD.FTZ R183, R179, R183 ;  /* 0x000000b7b3b77221 */ /* 0x000fe20000010000 */
[----:B---3--:R-:W-:Y:S01]  /*7390*/  F2FP.BF16.PACK_AB R131, R174, R181 ;  /* 0x000000b5ae83723e */ /* 0x008fe200000010ff */
[----:B------:R-:W3:Y:S01]  /*73a0*/  MUFU.EX2 R176, R176 ;  /* 0x000000b000b07308 */ /* 0x000ee20000000800 */
[----:B------:R-:W-:-:S02]  /*73b0*/  FADD.FTZ R181, R181, R180 ;  /* 0x000000b4b5b57221 */ /* 0x000fc40000010000 */
[----:B------:R-:W-:Y:S02]  /*73c0*/  FADD.FTZ R178, R178, R183 ;  /* 0x000000b7b2b27221 */ /* 0x000fe40000010000 */
[----:B------:R-:W-:Y:S01]  /*73d0*/  FADD.FTZ R181, R174, R181 ;  /* 0x000000b5aeb57221 */ /* 0x000fe20000010000 */
[C---:B------:R-:W-:Y:S01]  /*73e0*/  HMMA.16816.F32.BF16 R160, R128.reuse, R156, RZ ;  /* 0x0000009c80a0723c */ /* 0x040fe200000418ff */
[----:B----4-:R-:W-:Y:S01]  /*73f0*/  FADD.FTZ R178, R177, R178 ;  /* 0x000000b2b1b27221 */ /* 0x010fe20000010000 */
[----:B------:R-:W-:Y:S06]  /*7400*/  MUFU.EX2 R173, R173 ;  /* 0x000000ad00ad7308 */ /* 0x000fec0000000800 */
[C---:B------:R-:W-:Y:S02]  /*7410*/  HMMA.16816.F32.BF16 R152, R128.reuse, R148, RZ ;  /* 0x000000948098723c */ /* 0x040fe400000418ff */
[----:B------:R-:W-:Y:S06]  /*7420*/  MUFU.EX2 R172, R172 ;  /* 0x000000ac00ac7308 */ /* 0x000fec0000000800 */
[C---:B------:R-:W-:Y:S02]  /*7430*/  HMMA.16816.F32.BF16 R156, R128.reuse, R158, RZ ;  /* 0x0000009e809c723c */ /* 0x040fe400000418ff */
[----:B------:R-:W-:Y:S06]  /*7440*/  MUFU.EX2 R175, R175 ;  /* 0x000000af00af7308 */ /* 0x000fec0000000800 */
[C---:B------:R-:W-:Y:S02]  /*7450*/  HMMA.16816.F32.BF16 R148, R128.reuse, R150, RZ ;  /* 0x000000968094723c */ /* 0x040fe400000418ff */
[----:B------:R-:W4:Y:S06]  /*7460*/  MUFU.EX2 R169, R169 ;  /* 0x000000a900a97308 */ /* 0x000f2c0000000800 */
[C---:B------:R-:W-:Y:S02]  /*7470*/  HMMA.16816.F32.BF16 R144, R128.reuse, R140, RZ ;  /* 0x0000008c8090723c */ /* 0x040fe400000418ff */
[----:B------:R-:W-:Y:S06]  /*7480*/  MUFU.EX2 R2, R2 ;  /* 0x0000000200027308 */ /* 0x000fec0000000800 */
[C---:B------:R-:W-:Y:S02]  /*7490*/  HMMA.16816.F32.BF16 R136, R128.reuse, R132, RZ ;  /* 0x000000848088723c */ /* 0x040fe400000418ff */
[----:B------:R-:W5:Y:S06]  /*74a0*/  MUFU.EX2 R0, R0 ;  /* 0x0000000000007308 */ /* 0x000f6c0000000800 */
[C---:B------:R-:W-:Y:S02]  /*74b0*/  HMMA.16816.F32.BF16 R36, R128.reuse, R40, RZ ;  /* 0x000000288024723c */ /* 0x040fe400000418ff */
[----:B------:R-:W1:Y:S06]  /*74c0*/  MUFU.EX2 R185, R185 ;  /* 0x000000b900b97308 */ /* 0x000e6c0000000800 */
        /* <DEDUP_REMOVED lines=15> */
[----:B------:R-:W1:Y:S06]  /*75c0*/  MUFU.EX2 R198, R198 ;  /* 0x000000c600c67308 */ /* 0x000e6c0000000800 */
[C---:B------:R-:W-:Y:S02]  /*75d0*/  HMMA.16816.F32.BF16 R108, R128.reuse, R112, RZ ;  /* 0x00000070806c723c */ /* 0x040fe400000418ff */
[----:B------:R-:W1:Y:S06]  /*75e0*/  MUFU.EX2 R197, R197 ;  /* 0x000000c500c57308 */ /* 0x000e6c0000000800 */
[C---:B------:R-:W-:Y:S02]  /*75f0*/  HMMA.16816.F32.BF16 R116, R128.reuse, R120, RZ ;  /* 0x000000788074723c */ /* 0x040fe400000418ff */
[----:B------:R-:W-:Y:S06]  /*7600*/  MUFU.EX2 R199, R199 ;  /* 0x000000c700c77308 */ /* 0x000fec0000000800 */
        /* <DEDUP_REMOVED lines=18> */
[C---:B--2---:R-:W-:Y:S07]  /*7730*/  HMMA.16816.F32.BF16 R124, R128.reuse, R4, RZ ;  /* 0x00000004807c723c */ /* 0x044fee00000418ff */
[----:B---3--:R-:W-:Y:S01]  /*7740*/  F2FP.BF16.PACK_AB R4, R176, R177 ;  /* 0x000000b1b004723e */ /* 0x008fe200000010ff */
[----:B------:R-:W-:Y:S01]  /*7750*/  HMMA.16816.F32.BF16 R128, R128, R6, RZ ;  /* 0x000000068080723c */ /* 0x000fe200000418ff */
[----:B----4-:R-:W-:Y:S01]  /*7760*/  F2FP.BF16.PACK_AB R5, R169, R175 ;  /* 0x000000afa905723e */ /* 0x010fe200000010ff */
        /* <DEDUP_REMOVED lines=10> */
[----:B-1----:R-:W-:-:S07]  /*7810*/  FADD.FTZ R172, R185, R172 ;  /* 0x000000acb9ac7221 */ /* 0x002fce0000010000 */
[C---:B------:R-:W-:Y:S01]  /*7820*/  HMMA.16816.F32.BF16 R156, R4.reuse, R14, R156 ;  /* 0x0000000e049c723c */ /* 0x040fe2000004189c */
[----:B------:R-:W1:Y:S07]  /*7830*/  LDSM.16.MT88.4 R12, [R222+0x12800] ;  /* 0x01280000de0c783b */ /* 0x000e6e0000004200 */
[C---:B------:R-:W-:Y:S08]  /*7840*/  HMMA.16816.F32.BF16 R152, R4.reuse, R8, R152 ;  /* 0x000000080498723c */ /* 0x040ff00000041898 */
[C---:B------:R-:W-:Y:S01]  /*7850*/  HMMA.16816.F32.BF16 R148, R4.reuse, R10, R148 ;  /* 0x0000000a0494723c */ /* 0x040fe20000041894 */
[----:B------:R-:W2:Y:S07]  /*7860*/  LDSM.16.MT88.4 R8, [R221+0x12800] ;  /* 0x01280000dd08783b */ /* 0x000eae0000004200 */
[C---:B------:R-:W-:Y:S08]  /*7870*/  HMMA.16816.F32.BF16 R136, R4.reuse, R16, R136 ;  /* 0x000000100488723c */ /* 0x040ff00000041888 */
[C---:B------:R-:W-:Y:S01]  /*7880*/  HMMA.16816.F32.BF16 R132, R4.reuse, R18, R132 ;  /* 0x000000120484723c */ /* 0x040fe20000041884 */
[----:B------:R-:W-:Y:S07]  /*7890*/  LDSM.16.MT88.4 R16, [R224+0x14800] ;  /* 0x01480000e010783b */ /* 0x000fee0000004200 */
        /* <DEDUP_REMOVED lines=8> */
[----:B------:R-:W-:Y:S07]  /*7920*/  LDSM.16.MT88.4 R24, [R222+0x14800] ;  /* 0x01480000de18783b */ /* 0x000fee0000004200 */
        /* <DEDUP_REMOVED lines=24> */
[C---:B------:R-:W-:Y:S08]  /*7ab0*/  HMMA.16816.F32.BF16 R100, R4.reuse, R20, R100 ;  /* 0x000000140464723c */ /* 0x040ff00000041864 */
[C---:B------:R-:W-:Y:S01]  /*7ac0*/  HMMA.16816.F32.BF16 R104, R4.reuse, R22, R104 ;  /* 0x000000160468723c */ /* 0x040fe20000041868 */
[----:B------:R-:W4:Y:S07]  /*7ad0*/  LDSM.16.MT88.4 R20, [R222+0x11000] ;  /* 0x01100000de14783b */ /* 0x000f2e0000004200 */
[C---:B---3--:R-:W-:Y:S08]  /*7ae0*/  HMMA.16816.F32.BF16 R108, R4.reuse, R16, R108 ;  /* 0x00000010046c723c */ /* 0x048ff0000004186c */
[----:B------:R-:W-:Y:S01]  /*7af0*/  HMMA.16816.F32.BF16 R112, R4, R18, R112 ;  /* 0x000000120470723c */ /* 0x000fe20000041870 */
[----:B------:R-:W3:Y:S06]  /*7b00*/  LDSM.16.MT88.4 R16, [R220+0x11000] ;  /* 0x01100000dc10783b */ /* 0x000eec0000004200 */
[C---:B------:R-:W-:Y:S01]  /*7b10*/  F2FP.BF16.PACK_AB R4, R186.reuse, R185 ;  /* 0x000000b9ba04723e */ /* 0x040fe200000010ff */
[----:B------:R-:W-:Y:S01]  /*7b20*/  FADD.FTZ R186, R186, R172 ;  /* 0x000000acbaba7221 */ /* 0x000fe20000010000 */
[----:B------:R-:W-:-:S02]  /*7b30*/  F2FP.BF16.PACK_AB R6, R188, R187 ;  /* 0x000000bbbc06723e */ /* 0x000fc400000010ff */
[----:B------:R-:W-:Y:S01]  /*7b40*/  F2FP.BF16.PACK_AB R5, R194, R193 ;  /* 0x000000c1c205723e */ /* 0x000fe200000010ff */
[----:B------:R-:W-:Y:S01]  /*7b50*/  FADD.FTZ R193, R193, R2 ;  /* 0x00000002c1c17221 */ /* 0x000fe20000010000 */
[----:B------:R-:W-:Y:S01]  /*7b60*/  F2FP.BF16.PACK_AB R7, R196, R195 ;  /* 0x000000c3c407723e */ /* 0x000fe200000010ff */
[----:B------:R-:W-:Y:S02]  /*7b70*/  FADD.FTZ R186, R187, R186 ;  /* 0x000000babbba7221 */ /* 0x000fe40000010000 */
[----:B------:R-:W-:Y:S02]  /*7b80*/  FADD.FTZ R193, R194, R193 ;  /* 0x000000c1c2c17221 */ /* 0x000fe40000010000 */
[----:B------:R-:W-:Y:S02]  /*7b90*/  FADD.FTZ R188, R188, R186 ;  /* 0x000000babcbc7221 */ /* 0x000fe40000010000 */
[----:B-1----:R-:W-:Y:S01]  /*7ba0*/  HMMA.16816.F32.BF16 R36, R4, R12, R36 ;  /* 0x0000000c0424723c */ /* 0x002fe20000041824 */
[----:B------:R-:W-:-:S02]  /*7bb0*/  FADD.FTZ R195, R195, R193 ;  /* 0x000000c1c3c37221 */ /* 0x000fc40000010000 */
[----:B------:R-:W-:Y:S02]  /*7bc0*/  FADD.FTZ R188, R198, R188 ;  /* 0x000000bcc6bc7221 */ /* 0x000fe40000010000 */
[----:B------:R-:W-:Y:S02]  /*7bd0*/  FADD.FTZ R195, R196, R195 ;  /* 0x000000c3c4c37221 */ /* 0x000fe40000010000 */
[----:B------:R-:W-:Y:S01]  /*7be0*/  FADD.FTZ R188, R197, R188 ;  /* 0x000000bcc5bc7221 */ /* 0x000fe20000010000 */
[----:B------:R-:W-:Y:S01]  /*7bf0*/  HMMA.16816.F32.BF16 R40, R4, R14, R40 ;  /* 0x0000000e0428723c */ /* 0x000fe20000041828 */
[----:B------:R-:W1:Y:S01]  /*7c00*/  LDSM.16.MT88.4 R12, [R221+0x15000] ;  /* 0x01500000dd0c783b */ /* 0x000e620000004200 */
[----:B------:R-:W-:Y:S02]  /*7c10*/  FADD.FTZ R195, R201, R195 ;  /* 0x000000c3c9c37221 */ /* 0x000fe40000010000 */
[----:B------:R-:W-:Y:S02]  /*7c20*/  FADD.FTZ R188, R199, R188 ;  /* 0x000000bcc7bc7221 */ /* 0x000fe40000010000 */
[----:B------:R-:W-:-:S02]  /*7c30*/  FADD.FTZ R195, R192, R195 ;  /* 0x000000c3c0c37221 */ /* 0x000fc40000010000 */
[----:B--2---:R-:W-:Y:S02]  /*7c40*/  HMMA.16816.F32.BF16 R44, R4, R8, R44 ;  /* 0x00000008042c723c */ /* 0x004fe4000004182c */
[----:B------:R-:W-:-:S06]  /*7c50*/  FADD.FTZ R195, R191, R195 ;  /* 0x000000c3bfc37221 */ /* 0x000fcc0000010000 */
[C---:B------:R-:W-:Y:S01]  /*7c60*/  HMMA.16816.F32.BF16 R48, R4.reuse, R10, R48 ;  /* 0x0000000a0430723c */ /* 0x040fe20000041830 */
[----:B------:R-:W2:Y:S07]  /*7c70*/  LDSM.16.MT88.4 R8, [R220+0x15000] ;  /* 0x01500000dc08783b */ /* 0x000eae0000004200 */
        /* <DEDUP_REMOVED lines=14> */
[----:B------:R-:W5:Y:S07]  /*7d60*/  LDSM.16.MT88.4 R28, [R220+0x13000] ;  /* 0x01300000dc1c783b */ /* 0x000f6e0000004200 */
[C---:B------:R-:W-:Y:S08]  /*7d70*/  HMMA.16816.F32.BF16 R144, R4.reuse, R24, R144 ;  /* 0x000000180490723c */ /* 0x040ff00000041890 */
        /* <DEDUP_REMOVED lines=17> */
[C---:B------:R-:W-:Y:S08]  /*7e90*/  HMMA.16816.F32.BF16 R76, R4.reuse, R24, R76 ;  /* 0x00000018044c723c */ /* 0x040ff0000004184c */
[C---:B------:R-:W-:Y:S01]  /*7ea0*/  HMMA.16816.F32.BF16 R80, R4.reuse, R26, R80 ;  /* 0x0000001a0450723c */ /* 0x040fe20000041850 */
[----:B------:R-:W1:Y:S07]  /*7eb0*/  LDSM.16.MT88.4 R24, [R221+0x11800] ;  /* 0x01180000dd18783b */ /* 0x000e6e0000004200 */
[C---:B----4-:R-:W-:Y:S08]  /*7ec0*/  HMMA.16816.F32.BF16 R100, R4.reuse, R20, R100 ;  /* 0x000000140464723c */ /* 0x050ff00000041864 */
[C---:B------:R-:W-:Y:S01]  /*7ed0*/  HMMA.16816.F32.BF16 R104, R4.reuse, R22, R104 ;  /* 0x000000160468723c */ /* 0x040fe20000041868 */
[----:B------:R-:W4:Y:S07]  /*7ee0*/  LDSM.16.MT88.4 R20, [R220+0x11800] ;  /* 0x01180000dc14783b */ /* 0x000f2e0000004200 */
[C---:B---3--:R-:W-:Y:S08]  /*7ef0*/  HMMA.16816.F32.BF16 R108, R4.reuse, R16, R108 ;  /* 0x00000010046c723c */ /* 0x048ff0000004186c */
[----:B------:R-:W-:Y:S01]  /*7f00*/  HMMA.16816.F32.BF16 R112, R4, R18, R112 ;  /* 0x000000120470723c */ /* 0x000fe20000041870 */
[----:B------:R-:W3:Y:S06]  /*7f10*/  LDSM.16.MT88.4 R16, [R222+0x13800] ;  /* 0x01380000de10783b */ /* 0x000eec0000004200 */
[----:B------:R-:W-:-:S02]  /*7f20*/  F2FP.BF16.PACK_AB R4, R197, R198 ;  /* 0x000000c6c504723e */ /* 0x000fc400000010ff */
[C---:B------:R-:W-:Y:S01]  /*7f30*/  F2FP.BF16.PACK_AB R6, R247.reuse, R199 ;  /* 0x000000c7f706723e */ /* 0x040fe200000010ff */
[----:B------:R-:W-:Y:S01]  /*7f40*/  FADD.FTZ R247, R247, R188 ;  /* 0x000000bcf7f77221 */ /* 0x000fe20000010000 */
[----:B------:R-:W-:Y:S02]  /*7f50*/  F2FP.BF16.PACK_AB R5, R192, R201 ;  /* 0x000000c9c005723e */ /* 0x000fe400000010ff */
[C---:B------:R-:W-:Y:S01]  /*7f60*/  F2FP.BF16.PACK_AB R7, R246.reuse, R191 ;  /* 0x000000bff607723e */ /* 0x040fe200000010ff */
[----:B------:R-:W-:-:S06]  /*7f70*/  FADD.FTZ R246, R246, R195 ;  /* 0x000000c3f6f67221 */ /* 0x000fcc0000010000 */
        /* <DEDUP_REMOVED lines=8> */
[----:B------:R-:W1:Y:S07]  /*8000*/  LDSM.16.MT88.4 R32, [R220+0x13800] ;  /* 0x01380000dc20783b */ /* 0x000e6e0000004200 */
[C---:B-----5:R-:W-:Y:S08]  /*8010*/  HMMA.16816.F32.BF16 R152, R4.reuse, R28, R152 ;  /* 0x0000001c0498723c */ /* 0x060ff00000041898 */
        /* <DEDUP_REMOVED lines=19> */
[C---:B-----5:R-:W-:Y:S08]  /*8150*/  HMMA.16816.F32.BF16 R76, R4.reuse, R28, R76 ;  /* 0x0000001c044c723c */ /* 0x060ff0000004184c */
[C---:B------:R-:W-:Y:S08]  /*8160*/  HMMA.16816.F32.BF16 R80, R4.reuse, R30, R80 ;  /* 0x0000001e0450723c */ /* 0x040ff00000041850 */
[C---:B------:R-:W-:Y:S08]  /*8170*/  HMMA.16816.F32.BF16 R84, R4.reuse, R24, R84 ;  /* 0x000000180454723c */ /* 0x040ff00000041854 */
        /* <DEDUP_REMOVED lines=9> */
[----:B------:R-:W-:Y:S07]  /*8210*/  @!UPT UIADD3 URZ, URZ, URZ, URZ ;  /* 0x0000003f3f3ff290 */ /* 0x000fee000fffe03f */
[----:B------:R-:W-:Y:S11]  /*8220*/  @!P6 BRA `(.L_x_2307) ;  /* 0x000050200000e947 */ /* 0x000ff60003800000 */
[----:B------:R-:W-:Y:S01]  /*8230*/  PLOP3.LUT P0, PT, PT, PT, UP6, 0x40, 0x0 ;  /* 0x000000000000781c */ /* 0x000fe20003f0e868 */
[----:B------:R-:W-:-:S04]  /*8240*/  DEPBAR.LE SB0, 0x0 ;  /* 0x000080000000791a */ /* 0x000fc80000000000 */
[----:B------:R-:W-:Y:S01]  /*8250*/  UIADD3 UR29, UR11, -0x2, URZ ;  /* 0xfffffffe0b1d7890 */ /* 0x000fe2000fffe03f */
[----:B------:R-:W-:Y:S07]  /*8260*/  BAR.SYNC.DEFER_BLOCKING 0x0 ;  /* 0x0000000000007b1d */ /* 0x000fee0000010000 */
[----:B------:R-:W-:Y:S05]  /*8270*/  @P0 BRA `(.L_x_2308) ;  /* 0x0000049000000947 */ /* 0x000fea0003800000 */
[----:B------:R-:W1:Y:S01]  /*8280*/  I2F.RP R0, UR10 ;  /* 0x0000000a00007d06 */ /* 0x000e620008209400 */
[----:B------:R-:W-:Y:S02]  /*8290*/  USHF.L.U32 UR4, UR29, 0x6, URZ ;  /* 0x000000061d047899 */ /* 0x000fe4000800063f */
[----:B------:R-:W-:-:S02]  /*82a0*/  UMOV UR14, URZ ;  /* 0x0000003f000e7c82 */ /* 0x000fc40008000000 */
[----:B------:R-:W-:-:S06]  /*82b0*/  UIADD3 UR12, UR4, 0x40, URZ ;  /* 0x00000040040c7890 */ /* 0x000fcc000fffe03f */
[----:B------:R-:W-:Y:S01]  /*82c0*/  IMAD.U32 R2, RZ, RZ, UR12 ;  /* 0x0000000cff027e24 */ /* 0x000fe2000f8e00ff */
[----:B-1----:R-:W1:Y:S04]  /*82d0*/  MUFU.RCP R0, R0 ;  /* 0x0000000000007308 */ /* 0x002e680000001000 */
[----:B------:R-:W-:-:S04]  /*82e0*/  IABS R2, R2 ;  /* 0x0000000200027213 */ /* 0x000fc80000000000 */
[----:B------:R-:W2:Y:S01]  /*82f0*/  R2UR UR11, R2 ;  /* 0x00000000020b73c2 */ /* 0x000ea200000e0000 */
        /* <DEDUP_REMOVED lines=9> */
[----:B--2---:R-:W-:-:S04]  /*8390*/  UIMAD.WIDE.U32 UR14, UR17, UR11, URZ ;  /* 0x0000000b110e72a5 */ /* 0x004fc8000f8e003f */
[----:B------:R-:W-:-:S04]  /*83a0*/  UIADD3 UR9, -UR15, URZ, URZ ;  /* 0x0000003f0f097290 */ /* 0x000fc8000fffe13f */
[----:B------:R-:W-:-:S04]  /*83b0*/  UIMAD UR9, UR10, UR9, UR11 ;  /* 0x000000090a0972a4 */ /* 0x000fc8000f8e020b */
[----:B------:R-:W-:Y:S02]  /*83c0*/  UISETP.GT.U32.AND UP2, UPT, UR10, UR9, UPT ;  /* 0x000000090a00728c */ /* 0x000fe4000bf44070 */
[----:B-1----:R-:W-:-:S09]  /*83d0*/  UIMAD.WIDE.U32 UR16, UR17, UR7, URZ ;  /* 0x00000007111072a5 */ /* 0x002fd2000f8e003f */
[----:B------:R-:W-:Y:S02]  /*83e0*/  @!UP2 UIADD3 UR9, UR9, -UR10, URZ ;  /* 0x8000000a0909a290 */ /* 0x000fe4000fffe03f */
[----:B------:R-:W-:Y:S02]  /*83f0*/  @!UP2 UIADD3 UR15, UR15, 0x1, URZ ;  /* 0x000000010f0fa890 */ /* 0x000fe4000fffe03f */
[----:B------:R-:W-:Y:S02]  /*8400*/  UMOV UR13, UR17 ;  /* 0x00000011000d7c82 */ /* 0x000fe40008000000 */
[----:B------:R-:W-:Y:S02]  /*8410*/  UIADD3 UR5, -UR13, URZ, URZ ;  /* 0x0000003f0d057290 */ /* 0x000fe4000fffe13f */
[----:B------:R-:W-:Y:S02]  /*8420*/  UISETP.GE.U32.AND UP4, UPT, UR9, UR10, UPT ;  /* 0x0000000a0900728c */ /* 0x000fe4000bf86070 */
[----:B------:R-:W-:-:S03]  /*8430*/  UIMAD UR7, UR10, UR5, UR7 ;  /* 0x000000050a0772a4 */ /* 0x000fc6000f8e0207 */
[----:B------:R-:W-:Y:S02]  /*8440*/  ULDC UR5, c[0x0][0x2d0] ;  /* 0x0000b40000057ab9 */ /* 0x000fe40000000800 */
[----:B------:R-:W-:Y:S02]  /*8450*/  UISETP.GT.U32.AND UP1, UPT, UR10, UR7, UPT ;  /* 0x000000070a00728c */ /* 0x000fe4000bf24070 */
[----:B------:R-:W-:Y:S02]  /*8460*/  ULOP3.LUT UR12, UR12, UR5, URZ, 0x3c, !UPT ;  /* 0x000000050c0c7292 */ /* 0x000fe4000f8e3c3f */
[----:B------:R-:W-:Y:S02]  /*8470*/  ULOP3.LUT UR4, UR4, UR5, URZ, 0x3c, !UPT ;  /* 0x0000000504047292 */ /* 0x000fe4000f8e3c3f */
[----:B------:R-:W-:Y:S02]  /*8480*/  @UP4 UIADD3 UR15, UR15, 0x1, URZ ;  /* 0x000000010f0f4890 */ /* 0x000fe4000fffe03f */
[----:B------:R-:W-:-:S02]  /*8490*/  UISETP.GE.AND UP0, UPT, UR4, URZ, UPT ;  /* 0x0000003f0400728c */ /* 0x000fc4000bf06270 */
[----:B------:R-:W-:Y:S02]  /*84a0*/  UISETP.NE.AND UP2, UPT, URZ, UR5, UPT ;  /* 0x000000053f00728c */ /* 0x000fe4000bf45270 */
[----:B------:R-:W-:Y:S02]  /*84b0*/  @!UP1 UIADD3 UR7, UR7, -UR10, URZ ;  /* 0x8000000a07079290 */ /* 0x000fe4000fffe03f */
[----:B------:R-:W-:Y:S02]  /*84c0*/  @!UP1 UIADD3 UR13, UR13, 0x1, URZ ;  /* 0x000000010d0d9890 */ /* 0x000fe4000fffe03f */
[----:B------:R-:W-:Y:S02]  /*84d0*/  UISETP.GE.U32.AND UP3, UPT, UR7, UR10, UPT ;  /* 0x0000000a0700728c */ /* 0x000fe4000bf66070 */
[----:B------:R-:W-:Y:S02]  /*84e0*/  UISETP.GE.AND UP1, UPT, UR12, URZ, UPT ;  /* 0x0000003f0c00728c */ /* 0x000fe4000bf26270 */
[----:B------:R-:W-:-:S07]  /*84f0*/  ULOP3.LUT UR4, URZ, UR5, URZ, 0x33, !UPT ;  /* 0x000000053f047292 */ /* 0x000fce000f8e333f */
[----:B------:R-:W-:Y:S02]  /*8500*/  @UP3 UIADD3 UR13, UR13, 0x1, URZ ;  /* 0x000000010d0d3890 */ /* 0x000fe4000fffe03f */
[----:B------:R-:W-:Y:S02]  /*8510*/  @!UP1 UIADD3 UR15, -UR15, URZ, URZ ;  /* 0x0000003f0f0f9290 */ /* 0x000fe4000fffe13f */
[----:B------:R-:W-:Y:S02]  /*8520*/  @!UP0 UIADD3 UR13, -UR13, URZ, URZ ;  /* 0x0000003f0d0d8290 */ /* 0x000fe4000fffe13f */
[----:B------:R-:W-:Y:S02]  /*8530*/  USEL UR15, UR4, UR15, !UP2 ;  /* 0x0000000f040f7287 */ /* 0x000fe4000d000000 */
[----:B------:R-:W-:Y:S02]  /*8540*/  USEL UR4, UR4, UR13, !UP2 ;  /* 0x0000000d04047287 */ /* 0x000fe4000d000000 */
[----:B------:R-:W-:-:S02]  /*8550*/  UIMAD.WIDE UR12, UR15, 0x4, UR32 ;  /* 0x000000040f0c78a5 */ /* 0x000fc4000f8e0220 */
        /* <DEDUP_REMOVED lines=22> */
[----:B------:R-:W-:-:S04]  /*86c0*/  IMAD R0, R0, c[0x0][0x188], RZ ;  /* 0x0000620000007a24 */ /* 0x000fc800078e02ff */
[----:B------:R-:W-:Y:S01]  /*86d0*/  IMAD R0, R2, c[0x0][0x18c], R0 ;  /* 0x0000630002007a24 */ /* 0x000fe200078e0200 */
[----:B------:R-:W-:-:S04]  /*86e0*/  MOV R2, R4 ;  /* 0x0000000400027202 */ /* 0x000fc80000000f00 */
[----:B------:R-:W-:Y:S01]  /*86f0*/  IADD3 R0, R5, R0, RZ ;  /* 0x0000000005007210 */ /* 0x000fe20007ffe0ff */
[----:B------:R-:W-:Y:S05]  /*8700*/  BRA `(.L_x_2309) ;  /* 0x0000004000007947 */ /* 0x000fea0003800000 */
.L_x_2308:
[----:B------:R-:W-:-:S04]  /*8710*/  ULEA UR4, -UR6, URZ, 0x6 ;  /* 0x0000003f06047291 */ /* 0x000fc8000f8e313f */
[----:B------:R-:W-:Y:S02]  /*8720*/  USHF.R.S32.HI UR5, URZ, 0x1f, UR4 ;  /* 0x0000001f3f057899 */ /* 0x000fe40008011404 */
[----:B------:R-:W-:-:S04]  /*8730*/  MOV R2, UR4 ;  /* 0x0000000400027c02 */ /* 0x000fc80008000f00 */
[----:B------:R-:W-:Y:S02]  /*8740*/  MOV R0, UR5 ;  /* 0x0000000500007c02 */ /* 0x000fe40008000f00 */
.L_x_2309:
[----:B------:R-:W-:Y:S01]  /*8750*/  ISETP.GE.AND P4, PT, R233, c[0x0][0x220], PT ;  /* 0x00008800e9007a0c */ /* 0x000fe20003f86270 */
[----:B------:R-:W-:Y:S01]  /*8760*/  UISETP.GT.AND UP0, UPT, UR29, UR21, UPT ;  /* 0x000000151d00728c */ /* 0x000fe2000bf04270 */
[----:B------:R-:W-:Y:S02]  /*8770*/  ISETP.GE.AND P3, PT, R232, c[0x0][0x220], PT ;  /* 0x00008800e8007a0c */ /* 0x000fe40003f66270 */
[----:B------:R-:W-:Y:S02]  /*8780*/  ISETP.GE.AND P2, PT, R231, c[0x0][0x220], PT ;  /* 0x00008800e7007a0c */ /* 0x000fe40003f46270 */
[----:B------:R-:W-:-:S04]  /*8790*/  LEA R202, P1, R2, R167, 0x1 ;  /* 0x000000a702ca7211 */ /* 0x000fc800078208ff */
[----:B------:R-:W-:-:S03]  /*87a0*/  LEA.HI.X R203, R2, R166, R0, 0x1, P1 ;  /* 0x000000a602cb7211 */ /* 0x000fc600008f0c00 */
[----:B------:R-:W-:-:S04]  /*87b0*/  @!P4 IADD3 R6, P0, R2, R170, RZ ;  /* 0x000000aa0206c210 */ /* 0x000fc80007f1e0ff */
[----:B------:R-:W-:Y:S01]  /*87c0*/  @!P4 LEA R26, P5, R6, c[0x0][0x170], 0x1 ;  /* 0x00005c00061aca11 */ /* 0x000fe200078a08ff */
[----:B------:R-:W-:Y:S01]  /*87d0*/  @!P4 IMAD.X R4, R0, 0x1, R168, P0 ;  /* 0x000000010004c824 */ /* 0x000fe200000e06a8 */
[----:B------:R-:W-:-:S04]  /*87e0*/  @!P3 IADD3 R5, P0, R2, R170, RZ ;  /* 0x000000aa0205b210 */ /* 0x000fc80007f1e0ff */
[----:B------:R-:W-:Y:S01]  /*87f0*/  @!P4 LEA.HI.X R27, R6, c[0x0][0x174], R4, 0x1, P5 ;  /* 0x00005d00061bca11 */ /* 0x000fe200028f0c04 */
[----:B------:R-:W-:Y:S01]  /*8800*/  @!P3 IMAD.X R4, R0, 0x1, R168, P0 ;  /* 0x000000010004b824 */ /* 0x000fe200000e06a8 */
[C---:B------:R-:W-:Y:S02]  /*8810*/  @!P3 LEA R16, P1, R5.reuse, c[0x0][0x170], 0x1 ;  /* 0x00005c000510ba11 */ /* 0x040fe400078208ff */
[C---:B------:R-:W-:Y:S02]  /*8820*/  IADD3 R6, P6, R2.reuse, UR27, RZ ;  /* 0x0000001b02067c10 */ /* 0x040fe4000ffde0ff */
[----:B------:R-:W-:Y:S02]  /*8830*/  @!P2 IADD3 R2, P0, R2, R170, RZ ;  /* 0x000000aa0202a210 */ /* 0x000fe40007f1e0ff */
[----:B------:R-:W-:Y:S02]  /*8840*/  ISETP.GE.AND P5, PT, R236, c[0x0][0x220], PT ;  /* 0x00008800ec007a0c */ /* 0x000fe40003fa6270 */
[----:B------:R-:W-:-:S02]  /*8850*/  @!P3 LEA.HI.X R17, R5, c[0x0][0x174], R4, 0x1, P1 ;  /* 0x00005d000511ba11 */ /* 0x000fc400008f0c04 */
[C---:B------:R-:W-:Y:S01]  /*8860*/  IADD3.X R5, R0.reuse, UR26, RZ, P6, !PT ;  /* 0x0000001a00057c10 */ /* 0x040fe2000b7fe4ff */
[----:B------:R-:W-:Y:S01]  /*8870*/  @!P2 IMAD.X R0, R0, 0x1, R168, P0 ;  /* 0x000000010000a824 */ /* 0x000fe200000e06a8 */
[----:B------:R-:W-:Y:S02]  /*8880*/  @!P2 LEA R14, P0, R2, c[0x0][0x170], 0x1 ;  /* 0x00005c00020eaa11 */ /* 0x000fe400078008ff */
[-C--:B------:R-:W-:Y:S02]  /*8890*/  @!P4 IADD3 R4, P1, R6, R170.reuse, RZ ;  /* 0x000000aa0604c210 */ /* 0x080fe40007f3e0ff */
[----:B------:R-:W-:Y:S02]  /*88a0*/  @!P2 LEA.HI.X R15, R2, c[0x0][0x174], R0, 0x1, P0 ;  /* 0x00005d00020faa11 */ /* 0x000fe400000f0c00 */
[----:B------:R-:W-:Y:S01]  /*88b0*/  @!P3 IADD3 R2, P0, R6, R170, RZ ;  /* 0x000000aa0602b210 */ /* 0x000fe20007f1e0ff */
[----:B------:R-:W-:Y:S01]  /*88c0*/  @!P4 IMAD.X R0, R5, 0x1, R168, P1 ;  /* 0x000000010500c824 */ /* 0x000fe200008e06a8 */
[----:B------:R-:W-:Y:S01]  /*88d0*/  @!P4 LEA R22, P1, R4, c[0x0][0x170], 0x1 ;  /* 0x00005c000416ca11 */ /* 0x000fe200078208ff */
[----:B------:R-:W-:Y:S01]  /*88e0*/  @P5 STS.128 [R235+0x10000], RZ ;  /* 0x010000ffeb005388 */ /* 0x000fe20000000c00 */
[----:B------:R-:W-:-:S02]  /*88f0*/  @!P5 LEA R24, P6, R6, R167, 0x1 ;  /* 0x000000a70618d211 */ /* 0x000fc400078c08ff */
[----:B------:R-:W-:Y:S01]  /*8900*/  @!P4 LEA.HI.X R23, R4, c[0x0][0x174], R0, 0x1, P1 ;  /* 0x00005d000417ca11 */ /* 0x000fe200008f0c00 */
[C---:B------:R-:W-:Y:S01]  /*8910*/  @!P3 IMAD.X R0, R5.reuse, 0x1, R168, P0 ;  /* 0x000000010500b824 */ /* 0x040fe200000e06a8 */
[----:B------:R-:W-:Y:S01]  /*8920*/  @!P3 LEA R12, P1, R2, c[0x0][0x170], 0x1 ;  /* 0x00005c00020cba11 */ /* 0x000fe200078208ff */
[----:B------:R-:W-:Y:S01]  /*8930*/  @!PT LDS RZ, [RZ] ;  /* 0x00000000fffff984 */ /* 0x000fe20000000800 */
[----:B------:R-:W-:Y:S01]  /*8940*/  @!PT LDS RZ, [RZ] ;  /* 0x00000000fffff984 */ /* 0x000fe20000000800 */
[----:B------:R-:W-:Y:S01]  /*8950*/  @!PT LDS RZ, [RZ] ;  /* 0x00000000fffff984 */ /* 0x000fe20000000800 */
[----:B------:R1:W-:Y:S01]  /*8960*/  @!P5 LDGSTS.E.BYPASS.LTC128B.128 [R235+0x10000], [R202.64] ;  /* 0x10000000caebdfae */ /* 0x0003e2000b901d62 */
[C---:B------:R-:W-:Y:S02]  /*8970*/  @!P2 IADD3 R4, P0, R6.reuse, R170, RZ ;  /* 0x000000aa0604a210 */ /* 0x040fe40007f1e0ff */
[C---:B------:R-:W-:Y:S01]  /*8980*/  @!P5 LEA.HI.X R25, R6.reuse, R166, R5, 0x1, P6 ;  /* 0x000000a60619d211 */ /* 0x040fe200030f0c05 */
[----:B------:R-:W-:Y:S01]  /*8990*/  @P4 STS.128 [R235+0x12000], RZ ;  /* 0x012000ffeb004388 */ /* 0x000fe20000000c00 */
[----:B------:R-:W-:Y:S02]  /*89a0*/  IADD3 R6, P6, R6, UR27, RZ ;  /* 0x0000001b06067c10 */ /* 0x000fe4000ffde0ff */
[----:B------:R-:W-:Y:S01]  /*89b0*/  @!P3 LEA.HI.X R13, R2, c[0x0][0x174], R0, 0x1, P1 ;  /* 0x00005d00020dba11 */ /* 0x000fe200008f0c00 */
[C---:B------:R-:W-:Y:S01]  /*89c0*/  @!P2 IMAD.X R0, R5.reuse, 0x1, R168, P0 ;  /* 0x000000010500a824 */ /* 0x040fe200000e06a8 */
[----:B------:R-:W-:Y:S01]  /*89d0*/  IADD3.X R5, R5, UR26, RZ, P6, !PT ;  /* 0x0000001a05057c10 */ /* 0x000fe2000b7fe4ff */
[----:B------:R-:W-:Y:S01]  /*89e0*/  @!PT LDS RZ, [RZ] ;  /* 0x00000000fffff984 */ /* 0x000fe20000000800 */
[----:B------:R-:W-:Y:S01]  /*89f0*/  @!PT LDS RZ, [RZ] ;  /* 0x00000000fffff984 */ /* 0x000fe20000000800 */
[----:B------:R-:W-:Y:S01]  /*8a00*/  @!PT LDS RZ, [RZ] ;  /* 0x00000000fffff984 */ /* 0x000fe20000000800 */
[----:B------:R2:W-:Y:S01]  /*8a10*/  @!P4 LDGSTS.E.BYPASS.LTC128B.128 [R235+0x12000], [R26.64+0x80] ;  /* 0x120000801aebcfae */ /* 0x0005e2000b901d62 */
[----:B------:R-:W-:-:S02]  /*8a20*/  @!P2 LEA R10, P0, R4, c[0x0][0x170], 0x1 ;  /* 0x00005c00040aaa11 */ /* 0x000fc400078008ff */
[-C--:B------:R-:W-:Y:S01]  /*8a30*/  @!P4 IADD3 R2, P1, R6, R170.reuse, RZ ;  /* 0x000000aa0602c210 */ /* 0x080fe20007f3e0ff */
[----:B------:R-:W-:Y:S01]  /*8a40*/  @P3 STS.128 [R235+0x14000], RZ ;  /* 0x014000ffeb003388 */ /* 0x000fe20000000c00 */
[----:B------:R-:W-:Y:S02]  /*8a50*/  @!P2 LEA.HI.X R11, R4, c[0x0][0x174], R0, 0x1, P0 ;  /* 0x00005d00040baa11 */ /* 0x000fe400000f0c00 */
[-C--:B------:R-:W-:Y:S01]  /*8a60*/  @!P3 IADD3 R4, P0, R6, R170.reuse, RZ ;  /* 0x000000aa0604b210 */ /* 0x080fe20007f1e0ff */
[C---:B------:R-:W-:Y:S01]  /*8a70*/  @!P4 IMAD.X R0, R5.reuse, 0x1, R168, P1 ;  /* 0x000000010500c824 */ /* 0x040fe200008e06a8 */
[----:B------:R-:W-:Y:S01]  /*8a80*/  @!P4 LEA R18, P1, R2, c[0x0][0x170], 0x1 ;  /* 0x00005c000212ca11 */ /* 0x000fe200078208ff */
[----:B------:R-:W-:Y:S01]  /*8a90*/  @!PT LDS RZ, [RZ] ;  /* 0x00000000fffff984 */ /* 0x000fe20000000800 */
[----:B------:R-:W-:Y:S01]  /*8aa0*/  @!PT LDS RZ, [RZ] ;  /* 0x00000000fffff984 */ /* 0x000fe20000000800 */
[----:B------:R-:W-:Y:S01]  /*8ab0*/  @!PT LDS RZ, [RZ] ;  /* 0x00000000fffff984 */ /* 0x000fe20000000800 */
[----:B------:R3:W-:Y:S01]  /*8ac0*/  @!P3 LDGSTS.E.BYPASS.LTC128B.128 [R235+0x14000], [R16.64+0x100] ;  /* 0x1400010010ebbfae */ /* 0x0007e2000b901d62 */
[----:B------:R-:W-:Y:S02]  /*8ad0*/  @!P5 LEA R20, P6, R6, R167, 0x1 ;  /* 0x000000a70614d211 */ /* 0x000fe400078c08ff */
[----:B------:R-:W-:Y:S01]  /*8ae0*/  @!P4 LEA.HI.X R19, R2, c[0x0][0x174], R0, 0x1, P1 ;  /* 0x00005d000213ca11 */ /* 0x000fe200008f0c00 */
[----:B------:R-:W-:Y:S01]  /*8af0*/  @!P3 IMAD.X R2, R5, 0x1, R168, P0 ;  /* 0x000000010502b824 */ /* 0x000fe200000e06a8 */
[----:B------:R-:W-:Y:S01]  /*8b00*/  @!P3 LEA R8, P0, R4, c[0x0][0x170], 0x1 ;  /* 0x00005c000408ba11 */ /* 0x000fe200078008ff */
[----:B------:R-:W-:Y:S01]  /*8b10*/  @P2 STS.128 [R235+0x16000], RZ ;  /* 0x016000ffeb002388 */ /* 0x000fe20000000c00 */
[----:B------:R-:W-:-:S02]  /*8b20*/  @!P2 IADD3 R0, P1, R6, R170, RZ ;  /* 0x000000aa0600a210 */ /* 0x000fc40007f3e0ff */
[----:B------:R-:W-:Y:S01]  /*8b30*/  @!P3 LEA.HI.X R9, R4, c[0x0][0x174], R2, 0x1, P0 ;  /* 0x00005d000409ba11 */ /* 0x000fe200000f0c02 */
[----:B------:R-:W-:Y:S01]  /*8b40*/  @!PT LDS RZ, [RZ] ;  /* 0x00000000fffff984 */ /* 0x000fe20000000800 */
[----:B------:R-:W-:Y:S01]  /*8b50*/  @!PT LDS RZ, [RZ] ;  /* 0x00000000fffff984 */ /* 0x000fe20000000800 */
[----:B------:R-:W-:Y:S01]  /*8b60*/  @!PT LDS RZ, [RZ] ;  /* 0x00000000fffff984 */ /* 0x000fe20000000800 */
[----:B------:R4:W-:Y:S01]  /*8b70*/  @!P2 LDGSTS.E.BYPASS.LTC128B.128 [R235+0x16000], [R14.64+0x180] ;  /* 0x160001800eebafae */ /* 0x0009e2000b901d62 */
[C---:B------:R-:W-:Y:S01]  /*8b80*/  @!P5 LEA.HI.X R21, R6.reuse, R166, R5, 0x1, P6 ;  /* 0x000000a60615d211 */ /* 0x040fe200030f0c05 */
[C---:B------:R-:W-:Y:S01]  /*8b90*/  @!P2 IMAD.X R2, R5.reuse, 0x1, R168, P1 ;  /* 0x000000010502a824 */ /* 0x040fe200008e06a8 */
[----:B------:R-:W-:Y:S01]  /*8ba0*/  IADD3 R6, P0, R6, UR27, RZ ;  /* 0x0000001b06067c10 */ /* 0x000fe2000ff1e0ff */
[----:B------:R-:W-:Y:S01]  /*8bb0*/  @P5 STS.128 [R235+0x10800], RZ ;  /* 0x010800ffeb005388 */ /* 0x000fe20000000c00 */
[----:B------:R-:W-:Y:S02]  /*8bc0*/  @!P2 LEA R28, P1, R0, c[0x0][0x170], 0x1 ;  /* 0x00005c00001caa11 */ /* 0x000fe400078208ff */
[----:B------:R-:W-:Y:S01]  /*8bd0*/  IADD3.X R5, R5, UR26, RZ, P0, !PT ;  /* 0x0000001a05057c10 */ /* 0x000fe200087fe4ff */
[----:B------:R-:W-:Y:S01]  /*8be0*/  @!PT LDS RZ, [RZ] ;  /* 0x00000000fffff984 */ /* 0x000fe20000000800 */
[----:B------:R-:W-:Y:S01]  /*8bf0*/  @!PT LDS RZ, [RZ] ;  /* 0x00000000fffff984 */ /* 0x000fe20000000800 */
[----:B------:R-:W-:Y:S01]  /*8c00*/  @!PT LDS RZ, [RZ] ;  /* 0x00000000fffff984 */ /* 0x000fe20000000800 */
[----:B------:R2:W-:Y:S01]  /*8c10*/  @!P5 LDGSTS.E.BYPASS.LTC128B.128 [R235+0x10800], [R24.64] ;  /* 0x1080000018ebdfae */ /* 0x0005e2000b901d62 */
[----:B------:R-:W-:-:S02]  /*8c20*/  @!P5 LEA R30, P0, R6, R167, 0x1 ;  /* 0x000000a7061ed211 */ /* 0x000fc400078008ff */
[----:B------:R-:W-:Y:S01]  /*8c30*/  @!P2 LEA.HI.X R29, R0, c[0x0][0x174], R2, 0x1, P1 ;  /* 0x00005d00001daa11 */ /* 0x000fe200008f0c02 */
[----:B------:R-:W-:Y:S01]  /*8c40*/  @P4 STS.128 [R235+0x12800], RZ ;  /* 0x012800ffeb004388 */ /* 0x000fe20000000c00 */
[CC--:B------:R-:W-:Y:S02]  /*8c50*/  @!P4 IADD3 R2, P6, R6.reuse, R170.reuse, RZ ;  /* 0x000000aa0602c210 */ /* 0x0c0fe40007fde0ff */
[C---:B------:R-:W-:Y:S01]  /*8c60*/  @!P3 IADD3 R0, P1, R6.reuse, R170, RZ ;  /* 0x000000aa0600b210 */ /* 0x040fe20007f3e0ff */
[----:B------:R-:W-:Y:S01]  /*8c70*/  @!PT LDS RZ, [RZ] ;  /* 0x00000000fffff984 */ /* 0x000fe20000000800 */
[----:B------:R-:W-:Y:S01]  /*8c80*/  @!PT LDS RZ, [RZ] ;  /* 0x00000000fffff984 */ /* 0x000fe20000000800 */
[----:B------:R-:W-:Y:S01]  /*8c90*/  @!PT LDS RZ, [RZ] ;  /* 0x00000000fffff984 */ /* 0x000fe20000000800 */
[----:B------:R5:W-:Y:S01]  /*8ca0*/  @!P4 LDGSTS.E.BYPASS.LTC128B.128 [R235+0x12800], [R22.64+0x80] ;  /* 0x1280008016ebcfae */ /* 0x000be2000b901d62 */
[C---:B------:R-:W-:Y:S01]  /*8cb0*/  @!P5 LEA.HI.X R31, R6.reuse, R166, R5, 0x1, P0 ;  /* 0x000000a6061fd211 */ /* 0x040fe200000f0c05 */
[C-C-:B------:R-:W-:Y:S01]  /*8cc0*/  @!P4 IMAD.X R7, R5.reuse, 0x1, R168.reuse, P6 ;  /* 0x000000010507c824 */ /* 0x140fe200030e06a8 */
[----:B------:R-:W-:Y:S01]  /*8cd0*/  @!P2 IADD3 R6, P0, R6, R170, RZ ;  /* 0x000000aa0606a210 */ /* 0x000fe20007f1e0ff */
[----:B------:R-:W-:Y:S01]  /*8ce0*/  @P3 STS.128 [R235+0x14800], RZ ;  /* 0x014800ffeb003388 */ /* 0x000fe20000000c00 */
[----:B------:R-:W-:Y:S01]  /*8cf0*/  @!P4 LEA R166, P6, R2, c[0x0][0x170], 0x1 ;  /* 0x00005c0002a6ca11 */ /* 0x000fe200078c08ff */
[C-C-:B------:R-:W-:Y:S01]  /*8d00*/  @!P3 IMAD.X R4, R5.reuse, 0x1, R168.reuse, P1 ;  /* 0x000000010504b824 */ /* 0x140fe200008e06a8 */
[----:B------:R-:W-:Y:S01]  /*8d10*/  @!P3 LEA R34, P1, R0, c[0x0][0x170], 0x1 ;  /* 0x00005c000022ba11 */ /* 0x000fe200078208ff */
[----:B------:R-:W-:Y:S01]  /*8d20*/  @!PT LDS RZ, [RZ] ;  /* 0x00000000fffff984 */ /* 0x000fe20000000800 */
[----:B------:R-:W-:Y:S01]  /*8d30*/  @!PT LDS RZ, [RZ] ;  /* 0x00000000fffff984 */ /* 0x000fe20000000800 */
[----:B------:R-:W-:Y:S01]  /*8d40*/  @!PT LDS RZ, [RZ] ;  /* 0x00000000fffff984 */ /* 0x000fe20000000800 */
[----:B------:R4:W-:Y:S01]  /*8d50*/  @!P3 LDGSTS.E.BYPASS.LTC128B.128 [R235+0x14800], [R12.64+0x100] ;  /* 0x148001000cebbfae */ /* 0x0009e2000b901d62 */
[----:B------:R-:W-:Y:S01]  /*8d60*/  @!P2 IMAD.X R5, R5, 0x1, R168, P0 ;  /* 0x000000010505a824 */ /* 0x000fe200000e06a8 */
[----:B------:R-:W-:-:S02]  /*8d70*/  @!P2 LEA R32, P0, R6, c[0x0][0x170], 0x1 ;  /* 0x00005c000620aa11 */ /* 0x000fc400078008ff */
[----:B------:R-:W-:Y:S01]  /*8d80*/  @P2 STS.128 [R235+0x16800], RZ ;  /* 0x016800ffeb002388 */ /* 0x000fe20000000c00 */
[----:B------:R-:W-:Y:S02]  /*8d90*/  @!P4 LEA.HI.X R167, R2, c[0x0][0x174], R7, 0x1, P6 ;  /* 0x00005d0002a7ca11 */ /* 0x000fe400030f0c07 */
[----:B------:R-:W-:Y:S01]  /*8da0*/  @!P3 LEA.HI.X R35, R0, c[0x0][0x174], R4, 0x1, P1 ;  /* 0x00005d000023ba11 */ /* 0x000fe200008f0c04 */
[----:B------:R-:W-:Y:S01]  /*8db0*/  @!PT LDS RZ, [RZ] ;  /* 0x00000000fffff984 */ /* 0x000fe20000000800 */
[----:B------:R-:W-:Y:S01]  /*8dc0*/  @!PT LDS RZ, [RZ] ;  /* 0x00000000fffff984 */ /* 0x000fe20000000800 */
[----:B------:R-:W-:Y:S01]  /*8dd0*/  @!PT LDS RZ, [RZ] ;  /* 0x00000000fffff984 */ /* 0x000fe20000000800 */
[----:B------:R1:W-:Y:S01]  /*8de0*/  @!P2 LDGSTS.E.BYPASS.LTC128B.128 [R235+0x16800], [R10.64+0x180] ;  /* 0x168001800aebafae */ /* 0x0003e2000b901d62 */
[----:B------:R-:W-:Y:S01]  /*8df0*/  @!P2 LEA.HI.X R33, R6, c[0x0][0x174], R5, 0x1, P0 ;  /* 0x00005d000621aa11 */ /* 0x000fe200000f0c05 */
[----:B------:R-:W-:Y:S02]  /*8e00*/  IMAD.U32 R0, RZ, RZ, UR29 ;  /* 0x0000001dff007e24 */ /* 0x000fe4000f8e00ff */
[----:B------:R-:W-:Y:S02]  /*8e10*/  @P5 STS.128 [R235+0x11000], RZ ;  /* 0x011000ffeb005388 */ /* 0x000fe40000000c00 */
[----:B------:R-:W-:-:S02]  /*8e20*/  IMAD R0, R0, 0x40, R234 ;  /* 0x0000004000007824 */ /* 0x000fc400078e02ea */
[----:B------:R-:W-:Y:S01]  /*8e30*/  @!PT LDS RZ, [RZ] ;  /* 0x00000000fffff984 */ /* 0x000fe20000000800 */
[----:B------:R-:W-:Y:S01]  /*8e40*/  @!PT LDS RZ, [RZ] ;  /* 0x00000000fffff984 */ /* 0x000fe20000000800 */
[----:B------:R-:W-:Y:S01]  /*8e50*/  @!PT LDS RZ, [RZ] ;  /* 0x00000000fffff984 */ /* 0x000fe20000000800 */
[----:B------:R5:W-:Y:S03]  /*8e60*/  @!P5 LDGSTS.E.BYPASS.LTC128B.128 [R235+0x11000], [R20.64] ;  /* 0x1100000014ebdfae */ /* 0x000be6000b901d62 */
[C---:B------:R-:W-:Y:S01]  /*8e70*/  ISETP.GE.AND P6, PT, R0.reuse, R240, PT ;  /* 0x000000f00000720c */ /* 0x040fe20003fc6270 */
[----:B------:R-:W-:Y:S03]  /*8e80*/  @P4 STS.128 [R235+0x13000], RZ ;  /* 0x013000ffeb004388 */ /* 0x000fe60000000c00 */
[C---:B------:R-:W-:Y:S01]  /*8e90*/  ISETP.LT.OR P6, PT, R0.reuse, R241, P6 ;  /* 0x000000f10000720c */ /* 0x040fe200037c1670 */
        /* <DEDUP_REMOVED lines=35> */
[----:B--2---:R-:W2:Y:S01]  /*90d0*/  LDSM.16.M88.4 R24, [R229+0x8800] ;  /* 0x00880000e518783b */ /* 0x004ea20000000200 */
[----:B-1----:R-:W-:-:S03]  /*90e0*/  IADD3 R166, R0, 0x1, RZ ;  /* 0x0000000100a67810 */ /* 0x002fc60007ffe0ff */
[----:B---3--:R-:W5:Y:S01]  /*90f0*/  LDSM.16.M88.4 R16, [R229+0x9000] ;  /* 0x00900000e510783b */ /* 0x008f620000000200 */
[----:B------:R-:W-:Y:S02]  /*9100*/  IADD3 R167, R0, 0x8, RZ ;  /* 0x0000000800a77810 */ /* 0x000fe40007ffe0ff */
[C---:B------:R-:W-:Y:S01]  /*9110*/  ISETP.GE.AND P1, PT, R166.reuse, R240, PT ;  /* 0x000000f0a600720c */ /* 0x040fe20003f26270 */
[----:B------:R-:W-:Y:S01]  /*9120*/  LDSM.16.M88.4 R196, [R229+0x9800] ;  /* 0x00980000e5c4783b */ /* 0x000fe20000000200 */
[CC--:B------:R-:W-:Y:S02]  /*9130*/  ISETP.GE.AND P0, PT, R166.reuse, R238.reuse, PT ;  /* 0x000000eea600720c */ /* 0x0c0fe40003f06270 */
[C---:B------:R-:W-:Y:S01]  /*9140*/  ISETP.LT.OR P1, PT, R166.reuse, R241, P1 ;  /* 0x000000f1a600720c */ /* 0x040fe20000f21670 */
[----:B------:R-:W-:Y:S01]  /*9150*/  LDSM.16.M88.4 R4, [R228] ;  /* 0x00000000e404783b */ /* 0x000fe20000000200 */
[----:B------:R-:W-:Y:S02]  /*9160*/  ISETP.LT.OR P0, PT, R166, R239, P0 ;  /* 0x000000efa600720c */ /* 0x000fe40000701670 */
[----:B------:R-:W-:Y:S01]  /*9170*/  IADD3 R166, R0, 0x9, RZ ;  /* 0x0000000900a67810 */ /* 0x000fe20007ffe0ff */
[----:B------:R-:W-:Y:S04]  /*9180*/  LDSM.16.M88.4 R192, [R227] ;  /* 0x00000000e3c0783b */ /* 0x000fe80000000200 */
[----:B----4-:R-:W1:Y:S04]  /*9190*/  LDSM.16.M88.4 R32, [R229+0x8000] ;  /* 0x00800000e520783b */ /* 0x010e680000000200 */
[----:B------:R-:W3:Y:S04]  /*91a0*/  LDSM.16.M88.4 R184, [R219] ;  /* 0x00000000dbb8783b */ /* 0x000ee80000000200 */
[----:B------:R-:W4:Y:S04]  /*91b0*/  LDSM.16.M88.4 R180, [R218] ;  /* 0x00000000dab4783b */ /* 0x000f280000000200 */
[----:B------:R-:W3:Y:S04]  /*91c0*/  LDSM.16.M88.4 R176, [R217] ;  /* 0x00000000d9b0783b */ /* 0x000ee80000000200 */
[----:B------:R-:W-:Y:S01]  /*91d0*/  LDSM.16.M88.4 R8, [R226] ;  /* 0x00000000e208783b */ /* 0x000fe20000000200 */
[C---:B--2---:R-:W-:Y:S03]  /*91e0*/  HMMA.16816.F32.BF16 R28, R188.reuse, R24, RZ ;  /* 0x00000018bc1c723c */ /* 0x044fe600000418ff */
[----:B------:R-:W2:Y:S04]  /*91f0*/  LDSM.16.M88.4 R172, [R223+0x8000] ;  /* 0x00800000dfac783b */ /* 0x000ea80000000200 */
[----:B------:R-:W0:Y:S01]  /*9200*/  LDGDEPBAR ;  /* 0x00000000000079af */ /* 0x000e220000000000 */
[C---:B------:R-:W-:Y:S08]  /*9210*/  HMMA.16816.F32.BF16 R24, R188.reuse, R26, RZ ;  /* 0x0000001abc18723c */ /* 0x040ff000000418ff */
[C---:B-----5:R-:W-:Y:S08]  /*9220*/  HMMA.16816.F32.BF16 R20, R188.reuse, R16, RZ ;  /* 0x00000010bc14723c */ /* 0x060ff000000418ff */
[C---:B-1----:R-:W-:Y:S08]  /*9230*/  HMMA.16816.F32.BF16 R168, R188.reuse, R32, RZ ;  /* 0x00000020bca8723c */ /* 0x042ff000000418ff */
[C---:B------:R-:W-:Y:S08]  /*9240*/  HMMA.16816.F32.BF16 R32, R188.reuse, R34, RZ ;  /* 0x00000022bc20723c */ /* 0x040ff000000418ff */
[C---:B------:R-:W-:Y:S08]  /*9250*/  HMMA.16816.F32.BF16 R16, R188.reuse, R18, RZ ;  /* 0x00000012bc10723c */ /* 0x040ff000000418ff */
[C---:B------:R-:W-:Y:S08]  /*9260*/  HMMA.16816.F32.BF16 R12, R188.reuse, R196, RZ ;  /* 0x000000c4bc0c723c */ /* 0x040ff000000418ff */
[----:B------:R-:W-:Y:S01]  /*9270*/  HMMA.16816.F32.BF16 R188, R188, R198, RZ ;  /* 0x000000c6bcbc723c */ /* 0x000fe200000418ff */
[----:B------:R-:W-:Y:S07]  /*9280*/  LDSM.16.M88.4 R196, [R223+0x8800] ;  /* 0x00880000dfc4783b */ /* 0x000fee0000000200 */
[C---:B------:R-:W-:Y:S08]  /*9290*/  HMMA.16816.F32.BF16 R168, R4.reuse, R192, R168 ;  /* 0x000000c004a8723c */ /* 0x040ff000000418a8 */
[C---:B------:R-:W-:Y:S01]  /*92a0*/  HMMA.16816.F32.BF16 R32, R4.reuse, R194, R32 ;  /* 0x000000c20420723c */ /* 0x040fe20000041820 */
[----:B------:R-:W-:Y:S07]  /*92b0*/  LDSM.16.M88.4 R192, [R216+0x800] ;  /* 0x00080000d8c0783b */ /* 0x000fee0000000200 */
[C---:B---3--:R-:W-:Y:S08]  /*92c0*/  HMMA.16816.F32.BF16 R28, R4.reuse, R184, R28 ;  /* 0x000000b8041c723c */ /* 0x048ff0000004181c */
[C---:B------:R-:W-:Y:S01]  /*92d0*/  HMMA.16816.F32.BF16 R24, R4.reuse, R186, R24 ;  /* 0x000000ba0418723c */ /* 0x040fe20000041818 */
[----:B------:R-:W1:Y:S07]  /*92e0*/  LDSM.16.M88.4 R184, [R223+0x9000] ;  /* 0x00900000dfb8783b */ /* 0x000e6e0000000200 */
[C---:B----4-:R-:W-:Y:S08]  /*92f0*/  HMMA.16816.F32.BF16 R20, R4.reuse, R180, R20 ;  /* 0x000000b40414723c */ /* 0x050ff00000041814 */
[C---:B------:R-:W-:Y:S01]  /*9300*/  HMMA.16816.F32.BF16 R16, R4.reuse, R182, R16 ;  /* 0x000000b60410723c */ /* 0x040fe20000041810 */
[----:B------:R-:W-:Y:S07]  /*9310*/  LDSM.16.M88.4 R180, [R225] ;  /* 0x00000000e1b4783b */ /* 0x000fee0000000200 */
[C---:B------:R-:W-:Y:S08]  /*9320*/  HMMA.16816.F32.BF16 R12, R4.reuse, R176, R12 ;  /* 0x000000b0040c723c */ /* 0x040ff0000004180c */
[----:B------:R-:W-:Y:S01]  /*9330*/  HMMA.16816.F32.BF16 R188, R4, R178, R188 ;  /* 0x000000b204bc723c */ /* 0x000fe200000418bc */
[----:B------:R-:W3:Y:S04]  /*9340*/  LDSM.16.M88.4 R176, [R223+0x9800] ;  /* 0x00980000dfb0783b */ /* 0x000ee80000000200 */
[----:B------:R-:W4:Y:S03]  /*9350*/  LDSM.16.M88.4 R4, [R216] ;  /* 0x00000000d804783b */ /* 0x000f260000000200 */
        /* <DEDUP_REMOVED lines=12> */
[----:B------:R-:W-:Y:S03]  /*9420*/  LDSM.16.M88.4 R176, [R229+0xa800] ;  /* 0x00a80000e5b0783b */ /* 0x000fe60000000200 */
[C---:B----4-:R-:W-:Y:S08]  /*9430*/  HMMA.16816.F32.BF16 R168, R180.reuse, R4, R168 ;  /* 0x00000004b4a8723c */ /* 0x050ff000000418a8 */
[C---:B------:R-:W-:Y:S01]  /*9440*/  HMMA.16816.F32.BF16 R32, R180.reuse, R6, R32 ;  /* 0x00000006b420723c */ /* 0x040fe20000041820 */
[----:B------:R-:W3:Y:S07]  /*9450*/  LDSM.16.M88.4 R4, [R229+0xa000] ;  /* 0x00a00000e504783b */ /* 0x000eee0000000200 */
[C---:B--2---:R-:W-:Y:S08]  /*9460*/  HMMA.16816.F32.BF16 R20, R180.reuse, R172, R20 ;  /* 0x000000acb414723c */ /* 0x044ff00000041814 */
[C---:B------:R-:W-:Y:S01]  /*9470*/  HMMA.16816.F32.BF16 R16, R180.reuse, R174, R16 ;  /* 0x000000aeb410723c */ /* 0x040fe20000041810 */
[----:B------:R-:W2:Y:S07]  /*9480*/  LDSM.16.M88.4 R172, [R229+0xb800] ;  /* 0x00b80000e5ac783b */ /* 0x000eae0000000200 */
[C---:B------:R-:W-:Y:S08]  /*9490*/  HMMA.16816.F32.BF16 R28, R180.reuse, R192, R28 ;  /* 0x000000c0b41c723c */ /* 0x040ff0000004181c */
[C---:B------:R-:W-:Y:S01]  /*94a0*/  HMMA.16816.F32.BF16 R24, R180.reuse, R194, R24 ;  /* 0x000000c2b418723c */ /* 0x040fe20000041818 */
[----:B------:R-:W4:Y:S07]  /*94b0*/  LDSM.16.M88.4 R192, [R229+0xb000] ;  /* 0x00b00000e5c0783b */ /* 0x000f2e0000000200 */
[C---:B-1----:R-:W-:Y:S08]  /*94c0*/  HMMA.16816.F32.BF16 R12, R180.reuse, R184, R12 ;  /* 0x000000b8b40c723c */ /* 0x042ff0000004180c */
[----:B------:R-:W-:Y:S01]  /*94d0*/  HMMA.16816.F32.BF16 R188, R180, R186, R188 ;  /* 0x000000bab4bc723c */ /* 0x000fe200000418bc */
[----:B------:R-:W-:Y:S04]  /*94e0*/  LDSM.16.M88.4 R184, [R215] ;  /* 0x00000000d7b8783b */ /* 0x000fe80000000200 */
[----:B------:R-:W-:Y:S03]  /*94f0*/  LDSM.16.M88.4 R180, [R214] ;  /* 0x00000000d6b4783b */ /* 0x000fe60000000200 */
[C---:B---3--:R-:W-:Y:S08]  /*9500*/  HMMA.16816.F32.BF16 R168, R8.reuse, R4, R168 ;  /* 0x0000000408a8723c */ /* 0x048ff000000418a8 */
[C---:B------:R-:W-:Y:S01]  /*9510*/  HMMA.16816.F32.BF16 R32, R8.reuse, R6, R32 ;  /* 0x000000060820723c */ /* 0x040fe20000041820 */
[----:B------:R-:W1:Y:S07]  /*9520*/  LDSM.16.M88.4 R4, [R228+0x2000] ;  /* 0x00200000e404783b */ /* 0x000e6e0000000200 */
[C---:B------:R-:W-:Y:S08]  /*9530*/  HMMA.16816.F32.BF16 R28, R8.reuse, R176, R28 ;  /* 0x000000b0081c723c */ /* 0x040ff0000004181c */
[C---:B------:R-:W-:Y:S01]  /*9540*/  HMMA.16816.F32.BF16 R24, R8.reuse, R178, R24 ;  /* 0x000000b20818723c */ /* 0x040fe20000041818 */
[----:B------:R-:W3:Y:S07]  /*9550*/  LDSM.16.M88.4 R176, [R213] ;  /* 0x00000000d5b0783b */ /* 0x000eee0000000200 */
[C---:B--2---:R-:W-:Y:S08]  /*9560*/  HMMA.16816.F32.BF16 R12, R8.reuse, R172, R12 ;  /* 0x000000ac080c723c */ /* 0x044ff0000004180c */
[C---:B------:R-:W-:Y:S01]  /*9570*/  HMMA.16816.F32.BF16 R188, R8.reuse, R174, R188 ;  /* 0x000000ae08bc723c */ /* 0x040fe200000418bc */
[----:B------:R-:W2:Y:S07]  /*9580*/  LDSM.16.M88.4 R172, [R212] ;  /* 0x00000000d4ac783b */ /* 0x000eae0000000200 */
[C---:B----4-:R-:W-:Y:S08]  /*9590*/  HMMA.16816.F32.BF16 R20, R8.reuse, R192, R20 ;  /* 0x000000c00814723c */ /* 0x050ff00000041814 */
[----:B------:R-:W-:Y:S01]  /*95a0*/  HMMA.16816.F32.BF16 R16, R8, R194, R16 ;  /* 0x000000c20810723c */ /* 0x000fe20000041810 */
[----:B------:R-:W-:Y:S04]  /*95b0*/  LDSM.16.M88.4 R8, [R226+0x2000] ;  /* 0x00200000e208783b */ /* 0x000fe80000000200 */
[----:B------:R-:W4:Y:S03]  /*95c0*/  LDSM.16.M88.4 R192, [R223+0xa000] ;  /* 0x00a00000dfc0783b */ /* 0x000f260000000200 */
[C---:B-1----:R-:W-:Y:S08]  /*95d0*/  HMMA.16816.F32.BF16 R168, R4.reuse, R184, R168 ;  /* 0x000000b804a8723c */ /* 0x042ff000000418a8 */
[C---:B------:R-:W-:Y:S01]  /*95e0*/  HMMA.16816.F32.BF16 R32, R4.reuse, R186, R32 ;  /* 0x000000ba0420723c */ /* 0x040fe20000041820 */
[----:B------:R-:W1:Y:S07]  /*95f0*/  LDSM.16.M88.4 R184, [R223+0xa800] ;  /* 0x00a80000dfb8783b */ /* 0x000e6e0000000200 */
[C---:B------:R-:W-:Y:S08]  /*9600*/  HMMA.16816.F32.BF16 R28, R4.reuse, R180, R28 ;  /* 0x000000b4041c723c */ /* 0x040ff0000004181c */
[C---:B------:R-:W-:Y:S01]  /*9610*/  HMMA.16816.F32.BF16 R24, R4.reuse, R182, R24 ;  /* 0x000000b60418723c */ /* 0x040fe20000041818 */
[----:B------:R-:W5:Y:S07]  /*9620*/  LDSM.16.M88.4 R180, [R223+0xb000] ;  /* 0x00b00000dfb4783b */ /* 0x000f6e0000000200 */
[C---:B---3--:R-:W-:Y:S08]  /*9630*/  HMMA.16816.F32.BF16 R20, R4.reuse, R176, R20 ;  /* 0x000000b00414723c */ /* 0x048ff00000041814 */
[C---:B------:R-:W-:Y:S01]  /*9640*/  HMMA.16816.F32.BF16 R16, R4.reuse, R178, R16 ;  /* 0x000000b20410723c */ /* 0x040fe20000041810 */
[----:B------:R-:W-:Y:S07]  /*9650*/  LDSM.16.M88.4 R176, [R225+0x2000] ;  /* 0x00200000e1b0783b */ /* 0x000fee0000000200 */
[C---:B--2---:R-:W-:Y:S08]  /*9660*/  HMMA.16816.F32.BF16 R12, R4.reuse, R172, R12 ;  /* 0x000000ac040c723c */ /* 0x044ff0000004180c */
[----:B------:R-:W-:Y:S01]  /*9670*/  HMMA.16816.F32.BF16 R188, R4, R174, R188 ;  /* 0x000000ae04bc723c */ /* 0x000fe200000418bc */
[----:B------:R-:W2:Y:S04]  /*9680*/  LDSM.16.M88.4 R172, [R223+0xb800] ;  /* 0x00b80000dfac783b */ /* 0x000ea80000000200 */
[----:B------:R-:W3:Y:S03]  /*9690*/  LDSM.16.M88.4 R4, [R216+0x2000] ;  /* 0x00200000d804783b */ /* 0x000ee60000000200 */
[C---:B----4-:R-:W-:Y:S08]  /*96a0*/  HMMA.16816.F32.BF16 R168, R8.reuse, R192, R168 ;  /* 0x000000c008a8723c */ /* 0x050ff000000418a8 */
[C---:B------:R-:W-:Y:S01]  /*96b0*/  HMMA.16816.F32.BF16 R32, R8.reuse, R194, R32 ;  /* 0x000000c20820723c */ /* 0x040fe20000041820 */
[----:B------:R-:W4:Y:S07]  /*96c0*/  LDSM.16.M88.4 R192, [R216+0x2800] ;  /* 0x00280000d8c0783b */ /* 0x000f2e0000000200 */
[C---:B-1----:R-:W-:Y:S08]  /*96d0*/  HMMA.16816.F32.BF16 R28, R8.reuse, R184, R28 ;  /* 0x000000b8081c723c */ /* 0x042ff0000004181c */
[C---:B------:R-:W-:Y:S01]  /*96e0*/  HMMA.16816.F32.BF16 R24, R8.reuse, R186, R24 ;  /* 0x000000ba0818723c */ /* 0x040fe20000041818 */
[----:B------:R-:W-:Y:S07]  /*96f0*/  LDSM.16.M88.4 R184, [R216+0x3000] ;  /* 0x00300000d8b8783b */ /* 0x000fee0000000200 */
[C---:B-----5:R-:W-:Y:S08]  /*9700*/  HMMA.16816.F32.BF16 R20, R8.reuse, R180, R20 ;  /* 0x000000b40814723c */ /* 0x060ff00000041814 */
[C---:B------:R-:W-:Y:S01]  /*9710*/  HMMA.16816.F32.BF16 R16, R8.reuse, R182, R16 ;  /* 0x000000b60810723c */ /* 0x040fe20000041810 */
[----:B------:R-:W1:Y:S07]  /*9720*/  LDSM.16.M88.4 R180, [R216+0x3800] ;  /* 0x00380000d8b4783b */ /* 0x000e6e0000000200 */
[C---:B--2---:R-:W-:Y:S08]  /*9730*/  HMMA.16816.F32.BF16 R12, R8.reuse, R172, R12 ;  /* 0x000000ac080c723c */ /* 0x044ff0000004180c */
[----:B------:R-:W-:Y:S01]  /*9740*/  HMMA.16816.F32.BF16 R188, R8, R174, R188 ;  /* 0x000000ae08bc723c */ /* 0x000fe200000418bc */
[----:B------:R-:W-:Y:S04]  /*9750*/  LDSM.16.M88.4 R8, [R230+0x4000] ;  /* 0x00400000e608783b */ /* 0x000fe80000000200 */
[----:B------:R-:W-:Y:S03]  /*9760*/  LDSM.16.M88.4 R172, [R229+0xc000] ;  /* 0x00c00000e5ac783b */ /* 0x000fe60000000200 */
[C---:B---3--:R-:W-:Y:S08]  /*9770*/  HMMA.16816.F32.BF16 R168, R176.reuse, R4, R168 ;  /* 0x00000004b0a8723c */ /* 0x048ff000000418a8 */
[C---:B------:R-:W-:Y:S01]  /*9780*/  HMMA.16816.F32.BF16 R32, R176.reuse, R6, R32 ;  /* 0x00000006b020723c */ /* 0x040fe20000041820 */
[----:B------:R-:W2:Y:S07]  /*9790*/  LDSM.16.M88.4 R4, [R229+0xc800] ;  /* 0x00c80000e504783b */ /* 0x000eae0000000200 */
[C---:B----4-:R-:W-:Y:S08]  /*97a0*/  HMMA.16816.F32.BF16 R28, R176.reuse, R192, R28 ;  /* 0x000000c0b01c723c */ /* 0x050ff0000004181c */
[C---:B------:R-:W-:Y:S01]  /*97b0*/  HMMA.16816.F32.BF16 R24, R176.reuse, R194, R24 ;  /* 0x000000c2b018723c */ /* 0x040fe20000041818 */
[----:B------:R-:W3:Y:S07]  /*97c0*/  LDSM.16.M88.4 R192, [R229+0xd800] ;  /* 0x00d80000e5c0783b */ /* 0x000eee0000000200 */
[C---:B-1----:R-:W-:Y:S08]  /*97d0*/  HMMA.16816.F32.BF16 R12, R176.reuse, R180, R12 ;  /* 0x000000b4b00c723c */ /* 0x042ff0000004180c */
[C---:B------:R-:W-:Y:S01]  /*97e0*/  HMMA.16816.F32.BF16 R188, R176.reuse, R182, R188 ;  /* 0x000000b6b0bc723c */ /* 0x040fe200000418bc */
[----:B------:R-:W-:Y:S07]  /*97f0*/  LDSM.16.M88.4 R180, [R210] ;  /* 0x00000000d2b4783b */ /* 0x000fee0000000200 */
[----:B------:R-:W-:Y:S08]  /*9800*/  HMMA.16816.F32.BF16 R20, R176, R184, R20 ;  /* 0x000000b8b014723c */ /* 0x000ff00000041814 */
[C---:B--2---:R-:W-:Y:S08]  /*9810*/  HMMA.16816.F32.BF16 R28, R8.reuse, R4, R28 ;  /* 0x00000004081c723c */ /* 0x044ff0000004181c */
[----:B------:R-:W-:Y:S01]  /*9820*/  HMMA.16816.F32.BF16 R24, R8, R6, R24 ;  /* 0x000000060818723c */ /* 0x000fe20000041818 */
[----:B------:R-:W1:Y:S07]  /*9830*/  LDSM.16.M88.4 R4, [R228+0x4000] ;  /* 0x00400000e404783b */ /* 0x000e6e0000000200 */
[----:B------:R-:W-:Y:S01]  /*9840*/  HMMA.16816.F32.BF16 R16, R176, R186, R16 ;  /* 0x000000bab010723c */ /* 0x000fe20000041810 */
[----:B------:R-:W2:Y:S04]  /*9850*/  LDSM.16.M88.4 R184, [R211] ;  /* 0x00000000d3b8783b */ /* 0x000ea80000000200 */
[----:B------:R-:W4:Y:S03]  /*9860*/  LDSM.16.M88.4 R176, [R209] ;  /* 0x00000000d1b0783b */ /* 0x000f260000000200 */
[C---:B------:R-:W-:Y:S08]  /*9870*/  HMMA.16816.F32.BF16 R168, R8.reuse, R172, R168 ;  /* 0x000000ac08a8723c */ /* 0x040ff000000418a8 */
[C---:B------:R-:W-:Y:S01]  /*9880*/  HMMA.16816.F32.BF16 R32, R8.reuse, R174, R32 ;  /* 0x000000ae0820723c */ /* 0x040fe20000041820 */
[----:B------:R-:W5:Y:S07]  /*9890*/  LDSM.16.M88.4 R172, [R208] ;  /* 0x00000000d0ac783b */ /* 0x000f6e0000000200 */
[C---:B------:R-:W-:Y:S08]  /*98a0*/  HMMA.16816.F32.BF16 R20, R8.reuse, R196, R20 ;  /* 0x000000c40814723c */ /* 0x040ff00000041814 */
[C---:B------:R-:W-:Y:S01]  /*98b0*/  HMMA.16816.F32.BF16 R16, R8.reuse, R198, R16 ;  /* 0x000000c60810723c */ /* 0x040fe20000041810 */
[----:B------:R-:W-:Y:S07]  /*98c0*/  LDSM.16.M88.4 R196, [R216+0x4800] ;  /* 0x00480000d8c4783b */ /* 0x000fee0000000200 */
[C---:B---3--:R-:W-:Y:S08]  /*98d0*/  HMMA.16816.F32.BF16 R12, R8.reuse, R192, R12 ;  /* 0x000000c0080c723c */ /* 0x048ff0000004180c */
[----:B------:R-:W-:Y:S01]  /*98e0*/  HMMA.16816.F32.BF16 R188, R8, R194, R188 ;  /* 0x000000c208bc723c */ /* 0x000fe200000418bc */
[----:B------:R-:W-:Y:S04]  /*98f0*/  LDSM.16.M88.4 R8, [R226+0x4000] ;  /* 0x00400000e208783b */ /* 0x000fe80000000200 */
[----:B------:R-:W3:Y:S03]  /*9900*/  LDSM.16.M88.4 R192, [R223+0xc000] ;  /* 0x00c00000dfc0783b */ /* 0x000ee60000000200 */
[C---:B-1----:R-:W-:Y:S08]  /*9910*/  HMMA.16816.F32.BF16 R28, R4.reuse, R180, R28 ;  /* 0x000000b4041c723c */ /* 0x042ff0000004181c */
[C---:B------:R-:W-:Y:S01]  /*9920*/  HMMA.16816.F32.BF16 R24, R4.reuse, R182, R24 ;  /* 0x000000b60418723c */ /* 0x040fe20000041818 */
[----:B------:R-:W1:Y:S07]  /*9930*/  LDSM.16.M88.4 R180, [R223+0xd000] ;  /* 0x00d00000dfb4783b */ /* 0x000e6e0000000200 */
[C---:B--2---:R-:W-:Y:S08]  /*9940*/  HMMA.16816.F32.BF16 R168, R4.reuse, R184, R168 ;  /* 0x000000b804a8723c */ /* 0x044ff000000418a8 */
[C---:B------:R-:W-:Y:S01]  /*9950*/  HMMA.16816.F32.BF16 R32, R4.reuse, R186, R32 ;  /* 0x000000ba0420723c */ /* 0x040fe20000041820 */
[----:B------:R-:W2:Y:S07]  /*9960*/  LDSM.16.M88.4 R184, [R223+0xc800] ;  /* 0x00c80000dfb8783b */ /* 0x000eae0000000200 */
[C---:B----4-:R-:W-:Y:S08]  /*9970*/  HMMA.16816.F32.BF16 R20, R4.reuse, R176, R20 ;  /* 0x000000b00414723c */ /* 0x050ff00000041814 */
[C---:B------:R-:W-:Y:S01]  /*9980*/  HMMA.16816.F32.BF16 R16, R4.reuse, R178, R16 ;  /* 0x000000b20410723c */ /* 0x040fe20000041810 */
[----:B------:R-:W4:Y:S07]  /*9990*/  LDSM.16.M88.4 R176, [R223+0xd800] ;  /* 0x00d80000dfb0783b */ /* 0x000f2e0000000200 */
[C---:B-----5:R-:W-:Y:S08]  /*99a0*/  HMMA.16816.F32.BF16 R12, R4.reuse, R172, R12 ;  /* 0x000000ac040c723c */ /* 0x060ff0000004180c */
[----:B------:R-:W-:Y:S01]  /*99b0*/  HMMA.16816.F32.BF16 R188, R4, R174, R188 ;  /* 0x000000ae04bc723c */ /* 0x000fe200000418bc */
[----:B------:R-:W-:Y:S04]  /*99c0*/  LDSM.16.M88.4 R172, [R225+0x4000] ;  /* 0x00400000e1ac783b */ /* 0x000fe80000000200 */
[----:B------:R-:W5:Y:S03]  /*99d0*/  LDSM.16.M88.4 R4, [R216+0x4000] ;  /* 0x00400000d804783b */ /* 0x000f660000000200 */
[C---:B---3--:R-:W-:Y:S08]  /*99e0*/  HMMA.16816.F32.BF16 R168, R8.reuse, R192, R168 ;  /* 0x000000c008a8723c */ /* 0x048ff000000418a8 */
[C---:B------:R-:W-:Y:S01]  /*99f0*/  HMMA.16816.F32.BF16 R32, R8.reuse, R194, R32 ;  /* 0x000000c20820723c */ /* 0x040fe20000041820 */
[----:B------:R-:W-:Y:S07]  /*9a00*/  LDSM.16.M88.4 R192, [R216+0x5000] ;  /* 0x00500000d8c0783b */ /* 0x000fee0000000200 */
[C---:B-1----:R-:W-:Y:S08]  /*9a10*/  HMMA.16816.F32.BF16 R20, R8.reuse, R180, R20 ;  /* 0x000000b40814723c */ /* 0x042ff00000041814 */
[C---:B------:R-:W-:Y:S01]  /*9a20*/  HMMA.16816.F32.BF16 R16, R8.reuse, R182, R16 ;  /* 0x000000b60810723c */ /* 0x040fe20000041810 */
[----:B------:R-:W1:Y:S07]  /*9a30*/  LDSM.16.M88.4 R180, [R216+0x5800] ;  /* 0x00580000d8b4783b */ /* 0x000e6e0000000200 */
[C---:B--2---:R-:W-:Y:S08]  /*9a40*/  HMMA.16816.F32.BF16 R28, R8.reuse, R184, R28 ;  /* 0x000000b8081c723c */ /* 0x044ff0000004181c */
[C---:B------:R-:W-:Y:S01]  /*9a50*/  HMMA.16816.F32.BF16 R24, R8.reuse, R186, R24 ;  /* 0x000000ba0818723c */ /* 0x040fe20000041818 */
[----:B------:R-:W-:Y:S07]  /*9a60*/  LDSM.16.M88.4 R184, [R229+0xf000] ;  /* 0x00f00000e5b8783b */ /* 0x000fee0000000200 */
[C---:B----4-:R-:W-:Y:S08]  /*9a70*/  HMMA.16816.F32.BF16 R12, R8.reuse, R176, R12 ;  /* 0x000000b0080c723c */ /* 0x050ff0000004180c */
[----:B------:R-:W-:Y:S01]  /*9a80*/  HMMA.16816.F32.BF16 R188, R8, R178, R188 ;  /* 0x000000b208bc723c */ /* 0x000fe200000418bc */
[----:B------:R-:W-:Y:S04]  /*9a90*/  LDSM.16.M88.4 R176, [R230+0x6000] ;  /* 0x00600000e6b0783b */ /* 0x000fe80000000200 */
[----:B------:R-:W2:Y:S03]  /*9aa0*/  LDSM.16.M88.4 R8, [R229+0xe000] ;  /* 0x00e00000e508783b */ /* 0x000ea60000000200 */
[C---:B-----5:R-:W-:Y:S08]  /*9ab0*/  HMMA.16816.F32.BF16 R168, R172.reuse, R4, R168 ;  /* 0x00000004aca8723c */ /* 0x060ff000000418a8 */
[C---:B------:R-:W-:Y:S01]  /*9ac0*/  HMMA.16816.F32.BF16 R32, R172.reuse, R6, R32 ;  /* 0x00000006ac20723c */ /* 0x040fe20000041820 */
[----:B------:R-:W3:Y:S07]  /*9ad0*/  LDSM.16.M88.4 R4, [R229+0xe800] ;  /* 0x00e80000e504783b */ /* 0x000eee0000000200 */
[C---:B------:R-:W-:Y:S08]  /*9ae0*/  HMMA.16816.F32.BF16 R28, R172.reuse, R196, R28 ;  /* 0x000000c4ac1c723c */ /* 0x040ff0000004181c */
[C---:B------:R-:W-:Y:S01]  /*9af0*/  HMMA.16816.F32.BF16 R24, R172.reuse, R198, R24 ;  /* 0x000000c6ac18723c */ /* 0x040fe20000041818 */
[----:B------:R-:W-:Y:S07]  /*9b00*/  LDSM.16.M88.4 R196, [R204] ;  /* 0x00000000ccc4783b */ /* 0x000fee0000000200 */
[C---:B-1----:R-:W-:Y:S08]  /*9b10*/  HMMA.16816.F32.BF16 R12, R172.reuse, R180, R12 ;  /* 0x000000b4ac0c723c */ /* 0x042ff0000004180c */
[C---:B------:R-:W-:Y:S01]  /*9b20*/  HMMA.16816.F32.BF16 R188, R172.reuse, R182, R188 ;  /* 0x000000b6acbc723c */ /* 0x040fe200000418bc */
[----:B------:R-:W1:Y:S07]  /*9b30*/  LDSM.16.M88.4 R180, [R229+0xf800] ;  /* 0x00f80000e5b4783b */ /* 0x000e6e0000000200 */
[C---:B------:R-:W-:Y:S08]  /*9b40*/  HMMA.16816.F32.BF16 R20, R172.reuse, R192, R20 ;  /* 0x000000c0ac14723c */ /* 0x040ff00000041814 */
[----:B------:R-:W-:Y:S01]  /*9b50*/  HMMA.16816.F32.BF16 R16, R172, R194, R16 ;  /* 0x000000c2ac10723c */ /* 0x000fe20000041810 */
[----:B------:R-:W-:Y:S04]  /*9b60*/  LDSM.16.M88.4 R192, [R228+0x6000] ;  /* 0x00600000e4c0783b */ /* 0x000fe80000000200 */
[----:B------:R-:W4:Y:S03]  /*9b70*/  LDSM.16.M88.4 R172, [R207] ;  /* 0x00000000cfac783b */ /* 0x000f260000000200 */
[C---:B--2---:R-:W-:Y:S08]  /*9b80*/  HMMA.16816.F32.BF16 R168, R176.reuse, R8, R168 ;  /* 0x00000008b0a8723c */ /* 0x044ff000000418a8 */
[C---:B------:R-:W-:Y:S01]  /*9b90*/  HMMA.16816.F32.BF16 R32, R176.reuse, R10, R32 ;  /* 0x0000000ab020723c */ /* 0x040fe20000041820 */
[----:B------:R-:W2:Y:S07]  /*9ba0*/  LDSM.16.M88.4 R8, [R206] ;  /* 0x00000000ce08783b */ /* 0x000eae0000000200 */
[C---:B---3--:R-:W-:Y:S08]  /*9bb0*/  HMMA.16816.F32.BF16 R28, R176.reuse, R4, R28 ;  /* 0x00000004b01c723c */ /* 0x048ff0000004181c */
[C---:B------:R-:W-:Y:S01]  /*9bc0*/  HMMA.16816.F32.BF16 R24, R176.reuse, R6, R24 ;  /* 0x00000006b018723c */ /* 0x040fe20000041818 */
[----:B------:R-:W3:Y:S07]  /*9bd0*/  LDSM.16.M88.4 R4, [R205] ;  /* 0x00000000cd04783b */ /* 0x000eee0000000200 */
[C---:B------:R-:W-:Y:S08]  /*9be0*/  HMMA.16816.F32.BF16 R20, R176.reuse, R184, R20 ;  /* 0x000000b8b014723c */ /* 0x040ff00000041814 */
[C---:B------:R-:W-:Y:S01]  /*9bf0*/  HMMA.16816.F32.BF16 R16, R176.reuse, R186, R16 ;  /* 0x000000bab010723c */ /* 0x040fe20000041810 */
[----:B------:R-:W-:Y:S07]  /*9c00*/  LDSM.16.M88.4 R184, [R226+0x6000] ;  /* 0x00600000e2b8783b */ /* 0x000fee0000000200 */
[C---:B-1----:R-:W-:Y:S08]  /*9c10*/  HMMA.16816.F32.BF16 R12, R176.reuse, R180, R12 ;  /* 0x000000b4b00c723c */ /* 0x042ff0000004180c */
[----:B------:R-:W-:Y:S01]  /*9c20*/  HMMA.16816.F32.BF16 R188, R176, R182, R188 ;  /* 0x000000b6b0bc723c */ /* 0x000fe200000418bc */
[----:B------:R-:W1:Y:S04]  /*9c30*/  LDSM.16.M88.4 R180, [R223+0xe000] ;  /* 0x00e00000dfb4783b */ /* 0x000e680000000200 */
[----:B------:R-:W5:Y:S03]  /*9c40*/  LDSM.16.M88.4 R176, [R223+0xe800] ;  /* 0x00e80000dfb0783b */ /* 0x000f660000000200 */
[C---:B----4-:R-:W-:Y:S08]  /*9c50*/  HMMA.16816.F32.BF16 R168, R192.reuse, R172, R168 ;  /* 0x000000acc0a8723c */ /* 0x050ff000000418a8 */
[C---:B--2---:R-:W-:Y:S08]  /*9c60*/  HMMA.16816.F32.BF16 R28, R192.reuse, R8, R28 ;  /* 0x00000008c01c723c */ /* 0x044ff0000004181c */
[C---:B------:R-:W-:Y:S01]  /*9c70*/  HMMA.16816.F32.BF16 R24, R192.reuse, R10, R24 ;  /* 0x0000000ac018723c */ /* 0x040fe20000041818 */
[----:B------:R-:W-:Y:S07]  /*9c80*/  LDSM.16.M88.4 R8, [R225+0x6000] ;  /* 0x00600000e108783b */ /* 0x000fee0000000200 */
[C---:B---3--:R-:W-:Y:S08]  /*9c90*/  HMMA.16816.F32.BF16 R20, R192.reuse, R4, R20 ;  /* 0x00000004c014723c */ /* 0x048ff00000041814 */
[C---:B------:R-:W-:Y:S01]  /*9ca0*/  HMMA.16816.F32.BF16 R16, R192.reuse, R6, R16 ;  /* 0x00000006c010723c */ /* 0x040fe20000041810 */
[----:B------:R-:W2:Y:S07]  /*9cb0*/  LDSM.16.M88.4 R4, [R216+0x6000] ;  /* 0x00600000d804783b */ /* 0x000eae0000000200 */
[----:B------:R-:W-:Y:S01]  /*9cc0*/  HMMA.16816.F32.BF16 R32, R192, R174, R32 ;  /* 0x000000aec020723c */ /* 0x000fe20000041820 */
[----:B------:R-:W-:Y:S07]  /*9cd0*/  LDSM.16.M88.4 R172, [R223+0xf000] ;  /* 0x00f00000dfac783b */ /* 0x000fee0000000200 */
[C---:B-1----:R-:W-:Y:S08]  /*9ce0*/  HMMA.16816.F32.BF16 R168, R184.reuse, R180, R168 ;  /* 0x000000b4b8a8723c */ /* 0x042ff000000418a8 */
[C---:B-----5:R-:W-:Y:S08]  /*9cf0*/  HMMA.16816.F32.BF16 R28, R184.reuse, R176, R28 ;  /* 0x000000b0b81c723c */ /* 0x060ff0000004181c */
[C---:B------:R-:W-:Y:S01]  /*9d00*/  HMMA.16816.F32.BF16 R24, R184.reuse, R178, R24 ;  /* 0x000000b2b818723c */ /* 0x040fe20000041818 */
[----:B------:R-:W1:Y:S07]  /*9d10*/  LDSM.16.M88.4 R176, [R216+0x6800] ;  /* 0x00680000d8b0783b */ /* 0x000e6e0000000200 */
[----:B------:R-:W-:Y:S01]  /*9d20*/  HMMA.16816.F32.BF16 R32, R184, R182, R32 ;  /* 0x000000b6b820723c */ /* 0x000fe20000041820 */
[----:B------:R-:W3:Y:S07]  /*9d30*/  LDSM.16.M88.4 R180, [R223+0xf800] ;  /* 0x00f80000dfb4783b */ /* 0x000eee0000000200 */
[----:B--2---:R-:W-:Y:S08]  /*9d40*/  HMMA.16816.F32.BF16 R168, R8, R4, R168 ;  /* 0x0000000408a8723c */ /* 0x004ff000000418a8 */
[----:B------:R-:W-:Y:S08]  /*9d50*/  HMMA.16816.F32.BF16 R188, R192, R198, R188 ;  /* 0x000000c6c0bc723c */ /* 0x000ff000000418bc */
[C---:B------:R-:W-:Y:S01]  /*9d60*/  HMMA.16816.F32.BF16 R32, R8.reuse, R6, R32 ;  /* 0x000000060820723c */ /* 0x040fe20000041820 */
[----:B------:R-:W2:Y:S07]  /*9d70*/  LDSM.16.M88.4 R4, [R216+0x7000] ;  /* 0x00700000d804783b */ /* 0x000eae0000000200 */
[----:B------:R-:W-:Y:S01]  /*9d80*/  FSEL R2, R168, -INF , !P6 ;  /* 0xff800000a8027808 */ /* 0x000fe20007000000 */
[----:B-1----:R-:W-:Y:S01]  /*9d90*/  HMMA.16816.F32.BF16 R28, R8, R176, R28 ;  /* 0x000000b0081c723c */ /* 0x002fe2000004181c */
[----:B------:R-:W-:-:S02]  /*9da0*/  ISETP.GE.AND P6, PT, R0, R238, PT ;  /* 0x000000ee0000720c */ /* 0x000fc40003fc6270 */
[----:B------:R-:W-:Y:S02]  /*9db0*/  FSEL R201, R169, -INF , !P1 ;  /* 0xff800000a9c97808 */ /* 0x000fe40004800000 */
[-C--:B------:R-:W-:Y:S02]  /*9dc0*/  ISETP.LT.OR P6, PT, R0, R239.reuse, P6 ;  /* 0x000000ef0000720c */ /* 0x080fe400037c1670 */
[----:B------:R-:W-:Y:S01]  /*9dd0*/  ISETP.GE.AND P1, PT, R167, R238, PT ;  /* 0x000000eea700720c */ /* 0x000fe20003f26270 */
[----:B------:R-:W-:Y:S01]  /*9de0*/  HMMA.16816.F32.BF16 R20, R184, R172, R20 ;  /* 0x000000acb814723c */ /* 0x000fe20000041814 */
[----:B------:R-:W-:Y:S02]  /*9df0*/  FSEL R199, R171, -INF , !P0 ;  /* 0xff800000abc77808 */ /* 0x000fe40004000000 */
[----:B------:R-:W-:Y:S02]  /*9e00*/  ISETP.LT.OR P1, PT, R167, R239, P1 ;  /* 0x000000efa700720c */ /* 0x000fe40000f21670 */
[----:B------:R-:W-:-:S02]  /*9e10*/  ISETP.GE.AND P0, PT, R166, R240, PT ;  /* 0x000000f0a600720c */ /* 0x000fc40003f06270 */
[----:B------:R-:W-:Y:S01]  /*9e20*/  FSEL R242, R34, -INF , !P1 ;  /* 0xff80000022f27808 */ /* 0x000fe20004800000 */
[----:B------:R-:W-:Y:S01]  /*9e30*/  HMMA.16816.F32.BF16 R16, R184, R174, R16 ;  /* 0x000000aeb810723c */ /* 0x000fe20000041810 */
[----:B------:R-:W-:-:S04]  /*9e40*/  ISETP.LT.OR P0, PT, R166, R241, P0 ;  /* 0x000000f1a600720c */ /* 0x000fc80000701670 */
[----:B------:R-:W-:Y:S02]  /*9e50*/  FSEL R243, R33, -INF , !P0 ;  /* 0xff80000021f37808 */ /* 0x000fe40004000000 */
[----:B------:R-:W-:Y:S01]  /*9e60*/  FSEL R174, R170, -INF , !P6 ;  /* 0xff800000aaae7808 */ /* 0x000fe20007000000 */
[----:B------:R-:W-:Y:S01]  /*9e70*/  HMMA.16816.F32.BF16 R12, R192, R196, R12 ;  /* 0x000000c4c00c723c */ /* 0x000fe2000004180c */
[----:B------:R-:W-:Y:S01]  /*9e80*/  ISETP.GE.AND P6, PT, R167, R240, PT ;  /* 0x000000f0a700720c */ /* 0x000fe20003fc6270 */
[----:B------:R-:W1:Y:S01]  /*9e90*/  LDSM.16.M88.4 R168, [R216+0x7800] ;  /* 0x00780000d8a8783b */ /* 0x000e620000000200 */
[----:B------:R-:W-:Y:S01]  /*9ea0*/  IADD3 R33, R0, 0x18, RZ ;  /* 0x0000001800217810 */ /* 0x000fe20007ffe0ff */
[----:B------:R-:W-:-:S04]  /*9eb0*/  DEPBAR.LE SB0, 0x0 ;  /* 0x000080000000791a */ /* 0x000fc80000000000 */
[----:B------:R-:W-:Y:S01]  /*9ec0*/  BAR.SYNC.DEFER_BLOCKING 0x0 ;  /* 0x0000000000007b1d */ /* 0x000fe20000010000 */
[----:B------:R-:W-:Y:S01]  /*9ed0*/  ISETP.LT.OR P6, PT, R167, R241, P6 ;  /* 0x000000f1a700720c */ /* 0x000fe200037c1670 */
[----:B------:R-:W-:Y:S01]  /*9ee0*/  HMMA.16816.F32.BF16 R24, R8, R178, R24 ;  /* 0x000000b20818723c */ /* 0x000fe20000041818 */
[----:B------:R-:W-:-:S04]  /*9ef0*/  IADD3 R167, R0, 0x10, RZ ;  /* 0x0000001000a77810 */ /* 0x000fc80007ffe0ff */
[C---:B------:R-:W-:Y:S02]  /*9f00*/  ISETP.GE.AND P1, PT, R167.reuse, R240, PT ;  /* 0x000000f0a700720c */ /* 0x040fe40003f26270 */
[----:B------:R-:W-:Y:S01]  /*9f10*/  FSEL R178, R32, -INF , !P6 ;  /* 0xff80000020b27808 */ /* 0x000fe20007000000 */
[----:B---3--:R-:W-:Y:S01]  /*9f20*/  HMMA.16816.F32.BF16 R188, R184, R182, R188 ;  /* 0x000000b6b8bc723c */ /* 0x008fe200000418bc */
[C---:B------:R-:W-:Y:S02]  /*9f30*/  ISETP.GE.AND P6, PT, R166.reuse, R238, PT ;  /* 0x000000eea600720c */ /* 0x040fe40003fc6270 */
[----:B------:R-:W-:Y:S02]  /*9f40*/  ISETP.LT.OR P1, PT, R167, R241, P1 ;  /* 0x000000f1a700720c */ /* 0x000fe40000f21670 */
[----:B------:R-:W-:Y:S01]  /*9f50*/  ISETP.LT.OR P6, PT, R166, R239, P6 ;  /* 0x000000efa600720c */ /* 0x000fe200037c1670 */
[----:B------:R-:W-:Y:S01]  /*9f60*/  IMAD.MOV.U32 R166, RZ, RZ, R203 ;  /* 0x000000ffffa67224 */ /* 0x000fe200078e00cb */
[----:B------:R-:W-:Y:S01]  /*9f70*/  IADD3 R32, R0, 0x11, RZ ;  /* 0x0000001100207810 */ /* 0x000fe20007ffe0ff */
[----:B--2---:R-:W-:Y:S01]  /*9f80*/  HMMA.16816.F32.BF16 R20, R8, R4, R20 ;  /* 0x000000040814723c */ /* 0x004fe20000041814 */
[----:B------:R-:W-:-:S02]  /*9f90*/  FSEL R182, R35, -INF , !P6 ;  /* 0xff80000023b67808 */ /* 0x000fc40007000000 */
[----:B------:R-:W-:Y:S02]  /*9fa0*/  FSEL R28, R28, -INF , !P1 ;  /* 0xff8000001c1c7808 */ /* 0x000fe40004800000 */
[C---:B------:R-:W-:Y:S02]  /*9fb0*/  ISETP.GE.AND P0, PT, R167.reuse, R238, PT ;  /* 0x000000eea700720c */ /* 0x040fe40003f06270 */
[C---:B------:R-:W-:Y:S01]  /*9fc0*/  ISETP.GE.AND P6, PT, R32.reuse, R240, PT ;  /* 0x000000f02000720c */ /* 0x040fe20003fc6270 */
[----:B------:R-:W-:Y:S01]  /*9fd0*/  HMMA.16816.F32.BF16 R12, R184, R180, R12 ;  /* 0x000000b4b80c723c */ /* 0x000fe2000004180c */
[C---:B------:R-:W-:Y:S02]  /*9fe0*/  ISETP.GE.AND P1, PT, R32.reuse, R238, PT ;  /* 0x000000ee2000720c */ /* 0x040fe40003f26270 */
[----:B------:R-:W-:Y:S01]  /*9ff0*/  ISETP.LT.OR P0, PT, R167, R239, P0 ;  /* 0x000000efa700720c */ /* 0x000fe20000701670 */
[----:B------:R-:W-:Y:S01]  /*a000*/  IMAD.MOV.U32 R167, RZ, RZ, R202 ;  /* 0x000000ffffa77224 */ /* 0x000fe200078e00ca */
[----:B------:R-:W-:-:S02]  /*a010*/  ISETP.LT.OR P6, PT, R32, R241, P6 ;  /* 0x000000f12000720c */ /* 0x000fc400037c1670 */
[----:B------:R-:W-:Y:S01]  /*a020*/  ISETP.LT.OR P1, PT, R32, R239, P1 ;  /* 0x000000ef2000720c */ /* 0x000fe20000f21670 */
[C---:B------:R-:W-:Y:S01]  /*a030*/  HMMA.16816.F32.BF16 R16, R8.reuse, R6, R16 ;  /* 0x000000060810723c */ /* 0x040fe20000041810 */
[----:B------:R-:W-:Y:S02]  /*a040*/  IADD3 R4, R0, 0x19, RZ ;  /* 0x0000001900047810 */ /* 0x000fe40007ffe0ff */
[----:B------:R-:W-:Y:S02]  /*a050*/  FSEL R30, R30, -INF , !P0 ;  /* 0xff8000001e1e7808 */ /* 0x000fe40004000000 */
[----:B------:R-:W-:Y:S02]  /*a060*/  FSEL R29, R29, -INF , !P6 ;  /* 0xff8000001d1d7808 */ /* 0x000fe40007000000 */
[----:B------:R-:W-:Y:S01]  /*a070*/  FSEL R31, R31, -INF , !P1 ;  /* 0xff8000001f1f7808 */ /* 0x000fe20004800000 */
[----:B-1----:R-:W-:Y:S01]  /*a080*/  HMMA.16816.F32.BF16 R188, R8, R170, R188 ;  /* 0x000000aa08bc723c */ /* 0x002fe200000418bc */
[----:B------:R-:W-:-:S02]  /*a090*/  ISETP.GE.AND P0, PT, R33, R240, PT ;  /* 0x000000f02100720c */ /* 0x000fc40003f06270 */
[C---:B------:R-:W-:Y:S02]  /*a0a0*/  ISETP.GE.AND P6, PT, R33.reuse, R238, PT ;  /* 0x000000ee2100720c */ /* 0x040fe40003fc6270 */
[C---:B------:R-:W-:Y:S02]  /*a0b0*/  ISETP.GE.AND P1, PT, R4.reuse, R240, PT ;  /* 0x000000f00400720c */ /* 0x040fe40003f26270 */
[C---:B------:R-:W-:Y:S01]  /*a0c0*/  ISETP.LT.OR P0, PT, R33.reuse, R241, P0 ;  /* 0x000000f12100720c */ /* 0x040fe20000701670 */
[----:B------:R-:W-:Y:S01]  /*a0d0*/  HMMA.16816.F32.BF16 R12, R8, R168, R12 ;  /* 0x000000a8080c723c */ /* 0x000fe2000004180c */
[----:B------:R-:W-:Y:S02]  /*a0e0*/  ISETP.LT.OR P6, PT, R33, R239, P6 ;  /* 0x000000ef2100720c */ /* 0x000fe400037c1670 */
[----:B------:R-:W-:Y:S02]  /*a0f0*/  ISETP.LT.OR P1, PT, R4, R241, P1 ;  /* 0x000000f10400720c */ /* 0x000fe40000f21670 */
[----:B------:R-:W-:-:S02]  /*a100*/  IADD3 R5, R0, 0x20, RZ ;  /* 0x0000002000057810 */ /* 0x000fc40007ffe0ff */
[----:B------:R-:W-:Y:S02]  /*a110*/  FSEL R24, R24, -INF , !P0 ;  /* 0xff80000018187808 */ /* 0x000fe40004000000 */
[----:B------:R-:W-:Y:S02]  /*a120*/  FSEL R26, R26, -INF , !P6 ;  /* 0xff8000001a1a7808 */ /* 0x000fe40007000000 */
[----:B------:R-:W-:Y:S02]  /*a130*/  FSEL R25, R25, -INF , !P1 ;  /* 0xff80000019197808 */ /* 0x000fe40004800000 */
[----:B------:R-:W-:Y:S02]  /*a140*/  ISETP.GE.AND P0, PT, R4, R238, PT ;  /* 0x000000ee0400720c */ /* 0x000fe40003f06270 */
[C---:B------:R-:W-:Y:S02]  /*a150*/  ISETP.GE.AND P6, PT, R5.reuse, R240, PT ;  /* 0x000000f00500720c */ /* 0x040fe40003fc6270 */
[----:B------:R-:W-:-:S02]  /*a160*/  ISETP.GE.AND P1, PT, R5, R238, PT ;  /* 0x000000ee0500720c */ /* 0x000fc40003f26270 */
[----:B------:R-:W-:Y:S02]  /*a170*/  ISETP.LT.OR P0, PT, R4, R239, P0 ;  /* 0x000000ef0400720c */ /* 0x000fe40000701670 */
[C---:B------:R-:W-:Y:S02]  /*a180*/  ISETP.LT.OR P6, PT, R5.reuse, R241, P6 ;  /* 0x000000f10500720c */ /* 0x040fe400037c1670 */
[----:B------:R-:W-:Y:S02]  /*a190*/  ISETP.LT.OR P1, PT, R5, R239, P1 ;  /* 0x000000ef0500720c */ /* 0x000fe40000f21670 */
[C---:B------:R-:W-:Y:S02]  /*a1a0*/  IADD3 R4, R0.reuse, 0x21, RZ ;  /* 0x0000002100047810 */ /* 0x040fe40007ffe0ff */
[----:B------:R-:W-:Y:S02]  /*a1b0*/  IADD3 R6, R0, 0x28, RZ ;  /* 0x0000002800067810 */ /* 0x000fe40007ffe0ff */
[----:B------:R-:W-:-:S02]  /*a1c0*/  FSEL R27, R27, -INF , !P0 ;  /* 0xff8000001b1b7808 */ /* 0x000fc40004000000 */
[----:B------:R-:W-:Y:S02]  /*a1d0*/  FSEL R198, R20, -INF , !P6 ;  /* 0xff80000014c67808 */ /* 0x000fe40007000000 */
[----:B------:R-:W-:Y:S02]  /*a1e0*/  FSEL R194, R22, -INF , !P1 ;  /* 0xff80000016c27808 */ /* 0x000fe40004800000 */
[C---:B------:R-:W-:Y:S02]  /*a1f0*/  ISETP.GE.AND P0, PT, R4.reuse, R240, PT ;  /* 0x000000f00400720c */ /* 0x040fe40003f06270 */
[----:B------:R-:W-:Y:S02]  /*a200*/  ISETP.GE.AND P6, PT, R4, R238, PT ;  /* 0x000000ee0400720c */ /* 0x000fe40003fc6270 */
[----:B------:R-:W-:Y:S02]  /*a210*/  ISETP.GE.AND P1, PT, R6, R240, PT ;  /* 0x000000f00600720c */ /* 0x000fe40003f26270 */
[----:B------:R-:W-:-:S02]  /*a220*/  ISETP.LT.OR P0, PT, R4, R241, P0 ;  /* 0x000000f10400720c */ /* 0x000fc40000701670 */
[----:B------:R-:W-:Y:S02]  /*a230*/  ISETP.LT.OR P6, PT, R4, R239, P6 ;  /* 0x000000ef0400720c */ /* 0x000fe400037c1670 */
[----:B------:R-:W-:Y:S02]  /*a240*/  ISETP.LT.OR P1, PT, R6, R241, P1 ;  /* 0x000000f10600720c */ /* 0x000fe40000f21670 */
[----:B------:R-:W-:Y:S02]  /*a250*/  IADD3 R5, R0, 0x29, RZ ;  /* 0x0000002900057810 */ /* 0x000fe40007ffe0ff */
[----:B------:R-:W-:Y:S02]  /*a260*/  FSEL R196, R21, -INF , !P0 ;  /* 0xff80000015c47808 */ /* 0x000fe40004000000 */
[----:B------:R-:W-:Y:S02]  /*a270*/  FSEL R35, R23, -INF , !P6 ;  /* 0xff80000017237808 */ /* 0x000fe40007000000 */
[----:B------:R-:W-:-:S02]  /*a280*/  FSEL R195, R16, -INF , !P1 ;  /* 0xff80000010c37808 */ /* 0x000fc40004800000 */
[C---:B------:R-:W-:Y:S02]  /*a290*/  ISETP.GE.AND P0, PT, R6.reuse, R238, PT ;  /* 0x000000ee0600720c */ /* 0x040fe40003f06270 */
[C---:B------:R-:W-:Y:S02]  /*a2a0*/  ISETP.GE.AND P6, PT, R5.reuse, R240, PT ;  /* 0x000000f00500720c */ /* 0x040fe40003fc6270 */
[C---:B------:R-:W-:Y:S02]  /*a2b0*/  ISETP.GE.AND P1, PT, R5.reuse, R238, PT ;  /* 0x000000ee0500720c */ /* 0x040fe40003f26270 */
[----:B------:R-:W-:Y:S02]  /*a2c0*/  ISETP.LT.OR P0, PT, R6, R239, P0 ;  /* 0x000000ef0600720c */ /* 0x000fe40000701670 */
[C---:B------:R-:W-:Y:S02]  /*a2d0*/  ISETP.LT.OR P6, PT, R5.reuse, R241, P6 ;  /* 0x000000f10500720c */ /* 0x040fe400037c1670 */
[----:B------:R-:W-:-:S02]  /*a2e0*/  ISETP.LT.OR P1, PT, R5, R239, P1 ;  /* 0x000000ef0500720c */ /* 0x000fc40000f21670 */
[C---:B------:R-:W-:Y:S02]  /*a2f0*/  IADD3 R4, R0.reuse, 0x30, RZ ;  /* 0x0000003000047810 */ /* 0x040fe40007ffe0ff */
[----:B------:R-:W-:Y:S02]  /*a300*/  IADD3 R5, R0, 0x31, RZ ;  /* 0x0000003100057810 */ /* 0x000fe40007ffe0ff */
[----:B------:R-:W-:Y:S02]  /*a310*/  FSEL R193, R18, -INF , !P0 ;  /* 0xff80000012c17808 */ /* 0x000fe40004000000 */
[----:B------:R-:W-:Y:S02]  /*a320*/  FSEL R197, R17, -INF , !P6 ;  /* 0xff80000011c57808 */ /* 0x000fe40007000000 */
[----:B------:R-:W-:Y:S02]  /*a330*/  FSEL R192, R19, -INF , !P1 ;  /* 0xff80000013c07808 */ /* 0x000fe40004800000 */
[----:B------:R-:W-:-:S02]  /*a340*/  ISETP.GE.AND P0, PT, R4, R240, PT ;  /* 0x000000f00400720c */ /* 0x000fc40003f06270 */
[C---:B------:R-:W-:Y:S02]  /*a350*/  ISETP.GE.AND P1, PT, R4.reuse, R238, PT ;  /* 0x000000ee0400720c */ /* 0x040fe40003f26270 */
[C---:B------:R-:W-:Y:S02]  /*a360*/  ISETP.GE.AND P6, PT, R5.reuse, R240, PT ;  /* 0x000000f00500720c */ /* 0x040fe40003fc6270 */
[C---:B------:R-:W-:Y:S02]  /*a370*/  ISETP.LT.OR P0, PT, R4.reuse, R241, P0 ;  /* 0x000000f10400720c */ /* 0x040fe40000701670 */
[----:B------:R-:W-:Y:S02]  /*a380*/  ISETP.LT.OR P1, PT, R4, R239, P1 ;  /* 0x000000ef0400720c */ /* 0x000fe40000f21670 */
[----:B------:R-:W-:Y:S02]  /*a390*/  ISETP.LT.OR P6, PT, R5, R241, P6 ;  /* 0x000000f10500720c */ /* 0x000fe400037c1670 */
[----:B------:R-:W-:-:S02]  /*a3a0*/  IADD3 R4, R0, 0x38, RZ ;  /* 0x0000003800047810 */ /* 0x000fc40007ffe0ff */
[----:B------:R-:W-:Y:S02]  /*a3b0*/  FSEL R33, R13, -INF , !P6 ;  /* 0xff8000000d217808 */ /* 0x000fe40007000000 */
[-C--:B------:R-:W-:Y:S02]  /*a3c0*/  ISETP.GE.AND P6, PT, R4, R238.reuse, PT ;  /* 0x000000ee0400720c */ /* 0x080fe40003fc6270 */
[----:B------:R-:W-:Y:S02]  /*a3d0*/  FSEL R34, R12, -INF , !P0 ;  /* 0xff8000000c227808 */ /* 0x000fe40004000000 */
[C---:B------:R-:W-:Y:S02]  /*a3e0*/  ISETP.GE.AND P0, PT, R5.reuse, R238, PT ;  /* 0x000000ee0500720c */ /* 0x040fe40003f06270 */
[-C--:B------:R-:W-:Y:S02]  /*a3f0*/  ISETP.LT.OR P6, PT, R4, R239.reuse, P6 ;  /* 0x000000ef0400720c */ /* 0x080fe400037c1670 */
[----:B------:R-:W-:-:S02]  /*a400*/  ISETP.LT.OR P0, PT, R5, R239, P0 ;  /* 0x000000ef0500720c */ /* 0x000fc40000701670 */
[----:B------:R-:W-:Y:S02]  /*a410*/  FSEL R179, R14, -INF , !P1 ;  /* 0xff8000000eb37808 */ /* 0x000fe40004800000 */
[----:B------:R-:W-:Y:S02]  /*a420*/  ISETP.GE.AND P1, PT, R4, R240, PT ;  /* 0x000000f00400720c */ /* 0x000fe40003f26270 */
[----:B------:R-:W-:Y:S02]  /*a430*/  FSEL R176, R190, -INF , !P6 ;  /* 0xff800000beb07808 */ /* 0x000fe40007000000 */
[----:B------:R-:W-:Y:S02]  /*a440*/  PLOP3.LUT P6, PT, PT, PT, UP0, 0x80, 0x0 ;  /* 0x000000000000781c */ /* 0x000fe40003fcf008 */
[----:B------:R-:W-:Y:S02]  /*a450*/  FSEL R177, R15, -INF , !P0 ;  /* 0xff8000000fb17808 */ /* 0x000fe40004000000 */
[----:B------:R-:W-:-:S02]  /*a460*/  ISETP.LT.OR P0, PT, R4, R241, P1 ;  /* 0x000000f10400720c */ /* 0x000fc40000f01670 */
[----:B------:R-:W-:Y:S02]  /*a470*/  IADD3 R0, R0, 0x39, RZ ;  /* 0x0000003900007810 */ /* 0x000fe40007ffe0ff */
[----:B------:R-:W-:Y:S02]  /*a480*/  FSEL R32, R188, -INF , !P0 ;  /* 0xff800000bc207808 */ /* 0x000fe40004000000 */
[C---:B------:R-:W-:Y:S02]  /*a490*/  ISETP.GE.AND P1, PT, R0.reuse, R240, PT ;  /* 0x000000f00000720c */ /* 0x040fe40003f26270 */
[C---:B------:R-:W-:Y:S02]  /*a4a0*/  ISETP.GE.AND P0, PT, R0.reuse, R238, PT ;  /* 0x000000ee0000720c */ /* 0x040fe40003f06270 */
[C---:B------:R-:W-:Y:S02]  /*a4b0*/  ISETP.LT.OR P1, PT, R0.reuse, R241, P1 ;  /* 0x000000f10000720c */ /* 0x040fe40000f21670 */
[----:B------:R-:W-:-:S02]  /*a4c0*/  ISETP.LT.OR P0, PT, R0, R239, P0 ;  /* 0x000000ef0000720c */ /* 0x000fc40000701670 */
[----:B------:R-:W-:Y:S02]  /*a4d0*/  FSEL R180, R189, -INF , !P1 ;  /* 0xff800000bdb47808 */ /* 0x000fe40004800000 */
[----:B------:R-:W-:Y:S01]  /*a4e0*/  FSEL R175, R191, -INF , !P0 ;  /* 0xff800000bfaf7808 */ /* 0x000fe20004000000 */
[----:B------:R-:W-:Y:S05]  /*a4f0*/  @!P6 BRA `(.L_x_2310) ;  /* 0x00000ec00000e947 */ /* 0x000fea0003800000 */
[----:B------:R-:W-:-:S13]  /*a500*/  PLOP3.LUT P0, PT, PT, PT, UP6, 0x40, 0x0 ;  /* 0x000000000000781c */ /* 0x000fda0003f0e868 */
[----:B------:R-:W-:Y:S05]  /*a510*/  @P0 BRA `(.L_x_2311) ;  /* 0x0000048000000947 */ /* 0x000fea0003800000 */
[----:B------:R-:W1:Y:S01]  /*a520*/  I2F.RP R0, UR10 ;  /* 0x0000000a00007d06 */ /* 0x000e620008209400 */
[----:B------:R-:W-:Y:S02]  /*a530*/  USHF.L.U32 UR4, UR29, 0x6, URZ ;  /* 0x000000061d047899 */ /* 0x000fe4000800063f */
[----:B------:R-:W-:Y:S02]  /*a540*/  UMOV UR14, URZ ;  /* 0x0000003f000e7c82 */ /* 0x000fe40008000000 */
[----:B------:R-:W-:Y:S02]  /*a550*/  UIADD3 UR12, UR4, -0x40, URZ ;  /* 0xffffffc0040c7890 */ /* 0x000fe4000fffe03f */
[----:B------:R-:W-:-:S05]  /*a560*/  IMAD.U32 R4, RZ, RZ, UR4 ;  /* 0x00000004ff047e24 */ /* 0x000fca000f8e00ff */
[----:B------:R-:W-:Y:S01]  /*a570*/  IABS R4, R4 ;  /* 0x0000000400047213 */ /* 0x000fe20000000000 */
[----:B-1----:R-:W1:Y:S03]  /*a580*/  MUFU.RCP R0, R0 ;  /* 0x0000000000007308 */ /* 0x002e660000001000 */
        /* <DEDUP_REMOVED lines=25> */
[----:B------:R-:W-:Y:S02]  /*a720*/  UISETP.GE.AND UP1, UPT, UR4, URZ, UPT ;  /* 0x0000003f0400728c */ /* 0x000fe4000bf26270 */
[----:B------:R-:W-:-:S02]  /*a730*/  @UP4 UIADD3 UR15, UR15, 0x1, URZ ;  /* 0x000000010f0f4890 */ /* 0x000fc4000fffe03f */
[----:B------:R-:W-:Y:S02]  /*a740*/  UISETP.NE.AND UP2, UPT, URZ, UR5, UPT ;  /* 0x000000053f00728c */ /* 0x000fe4000bf45270 */
[----:B------:R-:W-:Y:S02]  /*a750*/  @!UP0 UIADD3 UR7, UR7, -UR10, URZ ;  /* 0x8000000a07078290 */ /* 0x000fe4000fffe03f */
[----:B------:R-:W-:Y:S02]  /*a760*/  @!UP0 UIADD3 UR13, UR13, 0x1, URZ ;  /* 0x000000010d0d8890 */ /* 0x000fe4000fffe03f */
[----:B------:R-:W-:Y:S02]  /*a770*/  UISETP.GE.U32.AND UP3, UPT, UR7, UR10, UPT ;  /* 0x0000000a0700728c */ /* 0x000fe4000bf66070 */
[----:B------:R-:W-:Y:S02]  /*a780*/  UISETP.GE.AND UP0, UPT, UR12, URZ, UPT ;  /* 0x0000003f0c00728c */ /* 0x000fe4000bf06270 */
[----:B------:R-:W-:-:S02]  /*a790*/  ULOP3.LUT UR4, URZ, UR5, URZ, 0x33, !UPT ;  /* 0x000000053f047292 */ /* 0x000fc4000f8e333f */
[----:B------:R-:W-:-:S04]  /*a7a0*/  @!UP1 UIADD3 UR15, -UR15, URZ, URZ ;  /* 0x0000003f0f0f9290 */ /* 0x000fc8000fffe13f */
[----:B------:R-:W-:Y:S02]  /*a7b0*/  USEL UR10, UR4, UR15, !UP2 ;  /* 0x0000000f040a7287 */ /* 0x000fe4000d000000 */
[----:B------:R-:W-:-:S04]  /*a7c0*/  @UP3 UIADD3 UR13, UR13, 0x1, URZ ;  /* 0x000000010d0d3890 */ /* 0x000fc8000fffe03f */
[----:B------:R-:W-:-:S04]  /*a7d0*/  @!UP0 UIADD3 UR13, -UR13, URZ, URZ ;  /* 0x0000003f0d0d8290 */ /* 0x000fc8000fffe13f */
        /* <DEDUP_REMOVED lines=8> */
[----:B------:R-:W3:Y:S01]  /*a860*/  LDG.E R0, [R6.64] ;  /* 0x0000002206007981 */ /* 0x000ee2000c1e1900 */
        /* <DEDUP_REMOVED lines=8> */
[----:B------:R-:W-:-:S03]  /*a8f0*/  UIADD3 UR13, UR13, UR5, URZ ;  /* 0x000000050d0d7290 */ /* 0x000fc6000fffe03f */
[----:B------:R-:W-:Y:S01]  /*a900*/  ULDC.64 UR4, c[0x0][0x180] ;  /* 0x0000600000047ab9 */ /* 0x000fe20000000a00 */
[----:B--2---:R-:W1:Y:S08]  /*a910*/  R2UR UR9, R4 ;  /* 0x00000000040973c2 */ /* 0x004e7000000e0000 */
[----:B---3--:R-:W1:Y:S02]  /*a920*/  R2UR UR7, R0 ;  /* 0x00000000000773c2 */ /* 0x008e6400000e0000 */
[----:B-1----:R-:W-:-:S04]  /*a930*/  UIADD3 UR9, -UR9, UR7, URZ ;  /* 0x0000000709097290 */ /* 0x002fc8000fffe13f */
[----:B------:R-:W-:Y:S02]  /*a940*/  USHF.R.S32.HI UR7, URZ, 0x1f, UR9 ;  /* 0x0000001f3f077899 */ /* 0x000fe40008011409 */
[----:B------:R-:W-:Y:S02]  /*a950*/  UIMAD.WIDE.U32 UR10, UR9, UR4, UR12 ;  /* 0x00000004090a72a5 */ /* 0x000fe4000f8e000c */
[----:B------:R-:W-:-:S04]  /*a960*/  UIMAD UR7, UR7, UR4, URZ ;  /* 0x00000004070772a4 */ /* 0x000fc8000f8e023f */
[----:B------:R-:W-:-:S04]  /*a970*/  UIMAD UR7, UR9, UR5, UR7 ;  /* 0x00000005090772a4 */ /* 0x000fc8000f8e0207 */
[----:B------:R-:W-:Y:S01]  /*a980*/  UIADD3 UR7, UR11, UR7, URZ ;  /* 0x000000070b077290 */ /* 0x000fe2000fffe03f */
[----:B------:R-:W-:Y:S05]  /*a990*/  BRA `(.L_x_2312) ;  /* 0x0000002000007947 */ /* 0x000fea0003800000 */
.L_x_2311:
[----:B------:R-:W-:-:S04]  /*a9a0*/  ULEA UR10, -UR8, URZ, 0x6 ;  /* 0x0000003f080a7291 */ /* 0x000fc8000f8e313f */
[----:B------:R-:W-:Y:S02]  /*a9b0*/  USHF.R.S32.HI UR7, URZ, 0x1f, UR10 ;  /* 0x0000001f3f077899 */ /* 0x000fe4000801140a */
.L_x_2312:
[C---:B------:R-:W-:Y:S01]  /*a9c0*/  @!P4 IADD3 R6, P1, R200.reuse, UR10, RZ ;  /* 0x0000000ac806cc10 */ /* 0x040fe2000ff3e0ff */
[----:B------:R-:W-:Y:S01]  /*a9d0*/  UIADD3 UR5, UP1, UP0, UR25, UR10, UR25 ;  /* 0x0000000a19057290 */ /* 0x000fe2000f83e019 */
[----:B------:R-:W-:Y:S01]  /*a9e0*/  @!P3 IADD3 R4, P0, R200, UR10, RZ ;  /* 0x0000000ac804bc10 */ /* 0x000fe2000ff1e0ff */
[----:B------:R1:W-:Y:S01]  /*a9f0*/  @P5 STS.128 [R235+0x8000], RZ ;  /* 0x008000ffeb005388 */ /* 0x0003e20000000c00 */
[C---:B------:R-:W-:Y:S01]  /*aa00*/  @!P4 IADD3.X R5, R165.reuse, UR7, RZ, P1, !PT ;  /* 0x00000007a505cc10 */ /* 0x040fe20008ffe4ff */
[----:B------:R-:W-:Y:S01]  /*aa10*/  UIADD3.X UR4, UR24, UR7, UR24, UP1, UP0 ;  /* 0x0000000718047290 */ /* 0x000fe20008fe0418 */
[C---:B------:R-:W-:Y:S01]  /*aa20*/  @!P4 LEA R170, P1, R6.reuse, c[0x0][0x168], 0x1 ;  /* 0x00005a0006aaca11 */ /* 0x040fe200078208ff */
[----:B------:R-:W-:Y:S01]  /*aa30*/  BSSY B0, `(.L_x_2313) ;  /* 0x0000093000007945 */ /* 0x000fe20003800000 */
[----:B------:R-:W-:Y:S01]  /*aa40*/  @!P3 IADD3.X R0, R165, UR7, RZ, P0, !PT ;  /* 0x00000007a500bc10 */ /* 0x000fe200087fe4ff */
[----:B------:R-:W-:Y:S01]  /*aa50*/  VOTEU.ALL UP0, P5 ;  /* 0x00000000003f7886 */ /* 0x000fe20002800000 */
[----:B------:R-:W-:Y:S01]  /*aa60*/  @!P4 LEA.HI.X R171, R6, c[0x0][0x16c], R5, 0x1, P1 ;  /* 0x00005b0006abca11 */ /* 0x000fe200008f0c05 */
[----:B------:R-:W-:Y:S01]  /*aa70*/  IMAD.U32 R5, RZ, RZ, UR10 ;  /* 0x0000000aff057e24 */ /* 0x000fe2000f8e00ff */
[----:B------:R-:W-:-:S02]  /*aa80*/  @!P3 LEA R16, P0, R4, c[0x0][0x168], 0x1 ;  /* 0x00005a000410ba11 */ /* 0x000fc400078008ff */
[----:B------:R-:W-:Y:S02]  /*aa90*/  @!UP0 UIADD3 UR11, UP1, UR25, UR10, URZ ;  /* 0x0000000a190b8290 */ /* 0x000fe4000ff3e03f */
[----:B------:R-:W-:Y:S01]  /*aaa0*/  @!P3 LEA.HI.X R17, R4, c[0x0][0x16c], R0, 0x1, P0 ;  /* 0x00005b000411ba11 */ /* 0x000fe200000f0c00 */
[----:B------:R-:W-:Y:S01]  /*aab0*/  IMAD.U32 R4, RZ, RZ, UR7 ;  /* 0x00000007ff047e24 */ /* 0x000fe2000f8e00ff */
[----:B------:R-:W-:Y:S01]  /*aac0*/  @!P2 IADD3 R10, P0, R200, UR10, RZ ;  /* 0x0000000ac80aac10 */ /* 0x000fe2000ff1e0ff */
[----:B------:R-:W-:Y:S01]  /*aad0*/  IMAD.U32 R0, RZ, RZ, UR7 ;  /* 0x00000007ff007e24 */ /* 0x000fe2000f8e00ff */
[----:B------:R-:W-:Y:S01]  /*aae0*/  @!P5 LEA R172, P1, R5, R245, 0x1 ;  /* 0x000000f505acd211 */ /* 0x000fe200078208ff */
[----:B------:R-:W-:Y:S01]  /*aaf0*/  @!UP0 UIADD3.X UR9, UR24, UR7, URZ, UP1, !UPT ;  /* 0x0000000718098290 */ /* 0x000fe20008ffe43f */
[----:B------:R-:W-:Y:S02]  /*ab00*/  @!P2 IADD3.X R6, R165, UR7, RZ, P0, !PT ;  /* 0x00000007a506ac10 */ /* 0x000fe400087fe4ff */
[----:B------:R-:W-:-:S02]  /*ab10*/  @!P5 LEA.HI.X R173, R5, R244, R4, 0x1, P1 ;  /* 0x000000f405add211 */ /* 0x000fc400008f0c04 */
[----:B------:R-:W-:-:S03]  /*ab20*/  @!P4 IADD3 R9, P1, P0, R200, UR25, R5 ;  /* 0x00000019c809cc10 */ /* 0x000fc6000f83e005 */
[----:B------:R-:W-:Y:S01]  /*ab30*/  @!PT LDS RZ, [RZ] ;  /* 0x00000000fffff984 */ /* 0x000fe20000000800 */
[----:B------:R-:W-:Y:S01]  /*ab40*/  @!PT LDS RZ, [RZ] ;  /* 0x00000000fffff984 */ /* 0x000fe20000000800 */
[----:B------:R-:W-:Y:S01]  /*ab50*/  @!PT LDS RZ, [RZ] ;  /* 0x00000000fffff984 */ /* 0x000fe20000000800 */
[----:B------:R2:W-:Y:S01]  /*ab60*/  @!P5 LDGSTS.E.BYPASS.LTC128B.128 [R235+0x8000], [R172.64] ;  /* 0x08000000acebdfae */ /* 0x0005e2000b901d62 */
[C-C-:B------:R-:W-:Y:S02]  /*ab70*/  @!P4 IADD3.X R4, R165.reuse, UR24, R0.reuse, P1, P0 ;  /* 0x00000018a504cc10 */ /* 0x140fe40008fe0400 */
[C-C-:B------:R-:W-:Y:S01]  /*ab80*/  @!P3 IADD3 R8, P1, P0, R200.reuse, UR25, R5.reuse ;  /* 0x00000019c808bc10 */ /* 0x140fe2000f83e005 */
[----:B------:R1:W-:Y:S03]  /*ab90*/  @P4 STS.128 [R235+0xa000], RZ ;  /* 0x00a000ffeb004388 */ /* 0x0003e60000000c00 */
[----:B------:R-:W-:Y:S01]  /*aba0*/  @!P3 IADD3.X R7, R165, UR24, R0, P1, P0 ;  /* 0x00000018a507bc10 */ /* 0x000fe20008fe0400 */
[----:B------:R-:W-:Y:S01]  /*abb0*/  @!PT LDS RZ, [RZ] ;  /* 0x00000000fffff984 */ /* 0x000fe20000000800 */
[----:B------:R-:W-:Y:S01]  /*abc0*/  @!PT LDS RZ, [RZ] ;  /* 0x00000000fffff984 */ /* 0x000fe20000000800 */
[----:B------:R-:W-:Y:S01]  /*abd0*/  @!PT LDS RZ, [RZ] ;  /* 0x00000000fffff984 */ /* 0x000fe20000000800 */
[----:B------:R3:W-:Y:S01]  /*abe0*/  @!P4 LDGSTS.E.BYPASS.LTC128B.128 [R235+0xa000], [R170.64+0x80] ;  /* 0x0a000080aaebcfae */ /* 0x0007e2000b901d62 */
[----:B------:R-:W-:-:S03]  /*abf0*/  @!P2 IADD3 R5, P1, P0, R200, UR25, R5 ;  /* 0x00000019c805ac10 */ /* 0x000fc6000f83e005 */
[----:B------:R1:W-:Y:S01]  /*ac00*/  @P3 STS.128 [R235+0xc000], RZ ;  /* 0x00c000ffeb003388 */ /* 0x0003e20000000c00 */
[----:B------:R-:W-:Y:S02]  /*ac10*/  @!P2 IADD3.X R0, R165, UR24, R0, P1, P0 ;  /* 0x00000018a500ac10 */ /* 0x000fe40008fe0400 */
[C---:B------:R-:W-:Y:S01]  /*ac20*/  @!P2 LEA R14, P0, R10.reuse, c[0x0][0x168], 0x1 ;  /* 0x00005a000a0eaa11 */ /* 0x040fe200078008ff */
[----:B------:R-:W-:Y:S01]  /*ac30*/  @!PT LDS RZ, [RZ] ;  /* 0x00000000fffff984 */ /* 0x000fe20000000800 */
[----:B------:R-:W-:Y:S01]  /*ac40*/  @!PT LDS RZ, [RZ] ;  /* 0x00000000fffff984 */ /* 0x000fe20000000800 */
[----:B------:R-:W-:Y:S01]  /*ac50*/  @!PT LDS RZ, [RZ] ;  /* 0x00000000fffff984 */ /* 0x000fe20000000800 */
[----:B------:R1:W-:Y:S01]  /*ac60*/  @!P3 LDGSTS.E.BYPASS.LTC128B.128 [R235+0xc000], [R16.64+0x100] ;  /* 0x0c00010010ebbfae */ /* 0x0003e2000b901d62 */
[C---:B------:R-:W-:Y:S02]  /*ac70*/  @!P4 LEA R22, P1, R9.reuse, c[0x0][0x168], 0x1 ;  /* 0x00005a000916ca11 */ /* 0x040fe400078208ff */
[----:B------:R-:W-:Y:S01]  /*ac80*/  @!P2 LEA.HI.X R15, R10, c[0x0][0x16c], R6, 0x1, P0 ;  /* 0x00005b000a0faa11 */ /* 0x000fe200000f0c06 */
[----:B------:R-:W-:Y:S01]  /*ac90*/  IMAD.U32 R6, RZ, RZ, UR5 ;  /* 0x00000005ff067e24 */ /* 0x000fe2000f8e00ff */
[----:B------:R-:W-:Y:S01]  /*aca0*/  @!P4 LEA.HI.X R23, R9, c[0x0][0x16c], R4, 0x1, P1 ;  /* 0x00005b000917ca11 */ /* 0x000fe200008f0c04 */
[----:B------:R-:W-:Y:S01]  /*acb0*/  IMAD.U32 R4, RZ, RZ, UR4 ;  /* 0x00000004ff047e24 */ /* 0x000fe2000f8e00ff */
[----:B------:R-:W-:Y:S01]  /*acc0*/  @!P3 LEA R12, P0, R8, c[0x0][0x168], 0x1 ;  /* 0x00005a00080cba11 */ /* 0x000fe200078008ff */
[----:B------:R1:W-:Y:S01]  /*acd0*/  @P2 STS.128 [R235+0xe000], RZ ;  /* 0x00e000ffeb002388 */ /* 0x0003e20000000c00 */
[----:B------:R-:W-:-:S02]  /*ace0*/  @!P5 LEA R20, P1, R6, R245, 0x1 ;  /* 0x000000f50614d211 */ /* 0x000fc400078208ff */
[----:B------:R-:W-:Y:S01]  /*acf0*/  @!P3 LEA.HI.X R13, R8, c[0x0][0x16c], R7, 0x1, P0 ;  /* 0x00005b00080dba11 */ /* 0x000fe200000f0c07 */
[----:B------:R-:W-:Y:S01]  /*ad00*/  @!PT LDS RZ, [RZ] ;  /* 0x00000000fffff984 */ /* 0x000fe20000000800 */
[----:B------:R-:W-:Y:S01]  /*ad10*/  @!PT LDS RZ, [RZ] ;  /* 0x00000000fffff984 */ /* 0x000fe20000000800 */
[----:B------:R-:W-:Y:S01]  /*ad20*/  @!PT LDS RZ, [RZ] ;  /* 0x00000000fffff984 */ /* 0x000fe20000000800 */
[----:B------:R1:W-:Y:S01]  /*ad30*/  @!P2 LDGSTS.E.BYPASS.LTC128B.128 [R235+0xe000], [R14.64+0x180] ;  /* 0x0e0001800eebafae */ /* 0x0003e2000b901d62 */
[C---:B------:R-:W-:Y:S02]  /*ad40*/  @!P2 LEA R10, P0, R5.reuse, c[0x0][0x168], 0x1 ;  /* 0x00005a00050aaa11 */ /* 0x040fe400078008ff */
[----:B------:R-:W-:Y:S01]  /*ad50*/  @!P5 LEA.HI.X R21, R6, R244, R4, 0x1, P1 ;  /* 0x000000f40615d211 */ /* 0x000fe200008f0c04 */
[----:B------:R1:W-:Y:S01]  /*ad60*/  @P5 STS.128 [R235+0x8800], RZ ;  /* 0x008800ffeb005388 */ /* 0x0003e20000000c00 */
[----:B------:R-:W-:Y:S02]  /*ad70*/  @!P4 IADD3 R4, P1, R200, UR5, RZ ;  /* 0x00000005c804cc10 */ /* 0x000fe4000ff3e0ff */
[----:B------:R-:W-:Y:S02]  /*ad80*/  @!P2 LEA.HI.X R11, R5, c[0x0][0x16c], R0, 0x1, P0 ;  /* 0x00005b00050baa11 */ /* 0x000fe400000f0c00 */
[----:B------:R-:W-:-:S02]  /*ad90*/  @!P4 IADD3.X R0, R165, UR4, RZ, P1, !PT ;  /* 0x00000004a500cc10 */ /* 0x000fc40008ffe4ff */
[----:B------:R-:W-:Y:S02]  /*ada0*/  @!P4 LEA R18, P1, R4, c[0x0][0x168], 0x1 ;  /* 0x00005a000412ca11 */ /* 0x000fe400078208ff */
[----:B------:R-:W-:Y:S02]  /*adb0*/  @!P3 IADD3 R6, P0, R200, UR5, RZ ;  /* 0x00000005c806bc10 */ /* 0x000fe4000ff1e0ff */
[----:B------:R-:W-:Y:S01]  /*adc0*/  @!P4 LEA.HI.X R19, R4, c[0x0][0x16c], R0, 0x1, P1 ;  /* 0x00005b000413ca11 */ /* 0x000fe200008f0c00 */
[----:B------:R-:W-:Y:S01]  /*add0*/  IMAD.U32 R4, RZ, RZ, UR11 ;  /* 0x0000000bff047e24 */ /* 0x000fe2000f8e00ff */
[----:B------:R-:W-:Y:S01]  /*ade0*/  @!P3 IADD3.X R5, R165, UR4, RZ, P0, !PT ;  /* 0x00000004a505bc10 */ /* 0x000fe200087fe4ff */
[----:B------:R-:W-:Y:S01]  /*adf0*/  IMAD.U32 R0, RZ, RZ, UR9 ;  /* 0x00000009ff007e24 */ /* 0x000fe2000f8e00ff */
[----:B------:R-:W-:Y:S01]  /*ae00*/  @!P3 LEA R8, P0, R6, c[0x0][0x168], 0x1 ;  /* 0x00005a000608ba11 */ /* 0x000fe200078008ff */
[----:B------:R-:W-:Y:S01]  /*ae10*/  UIADD3 UR9, UP0, UR25, UR5, URZ ;  /* 0x0000000519097290 */ /* 0x000fe2000ff1e03f */
[----:B------:R-:W-:-:S02]  /*ae20*/  @!P5 LEA R168, P1, R4, R245, 0x1 ;  /* 0x000000f504a8d211 */ /* 0x000fc400078208ff */
[----:B------:R-:W-:Y:S02]  /*ae30*/  @!P3 LEA.HI.X R9, R6, c[0x0][0x16c], R5, 0x1, P0 ;  /* 0x00005b000609ba11 */ /* 0x000fe400000f0c05 */
[----:B------:R-:W-:Y:S01]  /*ae40*/  @!P2 IADD3 R6, P0, R200, UR5, RZ ;  /* 0x00000005c806ac10 */ /* 0x000fe2000ff1e0ff */
[----:B------:R-:W-:Y:S01]  /*ae50*/  UIADD3.X UR5, UR24, UR4, URZ, UP0, !UPT ;  /* 0x0000000418057290 */ /* 0x000fe200087fe43f */
[----:B------:R-:W-:Y:S01]  /*ae60*/  @!P5 LEA.HI.X R169, R4, R244, R0, 0x1, P1 ;  /* 0x000000f404a9d211 */ /* 0x000fe200008f0c00 */
[----:B------:R-:W-:Y:S01]  /*ae70*/  IMAD.U32 R4, RZ, RZ, UR9 ;  /* 0x00000009ff047e24 */ /* 0x000fe2000f8e00ff */
[----:B------:R-:W-:Y:S02]  /*ae80*/  @!P2 IADD3.X R5, R165, UR4, RZ, P0, !PT ;  /* 0x00000004a505ac10 */ /* 0x000fe400087fe4ff */
[----:B--2---:R-:W-:Y:S01]  /*ae90*/  @!P2 LEA R172, P0, R6, c[0x0][0x168], 0x1 ;  /* 0x00005a0006acaa11 */ /* 0x004fe200078008ff */
[----:B------:R-:W-:Y:S01]  /*aea0*/  IMAD.U32 R0, RZ, RZ, UR5 ;  /* 0x00000005ff007e24 */ /* 0x000fe2000f8e00ff */
[----:B------:R-:W-:Y:S01]  /*aeb0*/  @!P5 LEA R184, P1, R4, R245, 0x1 ;  /* 0x000000f504b8d211 */ /* 0x000fe200078208ff */
[----:B------:R-:W-:Y:S01]  /*aec0*/  @!PT LDS RZ, [RZ] ;  /* 0x00000000fffff984 */ /* 0x000fe20000000800 */
[----:B------:R-:W-:Y:S01]  /*aed0*/  @!PT LDS RZ, [RZ] ;  /* 0x00000000fffff984 */ /* 0x000fe20000000800 */
[----:B------:R-:W-:Y:S01]  /*aee0*/  @!PT LDS RZ, [RZ] ;  /* 0x00000000fffff984 */ /* 0x000fe20000000800 */
[----:B------:R1:W-:Y:S01]  /*aef0*/  @!P5 LDGSTS.E.BYPASS.LTC128B.128 [R235+0x8800], [R168.64] ;  /* 0x08800000a8ebdfae */ /* 0x0003e2000b901d62 */
[----:B------:R-:W-:-:S02]  /*af00*/  @!P2 LEA.HI.X R173, R6, c[0x0][0x16c], R5, 0x1, P0 ;  /* 0x00005b0006adaa11 */ /* 0x000fc400000f0c05 */
[----:B------:R-:W-:Y:S01]  /*af10*/  @!P4 IADD3 R5, P0, R200, UR9, RZ ;  /* 0x00000009c805cc10 */ /* 0x000fe2000ff1e0ff */
[----:B------:R1:W-:Y:S01]  /*af20*/  @P4 STS.128 [R235+0xa800], RZ ;  /* 0x00a800ffeb004388 */ /* 0x0003e20000000c00 */
[----:B------:R-:W-:Y:S02]  /*af30*/  @!P5 LEA.HI.X R185, R4, R244, R0, 0x1, P1 ;  /* 0x000000f404b9d211 */ /* 0x000fe400008f0c00 */
[----:B------:R-:W-:Y:S01]  /*af40*/  @!P4 IADD3.X R4, R165, UR5, RZ, P0, !PT ;  /* 0x00000005a504cc10 */ /* 0x000fe200087fe4ff */
[----:B------:R-:W-:Y:S01]  /*af50*/  @!PT LDS RZ, [RZ] ;  /* 0x00000000fffff984 */ /* 0x000fe20000000800 */
[----:B------:R-:W-:Y:S01]  /*af60*/  @!PT LDS RZ, [RZ] ;  /* 0x00000000fffff984 */ /* 0x000fe20000000800 */
[----:B------:R-:W-:Y:S01]  /*af70*/  @!PT LDS RZ, [RZ] ;  /* 0x00000000fffff984 */ /* 0x000fe20000000800 */
[----:B------:R1:W-:Y:S01]  /*af80*/  @!P4 LDGSTS.E.BYPASS.LTC128B.128 [R235+0xa800], [R22.64+0x80] ;  /* 0x0a80008016ebcfae */ /* 0x0003e2000b901d62 */
[C---:B------:R-:W-:Y:S02]  /*af90*/  @!P4 LEA R6, P1, R5.reuse, c[0x0][0x168], 0x1 ;  /* 0x00005a000506ca11 */ /* 0x040fe400078208ff */
[----:B------:R-:W-:Y:S01]  /*afa0*/  @!P3 IADD3 R0, P0, R200, UR9, RZ ;  /* 0x00000009c800bc10 */ /* 0x000fe2000ff1e0ff */
[----:B------:R1:W-:Y:S01]  /*afb0*/  @P3 STS.128 [R235+0xc800], RZ ;  /* 0x00c800ffeb003388 */ /* 0x0003e20000000c00 */
[----:B------:R-:W-:-:S02]  /*afc0*/  @!P4 LEA.HI.X R7, R5, c[0x0][0x16c], R4, 0x1, P1 ;  /* 0x00005b000507ca11 */ /* 0x000fc400008f0c04 */
[----:B------:R-:W-:Y:S01]  /*afd0*/  @!P3 IADD3.X R4, R165, UR5, RZ, P0, !PT ;  /* 0x00000005a504bc10 */ /* 0x000fe200087fe4ff */
[----:B------:R-:W-:Y:S01]  /*afe0*/  @!PT LDS RZ, [RZ] ;  /* 0x00000000fffff984 */ /* 0x000fe20000000800 */
[----:B------:R-:W-:Y:S01]  /*aff0*/  @!PT LDS RZ, [RZ] ;  /* 0x00000000fffff984 */ /* 0x000fe20000000800 */
[----:B------:R-:W-:Y:S01]  /*b000*/  @!PT LDS RZ, [RZ] ;  /* 0x00000000fffff984 */ /* 0x000fe20000000800 */
[----:B------:R1:W-:Y:S01]  /*b010*/  @!P3 LDGSTS.E.BYPASS.LTC128B.128 [R235+0xc800], [R12.64+0x100] ;  /* 0x0c8001000cebbfae */ /* 0x0003e2000b901d62 */
[----:B---3--:R-:W-:-:S03]  /*b020*/  @!P3 LEA R170, P0, R0, c[0x0][0x168], 0x1 ;  /* 0x00005a0000aaba11 */ /* 0x008fc600078008ff */
        /* <DEDUP_REMOVED lines=43> */
[----:B------:R-:W-:-:S04]  /*b2e0*/  IADD3 R200, P0, R200, UR9, RZ ;  /* 0x00000009c8c87c10 */ /* 0x000fc8000ff1e0ff */
[----:B------:R-:W-:Y:S02]  /*b2f0*/  IADD3.X R165, R165, UR5, RZ, P0, !PT ;  /* 0x00000005a5a57c10 */ /* 0x000fe400087fe4ff */
[----:B------:R-:W-:-:S04]  /*b300*/  LEA R4, P0, R200, c[0x0][0x168], 0x1 ;  /* 0x00005a00c8047a11 */ /* 0x000fc800078008ff */
[----:B------:R-:W-:-:S05]  /*b310*/  LEA.HI.X R5, R200, c[0x0][0x16c], R165, 0x1, P0 ;  /* 0x00005b00c8057a11 */ /* 0x000fca00000f0ca5 */
[----:B------:R-:W-:Y:S01]  /*b320*/  @!PT LDS RZ, [RZ] ;  /* 0x00000000fffff984 */ /* 0x000fe20000000800 */
[----:B------:R-:W-:Y:S01]  /*b330*/  @!PT LDS RZ, [RZ] ;  /* 0x00000000fffff984 */ /* 0x000fe20000000800 */
[----:B------:R-:W-:Y:S01]  /*b340*/  @!PT LDS RZ, [RZ] ;  /* 0x00000000fffff984 */ /* 0x000fe20000000800 */
[----:B------:R2:W-:Y:S04]  /*b350*/  LDGSTS.E.BYPASS.LTC128B.128 [R235+0xf800], [R4.64+0x180] ;  /* 0x0f80018004eb7fae */ /* 0x0005e8000b901d62 */
.L_x_2314:
[----:B------:R-:W-:Y:S05]  /*b360*/  BSYNC B0 ;  /* 0x0000000000007941 */ /* 0x000fea0003800000 */
.L_x_2313:
[----:B------:R-:W0:Y:S01]  /*b370*/  LDGDEPBAR ;  /* 0x00000000000079af */ /* 0x000e220000000000 */
[----:B--2---:R-:W-:Y:S02]  /*b380*/  IMAD.U32 R4, RZ, RZ, UR10 ;  /* 0x0000000aff047e24 */ /* 0x004fe4000f8e00ff */
[----:B------:R-:W-:-:S03]  /*b390*/  IMAD.U32 R0, RZ, RZ, UR7 ;  /* 0x00000007ff007e24 */ /* 0x000fc6000f8e00ff */
[----:B------:R-:W-:-:S04]  /*b3a0*/  LEA R245, P0, R4, R245, 0x1 ;  /* 0x000000f504f57211 */ /* 0x000fc800078008ff */
[----:B------:R-:W-:Y:S02]  /*b3b0*/  LEA.HI.X R244, R4, R244, R0, 0x1, P0 ;  /* 0x000000f404f47211 */ /* 0x000fe400000f0c00 */
.L_x_2310:
[----:B-1----:R-:W-:Y:S01]  /*b3c0*/  FMNMX.FTZ R6, R164, R2, !PT ;  /* 0x00000002a4067209 */ /* 0x002fe20007810000 */
        /* <DEDUP_REMOVED lines=34> */
[----:B------:R-:W-:-:S03]  /*b5f0*/  FMNMX.FTZ R5, R175, R5, !PT ;  /* 0x00000005af057209 */ /* 0x000fc60007810000 */
[----:B------:R-:W1:Y:S04]  /*b600*/  SHFL.BFLY PT, R4, R6, 0x2, 0x1f ;  /* 0x0c401f0006047f89 */ /* 0x000e6800000e0000 */
[----:B------:R-:W2:Y:S01]  /*b610*/  SHFL.BFLY PT, R0, R5, 0x2, 0x1f ;  /* 0x0c401f0005007f89 */ /* 0x000ea200000e0000 */
[----:B-1----:R-:W-:Y:S02]  /*b620*/  FMNMX.FTZ R4, R6, R4, !PT ;  /* 0x0000000406047209 */ /* 0x002fe40007810000 */
[----:B--2---:R-:W-:-:S03]  /*b630*/  FMNMX.FTZ R0, R5, R0, !PT ;  /* 0x0000000005007209 */ /* 0x004fc60007810000 */
[----:B------:R-:W1:Y:S04]  /*b640*/  SHFL.BFLY PT, R173, R4, 0x1, 0x1f ;  /* 0x0c201f0004ad7f89 */ /* 0x000e6800000e0000 */
[----:B------:R-:W2:Y:S01]  /*b650*/  SHFL.BFLY PT, R172, R0, 0x1, 0x1f ;  /* 0x0c201f0000ac7f89 */ /* 0x000ea200000e0000 */
[----:B-1----:R-:W-:Y:S02]  /*b660*/  FMNMX.FTZ R173, R4, R173, !PT ;  /* 0x000000ad04ad7209 */ /* 0x002fe40007810000 */
[----:B--2---:R-:W-:-:S03]  /*b670*/  FMNMX.FTZ R172, R0, R172, !PT ;  /* 0x000000ac00ac7209 */ /* 0x004fc60007810000 */
[C---:B------:R-:W-:Y:S01]  /*b680*/  FMUL.FTZ R181, R173.reuse, c[0x0][0x23c] ;  /* 0x00008f00adb57a20 */ /* 0x040fe20000410000 */
[----:B------:R-:W-:Y:S02]  /*b690*/  FSETP.NEU.FTZ.AND P1, PT, R173, -INF , PT ;  /* 0xff800000ad00780b */ /* 0x000fe40003f3d000 */
[C---:B------:R-:W-:Y:S01]  /*b6a0*/  FSETP.NEU.FTZ.AND P0, PT, R172.reuse, -INF , PT ;  /* 0xff800000ac00780b */ /* 0x040fe20003f1d000 */
[C---:B------:R-:W-:Y:S01]  /*b6b0*/  FMUL.FTZ R0, R172.reuse, c[0x0][0x23c] ;  /* 0x00008f00ac007a20 */ /* 0x040fe20000410000 */
[----:B------:R-:W-:Y:S02]  /*b6c0*/  FSEL R181, R181, RZ, P1 ;  /* 0x000000ffb5b57208 */ /* 0x000fe40000800000 */
[----:B------:R-:W-:Y:S02]  /*b6d0*/  FSEL R5, R172, RZ, P0 ;  /* 0x000000ffac057208 */ /* 0x000fe40000000000 */
[----:B------:R-:W-:Y:S01]  /*b6e0*/  FSEL R4, R173, RZ, P1 ;  /* 0x000000ffad047208 */ /* 0x000fe20000800000 */
[----:B------:R-:W-:Y:S01]  /*b6f0*/  FFMA.FTZ R169, R178, c[0x0][0x23c], -R181 ;  /* 0x00008f00b2a97a23 */ /* 0x000fe200000108b5 */
[----:B------:R-:W-:Y:S01]  /*b700*/  FSEL R178, R0, RZ, P0 ;  /* 0x000000ff00b27208 */ /* 0x000fe20000000000 */
[----:B------:R-:W-:-:S02]  /*b710*/  FADD.FTZ R5, R3, -R5 ;  /* 0x8000000503057221 */ /* 0x000fc40000010000 */
[----:B------:R-:W-:Y:S02]  /*b720*/  FADD.FTZ R4, R164, -R4 ;  /* 0x80000004a4047221 */ /* 0x000fe40000010000 */
[--C-:B------:R-:W-:Y:S01]  /*b730*/  FFMA.FTZ R171, R2, c[0x0][0x23c], -R181.reuse ;  /* 0x00008f0002ab7a23 */ /* 0x100fe200000108b5 */
[----:B------:R-:W-:Y:S01]  /*b740*/  MUFU.EX2 R169, R169 ;  /* 0x000000a900a97308 */ /* 0x000fe20000000800 */
[--C-:B------:R-:W-:Y:S02]  /*b750*/  FFMA.FTZ R170, R201, c[0x0][0x23c], -R181.reuse ;  /* 0x00008f00c9aa7a23 */ /* 0x100fe400000108b5 */
[----:B------:R-:W-:Y:S02]  /*b760*/  FFMA.FTZ R168, R243, c[0x0][0x23c], -R181 ;  /* 0x00008f00f3a87a23 */ /* 0x000fe400000108b5 */
[--C-:B------:R-:W-:Y:S02]  /*b770*/  FFMA.FTZ R165, R174, c[0x0][0x23c], -R178.reuse ;  /* 0x00008f00aea57a23 */ /* 0x100fe400000108b2 */
[--C-:B------:R-:W-:Y:S01]  /*b780*/  FFMA.FTZ R2, R199, c[0x0][0x23c], -R178.reuse ;  /* 0x00008f00c7027a23 */ /* 0x100fe200000108b2 */
[----:B------:R-:W-:Y:S01]  /*b790*/  MUFU.EX2 R171, R171 ;  /* 0x000000ab00ab7308 */ /* 0x000fe20000000800 */
[----:B------:R-:W-:-:S02]  /*b7a0*/  FFMA.FTZ R0, R242, c[0x0][0x23c], -R178 ;  /* 0x00008f00f2007a23 */ /* 0x000fc400000108b2 */
[----:B------:R-:W-:Y:S02]  /*b7b0*/  FFMA.FTZ R164, R182, c[0x0][0x23c], -R178 ;  /* 0x00008f00b6a47a23 */ /* 0x000fe400000108b2 */
[----:B------:R-:W-:Y:S02]  /*b7c0*/  FMUL.FTZ R3, R5, c[0x0][0x23c] ;  /* 0x00008f0005037a20 */ /* 0x000fe40000410000 */
[----:B------:R-:W-:Y:S01]  /*b7d0*/  FMUL.FTZ R4, R4, c[0x0][0x23c] ;  /* 0x00008f0004047a20 */ /* 0x000fe20000410000 */
[----:B------:R-:W-:Y:S01]  /*b7e0*/  MUFU.EX2 R170, R170 ;  /* 0x000000aa00aa7308 */ /* 0x000fe20000000800 */
[--C-:B------:R-:W-:Y:S02]  /*b7f0*/  FFMA.FTZ R183, R28, c[0x0][0x23c], -R181.reuse ;  /* 0x00008f001cb77a23 */ /* 0x100fe400000108b5 */
[--C-:B------:R-:W-:Y:S02]  /*b800*/  FFMA.FTZ R182, R29, c[0x0][0x23c], -R181.reuse ;  /* 0x00008f001db67a23 */ /* 0x100fe400000108b5 */
[----:B------:R-:W-:-:S02]  /*b810*/  FFMA.FTZ R184, R24, c[0x0][0x23c], -R181 ;  /* 0x00008f0018b87a23 */ /* 0x000fc400000108b5 */
[--C-:B------:R-:W-:Y:S01]  /*b820*/  FFMA.FTZ R185, R25, c[0x0][0x23c], -R181.reuse ;  /* 0x00008f0019b97a23 */ /* 0x100fe200000108b5 */
[----:B------:R-:W1:Y:S01]  /*b830*/  MUFU.EX2 R168, R168 ;  /* 0x000000a800a87308 */ /* 0x000e620000000800 */
[--C-:B------:R-:W-:Y:S02]  /*b840*/  FFMA.FTZ R186, R30, c[0x0][0x23c], -R178.reuse ;  /* 0x00008f001eba7a23 */ /* 0x100fe400000108b2 */
[--C-:B------:R-:W-:Y:S02]  /*b850*/  FFMA.FTZ R188, R31, c[0x0][0x23c], -R178.reuse ;  /* 0x00008f001fbc7a23 */ /* 0x100fe400000108b2 */
[--C-:B------:R-:W-:Y:S01]  /*b860*/  FFMA.FTZ R187, R26, c[0x0][0x23c], -R178.reuse ;  /* 0x00008f001abb7a23 */ /* 0x100fe200000108b2 */
[----:B------:R-:W-:Y:S01]  /*b870*/  LDSM.16.MT88.4 R28, [R222+0x10800] ;  /* 0x01080000de1c783b */ /* 0x000fe20000004200 */
[----:B------:R-:W-:Y:S01]  /*b880*/  FFMA.FTZ R189, R27, c[0x0][0x23c], -R178 ;  /* 0x00008f001bbd7a23 */ /* 0x000fe200000108b2 */
[----:B------:R-:W-:Y:S01]  /*b890*/  MUFU.EX2 R165, R165 ;  /* 0x000000a500a57308 */ /* 0x000fe20000000800 */
[--C-:B------:R-:W-:Y:S01]  /*b8a0*/  FFMA.FTZ R191, R196, c[0x0][0x23c], -R181.reuse ;  /* 0x00008f00c4bf7a23 */ /* 0x100fe200000108b5 */
[----:B------:R-:W-:Y:S01]  /*b8b0*/  LDSM.16.MT88.4 R24, [R224+0x12800] ;  /* 0x01280000e018783b */ /* 0x000fe20000004200 */
[----:B------:R-:W-:-:S02]  /*b8c0*/  FFMA.FTZ R196, R197, c[0x0][0x23c], -R181 ;  /* 0x00008f00c5c47a23 */ /* 0x000fc400000108b5 */
[--C-:B------:R-:W-:Y:S02]  /*b8d0*/  FFMA.FTZ R190, R198, c[0x0][0x23c], -R181.reuse ;  /* 0x00008f00c6be7a23 */ /* 0x100fe400000108b5 */
[----:B------:R-:W-:Y:S01]  /*b8e0*/  FFMA.FTZ R195, R195, c[0x0][0x23c], -R181 ;  /* 0x00008f00c3c37a23 */ /* 0x000fe200000108b5 */
[----:B------:R-:W2:Y:S01]  /*b8f0*/  MUFU.EX2 R2, R2 ;  /* 0x0000000200027308 */ /* 0x000ea20000000800 */
[----:B-1----:R-:W-:Y:S01]  /*b900*/  F2FP.BF16.PACK_AB R6, R168, R169 ;  /* 0x000000a9a806723e */ /* 0x002fe200000010ff */
[--C-:B------:R-:W-:Y:S02]  /*b910*/  FFMA.FTZ R194, R194, c[0x0][0x23c], -R178.reuse ;  /* 0x00008f00c2c27a23 */ /* 0x100fe400000108b2 */
[--C-:B------:R-:W-:Y:S02]  /*b920*/  FFMA.FTZ R197, R35, c[0x0][0x23c], -R178.reuse ;  /* 0x00008f0023c57a23 */ /* 0x100fe400000108b2 */
[--C-:B------:R-:W-:Y:S02]  /*b930*/  FFMA.FTZ R193, R193, c[0x0][0x23c], -R178.reuse ;  /* 0x00008f00c1c17a23 */ /* 0x100fe400000108b2 */
[----:B------:R-:W-:Y:S01]  /*b940*/  MUFU.EX2 R0, R0 ;  /* 0x0000000000007308 */ /* 0x000fe20000000800 */
[----:B------:R-:W-:-:S02]  /*b950*/  FFMA.FTZ R192, R192, c[0x0][0x23c], -R178 ;  /* 0x00008f00c0c07a23 */ /* 0x000fc400000108b2 */
[--C-:B------:R-:W-:Y:S02]  /*b960*/  FFMA.FTZ R198, R34, c[0x0][0x23c], -R181.reuse ;  /* 0x00008f0022c67a23 */ /* 0x100fe400000108b5 */
[--C-:B------:R-:W-:Y:S02]  /*b970*/  FFMA.FTZ R199, R33, c[0x0][0x23c], -R181.reuse ;  /* 0x00008f0021c77a23 */ /* 0x100fe400000108b5 */
[--C-:B------:R-:W-:Y:S01]  /*b980*/  FFMA.FTZ R200, R32, c[0x0][0x23c], -R181.reuse ;  /* 0x00008f0020c87a23 */ /* 0x100fe200000108b5 */
[----:B------:R-:W1:Y:S01]  /*b990*/  MUFU.EX2 R164, R164 ;  /* 0x000000a400a47308 */ /* 0x000e620000000800 */
[----:B--2---:R-:W-:Y:S01]  /*b9a0*/  F2FP.BF16.PACK_AB R5, R2, R165 ;  /* 0x000000a50205723e */ /* 0x004fe200000010ff */
[----:B------:R-:W-:Y:S01]  /*b9b0*/  LDSM.16.MT88.4 R32, [R221+0x17000] ;  /* 0x01700000dd20783b */ /* 0x000fe20000004200 */
[----:B------:R-:W-:Y:S02]  /*b9c0*/  FFMA.FTZ R180, R180, c[0x0][0x23c], -R181 ;  /* 0x00008f00b4b47a23 */ /* 0x000fe400000108b5 */
[----:B------:R-:W-:-:S02]  /*b9d0*/  FFMA.FTZ R179, R179, c[0x0][0x23c], -R178 ;  /* 0x00008f00b3b37a23 */ /* 0x000fc400000108b2 */
[--C-:B------:R-:W-:Y:S01]  /*b9e0*/  FFMA.FTZ R177, R177, c[0x0][0x23c], -R178.reuse ;  /* 0x00008f00b1b17a23 */ /* 0x100fe200000108b2 */
[----:B------:R2:W3:Y:S01]  /*b9f0*/  MUFU.EX2 R174, R4 ;  /* 0x0000000400ae7308 */ /* 0x0004e20000000800 */
[--C-:B------:R-:W-:Y:S02]  /*ba00*/  FFMA.FTZ R176, R176, c[0x0][0x23c], -R178.reuse ;  /* 0x00008f00b0b07a23 */ /* 0x100fe400000108b2 */
[----:B------:R-:W-:-:S05]  /*ba10*/  FFMA.FTZ R175, R175, c[0x0][0x23c], -R178 ;  /* 0x00008f00afaf7a23 */ /* 0x000fca00000108b2 */
[----:B------:R-:W4:Y:S01]  /*ba20*/  MUFU.EX2 R3, R3 ;  /* 0x0000000300037308 */ /* 0x000f220000000800 */
[----:B-1----:R-:W-:Y:S02]  /*ba30*/  F2FP.BF16.PACK_AB R7, R164, R0 ;  /* 0x00000000a407723e */ /* 0x002fe400000010ff */
[----:B--2---:R-:W-:Y:S01]  /*ba40*/  F2FP.BF16.PACK_AB R4, R170, R171 ;  /* 0x000000abaa04723e */ /* 0x004fe200000010ff */
[----:B---3--:R-:W-:-:S04]  /*ba50*/  FMUL.FTZ R160, R160, R174 ;  /* 0x000000aea0a07220 */ /* 0x008fc80000410000 */
[----:B------:R-:W1:Y:S01]  /*ba60*/  MUFU.EX2 R183, R183 ;  /* 0x000000b700b77308 */ /* 0x000e620000000800 */
[-C--:B------:R-:W-:Y:S02]  /*ba70*/  FMUL.FTZ R161, R161, R174.reuse ;  /* 0x000000aea1a17220 */ /* 0x080fe40000410000 */
[-C--:B------:R-:W-:Y:S02]  /*ba80*/  FMUL.FTZ R156, R156, R174.reuse ;  /* 0x000000ae9c9c7220 */ /* 0x080fe40000410000 */
[----:B------:R-:W-:Y:S02]  /*ba90*/  FMUL.FTZ R157, R157, R174 ;  /* 0x000000ae9d9d7220 */ /* 0x000fe40000410000 */
[-C--:B----4-:R-:W-:Y:S01]  /*baa0*/  FMUL.FTZ R162, R162, R3.reuse ;  /* 0x00000003a2a27220 */ /* 0x090fe20000410000 */
[----:B------:R-:W2:Y:S01]  /*bab0*/  MUFU.EX2 R182, R182 ;  /* 0x000000b600b67308 */ /* 0x000ea20000000800 */
[-C--:B------:R-:W-:Y:S02]  /*bac0*/  FMUL.FTZ R163, R163, R3.reuse ;  /* 0x00000003a3a37220 */ /* 0x080fe40000410000 */
[----:B------:R-:W-:-:S02]  /*bad0*/  FMUL.FTZ R158, R158, R3 ;  /* 0x000000039e9e7220 */ /* 0x000fc40000410000 */
[-C--:B------:R-:W-:Y:S02]  /*bae0*/  FMUL.FTZ R159, R159, R3.reuse ;  /* 0x000000039f9f7220 */ /* 0x080fe40000410000 */
[-C--:B------:R-:W-:Y:S01]  /*baf0*/  FMUL.FTZ R152, R152, R174.reuse ;  /* 0x000000ae98987220 */ /* 0x080fe20000410000 */
[C---:B------:R-:W-:Y:S01]  /*bb00*/  HMMA.16816.F32.BF16 R160, R4.reuse, R16, R160 ;  /* 0x0000001004a0723c */ /* 0x040fe200000418a0 */
[-C--:B------:R-:W-:Y:S01]  /*bb10*/  FMUL.FTZ R153, R153, R174.reuse ;  /* 0x000000ae99997220 */ /* 0x080fe20000410000 */
[----:B------:R-:W-:Y:S01]  /*bb20*/  MUFU.EX2 R184, R184 ;  /* 0x000000b800b87308 */ /* 0x000fe20000000800 */
[-C--:B------:R-:W-:Y:S02]  /*bb30*/  FMUL.FTZ R154, R154, R3.reuse ;  /* 0x000000039a9a7220 */ /* 0x080fe40000410000 */
[-C--:B------:R-:W-:Y:S02]  /*bb40*/  FMUL.FTZ R155, R155, R3.reuse ;  /* 0x000000039b9b7220 */ /* 0x080fe40000410000 */
[-C--:B------:R-:W-:Y:S01]  /*bb50*/  FMUL.FTZ R148, R148, R174.reuse ;  /* 0x000000ae94947220 */ /* 0x080fe20000410000 */
[----:B------:R-:W-:Y:S01]  /*bb60*/  HMMA.16816.F32.BF16 R156, R4, R18, R156 ;  /* 0x00000012049c723c */ /* 0x000fe2000004189c */
[----:B------:R-:W3:Y:S01]  /*bb70*/  LDSM.16.MT88.4 R16, [R220+0x10000] ;  /* 0x01000000dc10783b */ /* 0x000ee20000004200 */
[----:B------:R-:W-:Y:S01]  /*bb80*/  FMUL.FTZ R149, R149, R174 ;  /* 0x000000ae95957220 */ /* 0x000fe20000410000 */
[----:B------:R-:W-:Y:S01]  /*bb90*/  MUFU.EX2 R185, R185 ;  /* 0x000000b900b97308 */ /* 0x000fe20000000800 */
[----:B------:R-:W-:-:S02]  /*bba0*/  FMUL.FTZ R150, R150, R3 ;  /* 0x0000000396967220 */ /* 0x000fc40000410000 */
[-C--:B------:R-:W-:Y:S02]  /*bbb0*/  FMUL.FTZ R151, R151, R3.reuse ;  /* 0x0000000397977220 */ /* 0x080fe40000410000 */
[-C--:B------:R-:W-:Y:S01]  /*bbc0*/  FMUL.FTZ R136, R136, R174.reuse ;  /* 0x000000ae88887220 */ /* 0x080fe20000410000 */
[C---:B------:R-:W-:Y:S01]  /*bbd0*/  HMMA.16816.F32.BF16 R152, R4.reuse, R12, R152 ;  /* 0x0000000c0498723c */ /* 0x040fe20000041898 */
[-C--:B------:R-:W-:Y:S01]  /*bbe0*/  FMUL.FTZ R137, R137, R174.reuse ;  /* 0x000000ae89897220 */ /* 0x080fe20000410000 */
[----:B------:R-:W4:Y:S01]  /*bbf0*/  MUFU.EX2 R186, R186 ;  /* 0x000000ba00ba7308 */ /* 0x000f220000000800 */
[-C--:B------:R-:W-:Y:S02]  /*bc00*/  FMUL.FTZ R138, R138, R3.reuse ;  /* 0x000000038a8a7220 */ /* 0x080fe40000410000 */
[-C--:B------:R-:W-:Y:S02]  /*bc10*/  FMUL.FTZ R139, R139, R3.reuse ;  /* 0x000000038b8b7220 */ /* 0x080fe40000410000 */
[-C--:B------:R-:W-:Y:S01]  /*bc20*/  FMUL.FTZ R132, R132, R174.reuse ;  /* 0x000000ae84847220 */ /* 0x080fe20000410000 */
[----:B------:R-:W-:Y:S01]  /*bc30*/  HMMA.16816.F32.BF16 R148, R4, R14, R148 ;  /* 0x0000000e0494723c */ /* 0x000fe20000041894 */
[----:B------:R-:W-:Y:S01]  /*bc40*/  FMUL.FTZ R133, R133, R174 ;  /* 0x000000ae85857220 */ /* 0x000fe20000410000 */
[----:B------:R-:W5:Y:S01]  /*bc50*/  LDSM.16.MT88.4 R12, [R224+0x12000] ;  /* 0x01200000e00c783b */ /* 0x000f620000004200 */
[-C--:B------:R-:W-:Y:S01]  /*bc60*/  FMUL.FTZ R134, R134, R3.reuse ;  /* 0x0000000386867220 */ /* 0x080fe20000410000 */
[----:B------:R-:W1:Y:S01]  /*bc70*/  MUFU.EX2 R188, R188 ;  /* 0x000000bc00bc7308 */ /* 0x000e620000000800 */
[----:B------:R-:W-:-:S02]  /*bc80*/  FMUL.FTZ R135, R135, R3 ;  /* 0x0000000387877220 */ /* 0x000fc40000410000 */
[-C--:B------:R-:W-:Y:S02]  /*bc90*/  FMUL.FTZ R144, R144, R174.reuse ;  /* 0x000000ae90907220 */ /* 0x080fe40000410000 */
[-C--:B------:R-:W-:Y:S02]  /*bca0*/  FMUL.FTZ R145, R145, R174.reuse ;  /* 0x000000ae91917220 */ /* 0x080fe40000410000 */
[-C--:B------:R-:W-:Y:S01]  /*bcb0*/  FMUL.FTZ R146, R146, R3.reuse ;  /* 0x0000000392927220 */ /* 0x080fe20000410000 */
[----:B------:R-:W-:Y:S01]  /*bcc0*/  MUFU.EX2 R187, R187 ;  /* 0x000000bb00bb7308 */ /* 0x000fe20000000800 */
[----:B------:R-:W-:Y:S02]  /*bcd0*/  FMUL.FTZ R147, R147, R3 ;  /* 0x0000000393937220 */ /* 0x000fe40000410000 */
[-C--:B------:R-:W-:Y:S02]  /*bce0*/  FMUL.FTZ R140, R140, R174.reuse ;  /* 0x000000ae8c8c7220 */ /* 0x080fe40000410000 */
[----:B------:R-:W-:-:S02]  /*bcf0*/  FMUL.FTZ R141, R141, R174 ;  /* 0x000000ae8d8d7220 */ /* 0x000fc40000410000 */
[-C--:B------:R-:W-:Y:S01]  /*bd00*/  FMUL.FTZ R142, R142, R3.reuse ;  /* 0x000000038e8e7220 */ /* 0x080fe20000410000 */
[C---:B------:R-:W-:Y:S01]  /*bd10*/  HMMA.16816.F32.BF16 R144, R4.reuse, R8, R144 ;  /* 0x000000080490723c */ /* 0x040fe20000041890 */
[-C--:B------:R-:W-:Y:S01]  /*bd20*/  FMUL.FTZ R143, R143, R3.reuse ;  /* 0x000000038f8f7220 */ /* 0x080fe20000410000 */
[----:B------:R-:W1:Y:S01]  /*bd30*/  MUFU.EX2 R189, R189 ;  /* 0x000000bd00bd7308 */ /* 0x000e620000000800 */
[-C--:B------:R-:W-:Y:S02]  /*bd40*/  FMUL.FTZ R36, R36, R174.reuse ;  /* 0x000000ae24247220 */ /* 0x080fe40000410000 */
[-C--:B------:R-:W-:Y:S02]  /*bd50*/  FMUL.FTZ R37, R37, R174.reuse ;  /* 0x000000ae25257220 */ /* 0x080fe40000410000 */
[-C--:B------:R-:W-:Y:S01]  /*bd60*/  FMUL.FTZ R38, R38, R3.reuse ;  /* 0x0000000326267220 */ /* 0x080fe20000410000 */
[----:B---3--:R-:W-:Y:S01]  /*bd70*/  HMMA.16816.F32.BF16 R136, R4, R16, R136 ;  /* 0x000000100488723c */ /* 0x008fe20000041888 */
[----:B------:R-:W-:Y:S01]  /*bd80*/  FMUL.FTZ R39, R39, R3 ;  /* 0x0000000327277220 */ /* 0x000fe20000410000 */
[----:B------:R-:W3:Y:S01]  /*bd90*/  MUFU.EX2 R190, R190 ;  /* 0x000000be00be7308 */ /* 0x000ee20000000800 */
[----:B------:R-:W-:-:S02]  /*bda0*/  FMUL.FTZ R40, R40, R174 ;  /* 0x000000ae28287220 */ /* 0x000fc40000410000 */
[-C--:B------:R-:W-:Y:S02]  /*bdb0*/  FMUL.FTZ R41, R41, R174.reuse ;  /* 0x000000ae29297220 */ /* 0x080fe40000410000 */
[-C--:B------:R-:W-:Y:S01]  /*bdc0*/  FMUL.FTZ R42, R42, R3.reuse ;  /* 0x000000032a2a7220 */ /* 0x080fe20000410000 */
[C---:B------:R-:W-:Y:S01]  /*bdd0*/  HMMA.16816.F32.BF16 R132, R4.reuse, R18, R132 ;  /* 0x000000120484723c */ /* 0x040fe20000041884 */
[----:B------:R-:W1:Y:S01]  /*bde0*/  LDSM.16.MT88.4 R16, [R221+0x12000] ;  /* 0x01200000dd10783b */ /* 0x000e620000004200 */
[-C--:B------:R-:W-:Y:S01]  /*bdf0*/  FMUL.FTZ R43, R43, R3.reuse ;  /* 0x000000032b2b7220 */ /* 0x080fe20000410000 */
[----:B------:R-:W-:Y:S01]  /*be00*/  MUFU.EX2 R191, R191 ;  /* 0x000000bf00bf7308 */ /* 0x000fe20000000800 */
[-C--:B------:R-:W-:Y:S02]  /*be10*/  FMUL.FTZ R52, R52, R174.reuse ;  /* 0x000000ae34347220 */ /* 0x080fe40000410000 */
[----:B------:R-:W-:Y:S02]  /*be20*/  FMUL.FTZ R53, R53, R174 ;  /* 0x000000ae35357220 */ /* 0x000fe40000410000 */
[----:B------:R-:W-:Y:S01]  /*be30*/  HMMA.16816.F32.BF16 R140, R4, R10, R140 ;  /* 0x0000000a048c723c */ /* 0x000fe2000004188c */
[----:B------:R-:W2:Y:S01]  /*be40*/  LDSM.16.MT88.4 R8, [R222+0x12000] ;  /* 0x01200000de08783b */ /* 0x000ea20000004200 */
[-C--:B------:R-:W-:Y:S01]  /*be50*/  FMUL.FTZ R54, R54, R3.reuse ;  /* 0x0000000336367220 */ /* 0x080fe20000410000 */
[----:B------:R-:W-:Y:S01]  /*be60*/  MUFU.EX2 R195, R195 ;  /* 0x000000c300c37308 */ /* 0x000fe20000000800 */
[----:B------:R-:W-:-:S02]  /*be70*/  FMUL.FTZ R55, R55, R3 ;  /* 0x0000000337377220 */ /* 0x000fc40000410000 */
[-C--:B------:R-:W-:Y:S02]  /*be80*/  FMUL.FTZ R56, R56, R174.reuse ;  /* 0x000000ae38387220 */ /* 0x080fe40000410000 */
[-C--:B------:R-:W-:Y:S01]  /*be90*/  FMUL.FTZ R57, R57, R174.reuse ;  /* 0x000000ae39397220 */ /* 0x080fe20000410000 */
[C---:B-----5:R-:W-:Y:S01]  /*bea0*/  HMMA.16816.F32.BF16 R36, R4.reuse, R12, R36 ;  /* 0x0000000c0424723c */ /* 0x060fe20000041824 */
[-C--:B------:R-:W-:Y:S01]  /*beb0*/  FMUL.FTZ R58, R58, R3.reuse ;  /* 0x000000033a3a7220 */ /* 0x080fe20000410000 */
[----:B------:R-:W-:Y:S01]  /*bec0*/  MUFU.EX2 R196, R196 ;  /* 0x000000c400c47308 */ /* 0x000fe20000000800 */
[-C--:B------:R-:W-:Y:S02]  /*bed0*/  FMUL.FTZ R59, R59, R3.reuse ;  /* 0x000000033b3b7220 */ /* 0x080fe40000410000 */
[-C--:B------:R-:W-:Y:S02]  /*bee0*/  FMUL.FTZ R44, R44, R174.reuse ;  /* 0x000000ae2c2c7220 */ /* 0x080fe40000410000 */
[----:B------:R-:W-:Y:S01]  /*bef0*/  FMUL.FTZ R45, R45, R174 ;  /* 0x000000ae2d2d7220 */ /* 0x000fe20000410000 */
[----:B------:R-:W-:Y:S01]  /*bf00*/  HMMA.16816.F32.BF16 R40, R4, R14, R40 ;  /* 0x0000000e0428723c */ /* 0x000fe20000041828 */
[----:B------:R-:W5:Y:S01]  /*bf10*/  LDSM.16.MT88.4 R12, [R220+0x12000] ;  /* 0x01200000dc0c783b */ /* 0x000f620000004200 */
[-C--:B------:R-:W-:Y:S01]  /*bf20*/  FMUL.FTZ R46, R46, R3.reuse ;  /* 0x000000032e2e7220 */ /* 0x080fe20000410000 */
[----:B------:R-:W2:Y:S01]  /*bf30*/  MUFU.EX2 R194, R194 ;  /* 0x000000c200c27308 */ /* 0x000ea20000000800 */
[----:B------:R-:W-:-:S02]  /*bf40*/  FMUL.FTZ R47, R47, R3 ;  /* 0x000000032f2f7220 */ /* 0x000fc40000410000 */
[-C--:B------:R-:W-:Y:S02]  /*bf50*/  FMUL.FTZ R48, R48, R174.reuse ;  /* 0x000000ae30307220 */ /* 0x080fe40000410000 */
[-C--:B------:R-:W-:Y:S02]  /*bf60*/  FMUL.FTZ R49, R49, R174.reuse ;  /* 0x000000ae31317220 */ /* 0x080fe40000410000 */
[-C--:B------:R-:W-:Y:S01]  /*bf70*/  FMUL.FTZ R50, R50, R3.reuse ;  /* 0x0000000332327220 */ /* 0x080fe20000410000 */
[----:B------:R-:W2:Y:S01]  /*bf80*/  MUFU.EX2 R197, R197 ;  /* 0x000000c500c57308 */ /* 0x000ea20000000800 */
[----:B------:R-:W-:Y:S02]  /*bf90*/  FMUL.FTZ R51, R51, R3 ;  /* 0x0000000333337220 */ /* 0x000fe40000410000 */
[-C--:B------:R-:W-:Y:S01]  /*bfa0*/  FMUL.FTZ R60, R60, R174.reuse ;  /* 0x000000ae3c3c7220 */ /* 0x080fe20000410000 */
[----:B-1----:R-:W-:Y:S01]  /*bfb0*/  HMMA.16816.F32.BF16 R52, R4, R16, R52 ;  /* 0x000000100434723c */ /* 0x002fe20000041834 */
[----:B------:R-:W-:-:S02]  /*bfc0*/  FMUL.FTZ R61, R61, R174 ;  /* 0x000000ae3d3d7220 */ /* 0x000fc40000410000 */
[-C--:B------:R-:W-:Y:S01]  /*bfd0*/  FMUL.FTZ R62, R62, R3.reuse ;  /* 0x000000033e3e7220 */ /* 0x080fe20000410000 */
[----:B------:R-:W-:Y:S01]  /*bfe0*/  MUFU.EX2 R193, R193 ;  /* 0x000000c100c17308 */ /* 0x000fe20000000800 */
[-C--:B------:R-:W-:Y:S02]  /*bff0*/  FMUL.FTZ R63, R63, R3.reuse ;  /* 0x000000033f3f7220 */ /* 0x080fe40000410000 */
[-C--:B------:R-:W-:Y:S01]  /*c000*/  FMUL.FTZ R64, R64, R174.reuse ;  /* 0x000000ae40407220 */ /* 0x080fe20000410000 */
[----:B------:R-:W-:Y:S01]  /*c010*/  HMMA.16816.F32.BF16 R56, R4, R18, R56 ;  /* 0x000000120438723c */ /* 0x000fe20000041838 */
[----:B------:R-:W1:Y:S01]  /*c020*/  LDSM.16.MT88.4 R16, [R222+0x14000] ;  /* 0x01400000de10783b */ /* 0x000e620000004200 */
[----:B------:R-:W-:Y:S02]  /*c030*/  FMUL.FTZ R65, R65, R174 ;  /* 0x000000ae41417220 */ /* 0x000fe40000410000 */
[-C--:B------:R-:W-:Y:S01]  /*c040*/  FMUL.FTZ R66, R66, R3.reuse ;  /* 0x0000000342427220 */ /* 0x080fe20000410000 */
[----:B------:R-:W1:Y:S01]  /*c050*/  MUFU.EX2 R192, R192 ;  /* 0x000000c000c07308 */ /* 0x000e620000000800 */
[----:B------:R-:W-:-:S02]  /*c060*/  FMUL.FTZ R67, R67, R3 ;  /* 0x0000000343437220 */ /* 0x000fc40000410000 */
[C---:B--2---:R-:W-:Y:S01]  /*c070*/  HMMA.16816.F32.BF16 R44, R4.reuse, R8, R44 ;  /* 0x00000008042c723c */ /* 0x044fe2000004182c */
[-C--:B------:R-:W-:Y:S02]  /*c080*/  FMUL.FTZ R76, R76, R174.reuse ;  /* 0x000000ae4c4c7220 */ /* 0x080fe40000410000 */
[-C--:B------:R-:W-:Y:S02]  /*c090*/  FMUL.FTZ R77, R77, R174.reuse ;  /* 0x000000ae4d4d7220 */ /* 0x080fe40000410000 */
[-C--:B------:R-:W-:Y:S01]  /*c0a0*/  FMUL.FTZ R78, R78, R3.reuse ;  /* 0x000000034e4e7220 */ /* 0x080fe20000410000 */
[----:B------:R-:W2:Y:S01]  /*c0b0*/  MUFU.EX2 R198, R198 ;  /* 0x000000c600c67308 */ /* 0x000ea20000000800 */
[----:B------:R-:W-:Y:S01]  /*c0c0*/  FMUL.FTZ R79, R79, R3 ;  /* 0x000000034f4f7220 */ /* 0x000fe20000410000 */
[----:B------:R-:W-:Y:S01]  /*c0d0*/  HMMA.16816.F32.BF16 R48, R4, R10, R48 ;  /* 0x0000000a0430723c */ /* 0x000fe20000041830 */
[----:B------:R-:W2:Y:S01]  /*c0e0*/  LDSM.16.MT88.4 R8, [R224+0x14000] ;  /* 0x01400000e008783b */ /* 0x000ea20000004200 */
[----:B------:R-:W-:-:S02]  /*c0f0*/  FMUL.FTZ R80, R80, R174 ;  /* 0x000000ae50507220 */ /* 0x000fc40000410000 */
[-C--:B------:R-:W-:Y:S02]  /*c100*/  FMUL.FTZ R81, R81, R174.reuse ;  /* 0x000000ae51517220 */ /* 0x080fe40000410000 */
[-C--:B------:R-:W-:Y:S01]  /*c110*/  FMUL.FTZ R82, R82, R3.reuse ;  /* 0x0000000352527220 */ /* 0x080fe20000410000 */
[----:B------:R-:W-:Y:S01]  /*c120*/  MUFU.EX2 R199, R199 ;  /* 0x000000c700c77308 */ /* 0x000fe20000000800 */
[-C--:B------:R-:W-:Y:S01]  /*c130*/  FMUL.FTZ R83, R83, R3.reuse ;  /* 0x0000000353537220 */ /* 0x080fe20000410000 */
[C---:B-----5:R-:W-:Y:S01]  /*c140*/  HMMA.16816.F32.BF16 R60, R4.reuse, R12, R60 ;  /* 0x0000000c043c723c */ /* 0x060fe2000004183c */
[-C--:B------:R-:W-:Y:S02]  /*c150*/  FMUL.FTZ R68, R68, R174.reuse ;  /* 0x000000ae44447220 */ /* 0x080fe40000410000 */
[-C--:B------:R-:W-:Y:S02]  /*c160*/  FMUL.FTZ R69, R69, R174.reuse ;  /* 0x000000ae45457220 */ /* 0x080fe40000410000 */
[-C--:B------:R-:W-:Y:S01]  /*c170*/  FMUL.FTZ R70, R70, R3.reuse ;  /* 0x0000000346467220 */ /* 0x080fe20000410000 */
[----:B------:R-:W-:Y:S01]  /*c180*/  MUFU.EX2 R200, R200 ;  /* 0x000000c800c87308 */ /* 0x000fe20000000800 */
[----:B------:R-:W-:Y:S01]  /*c190*/  FMUL.FTZ R71, R71, R3 ;  /* 0x0000000347477220 */ /* 0x000fe20000410000 */
[----:B------:R-:W-:Y:S01]  /*c1a0*/  HMMA.16816.F32.BF16 R64, R4, R14, R64 ;  /* 0x0000000e0440723c */ /* 0x000fe20000041840 */
[----:B------:R-:W5:Y:S01]  /*c1b0*/  LDSM.16.MT88.4 R12, [R221+0x14000] ;  /* 0x01400000dd0c783b */ /* 0x000f620000004200 */
[----:B------:R-:W-:-:S02]  /*c1c0*/  FMUL.FTZ R72, R72, R174 ;  /* 0x000000ae48487220 */ /* 0x000fc40000410000 */
[-C--:B------:R-:W-:Y:S02]  /*c1d0*/  FMUL.FTZ R73, R73, R174.reuse ;  /* 0x000000ae49497220 */ /* 0x080fe40000410000 */
[-C--:B------:R-:W-:Y:S01]  /*c1e0*/  FMUL.FTZ R74, R74, R3.reuse ;  /* 0x000000034a4a7220 */ /* 0x080fe20000410000 */
[----:B------:R-:W-:Y:S01]  /*c1f0*/  MUFU.EX2 R180, R180 ;  /* 0x000000b400b47308 */ /* 0x000fe20000000800 */
[C---:B-1----:R-:W-:Y:S01]  /*c200*/  HMMA.16816.F32.BF16 R76, R4.reuse, R16, R76 ;  /* 0x00000010044c723c */ /* 0x042fe2000004184c */
[-C--:B------:R-:W-:Y:S02]  /*c210*/  FMUL.FTZ R75, R75, R3.reuse ;  /* 0x000000034b4b7220 */ /* 0x080fe40000410000 */
[-C--:B------:R-:W-:Y:S02]  /*c220*/  FMUL.FTZ R84, R84, R174.reuse ;  /* 0x000000ae54547220 */ /* 0x080fe40000410000 */
[-C--:B------:R-:W-:Y:S02]  /*c230*/  FMUL.FTZ R85, R85, R174.reuse ;  /* 0x000000ae55557220 */ /* 0x080fe40000410000 */
[-C--:B------:R-:W-:Y:S01]  /*c240*/  FMUL.FTZ R86, R86, R3.reuse ;  /* 0x0000000356567220 */ /* 0x080fe20000410000 */
[----:B------:R-:W-:Y:S01]  /*c250*/  HMMA.16816.F32.BF16 R80, R4, R18, R80 ;  /* 0x000000120450723c */ /* 0x000fe20000041850 */
[----:B------:R-:W1:Y:S01]  /*c260*/  LDSM.16.MT88.4 R16, [R224+0x16000] ;  /* 0x01600000e010783b */ /* 0x000e620000004200 */
[----:B------:R-:W-:Y:S01]  /*c270*/  FMUL.FTZ R87, R87, R3 ;  /* 0x0000000357577220 */ /* 0x000fe20000410000 */
[----:B------:R-:W1:Y:S01]  /*c280*/  MUFU.EX2 R179, R179 ;  /* 0x000000b300b37308 */ /* 0x000e620000000800 */
[----:B------:R-:W-:-:S02]  /*c290*/  FMUL.FTZ R88, R88, R174 ;  /* 0x000000ae58587220 */ /* 0x000fc40000410000 */
[-C--:B------:R-:W-:Y:S02]  /*c2a0*/  FMUL.FTZ R89, R89, R174.reuse ;  /* 0x000000ae59597220 */ /* 0x080fe40000410000 */
[C---:B--2---:R-:W-:Y:S01]  /*c2b0*/  HMMA.16816.F32.BF16 R68, R4.reuse, R8, R68 ;  /* 0x000000080444723c */ /* 0x044fe20000041844 */
[-C--:B------:R-:W-:Y:S02]  /*c2c0*/  FMUL.FTZ R90, R90, R3.reuse ;  /* 0x000000035a5a7220 */ /* 0x080fe40000410000 */
[-C--:B------:R-:W-:Y:S01]  /*c2d0*/  FMUL.FTZ R91, R91, R3.reuse ;  /* 0x000000035b5b7220 */ /* 0x080fe20000410000 */
[----:B------:R-:W2:Y:S01]  /*c2e0*/  MUFU.EX2 R177, R177 ;  /* 0x000000b100b17308 */ /* 0x000ea20000000800 */
[-C--:B------:R-:W-:Y:S02]  /*c2f0*/  FMUL.FTZ R100, R100, R174.reuse ;  /* 0x000000ae64647220 */ /* 0x080fe40000410000 */
[----:B------:R-:W-:Y:S01]  /*c300*/  FMUL.FTZ R101, R101, R174 ;  /* 0x000000ae65657220 */ /* 0x000fe20000410000 */
[----:B------:R-:W-:Y:S01]  /*c310*/  HMMA.16816.F32.BF16 R72, R4, R10, R72 ;  /* 0x0000000a0448723c */ /* 0x000fe20000041848 */
[----:B------:R-:W2:Y:S01]  /*c320*/  LDSM.16.MT88.4 R8, [R220+0x14000] ;  /* 0x01400000dc08783b */ /* 0x000ea20000004200 */
[----:B------:R-:W-:-:S02]  /*c330*/  FMUL.FTZ R102, R102, R3 ;  /* 0x0000000366667220 */ /* 0x000fc40000410000 */
[-C--:B------:R-:W-:Y:S01]  /*c340*/  FMUL.FTZ R103, R103, R3.reuse ;  /* 0x0000000367677220 */ /* 0x080fe20000410000 */
[----:B------:R-:W1:Y:S01]  /*c350*/  MUFU.EX2 R176, R176 ;  /* 0x000000b000b07308 */ /* 0x000e620000000800 */
[-C--:B------:R-:W-:Y:S02]  /*c360*/  FMUL.FTZ R104, R104, R174.reuse ;  /* 0x000000ae68687220 */ /* 0x080fe40000410000 */
[-C--:B------:R-:W-:Y:S01]  /*c370*/  FMUL.FTZ R105, R105, R174.reuse ;  /* 0x000000ae69697220 */ /* 0x080fe20000410000 */
[----:B-----5:R-:W-:Y:S01]  /*c380*/  HMMA.16816.F32.BF16 R84, R4, R12, R84 ;  /* 0x0000000c0454723c */ /* 0x020fe20000041854 */
[-C--:B------:R-:W-:Y:S02]  /*c390*/  FMUL.FTZ R106, R106, R3.reuse ;  /* 0x000000036a6a7220 */ /* 0x080fe40000410000 */
[----:B------:R-:W-:Y:S01]  /*c3a0*/  FMUL.FTZ R107, R107, R3 ;  /* 0x000000036b6b7220 */ /* 0x000fe20000410000 */
[----:B------:R-:W5:Y:S01]  /*c3b0*/  MUFU.EX2 R175, R175 ;  /* 0x000000af00af7308 */ /* 0x000f620000000800 */
[----:B------:R-:W-:-:S02]  /*c3c0*/  FMUL.FTZ R92, R92, R174 ;  /* 0x000000ae5c5c7220 */ /* 0x000fc40000410000 */
[-C--:B------:R-:W-:Y:S01]  /*c3d0*/  FMUL.FTZ R93, R93, R174.reuse ;  /* 0x000000ae5d5d7220 */ /* 0x080fe20000410000 */
[C---:B------:R-:W-:Y:S01]  /*c3e0*/  HMMA.16816.F32.BF16 R88, R4.reuse, R14, R88 ;  /* 0x0000000e0458723c */ /* 0x040fe20000041858 */
[----:B------:R-:W3:Y:S01]  /*c3f0*/  LDSM.16.MT88.4 R12, [R222+0x16000] ;  /* 0x01600000de0c783b */ /* 0x000ee20000004200 */
[-C--:B------:R-:W-:Y:S02]  /*c400*/  FMUL.FTZ R94, R94, R3.reuse ;  /* 0x000000035e5e7220 */ /* 0x080fe40000410000 */
[----:B------:R-:W-:Y:S02]  /*c410*/  FMUL.FTZ R95, R95, R3 ;  /* 0x000000035f5f7220 */ /* 0x000fe40000410000 */
[-C--:B------:R-:W-:Y:S02]  /*c420*/  FMUL.FTZ R96, R96, R174.reuse ;  /* 0x000000ae60607220 */ /* 0x080fe40000410000 */
[----:B-1----:R-:W-:Y:S01]  /*c430*/  HMMA.16816.F32.BF16 R100, R4, R16, R100 ;  /* 0x000000100464723c */ /* 0x002fe20000041864 */
[----:B------:R-:W-:-:S02]  /*c440*/  FMUL.FTZ R97, R97, R174 ;  /* 0x000000ae61617220 */ /* 0x000fc40000410000 */
[-C--:B------:R-:W-:Y:S02]  /*c450*/  FMUL.FTZ R98, R98, R3.reuse ;  /* 0x0000000362627220 */ /* 0x080fe40000410000 */
[-C--:B------:R-:W-:Y:S02]  /*c460*/  FMUL.FTZ R99, R99, R3.reuse ;  /* 0x0000000363637220 */ /* 0x080fe40000410000 */
[-C--:B------:R-:W-:Y:S01]  /*c470*/  FMUL.FTZ R108, R108, R174.reuse ;  /* 0x000000ae6c6c7220 */ /* 0x080fe20000410000 */
[----:B------:R-:W-:Y:S01]  /*c480*/  HMMA.16816.F32.BF16 R104, R4, R18, R104 ;  /* 0x000000120468723c */ /* 0x000fe20000041868 */
[----:B------:R-:W1:Y:S01]  /*c490*/  LDSM.16.MT88.4 R16, [R220+0x16000] ;  /* 0x01600000dc10783b */ /* 0x000e620000004200 */
[----:B------:R-:W-:Y:S02]  /*c4a0*/  FMUL.FTZ R109, R109, R174 ;  /* 0x000000ae6d6d7220 */ /* 0x000fe40000410000 */
[-C--:B------:R-:W-:Y:S02]  /*c4b0*/  FMUL.FTZ R110, R110, R3.reuse ;  /* 0x000000036e6e7220 */ /* 0x080fe40000410000 */
[----:B------:R-:W-:-:S02]  /*c4c0*/  FMUL.FTZ R111, R111, R3 ;  /* 0x000000036f6f7220 */ /* 0x000fc40000410000 */
[C---:B--2---:R-:W-:Y:S01]  /*c4d0*/  HMMA.16816.F32.BF16 R92, R4.reuse, R8, R92 ;  /* 0x00000008045c723c */ /* 0x044fe2000004185c */
[-C--:B------:R-:W-:Y:S02]  /*c4e0*/  FMUL.FTZ R112, R112, R174.reuse ;  /* 0x000000ae70707220 */ /* 0x080fe40000410000 */
[-C--:B------:R-:W-:Y:S02]  /*c4f0*/  FMUL.FTZ R113, R113, R174.reuse ;  /* 0x000000ae71717220 */ /* 0x080fe40000410000 */
[-C--:B------:R-:W-:Y:S02]  /*c500*/  FMUL.FTZ R114, R114, R3.reuse ;  /* 0x0000000372727220 */ /* 0x080fe40000410000 */
[----:B------:R-:W-:Y:S01]  /*c510*/  FMUL.FTZ R115, R115, R3 ;  /* 0x0000000373737220 */ /* 0x000fe20000410000 */
[----:B------:R-:W-:Y:S01]  /*c520*/  HMMA.16816.F32.BF16 R96, R4, R10, R96 ;  /* 0x0000000a0460723c */ /* 0x000fe20000041860 */
[----:B------:R-:W2:Y:S01]  /*c530*/  LDSM.16.MT88.4 R8, [R221+0x16000] ;  /* 0x01600000dd08783b */ /* 0x000ea20000004200 */
[----:B------:R-:W-:-:S02]  /*c540*/  FMUL.FTZ R124, R124, R174 ;  /* 0x000000ae7c7c7220 */ /* 0x000fc40000410000 */
[-C--:B------:R-:W-:Y:S02]  /*c550*/  FMUL.FTZ R125, R125, R174.reuse ;  /* 0x000000ae7d7d7220 */ /* 0x080fe40000410000 */
[-C--:B------:R-:W-:Y:S02]  /*c560*/  FMUL.FTZ R126, R126, R3.reuse ;  /* 0x000000037e7e7220 */ /* 0x080fe40000410000 */
[-C--:B------:R-:W-:Y:S01]  /*c570*/  FMUL.FTZ R127, R127, R3.reuse ;  /* 0x000000037f7f7220 */ /* 0x080fe20000410000 */
[----:B---3--:R-:W-:Y:S01]  /*c580*/  HMMA.16816.F32.BF16 R108, R4, R12, R108 ;  /* 0x0000000c046c723c */ /* 0x008fe2000004186c */
[-C--:B------:R-:W-:Y:S02]  /*c590*/  FMUL.FTZ R128, R128, R174.reuse ;  /* 0x000000ae80807220 */ /* 0x080fe40000410000 */
[----:B------:R-:W-:Y:S02]  /*c5a0*/  FMUL.FTZ R129, R129, R174 ;  /* 0x000000ae81817220 */ /* 0x000fe40000410000 */
        /* <DEDUP_REMOVED lines=14> */
[-C--:B------:R-:W-:Y:S02]  /*c690*/  FMUL.FTZ R123, R123, R3.reuse ;  /* 0x000000037b7b7220 */ /* 0x080fe40000410000 */
[----:B------:R-:W-:Y:S02]  /*c6a0*/  FFMA.FTZ R171, R247, R174, R171 ;  /* 0x000000aef7ab7223 */ /* 0x000fe400000100ab */
[----:B------:R-:W-:-:S02]  /*c6b0*/  FFMA.FTZ R3, R246, R3, R165 ;  /* 0x00000003f6037223 */ /* 0x000fc400000100a5 */
[C---:B--2---:R-:W-:Y:S01]  /*c6c0*/  HMMA.16816.F32.BF16 R116, R4.reuse, R8, R116 ;  /* 0x000000080474723c */ /* 0x044fe20000041874 */
[----:B------:R-:W-:Y:S02]  /*c6d0*/  FADD.FTZ R170, R170, R171 ;  /* 0x000000abaaaa7221 */ /* 0x000fe40000010000 */
[----:B------:R-:W-:Y:S01]  /*c6e0*/  FADD.FTZ R2, R2, R3 ;  /* 0x0000000302027221 */ /* 0x000fe20000010000 */
[----:B------:R-:W-:Y:S01]  /*c6f0*/  MOV R3, R172 ;  /* 0x000000ac00037202 */ /* 0x000fe20000000f00 */
[----:B------:R-:W-:Y:S02]  /*c700*/  FADD.FTZ R170, R169, R170 ;  /* 0x000000aaa9aa7221 */ /* 0x000fe40000010000 */
[----:B------:R-:W-:Y:S01]  /*c710*/  FADD.FTZ R2, R0, R2 ;  /* 0x0000000200027221 */ /* 0x000fe20000010000 */
[----:B------:R-:W-:Y:S01]  /*c720*/  HMMA.16816.F32.BF16 R120, R4, R10, R120 ;  /* 0x0000000a0478723c */ /* 0x000fe20000041878 */
[----:B------:R-:W2:Y:S01]  /*c730*/  LDSM.16.MT88.4 R8, [R224+0x10800] ;  /* 0x01080000e008783b */ /* 0x000ea20000004200 */
[----:B------:R-:W-:-:S02]  /*c740*/  FADD.FTZ R168, R168, R170 ;  /* 0x000000aaa8a87221 */ /* 0x000fc40000010000 */
[----:B------:R-:W-:Y:S02]  /*c750*/  FADD.FTZ R164, R164, R2 ;  /* 0x00000002a4a47221 */ /* 0x000fe40000010000 */
[----:B------:R-:W-:Y:S01]  /*c760*/  FADD.FTZ R168, R183, R168 ;  /* 0x000000a8b7a87221 */ /* 0x000fe20000010000 */
[----:B------:R-:W-:Y:S01]  /*c770*/  F2FP.BF16.PACK_AB R4, R182, R183 ;  /* 0x000000b7b604723e */ /* 0x000fe200000010ff */
[----:B----4-:R-:W-:Y:S01]  /*c780*/  FADD.FTZ R164, R186, R164 ;  /* 0x000000a4baa47221 */ /* 0x010fe20000010000 */
[----:B------:R-:W-:Y:S01]  /*c790*/  F2FP.BF16.PACK_AB R5, R188, R186 ;  /* 0x000000babc05723e */ /* 0x000fe200000010ff */
[----:B------:R-:W-:Y:S01]  /*c7a0*/  FADD.FTZ R182, R182, R168 ;  /* 0x000000a8b6b67221 */ /* 0x000fe20000010000 */
[----:B------:R-:W-:Y:S01]  /*c7b0*/  F2FP.BF16.PACK_AB R6, R185, R184 ;  /* 0x000000b8b906723e */ /* 0x000fe200000010ff */
[----:B------:R-:W-:Y:S01]  /*c7c0*/  FADD.FTZ R188, R188, R164 ;  /* 0x000000a4bcbc7221 */ /* 0x000fe20000010000 */
[----:B------:R-:W-:Y:S01]  /*c7d0*/  F2FP.BF16.PACK_AB R7, R189, R187 ;  /* 0x000000bbbd07723e */ /* 0x000fe200000010ff */
[----:B------:R-:W-:Y:S01]  /*c7e0*/  FADD.FTZ R182, R184, R182 ;  /* 0x000000b6b8b67221 */ /* 0x000fe20000010000 */
[----:B------:R-:W-:Y:S01]  /*c7f0*/  MOV R164, R173 ;  /* 0x000000ad00a47202 */ /* 0x000fe20000000f00 */
[----:B------:R-:W-:-:S02]  /*c800*/  FADD.FTZ R188, R187, R188 ;  /* 0x000000bcbbbc7221 */ /* 0x000fc40000010000 */
[----:B------:R-:W-:Y:S02]  /*c810*/  FADD.FTZ R185, R185, R182 ;  /* 0x000000b6b9b97221 */ /* 0x000fe40000010000 */
[----:B---3--:R-:W-:Y:S01]  /*c820*/  HMMA.16816.F32.BF16 R144, R4, R12, R144 ;  /* 0x0000000c0490723c */ /* 0x008fe20000041890 */
[----:B------:R-:W-:Y:S02]  /*c830*/  FADD.FTZ R189, R189, R188 ;  /* 0x000000bcbdbd7221 */ /* 0x000fe40000010000 */
[----:B------:R-:W-:Y:S02]  /*c840*/  FADD.FTZ R185, R190, R185 ;  /* 0x000000b9beb97221 */ /* 0x000fe40000010000 */
[----:B------:R-:W-:-:S03]  /*c850*/  FADD.FTZ R189, R194, R189 ;  /* 0x000000bdc2bd7221 */ /* 0x000fc60000010000 */
        /* <DEDUP_REMOVED lines=23> */
[C---:B--2---:R-:W-:Y:S08]  /*c9d0*/  HMMA.16816.F32.BF16 R52, R4.reuse, R8, R52 ;  /* 0x000000080434723c */ /* 0x044ff00000041834 */
[C---:B------:R-:W-:Y:S01]  /*c9e0*/  HMMA.16816.F32.BF16 R56, R4.reuse, R10, R56 ;  /* 0x0000000a0438723c */ /* 0x040fe20000041838 */
[----:B------:R-:W2:Y:S07]  /*c9f0*/  LDSM.16.MT88.4 R8, [R220+0x14800] ;  /* 0x01480000dc08783b */ /* 0x000eae0000004200 */
[C---:B----4-:R-:W-:Y:S08]  /*ca00*/  HMMA.16816.F32.BF16 R84, R4.reuse, R20, R84 ;  /* 0x000000140454723c */ /* 0x050ff00000041854 */
[C---:B------:R-:W-:Y:S01]  /*ca10*/  HMMA.16816.F32.BF16 R88, R4.reuse, R22, R88 ;  /* 0x000000160458723c */ /* 0x040fe20000041858 */
[----:B------:R-:W4:Y:S07]  /*ca20*/  LDSM.16.MT88.4 R20, [R220+0x16800] ;  /* 0x01680000dc14783b */ /* 0x000f2e0000004200 */
[C---:B---3--:R-:W-:Y:S08]  /*ca30*/  HMMA.16816.F32.BF16 R100, R4.reuse, R12, R100 ;  /* 0x0000000c0464723c */ /* 0x048ff00000041864 */
[C---:B------:R-:W-:Y:S01]  /*ca40*/  HMMA.16816.F32.BF16 R104, R4.reuse, R14, R104 ;  /* 0x0000000e0468723c */ /* 0x040fe20000041868 */
[----:B------:R-:W-:Y:S07]  /*ca50*/  LDSM.16.MT88.4 R12, [R221+0x11000] ;  /* 0x01100000dd0c783b */ /* 0x000fee0000004200 */
[C---:B-1----:R-:W-:Y:S08]  /*ca60*/  HMMA.16816.F32.BF16 R108, R4.reuse, R16, R108 ;  /* 0x00000010046c723c */ /* 0x042ff0000004186c */
        /* <DEDUP_REMOVED lines=9> */
[C---:B------:R-:W-:Y:S01]  /*cb00*/  HMMA.16816.F32.BF16 R120, R4.reuse, R30, R120 ;  /* 0x0000001e0478723c */ /* 0x040fe20000041878 */
[----:B------:R-:W-:Y:S07]  /*cb10*/  LDSM.16.MT88.4 R28, [R220+0x13000] ;  /* 0x01300000dc1c783b */ /* 0x000fee0000004200 */
[C---:B----4-:R-:W-:Y:S08]  /*cb20*/  HMMA.16816.F32.BF16 R124, R4.reuse, R20, R124 ;  /* 0x00000014047c723c */ /* 0x050ff0000004187c */
[----:B------:R-:W-:Y:S01]  /*cb30*/  HMMA.16816.F32.BF16 R128, R4, R22, R128 ;  /* 0x000000160480723c */ /* 0x000fe20000041880 */
[----:B------:R-:W-:Y:S06]  /*cb40*/  LDSM.16.MT88.4 R20, [R224+0x13000] ;  /* 0x01300000e014783b */ /* 0x000fec0000004200 */
[C---:B------:R-:W-:Y:S01]  /*cb50*/  F2FP.BF16.PACK_AB R4, R191.reuse, R190 ;  /* 0x000000bebf04723e */ /* 0x040fe200000010ff */
[----:B------:R-:W-:Y:S01]  /*cb60*/  FADD.FTZ R191, R191, R185 ;  /* 0x000000b9bfbf7221 */ /* 0x000fe20000010000 */
[C---:B------:R-:W-:Y:S01]  /*cb70*/  F2FP.BF16.PACK_AB R5, R197.reuse, R194 ;  /* 0x000000c2c505723e */ /* 0x040fe200000010ff */
[----:B------:R-:W-:Y:S01]  /*cb80*/  FADD.FTZ R197, R197, R189 ;  /* 0x000000bdc5c57221 */ /* 0x000fe20000010000 */
[----:B------:R-:W-:Y:S01]  /*cb90*/  F2FP.BF16.PACK_AB R6, R196, R195 ;  /* 0x000000c3c406723e */ /* 0x000fe200000010ff */
[----:B------:R-:W-:Y:S01]  /*cba0*/  FADD.FTZ R191, R195, R191 ;  /* 0x000000bfc3bf7221 */ /* 0x000fe20000010000 */
[----:B------:R-:W-:Y:S01]  /*cbb0*/  F2FP.BF16.PACK_AB R7, R192, R193 ;  /* 0x000000c1c007723e */ /* 0x000fe200000010ff */
[----:B------:R-:W-:-:S02]  /*cbc0*/  FADD.FTZ R197, R193, R197 ;  /* 0x000000c5c1c57221 */ /* 0x000fc40000010000 */
[----:B------:R-:W-:Y:S02]  /*cbd0*/  FADD.FTZ R196, R196, R191 ;  /* 0x000000bfc4c47221 */ /* 0x000fe40000010000 */
[----:B------:R-:W-:Y:S02]  /*cbe0*/  FADD.FTZ R192, R192, R197 ;  /* 0x000000c5c0c07221 */ /* 0x000fe40000010000 */
[C---:B-1----:R-:W-:Y:S01]  /*cbf0*/  HMMA.16816.F32.BF16 R160, R4.reuse, R16, R160 ;  /* 0x0000001004a0723c */ /* 0x042fe200000418a0 */
[----:B------:R-:W-:Y:S02]  /*cc00*/  FADD.FTZ R196, R198, R196 ;  /* 0x000000c4c6c47221 */ /* 0x000fe40000010000 */
[----:B------:R-:W-:Y:S02]  /*cc10*/  FADD.FTZ R192, R179, R192 ;  /* 0x000000c0b3c07221 */ /* 0x000fe40000010000 */
[----:B------:R-:W-:Y:S02]  /*cc20*/  FADD.FTZ R196, R199, R196 ;  /* 0x000000c4c7c47221 */ /* 0x000fe40000010000 */
[----:B------:R-:W-:Y:S01]  /*cc30*/  FADD.FTZ R192, R177, R192 ;  /* 0x000000c0b1c07221 */ /* 0x000fe20000010000 */
[----:B------:R-:W-:Y:S01]  /*cc40*/  HMMA.16816.F32.BF16 R156, R4, R18, R156 ;  /* 0x00000012049c723c */ /* 0x000fe2000004189c */
[----:B------:R-:W1:Y:S01]  /*cc50*/  LDSM.16.MT88.4 R16, [R222+0x13000] ;  /* 0x01300000de10783b */ /* 0x000e620000004200 */
[----:B------:R-:W-:-:S02]  /*cc60*/  FADD.FTZ R196, R200, R196 ;  /* 0x000000c4c8c47221 */ /* 0x000fc40000010000 */
[----:B------:R-:W-:Y:S02]  /*cc70*/  FADD.FTZ R192, R176, R192 ;  /* 0x000000c0b0c07221 */ /* 0x000fe40000010000 */
[----:B------:R-:W-:Y:S02]  /*cc80*/  FADD.FTZ R247, R180, R196 ;  /* 0x000000c4b4f77221 */ /* 0x000fe40000010000 */
[----:B------:R-:W-:Y:S01]  /*cc90*/  HMMA.16816.F32.BF16 R144, R4, R12, R144 ;  /* 0x0000000c0490723c */ /* 0x000fe20000041890 */
[----:B-----5:R-:W-:-:S07]  /*cca0*/  FADD.FTZ R246, R175, R192 ;  /* 0x000000c0aff67221 */ /* 0x020fce0000010000 */
        /* <DEDUP_REMOVED lines=16> */
[----:B------:R-:W5:Y:S07]  /*cdb0*/  LDSM.16.MT88.4 R20, [R220+0x15000] ;  /* 0x01500000dc14783b */ /* 0x000f6e0000004200 */
[C---:B---3--:R-:W-:Y:S08]  /*cdc0*/  HMMA.16816.F32.BF16 R52, R4.reuse, R24, R52 ;  /* 0x000000180434723c */ /* 0x048ff00000041834 */
[C---:B------:R-:W-:Y:S01]  /*cdd0*/  HMMA.16816.F32.BF16 R56, R4.reuse, R26, R56 ;  /* 0x0000001a0438723c */ /* 0x040fe20000041838 */
[----:B------:R-:W-:Y:S07]  /*cde0*/  LDSM.16.MT88.4 R24, [R222+0x17000] ;  /* 0x01700000de18783b */ /* 0x000fee0000004200 */
[C---:B------:R-:W-:Y:S08]  /*cdf0*/  HMMA.16816.F32.BF16 R60, R4.reuse, R28, R60 ;  /* 0x0000001c043c723c */ /* 0x040ff0000004183c */
        /* <DEDUP_REMOVED lines=13> */
[----:B------:R-:W-:Y:S07]  /*ced0*/  LDSM.16.MT88.4 R20, [R222+0x13800] ;  /* 0x01380000de14783b */ /* 0x000fee0000004200 */
[C---:B---3--:R-:W-:Y:S08]  /*cee0*/  HMMA.16816.F32.BF16 R100, R4.reuse, R28, R100 ;  /* 0x0000001c0464723c */ /* 0x048ff00000041864 */
[C---:B------:R-:W-:Y:S01]  /*cef0*/  HMMA.16816.F32.BF16 R104, R4.reuse, R30, R104 ;  /* 0x0000001e0468723c */ /* 0x040fe20000041868 */
[----:B------:R-:W3:Y:S07]  /*cf00*/  LDSM.16.MT88.4 R28, [R220+0x11800] ;  /* 0x01180000dc1c783b */ /* 0x000eee0000004200 */
[C---:B------:R-:W-:Y:S08]  /*cf10*/  HMMA.16816.F32.BF16 R108, R4.reuse, R24, R108 ;  /* 0x00000018046c723c */ /* 0x040ff0000004186c */
[C---:B------:R-:W-:Y:S01]  /*cf20*/  HMMA.16816.F32.BF16 R112, R4.reuse, R26, R112 ;  /* 0x0000001a0470723c */ /* 0x040fe20000041870 */
[----:B------:R-:W5:Y:S07]  /*cf30*/  LDSM.16.MT88.4 R24, [R224+0x13800] ;  /* 0x01380000e018783b */ /* 0x000f6e0000004200 */
[C---:B------:R-:W-:Y:S08]  /*cf40*/  HMMA.16816.F32.BF16 R116, R4.reuse, R32, R116 ;  /* 0x000000200474723c */ /* 0x040ff00000041874 */
[----:B------:R-:W-:Y:S01]  /*cf50*/  HMMA.16816.F32.BF16 R120, R4, R34, R120 ;  /* 0x000000220478723c */ /* 0x000fe20000041878 */
[----:B------:R-:W-:Y:S06]  /*cf60*/  LDSM.16.MT88.4 R32, [R221+0x11800] ;  /* 0x01180000dd20783b */ /* 0x000fec0000004200 */
[----:B------:R-:W-:-:S02]  /*cf70*/  F2FP.BF16.PACK_AB R4, R199, R198 ;  /* 0x000000c6c704723e */ /* 0x000fc400000010ff */
[----:B------:R-:W-:Y:S02]  /*cf80*/  F2FP.BF16.PACK_AB R5, R177, R179 ;  /* 0x000000b3b105723e */ /* 0x000fe400000010ff */
[----:B------:R-:W-:Y:S02]  /*cf90*/  F2FP.BF16.PACK_AB R6, R180, R200 ;  /* 0x000000c8b406723e */ /* 0x000fe400000010ff */
[----:B------:R-:W-:-:S07]  /*cfa0*/  F2FP.BF16.PACK_AB R7, R175, R176 ;  /* 0x000000b0af07723e */ /* 0x000fce00000010ff */
        /* <DEDUP_REMOVED lines=9> */
[C---:B---3--:R-:W-:Y:S08]  /*d040*/  HMMA.16816.F32.BF16 R136, R4.reuse, R28, R136 ;  /* 0x0000001c0488723c */ /* 0x048ff00000041888 */
[C---:B------:R-:W-:Y:S01]  /*d050*/  HMMA.16816.F32.BF16 R132, R4.reuse, R30, R132 ;  /* 0x0000001e0484723c */ /* 0x040fe20000041884 */
[----:B------:R-:W-:Y:S07]  /*d060*/  LDSM.16.MT88.4 R28, [R221+0x15800] ;  /* 0x01580000dd1c783b */ /* 0x000fee0000004200 */
[C---:B-----5:R-:W-:Y:S08]  /*d070*/  HMMA.16816.F32.BF16 R36, R4.reuse, R24, R36 ;  /* 0x000000180424723c */ /* 0x060ff00000041824 */
[C---:B------:R-:W-:Y:S01]  /*d080*/  HMMA.16816.F32.BF16 R40, R4.reuse, R26, R40 ;  /* 0x0000001a0428723c */ /* 0x040fe20000041828 */
[----:B------:R-:W3:Y:S07]  /*d090*/  LDSM.16.MT88.4 R24, [R222+0x15800] ;  /* 0x01580000de18783b */ /* 0x000eee0000004200 */
        /* <DEDUP_REMOVED lines=13> */
[C---:B------:R-:W-:Y:S08]  /*d170*/  HMMA.16816.F32.BF16 R140, R4.reuse, R34, R140 ;  /* 0x00000022048c723c */ /* 0x040ff0000004188c */
[C---:B---3--:R-:W-:Y:S08]  /*d180*/  HMMA.16816.F32.BF16 R76, R4.reuse, R24, R76 ;  /* 0x00000018044c723c */ /* 0x048ff0000004184c */
[C---:B------:R-:W-:Y:S08]  /*d190*/  HMMA.16816.F32.BF16 R80, R4.reuse, R26, R80 ;  /* 0x0000001a0450723c */ /* 0x040ff00000041850 */
[C---:B------:R-:W-:Y:S08]  /*d1a0*/  HMMA.16816.F32.BF16 R84, R4.reuse, R28, R84 ;  /* 0x0000001c0454723c */ /* 0x040ff00000041854 */
[C---:B------:R-:W-:Y:S08]  /*d1b0*/  HMMA.16816.F32.BF16 R88, R4.reuse, R30, R88 ;  /* 0x0000001e0458723c */ /* 0x040ff00000041858 */
[C---:B-----5:R-:W-:Y:S08]  /*d1c0*/  HMMA.16816.F32.BF16 R92, R4.reuse, R20, R92 ;  /* 0x00000014045c723c */ /* 0x060ff0000004185c */
[C---:B------:R-:W-:Y:S08]  /*d1d0*/  HMMA.16816.F32.BF16 R96, R4.reuse, R22, R96 ;  /* 0x000000160460723c */ /* 0x040ff00000041860 */
[C---:B--2---:R-:W-:Y:S08]  /*d1e0*/  HMMA.16816.F32.BF16 R108, R4.reuse, R8, R108 ;  /* 0x00000008046c723c */ /* 0x044ff0000004186c */
[C---:B------:R-:W-:Y:S08]  /*d1f0*/  HMMA.16816.F32.BF16 R112, R4.reuse, R10, R112 ;  /* 0x0000000a0470723c */ /* 0x040ff00000041870 */
[C---:B-1----:R-:W-:Y:S08]  /*d200*/  HMMA.16816.F32.BF16 R116, R4.reuse, R16, R116 ;  /* 0x000000100474723c */ /* 0x042ff00000041874 */
[C---:B------:R-:W-:Y:S08]  /*d210*/  HMMA.16816.F32.BF16 R120, R4.reuse, R18, R120 ;  /* 0x000000120478723c */ /* 0x040ff00000041878 */
[C---:B----4-:R-:W-:Y:S08]  /*d220*/  HMMA.16816.F32.BF16 R124, R4.reuse, R12, R124 ;  /* 0x0000000c047c723c */ /* 0x050ff0000004187c */
[----:B------:R-:W-:Y:S11]  /*d230*/  HMMA.16816.F32.BF16 R128, R4, R14, R128 ;  /* 0x0000000e0480723c */ /* 0x000ff60000041880 */
[----:B------:R-:W-:Y:S08]  /*d240*/  @!UPT UIADD3 URZ, URZ, URZ, URZ ;  /* 0x0000003f3f3ff290 */ /* 0x000ff0000fffe03f */
.L_x_2307:
[----:B------:R-:W-:Y:S05]  /*d250*/  @!P6 BRA `(.L_x_2315) ;  /* 0x00004e600000e947 */ /* 0x000fea0003800000 */
[----:B------:R-:W-:Y:S01]  /*d260*/  IABS R2, c[0x0][0x2d0] ;  /* 0x0000b40000027a13 */ /* 0x000fe20000000000 */
[----:B------:R-:W-:Y:S01]  /*d270*/  ULEA UR4, -UR6, URZ, 0x6 ;  /* 0x0000003f06047291 */ /* 0x000fe2000f8e313f */
[----:B------:R-:W-:Y:S01]  /*d280*/  IABS R0, c[0x0][0x2d0] ;  /* 0x0000b40000007a13 */ /* 0x000fe20000000000 */
[----:B------:R-:W-:Y:S01]  /*d290*/  ULEA UR19, -UR8, URZ, 0x6 ;  /* 0x0000003f08137291 */ /* 0x000fe2000f8e313f */
        /* <DEDUP_REMOVED lines=8> */
[----:B------:R-:W-:Y:S01]  /*d320*/  IMAD.U32 R242, RZ, RZ, UR5 ;  /* 0x00000005fff27e24 */ /* 0x000fe2000f8e00ff */
[----:B------:R-:W-:Y:S02]  /*d330*/  UISETP.NE.AND UP1, UPT, URZ, UR11, UPT ;  /* 0x0000000b3f00728c */ /* 0x000fe4000bf25270 */
[----:B------:R-:W-:-:S02]  /*d340*/  ULOP3.LUT UR16, URZ, UR11, URZ, 0x33, !UPT ;  /* 0x0000000b3f107292 */ /* 0x000fc4000f8e333f */
[----:B------:R-:W-:Y:S02]  /*d350*/  USHF.R.S32.HI UR12, URZ, 0x1f, UR19 ;  /* 0x0000001f3f0c7899 */ /* 0x000fe40008011413 */
        /* <DEDUP_REMOVED lines=11> */
[----:B-1----:R1:W3:Y:S08]  /*d410*/  R2UR UR9, R2 ;  /* 0x00000000020973c2 */ /* 0x0022f000000e0000 */
[----:B--2---:R2:W4:Y:S01]  /*d420*/  R2UR UR7, R0 ;  /* 0x00000000000773c2 */ /* 0x00452200000e0000 */
[----:B-1----:R-:W-:Y:S01]  /*d430*/  IMAD.MOV.U32 R2, RZ, RZ, R164 ;  /* 0x000000ffff027224 */ /* 0x002fe200078e00a4 */
[----:B---3--:R-:W-:-:S04]  /*d440*/  UIADD3 UR36, URZ, -UR9, URZ ;  /* 0x800000093f247290 */ /* 0x008fc8000fffe03f */
[----:B------:R-:W-:Y:S01]  /*d450*/  UIMAD UR36, UR36, UR18, URZ ;  /* 0x00000012242472a4 */ /* 0x000fe2000f8e023f */
[----:B--2---:R-:W-:Y:S01]  /*d460*/  IMAD.MOV.U32 R0, RZ, RZ, R3 ;  /* 0x000000ffff007224 */ /* 0x004fe200078e0003 */
[----:B----4-:R-:W-:Y:S02]  /*d470*/  UIADD3 UR22, URZ, -UR7, URZ ;  /* 0x800000073f167290 */ /* 0x010fe4000fffe03f */
[----:B------:R-:W-:Y:S02]  /*d480*/  UIMAD.WIDE.U32 UR36, UR9, UR36, UR8 ;  /* 0x00000024092472a5 */ /* 0x000fe4000f8e0008 */
[----:B------:R-:W-:Y:S02]  /*d490*/  UIMAD UR22, UR22, UR14, URZ ;  /* 0x0000000e161672a4 */ /* 0x000fe4000f8e023f */
[----:B------:R-:W-:Y:S02]  /*d4a0*/  ULDC.64 UR8, c[0x0][0x1a0] ;  /* 0x0000680000087ab9 */ /* 0x000fe40000000a00 */
[----:B------:R-:W-:-:S02]  /*d4b0*/  UIMAD.WIDE.U32 UR22, UR7, UR22, UR6 ;  /* 0x00000016071672a5 */ /* 0x000fc4000f8e0006 */
[----:B------:R-:W-:Y:S02]  /*d4c0*/  UMOV UR17, UR37 ;  /* 0x0000002500117c82 */ /* 0x000fe40008000000 */
[----:B------:R-:W-:-:S03]  /*d4d0*/  ULDC.64 UR6, c[0x0][0x198] ;  /* 0x0000660000067ab9 */ /* 0x000fc60000000a00 */
[----:B------:R-:W-:Y:S02]  /*d4e0*/  UMOV UR15, UR23 ;  /* 0x00000017000f7c82 */ /* 0x000fe40008000000 */
.L_x_2319:
[----:B------:R-:W-:Y:S01]  /*d4f0*/  UIADD3 UR29, UR29, -0x1, URZ ;  /* 0xffffffff1d1d7890 */ /* 0x000fe2000fffe03f */
[----:B------:R-:W-:Y:S04]  /*d500*/  DEPBAR.LE SB0, 0x0 ;  /* 0x000080000000791a */ /* 0x000fe80000000000 */
[----:B------:R-:W-:Y:S01]  /*d510*/  BAR.SYNC.DEFER_BLOCKING 0x0 ;  /* 0x0000000000007b1d */ /* 0x000fe20000010000 */
[----:B------:R-:W-:Y:S01]  /*d520*/  PLOP3.LUT P0, PT, PT, PT, UP6, 0x40, 0x0 ;  /* 0x000000000000781c */ /* 0x000fe20003f0e868 */
[----:B------:R-:W-:Y:S01]  /*d530*/  IMAD.MOV.U32 R7, RZ, RZ, R243 ;  /* 0x000000ffff077224 */ /* 0x000fe200078e00f3 */
[----:B------:R-:W-:Y:S03]  /*d540*/  MOV R3, R242 ;  /* 0x000000f200037202 */ /* 0x000fe60000000f00 */
[----:B------:R-:W-:Y:S02]  /*d550*/  UMOV UR23, UR4 ;  /* 0x0000000400177c82 */ /* 0x000fe40008000000 */
[----:B------:R-:W-:Y:S06]  /*d560*/  UMOV UR22, UR5 ;  /* 0x0000000500167c82 */ /* 0x000fec0008000000 */
[----:B------:R-:W-:-:S05]  /*d570*/  @P0 BRA `(.L_x_2316) ;  /* 0x0000046000000947 */ /* 0x000fca0003800000 */
        /* <DEDUP_REMOVED lines=13> */
[----:B------:R-:W-:Y:S02]  /*d650*/  UIADD3 UR23, -UR39, URZ, URZ ;  /* 0x0000003f27177290 */ /* 0x000fe4000fffe13f */
[----:B------:R-:W-:Y:S02]  /*d660*/  UIADD3 UR36, -UR41, URZ, URZ ;  /* 0x0000003f29247290 */ /* 0x000fe4000fffe13f */
[----:B------:R-:W-:Y:S02]  /*d670*/  UIMAD UR31, UR18, UR23, UR31 ;  /* 0x00000017121f72a4 */ /* 0x000fe4000f8e021f */
[----:B------:R-:W-:Y:S02]  /*d680*/  UIMAD UR37, UR18, UR36, UR37 ;  /* 0x00000024122572a4 */ /* 0x000fe4000f8e0225 */
[----:B------:R-:W-:Y:S02]  /*d690*/  UISETP.GT.U32.AND UP2, UPT, UR18, UR31, UPT ;  /* 0x0000001f1200728c */ /* 0x000fe4000bf44070 */
[----:B------:R-:W-:Y:S09]  /*d6a0*/  UISETP.GT.U32.AND UP3, UPT, UR18, UR37, UPT ;  /* 0x000000251200728c */ /* 0x000ff2000bf64070 */
[----:B------:R-:W-:Y:S02]  /*d6b0*/  @!UP2 UIADD3 UR31, UR31, -UR18, URZ ;  /* 0x800000121f1fa290 */ /* 0x000fe4000fffe03f */
[----:B------:R-:W-:Y:S02]  /*d6c0*/  @!UP3 UIADD3 UR37, UR37, -UR18, URZ ;  /* 0x800000122525b290 */ /* 0x000fe4000fffe03f */
[----:B------:R-:W-:Y:S02]  /*d6d0*/  UISETP.GE.U32.AND UP4, UPT, UR31, UR18, UPT ;  /* 0x000000121f00728c */ /* 0x000fe4000bf86070 */
[----:B------:R-:W-:Y:S02]  /*d6e0*/  UISETP.GE.U32.AND UP5, UPT, UR37, UR18, UPT ;  /* 0x000000122500728c */ /* 0x000fe4000bfa6070 */
[----:B------:R-:W-:Y:S02]  /*d6f0*/  @!UP3 UIADD3 UR41, UR41, 0x1, URZ ;  /* 0x000000012929b890 */ /* 0x000fe4000fffe03f */
[----:B------:R-:W-:Y:S02]  /*d700*/  UISETP.GE.AND UP3, UPT, UR38, URZ, UPT ;  /* 0x0000003f2600728c */ /* 0x000fe4000bf66270 */
[----:B------:R-:W-:Y:S02]  /*d710*/  @!UP2 UIADD3 UR39, UR39, 0x1, URZ ;  /* 0x000000012727a890 */ /* 0x000fe4000fffe03f */
[----:B------:R-:W-:Y:S02]  /*d720*/  UISETP.GE.AND UP2, UPT, UR22, URZ, UPT ;  /* 0x0000003f1600728c */ /* 0x000fe4000bf46270 */
[----:B------:R-:W-:Y:S02]  /*d730*/  @UP4 UIADD3 UR39, UR39, 0x1, URZ ;  /* 0x0000000127274890 */ /* 0x000fe4000fffe03f */
[----:B------:R-:W-:Y:S04]  /*d740*/  @UP5 UIADD3 UR41, UR41, 0x1, URZ ;  /* 0x0000000129295890 */ /* 0x000fe8000fffe03f */
[----:B------:R-:W-:Y:S03]  /*d750*/  @!UP3 UIADD3 UR41, -UR41, URZ, URZ ;  /* 0x0000003f2929b290 */ /* 0x000fe6000fffe13f */
[----:B------:R-:W-:Y:S02]  /*d760*/  @!UP2 UIADD3 UR39, -UR39, URZ, URZ ;  /* 0x0000003f2727a290 */ /* 0x000fe4000fffe13f */
[----:B------:R-:W-:Y:S02]  /*d770*/  USEL UR41, UR16, UR41, !UP1 ;  /* 0x0000002910297287 */ /* 0x000fe4000c800000 */
[----:B------:R-:W-:Y:S04]  /*d780*/  USEL UR39, UR16, UR39, !UP1 ;  /* 0x0000002710277287 */ /* 0x000fe8000c800000 */
[----:B------:R-:W-:Y:S01]  /*d790*/  IMAD.U32 R4, RZ, RZ, UR41 ;  /* 0x00000029ff047e24 */ /* 0x000fe2000f8e00ff */
[----:B------:R-:W-:Y:S01]  /*d7a0*/  MOV R3, UR41 ;  /* 0x0000002900037c02 */ /* 0x000fe20008000f00 */
[----:B------:R-:W-:Y:S01]  /*d7b0*/  IMAD.U32 R5, RZ, RZ, UR39 ;  /* 0x00000027ff057e24 */ /* 0x000fe2000f8e00ff */
[----:B------:R-:W-:Y:S02]  /*d7c0*/  MOV R6, UR39 ;  /* 0x0000002700067c02 */ /* 0x000fe40008000f00 */
[----:B------:R-:W-:Y:S02]  /*d7d0*/  LEA R4, P0, R4, UR32, 0x2 ;  /* 0x0000002004047c11 */ /* 0x000fe4000f8010ff */
[----:B------:R-:W-:Y:S02]  /*d7e0*/  LEA R6, P1, R6, UR32, 0x2 ;  /* 0x0000002006067c11 */ /* 0x000fe4000f8210ff */
[----:B------:R-:W1:Y:S02]  /*d7f0*/  R2UR UR22, R4 ;  /* 0x00000000041673c2 */ /* 0x000e6400000e0000 */
[----:B------:R-:W-:Y:S02]  /*d800*/  LEA.HI.X.SX32 R7, R5, UR33, 0x2, P1 ;  /* 0x0000002105077c11 */ /* 0x000fe400088f16ff */
[----:B------:R-:W-:Y:S04]  /*d810*/  LEA.HI.X.SX32 R5, R3, UR33, 0x2, P0 ;  /* 0x0000002103057c11 */ /* 0x000fe800080f16ff */
        /* <DEDUP_REMOVED lines=13> */
[----:B------:R1:W2:Y:S01]  /*d8f0*/  LDG.E R3, [R4.64] ;  /* 0x0000002204037981 */ /* 0x0002a2000c1e1900 */
[----:B------:R-:W-:Y:S03]  /*d900*/  UIMAD UR22, UR23, UR8, UR22 ;  /* 0x00000008171672a4 */ /* 0x000fe6000f8e0216 */
[----:B------:R-:W-:Y:S02]  /*d910*/  UMOV UR23, UR8 ;  /* 0x0000000800177c82 */ /* 0x000fe40008000000 */
[----:B------:R-:W-:Y:S01]  /*d920*/  UIADD3 UR22, UR37, UR22, URZ ;  /* 0x0000001625167290 */ /* 0x000fe2000fffe03f */
[----:B-1----:R-:W-:Y:S01]  /*d930*/  IMAD.U32 R5, RZ, RZ, UR37 ;  /* 0x00000025ff057e24 */ /* 0x002fe2000f8e00ff */
[----:B------:R-:W-:Y:S04]  /*d940*/  MOV R4, UR36 ;  /* 0x0000002400047c02 */ /* 0x000fe80008000f00 */
        /* <DEDUP_REMOVED lines=9> */
.L_x_2316:
[----:B------:R-:W-:Y:S01]  /*d9e0*/  ISETP.GE.AND P6, PT, R236, c[0x0][0x220], PT ;  /* 0x00008800ec007a0c */ /* 0x000fe20003fc6270 */
[----:B------:R-:W-:Y:S01]  /*d9f0*/  UISETP.GT.AND UP2, UPT, UR29, UR21, UPT ;  /* 0x000000151d00728c */ /* 0x000fe2000bf44270 */
[----:B------:R-:W-:Y:S02]  /*da00*/  ISETP.GE.AND P5, PT, R233, c[0x0][0x220], PT ;  /* 0x00008800e9007a0c */ /* 0x000fe40003fa6270 */
[CC--:B------:R-:W-:Y:S02]  /*da10*/  LEA R248, P0, R7.reuse, R167.reuse, 0x1 ;  /* 0x000000a707f87211 */ /* 0x0c0fe400078008ff */
[----:B------:R-:W-:Y:S02]  /*da20*/  ISETP.GE.AND P4, PT, R232, c[0x0][0x220], PT ;  /* 0x00008800e8007a0c */ /* 0x000fe40003f86270 */
[-C--:B------:R-:W-:Y:S02]  /*da30*/  LEA.HI.X R249, R7, R166.reuse, R3, 0x1, P0 ;  /* 0x000000a607f97211 */ /* 0x080fe400000f0c03 */
[----:B------:R-:W-:Y:S02]  /*da40*/  ISETP.GE.AND P3, PT, R231, c[0x0][0x220], PT ;  /* 0x00008800e7007a0c */ /* 0x000fe40003f66270 */
[----:B------:R-:W-:Y:S01]  /*da50*/  IADD3 R6, P1, R7, UR27, RZ ;  /* 0x0000001b07067c10 */ /* 0x000fe2000ff3e0ff */
[----:B------:R-:W-:Y:S03]  /*da60*/  @P6 STS.128 [R235+0x10000], RZ ;  /* 0x010000ffeb006388 */ /* 0x000fe60000000c00 */
[----:B------:R-:W-:Y:S01]  /*da70*/  IADD3.X R5, R3, UR26, RZ, P1, !PT ;  /* 0x0000001a03057c10 */ /* 0x000fe20008ffe4ff */
[----:B------:R-:W-:Y:S01]  /*da80*/  @!PT LDS RZ, [RZ] ;  /* 0x00000000fffff984 */ /* 0x000fe20000000800 */
[----:B------:R-:W-:Y:S01]  /*da90*/  @!PT LDS RZ, [RZ] ;  /* 0x00000000fffff984 */ /* 0x000fe20000000800 */
[----:B------:R-:W-:Y:S01]  /*daa0*/  @!PT LDS RZ, [RZ] ;  /* 0x00000000fffff984 */ /* 0x000fe20000000800 */
[----:B------:R1:W-:Y:S01]  /*dab0*/  @!P6 LDGSTS.E.BYPASS.LTC128B.128 [R235+0x10000], [R248.64] ;  /* 0x10000000f8ebefae */ /* 0x0003e2000b901d62 */
[CC--:B------:R-:W-:Y:S02]  /*dac0*/  @!P6 LEA R16, P1, R6.reuse, R167.reuse, 0x1 ;  /* 0x000000a70610e211 */ /* 0x0c0fe400078208ff */
[CC--:B------:R-:W-:Y:S01]  /*dad0*/  @!P5 LEA R12, P0, R6.reuse, R167.reuse, 0x1 ;  /* 0x000000a7060cd211 */ /* 0x0c0fe200078008ff */
[----:B------:R-:W-:Y:S01]  /*dae0*/  @P5 STS.128 [R235+0x12000], RZ ;  /* 0x012000ffeb005388 */ /* 0x000fe20000000c00 */
[CCC-:B------:R-:W-:Y:S02]  /*daf0*/  @!P6 LEA.HI.X R17, R6.reuse, R166.reuse, R5.reuse, 0x1, P1 ;  /* 0x000000a60611e211 */ /* 0x1c0fe400008f0c05 */
[CCC-:B------:R-:W-:Y:S01]  /*db00*/  @!P5 LEA.HI.X R13, R6.reuse, R166.reuse, R5.reuse, 0x1, P0 ;  /* 0x000000a6060dd211 */ /* 0x1c0fe200000f0c05 */
[----:B------:R-:W-:Y:S01]  /*db10*/  @!PT LDS RZ, [RZ] ;  /* 0x00000000fffff984 */ /* 0x000fe20000000800 */
[----:B------:R-:W-:Y:S01]  /*db20*/  @!PT LDS RZ, [RZ] ;  /* 0x00000000fffff984 */ /* 0x000fe20000000800 */
[----:B------:R-:W-:Y:S01]  /*db30*/  @!PT LDS RZ, [RZ] ;  /* 0x00000000fffff984 */ /* 0x000fe20000000800 */
[----:B------:R1:W-:Y:S01]  /*db40*/  @!P5 LDGSTS.E.BYPASS.LTC128B.128 [R235+0x12000], [R248.64+0x80] ;  /* 0x12000080f8ebdfae */ /* 0x0003e2000b901d62 */
[C---:B------:R-:W-:Y:S02]  /*db50*/  IADD3 R4, P2, R6.reuse, UR27, RZ ;  /* 0x0000001b06047c10 */ /* 0x040fe4000ff5e0ff */
[CC--:B------:R-:W-:Y:S01]  /*db60*/  @!P3 LEA R8, P1, R6.reuse, R167.reuse, 0x1 ;  /* 0x000000a70608b211 */ /* 0x0c0fe200078208ff */
        /* <DEDUP_REMOVED lines=8> */
[-C--:B------:R-:W-:Y:S01]  /*dbf0*/  @!P4 LEA.HI.X R11, R6, R166.reuse, R5, 0x1, P2 ;  /* 0x000000a6060bc211 */ /* 0x080fe200010f0c05 */
        /* <DEDUP_REMOVED lines=11> */
[CC--:B------:R-:W-:Y:S01]  /*dcb0*/  @!P3 LEA R6, P0, R4.reuse, R167.reuse, 0x1 ;  /* 0x000000a70406b211 */ /* 0x0c0fe200078008ff */
[----:B------:R-:W-:Y:S01]  /*dcc0*/  @!PT LDS RZ, [RZ] ;  /* 0x00000000fffff984 */ /* 0x000fe20000000800 */
[----:B------:R-:W-:Y:S01]  /*dcd0*/  @!PT LDS RZ, [RZ] ;  /* 0x00000000fffff984 */ /* 0x000fe20000000800 */
[----:B------:R-:W-:Y:S01]  /*dce0*/  @!PT LDS RZ, [RZ] ;  /* 0x00000000fffff984 */ /* 0x000fe20000000800 */
[----:B------:R2:W-:Y:S01]  /*dcf0*/  @!P6 LDGSTS.E.BYPASS.LTC128B.128 [R235+0x10800], [R16.64] ;  /* 0x1080000010ebefae */ /* 0x0005e2000b901d62 */
[CCC-:B------:R-:W-:Y:S02]  /*dd00*/  @!P4 LEA.HI.X R19, R4.reuse, R166.reuse, R3.reuse, 0x1, P1 ;  /* 0x000000a60413c211 */ /* 0x1c0fe400008f0c03 */
[CC--:B------:R-:W-:Y:S01]  /*dd10*/  @!P3 LEA.HI.X R7, R4.reuse, R166.reuse, R3, 0x1, P0 ;  /* 0x000000a60407b211 */ /* 0x0c0fe200000f0c03 */
[----:B------:R-:W-:Y:S01]  /*dd20*/  @P5 STS.128 [R235+0x12800], RZ ;  /* 0x012800ffeb005388 */ /* 0x000fe20000000c00 */
[----:B------:R-:W-:Y:S03]  /*dd30*/  IADD3 R5, P2, R4, UR27, RZ ;  /* 0x0000001b04057c10 */ /* 0x000fe6000ff5e0ff */
[----:B------:R-:W-:Y:S01]  /*dd40*/  @!PT LDS RZ, [RZ] ;  /* 0x00000000fffff984 */ /* 0x000fe20000000800 */
[----:B------:R-:W-:Y:S01]  /*dd50*/  @!PT LDS RZ, [RZ] ;  /* 0x00000000fffff984 */ /* 0x000fe20000000800 */
[----:B------:R-:W-:Y:S01]  /*dd60*/  @!PT LDS RZ, [RZ] ;  /* 0x00000000fffff984 */ /* 0x000fe20000000800 */
[----:B------:R3:W-:Y:S01]  /*dd70*/  @!P5 LDGSTS.E.BYPASS.LTC128B.128 [R235+0x12800], [R12.64+0x80] ;  /* 0x128000800cebdfae */ /* 0x0007e2000b901d62 */
[-C--:B------:R-:W-:Y:S02]  /*dd80*/  @!P6 LEA R26, P0, R5, R167.reuse, 0x1 ;  /* 0x000000a7051ae211 */ /* 0x080fe400078008ff */
[----:B------:R-:W-:Y:S01]  /*dd90*/  IADD3.X R3, R3, UR26, RZ, P2, !PT ;  /* 0x0000001a03037c10 */ /* 0x000fe200097fe4ff */
[----:B------:R-:W-:Y:S01]  /*dda0*/  @P4 STS.128 [R235+0x14800], RZ ;  /* 0x014800ffeb004388 */ /* 0x000fe20000000c00 */
[CC--:B------:R-:W-:Y:S02]  /*ddb0*/  @!P5 LEA R24, P2, R5.reuse, R167.reuse, 0x1 ;  /* 0x000000a70518d211 */ /* 0x0c0fe400078408ff */
[CCC-:B------:R-:W-:Y:S01]  /*ddc0*/  @!P6 LEA.HI.X R27, R5.reuse, R166.reuse, R3.reuse, 0x1, P0 ;  /* 0x000000a6051be211 */ /* 0x1c0fe200000f0c03 */
[----:B------:R-:W-:Y:S01]  /*ddd0*/  @!PT LDS RZ, [RZ] ;  /* 0x00000000fffff984 */ /* 0x000fe20000000800 */
[----:B------:R-:W-:Y:S01]  /*dde0*/  @!PT LDS RZ, [RZ] ;  /* 0x00000000fffff984 */ /* 0x000fe20000000800 */
[----:B------:R-:W-:Y:S01]  /*ddf0*/  @!PT LDS RZ, [RZ] ;  /* 0x00000000fffff984 */ /* 0x000fe20000000800 */
[----:B------:R4:W-:Y:S01]  /*de00*/  @!P4 LDGSTS.E.BYPASS.LTC128B.128 [R235+0x14800], [R10.64+0x100] ;  /* 0x148001000aebcfae */ /* 0x0009e2000b901d62 */
[CCC-:B------:R-:W-:Y:S02]  /*de10*/  @!P5 LEA.HI.X R25, R5.reuse, R166.reuse, R3.reuse, 0x1, P2 ;  /* 0x000000a60519d211 */ /* 0x1c0fe400010f0c03 */
[CC--:B------:R-:W-:Y:S01]  /*de20*/  @!P4 LEA R22, P1, R5.reuse, R167.reuse, 0x1 ;  /* 0x000000a70516c211 */ /* 0x0c0fe200078208ff */
[----:B------:R-:W-:Y:S01]  /*de30*/  @P3 STS.128 [R235+0x16800], RZ ;  /* 0x016800ffeb003388 */ /* 0x000fe20000000c00 */
[C---:B------:R-:W-:Y:S02]  /*de40*/  @!P3 LEA R4, P0, R5.reuse, R167, 0x1 ;  /* 0x000000a70504b211 */ /* 0x040fe400078008ff */
[CCC-:B------:R-:W-:Y:S01]  /*de50*/  @!P4 LEA.HI.X R23, R5.reuse, R166.reuse, R3.reuse, 0x1, P1 ;  /* 0x000000a60517c211 */ /* 0x1c0fe200008f0c03 */
[----:B------:R-:W-:Y:S01]  /*de60*/  @!PT LDS RZ, [RZ] ;  /* 0x00000000fffff984 */ /* 0x000fe20000000800 */
[----:B------:R-:W-:Y:S01]  /*de70*/  @!PT LDS RZ, [RZ] ;  /* 0x00000000fffff984 */ /* 0x000fe20000000800 */
[----:B------:R-:W-:Y:S01]  /*de80*/  @!PT LDS RZ, [RZ] ;  /* 0x00000000fffff984 */ /* 0x000fe20000000800 */
[----:B------:R4:W-:Y:S01]  /*de90*/  @!P3 LDGSTS.E.BYPASS.LTC128B.128 [R235+0x16800], [R8.64+0x180] ;  /* 0x1680018008ebbfae */ /* 0x0009e2000b901d62 */
[----:B------:R-:W-:Y:S02]  /*dea0*/  @!P3 LEA.HI.X R5, R5, R166, R3, 0x1, P0 ;  /* 0x000000a60505b211 */ /* 0x000fe400000f0c03 */
[----:B------:R-:W-:Y:S01]  /*deb0*/  PLOP3.LUT P0, PT, PT, PT, UP2, 0x80, 0x0 ;  /* 0x000000000000781c */ /* 0x000fe20003f0f028 */
        /* <DEDUP_REMOVED lines=41> */
[----:B----4-:R-:W3:Y:S04]  /*e150*/  LDSM.16.M88.4 R8, [R229+0x8000] ;  /* 0x00800000e508783b */ /* 0x010ee80000000200 */
[----:B--2---:R-:W2:Y:S04]  /*e160*/  LDSM.16.M88.4 R16, [R229+0x8800] ;  /* 0x00880000e510783b */ /* 0x004ea80000000200 */
[----:B-1----:R-:W5:Y:S04]  /*e170*/  LDSM.16.M88.4 R24, [R229+0x9000] ;  /* 0x00900000e518783b */ /* 0x002f680000000200 */
[----:B------:R-:W0:Y:S04]  /*e180*/  LDGDEPBAR ;  /* 0x00000000000079af */ /* 0x000e280000000000 */
[----:B------:R-:W1:Y:S04]  /*e190*/  LDSM.16.M88.4 R164, [R229+0x9800] ;  /* 0x00980000e5a4783b */ /* 0x000e680000000200 */
[----:B------:R-:W-:Y:S04]  /*e1a0*/  LDSM.16.M88.4 R168, [R228] ;  /* 0x00000000e4a8783b */ /* 0x000fe80000000200 */
[----:B------:R-:W4:Y:S04]  /*e1b0*/  LDSM.16.M88.4 R172, [R227] ;  /* 0x00000000e3ac783b */ /* 0x000f280000000200 */
[----:B------:R-:W1:Y:S04]  /*e1c0*/  LDSM.16.M88.4 R176, [R219] ;  /* 0x00000000dbb0783b */ /* 0x000e680000000200 */
[----:B------:R-:W1:Y:S04]  /*e1d0*/  LDSM.16.M88.4 R180, [R218] ;  /* 0x00000000dab4783b */ /* 0x000e680000000200 */
[----:B------:R-:W1:Y:S01]  /*e1e0*/  LDSM.16.M88.4 R184, [R217] ;  /* 0x00000000d9b8783b */ /* 0x000e620000000200 */
[C---:B---3--:R-:W-:Y:S03]  /*e1f0*/  HMMA.16816.F32.BF16 R4, R32.reuse, R8, RZ ;  /* 0x000000082004723c */ /* 0x048fe600000418ff */
[----:B------:R-:W-:Y:S04]  /*e200*/  LDSM.16.M88.4 R188, [R226] ;  /* 0x00000000e2bc783b */ /* 0x000fe80000000200 */
[----:B------:R-:W3:Y:S01]  /*e210*/  LDSM.16.M88.4 R192, [R223+0x8000] ;  /* 0x00800000dfc0783b */ /* 0x000ee20000000200 */
[C---:B------:R-:W-:Y:S03]  /*e220*/  HMMA.16816.F32.BF16 R8, R32.reuse, R10, RZ ;  /* 0x0000000a2008723c */ /* 0x040fe600000418ff */
[----:B------:R-:W3:Y:S04]  /*e230*/  LDSM.16.M88.4 R196, [R223+0x8800] ;  /* 0x00880000dfc4783b */ /* 0x000ee80000000200 */
[----:B------:R-:W-:Y:S01]  /*e240*/  LDSM.16.M88.4 R200, [R223+0x9800] ;  /* 0x00980000dfc8783b */ /* 0x000fe20000000200 */
[C---:B--2---:R-:W-:Y:S08]  /*e250*/  HMMA.16816.F32.BF16 R12, R32.reuse, R16, RZ ;  /* 0x00000010200c723c */ /* 0x044ff000000418ff */
[C---:B------:R-:W-:Y:S08]  /*e260*/  HMMA.16816.F32.BF16 R16, R32.reuse, R18, RZ ;  /* 0x000000122010723c */ /* 0x040ff000000418ff */
[C---:B-----5:R-:W-:Y:S08]  /*e270*/  HMMA.16816.F32.BF16 R20, R32.reuse, R24, RZ ;  /* 0x000000182014723c */ /* 0x060ff000000418ff */
[C---:B------:R-:W-:Y:S08]  /*e280*/  HMMA.16816.F32.BF16 R24, R32.reuse, R26, RZ ;  /* 0x0000001a2018723c */ /* 0x040ff000000418ff */
[C---:B-1----:R-:W-:Y:S08]  /*e290*/  HMMA.16816.F32.BF16 R28, R32.reuse, R164, RZ ;  /* 0x000000a4201c723c */ /* 0x042ff000000418ff */
[----:B------:R-:W-:Y:S01]  /*e2a0*/  HMMA.16816.F32.BF16 R32, R32, R166, RZ ;  /* 0x000000a62020723c */ /* 0x000fe200000418ff */
[----:B------:R-:W1:Y:S07]  /*e2b0*/  LDSM.16.M88.4 R164, [R223+0x9000] ;  /* 0x00900000dfa4783b */ /* 0x000e6e0000000200 */
[C---:B----4-:R-:W-:Y:S08]  /*e2c0*/  HMMA.16816.F32.BF16 R4, R168.reuse, R172, R4 ;  /* 0x000000aca804723c */ /* 0x050ff00000041804 */
[C---:B------:R-:W-:Y:S01]  /*e2d0*/  HMMA.16816.F32.BF16 R8, R168.reuse, R174, R8 ;  /* 0x000000aea808723c */ /* 0x040fe20000041808 */
[----:B------:R-:W-:Y:S07]  /*e2e0*/  LDSM.16.M88.4 R172, [R225] ;  /* 0x00000000e1ac783b */ /* 0x000fee0000000200 */
[C---:B------:R-:W-:Y:S08]  /*e2f0*/  HMMA.16816.F32.BF16 R12, R168.reuse, R176, R12 ;  /* 0x000000b0a80c723c */ /* 0x040ff0000004180c */
[C---:B------:R-:W-:Y:S01]  /*e300*/  HMMA.16816.F32.BF16 R16, R168.reuse, R178, R16 ;  /* 0x000000b2a810723c */ /* 0x040fe20000041810 */
[----:B------:R-:W2:Y:S07]  /*e310*/  LDSM.16.M88.4 R176, [R216] ;  /* 0x00000000d8b0783b */ /* 0x000eae0000000200 */
[C---:B------:R-:W-:Y:S08]  /*e320*/  HMMA.16816.F32.BF16 R20, R168.reuse, R180, R20 ;  /* 0x000000b4a814723c */ /* 0x040ff00000041814 */
[C---:B------:R-:W-:Y:S01]  /*e330*/  HMMA.16816.F32.BF16 R24, R168.reuse, R182, R24 ;  /* 0x000000b6a818723c */ /* 0x040fe20000041818 */
[----:B------:R-:W4:Y:S07]  /*e340*/  LDSM.16.M88.4 R180, [R216+0x800] ;  /* 0x00080000d8b4783b */ /* 0x000f2e0000000200 */
[C---:B------:R-:W-:Y:S08]  /*e350*/  HMMA.16816.F32.BF16 R28, R168.reuse, R184, R28 ;  /* 0x000000b8a81c723c */ /* 0x040ff0000004181c */
[----:B------:R-:W-:Y:S01]  /*e360*/  HMMA.16816.F32.BF16 R32, R168, R186, R32 ;  /* 0x000000baa820723c */ /* 0x000fe20000041820 */
[----:B------:R-:W5:Y:S04]  /*e370*/  LDSM.16.M88.4 R168, [R216+0x1000] ;  /* 0x00100000d8a8783b */ /* 0x000f680000000200 */
[----:B------:R-:W2:Y:S03]  /*e380*/  LDSM.16.M88.4 R184, [R216+0x1800] ;  /* 0x00180000d8b8783b */ /* 0x000ea60000000200 */
[C---:B---3--:R-:W-:Y:S08]  /*e390*/  HMMA.16816.F32.BF16 R4, R188.reuse, R192, R4 ;  /* 0x000000c0bc04723c */ /* 0x048ff00000041804 */
[C---:B------:R-:W-:Y:S01]  /*e3a0*/  HMMA.16816.F32.BF16 R8, R188.reuse, R194, R8 ;  /* 0x000000c2bc08723c */ /* 0x040fe20000041808 */
[----:B------:R-:W-:Y:S07]  /*e3b0*/  LDSM.16.M88.4 R192, [R229+0xa000] ;  /* 0x00a00000e5c0783b */ /* 0x000fee0000000200 */
[C---:B------:R-:W-:Y:S08]  /*e3c0*/  HMMA.16816.F32.BF16 R12, R188.reuse, R196, R12 ;  /* 0x000000c4bc0c723c */ /* 0x040ff0000004180c */
[C---:B------:R-:W-:Y:S01]  /*e3d0*/  HMMA.16816.F32.BF16 R16, R188.reuse, R198, R16 ;  /* 0x000000c6bc10723c */ /* 0x040fe20000041810 */
[----:B------:R-:W-:Y:S07]  /*e3e0*/  LDSM.16.M88.4 R196, [R229+0xa800] ;  /* 0x00a80000e5c4783b */ /* 0x000fee0000000200 */
[C---:B-1----:R-:W-:Y:S08]  /*e3f0*/  HMMA.16816.F32.BF16 R20, R188.reuse, R164, R20 ;  /* 0x000000a4bc14723c */ /* 0x042ff00000041814 */
        /* <DEDUP_REMOVED lines=9> */
[C---:B----4-:R-:W-:Y:S08]  /*e490*/  HMMA.16816.F32.BF16 R12, R172.reuse, R180, R12 ;  /* 0x000000b4ac0c723c */ /* 0x050ff0000004180c */
[C---:B------:R-:W-:Y:S01]  /*e4a0*/  HMMA.16816.F32.BF16 R16, R172.reuse, R182, R16 ;  /* 0x000000b6ac10723c */ /* 0x040fe20000041810 */
[----:B------:R-:W-:Y:S07]  /*e4b0*/  LDSM.16.M88.4 R180, [R214] ;  /* 0x00000000d6b4783b */ /* 0x000fee0000000200 */
[C---:B-----5:R-:W-:Y:S08]  /*e4c0*/  HMMA.16816.F32.BF16 R20, R172.reuse, R168, R20 ;  /* 0x000000a8ac14723c */ /* 0x060ff00000041814 */
[C---:B------:R-:W-:Y:S01]  /*e4d0*/  HMMA.16816.F32.BF16 R24, R172.reuse, R170, R24 ;  /* 0x000000aaac18723c */ /* 0x040fe20000041818 */
[----:B------:R-:W2:Y:S07]  /*e4e0*/  LDSM.16.M88.4 R168, [R228+0x2000] ;  /* 0x00200000e4a8783b */ /* 0x000eae0000000200 */
[C---:B------:R-:W-:Y:S08]  /*e4f0*/  HMMA.16816.F32.BF16 R28, R172.reuse, R184, R28 ;  /* 0x000000b8ac1c723c */ /* 0x040ff0000004181c */
[----:B------:R-:W-:Y:S01]  /*e500*/  HMMA.16816.F32.BF16 R32, R172, R186, R32 ;  /* 0x000000baac20723c */ /* 0x000fe20000041820 */
[----:B------:R-:W4:Y:S04]  /*e510*/  LDSM.16.M88.4 R172, [R213] ;  /* 0x00000000d5ac783b */ /* 0x000f280000000200 */
[----:B------:R-:W5:Y:S03]  /*e520*/  LDSM.16.M88.4 R184, [R212] ;  /* 0x00000000d4b8783b */ /* 0x000f660000000200 */
        /* <DEDUP_REMOVED lines=22> */
[C---:B-----5:R-:W-:Y:S08]  /*e690*/  HMMA.16816.F32.BF16 R28, R168.reuse, R184, R28 ;  /* 0x000000b8a81c723c */ /* 0x060ff0000004181c */
[----:B------:R-:W-:Y:S01]  /*e6a0*/  HMMA.16816.F32.BF16 R32, R168, R186, R32 ;  /* 0x000000baa820723c */ /* 0x000fe20000041820 */
[----:B------:R-:W4:Y:S04]  /*e6b0*/  LDSM.16.M88.4 R168, [R216+0x3000] ;  /* 0x00300000d8a8783b */ /* 0x000f280000000200 */
[----:B------:R-:W5:Y:S03]  /*e6c0*/  LDSM.16.M88.4 R184, [R216+0x3800] ;  /* 0x00380000d8b8783b */ /* 0x000f660000000200 */
        /* <DEDUP_REMOVED lines=22> */
[C---:B-----5:R-:W-:Y:S08]  /*e830*/  HMMA.16816.F32.BF16 R28, R172.reuse, R184, R28 ;  /* 0x000000b8ac1c723c */ /* 0x060ff0000004181c */
        /* <DEDUP_REMOVED lines=81> */
[C---:B-1----:R-:W-:Y:S01]  /*ed50*/  HMMA.16816.F32.BF16 R4, R188.reuse, R192, R4 ;  /* 0x000000c0bc04723c */ /* 0x042fe20000041804 */
[----:B------:R-:W-:Y:S04]  /*ed60*/  DEPBAR.LE SB0, 0x0 ;  /* 0x000080000000791a */ /* 0x000fe80000000000 */
[----:B------:R-:W-:Y:S03]  /*ed70*/  BAR.SYNC.DEFER_BLOCKING 0x0 ;  /* 0x0000000000007b1d */ /* 0x000fe60000010000 */
[C---:B------:R-:W-:Y:S08]  /*ed80*/  HMMA.16816.F32.BF16 R8, R188.reuse, R194, R8 ;  /* 0x000000c2bc08723c */ /* 0x040ff00000041808 */
[C---:B------:R-:W-:Y:S08]  /*ed90*/  HMMA.16816.F32.BF16 R12, R188.reuse, R196, R12 ;  /* 0x000000c4bc0c723c */ /* 0x040ff0000004180c */
[C---:B------:R-:W-:Y:S08]  /*eda0*/  HMMA.16816.F32.BF16 R16, R188.reuse, R198, R16 ;  /* 0x000000c6bc10723c */ /* 0x040ff00000041810 */
[C---:B---3--:R-:W-:Y:S08]  /*edb0*/  HMMA.16816.F32.BF16 R20, R188.reuse, R164, R20 ;  /* 0x000000a4bc14723c */ /* 0x048ff00000041814 */
[C---:B------:R-:W-:Y:S07]  /*edc0*/  HMMA.16816.F32.BF16 R24, R188.reuse, R166, R24 ;  /* 0x000000a6bc18723c */ /* 0x040fee0000041818 */
[----:B------:R-:W-:Y:S01]  /*edd0*/  IMAD.MOV.U32 R167, RZ, RZ, R248 ;  /* 0x000000ffffa77224 */ /* 0x000fe200078e00f8 */
[C---:B------:R-:W-:Y:S04]  /*ede0*/  HMMA.16816.F32.BF16 R28, R188.reuse, R200, R28 ;  /* 0x000000c8bc1c723c */ /* 0x040fe8000004181c */
[----:B------:R-:W-:Y:S04]  /*edf0*/  IMAD.MOV.U32 R166, RZ, RZ, R249 ;  /* 0x000000ffffa67224 */ /* 0x000fe800078e00f9 */
[----:B------:R-:W-:Y:S08]  /*ee00*/  HMMA.16816.F32.BF16 R32, R188, R202, R32 ;  /* 0x000000cabc20723c */ /* 0x000ff00000041820 */
[C---:B--2---:R-:W-:Y:S08]  /*ee10*/  HMMA.16816.F32.BF16 R4, R172.reuse, R176, R4 ;  /* 0x000000b0ac04723c */ /* 0x044ff00000041804 */
[C---:B------:R-:W-:Y:S08]  /*ee20*/  HMMA.16816.F32.BF16 R8, R172.reuse, R178, R8 ;  /* 0x000000b2ac08723c */ /* 0x040ff00000041808 */
[C---:B------:R-:W-:Y:S08]  /*ee30*/  HMMA.16816.F32.BF16 R12, R172.reuse, R180, R12 ;  /* 0x000000b4ac0c723c */ /* 0x040ff0000004180c */
[C---:B------:R-:W-:Y:S08]  /*ee40*/  HMMA.16816.F32.BF16 R16, R172.reuse, R182, R16 ;  /* 0x000000b6ac10723c */ /* 0x040ff00000041810 */
[C---:B----4-:R-:W-:Y:S08]  /*ee50*/  HMMA.16816.F32.BF16 R20, R172.reuse, R168, R20 ;  /* 0x000000a8ac14723c */ /* 0x050ff00000041814 */
[C---:B------:R-:W-:Y:S08]  /*ee60*/  HMMA.16816.F32.BF16 R24, R172.reuse, R170, R24 ;  /* 0x000000aaac18723c */ /* 0x040ff00000041818 */
[C---:B-----5:R-:W-:Y:S08]  /*ee70*/  HMMA.16816.F32.BF16 R28, R172.reuse, R184, R28 ;  /* 0x000000b8ac1c723c */ /* 0x060ff0000004181c */
[----:B------:R-:W-:Y:S01]  /*ee80*/  HMMA.16816.F32.BF16 R32, R172, R186, R32 ;  /* 0x000000baac20723c */ /* 0x000fe20000041820 */
[----:B------:R-:W-:-:S07]  /*ee90*/  @!P0 BRA `(.L_x_2317) ;  /* 0x00000c0000008947 */ /* 0x000fce0003800000 */
[----:B------:R-:W-:Y:S01]  /*eea0*/  ULDC.64 UR8, c[0x0][0x198] ;  /* 0x0000660000087ab9 */ /* 0x000fe20000000a00 */
[----:B------:R-:W-:Y:S01]  /*eeb0*/  PLOP3.LUT P0, PT, PT, PT, UP6, 0x40, 0x0 ;  /* 0x000000000000781c */ /* 0x000fe20003f0e868 */
[----:B------:R-:W-:Y:S01]  /*eec0*/  IMAD.U32 R169, RZ, RZ, UR19 ;  /* 0x00000013ffa97e24 */ /* 0x000fe2000f8e00ff */
[----:B------:R-:W-:Y:S11]  /*eed0*/  MOV R3, UR12 ;  /* 0x0000000c00037c02 */ /* 0x000ff60008000f00 */
[----:B------:R-:W-:-:S05]  /*eee0*/  @P0 BRA `(.L_x_2318) ;  /* 0x0000046000000947 */ /* 0x000fca0003800000 */
        /* <DEDUP_REMOVED lines=10> */
[----:B-1----:R-:W-:Y:S04]  /*ef90*/  UIMAD.WIDE.U32 UR40, UR15, UR37, URZ ;  /* 0x000000250f2872a5 */ /* 0x002fe8000f8e003f */
[----:B------:R-:W-:Y:S02]  /*efa0*/  UIADD3 UR36, -UR41, URZ, URZ ;  /* 0x0000003f29247290 */ /* 0x000fe4000fffe13f */
[----:B--2---:R-:W-:Y:S02]  /*efb0*/  UIMAD.WIDE.U32 UR42, UR15, UR31, URZ ;  /* 0x0000001f0f2a72a5 */ /* 0x004fe4000f8e003f */
[----:B------:R-:W-:Y:S04]  /*efc0*/  UIMAD UR37, UR14, UR36, UR37 ;  /* 0x000000240e2572a4 */ /* 0x000fe8000f8e0225 */
[----:B------:R-:W-:Y:S02]  /*efd0*/  UISETP.GT.U32.AND UP3, UPT, UR14, UR37, UPT ;  /* 0x000000250e00728c */ /* 0x000fe4000bf64070 */
[----:B------:R-:W-:Y:S02]  /*efe0*/  UMOV UR39, UR43 ;  /* 0x0000002b00277c82 */ /* 0x000fe40008000000 */
[----:B------:R-:W-:Y:S04]  /*eff0*/  UIADD3 UR9, -UR39, URZ, URZ ;  /* 0x0000003f27097290 */ /* 0x000fe8000fffe13f */
[----:B------:R-:W-:Y:S03]  /*f000*/  UIMAD UR31, UR14, UR9, UR31 ;  /* 0x000000090e1f72a4 */ /* 0x000fe6000f8e021f */
[----:B------:R-:W-:Y:S02]  /*f010*/  @!UP3 UIADD3 UR37, UR37, -UR14, URZ ;  /* 0x8000000e2525b290 */ /* 0x000fe4000fffe03f */
[----:B------:R-:W-:Y:S02]  /*f020*/  UISETP.GT.U32.AND UP2, UPT, UR14, UR31, UPT ;  /* 0x0000001f0e00728c */ /* 0x000fe4000bf44070 */
[----:B------:R-:W-:Y:S02]  /*f030*/  UISETP.GE.U32.AND UP5, UPT, UR37, UR14, UPT ;  /* 0x0000000e2500728c */ /* 0x000fe4000bfa6070 */
[----:B------:R-:W-:Y:S02]  /*f040*/  @!UP3 UIADD3 UR41, UR41, 0x1, URZ ;  /* 0x000000012929b890 */ /* 0x000fe4000fffe03f */
[----:B------:R-:W-:Y:S05]  /*f050*/  UISETP.GE.AND UP3, UPT, UR8, URZ, UPT ;  /* 0x0000003f0800728c */ /* 0x000fea000bf66270 */
[----:B------:R-:W-:Y:S02]  /*f060*/  @!UP2 UIADD3 UR31, UR31, -UR14, URZ ;  /* 0x8000000e1f1fa290 */ /* 0x000fe4000fffe03f */
[----:B------:R-:W-:Y:S02]  /*f070*/  @!UP2 UIADD3 UR39, UR39, 0x1, URZ ;  /* 0x000000012727a890 */ /* 0x000fe4000fffe03f */
[----:B------:R-:W-:Y:S02]  /*f080*/  UISETP.GE.U32.AND UP4, UPT, UR31, UR14, UPT ;  /* 0x0000000e1f00728c */ /* 0x000fe4000bf86070 */
[----:B------:R-:W-:Y:S02]  /*f090*/  UISETP.GE.AND UP2, UPT, UR38, URZ, UPT ;  /* 0x0000003f2600728c */ /* 0x000fe4000bf46270 */
[----:B------:R-:W-:Y:S04]  /*f0a0*/  @UP5 UIADD3 UR41, UR41, 0x1, URZ ;  /* 0x0000000129295890 */ /* 0x000fe8000fffe03f */
[----:B------:R-:W-:Y:S03]  /*f0b0*/  @!UP3 UIADD3 UR41, -UR41, URZ, URZ ;  /* 0x0000003f2929b290 */ /* 0x000fe6000fffe13f */
[----:B------:R-:W-:Y:S02]  /*f0c0*/  @UP4 UIADD3 UR39, UR39, 0x1, URZ ;  /* 0x0000000127274890 */ /* 0x000fe4000fffe03f */
[----:B------:R-:W-:Y:S02]  /*f0d0*/  USEL UR41, UR13, UR41, !UP0 ;  /* 0x000000290d297287 */ /* 0x000fe4000c000000 */
[----:B------:R-:W-:Y:S04]  /*f0e0*/  @!UP2 UIADD3 UR39, -UR39, URZ, URZ ;  /* 0x0000003f2727a290 */ /* 0x000fe8000fffe13f */
[----:B------:R-:W-:Y:S01]  /*f0f0*/  USEL UR39, UR13, UR39, !UP0 ;  /* 0x000000270d277287 */ /* 0x000fe2000c000000 */
[----:B------:R-:W-:Y:S01]  /*f100*/  MOV R168, UR41 ;  /* 0x0000002900a87c02 */ /* 0x000fe20008000f00 */
[----:B------:R-:W-:Y:S03]  /*f110*/  IMAD.U32 R3, RZ, RZ, UR41 ;  /* 0x00000029ff037e24 */ /* 0x000fe6000f8e00ff */
[----:B------:R-:W-:Y:S01]  /*f120*/  LEA R168, P0, R168, UR32, 0x2 ;  /* 0x00000020a8a87c11 */ /* 0x000fe2000f8010ff */
[----:B------:R-:W-:Y:S01]  /*f130*/  IMAD.U32 R165, RZ, RZ, UR39 ;  /* 0x00000027ffa57e24 */ /* 0x000fe2000f8e00ff */
[----:B------:R-:W-:Y:S02]  /*f140*/  MOV R164, UR39 ;  /* 0x0000002700a47c02 */ /* 0x000fe40008000f00 */
[----:B------:R-:W1:Y:S01]  /*f150*/  R2UR UR8, R168 ;  /* 0x00000000a80873c2 */ /* 0x000e6200000e0000 */
[----:B------:R-:W-:Y:S02]  /*f160*/  LEA.HI.X.SX32 R169, R3, UR33, 0x2, P0 ;  /* 0x0000002103a97c11 */ /* 0x000fe400080f16ff */
[----:B------:R-:W-:Y:S04]  /*f170*/  LEA R170, P1, R165, UR32, 0x2 ;  /* 0x00000020a5aa7c11 */ /* 0x000fe8000f8210ff */
[----:B------:R-:W-:Y:S01]  /*f180*/  LEA.HI.X.SX32 R171, R164, UR33, 0x2, P1 ;  /* 0x00000021a4ab7c11 */ /* 0x000fe200088f16ff */
        /* <DEDUP_REMOVED lines=8> */
[----:B------:R-:W-:Y:S02]  /*f210*/  USHF.R.S32.HI UR9, URZ, 0x1f, UR36 ;  /* 0x0000001f3f097899 */ /* 0x000fe40008011424 */
[----:B------:R-:W-:Y:S01]  /*f220*/  UIMAD UR8, UR7, UR36, URZ ;  /* 0x00000024070872a4 */ /* 0x000fe2000f8e023f */
[----:B------:R1:W2:Y:S03]  /*f230*/  LDG.E R3, [R164.64] ;  /* 0x00000022a4037981 */ /* 0x0002a6000c1e1900 */
[----:B------:R-:W-:Y:S01]  /*f240*/  UIMAD UR8, UR9, UR6, UR8 ;  /* 0x00000006090872a4 */ /* 0x000fe2000f8e0208 */
[----:B----4-:R-:W-:Y:S01]  /*f250*/  MOV R169, UR37 ;  /* 0x0000002500a97c02 */ /* 0x010fe20008000f00 */
[----:B------:R-:W-:Y:S02]  /*f260*/  UIMAD.WIDE.U32 UR36, UR6, UR36, URZ ;  /* 0x00000024062472a5 */ /* 0x000fe4000f8e003f */
[----:B------:R-:W-:Y:S02]  /*f270*/  UMOV UR9, UR7 ;  /* 0x0000000700097c82 */ /* 0x000fe40008000000 */
[----:B------:R-:W2:Y:S01]  /*f280*/  LDG.E R168, [R168.64] ;  /* 0x00000022a8a87981 */ /* 0x000ea2000c1e1900 */
        /* <DEDUP_REMOVED lines=12> */
.L_x_2318:
        /* <DEDUP_REMOVED lines=66> */
[CCC-:B------:R-:W-:Y:S02]  /*f770*/  @!P4 LEA.HI.X R187, R165.reuse, R244.reuse, R3.reuse, 0x1, P1 ;  /* 0x000000f4a5bbc211 */ /* 0x1c0fe400008f0c03 */
        /* <DEDUP_REMOVED lines=50> */
.L_x_2317:
[----:B------:R-:W-:Y:S01]  /*faa0*/  MOV R3, UR29 ;  /* 0x0000001d00037c02 */ /* 0x000fe20008000f00 */
[----:B------:R-:W-:Y:S02]  /*fab0*/  UISETP.GT.AND UP2, UPT, UR29, UR21, UPT ;  /* 0x000000151d00728c */ /* 0x000fe4000bf44270 */
[----:B------:R-:W-:Y:S01]  /*fac0*/  UMOV UR8, UR23 ;  /* 0x0000001700087c82 */ /* 0x000fe20008000000 */
[----:B------:R-:W-:Y:S01]  /*fad0*/  LEA R3, R3, R234, 0x6 ;  /* 0x000000ea03037211 */ /* 0x000fe200078e30ff */
[----:B------:R-:W-:Y:S03]  /*fae0*/  UMOV UR9, UR22 ;  /* 0x0000001600097c82 */ /* 0x000fe60008000000 */
[C---:B-1----:R-:W-:Y:S02]  /*faf0*/  IADD3 R164, R3.reuse, 0x1, RZ ;  /* 0x0000000103a47810 */ /* 0x042fe40007ffe0ff */
[CC--:B------:R-:W-:Y:S02]  /*fb00*/  ISETP.GE.AND P2, PT, R3.reuse, R241.reuse, PT ;  /* 0x000000f10300720c */ /* 0x0c0fe40003f46270 */
[C---:B------:R-:W-:Y:S02]  /*fb10*/  ISETP.GE.AND P6, PT, R164.reuse, R241, PT ;  /* 0x000000f1a400720c */ /* 0x040fe40003fc6270 */
[C---:B------:R-:W-:Y:S02]  /*fb20*/  ISETP.GE.AND P1, PT, R164.reuse, R239, PT ;  /* 0x000000efa400720c */ /* 0x040fe40003f26270 */
[C---:B------:R-:W-:Y:S02]  /*fb30*/  ISETP.GE.OR P6, PT, R164.reuse, R240, !P6 ;  /* 0x000000f0a400720c */ /* 0x040fe400077c6670 */
[----:B------:R-:W-:Y:S02]  /*fb40*/  ISETP.GE.OR P1, PT, R164, R238, !P1 ;  /* 0x000000eea400720c */ /* 0x000fe40004f26670 */
[C---:B------:R-:W-:Y:S02]  /*fb50*/  IADD3 R164, R3.reuse, 0x9, RZ ;  /* 0x0000000903a47810 */ /* 0x040fe40007ffe0ff */
[CC--:B------:R-:W-:Y:S02]  /*fb60*/  ISETP.GE.OR P2, PT, R3.reuse, R240.reuse, !P2 ;  /* 0x000000f00300720c */ /* 0x0c0fe40005746670 */
[C---:B------:R-:W-:Y:S02]  /*fb70*/  IADD3 R165, R3.reuse, 0x8, RZ ;  /* 0x0000000803a57810 */ /* 0x040fe40007ffe0ff */
[----:B------:R-:W-:Y:S02]  /*fb80*/  FSEL R168, R4, -INF , !P2 ;  /* 0xff80000004a87808 */ /* 0x000fe40005000000 */
[C---:B------:R-:W-:Y:S02]  /*fb90*/  ISETP.GE.AND P4, PT, R164.reuse, R241, PT ;  /* 0x000000f1a400720c */ /* 0x040fe40003f86270 */
[CC--:B------:R-:W-:Y:S02]  /*fba0*/  ISETP.GE.AND P2, PT, R164.reuse, R239.reuse, PT ;  /* 0x000000efa400720c */ /* 0x0c0fe40003f46270 */
[----:B------:R-:W-:Y:S02]  /*fbb0*/  ISETP.GE.AND P5, PT, R3, R239, PT ;  /* 0x000000ef0300720c */ /* 0x000fe40003fa6270 */
[-C--:B------:R-:W-:Y:S02]  /*fbc0*/  ISETP.GE.AND P0, PT, R165, R241.reuse, PT ;  /* 0x000000f1a500720c */ /* 0x080fe40003f06270 */
[C---:B------:R-:W-:Y:S02]  /*fbd0*/  ISETP.GE.OR P4, PT, R164.reuse, R240, !P4 ;  /* 0x000000f0a400720c */ /* 0x040fe40006786670 */
[----:B------:R-:W-:Y:S02]  /*fbe0*/  ISETP.GE.OR P2, PT, R164, R238, !P2 ;  /* 0x000000eea400720c */ /* 0x000fe40005746670 */
[----:B------:R-:W-:Y:S02]  /*fbf0*/  IADD3 R164, R3, 0x10, RZ ;  /* 0x0000001003a47810 */ /* 0x000fe40007ffe0ff */
[----:B------:R-:W-:Y:S02]  /*fc00*/  FSEL R7, R7, -INF , !P1 ;  /* 0xff80000007077808 */ /* 0x000fe40004800000 */
[----:B------:R-:W-:Y:S02]  /*fc10*/  ISETP.GE.OR P0, PT, R165, R240, !P0 ;  /* 0x000000f0a500720c */ /* 0x000fe40004706670 */
[C---:B------:R-:W-:Y:S02]  /*fc20*/  ISETP.GE.OR P5, PT, R3.reuse, R238, !P5 ;  /* 0x000000ee0300720c */ /* 0x040fe40006fa6670 */
[C---:B------:R-:W-:Y:S02]  /*fc30*/  IADD3 R4, R3.reuse, 0x11, RZ ;  /* 0x0000001103047810 */ /* 0x040fe40007ffe0ff */
[----:B------:R-:W-:Y:S02]  /*fc40*/  ISETP.GE.AND P1, PT, R164, R241, PT ;  /* 0x000000f1a400720c */ /* 0x000fe40003f26270 */
[----:B------:R-:W-:Y:S02]  /*fc50*/  FSEL R6, R6, -INF , !P5 ;  /* 0xff80000006067808 */ /* 0x000fe40006800000 */
[----:B------:R-:W-:Y:S02]  /*fc60*/  FSEL R8, R8, -INF , !P0 ;  /* 0xff80000008087808 */ /* 0x000fe40004000000 */
[-C--:B------:R-:W-:Y:S02]  /*fc70*/  ISETP.GE.AND P5, PT, R164, R239.reuse, PT ;  /* 0x000000efa400720c */ /* 0x080fe40003fa6270 */
[----:B------:R-:W-:Y:S02]  /*fc80*/  ISETP.GE.AND P0, PT, R4, R239, PT ;  /* 0x000000ef0400720c */ /* 0x000fe40003f06270 */
[C---:B------:R-:W-:Y:S02]  /*fc90*/  ISETP.GE.OR P1, PT, R164.reuse, R240, !P1 ;  /* 0x000000f0a400720c */ /* 0x040fe40004f26670 */
[-C--:B------:R-:W-:Y:S02]  /*fca0*/  ISETP.GE.OR P5, PT, R164, R238.reuse, !P5 ;  /* 0x000000eea400720c */ /* 0x080fe40006fa6670 */
[----:B------:R-:W-:Y:S02]  /*fcb0*/  ISETP.GE.OR P0, PT, R4, R238, !P0 ;  /* 0x000000ee0400720c */ /* 0x000fe40004706670 */
[----:B------:R-:W-:Y:S02]  /*fcc0*/  FSEL R193, R12, -INF , !P1 ;  /* 0xff8000000cc17808 */ /* 0x000fe40004800000 */
[----:B------:R-:W-:Y:S02]  /*fcd0*/  IADD3 R12, R3, 0x20, RZ ;  /* 0x00000020030c7810 */ /* 0x000fe40007ffe0ff */
[----:B------:R-:W-:Y:S02]  /*fce0*/  FSEL R175, R14, -INF , !P5 ;  /* 0xff8000000eaf7808 */ /* 0x000fe40006800000 */
[----:B------:R-:W-:Y:S02]  /*fcf0*/  FSEL R174, R15, -INF , !P0 ;  /* 0xff8000000fae7808 */ /* 0x000fe40004000000 */
[C---:B------:R-:W-:Y:S02]  /*fd00*/  ISETP.GE.AND P0, PT, R12.reuse, R241, PT ;  /* 0x000000f10c00720c */ /* 0x040fe40003f06270 */
[CC--:B------:R-:W-:Y:S02]  /*fd10*/  ISETP.GE.AND P5, PT, R12.reuse, R239.reuse, PT ;  /* 0x000000ef0c00720c */ /* 0x0c0fe40003fa6270 */
[----:B------:R-:W-:Y:S02]  /*fd20*/  FSEL R5, R5, -INF , !P6 ;  /* 0xff80000005057808 */ /* 0x000fe40007000000 */
[C---:B------:R-:W-:Y:S02]  /*fd30*/  ISETP.GE.OR P0, PT, R12.reuse, R240, !P0 ;  /* 0x000000f00c00720c */ /* 0x040fe40004706670 */
[----:B------:R-:W-:Y:S02]  /*fd40*/  ISETP.GE.OR P5, PT, R12, R238, !P5 ;  /* 0x000000ee0c00720c */ /* 0x000fe40006fa6670 */
[----:B------:R-:W-:Y:S02]  /*fd50*/  FMNMX.FTZ R12, R168, R2, !PT ;  /* 0x00000002a80c7209 */ /* 0x000fe40007810000 */
[----:B------:R-:W-:Y:S02]  /*fd60*/  ISETP.GE.AND P3, PT, R165, R239, PT ;  /* 0x000000efa500720c */ /* 0x000fe40003f66270 */
[----:B------:R-:W-:Y:S02]  /*fd70*/  FMNMX.FTZ R12, R5, R12, !PT ;  /* 0x0000000c050c7209 */ /* 0x000fe40007810000 */
[-C--:B------:R-:W-:Y:S02]  /*fd80*/  ISETP.GE.AND P6, PT, R4, R241.reuse, PT ;  /* 0x000000f10400720c */ /* 0x080fe40003fc6270 */
[----:B------:R-:W-:Y:S02]  /*fd90*/  IADD3 R164, R3, 0x18, RZ ;  /* 0x0000001803a47810 */ /* 0x000fe40007ffe0ff */
[----:B------:R-:W-:Y:S02]  /*fda0*/  FSEL R9, R9, -INF , !P4 ;  /* 0xff80000009097808 */ /* 0x000fe40006000000 */
[----:B------:R-:W-:Y:S02]  /*fdb0*/  FMNMX.FTZ R12, R8, R12, !PT ;  /* 0x0000000c080c7209 */ /* 0x000fe40007810000 */
[----:B------:R-:W-:Y:S02]  /*fdc0*/  ISETP.GE.OR P3, PT, R165, R238, !P3 ;  /* 0x000000eea500720c */ /* 0x000fe40005f66670 */
[----:B------:R-:W-:Y:S02]  /*fdd0*/  ISETP.GE.OR P6, PT, R4, R240, !P6 ;  /* 0x000000f00400720c */ /* 0x000fe400077c6670 */
[----:B------:R-:W-:Y:S02]  /*fde0*/  IADD3 R4, R3, 0x19, RZ ;  /* 0x0000001903047810 */ /* 0x000fe40007ffe0ff */
[----:B------:R-:W-:Y:S02]  /*fdf0*/  FSEL R10, R10, -INF , !P3 ;  /* 0xff8000000a0a7808 */ /* 0x000fe40005800000 */
[----:B------:R-:W-:Y:S02]  /*fe00*/  ISETP.GE.AND P4, PT, R164, R241, PT ;  /* 0x000000f1a400720c */ /* 0x000fe40003f86270 */
[----:B------:R-:W-:Y:S02]  /*fe10*/  FMNMX.FTZ R12, R9, R12, !PT ;  /* 0x0000000c090c7209 */ /* 0x000fe40007810000 */
[C---:B------:R-:W-:Y:S02]  /*fe20*/  ISETP.GE.AND P1, PT, R4.reuse, R239, PT ;  /* 0x000000ef0400720c */ /* 0x040fe40003f26270 */
[----:B------:R-:W-:Y:S02]  /*fe30*/  ISETP.GE.AND P3, PT, R4, R241, PT ;  /* 0x000000f10400720c */ /* 0x000fe40003f66270 */
[----:B------:R-:W-:Y:S02]  /*fe40*/  ISETP.GE.OR P4, PT, R164, R240, !P4 ;  /* 0x000000f0a400720c */ /* 0x000fe40006786670 */
[C---:B------:R-:W-:Y:S02]  /*fe50*/  ISETP.GE.OR P1, PT, R4.reuse, R238, !P1 ;  /* 0x000000ee0400720c */ /* 0x040fe40004f26670 */
[----:B------:R-:W-:Y:S02]  /*fe60*/  FMNMX.FTZ R14, R193, R12, !PT ;  /* 0x0000000cc10e7209 */ /* 0x000fe40007810000 */
[----:B------:R-:W-:Y:S02]  /*fe70*/  ISETP.GE.OR P3, PT, R4, R240, !P3 ;  /* 0x000000f00400720c */ /* 0x000fe40005f66670 */
[----:B------:R-:W-:Y:S02]  /*fe80*/  IADD3 R4, R3, 0x21, RZ ;  /* 0x0000002103047810 */ /* 0x000fe40007ffe0ff */
[----:B------:R-:W-:Y:S02]  /*fe90*/  FSEL R194, R13, -INF , !P6 ;  /* 0xff8000000dc27808 */ /* 0x000fe40007000000 */
[----:B------:R-:W-:Y:S02]  /*fea0*/  FSEL R11, R11, -INF , !P2 ;  /* 0xff8000000b0b7808 */ /* 0x000fe40005000000 */
[----:B------:R-:W-:Y:S02]  /*feb0*/  ISETP.GE.AND P2, PT, R164, R239, PT ;  /* 0x000000efa400720c */ /* 0x000fe40003f46270 */
[----:B------:R-:W-:Y:S02]  /*fec0*/  FMNMX.FTZ R15, R6, R0, !PT ;  /* 0x00000000060f7209 */ /* 0x000fe40007810000 */
[----:B------:R-:W-:Y:S02]  /*fed0*/  ISETP.GE.AND P6, PT, R4, R241, PT ;  /* 0x000000f10400720c */ /* 0x000fe40003fc6270 */
[----:B------:R-:W-:Y:S02]  /*fee0*/  FSEL R195, R16, -INF , !P4 ;  /* 0xff80000010c37808 */ /* 0x000fe40006000000 */
[----:B------:R-:W-:Y:S02]  /*fef0*/  ISETP.GE.AND P4, PT, R4, R239, PT ;  /* 0x000000ef0400720c */ /* 0x000fe40003f86270 */
[----:B------:R-:W-:Y:S02]  /*ff00*/  FMNMX.FTZ R14, R194, R14, !PT ;  /* 0x0000000ec20e7209 */ /* 0x000fe40007810000 */
[----:B------:R-:W-:Y:S02]  /*ff10*/  ISETP.GE.OR P2, PT, R164, R238, !P2 ;  /* 0x000000eea400720c */ /* 0x000fe40005746670 */
[C---:B------:R-:W-:Y:S02]  /*ff20*/  ISETP.GE.OR P6, PT, R4.reuse, R240, !P6 ;  /* 0x000000f00400720c */ /* 0x040fe400077c6670 */
[----:B------:R-:W-:Y:S02]  /*ff30*/  ISETP.GE.OR P4, PT, R4, R238, !P4 ;  /* 0x000000ee0400720c */ /* 0x000fe40006786670 */
[----:B------:R-:W-:Y:S02]  /*ff40*/  FSEL R196, R17, -INF , !P3 ;  /* 0xff80000011c47808 */ /* 0x000fe40005800000 */
[----:B------:R-:W-:Y:S02]  /*ff50*/  FMNMX.FTZ R15, R7, R15, !PT ;  /* 0x0000000f070f7209 */ /* 0x000fe40007810000 */
[C---:B------:R-:W-:Y:S02]  /*ff60*/  IADD3 R4, R3.reuse, 0x28, RZ ;  /* 0x0000002803047810 */ /* 0x040fe40007ffe0ff */
[----:B------:R-:W-:Y:S02]  /*ff70*/  IADD3 R13, R3, 0x29, RZ ;  /* 0x00000029030d7810 */ /* 0x000fe40007ffe0ff */
[----:B------:R-:W-:Y:S02]  /*ff80*/  FMNMX.FTZ R14, R195, R14, !PT ;  /* 0x0000000ec30e7209 */ /* 0x000fe40007810000 */
[----:B------:R-:W-:Y:S02]  /*ff90*/  FSEL R173, R18, -INF , !P2 ;  /* 0xff80000012ad7808 */ /* 0x000fe40005000000 */
[----:B------:R-:W-:Y:S02]  /*ffa0*/  FSEL R252, R20, -INF , !P0 ;  /* 0xff80000014fc7808 */ /* 0x000fe40004000000 */
[-C--:B------:R-:W-:Y:S02]  /*ffb0*/  ISETP.GE.AND P3, PT, R4, R241.reuse, PT ;  /* 0x000000f10400720c */ /* 0x080fe40003f66270 */
[C---:B------:R-:W-:Y:S02]  /*ffc0*/  ISETP.GE.AND P2, PT, R13.reuse, R241, PT ;  /* 0x000000f10d00720c */ /* 0x040fe40003f46270 */
[----:B------:R-:W-:Y:S02]  /*ffd0*/  ISETP.GE.AND P0, PT, R13, R239, PT ;  /* 0x000000ef0d00720c */ /* 0x000fe40003f06270 */
[----:B------:R-:W-:Y:S02]  /*ffe0*/  FMNMX.FTZ R16, R196, R14, !PT ;  /* 0x0000000ec4107209 */ /* 0x000fe40007810000 */
[----:B------:R-:W-:Y:S02]  /*fff0*/  FMNMX.FTZ R14, R10, R15, !PT ;  /* 0x0000000f0a0e7209 */ /* 0x000fe40007810000 */
[----:B------:R-:W-:Y:S02]  /*10000*/  FSEL R251, R21, -INF , !P6 ;  /* 0xff80000015fb7808 */ /* 0x000fe40007000000 */
[----:B------:R-:W-:Y:S02]  /*10010*/  ISETP.GE.OR P3, PT, R4, R240, !P3 ;  /* 0x000000f00400720c */ /* 0x000fe40005f66670 */
[----:B------:R-:W-:Y:S02]  /*10020*/  FMNMX.FTZ R14, R11, R14, !PT ;  /* 0x0000000e0b0e7209 */ /* 0x000fe40007810000 */
[C---:B------:R-:W-:Y:S02]  /*10030*/  ISETP.GE.OR P2, PT, R13.reuse, R240, !P2 ;  /* 0x000000f00d00720c */ /* 0x040fe40005746670 */
[----:B------:R-:W-:Y:S02]  /*10040*/  ISETP.GE.OR P0, PT, R13, R238, !P0 ;  /* 0x000000ee0d00720c */ /* 0x000fe40004706670 */
[----:B------:R-:W-:Y:S02]  /*10050*/  IADD3 R13, R3, 0x30, RZ ;  /* 0x00000030030d7810 */ /* 0x000fe40007ffe0ff */
[----:B------:R-:W-:Y:S02]  /*10060*/  FMNMX.FTZ R15, R252, R16, !PT ;  /* 0x00000010fc0f7209 */ /* 0x000fe40007810000 */
[----:B------:R-:W-:Y:S02]  /*10070*/  FSEL R172, R19, -INF , !P1 ;  /* 0xff80000013ac7808 */ /* 0x000fe40004800000 */
[----:B------:R-:W-:Y:S02]  /*10080*/  IADD3 R12, R3, 0x31, RZ ;  /* 0x00000031030c7810 */ /* 0x000fe40007ffe0ff */
[----:B------:R-:W-:Y:S02]  /*10090*/  FMNMX.FTZ R14, R175, R14, !PT ;  /* 0x0000000eaf0e7209 */ /* 0x000fe40007810000 */
[----:B------:R-:W-:Y:S02]  /*100a0*/  ISETP.GE.AND P6, PT, R13, R241, PT ;  /* 0x000000f10d00720c */ /* 0x000fe40003fc6270 */
[----:B------:R-:W-:Y:S02]  /*100b0*/  FSEL R250, R24, -INF , !P3 ;  /* 0xff80000018fa7808 */ /* 0x000fe40005800000 */
[----:B------:R-:W-:Y:S02]  /*100c0*/  ISETP.GE.AND P1, PT, R4, R239, PT ;  /* 0x000000ef0400720c */ /* 0x000fe40003f26270 */
[----:B------:R-:W-:Y:S02]  /*100d0*/  FMNMX.FTZ R15, R251, R15, !PT ;  /* 0x0000000ffb0f7209 */ /* 0x000fe40007810000 */
[----:B------:R-:W-:Y:S02]  /*100e0*/  ISETP.GE.AND P3, PT, R12, R241, PT ;  /* 0x000000f10c00720c */ /* 0x000fe40003f66270 */
[----:B------:R-:W-:Y:S02]  /*100f0*/  FMNMX.FTZ R14, R174, R14, !PT ;  /* 0x0000000eae0e7209 */ /* 0x000fe40007810000 */
[----:B------:R-:W-:Y:S02]  /*10100*/  ISETP.GE.OR P6, PT, R13, R240, !P6 ;  /* 0x000000f00d00720c */ /* 0x000fe400077c6670 */
[----:B------:R-:W-:Y:S02]  /*10110*/  FSEL R249, R25, -INF , !P2 ;  /* 0xff80000019f97808 */ /* 0x000fe40005000000 */
[----:B------:R-:W-:Y:S02]  /*10120*/  ISETP.GE.OR P1, PT, R4, R238, !P1 ;  /* 0x000000ee0400720c */ /* 0x000fe40004f26670 */
[----:B------:R-:W-:Y:S02]  /*10130*/  IADD3 R4, R3, 0x38, RZ ;  /* 0x0000003803047810 */ /* 0x000fe40007ffe0ff */
[----:B------:R-:W-:Y:S02]  /*10140*/  FMNMX.FTZ R15, R250, R15, !PT ;  /* 0x0000000ffa0f7209 */ /* 0x000fe40007810000 */
[----:B------:R-:W-:Y:S02]  /*10150*/  FSEL R192, R28, -INF , !P6 ;  /* 0xff8000001cc07808 */ /* 0x000fe40007000000 */
[----:B------:R-:W-:Y:S02]  /*10160*/  ISETP.GE.OR P3, PT, R12, R240, !P3 ;  /* 0x000000f00c00720c */ /* 0x000fe40005f66670 */
[----:B------:R-:W-:Y:S02]  /*10170*/  FMNMX.FTZ R14, R173, R14, !PT ;  /* 0x0000000ead0e7209 */ /* 0x000fe40007810000 */
[----:B------:R-:W-:Y:S02]  /*10180*/  ISETP.GE.AND P2, PT, R4, R241, PT ;  /* 0x000000f10400720c */ /* 0x000fe40003f46270 */
[----:B------:R-:W-:Y:S02]  /*10190*/  FMNMX.FTZ R15, R249, R15, !PT ;  /* 0x0000000ff90f7209 */ /* 0x000fe40007810000 */
[----:B------:R-:W-:Y:S02]  /*101a0*/  FSEL R190, R29, -INF , !P3 ;  /* 0xff8000001dbe7808 */ /* 0x000fe40005800000 */
[----:B------:R-:W-:Y:S02]  /*101b0*/  FSEL R248, R22, -INF , !P5 ;  /* 0xff80000016f87808 */ /* 0x000fe40006800000 */
[----:B------:R-:W-:Y:S02]  /*101c0*/  FMNMX.FTZ R14, R172, R14, !PT ;  /* 0x0000000eac0e7209 */ /* 0x000fe40007810000 */
[----:B------:R-:W-:Y:S02]  /*101d0*/  ISETP.GE.OR P2, PT, R4, R240, !P2 ;  /* 0x000000f00400720c */ /* 0x000fe40005746670 */
[----:B------:R-:W-:Y:S02]  /*101e0*/  FMNMX.FTZ R15, R192, R15, !PT ;  /* 0x0000000fc00f7209 */ /* 0x000fe40007810000 */
[----:B------:R-:W-:Y:S02]  /*101f0*/  FSEL R203, R23, -INF , !P4 ;  /* 0xff80000017cb7808 */ /* 0x000fe40006000000 */
[----:B------:R-:W-:Y:S01]  /*10200*/  FSEL R189, R32, -INF , !P2 ;  /* 0xff80000020bd7808 */ /* 0x000fe20005000000 */
[----:B------:R-:W-:Y:S01]  /*10210*/  LDSM.16.MT88.4 R20, [R222+0x10000] ;  /* 0x01000000de14783b */ /* 0x000fe20000004200 */
[----:B------:R-:W-:Y:S02]  /*10220*/  FMNMX.FTZ R14, R248, R14, !PT ;  /* 0x0000000ef80e7209 */ /* 0x000fe40007810000 */
[----:B------:R-:W-:Y:S02]  /*10230*/  FMNMX.FTZ R15, R190, R15, !PT ;  /* 0x0000000fbe0f7209 */ /* 0x000fe40007810000 */
[----:B------:R-:W-:Y:S02]  /*10240*/  ISETP.GE.AND P2, PT, R13, R239, PT ;  /* 0x000000ef0d00720c */ /* 0x000fe40003f46270 */
[----:B------:R-:W-:Y:S02]  /*10250*/  FMNMX.FTZ R16, R189, R15, !PT ;  /* 0x0000000fbd107209 */ /* 0x000fe40007810000 */
[----:B------:R-:W-:Y:S02]  /*10260*/  FSEL R202, R26, -INF , !P1 ;  /* 0xff8000001aca7808 */ /* 0x000fe40004800000 */
[----:B------:R-:W-:Y:S02]  /*10270*/  FMNMX.FTZ R15, R203, R14, !PT ;  /* 0x0000000ecb0f7209 */ /* 0x000fe40007810000 */
[----:B------:R-:W-:Y:S02]  /*10280*/  IADD3 R3, R3, 0x39, RZ ;  /* 0x0000003903037810 */ /* 0x000fe40007ffe0ff */
[-C--:B------:R-:W-:Y:S02]  /*10290*/  ISETP.GE.OR P1, PT, R13, R238.reuse, !P2 ;  /* 0x000000ee0d00720c */ /* 0x080fe40005726670 */
[----:B------:R-:W-:Y:S02]  /*102a0*/  ISETP.GE.AND P2, PT, R12, R239, PT ;  /* 0x000000ef0c00720c */ /* 0x000fe40003f46270 */
[----:B------:R-:W-:Y:S02]  /*102b0*/  FSEL R201, R27, -INF , !P0 ;  /* 0xff8000001bc97808 */ /* 0x000fe40004000000 */
[----:B------:R-:W-:Y:S02]  /*102c0*/  FMNMX.FTZ R15, R202, R15, !PT ;  /* 0x0000000fca0f7209 */ /* 0x000fe40007810000 */
[----:B------:R-:W-:Y:S02]  /*102d0*/  ISETP.GE.AND P6, PT, R3, R241, PT ;  /* 0x000000f10300720c */ /* 0x000fe40003fc6270 */
[----:B------:R-:W-:Y:S02]  /*102e0*/  ISETP.GE.OR P2, PT, R12, R238, !P2 ;  /* 0x000000ee0c00720c */ /* 0x000fe40005746670 */
[----:B------:R-:W-:Y:S02]  /*102f0*/  FSEL R179, R30, -INF , !P1 ;  /* 0xff8000001eb37808 */ /* 0x000fe40004800000 */
[----:B------:R-:W-:Y:S02]  /*10300*/  FMNMX.FTZ R15, R201, R15, !PT ;  /* 0x0000000fc90f7209 */ /* 0x000fe40007810000 */
[C---:B------:R-:W-:Y:S02]  /*10310*/  ISETP.GE.AND P0, PT, R4.reuse, R239, PT ;  /* 0x000000ef0400720c */ /* 0x040fe40003f06270 */
[----:B------:R-:W-:Y:S02]  /*10320*/  ISETP.GE.OR P6, PT, R3, R240, !P6 ;  /* 0x000000f00300720c */ /* 0x000fe400077c6670 */
[----:B------:R-:W-:Y:S02]  /*10330*/  FSEL R178, R31, -INF , !P2 ;  /* 0xff8000001fb27808 */ /* 0x000fe40005000000 */
[----:B------:R-:W-:Y:S01]  /*10340*/  FMNMX.FTZ R15, R179, R15, !PT ;  /* 0x0000000fb30f7209 */ /* 0x000fe20007810000 */
[----:B------:R-:W-:Y:S01]  /*10350*/  LDSM.16.MT88.4 R28, [R221+0x10000] ;  /* 0x01000000dd1c783b */ /* 0x000fe20000004200 */
[-C--:B------:R-:W-:Y:S02]  /*10360*/  ISETP.GE.OR P1, PT, R4, R238.reuse, !P0 ;  /* 0x000000ee0400720c */ /* 0x080fe40004726670 */
[----:B------:R-:W-:Y:S02]  /*10370*/  ISETP.GE.AND P0, PT, R3, R239, PT ;  /* 0x000000ef0300720c */ /* 0x000fe40003f06270 */
[----:B------:R-:W-:Y:S02]  /*10380*/  FSEL R188, R33, -INF , !P6 ;  /* 0xff80000021bc7808 */ /* 0x000fe40007000000 */
[----:B------:R-:W-:Y:S02]  /*10390*/  ISETP.GE.OR P0, PT, R3, R238, !P0 ;  /* 0x000000ee0300720c */ /* 0x000fe40004706670 */
[----:B------:R-:W-:Y:S02]  /*103a0*/  FMNMX.FTZ R3, R178, R15, !PT ;  /* 0x0000000fb2037209 */ /* 0x000fe40007810000 */
[----:B------:R-:W-:Y:S02]  /*103b0*/  FSEL R177, R34, -INF , !P1 ;  /* 0xff80000022b17808 */ /* 0x000fe40004800000 */
[----:B------:R-:W-:Y:S02]  /*103c0*/  FMNMX.FTZ R14, R188, R16, !PT ;  /* 0x00000010bc0e7209 */ /* 0x000fe40007810000 */
[----:B------:R-:W-:Y:S02]  /*103d0*/  FSEL R165, R35, -INF , !P0 ;  /* 0xff80000023a57808 */ /* 0x000fe40004000000 */
[----:B------:R-:W-:Y:S01]  /*103e0*/  FMNMX.FTZ R3, R177, R3, !PT ;  /* 0x00000003b1037209 */ /* 0x000fe20007810000 */
[----:B------:R-:W-:Y:S03]  /*103f0*/  SHFL.BFLY PT, R13, R14, 0x2, 0x1f ;  /* 0x0c401f000e0d7f89 */ /* 0x000fe600000e0000 */
[----:B------:R-:W-:Y:S05]  /*10400*/  FMNMX.FTZ R3, R165, R3, !PT ;  /* 0x00000003a5037209 */ /* 0x000fea0007810000 */
[----:B------:R-:W1:Y:S02]  /*10410*/  SHFL.BFLY PT, R4, R3, 0x2, 0x1f ;  /* 0x0c401f0003047f89 */ /* 0x000e6400000e0000 */
[----:B-1----:R-:W-:Y:S02]  /*10420*/  FMNMX.FTZ R4, R3, R4, !PT ;  /* 0x0000000403047209 */ /* 0x002fe40007810000 */
[----:B------:R-:W-:Y:S04]  /*10430*/  FMNMX.FTZ R13, R14, R13, !PT ;  /* 0x0000000d0e0d7209 */ /* 0x000fe80007810000 */
[----:B------:R-:W1:Y:S08]  /*10440*/  SHFL.BFLY PT, R3, R4, 0x1, 0x1f ;  /* 0x0c201f0004037f89 */ /* 0x000e7000000e0000 */
[----:B------:R-:W2:Y:S01]  /*10450*/  SHFL.BFLY PT, R164, R13, 0x1, 0x1f ;  /* 0x0c201f000da47f89 */ /* 0x000ea200000e0000 */
[----:B-1----:R-:W-:Y:S04]  /*10460*/  FMNMX.FTZ R3, R4, R3, !PT ;  /* 0x0000000304037209 */ /* 0x002fe80007810000 */
[C---:B------:R-:W-:Y:S01]  /*10470*/  FSETP.NEU.FTZ.AND P0, PT, R3.reuse, -INF , PT ;  /* 0xff8000000300780b */ /* 0x040fe20003f1d000 */
[----:B------:R-:W-:Y:S01]  /*10480*/  FMUL.FTZ R176, R3, c[0x0][0x23c] ;  /* 0x00008f0003b07a20 */ /* 0x000fe20000410000 */
[----:B--2---:R-:W-:Y:S04]  /*10490*/  FMNMX.FTZ R164, R13, R164, !PT ;  /* 0x000000a40da47209 */ /* 0x004fe80007810000 */
[----:B------:R-:W-:Y:S01]  /*104a0*/  FSEL R176, R176, RZ, P0 ;  /* 0x000000ffb0b07208 */ /* 0x000fe20000000000 */
[----:B------:R-:W1:Y:S01]  /*104b0*/  LDSM.16.MT88.4 R12, [R224+0x10000] ;  /* 0x01000000e00c783b */ /* 0x000e620000004200 */
[C---:B------:R-:W-:Y:S01]  /*104c0*/  FSETP.NEU.FTZ.AND P1, PT, R164.reuse, -INF , PT ;  /* 0xff800000a400780b */ /* 0x040fe20003f3d000 */
[----:B------:R-:W-:Y:S02]  /*104d0*/  FMUL.FTZ R191, R164, c[0x0][0x23c] ;  /* 0x00008f00a4bf7a20 */ /* 0x000fe40000410000 */
[--C-:B------:R-:W-:Y:S01]  /*104e0*/  FFMA.FTZ R187, R6, c[0x0][0x23c], -R176.reuse ;  /* 0x00008f0006bb7a23 */ /* 0x100fe200000108b0 */
[----:B------:R-:W-:Y:S01]  /*104f0*/  FSEL R4, R164, RZ, P1 ;  /* 0x000000ffa4047208 */ /* 0x000fe20000800000 */
[--C-:B------:R-:W-:Y:S01]  /*10500*/  FFMA.FTZ R183, R7, c[0x0][0x23c], -R176.reuse ;  /* 0x00008f0007b77a23 */ /* 0x100fe200000108b0 */
[----:B------:R-:W-:Y:S01]  /*10510*/  FSEL R191, R191, RZ, P1 ;  /* 0x000000ffbfbf7208 */ /* 0x000fe20000800000 */
[----:B------:R-:W-:Y:S02]  /*10520*/  FFMA.FTZ R182, R10, c[0x0][0x23c], -R176 ;  /* 0x00008f000ab67a23 */ /* 0x000fe400000108b0 */
[----:B------:R-:W-:Y:S01]  /*10530*/  FADD.FTZ R2, -R4, R2 ;  /* 0x0000000204027221 */ /* 0x000fe20000010100 */
[----:B------:R-:W-:Y:S01]  /*10540*/  FSEL R4, R3, RZ, P0 ;  /* 0x000000ff03047208 */ /* 0x000fe20000000000 */
[--C-:B------:R-:W-:Y:S01]  /*10550*/  FFMA.FTZ R186, R168, c[0x0][0x23c], -R191.reuse ;  /* 0x00008f00a8ba7a23 */ /* 0x100fe200000108bf */
[----:B------:R-:W-:Y:S01]  /*10560*/  MUFU.EX2 R187, R187 ;  /* 0x000000bb00bb7308 */ /* 0x000fe20000000800 */
[--C-:B------:R-:W-:Y:S01]  /*10570*/  FFMA.FTZ R180, R5, c[0x0][0x23c], -R191.reuse ;  /* 0x00008f0005b47a23 */ /* 0x100fe200000108bf */
[----:B------:R-:W-:Y:S01]  /*10580*/  PLOP3.LUT P0, PT, PT, PT, UP2, 0x80, 0x0 ;  /* 0x000000000000781c */ /* 0x000fe20003f0f028 */
[----:B------:R-:W-:Y:S02]  /*10590*/  FADD.FTZ R0, -R4, R0 ;  /* 0x0000000004007221 */ /* 0x000fe40000010100 */
[--C-:B------:R-:W-:Y:S02]  /*105a0*/  FFMA.FTZ R185, R8, c[0x0][0x23c], -R191.reuse ;  /* 0x00008f0008b97a23 */ /* 0x100fe400000108bf */
[--C-:B------:R-:W-:Y:S02]  /*105b0*/  FFMA.FTZ R184, R9, c[0x0][0x23c], -R191.reuse ;  /* 0x00008f0009b87a23 */ /* 0x100fe400000108bf */
[--C-:B------:R-:W-:Y:S01]  /*105c0*/  FFMA.FTZ R181, R11, c[0x0][0x23c], -R176.reuse ;  /* 0x00008f000bb57a23 */ /* 0x100fe200000108b0 */
[----:B------:R-:W-:Y:S01]  /*105d0*/  MUFU.EX2 R186, R186 ;  /* 0x000000ba00ba7308 */ /* 0x000fe20000000800 */
[----:B------:R-:W-:Y:S02]  /*105e0*/  FMUL.FTZ R2, R2, c[0x0][0x23c] ;  /* 0x00008f0002027a20 */ /* 0x000fe40000410000 */
[----:B------:R-:W-:Y:S02]  /*105f0*/  FMUL.FTZ R0, R0, c[0x0][0x23c] ;  /* 0x00008f0000007a20 */ /* 0x000fe40000410000 */
[--C-:B------:R-:W-:Y:S02]  /*10600*/  FFMA.FTZ R197, R175, c[0x0][0x23c], -R176.reuse ;  /* 0x00008f00afc57a23 */ /* 0x100fe400000108b0 */
[--C-:B------:R-:W-:Y:S02]  /*10610*/  FFMA.FTZ R198, R174, c[0x0][0x23c], -R176.reuse ;  /* 0x00008f00aec67a23 */ /* 0x100fe400000108b0 */
[--C-:B------:R-:W-:Y:S01]  /*10620*/  FFMA.FTZ R200, R173, c[0x0][0x23c], -R176.reuse ;  /* 0x00008f00adc87a23 */ /* 0x100fe200000108b0 */
[----:B------:R-:W2:Y:S01]  /*10630*/  MUFU.EX2 R180, R180 ;  /* 0x000000b400b47308 */ /* 0x000ea20000000800 */
[--C-:B------:R-:W-:Y:S02]  /*10640*/  FFMA.FTZ R199, R172, c[0x0][0x23c], -R176.reuse ;  /* 0x00008f00acc77a23 */ /* 0x100fe400000108b0 */
[----:B------:R-:W-:Y:S01]  /*10650*/  LDSM.16.MT88.4 R172, [R222+0x14800] ;  /* 0x01480000deac783b */ /* 0x000fe20000004200 */
[--C-:B------:R-:W-:Y:S02]  /*10660*/  FFMA.FTZ R178, R178, c[0x0][0x23c], -R176.reuse ;  /* 0x00008f00b2b27a23 */ /* 0x100fe400000108b0 */
[--C-:B------:R-:W-:Y:S02]  /*10670*/  FFMA.FTZ R177, R177, c[0x0][0x23c], -R176.reuse ;  /* 0x00008f00b1b17a23 */ /* 0x100fe400000108b0 */
[--C-:B------:R-:W-:Y:S02]  /*10680*/  FFMA.FTZ R248, R248, c[0x0][0x23c], -R176.reuse ;  /* 0x00008f00f8f87a23 */ /* 0x100fe400000108b0 */
        /* <DEDUP_REMOVED lines=9> */
[----:B--2---:R-:W-:Y:S01]  /*10720*/  F2FP.BF16.PACK_AB R168, R180, R186 ;  /* 0x000000bab4a8723e */ /* 0x004fe200000010ff */
[--C-:B------:R-:W-:Y:S02]  /*10730*/  FFMA.FTZ R252, R252, c[0x0][0x23c], -R191.reuse ;  /* 0x00008f00fcfc7a23 */ /* 0x100fe400000108bf */
[--C-:B------:R-:W-:Y:S02]  /*10740*/  FFMA.FTZ R251, R251, c[0x0][0x23c], -R191.reuse ;  /* 0x00008f00fbfb7a23 */ /* 0x100fe400000108bf */
[--C-:B------:R-:W-:Y:S01]  /*10750*/  FFMA.FTZ R250, R250, c[0x0][0x23c], -R191.reuse ;  /* 0x00008f00fafa7a23 */ /* 0x100fe200000108bf */
[----:B------:R-:W2:Y:S01]  /*10760*/  MUFU.EX2 R183, R183 ;  /* 0x000000b700b77308 */ /* 0x000ea20000000800 */
[--C-:B------:R-:W-:Y:S02]  /*10770*/  FFMA.FTZ R249, R249, c[0x0][0x23c], -R191.reuse ;  /* 0x00008f00f9f97a23 */ /* 0x100fe400000108bf */
[--C-:B------:R-:W-:Y:S02]  /*10780*/  FFMA.FTZ R192, R192, c[0x0][0x23c], -R191.reuse ;  /* 0x00008f00c0c07a23 */ /* 0x100fe400000108bf */
[--C-:B------:R-:W-:Y:S02]  /*10790*/  FFMA.FTZ R190, R190, c[0x0][0x23c], -R191.reuse ;  /* 0x00008f00bebe7a23 */ /* 0x100fe400000108bf */
[--C-:B------:R-:W-:Y:S02]  /*107a0*/  FFMA.FTZ R189, R189, c[0x0][0x23c], -R191.reuse ;  /* 0x00008f00bdbd7a23 */ /* 0x100fe400000108bf */
[----:B------:R-:W-:Y:S01]  /*107b0*/  FFMA.FTZ R191, R188, c[0x0][0x23c], -R191 ;  /* 0x00008f00bcbf7a23 */ /* 0x000fe200000108bf */
[----:B------:R-:W-:Y:S01]  /*107c0*/  MUFU.EX2 R182, R182 ;  /* 0x000000b600b67308 */ /* 0x000fe20000000800 */
[--C-:B------:R-:W-:Y:S02]  /*107d0*/  FFMA.FTZ R188, R179, c[0x0][0x23c], -R176.reuse ;  /* 0x00008f00b3bc7a23 */ /* 0x100fe400000108b0 */
[----:B------:R-:W-:Y:S01]  /*107e0*/  FFMA.FTZ R176, R165, c[0x0][0x23c], -R176 ;  /* 0x00008f00a5b07a23 */ /* 0x000fe200000108b0 */
[----:B---3--:R-:W-:Y:S06]  /*107f0*/  F2FP.BF16.PACK_AB R170, R184, R185 ;  /* 0x000000b9b8aa723e */ /* 0x008fec00000010ff */
[----:B------:R-:W3:Y:S01]  /*10800*/  MUFU.EX2 R181, R181 ;  /* 0x000000b500b57308 */ /* 0x000ee20000000800 */
[----:B--2---:R-:W-:Y:S09]  /*10810*/  F2FP.BF16.PACK_AB R169, R183, R187 ;  /* 0x000000bbb7a9723e */ /* 0x004ff200000010ff */
[----:B------:R-:W2:Y:S10]  /*10820*/  MUFU.EX2 R2, R2 ;  /* 0x0000000200027308 */ /* 0x000eb40000000800 */
[----:B------:R-:W4:Y:S01]  /*10830*/  MUFU.EX2 R0, R0 ;  /* 0x0000000000007308 */ /* 0x000f220000000800 */
[----:B---3--:R-:W-:Y:S09]  /*10840*/  F2FP.BF16.PACK_AB R171, R181, R182 ;  /* 0x000000b6b5ab723e */ /* 0x008ff200000010ff */
[----:B------:R-:W-:Y:S01]  /*10850*/  MUFU.EX2 R165, R176 ;  /* 0x000000b000a57308 */ /* 0x000fe20000000800 */
[C---:B--2---:R-:W-:Y:S02]  /*10860*/  FMUL.FTZ R4, R2.reuse, R160 ;  /* 0x000000a002047220 */ /* 0x044fe40000410000 */
[C---:B------:R-:W-:Y:S02]  /*10870*/  FMUL.FTZ R5, R2.reuse, R161 ;  /* 0x000000a102057220 */ /* 0x040fe40000410000 */
[C---:B------:R-:W-:Y:S02]  /*10880*/  FMUL.FTZ R8, R2.reuse, R156 ;  /* 0x0000009c02087220 */ /* 0x040fe40000410000 */
[C---:B------:R-:W-:Y:S03]  /*10890*/  FMUL.FTZ R9, R2.reuse, R157 ;  /* 0x0000009d02097220 */ /* 0x040fe60000410000 */
[----:B------:R-:W-:Y:S01]  /*108a0*/  MUFU.EX2 R193, R193 ;  /* 0x000000c100c17308 */ /* 0x000fe20000000800 */
[----:B------:R-:W-:Y:S02]  /*108b0*/  FMUL.FTZ R16, R2, R148 ;  /* 0x0000009402107220 */ /* 0x000fe40000410000 */
[C---:B----4-:R-:W-:Y:S02]  /*108c0*/  FMUL.FTZ R6, R0.reuse, R162 ;  /* 0x000000a200067220 */ /* 0x050fe40000410000 */
[C---:B------:R-:W-:Y:S02]  /*108d0*/  FMUL.FTZ R7, R0.reuse, R163 ;  /* 0x000000a300077220 */ /* 0x040fe40000410000 */
[----:B------:R-:W-:Y:S01]  /*108e0*/  LDSM.16.MT88.4 R160, [R221+0x12800] ;  /* 0x01280000dda0783b */ /* 0x000fe20000004200 */
[C---:B------:R-:W-:Y:S02]  /*108f0*/  FMUL.FTZ R10, R0.reuse, R158 ;  /* 0x0000009e000a7220 */ /* 0x040fe40000410000 */
[----:B------:R-:W-:Y:S01]  /*10900*/  FMUL.FTZ R11, R0, R159 ;  /* 0x0000009f000b7220 */ /* 0x000fe20000410000 */
[----:B------:R-:W2:Y:S01]  /*10910*/  MUFU.EX2 R194, R194 ;  /* 0x000000c200c27308 */ /* 0x000ea20000000800 */
[C---:B-1----:R-:W-:Y:S03]  /*10920*/  HMMA.16816.F32.BF16 R4, R168.reuse, R12, R4 ;  /* 0x0000000ca804723c */ /* 0x042fe60000041804 */
[----:B------:R-:W-:Y:S02]  /*10930*/  LDSM.16.MT88.4 R156, [R222+0x12800] ;  /* 0x01280000de9c783b */ /* 0x000fe40000004200 */
        /* <DEDUP_REMOVED lines=9> */
[----:B------:R-:W1:Y:S01]  /*109d0*/  LDSM.16.MT88.4 R152, [R220+0x10000] ;  /* 0x01000000dc98783b */ /* 0x000e620000004200 */
[----:B------:R-:W-:Y:S02]  /*109e0*/  FMUL.FTZ R19, R0, R151 ;  /* 0x0000009700137220 */ /* 0x000fe40000410000 */
[C---:B------:R-:W-:Y:S02]  /*109f0*/  FMUL.FTZ R24, R2.reuse, R140 ;  /* 0x0000008c02187220 */ /* 0x040fe40000410000 */
[C---:B------:R-:W-:Y:S02]  /*10a00*/  HMMA.16816.F32.BF16 R12, R168.reuse, R20, R12 ;  /* 0x00000014a80c723c */ /* 0x040fe4000004180c */
[----:B------:R-:W-:Y:S01]  /*10a10*/  MUFU.EX2 R197, R197 ;  /* 0x000000c500c57308 */ /* 0x000fe20000000800 */
[----:B------:R-:W-:Y:S01]  /*10a20*/  LDSM.16.MT88.4 R148, [R220+0x10800] ;  /* 0x01080000dc94783b */ /* 0x000fe20000004200 */
[----:B------:R-:W-:Y:S02]  /*10a30*/  FMUL.FTZ R25, R2, R141 ;  /* 0x0000008d02197220 */ /* 0x000fe40000410000 */
[----:B------:R-:W-:Y:S02]  /*10a40*/  FMUL.FTZ R26, R0, R142 ;  /* 0x0000008e001a7220 */ /* 0x000fe40000410000 */
[C---:B------:R-:W-:Y:S04]  /*10a50*/  HMMA.16816.F32.BF16 R16, R168.reuse, R22, R16 ;  /* 0x00000016a810723c */ /* 0x040fe80000041810 */
[C---:B------:R-:W-:Y:S01]  /*10a60*/  FMUL.FTZ R20, R2.reuse, R144 ;  /* 0x0000009002147220 */ /* 0x040fe20000410000 */
[----:B------:R-:W3:Y:S01]  /*10a70*/  MUFU.EX2 R198, R198 ;  /* 0x000000c600c67308 */ /* 0x000ee20000000800 */
[----:B------:R-:W-:Y:S02]  /*10a80*/  FMUL.FTZ R21, R2, R145 ;  /* 0x0000009102157220 */ /* 0x000fe40000410000 */
[C---:B------:R-:W-:Y:S04]  /*10a90*/  FMUL.FTZ R22, R0.reuse, R146 ;  /* 0x0000009200167220 */ /* 0x040fe80000410000 */
[C---:B------:R-:W-:Y:S02]  /*10aa0*/  FMUL.FTZ R23, R0.reuse, R147 ;  /* 0x0000009300177220 */ /* 0x040fe40000410000 */
[----:B------:R-:W4:Y:S01]  /*10ab0*/  LDSM.16.MT88.4 R144, [R224+0x12000] ;  /* 0x01200000e090783b */ /* 0x000f220000004200 */
[----:B------:R-:W-:Y:S01]  /*10ac0*/  FMUL.FTZ R27, R0, R143 ;  /* 0x0000008f001b7220 */ /* 0x000fe20000410000 */
[----:B------:R-:W-:Y:S01]  /*10ad0*/  MUFU.EX2 R200, R200 ;  /* 0x000000c800c87308 */ /* 0x000fe20000000800 */
[C---:B------:R-:W-:Y:S02]  /*10ae0*/  FMUL.FTZ R32, R2.reuse, R132 ;  /* 0x0000008402207220 */ /* 0x040fe40000410000 */
[C---:B------:R-:W-:Y:S03]  /*10af0*/  HMMA.16816.F32.BF16 R20, R168.reuse, R28, R20 ;  /* 0x0000001ca814723c */ /* 0x040fe60000041814 */
[----:B------:R-:W-:Y:S01]  /*10b00*/  LDSM.16.MT88.4 R140, [R220+0x12000] ;  /* 0x01200000dc8c783b */ /* 0x000fe20000004200 */
[----:B------:R-:W-:Y:S02]  /*10b10*/  FMUL.FTZ R33, R2, R133 ;  /* 0x0000008502217220 */ /* 0x000fe40000410000 */
[----:B------:R-:W-:Y:S01]  /*10b20*/  FMUL.FTZ R34, R0, R134 ;  /* 0x0000008600227220 */ /* 0x000fe20000410000 */
[----:B------:R-:W5:Y:S01]  /*10b30*/  MUFU.EX2 R199, R199 ;  /* 0x000000c700c77308 */ /* 0x000f620000000800 */
[C---:B------:R-:W-:Y:S04]  /*10b40*/  HMMA.16816.F32.BF16 R24, R168.reuse, R30, R24 ;  /* 0x0000001ea818723c */ /* 0x040fe80000041818 */
[C---:B------:R-:W-:Y:S02]  /*10b50*/  FMUL.FTZ R28, R2.reuse, R136 ;  /* 0x00000088021c7220 */ /* 0x040fe40000410000 */
[----:B------:R-:W-:Y:S02]  /*10b60*/  FMUL.FTZ R29, R2, R137 ;  /* 0x00000089021d7220 */ /* 0x000fe40000410000 */
[C---:B------:R-:W-:Y:S01]  /*10b70*/  FMUL.FTZ R30, R0.reuse, R138 ;  /* 0x0000008a001e7220 */ /* 0x040fe20000410000 */
[----:B------:R-:W-:Y:S03]  /*10b80*/  MUFU.EX2 R252, R252 ;  /* 0x000000fc00fc7308 */ /* 0x000fe60000000800 */
[C---:B------:R-:W-:Y:S02]  /*10b90*/  FMUL.FTZ R31, R0.reuse, R139 ;  /* 0x0000008b001f7220 */ /* 0x040fe40000410000 */
[----:B------:R-:W2:Y:S01]  /*10ba0*/  LDSM.16.MT88.4 R136, [R222+0x12000] ;  /* 0x01200000de88783b */ /* 0x000ea20000004200 */
[----:B------:R-:W-:Y:S02]  /*10bb0*/  FMUL.FTZ R35, R0, R135 ;  /* 0x0000008700237220 */ /* 0x000fe40000410000 */
[C---:B------:R-:W-:Y:S02]  /*10bc0*/  FMUL.FTZ R36, R2.reuse, R36 ;  /* 0x0000002402247220 */ /* 0x040fe40000410000 */
[C---:B-1----:R-:W-:Y:S01]  /*10bd0*/  HMMA.16816.F32.BF16 R28, R168.reuse, R152, R28 ;  /* 0x00000098a81c723c */ /* 0x042fe2000004181c */
[----:B------:R-:W-:Y:S02]  /*10be0*/  MUFU.EX2 R251, R251 ;  /* 0x000000fb00fb7308 */ /* 0x000fe40000000800 */
[----:B------:R-:W1:Y:S01]  /*10bf0*/  LDSM.16.MT88.4 R132, [R221+0x12000] ;  /* 0x01200000dd84783b */ /* 0x000e620000004200 */
[----:B------:R-:W-:Y:S02]  /*10c00*/  FMUL.FTZ R37, R2, R37 ;  /* 0x0000002502257220 */ /* 0x000fe40000410000 */
[C---:B------:R-:W-:Y:S02]  /*10c10*/  FMUL.FTZ R38, R0.reuse, R38 ;  /* 0x0000002600267220 */ /* 0x040fe40000410000 */
[C---:B------:R-:W-:Y:S03]  /*10c20*/  HMMA.16816.F32.BF16 R32, R168.reuse, R154, R32 ;  /* 0x0000009aa820723c */ /* 0x040fe60000041820 */
[----:B------:R-:W-:Y:S01]  /*10c30*/  LDSM.16.MT88.4 R152, [R224+0x12800] ;  /* 0x01280000e098783b */ /* 0x000fe20000004200 */
[----:B------:R-:W-:Y:S01]  /*10c40*/  FMUL.FTZ R39, R0, R39 ;  /* 0x0000002700277220 */ /* 0x000fe20000410000 */
[----:B------:R-:W-:Y:S01]  /*10c50*/  MUFU.EX2 R250, R250 ;  /* 0x000000fa00fa7308 */ /* 0x000fe20000000800 */
[C---:B------:R-:W-:Y:S02]  /*10c60*/  FMUL.FTZ R40, R2.reuse, R40 ;  /* 0x0000002802287220 */ /* 0x040fe40000410000 */
[----:B------:R-:W-:Y:S03]  /*10c70*/  FMUL.FTZ R41, R2, R41 ;  /* 0x0000002902297220 */ /* 0x000fe60000410000 */
[C---:B----4-:R-:W-:Y:S03]  /*10c80*/  HMMA.16816.F32.BF16 R36, R168.reuse, R144, R36 ;  /* 0x00000090a824723c */ /* 0x050fe60000041824 */
[C---:B------:R-:W-:Y:S01]  /*10c90*/  FMUL.FTZ R42, R0.reuse, R42 ;  /* 0x0000002a002a7220 */ /* 0x040fe20000410000 */
[----:B------:R-:W-:Y:S01]  /*10ca0*/  MUFU.EX2 R249, R249 ;  /* 0x000000f900f97308 */ /* 0x000fe20000000800 */
[----:B------:R-:W-:Y:S02]  /*10cb0*/  FMUL.FTZ R43, R0, R43 ;  /* 0x0000002b002b7220 */ /* 0x000fe40000410000 */
[C---:B------:R-:W-:Y:S02]  /*10cc0*/  FMUL.FTZ R44, R2.reuse, R44 ;  /* 0x0000002c022c7220 */ /* 0x040fe40000410000 */
[----:B------:R-:W-:Y:S03]  /*10cd0*/  FMUL.FTZ R45, R2, R45 ;  /* 0x0000002d022d7220 */ /* 0x000fe60000410000 */
[C---:B------:R-:W-:Y:S01]  /*10ce0*/  HMMA.16816.F32.BF16 R40, R168.reuse, R146, R40 ;  /* 0x00000092a828723c */ /* 0x040fe20000041828 */
[----:B------:R-:W-:Y:S01]  /*10cf0*/  LDSM.16.MT88.4 R144, [R221+0x10800] ;  /* 0x01080000dd90783b */ /* 0x000fe20000004200 */
[----:B------:R-:W-:Y:S01]  /*10d00*/  MUFU.EX2 R248, R248 ;  /* 0x000000f800f87308 */ /* 0x000fe20000000800 */
[C---:B------:R-:W-:Y:S02]  /*10d10*/  FMUL.FTZ R46, R0.reuse, R46 ;  /* 0x0000002e002e7220 */ /* 0x040fe40000410000 */
[----:B------:R-:W-:Y:S02]  /*10d20*/  FMUL.FTZ R47, R0, R47 ;  /* 0x0000002f002f7220 */ /* 0x000fe40000410000 */
[C---:B------:R-:W-:Y:S02]  /*10d30*/  FMUL.FTZ R48, R2.reuse, R48 ;  /* 0x0000003002307220 */ /* 0x040fe40000410000 */
[----:B------:R-:W-:Y:S03]  /*10d40*/  FMUL.FTZ R49, R2, R49 ;  /* 0x0000003102317220 */ /* 0x000fe60000410000 */
[C---:B--2---:R-:W-:Y:S01]  /*10d50*/  HMMA.16816.F32.BF16 R44, R168.reuse, R136, R44 ;  /* 0x00000088a82c723c */ /* 0x044fe2000004182c */
[----:B------:R-:W-:Y:S02]  /*10d60*/  MUFU.EX2 R203, R203 ;  /* 0x000000cb00cb7308 */ /* 0x000fe40000000800 */
[C---:B------:R-:W-:Y:S02]  /*10d70*/  FMUL.FTZ R50, R0.reuse, R50 ;  /* 0x0000003200327220 */ /* 0x040fe40000410000 */
[----:B------:R-:W-:Y:S02]  /*10d80*/  FMUL.FTZ R51, R0, R51 ;  /* 0x0000003300337220 */ /* 0x000fe40000410000 */
[C---:B------:R-:W-:Y:S02]  /*10d90*/  FMUL.FTZ R52, R2.reuse, R52 ;  /* 0x0000003402347220 */ /* 0x040fe40000410000 */
[----:B------:R-:W-:Y:S02]  /*10da0*/  FMUL.FTZ R53, R2, R53 ;  /* 0x0000003502357220 */ /* 0x000fe40000410000 */
[----:B------:R-:W-:Y:S01]  /*10db0*/  MUFU.EX2 R202, R202 ;  /* 0x000000ca00ca7308 */ /* 0x000fe20000000800 */
[C---:B------:R-:W-:Y:S01]  /*10dc0*/  HMMA.16816.F32.BF16 R48, R168.reuse, R138, R48 ;  /* 0x0000008aa830723c */ /* 0x040fe20000041830 */
[----:B------:R-:W2:Y:S02]  /*10dd0*/  LDSM.16.MT88.4 R136, [R224+0x14000] ;  /* 0x01400000e088783b */ /* 0x000ea40000004200 */
[C---:B------:R-:W-:Y:S02]  /*10de0*/  FMUL.FTZ R54, R0.reuse, R54 ;  /* 0x0000003600367220 */ /* 0x040fe40000410000 */
[----:B------:R-:W-:Y:S02]  /*10df0*/  FMUL.FTZ R55, R0, R55 ;  /* 0x0000003700377220 */ /* 0x000fe40000410000 */
[C---:B------:R-:W-:Y:S02]  /*10e00*/  FMUL.FTZ R56, R2.reuse, R56 ;  /* 0x0000003802387220 */ /* 0x040fe40000410000 */
[----:B------:R-:W-:Y:S01]  /*10e10*/  FMUL.FTZ R57, R2, R57 ;  /* 0x0000003902397220 */ /* 0x000fe20000410000 */
[----:B------:R-:W-:Y:S02]  /*10e20*/  MUFU.EX2 R201, R201 ;  /* 0x000000c900c97308 */ /* 0x000fe40000000800 */
[C---:B-1----:R-:W-:Y:S03]  /*10e30*/  HMMA.16816.F32.BF16 R52, R168.reuse, R132, R52 ;  /* 0x00000084a834723c */ /* 0x042fe60000041834 */
[C---:B------:R-:W-:Y:S02]  /*10e40*/  FMUL.FTZ R58, R0.reuse, R58 ;  /* 0x0000003a003a7220 */ /* 0x040fe40000410000 */
[----:B------:R-:W-:Y:S02]  /*10e50*/  FMUL.FTZ R59, R0, R59 ;  /* 0x0000003b003b7220 */ /* 0x000fe40000410000 */
[C---:B------:R-:W-:Y:S01]  /*10e60*/  FMUL.FTZ R60, R2.reuse, R60 ;  /* 0x0000003c023c7220 */ /* 0x040fe20000410000 */
[----:B------:R-:W-:Y:S01]  /*10e70*/  MUFU.EX2 R192, R192 ;  /* 0x000000c000c07308 */ /* 0x000fe20000000800 */
[----:B------:R-:W-:Y:S03]  /*10e80*/  FMUL.FTZ R61, R2, R61 ;  /* 0x0000003d023d7220 */ /* 0x000fe60000410000 */
[C---:B------:R-:W-:Y:S01]  /*10e90*/  HMMA.16816.F32.BF16 R56, R168.reuse, R134, R56 ;  /* 0x00000086a838723c */ /* 0x040fe20000041838 */
[----:B------:R-:W1:Y:S02]  /*10ea0*/  LDSM.16.MT88.4 R132, [R222+0x14000] ;  /* 0x01400000de84783b */ /* 0x000e640000004200 */
[C---:B------:R-:W-:Y:S02]  /*10eb0*/  FMUL.FTZ R62, R0.reuse, R62 ;  /* 0x0000003e003e7220 */ /* 0x040fe40000410000 */
[----:B------:R-:W-:Y:S01]  /*10ec0*/  FMUL.FTZ R63, R0, R63 ;  /* 0x0000003f003f7220 */ /* 0x000fe20000410000 */
[----:B------:R-:W-:Y:S01]  /*10ed0*/  MUFU.EX2 R190, R190 ;  /* 0x000000be00be7308 */ /* 0x000fe20000000800 */
[C---:B------:R-:W-:Y:S02]  /*10ee0*/  FMUL.FTZ R64, R2.reuse, R64 ;  /* 0x0000004002407220 */ /* 0x040fe40000410000 */
[----:B------:R-:W-:Y:S03]  /*10ef0*/  FMUL.FTZ R65, R2, R65 ;  /* 0x0000004102417220 */ /* 0x000fe60000410000 */
[C---:B------:R-:W-:Y:S03]  /*10f00*/  HMMA.16816.F32.BF16 R60, R168.reuse, R140, R60 ;  /* 0x0000008ca83c723c */ /* 0x040fe6000004183c */
[C---:B------:R-:W-:Y:S01]  /*10f10*/  FMUL.FTZ R66, R0.reuse, R66 ;  /* 0x0000004200427220 */ /* 0x040fe20000410000 */
[----:B------:R-:W-:Y:S01]  /*10f20*/  MUFU.EX2 R189, R189 ;  /* 0x000000bd00bd7308 */ /* 0x000fe20000000800 */
[----:B------:R-:W-:Y:S02]  /*10f30*/  FMUL.FTZ R67, R0, R67 ;  /* 0x0000004300437220 */ /* 0x000fe40000410000 */
[C---:B------:R-:W-:Y:S02]  /*10f40*/  FMUL.FTZ R68, R2.reuse, R68 ;  /* 0x0000004402447220 */ /* 0x040fe40000410000 */
[----:B------:R-:W-:Y:S03]  /*10f50*/  FMUL.FTZ R69, R2, R69 ;  /* 0x0000004502457220 */ /* 0x000fe60000410000 */
[C---:B------:R-:W-:Y:S01]  /*10f60*/  HMMA.16816.F32.BF16 R64, R168.reuse, R142, R64 ;  /* 0x0000008ea840723c */ /* 0x040fe20000041840 */
[----:B------:R-:W4:Y:S01]  /*10f70*/  LDSM.16.MT88.4 R140, [R221+0x14000] ;  /* 0x01400000dd8c783b */ /* 0x000f220000004200 */
[----:B------:R-:W1:Y:S01]  /*10f80*/  MUFU.EX2 R191, R191 ;  /* 0x000000bf00bf7308 */ /* 0x000e620000000800 */
        /* <DEDUP_REMOVED lines=16> */
[C---:B-1----:R-:W-:Y:S03]  /*11090*/  HMMA.16816.F32.BF16 R76, R168.reuse, R132, R76 ;  /* 0x00000084a84c723c */ /* 0x042fe6000004184c */
[C---:B------:R-:W-:Y:S02]  /*110a0*/  FMUL.FTZ R82, R0.reuse, R82 ;  /* 0x0000005200527220 */ /* 0x040fe40000410000 */
[----:B------:R-:W-:Y:S02]  /*110b0*/  FMUL.FTZ R83, R0, R83 ;  /* 0x0000005300537220 */ /* 0x000fe40000410000 */
[C---:B------:R-:W-:Y:S02]  /*110c0*/  FMUL.FTZ R84, R2.reuse, R84 ;  /* 0x0000005402547220 */ /* 0x040fe40000410000 */
[----:B------:R-:W-:Y:S03]  /*110d0*/  FMUL.FTZ R85, R2, R85 ;  /* 0x0000005502557220 */ /* 0x000fe60000410000 */
[C---:B------:R-:W-:Y:S01]  /*110e0*/  HMMA.16816.F32.BF16 R80, R168.reuse, R134, R80 ;  /* 0x00000086a850723c */ /* 0x040fe20000041850 */
[----:B------:R-:W1:Y:S02]  /*110f0*/  LDSM.16.MT88.4 R132, [R224+0x16000] ;  /* 0x01600000e084783b */ /* 0x000e640000004200 */
        /* <DEDUP_REMOVED lines=43> */
[----:B------:R-:W-:Y:S02]  /*113b0*/  LDSM.16.MT88.4 R140, [R222+0x10800] ;  /* 0x01080000de8c783b */ /* 0x000fe40000004200 */
        /* <DEDUP_REMOVED lines=18> */
[----:B------:R-:W-:Y:S01]  /*114e0*/  F2FP.BF16.PACK_AB R132, R194, R193 ;  /* 0x000000c1c284723e */ /* 0x000fe200000010ff */
[----:B------:R-:W-:Y:S01]  /*114f0*/  FFMA.FTZ R186, R2, R247, R186 ;  /* 0x000000f702ba7223 */ /* 0x000fe200000100ba */
[----:B---3--:R-:W-:Y:S03]  /*11500*/  F2FP.BF16.PACK_AB R133, R198, R197 ;  /* 0x000000c5c685723e */ /* 0x008fe600000010ff */
[----:B------:R-:W-:Y:S01]  /*11510*/  HMMA.16816.F32.BF16 R128, R168, R134, R128 ;  /* 0x00000086a880723c */ /* 0x000fe20000041880 */
[----:B------:R-:W-:Y:S02]  /*11520*/  LDSM.16.MT88.4 R168, [R224+0x14800] ;  /* 0x01480000e0a8783b */ /* 0x000fe40000004200 */
[----:B------:R-:W-:Y:S01]  /*11530*/  MOV R2, R164 ;  /* 0x000000a400027202 */ /* 0x000fe20000000f00 */
[----:B------:R-:W-:Y:S01]  /*11540*/  FFMA.FTZ R187, R0, R246, R187 ;  /* 0x000000f600bb7223 */ /* 0x000fe200000100bb */
[----:B------:R-:W-:Y:S01]  /*11550*/  MOV R0, R3 ;  /* 0x0000000300007202 */ /* 0x000fe20000000f00 */
[----:B------:R-:W-:Y:S01]  /*11560*/  FADD.FTZ R186, R180, R186 ;  /* 0x000000bab4ba7221 */ /* 0x000fe20000010000 */
[----:B------:R-:W-:Y:S01]  /*11570*/  F2FP.BF16.PACK_AB R134, R196, R195 ;  /* 0x000000c3c486723e */ /* 0x000fe200000010ff */
[----:B------:R-:W-:Y:S01]  /*11580*/  FADD.FTZ R187, R183, R187 ;  /* 0x000000bbb7bb7221 */ /* 0x000fe20000010000 */
[----:B-----5:R-:W-:Y:S03]  /*11590*/  F2FP.BF16.PACK_AB R135, R199, R200 ;  /* 0x000000c8c787723e */ /* 0x020fe600000010ff */
[----:B------:R-:W-:Y:S02]  /*115a0*/  FADD.FTZ R185, R185, R186 ;  /* 0x000000bab9b97221 */ /* 0x000fe40000010000 */
[----:B------:R-:W-:Y:S02]  /*115b0*/  FADD.FTZ R182, R182, R187 ;  /* 0x000000bbb6b67221 */ /* 0x000fe40000010000 */
[----:B------:R-:W-:Y:S01]  /*115c0*/  FADD.FTZ R185, R184, R185 ;  /* 0x000000b9b8b97221 */ /* 0x000fe20000010000 */
[C---:B--2---:R-:W-:Y:S05]  /*115d0*/  HMMA.16816.F32.BF16 R4, R132.reuse, R136, R4 ;  /* 0x000000888404723c */ /* 0x044fea0000041804 */
[----:B------:R-:W-:Y:S02]  /*115e0*/  FADD.FTZ R182, R181, R182 ;  /* 0x000000b6b5b67221 */ /* 0x000fe40000010000 */
[----:B------:R-:W-:Y:S01]  /*115f0*/  FADD.FTZ R193, R193, R185 ;  /* 0x000000b9c1c17221 */ /* 0x000fe20000010000 */
[C---:B------:R-:W-:Y:S01]  /*11600*/  HMMA.16816.F32.BF16 R8, R132.reuse, R138, R8 ;  /* 0x0000008a8408723c */ /* 0x040fe20000041808 */
[----:B------:R-:W1:Y:S03]  /*11610*/  LDSM.16.MT88.4 R136, [R220+0x12800] ;  /* 0x01280000dc88783b */ /* 0x000e660000004200 */
[----:B------:R-:W-:Y:S02]  /*11620*/  FADD.FTZ R197, R197, R182 ;  /* 0x000000b6c5c57221 */ /* 0x000fe40000010000 */
[----:B------:R-:W-:Y:S02]  /*11630*/  FADD.FTZ R193, R194, R193 ;  /* 0x000000c1c2c17221 */ /* 0x000fe40000010000 */
[C---:B------:R-:W-:Y:S04]  /*11640*/  HMMA.16816.F32.BF16 R12, R132.reuse, R140, R12 ;  /* 0x0000008c840c723c */ /* 0x040fe8000004180c */
[----:B------:R-:W-:Y:S02]  /*11650*/  FADD.FTZ R197, R198, R197 ;  /* 0x000000c5c6c57221 */ /* 0x000fe40000010000 */
[----:B------:R-:W-:Y:S02]  /*11660*/  FADD.FTZ R195, R195, R193 ;  /* 0x000000c1c3c37221 */ /* 0x000fe40000010000 */
[C---:B------:R-:W-:Y:S01]  /*11670*/  HMMA.16816.F32.BF16 R16, R132.reuse, R142, R16 ;  /* 0x0000008e8410723c */ /* 0x040fe20000041810 */
[----:B------:R-:W2:Y:S03]  /*11680*/  LDSM.16.MT88.4 R140, [R221+0x14800] ;  /* 0x01480000dd8c783b */ /* 0x000ea60000004200 */
[----:B------:R-:W-:Y:S02]  /*11690*/  FADD.FTZ R200, R200, R197 ;  /* 0x000000c5c8c87221 */ /* 0x000fe40000010000 */
[----:B------:R-:W-:Y:S02]  /*116a0*/  FADD.FTZ R195, R196, R195 ;  /* 0x000000c3c4c37221 */ /* 0x000fe40000010000 */
[C---:B------:R-:W-:Y:S04]  /*116b0*/  HMMA.16816.F32.BF16 R20, R132.reuse, R144, R20 ;  /* 0x000000908414723c */ /* 0x040fe80000041814 */
[----:B------:R-:W-:Y:S04]  /*116c0*/  FADD.FTZ R200, R199, R200 ;  /* 0x000000c8c7c87221 */ /* 0x000fe80000010000 */
        /* <DEDUP_REMOVED lines=17> */
[C---:B------:R-:W-:Y:S01]  /*117e0*/  HMMA.16816.F32.BF16 R68, R132.reuse, R168, R68 ;  /* 0x000000a88444723c */ /* 0x040fe20000041844 */
[----:B------:R-:W-:Y:S07]  /*117f0*/  MUFU.EX2 R169, R178 ;  /* 0x000000b200a97308 */ /* 0x000fee0000000800 */
[C---:B------:R-:W-:Y:S03]  /*11800*/  HMMA.16816.F32.BF16 R72, R132.reuse, R170, R72 ;  /* 0x000000aa8448723c */ /* 0x040fe60000041848 */
[----:B------:R4:W5:Y:S04]  /*11810*/  MUFU.EX2 R168, R177 ;  /* 0x000000b100a87308 */ /* 0x0009680000000800 */
[----:B------:R-:W-:Y:S01]  /*11820*/  F2FP.BF16.PACK_AB R170, R191, R189 ;  /* 0x000000bdbfaa723e */ /* 0x000fe200000010ff */
[C---:B------:R-:W-:Y:S08]  /*11830*/  HMMA.16816.F32.BF16 R76, R132.reuse, R172, R76 ;  /* 0x000000ac844c723c */ /* 0x040ff0000004184c */
[C---:B------:R-:W-:Y:S01]  /*11840*/  HMMA.16816.F32.BF16 R80, R132.reuse, R174, R80 ;  /* 0x000000ae8450723c */ /* 0x040fe20000041850 */
[----:B------:R-:W-:Y:S07]  /*11850*/  LDSM.16.MT88.4 R172, [R220+0x11800] ;  /* 0x01180000dcac783b */ /* 0x000fee0000004200 */
[C---:B--2---:R-:W-:Y:S01]  /*11860*/  HMMA.16816.F32.BF16 R84, R132.reuse, R140, R84 ;  /* 0x0000008c8454723c */ /* 0x044fe20000041854 */
[----:B----4-:R-:W-:Y:S07]  /*11870*/  LDSM.16.MT88.4 R176, [R224+0x15800] ;  /* 0x01580000e0b0783b */ /* 0x010fee0000004200 */
        /* <DEDUP_REMOVED lines=17> */
[----:B------:R-:W-:Y:S01]  /*11990*/  F2FP.BF16.PACK_AB R132, R251, R252 ;  /* 0x000000fcfb84723e */ /* 0x000fe200000010ff */
        /* <DEDUP_REMOVED lines=13> */
[----:B------:R-:W1:Y:S07]  /*11a70*/  LDSM.16.MT88.4 R136, [R221+0x13000] ;  /* 0x01300000dd88783b */ /* 0x000e6e0000004200 */
[C---:B----4-:R-:W-:Y:S08]  /*11a80*/  HMMA.16816.F32.BF16 R12, R132.reuse, R148, R12 ;  /* 0x00000094840c723c */ /* 0x050ff0000004180c */
[C---:B------:R-:W-:Y:S01]  /*11a90*/  HMMA.16816.F32.BF16 R16, R132.reuse, R150, R16 ;  /* 0x000000968410723c */ /* 0x040fe20000041810 */
[----:B------:R-:W4:Y:S07]  /*11aa0*/  LDSM.16.MT88.4 R148, [R220+0x13000] ;  /* 0x01300000dc94783b */ /* 0x000f2e0000004200 */
        /* <DEDUP_REMOVED lines=9> */
[C---:B------:R-:W-:Y:S01]  /*11b40*/  HMMA.16816.F32.BF16 R48, R132.reuse, R158, R48 ;  /* 0x0000009e8430723c */ /* 0x040fe20000041830 */
[----:B------:R-:W-:Y:S07]  /*11b50*/  LDSM.16.MT88.4 R156, [R224+0x11800] ;  /* 0x01180000e09c783b */ /* 0x000fee0000004200 */
[C---:B-1----:R-:W-:Y:S08]  /*11b60*/  HMMA.16816.F32.BF16 R52, R132.reuse, R136, R52 ;  /* 0x000000888434723c */ /* 0x042ff00000041834 */
[C---:B------:R-:W-:Y:S01]  /*11b70*/  HMMA.16816.F32.BF16 R56, R132.reuse, R138, R56 ;  /* 0x0000008a8438723c */ /* 0x040fe20000041838 */
[----:B------:R-:W1:Y:S07]  /*11b80*/  LDSM.16.MT88.4 R136, [R220+0x15000] ;  /* 0x01500000dc88783b */ /* 0x000e6e0000004200 */
[C---:B----4-:R-:W-:Y:S08]  /*11b90*/  HMMA.16816.F32.BF16 R60, R132.reuse, R148, R60 ;  /* 0x00000094843c723c */ /* 0x050ff0000004183c */
[C---:B------:R-:W-:Y:S01]  /*11ba0*/  HMMA.16816.F32.BF16 R64, R132.reuse, R150, R64 ;  /* 0x000000968440723c */ /* 0x040fe20000041840 */
[----:B------:R-:W-:Y:S07]  /*11bb0*/  LDSM.16.MT88.4 R148, [R222+0x17000] ;  /* 0x01700000de94783b */ /* 0x000fee0000004200 */
[C---:B--2---:R-:W-:Y:S08]  /*11bc0*/  HMMA.16816.F32.BF16 R68, R132.reuse, R140, R68 ;  /* 0x0000008c8444723c */ /* 0x044ff00000041844 */
[C---:B------:R-:W-:Y:S01]  /*11bd0*/  HMMA.16816.F32.BF16 R72, R132.reuse, R142, R72 ;  /* 0x0000008e8448723c */ /* 0x040fe20000041848 */
[----:B------:R-:W2:Y:S07]  /*11be0*/  LDSM.16.MT88.4 R140, [R224+0x17000] ;  /* 0x01700000e08c783b */ /* 0x000eae0000004200 */
[C---:B------:R-:W-:Y:S08]  /*11bf0*/  HMMA.16816.F32.BF16 R76, R132.reuse, R160, R76 ;  /* 0x000000a0844c723c */ /* 0x040ff0000004184c */
[C---:B------:R-:W-:Y:S08]  /*11c00*/  HMMA.16816.F32.BF16 R80, R132.reuse, R162, R80 ;  /* 0x000000a28450723c */ /* 0x040ff00000041850 */
        /* <DEDUP_REMOVED lines=12> */
[C---:B---3--:R-:W-:Y:S08]  /*11cd0*/  HMMA.16816.F32.BF16 R116, R132.reuse, R144, R116 ;  /* 0x000000908474723c */ /* 0x048ff00000041874 */
[C---:B------:R-:W-:Y:S08]  /*11ce0*/  HMMA.16816.F32.BF16 R120, R132.reuse, R146, R120 ;  /* 0x000000928478723c */ /* 0x040ff00000041878 */
[C---:B-1----:R-:W-:Y:S08]  /*11cf0*/  HMMA.16816.F32.BF16 R124, R132.reuse, R136, R124 ;  /* 0x00000088847c723c */ /* 0x042ff0000004187c */
[----:B------:R-:W-:Y:S07]  /*11d00*/  HMMA.16816.F32.BF16 R128, R132, R138, R128 ;  /* 0x0000008a8480723c */ /* 0x000fee0000041880 */
[----:B-----5:R-:W-:Y:S02]  /*11d10*/  MOV R134, R168 ;  /* 0x000000a800867202 */ /* 0x020fe40000000f00 */
[----:B------:R-:W-:Y:S03]  /*11d20*/  MOV R135, R169 ;  /* 0x000000a900877202 */ /* 0x000fe60000000f00 */
[----:B------:R-:W-:Y:S01]  /*11d30*/  F2FP.BF16.PACK_AB R168, R190, R192 ;  /* 0x000000c0bea8723e */ /* 0x000fe200000010ff */
[----:B------:R-:W-:Y:S01]  /*11d40*/  FADD.FTZ R192, R192, R250 ;  /* 0x000000fac0c07221 */ /* 0x000fe20000010000 */
[----:B------:R-:W-:Y:S01]  /*11d50*/  F2FP.BF16.PACK_AB R169, R135, R188 ;  /* 0x000000bc87a9723e */ /* 0x000fe200000010ff */
[----:B------:R-:W-:Y:S01]  /*11d60*/  FADD.FTZ R188, R188, R202 ;  /* 0x000000cabcbc7221 */ /* 0x000fe20000010000 */
[-C--:B------:R-:W-:Y:S01]  /*11d70*/  F2FP.BF16.PACK_AB R171, R165, R134.reuse ;  /* 0x00000086a5ab723e */ /* 0x080fe200000010ff */
[----:B------:R-:W-:Y:S04]  /*11d80*/  FADD.FTZ R192, R190, R192 ;  /* 0x000000c0bec07221 */ /* 0x000fe80000010000 */
[----:B------:R-:W-:Y:S02]  /*11d90*/  FADD.FTZ R192, R189, R192 ;  /* 0x000000c0bdc07221 */ /* 0x000fe40000010000 */
[C---:B------:R-:W-:Y:S01]  /*11da0*/  HMMA.16816.F32.BF16 R160, R168.reuse, R156, R4 ;  /* 0x0000009ca8a0723c */ /* 0x040fe20000041804 */
[----:B------:R-:W1:Y:S04]  /*11db0*/  LDSM.16.MT88.4 R4, [R224+0x13800] ;  /* 0x01380000e004783b */ /* 0x000e680000004200 */
[----:B------:R-:W-:Y:S03]  /*11dc0*/  FADD.FTZ R247, R191, R192 ;  /* 0x000000c0bff77221 */ /* 0x000fe60000010000 */
[C---:B------:R-:W-:Y:S01]  /*11dd0*/  HMMA.16816.F32.BF16 R156, R168.reuse, R158, R8 ;  /* 0x0000009ea89c723c */ /* 0x040fe20000041808 */
[----:B------:R-:W3:Y:S07]  /*11de0*/  LDSM.16.MT88.4 R8, [R222+0x13800] ;  /* 0x01380000de08783b */ /* 0x000eee0000004200 */
[C---:B--2---:R-:W-:Y:S01]  /*11df0*/  HMMA.16816.F32.BF16 R152, R168.reuse, R148, R12 ;  /* 0x00000094a898723c */ /* 0x044fe2000004180c */
[----:B------:R-:W2:Y:S07]  /*11e00*/  LDSM.16.MT88.4 R12, [R221+0x13800] ;  /* 0x01380000dd0c783b */ /* 0x000eae0000004200 */
[C---:B------:R-:W-:Y:S01]  /*11e10*/  HMMA.16816.F32.BF16 R148, R168.reuse, R150, R16 ;  /* 0x00000096a894723c */ /* 0x040fe20000041810 */
[----:B------:R-:W4:Y:S07]  /*11e20*/  LDSM.16.MT88.4 R16, [R220+0x13800] ;  /* 0x01380000dc10783b */ /* 0x000f2e0000004200 */
[C---:B------:R-:W-:Y:S01]  /*11e30*/  HMMA.16816.F32.BF16 R144, R168.reuse, R140, R20 ;  /* 0x0000008ca890723c */ /* 0x040fe20000041814 */
[----:B------:R-:W5:Y:S07]  /*11e40*/  LDSM.16.MT88.4 R20, [R222+0x15800] ;  /* 0x01580000de14783b */ /* 0x000f6e0000004200 */
[C---:B------:R-:W-:Y:S01]  /*11e50*/  HMMA.16816.F32.BF16 R140, R168.reuse, R142, R24 ;  /* 0x0000008ea88c723c */ /* 0x040fe20000041818 */
[----:B------:R-:W2:Y:S07]  /*11e60*/  LDSM.16.MT88.4 R24, [R221+0x15800] ;  /* 0x01580000dd18783b */ /* 0x000eae0000004200 */
[C---:B------:R-:W-:Y:S01]  /*11e70*/  HMMA.16816.F32.BF16 R136, R168.reuse, R172, R28 ;  /* 0x000000aca888723c */ /* 0x040fe2000004181c */
[----:B------:R-:W2:Y:S06]  /*11e80*/  LDSM.16.MT88.4 R28, [R220+0x15800] ;  /* 0x01580000dc1c783b */ /* 0x000eac0000004200 */
[----:B------:R-:W-:Y:S02]  /*11e90*/  MOV R173, R134 ;  /* 0x0000008600ad7202 */ /* 0x000fe40000000f00 */
[----:B------:R-:W-:Y:S02]  /*11ea0*/  MOV R172, R135 ;  /* 0x0000008700ac7202 */ /* 0x000fe40000000f00 */
[C---:B------:R-:W-:Y:S01]  /*11eb0*/  HMMA.16816.F32.BF16 R132, R168.reuse, R174, R32 ;  /* 0x000000aea884723c */ /* 0x040fe20000041820 */
[----:B------:R-:W4:Y:S02]  /*11ec0*/  LDSM.16.MT88.4 R32, [R224+0x17800] ;  /* 0x01780000e020783b */ /* 0x000f240000004200 */
[----:B------:R-:W-:Y:S04]  /*11ed0*/  FADD.FTZ R188, R172, R188 ;  /* 0x000000bcacbc7221 */ /* 0x000fe80000010000 */
[----:B------:R-:W-:Y:S01]  /*11ee0*/  FADD.FTZ R188, R173, R188 ;  /* 0x000000bcadbc7221 */ /* 0x000fe20000010000 */
[C---:B-1----:R-:W-:Y:S04]  /*11ef0*/  HMMA.16816.F32.BF16 R36, R168.reuse, R4, R36 ;  /* 0x00000004a824723c */ /* 0x042fe80000041824 */
[----:B------:R-:W-:Y:S04]  /*11f00*/  FADD.FTZ R246, R165, R188 ;  /* 0x000000bca5f67221 */ /* 0x000fe80000010000 */
        /* <DEDUP_REMOVED lines=8> */
[C---:B----4-:R-:W-:Y:S08]  /*11f90*/  HMMA.16816.F32.BF16 R60, R168.reuse, R16, R60 ;  /* 0x00000010a83c723c */ /* 0x050ff0000004183c */
[C---:B------:R-:W-:Y:S08]  /*11fa0*/  HMMA.16816.F32.BF16 R64, R168.reuse, R18, R64 ;  /* 0x00000012a840723c */ /* 0x040ff00000041840 */
[C---:B------:R-:W-:Y:S08]  /*11fb0*/  HMMA.16816.F32.BF16 R68, R168.reuse, R176, R68 ;  /* 0x000000b0a844723c */ /* 0x040ff00000041844 */
[C---:B------:R-:W-:Y:S08]  /*11fc0*/  HMMA.16816.F32.BF16 R72, R168.reuse, R178, R72 ;  /* 0x000000b2a848723c */ /* 0x040ff00000041848 */
        /* <DEDUP_REMOVED lines=12> */
[C---:B--2---:R-:W-:Y:S08]  /*12090*/  HMMA.16816.F32.BF16 R124, R168.reuse, R12, R124 ;  /* 0x0000000ca87c723c */ /* 0x044ff0000004187c */
[----:B------:R-:W-:Y:S01]  /*120a0*/  HMMA.16816.F32.BF16 R128, R168, R14, R128 ;  /* 0x0000000ea880723c */ /* 0x000fe20000041880 */
[----:B------:R-:W-:-:S07]  /*120b0*/  @P0 BRA `(.L_x_2319) ;  /* 0xffffb43000000947 */ /* 0x000fce000383ffff */
.L_x_2315:
[----:B------:R-:W1:Y:S01]  /*120c0*/  SHFL.BFLY PT, R2, R247, 0x2, 0x1f ;  /* 0x0c401f00f7027f89 */ /* 0x000e6200000e0000 */
[----:B------:R-:W-:Y:S01]  /*120d0*/  MOV R4, 0x3f800000 ;  /* 0x3f80000000047802 */ /* 0x000fe20000000f00 */
[----:B------:R-:W2:Y:S01]  /*120e0*/  S2UR UR6, SR_CTAID.Y ;  /* 0x00000000000679c3 */ /* 0x000ea20000002600 */
[----:B------:R-:W-:Y:S01]  /*120f0*/  MOV R5, 0x3f800000 ;  /* 0x3f80000000057802 */ /* 0x000fe20000000f00 */
[----:B------:R-:W3:Y:S01]  /*12100*/  SHFL.BFLY PT, R0, R246, 0x2, 0x1f ;  /* 0x0c401f00f6007f89 */ /* 0x000ee200000e0000 */
[----:B------:R-:W-:Y:S01]  /*12110*/  UISETP.NE.AND UP1, UPT, UR28, -0x1, UPT ;  /* 0xffffffff1c00788c */ /* 0x000fe2000bf25270 */
[----:B------:R-:W-:Y:S01]  /*12120*/  BSSY B0, `(.L_x_2320) ;  /* 0x0000179000007945 */ /* 0x000fe20003800000 */
[----:B------:R-:W-:Y:S01]  /*12130*/  ULDC.64 UR4, c[0x0][0x1e8] ;  /* 0x00007a0000047ab9 */ /* 0x000fe20000000a00 */
[----:B------:R-:W4:Y:S02]  /*12140*/  S2R R6, SR_TID.X ;  /* 0x0000000000067919 */ /* 0x000f240000002100 */
[----:B------:R-:W5:Y:S06]  /*12150*/  S2UR UR7, SR_CTAID.Z ;  /* 0x00000000000779c3 */ /* 0x000f6c0000002700 */
[----:B------:R-:W-:-:S04]  /*12160*/  @UP1 UIMAD.WIDE.U32 UR10, UR28, UR4, URZ ;  /* 0x000000041c0a12a5 */ /* 0x000fc8000f8e003f */
[----:B------:R-:W-:-:S03]  /*12170*/  @UP1 UIMAD UR8, UR28, UR5, UR11 ;  /* 0x000000051c0812a4 */ /* 0x000fc6000f8e020b */
[----:B------:R-:W-:Y:S01]  /*12180*/  ULDC.U8 UR11, c[0x0][0x328] ;  /* 0x0000ca00000b7ab9 */ /* 0x000fe20000000000 */
[----:B-1----:R-:W-:Y:S01]  /*12190*/  FADD.FTZ R247, R2, R247 ;  /* 0x000000f702f77221 */ /* 0x002fe20000010000 */
[----:B------:R-:W-:Y:S02]  /*121a0*/  UISETP.NE.AND UP2, UPT, UR11, URZ, UPT ;  /* 0x0000003f0b00728c */ /* 0x000fe4000bf45270 */
[----:B--2---:R-:W-:Y:S01]  /*121b0*/  @!UP1 USHF.R.S32.HI UR9, URZ, 0x1f, UR6 ;  /* 0x0000001f3f099899 */ /* 0x004fe20008011406 */
[----:B---3--:R-:W-:Y:S01]  /*121c0*/  FADD.FTZ R246, R0, R246 ;  /* 0x000000f600f67221 */ /* 0x008fe20000010000 */
[----:B------:R-:W1:Y:S01]  /*121d0*/  SHFL.BFLY PT, R2, R247, 0x1, 0x1f ;  /* 0x0c201f00f7027f89 */ /* 0x000e6200000e0000 */
[----:B------:R-:W-:Y:S01]  /*121e0*/  ULDC.64 UR4, c[0x0][0x1e0] ;  /* 0x0000780000047ab9 */ /* 0x000fe20000000a00 */
[----:B----4-:R-:W-:Y:S02]  /*121f0*/  SHF.R.S32.HI R7, RZ, 0x1f, R6 ;  /* 0x0000001fff077819 */ /* 0x010fe40000011406 */
[----:B------:R-:W2:Y:S01]  /*12200*/  SHFL.BFLY PT, R0, R246, 0x1, 0x1f ;  /* 0x0c201f00f6007f89 */ /* 0x000ea200000e0000 */
[----:B------:R-:W-:Y:S01]  /*12210*/  UISETP.NE.OR UP0, UPT, UR28, -0x1, !UP2 ;  /* 0xffffffff1c00788c */ /* 0x000fe2000d705670 */
[----:B------:R-:W-:Y:S01]  /*12220*/  LEA.HI R8, R7, R6, RZ, 0x2 ;  /* 0x0000000607087211 */ /* 0x000fe200078f10ff */
[----:B------:R-:W-:-:S02]  /*12230*/  @!UP1 UIMAD UR9, UR9, UR4, URZ ;  /* 0x00000004090992a4 */ /* 0x000fc4000f8e023f */
[----:B-----5:R-:W-:Y:S01]  /*12240*/  @UP2 UMOV UR11, UR7 ;  /* 0x00000007000b2c82 */ /* 0x020fe20008000000 */
[--C-:B------:R-:W-:Y:S01]  /*12250*/  SHF.R.S32.HI R10, RZ, 0x2, R8.reuse ;  /* 0x00000002ff0a7819 */ /* 0x100fe20000011408 */
[----:B------:R-:W-:Y:S01]  /*12260*/  @!UP1 UIMAD UR12, UR6, UR5, UR9 ;  /* 0x00000005060c92a4 */ /* 0x000fe2000f8e0209 */
[----:B------:R-:W-:Y:S01]  /*12270*/  SHF.R.S32.HI R9, RZ, 0x1f, R8 ;  /* 0x0000001fff097819 */ /* 0x000fe20000011408 */
[----:B------:R-:W-:Y:S01]  /*12280*/  @!UP1 UIMAD.WIDE.U32 UR14, UR6, UR4, URZ ;  /* 0x00000004060e92a5 */ /* 0x000fe2000f8e003f */
[----:B------:R-:W-:Y:S01]  /*12290*/  LOP3.LUT R8, R8, 0x3ffffffc, RZ, 0xc0, !PT ;  /* 0x3ffffffc08087812 */ /* 0x000fe200078ec0ff */
[----:B------:R-:W-:Y:S01]  /*122a0*/  ULDC UR9, c[0x0][0x214] ;  /* 0x0000850000097ab9 */ /* 0x000fe20000000800 */
[----:B------:R-:W-:Y:S01]  /*122b0*/  LEA.HI R9, R9, R10, RZ, 0x3 ;  /* 0x0000000a09097211 */ /* 0x000fe200078f18ff */
[----:B------:R-:W-:Y:S01]  /*122c0*/  @!UP0 UIMAD UR28, UR6, UR9, URZ ;  /* 0x00000009061c82a4 */ /* 0x000fe2000f8e023f */
[----:B------:R-:W-:Y:S01]  /*122d0*/  IADD3 R8, -R8, R6, RZ ;  /* 0x0000000608087210 */ /* 0x000fe20007ffe1ff */
[----:B------:R-:W-:Y:S01]  /*122e0*/  ULDC UR5, c[0x0][0x234] ;  /* 0x00008d0000057ab9 */ /* 0x000fe20000000800 */
[----:B------:R-:W-:Y:S01]  /*122f0*/  LOP3.LUT R9, R9, 0xfffffff8, RZ, 0xc0, !PT ;  /* 0xfffffff809097812 */ /* 0x000fe200078ec0ff */
[----:B------:R-:W-:Y:S01]  /*12300*/  @UP2 UIMAD UR5, UR11, UR5, UR28 ;  /* 0x000000050b0522a4 */ /* 0x000fe2000f8e021c */
[----:B-1----:R-:W-:-:S02]  /*12310*/  FADD.FTZ R2, R247, R2 ;  /* 0x00000002f7027221 */ /* 0x002fc40000010000 */
[----:B------:R-:W-:Y:S01]  /*12320*/  IADD3 R9, R10, -R9, RZ ;  /* 0x800000090a097210 */ /* 0x000fe20007ffe0ff */
[----:B------:R-:W-:Y:S01]  /*12330*/  ULDC UR4, c[0x0][0x1c0] ;  /* 0x0000700000047ab9 */ /* 0x000fe20000000800 */
[----:B------:R-:W-:Y:S01]  /*12340*/  LEA.HI R10, R7, R6, RZ, 0x5 ;  /* 0x00000006070a7211 */ /* 0x000fe200078f28ff */
[----:B--2---:R-:W-:Y:S01]  /*12350*/  FADD.FTZ R0, R246, R0 ;  /* 0x00000000f6007221 */ /* 0x004fe20000010000 */
[----:B------:R-:W-:Y:S01]  /*12360*/  FSETP.NE.FTZ.AND P4, PT, R2, RZ, PT ;  /* 0x000000ff0200720b */ /* 0x000fe20003f95000 */
[----:B------:R-:W-:Y:S01]  /*12370*/  @!UP2 UMOV UR11, UR7 ;  /* 0x00000007000bac82 */ /* 0x000fe20008000000 */
[----:B------:R-:W-:Y:S01]  /*12380*/  SHF.L.U32 R12, R9, 0x6, RZ ;  /* 0x00000006090c7819 */ /* 0x000fe200000006ff */
[----:B------:R-:W-:Y:S01]  /*12390*/  @!UP2 UIMAD UR4, UR6, UR4, UR11 ;  /* 0x000000040604a2a4 */ /* 0x000fe2000f8e020b */
[----:B------:R-:W-:Y:S01]  /*123a0*/  FSETP.NE.FTZ.AND P3, PT, R0, RZ, PT ;  /* 0x000000ff0000720b */ /* 0x000fe20003f75000 */
[----:B------:R-:W-:Y:S01]  /*123b0*/  @!UP1 UIADD3 UR8, UR15, UR12, URZ ;  /* 0x0000000c0f089290 */ /* 0x000fe2000fffe03f */
[----:B------:R-:W-:Y:S01]  /*123c0*/  SHF.R.S32.HI R11, RZ, 0x5, R10 ;  /* 0x00000005ff0b7819 */ /* 0x000fe2000001140a */
[----:B------:R-:W-:Y:S01]  /*123d0*/  @!UP2 UIMAD UR5, UR4, UR9, URZ ;  /* 0x000000090405a2a4 */ /* 0x000fe2000f8e023f */
[----:B------:R-:W-:Y:S01]  /*123e0*/  LOP3.LUT R12, R12, 0x1c0, RZ, 0xc0, !PT ;  /* 0x000001c00c0c7812 */ /* 0x000fe200078ec0ff */
[----:B------:R-:W-:Y:S01]  /*123f0*/  @!UP1 UMOV UR10, UR14 ;  /* 0x0000000e000a9c82 */ /* 0x000fe20008000000 */
[----:B------:R-:W-:-:S02]  /*12400*/  LOP3.LUT R13, R9, 0x1, RZ, 0xc0, !PT ;  /* 0x00000001090d7812 */ /* 0x000fc400078ec0ff */
[----:B------:R-:W-:Y:S01]  /*12410*/  LEA R8, R11, R8, 0x9 ;  /* 0x000000080b087211 */ /* 0x000fe200078e48ff */
[----:B------:R-:W1:Y:S01]  /*12420*/  @P4 MUFU.RCP R4, R2 ;  /* 0x0000000200044308 */ /* 0x000e620000001000 */
[----:B------:R-:W-:Y:S02]  /*12430*/  LEA.HI R12, R12, R12, RZ, 0x1d ;  /* 0x0000000c0c0c7211 */ /* 0x000fe400078fe8ff */
[----:B------:R-:W-:Y:S02]  /*12440*/  ISETP.NE.U32.AND P0, PT, R13, 0x1, PT ;  /* 0x000000010d00780c */ /* 0x000fe40003f05070 */
[----:B------:R-:W-:Y:S02]  /*12450*/  LEA R8, R8, R12, 0x1 ;  /* 0x0000000c08087211 */ /* 0x000fe400078e08ff */
[----:B------:R-:W-:Y:S01]  /*12460*/  R2P PR, R9, 0x6 ;  /* 0x0000000609007804 */ /* 0x000fe20000000000 */
[----:B------:R-:W2:Y:S01]  /*12470*/  @P3 MUFU.RCP R5, R0 ;  /* 0x0000000000053308 */ /* 0x000ea20000001000 */
[----:B------:R-:W-:-:S02]  /*12480*/  SHF.L.U32 R8, R8, 0x1, RZ ;  /* 0x0000000108087819 */ /* 0x000fc400000006ff */
[----:B------:R-:W-:Y:S02]  /*12490*/  MOV R9, 0x20 ;  /* 0x0000002000097802 */ /* 0x000fe40000000f00 */
[----:B------:R-:W-:Y:S02]  /*124a0*/  IADD3 R12, R8, -0x10, RZ ;  /* 0xfffffff0080c7810 */ /* 0x000fe40007ffe0ff */
[----:B------:R-:W-:Y:S01]  /*124b0*/  SEL R9, R9, 0xffffffe0, !P1 ;  /* 0xffffffe009097807 */ /* 0x000fe20004800000 */
[----:B-1----:R-:W-:Y:S01]  /*124c0*/  FMUL.FTZ R160, R4, R160 ;  /* 0x000000a004a07220 */ /* 0x002fe20000410000 */
[----:B------:R-:W-:Y:S01]  /*124d0*/  @P0 IADD3 R12, R8, 0x10, RZ ;  /* 0x00000010080c0810 */ /* 0x000fe20007ffe0ff */
[----:B------:R-:W-:Y:S01]  /*124e0*/  FMUL.FTZ R161, R4, R161 ;  /* 0x000000a104a17220 */ /* 0x000fe20000410000 */
[----:B------:R-:W-:Y:S01]  /*124f0*/  IADD3 R13, R8, R9, RZ ;  /* 0x00000009080d7210 */ /* 0x000fe20007ffe0ff */
[C---:B------:R-:W-:Y:S01]  /*12500*/  FMUL.FTZ R156, R4.reuse, R156 ;  /* 0x0000009c049c7220 */ /* 0x040fe20000410000 */
[----:B------:R-:W-:Y:S01]  /*12510*/  IADD3 R9, R9, R12, RZ ;  /* 0x0000000c09097210 */ /* 0x000fe20007ffe0ff */
[C---:B------:R-:W-:Y:S01]  /*12520*/  FMUL.FTZ R157, R4.reuse, R157 ;  /* 0x0000009d049d7220 */ /* 0x040fe20000410000 */
[----:B------:R-:W-:Y:S01]  /*12530*/  F2FP.BF16.PACK_AB R160, R161, R160 ;  /* 0x000000a0a1a0723e */ /* 0x000fe200000010ff */
[C---:B------:R-:W-:Y:S01]  /*12540*/  FMUL.FTZ R152, R4.reuse, R152 ;  /* 0x0000009804987220 */ /* 0x040fe20000410000 */
[----:B------:R-:W1:Y:S01]  /*12550*/  @P4 MUFU.LG2 R2, R2 ;  /* 0x0000000200024308 */ /* 0x000e620000000c00 */
[C---:B------:R-:W-:Y:S01]  /*12560*/  FMUL.FTZ R153, R4.reuse, R153 ;  /* 0x0000009904997220 */ /* 0x040fe20000410000 */
[----:B------:R-:W-:Y:S01]  /*12570*/  F2FP.BF16.PACK_AB R156, R157, R156 ;  /* 0x0000009c9d9c723e */ /* 0x000fe200000010ff */
[C---:B------:R-:W-:Y:S01]  /*12580*/  FMUL.FTZ R148, R4.reuse, R148 ;  /* 0x0000009404947220 */ /* 0x040fe20000410000 */
[----:B------:R-:W-:Y:S01]  /*12590*/  STS [R8], R160 ;  /* 0x000000a008007388 */ /* 0x000fe20000000800 */
        /* <DEDUP_REMOVED lines=84> */
[----:B------:R-:W-:Y:S01]  /*12ae0*/  FMUL.FTZ R4, R4, R129 ;  /* 0x0000008104047220 */ /* 0x000fe20000410000 */
[----:B------:R-:W-:Y:S01]  /*12af0*/  F2FP.BF16.PACK_AB R124, R125, R124 ;  /* 0x0000007c7d7c723e */ /* 0x000fe200000010ff */
[C---:B--2---:R-:W-:Y:S02]  /*12b00*/  FMUL.FTZ R163, R5.reuse, R163 ;  /* 0x000000a305a37220 */ /* 0x044fe40000410000 */
[C---:B------:R-:W-:Y:S01]  /*12b10*/  FMUL.FTZ R162, R5.reuse, R162 ;  /* 0x000000a205a27220 */ /* 0x040fe20000410000 */
[----:B------:R-:W-:Y:S01]  /*12b20*/  F2FP.BF16.PACK_AB R128, R4, R128 ;  /* 0x000000800480723e */ /* 0x000fe200000010ff */
        /* <DEDUP_REMOVED lines=8> */
[C---:B------:R-:W-:Y:S01]  /*12bb0*/  FMUL.FTZ R151, R5.reuse, R151 ;  /* 0x0000009705977220 */ /* 0x040fe20000410000 */
[----:B------:R-:W-:Y:S01]  /*12bc0*/  IADD3 R14, R8, R4, RZ ;  /* 0x00000004080e7210 */ /* 0x000fe20007ffe0ff */
[----:B------:R-:W-:Y:S01]  /*12bd0*/  FMUL.FTZ R150, R5, R150 ;  /* 0x0000009605967220 */ /* 0x000fe20000410000 */
[----:B------:R-:W-:Y:S01]  /*12be0*/  F2FP.BF16.PACK_AB R154, R155, R154 ;  /* 0x0000009a9b9a723e */ /* 0x000fe200000010ff */
[C---:B------:R-:W-:Y:S01]  /*12bf0*/  FMUL.FTZ R147, R5.reuse, R147 ;  /* 0x0000009305937220 */ /* 0x040fe20000410000 */
[----:B------:R-:W-:Y:S01]  /*12c00*/  STS [R8+0x400], R162 ;  /* 0x000400a208007388 */ /* 0x000fe20000000800 */
[----:B------:R-:W-:Y:S01]  /*12c10*/  FMUL.FTZ R146, R5, R146 ;  /* 0x0000009205927220 */ /* 0x000fe20000410000 */
[----:B------:R-:W-:Y:S01]  /*12c20*/  F2FP.BF16.PACK_AB R150, R151, R150 ;  /* 0x000000969796723e */ /* 0x000fe200000010ff */
[C---:B------:R-:W-:Y:S01]  /*12c30*/  FMUL.FTZ R143, R5.reuse, R143 ;  /* 0x0000008f058f7220 */ /* 0x040fe20000410000 */
[----:B------:R-:W-:Y:S01]  /*12c40*/  IADD3 R15, R4, R12, RZ ;  /* 0x0000000c040f7210 */ /* 0x000fe20007ffe0ff */
[----:B------:R-:W-:Y:S01]  /*12c50*/  FMUL.FTZ R142, R5, R142 ;  /* 0x0000008e058e7220 */ /* 0x000fe20000410000 */
[----:B------:R-:W-:Y:S01]  /*12c60*/  F2FP.BF16.PACK_AB R146, R147, R146 ;  /* 0x000000929392723e */ /* 0x000fe200000010ff */
[C---:B------:R-:W-:Y:S01]  /*12c70*/  FMUL.FTZ R139, R5.reuse, R139 ;  /* 0x0000008b058b7220 */ /* 0x040fe20000410000 */
[----:B------:R-:W-:Y:S01]  /*12c80*/  STS [R12], R156 ;  /* 0x0000009c0c007388 */ /* 0x000fe20000000800 */
[----:B------:R-:W-:Y:S01]  /*12c90*/  FMUL.FTZ R138, R5, R138 ;  /* 0x0000008a058a7220 */ /* 0x000fe20000410000 */
[----:B------:R-:W-:Y:S01]  /*12ca0*/  F2FP.BF16.PACK_AB R142, R143, R142 ;  /* 0x0000008e8f8e723e */ /* 0x000fe200000010ff */
[C---:B------:R-:W-:Y:S01]  /*12cb0*/  FMUL.FTZ R135, R5.reuse, R135 ;  /* 0x0000008705877220 */ /* 0x040fe20000410000 */
[----:B------:R-:W-:Y:S01]  /*12cc0*/  STS [R12+0x400], R158 ;  /* 0x0004009e0c007388 */ /* 0x000fe20000000800 */
[----:B------:R-:W-:Y:S01]  /*12cd0*/  FMUL.FTZ R134, R5, R134 ;  /* 0x0000008605867220 */ /* 0x000fe20000410000 */
[----:B------:R-:W-:Y:S01]  /*12ce0*/  F2FP.BF16.PACK_AB R138, R139, R138 ;  /* 0x0000008a8b8a723e */ /* 0x000fe200000010ff */
[----:B------:R-:W-:Y:S01]  /*12cf0*/  FMUL.FTZ R39, R5, R39 ;  /* 0x0000002705277220 */ /* 0x000fe20000410000 */
[----:B------:R-:W-:Y:S01]  /*12d00*/  IADD3 R16, R13, R4, RZ ;  /* 0x000000040d107210 */ /* 0x000fe20007ffe0ff */
[----:B------:R-:W-:Y:S01]  /*12d10*/  FMUL.FTZ R38, R5, R38 ;  /* 0x0000002605267220 */ /* 0x000fe20000410000 */
[----:B------:R-:W-:Y:S01]  /*12d20*/  F2FP.BF16.PACK_AB R134, R135, R134 ;  /* 0x000000868786723e */ /* 0x000fe200000010ff */
[C---:B------:R-:W-:Y:S01]  /*12d30*/  FMUL.FTZ R43, R5.reuse, R43 ;  /* 0x0000002b052b7220 */ /* 0x040fe20000410000 */
[----:B------:R-:W-:Y:S01]  /*12d40*/  STS [R13], R152 ;  /* 0x000000980d007388 */ /* 0x000fe20000000800 */
[----:B------:R-:W-:Y:S01]  /*12d50*/  FMUL.FTZ R42, R5, R42 ;  /* 0x0000002a052a7220 */ /* 0x000fe20000410000 */
[----:B------:R-:W-:Y:S01]  /*12d60*/  IADD3 R17, R9, R4, RZ ;  /* 0x0000000409117210 */ /* 0x000fe20007ffe0ff */
[C---:B------:R-:W-:Y:S01]  /*12d70*/  FMUL.FTZ R47, R5.reuse, R47 ;  /* 0x0000002f052f7220 */ /* 0x040fe20000410000 */
[----:B------:R-:W-:Y:S01]  /*12d80*/  STS [R13+0x400], R154 ;  /* 0x0004009a0d007388 */ /* 0x000fe20000000800 */
        /* <DEDUP_REMOVED lines=86> */
[----:B-1----:R-:W-:Y:S01]  /*132f0*/  @P4 FMUL.FTZ R2, R2, 0.69314718246459960938 ;  /* 0x3f31721802024820 */ /* 0x002fe20000410000 */
[----:B------:R-:W-:Y:S01]  /*13300*/  STS [R15+0x2400], R58 ;  /* 0x0024003a0f007388 */ /* 0x000fe20000000800 */
[----:B------:R-:W-:-:S02]  /*13310*/  F2FP.BF16.PACK_AB R126, R127, R126 ;  /* 0x0000007e7f7e723e */ /* 0x000fc400000010ff */
[----:B------:R-:W-:Y:S01]  /*13320*/  F2FP.BF16.PACK_AB R5, R131, R5 ;  /* 0x000000058305723e */ /* 0x000fe200000010ff */
        /* <DEDUP_REMOVED lines=27> */
[----:B------:R-:W-:Y:S01]  /*134e0*/  STS [R9+0x6400], R114 ;  /* 0x0064007209007388 */ /* 0x000fe20000000800 */
[----:B-1----:R-:W-:-:S02]  /*134f0*/  LOP3.LUT R8, R10, 0xffffffe0, RZ, 0xc0, !PT ;  /* 0xffffffe00a087812 */ /* 0x002fc400078ec0ff */
[----:B------:R-:W-:Y:S01]  /*13500*/  SHF.R.S32.HI R10, RZ, 0x1f, R11 ;  /* 0x0000001fff0a7819 */ /* 0x000fe2000001140b */
[----:B------:R-:W-:Y:S01]  /*13510*/  STS [R14+0x6000], R116 ;  /* 0x006000740e007388 */ /* 0x000fe20000000800 */
[----:B------:R-:W-:Y:S02]  /*13520*/  IADD3 R8, -R8, R6, RZ ;  /* 0x0000000608087210 */ /* 0x000fe40007ffe1ff */
[----:B------:R-:W-:Y:S01]  /*13530*/  LEA.HI R10, R10, R11, RZ, 0x2 ;  /* 0x0000000b0a0a7211 */ /* 0x000fe200078f10ff */
[----:B------:R-:W-:Y:S01]  /*13540*/  STS [R14+0x6400], R118 ;  /* 0x006400760e007388 */ /* 0x000fe20000000800 */
[----:B------:R-:W-:Y:S02]  /*13550*/  LOP3.LUT P0, RZ, R8, 0x3, RZ, 0xc0, !PT ;  /* 0x0000000308ff7812 */ /* 0x000fe4000780c0ff */
[----:B------:R-:W1:Y:S01]  /*13560*/  @P3 MUFU.LG2 R8, R0 ;  /* 0x0000000000083308 */ /* 0x000e620000000c00 */
[----:B------:R-:W-:Y:S01]  /*13570*/  STS [R15+0x6000], R120 ;  /* 0x006000780f007388 */ /* 0x000fe20000000800 */
[----:B------:R-:W-:-:S03]  /*13580*/  LOP3.LUT R10, R10, 0xffffffc, RZ, 0xc0, !PT ;  /* 0x0ffffffc0a0a7812 */ /* 0x000fc600078ec0ff */
[----:B------:R-:W-:Y:S01]  /*13590*/  STS [R15+0x6400], R122 ;  /* 0x0064007a0f007388 */ /* 0x000fe20000000800 */
[----:B------:R-:W-:Y:S02]  /*135a0*/  IADD3 R11, R11, -R10, RZ ;  /* 0x8000000a0b0b7210 */ /* 0x000fe40007ffe0ff */
[----:B------:R-:W-:Y:S01]  /*135b0*/  MOV R10, 0x7f800000 ;  /* 0x7f800000000a7802 */ /* 0x000fe20000000f00 */
[----:B------:R-:W-:Y:S04]  /*135c0*/  STS [R16+0x6000], R124 ;  /* 0x0060007c10007388 */ /* 0x000fe80000000800 */
[----:B------:R-:W-:Y:S01]  /*135d0*/  STS [R16+0x6400], R126 ;  /* 0x0064007e10007388 */ /* 0x000fe20000000800 */
[----:B-1----:R-:W-:-:S03]  /*135e0*/  @P3 FMUL.FTZ R8, R8, 0.69314718246459960938 ;  /* 0x3f31721808083820 */ /* 0x002fc60000410000 */
[----:B------:R-:W-:Y:S01]  /*135f0*/  STS [R17+0x6000], R128 ;  /* 0x0060008011007388 */ /* 0x000fe20000000800 */
[----:B------:R-:W-:-:S03]  /*13600*/  @P3 FFMA.FTZ R10, R3, c[0x0][0x238], R8 ;  /* 0x00008e00030a3a23 */ /* 0x000fc60000010008 */
[----:B------:R1:W-:Y:S04]  /*13610*/  STS [R17+0x6400], R5 ;  /* 0x0064000511007388 */ /* 0x0003e80000000800 */
[----:B------:R-:W-:Y:S06]  /*13620*/  BAR.SYNC.DEFER_BLOCKING 0x0 ;  /* 0x0000000000007b1d */ /* 0x000fec0000010000 */
[----:B------:R-:W1:Y:S04]  /*13630*/  S2R R4, SR_TID.X ;  /* 0x0000000000047919 */ /* 0x000e680000002100 */
[----:B------:R2:W3:Y:S04]  /*13640*/  LDS.128 R68, [R235] ;  /* 0x00000000eb447984 */ /* 0x0004e80000000c00 */
[----:B------:R2:W4:Y:S01]  /*13650*/  LDS.128 R64, [R235+0x800] ;  /* 0x00080000eb407984 */ /* 0x0005220000000c00 */
[----:B-1----:R-:W-:-:S03]  /*13660*/  SHF.R.S32.HI R5, RZ, 0x1f, R4 ;  /* 0x0000001fff057819 */ /* 0x002fc60000011404 */
[----:B------:R2:W1:Y:S01]  /*13670*/  LDS.128 R60, [R235+0x1000] ;  /* 0x00100000eb3c7984 */ /* 0x0004620000000c00 */
[----:B------:R-:W-:-:S03]  /*13680*/  LEA.HI R9, R5, R4, RZ, 0x5 ;  /* 0x0000000405097211 */ /* 0x000fc600078f28ff */
[----:B------:R2:W1:Y:S01]  /*13690*/  LDS.128 R56, [R235+0x1800] ;  /* 0x00180000eb387984 */ /* 0x0004620000000c00 */
[----:B------:R-:W-:-:S03]  /*136a0*/  LOP3.LUT R9, R9, 0xffffffe0, RZ, 0xc0, !PT ;  /* 0xffffffe009097812 */ /* 0x000fc600078ec0ff */
[----:B------:R2:W1:Y:S01]  /*136b0*/  LDS.128 R52, [R235+0x2000] ;  /* 0x00200000eb347984 */ /* 0x0004620000000c00 */
[----:B------:R-:W-:-:S03]  /*136c0*/  IADD3 R9, -R9, R4, RZ ;  /* 0x0000000409097210 */ /* 0x000fc60007ffe1ff */
[----:B------:R2:W1:Y:S01]  /*136d0*/  LDS.128 R48, [R235+0x2800] ;  /* 0x00280000eb307984 */ /* 0x0004620000000c00 */
[----:B------:R-:W-:-:S03]  /*136e0*/  SHF.R.S32.HI R0, RZ, 0x1f, R9 ;  /* 0x0000001fff007819 */ /* 0x000fc60000011409 */
[----:B------:R2:W1:Y:S01]  /*136f0*/  LDS.128 R44, [R235+0x3000] ;  /* 0x00300000eb2c7984 */ /* 0x0004620000000c00 */
[----:B------:R-:W-:-:S03]  /*13700*/  LEA.HI R0, R0, R9, RZ, 0x2 ;  /* 0x0000000900007211 */ /* 0x000fc600078f10ff */
[----:B------:R2:W1:Y:S01]  /*13710*/  LDS.128 R40, [R235+0x3800] ;  /* 0x00380000eb287984 */ /* 0x0004620000000c00 */
[----:B------:R-:W-:Y:S01]  /*13720*/  MOV R9, 0x7f800000 ;  /* 0x7f80000000097802 */ /* 0x000fe20000000f00 */
[----:B------:R-:W-:Y:S01]  /*13730*/  @P4 FFMA.FTZ R9, R164, c[0x0][0x238], R2 ;  /* 0x00008e00a4094a23 */ /* 0x000fe20000010002 */
[----:B------:R-:W-:Y:S01]  /*13740*/  SHF.R.S32.HI R0, RZ, 0x2, R0 ;  /* 0x00000002ff007819 */ /* 0x000fe20000011400 */
[----:B------:R2:W1:Y:S03]  /*13750*/  LDS.128 R36, [R235+0x4000] ;  /* 0x00400000eb247984 */ /* 0x0004660000000c00 */
[----:B------:R-:W-:Y:S01]  /*13760*/  LEA R11, R11, R0, 0x4 ;  /* 0x000000000b0b7211 */ /* 0x000fe200078e20ff */
        /* <DEDUP_REMOVED lines=20> */
.L_x_2321:
[----:B---34-:R-:W-:Y:S05]  /*138b0*/  BSYNC B0 ;  /* 0x0000000000007941 */ /* 0x018fea0003800000 */
.L_x_2320:
[----:B------:R-:W3:Y:S01]  /*138c0*/  S2R R2, SR_CTAID.X ;  /* 0x0000000000027919 */ /* 0x000ee20000002500 */
[----:B------:R-:W-:Y:S01]  /*138d0*/  SHF.R.S32.HI R237, RZ, 0x1f, R236 ;  /* 0x0000001fffed7819 */ /* 0x000fe200000114ec */
[----:B------:R-:W-:Y:S01]  /*138e0*/  USHF.R.S32.HI UR6, URZ, 0x1f, UR11 ;  /* 0x0000001f3f067899 */ /* 0x000fe2000801140b */
[----:B------:R-:W-:Y:S01]  /*138f0*/  LEA.HI R6, R7, R6, RZ, 0x3 ;  /* 0x0000000607067211 */ /* 0x000fe200078f18ff */
[----:B------:R-:W-:Y:S01]  /*13900*/  ULDC.64 UR4, c[0x0][0x1f0] ;  /* 0x00007c0000047ab9 */ /* 0x000fe20000000a00 */
[----:B------:R-:W-:Y:S01]  /*13910*/  LEA.HI R4, R5, R4, RZ, 0x3 ;  /* 0x0000000405047211 */ /* 0x000fe200078f18ff */
[----:B------:R-:W-:Y:S01]  /*13920*/  UIMAD UR4, UR6, UR4, URZ ;  /* 0x00000004060472a4 */ /* 0x000fe2000f8e023f */
[----:B------:R-:W-:Y:S01]  /*13930*/  SHF.R.S32.HI R6, RZ, 0x3, R6 ;  /* 0x00000003ff067819 */ /* 0x000fe20000011406 */
[----:B------:R-:W-:Y:S02]  /*13940*/  BSSY B0, `(.L_x_2322) ;  /* 0x0000020000007945 */ /* 0x000fe40003800000 */
[----:B------:R-:W-:Y:S01]  /*13950*/  UIMAD UR4, UR11, UR5, UR4 ;  /* 0x000000050b0472a4 */ /* 0x000fe2000f8e0204 */
[----:B---3--:R-:W-:-:S04]  /*13960*/  IMAD.SHL.U32 R2, R2, 0x40, RZ ;  /* 0x0000004002027824 */ /* 0x008fc800078e00ff */
[----:B------:R-:W-:Y:S01]  /*13970*/  IMAD.WIDE.U32 R8, R2, c[0x0][0x1e8], R236 ;  /* 0x00007a0002087a25 */ /* 0x000fe200078e00ec */
[----:B------:R-:W-:-:S04]  /*13980*/  SHF.R.S32.HI R0, RZ, 0x1f, R2 ;  /* 0x0000001fff007819 */ /* 0x000fc80000011402 */
[----:B------:R-:W-:Y:S01]  /*13990*/  IADD3 R8, P0, R8, UR10, RZ ;  /* 0x0000000a08087c10 */ /* 0x000fe2000ff1e0ff */
[----:B------:R-:W-:-:S04]  /*139a0*/  IMAD R0, R0, c[0x0][0x1e8], RZ ;  /* 0x00007a0000007a24 */ /* 0x000fc800078e02ff */
[C---:B------:R-:W-:Y:S01]  /*139b0*/  IMAD R0, R2.reuse, c[0x0][0x1ec], R0 ;  /* 0x00007b0002007a24 */ /* 0x040fe200078e0200 */
[----:B------:R-:W-:-:S04]  /*139c0*/  IADD3 R2, -R2, UR30, RZ ;  /* 0x0000001e02027c10 */ /* 0x000fc8000fffe1ff */
[----:B------:R-:W-:Y:S01]  /*139d0*/  IADD3.X R9, R9, UR8, R0, P0, !PT ;  /* 0x0000000809097c10 */ /* 0x000fe200087fe400 */
[----:B------:R-:W-:Y:S01]  /*139e0*/  IMAD.U32 R0, RZ, RZ, UR11 ;  /* 0x0000000bff007e24 */ /* 0x000fe2000f8e00ff */
[----:B------:R-:W-:-:S03]  /*139f0*/  ISETP.GE.AND P0, PT, R6, R2, PT ;  /* 0x000000020600720c */ /* 0x000fc60003f06270 */
[----:B------:R-:W-:Y:S01]  /*13a00*/  IMAD.WIDE.U32 R8, R0, c[0x0][0x1f0], R8 ;  /* 0x00007c0000087a25 */ /* 0x000fe200078e0008 */
[----:B------:R-:W-:-:S04]  /*13a10*/  SHF.R.S32.HI R0, RZ, 0x3, R4 ;  /* 0x00000003ff007819 */ /* 0x000fc80000011404 */
[----:B------:R-:W-:Y:S02]  /*13a20*/  IADD3 R5, R9, UR4, RZ ;  /* 0x0000000409057c10 */ /* 0x000fe4000fffe0ff */
[----:B------:R-:W-:-:S03]  /*13a30*/  SHF.R.S32.HI R0, RZ, 0x1f, R0 ;  /* 0x0000001fff007819 */ /* 0x000fc60000011400 */
        /* <DEDUP_REMOVED lines=12> */
[----:B------:R3:W-:Y:S04]  /*13b00*/  @!P3 STG.E.128 [R76.64], R68 ;  /* 0x000000444c00b986 */ /* 0x0007e8000c101d22 */
[----:B-1----:R3:W-:Y:S04]  /*13b10*/  @!P2 STG.E.128 [R76.64+0x80], R52 ;  /* 0x000080344c00a986 */ /* 0x0027e8000c101d22 */
[----:B------:R3:W-:Y:S04]  /*13b20*/  @!P1 STG.E.128 [R76.64+0x100], R36 ;  /* 0x000100244c009986 */ /* 0x0007e8000c101d22 */
[----:B------:R3:W-:Y:S02]  /*13b30*/  @!P0 STG.E.128 [R76.64+0x180], R20 ;  /* 0x000180144c008986 */ /* 0x0007e4000c101d22 */
.L_x_2323:
[----:B------:R-:W-:Y:S05]  /*13b40*/  BSYNC B0 ;  /* 0x0000000000007941 */ /* 0x000fea0003800000 */
.L_x_2322:
        /* <DEDUP_REMOVED lines=14> */
[----:B-1-3--:R-:W-:-:S03]  /*13c30*/  LEA R20, P4, R10, c[0x0][0x1d0], 0x1 ;  /* 0x000074000a147a11 */ /* 0x00afc600078808ff */
[----:B------:R-:W-:-:S04]  /*13c40*/  IMAD R2, R3, c[0x0][0x1ec], R2 ;  /* 0x00007b0003027a24 */ /* 0x000fc800078e0202 */
[----:B------:R-:W-:-:S05]  /*13c50*/  IMAD.IADD R2, R2, 0x1, R11 ;  /* 0x0000000102027824 */ /* 0x000fca00078e020b */
[----:B------:R-:W-:-:S05]  /*13c60*/  LEA.HI.X R21, R10, c[0x0][0x1d4], R2, 0x1, P4 ;  /* 0x000075000a157a11 */ /* 0x000fca00020f0c02 */
[----:B------:R1:W-:Y:S04]  /*13c70*/  @!P3 STG.E.128 [R20.64], R64 ;  /* 0x000000401400b986 */ /* 0x0003e8000c101d22 */
[----:B------:R1:W-:Y:S04]  /*13c80*/  @!P2 STG.E.128 [R20.64+0x80], R48 ;  /* 0x000080301400a986 */ /* 0x0003e8000c101d22 */
[----:B------:R1:W-:Y:S04]  /*13c90*/  @!P1 STG.E.128 [R20.64+0x100], R32 ;  /* 0x0001002014009986 */ /* 0x0003e8000c101d22 */
[----:B------:R1:W-:Y:S02]  /*13ca0*/  @!P0 STG.E.128 [R20.64+0x180], R16 ;  /* 0x0001801014008986 */ /* 0x0003e4000c101d22 */
.L_x_2325:
[----:B------:R-:W-:Y:S05]  /*13cb0*/  BSYNC B0 ;  /* 0x0000000000007941 */ /* 0x000fea0003800000 */
.L_x_2324:
        /* <DEDUP_REMOVED lines=18> */
[----:B------:R1:W-:Y:S04]  /*13de0*/  @!P3 STG.E.128 [R16.64], R60 ;  /* 0x0000003c1000b986 */ /* 0x0003e8000c101d22 */
[----:B------:R1:W-:Y:S04]  /*13df0*/  @!P2 STG.E.128 [R16.64+0x80], R44 ;  /* 0x0000802c1000a986 */ /* 0x0003e8000c101d22 */
[----:B------:R1:W-:Y:S04]  /*13e00*/  @!P1 STG.E.128 [R16.64+0x100], R28 ;  /* 0x0001001c10009986 */ /* 0x0003e8000c101d22 */
[----:B------:R1:W-:Y:S02]  /*13e10*/  @!P0 STG.E.128 [R16.64+0x180], R12 ;  /* 0x0001800c10008986 */ /* 0x0003e4000c101d22 */
.L_x_2327:
[----:B------:R-:W-:Y:S05]  /*13e20*/  BSYNC B0 ;  /* 0x0000000000007941 */ /* 0x000fea0003800000 */
.L_x_2326:
[----:B------:R-:W-:-:S04]  /*13e30*/  IADD3 R2, R6, 0x30, RZ ;  /* 0x0000003006027810 */ /* 0x000fc80007ffe0ff */
[----:B------:R-:W-:-:S13]  /*13e40*/  ISETP.GE.AND P0, PT, R2, UR20, PT ;  /* 0x0000001402007c0c */ /* 0x000fda000bf06270 */
[----:B------:R-:W-:Y:S05]  /*13e50*/  @P0 EXIT ;  /* 0x000000000000094d */ /* 0x000fea0003800000 */
[----:B------:R-:W-:Y:S01]  /*13e60*/  IADD3 R6, P0, R6, 0x30, RZ ;  /* 0x0000003006067810 */ /* 0x000fe20007f1e0ff */
[----:B------:R-:W-:Y:S01]  /*13e70*/  IMAD.MOV.U32 R2, RZ, RZ, R8 ;  /* 0x000000ffff027224 */ /* 0x000fe200078e0008 */
[----:B------:R-:W-:Y:S01]  /*13e80*/  ISETP.GE.AND P2, PT, R236, c[0x0][0x220], PT ;  /* 0x00008800ec007a0c */ /* 0x000fe20003f46270 */
[----:B------:R-:W-:Y:S01]  /*13e90*/  IMAD.MOV.U32 R3, RZ, RZ, R5 ;  /* 0x000000ffff037224 */ /* 0x000fe200078e0005 */
        /* <DEDUP_REMOVED lines=16> */
.L_x_2328:
        /* <DEDUP_REMOVED lines=14> */
.L_x_8942:


//--------------------- .text._ZN5flash24flash_fwd_splitkv_kernelI23Flash_fwd_kernel_traitsILi256ELi64ELi64ELi4ELb0ELb0EN7cutlass10bfloat16_tE19Flash_kernel_traitsILi256ELi64ELi64ELi4ES3_EELb0ELb1ELb0ELb0ELb0ELb1ELb0ELb0EEEvNS_16Flash_fwd_paramsE --------------------------
	.section	.text._ZN5flash24flash_fwd_splitkv_kernelI23Flash_fwd_kernel_traitsILi256ELi64ELi64ELi4ELb0ELb0EN7cutlass10bfloat16_tE19Flash_kernel_traitsILi256ELi64ELi64ELi4ES3_EELb0ELb1ELb0ELb0ELb0ELb1ELb0ELb0EEEvNS_16Flash_fwd_paramsE,"ax",@progbits
	.sectioninfo	@"SHI_REGISTERS=255"
	.align	128
        .global         _ZN5flash24flash_fwd_splitkv_kernelI23Flash_fwd_kernel_traitsILi256ELi64ELi64ELi4ELb0ELb0EN7cutlass10bfloat16_tE19Flash_kernel_traitsILi256ELi64ELi64ELi4ES3_EELb0ELb1ELb0ELb0ELb0ELb1ELb0ELb0EEEvNS_16Flash_fwd_paramsE
        .type           _ZN5flash24flash_fwd_splitkv_kernelI23Flash_fwd_kernel_traitsILi256ELi64ELi64ELi4ELb0ELb0EN7cutlass10bfloat16_tE19Flash_kernel_traitsILi256ELi64ELi64ELi4ES3_EELb0ELb1ELb0ELb0ELb0ELb1ELb0ELb0EEEvNS_16Flash_fwd_paramsE,@function
        .size           _ZN5flash24flash_fwd_splitkv_kernelI23Flash_fwd_kernel_traitsILi256ELi64ELi64ELi4ELb0ELb0EN7cutlass10bfloat16_tE19Flash_kernel_traitsILi256ELi64ELi64ELi4ES3_EELb0ELb1ELb0ELb0ELb0ELb1ELb0ELb0EEEvNS_16Flash_fwd_paramsE,(.L_x_8943 - _ZN5flash24flash_fwd_splitkv_kernelI23Flash_fwd_kernel_traitsILi256ELi64ELi64ELi4ELb0ELb0EN7cutlass10bfloat16_tE19Flash_kernel_traitsILi256ELi64ELi64ELi4ES3_EELb0ELb1ELb0ELb0ELb0ELb1ELb0ELb0EEEvNS_16Flash_fwd_paramsE)
        .other          _ZN5flash24flash_fwd_splitkv_kernelI23Flash_fwd_kernel_traitsILi256ELi64ELi64ELi4ELb0ELb0EN7cutlass10bfloat16_tE19Flash_kernel_traitsILi256ELi64ELi64ELi4ES3_EELb0ELb1ELb0ELb0ELb0ELb1ELb0ELb0EEEvNS_16Flash_fwd_paramsE,@"STO_CUDA_ENTRY STV_DEFAULT"
_ZN5flash24flash_fwd_splitkv_kernelI23Flash_fwd_kernel_traitsILi256ELi64ELi64ELi4ELb0ELb0EN7cutlass10bfloat16_tE19Flash_kernel_traitsILi256ELi64ELi64ELi4ES3_EELb0ELb1ELb0ELb0ELb0ELb1ELb0ELb0EEEvNS_16Flash_fwd_paramsE:
.text._ZN5flash24flash_fwd_splitkv_kernelI23Flash_fwd_kernel_traitsILi256ELi64ELi64ELi4ELb0ELb0EN7cutlass10bfloat16_tE19Flash_kernel_traitsILi256ELi64ELi64ELi4ES3_EELb0ELb1ELb0ELb0ELb0ELb1ELb0ELb0EEEvNS_16Flash_fwd_paramsE:
        /* <DEDUP_REMOVED lines=55> */
.L_x_2329:
[----:B------:R-:W-:Y:S02]  /*0370*/  ULDC UR6, c[0x0][0x218] ;  /* 0x0000860000067ab9 */ /* 0x000fe40000000800 */
.L_x_2330:
        /* <DEDUP_REMOVED lines=113> */
.L_x_2333:
[----:B------:R-:W-:Y:S05]  /*0a90*/  BSYNC B0 ;  /* 0x0000000000007941 */ /* 0x000fea0003800000 */
.L_x_2332:
        /* <DEDUP_REMOVED lines=22> */
.L_x_2335:
[----:B------:R-:W-:Y:S05]  /*0c00*/  BSYNC B0 ;  /* 0x0000000000007941 */ /* 0x000fea0003800000 */
.L_x_2334:
        /* <DEDUP_REMOVED lines=22> */
.L_x_2337:
[----:B------:R-:W-:Y:S05]  /*0d70*/  BSYNC B0 ;  /* 0x0000000000007941 */ /* 0x000fea0003800000 */
.L_x_2336:
        /* <DEDUP_REMOVED lines=21> */
.L_x_2339:
[----:B------:R-:W-:Y:S05]  /*0ed0*/  BSYNC B0 ;  /* 0x0000000000007941 */ /* 0x000fea0003800000 */
.L_x_2338:
        /* <DEDUP_REMOVED lines=20> */
.L_x_2331:
        /* <DEDUP_REMOVED lines=119> */
.L_x_2340:
        /* <DEDUP_REMOVED lines=21> */
.L_x_2342:
        /* <DEDUP_REMOVED lines=62> */
.L_x_2341:
        /* <DEDUP_REMOVED lines=132> */
.L_x_2344:
[----:B------:R-:W-:Y:S05]  /*2500*/  BSYNC B0 ;  /* 0x0000000000007941 */ /* 0x000fea0003800000 */
.L_x_2343:
        /* <DEDUP_REMOVED lines=45> */
.L_x_2346:
[----:B------:R-:W-:Y:S05]  /*27e0*/  BSYNC B0 ;  /* 0x0000000000007941 */ /* 0x000fea0003800000 */
.L_x_2345:
        /* <DEDUP_REMOVED lines=45> */
.L_x_2348:
[----:B------:R-:W-:Y:S05]  /*2ac0*/  BSYNC B0 ;  /* 0x0000000000007941 */ /* 0x000fea0003800000 */
.L_x_2347:
        /* <DEDUP_REMOVED lines=44> */
.L_x_2350:
[----:B------:R-:W-:Y:S05]  /*2d90*/  BSYNC B0 ;  /* 0x0000000000007941 */ /* 0x000fea0003800000 */
.L_x_2349:
        /* <DEDUP_REMOVED lines=39> */
.L_x_2352:
[----:B------:R-:W-:Y:S05]  /*3010*/  BSYNC B0 ;  /* 0x0000000000007941 */ /* 0x000fea0003800000 */
.L_x_2351:
        /* <DEDUP_REMOVED lines=41> */
.L_x_2354:
[----:B------:R-:W-:Y:S05]  /*32b0*/  BSYNC B0 ;  /* 0x0000000000007941 */ /* 0x000fea0003800000 */
.L_x_2353:
        /* <DEDUP_REMOVED lines=41> */
.L_x_2356:
[----:B------:R-:W-:Y:S05]  /*3550*/  BSYNC B0 ;  /* 0x0000000000007941 */ /* 0x000fea0003800000 */
.L_x_2355:
        /* <DEDUP_REMOVED lines=43> */
.L_x_2358:
[----:B------:R-:W-:Y:S05]  /*3810*/  BSYNC B0 ;  /* 0x0000000000007941 */ /* 0x000fea0003800000 */
.L_x_2357:
        /* <DEDUP_REMOVED lines=47> */
.L_x_2360:
[----:B------:R-:W-:Y:S05]  /*3b10*/  BSYNC B0 ;  /* 0x0000000000007941 */ /* 0x000fea0003800000 */
.L_x_2359:
        /* <DEDUP_REMOVED lines=53> */
.L_x_2362:
[----:B------:R-:W-:Y:S05]  /*3e70*/  BSYNC B0 ;  /* 0x0000000000007941 */ /* 0x000fea0003800000 */
.L_x_2361:
        /* <DEDUP_REMOVED lines=45> */
.L_x_2364:
[----:B------:R-:W-:Y:S05]  /*4150*/  BSYNC B0 ;  /* 0x0000000000007941 */ /* 0x000fea0003800000 */
.L_x_2363:
        /* <DEDUP_REMOVED lines=65> */
.L_x_2366:
[----:B------:R-:W-:Y:S05]  /*4570*/  BSYNC B0 ;  /* 0x0000000000007941 */ /* 0x000fea0003800000 */
.L_x_2365:
[C---:B------:R-:W-:Y:S01]  /*4580*/  IMAD.SHL.U32 R7, R3.reuse, 0x40, RZ ;  /* 0x0000004003077824 */ /* 0x040fe200078e00ff */
[----:B------:R-:W-:Y:S01]  /*4590*/  LEA R234, R6, R4, 0xa ;  /* 0x0000000406ea7211 */ /* 0x000fe200078e50ff */
[----:B------:R-:W-:Y:S01]  /*45a0*/  IMAD.SHL.U32 R16, R16, 0x8, RZ ;  /* 0x0000000810107824 */ /* 0x000fe200078e00ff */
[----:B------:R-:W-:Y:S01]  /*45b0*/  R2P PR, R3, 0x6 ;  /* 0x0000000603007804 */ /* 0x000fe20000000000 */
[----:B------:R-:W0:Y:S01]  /*45c0*/  LDGDEPBAR ;  /* 0x00000000000079af */ /* 0x000e220000000000 */
[----:B------:R-:W-:Y:S01]  /*45d0*/  LOP3.LUT R7, R7, 0x1c0, RZ, 0xc0, !PT ;  /* 0x000001c007077812 */ /* 0x000fe200078ec0ff */
[----:B------:R-:W-:Y:S01]  /*45e0*/  UISETP.GT.AND UP0, UPT, UR29, UR21, UPT ;  /* 0x000000151d00728c */ /* 0x000fe2000bf04270 */
[----:B------:R-:W-:Y:S01]  /*45f0*/  SHF.L.U32 R234, R234, 0x1, RZ ;  /* 0x00000001eaea7819 */ /* 0x000fe200000006ff */
[----:B------:R-:W-:Y:S01]  /*4600*/  UIADD3 UR7, UR13, 0x1, -UR30 ;  /* 0x000000010d077890 */ /* 0x000fe2000fffe81e */
[----:B------:R-:W-:Y:S01]  /*4610*/  LOP3.LUT R16, R7, 0x8, R16, 0xf8, !PT ;  /* 0x0000000807107812 */ /* 0x000fe200078ef810 */
[----:B------:R-:W-:Y:S01]  /*4620*/  ULDC UR5, c[0x0][0x2e4] ;  /* 0x0000b90000057ab9 */ /* 0x000fe20000000800 */
[----:B------:R-:W-:Y:S01]  /*4630*/  SHF.R.U32.HI R7, RZ, 0x3, R7 ;  /* 0x00000003ff077819 */ /* 0x000fe20000011607 */
[----:B------:R-:W-:Y:S01]  /*4640*/  LDSM.16.M88.4 R64, [R234] ;  /* 0x00000000ea40783b */ /* 0x000fe20000000200 */
[-C--:B------:R-:W-:Y:S01]  /*4650*/  LEA R232, R2, R234.reuse, 0x1 ;  /* 0x000000ea02e87211 */ /* 0x080fe200078e08ff */
[----:B------:R-:W-:Y:S01]  /*4660*/  ULDC UR4, c[0x0][0x2e8] ;  /* 0x0000ba0000047ab9 */ /* 0x000fe20000000800 */
[----:B------:R-:W-:Y:S01]  /*4670*/  LOP3.LUT R7, R16, R7, RZ, 0x3c, !PT ;  /* 0x0000000710077212 */ /* 0x000fe200078e3cff */
[----:B------:R-:W-:Y:S01]  /*4680*/  UIADD3 UR5, UR13, -UR5, -UR30 ;  /* 0x800000050d057290 */ /* 0x000fe2000fffe81e */
[C---:B------:R-:W-:Y:S01]  /*4690*/  LEA R230, R0.reuse, R234, 0x1 ;  /* 0x000000ea00e67211 */ /* 0x040fe200078e08ff */
[----:B-1----:R-:W-:Y:S01]  /*46a0*/  LDSM.16.M88.4 R28, [R232] ;  /* 0x00000000e81c783b */ /* 0x002fe20000000200 */
[----:B------:R-:W-:Y:S01]  /*46b0*/  LEA R229, R0, R232, 0x1 ;  /* 0x000000e800e57211 */ /* 0x000fe200078e08ff */
[----:B------:R-:W-:Y:S01]  /*46c0*/  IMAD R233, R233, 0x200, R7 ;  /* 0x00000200e9e97824 */ /* 0x000fe200078e0207 */
[----:B------:R-:W-:Y:S01]  /*46d0*/  LEA R6, R6, UR12, 0x4 ;  /* 0x0000000c06067c11 */ /* 0x000fe2000f8e20ff */
[----:B--2---:R-:W-:Y:S01]  /*46e0*/  LDSM.16.M88.4 R20, [R230] ;  /* 0x00000000e614783b */ /* 0x004fe20000000200 */
[----:B------:R-:W-:Y:S01]  /*46f0*/  PLOP3.LUT P6, PT, PT, PT, UP0, 0x80, 0x0 ;  /* 0x000000000000781c */ /* 0x000fe20003fcf008 */
[----:B------:R-:W-:Y:S01]  /*4700*/  IMAD.SHL.U32 R233, R233, 0x2, RZ ;  /* 0x00000002e9e97824 */ /* 0x000fe200078e00ff */
[----:B------:R-:W-:Y:S01]  /*4710*/  IADD3 R5, R6, R5, RZ ;  /* 0x0000000506057210 */ /* 0x000fe20007ffe0ff */
[----:B------:R-:W-:-:S03]  /*4720*/  UIADD3 UR4, UR7, UR4, URZ ;  /* 0x0000000407047290 */ /* 0x000fc6000fffe03f */
[----:B------:R-:W1:Y:S01]  /*4730*/  LDSM.16.M88.4 R36, [R233+0x8000] ;  /* 0x00800000e924783b */ /* 0x000e620000000200 */
[C---:B------:R-:W-:Y:S02]  /*4740*/  IADD3 R3, R233.reuse, 0x8000, RZ ;  /* 0x00008000e9037810 */ /* 0x040fe40007ffe0ff */
[----:B------:R-:W-:Y:S01]  /*4750*/  IADD3 R231, R233, 0x8020, RZ ;  /* 0x00008020e9e77810 */ /* 0x000fe20007ffe0ff */
[----:B------:R-:W2:Y:S01]  /*4760*/  LDSM.16.M88.4 R8, [R233+0x9000] ;  /* 0x00900000e908783b */ /* 0x000ea20000000200 */
[----:B------:R-:W-:Y:S01]  /*4770*/  @P1 IADD3 R231, R3, -0x20, RZ ;  /* 0xffffffe003e71810 */ /* 0x000fe20007ffe0ff */
[----:B------:R-:W-:Y:S01]  /*4780*/  IMAD.MOV.U32 R3, RZ, RZ, 0x40 ;  /* 0x00000040ff037424 */ /* 0x000fe200078e00ff */
[C---:B------:R-:W-:Y:S01]  /*4790*/  IADD3 R242, R5.reuse, 0x8, RZ ;  /* 0x0000000805f27810 */ /* 0x040fe20007ffe0ff */
[----:B------:R-:W5:Y:S01]  /*47a0*/  LDSM.16.M88.4 R16, [R233+0x8800] ;  /* 0x00880000e910783b */ /* 0x000f620000000200 */
[----:B------:R-:W-:Y:S02]  /*47b0*/  IADD3 R245, R5, UR5, RZ ;  /* 0x0000000505f57c10 */ /* 0x000fe4000fffe0ff */
[----:B------:R-:W-:Y:S01]  /*47c0*/  SEL R3, R3, 0xffffffc0, !P2 ;  /* 0xffffffc003037807 */ /* 0x000fe20005000000 */
[----:B------:R-:W3:Y:S01]  /*47d0*/  LDSM.16.M88.4 R60, [R233+0x9800] ;  /* 0x00980000e93c783b */ /* 0x000ee20000000200 */
[----:B------:R-:W-:-:S02]  /*47e0*/  IADD3 R243, R242, UR5, RZ ;  /* 0x00000005f2f37c10 */ /* 0x000fc4000fffe0ff */
[----:B------:R-:W-:Y:S01]  /*47f0*/  IADD3 R244, R5, UR4, RZ ;  /* 0x0000000405f47c10 */ /* 0x000fe2000fffe0ff */
[----:B------:R-:W4:Y:S01]  /*4800*/  LDSM.16.M88.4 R56, [R231] ;  /* 0x00000000e738783b */ /* 0x000f220000000200 */
[----:B------:R-:W-:Y:S01]  /*4810*/  IMAD.IADD R227, R233, 0x1, R3 ;  /* 0x00000001e9e37824 */ /* 0x000fe200078e0203 */
[----:B------:R-:W-:Y:S01]  /*4820*/  IADD3 R242, R242, UR4, RZ ;  /* 0x00000004f2f27c10 */ /* 0x000fe2000fffe0ff */
[----:B------:R-:W-:Y:S01]  /*4830*/  IMAD.IADD R220, R3, 0x1, R231 ;  /* 0x0000000103dc7824 */ /* 0x000fe200078e02e7 */
[----:B------:R-:W3:Y:S01]  /*4840*/  LDSM.16.M88.4 R48, [R231+0x1000] ;  /* 0x00100000e730783b */ /* 0x000ee20000000200 */
[----:B------:R-:W-:Y:S02]  /*4850*/  IMNMX R245, RZ, R245, !PT ;  /* 0x000000f5fff57217 */ /* 0x000fe40007800200 */
[----:B------:R-:W-:Y:S01]  /*4860*/  IMNMX R244, R244, UR13, PT ;  /* 0x0000000df4f47c17 */ /* 0x000fe2000b800200 */
[----:B------:R-:W3:Y:S01]  /*4870*/  LDSM.16.M88.4 R52, [R231+0x800] ;  /* 0x00080000e734783b */ /* 0x000ee20000000200 */
[----:B------:R-:W-:-:S02]  /*4880*/  IMNMX R243, RZ, R243, !PT ;  /* 0x000000f3fff37217 */ /* 0x000fc40007800200 */
[----:B------:R-:W-:Y:S01]  /*4890*/  IMNMX R242, R242, UR13, PT ;  /* 0x0000000df2f27c17 */ /* 0x000fe2000b800200 */
[----:B------:R-:W3:Y:S01]  /*48a0*/  LDSM.16.M88.4 R44, [R231+0x1800] ;  /* 0x00180000e72c783b */ /* 0x000ee20000000200 */
[C---:B------:R-:W-:Y:S02]  /*48b0*/  IADD3 R223, R231.reuse, 0x800, RZ ;  /* 0x00000800e7df7810 */ /* 0x040fe40007ffe0ff */
[C---:B------:R-:W-:Y:S01]  /*48c0*/  IADD3 R222, R231.reuse, 0x1000, RZ ;  /* 0x00001000e7de7810 */ /* 0x040fe20007ffe0ff */
[----:B------:R-:W3:Y:S01]  /*48d0*/  LDSM.16.M88.4 R24, [R227+0x8000] ;  /* 0x00800000e318783b */ /* 0x000ee20000000200 */
[C---:B------:R-:W-:Y:S02]  /*48e0*/  IADD3 R221, R231.reuse, 0x1800, RZ ;  /* 0x00001800e7dd7810 */ /* 0x040fe40007ffe0ff */
[C---:B------:R-:W-:Y:S01]  /*48f0*/  IADD3 R219, R231.reuse, 0x2000, RZ ;  /* 0x00002000e7db7810 */ /* 0x040fe20007ffe0ff */
[----:B------:R-:W3:Y:S01]  /*4900*/  LDSM.16.M88.4 R76, [R227+0x9000] ;  /* 0x00900000e34c783b */ /* 0x000ee20000000200 */
[----:B------:R-:W-:-:S02]  /*4910*/  IADD3 R218, R231, 0x2800, RZ ;  /* 0x00002800e7da7810 */ /* 0x000fc40007ffe0ff */
[C---:B------:R-:W-:Y:S01]  /*4920*/  IADD3 R217, R231.reuse, 0x3000, RZ ;  /* 0x00003000e7d97810 */ /* 0x040fe20007ffe0ff */
[C---:B-1----:R-:W-:Y:S01]  /*4930*/  HMMA.16816.F32.BF16 R40, R64.reuse, R36, RZ ;  /* 0x000000244028723c */ /* 0x042fe200000418ff */
[----:B------:R-:W1:Y:S01]  /*4940*/  LDSM.16.M88.4 R80, [R227+0x8800] ;  /* 0x00880000e350783b */ /* 0x000e620000000200 */
[C---:B------:R-:W-:Y:S02]  /*4950*/  IADD3 R216, R231.reuse, 0x3800, RZ ;  /* 0x00003800e7d87810 */ /* 0x040fe40007ffe0ff */
[C---:B------:R-:W-:Y:S01]  /*4960*/  IADD3 R215, R231.reuse, 0x4000, RZ ;  /* 0x00004000e7d77810 */ /* 0x040fe20007ffe0ff */
[----:B------:R-:W1:Y:S01]  /*4970*/  LDSM.16.M88.4 R72, [R227+0x9800] ;  /* 0x00980000e348783b */ /* 0x000e620000000200 */
[C---:B------:R-:W-:Y:S02]  /*4980*/  IADD3 R214, R231.reuse, 0x4800, RZ ;  /* 0x00004800e7d67810 */ /* 0x040fe40007ffe0ff */
[----:B------:R-:W-:Y:S01]  /*4990*/  HMMA.16816.F32.BF16 R36, R64, R38, RZ ;  /* 0x000000264024723c */ /* 0x000fe200000418ff */
[----:B------:R-:W-:-:S02]  /*49a0*/  IADD3 R213, R231, 0x5000, RZ ;  /* 0x00005000e7d57810 */ /* 0x000fc40007ffe0ff */
[C---:B------:R-:W-:Y:S02]  /*49b0*/  IADD3 R212, R231.reuse, 0x5800, RZ ;  /* 0x00005800e7d47810 */ /* 0x040fe40007ffe0ff */
[C---:B------:R-:W-:Y:S02]  /*49c0*/  IADD3 R211, R231.reuse, 0x6000, RZ ;  /* 0x00006000e7d37810 */ /* 0x040fe40007ffe0ff */
[C---:B------:R-:W-:Y:S01]  /*49d0*/  IADD3 R210, R231.reuse, 0x6800, RZ ;  /* 0x00006800e7d27810 */ /* 0x040fe20007ffe0ff */
[----:B--2---:R-:W-:Y:S01]  /*49e0*/  HMMA.16816.F32.BF16 R12, R64, R8, RZ ;  /* 0x00000008400c723c */ /* 0x004fe200000418ff */
[C---:B------:R-:W-:Y:S02]  /*49f0*/  IADD3 R209, R231.reuse, 0x7000, RZ ;  /* 0x00007000e7d17810 */ /* 0x040fe40007ffe0ff */
[----:B------:R-:W-:-:S05]  /*4a00*/  IADD3 R208, R231, 0x7800, RZ ;  /* 0x00007800e7d07810 */ /* 0x000fca0007ffe0ff */
[C---:B------:R-:W-:Y:S08]  /*4a10*/  HMMA.16816.F32.BF16 R8, R64.reuse, R10, RZ ;  /* 0x0000000a4008723c */ /* 0x040ff000000418ff */
[C---:B-----5:R-:W-:Y:S08]  /*4a20*/  HMMA.16816.F32.BF16 R32, R64.reuse, R16, RZ ;  /* 0x000000104020723c */ /* 0x060ff000000418ff */
[C---:B------:R-:W-:Y:S08]  /*4a30*/  HMMA.16816.F32.BF16 R16, R64.reuse, R18, RZ ;  /* 0x000000124010723c */ /* 0x040ff000000418ff */
[C---:B---3--:R-:W-:Y:S08]  /*4a40*/  HMMA.16816.F32.BF16 R68, R64.reuse, R60, RZ ;  /* 0x0000003c4044723c */ /* 0x048ff000000418ff */
[----:B------:R-:W-:Y:S01]  /*4a50*/  HMMA.16816.F32.BF16 R64, R64, R62, RZ ;  /* 0x0000003e4040723c */ /* 0x000fe200000418ff */
[----:B------:R-:W-:Y:S07]  /*4a60*/  LDSM.16.M88.4 R60, [R229] ;  /* 0x00000000e53c783b */ /* 0x000fee0000000200 */
[C---:B----4-:R-:W-:Y:S08]  /*4a70*/  HMMA.16816.F32.BF16 R40, R28.reuse, R56, R40 ;  /* 0x000000381c28723c */ /* 0x050ff00000041828 */
[C---:B------:R-:W-:Y:S01]  /*4a80*/  HMMA.16816.F32.BF16 R36, R28.reuse, R58, R36 ;  /* 0x0000003a1c24723c */ /* 0x040fe20000041824 */
[----:B------:R-:W2:Y:S07]  /*4a90*/  LDSM.16.M88.4 R56, [R220] ;  /* 0x00000000dc38783b */ /* 0x000eae0000000200 */
[C---:B------:R-:W-:Y:S08]  /*4aa0*/  HMMA.16816.F32.BF16 R12, R28.reuse, R48, R12 ;  /* 0x000000301c0c723c */ /* 0x040ff0000004180c */
[C---:B------:R-:W-:Y:S01]  /*4ab0*/  HMMA.16816.F32.BF16 R8, R28.reuse, R50, R8 ;  /* 0x000000321c08723c */ /* 0x040fe20000041808 */
[----:B------:R-:W3:Y:S07]  /*4ac0*/  LDSM.16.M88.4 R48, [R220+0x1000] ;  /* 0x00100000dc30783b */ /* 0x000eee0000000200 */
[C---:B------:R-:W-:Y:S08]  /*4ad0*/  HMMA.16816.F32.BF16 R32, R28.reuse, R52, R32 ;  /* 0x000000341c20723c */ /* 0x040ff00000041820 */
[C---:B------:R-:W-:Y:S01]  /*4ae0*/  HMMA.16816.F32.BF16 R16, R28.reuse, R54, R16 ;  /* 0x000000361c10723c */ /* 0x040fe20000041810 */
[----:B------:R-:W4:Y:S07]  /*4af0*/  LDSM.16.M88.4 R52, [R220+0x800] ;  /* 0x00080000dc34783b */ /* 0x000f2e0000000200 */
[C---:B------:R-:W-:Y:S08]  /*4b00*/  HMMA.16816.F32.BF16 R68, R28.reuse, R44, R68 ;  /* 0x0000002c1c44723c */ /* 0x040ff00000041844 */
[----:B------:R-:W-:Y:S01]  /*4b10*/  HMMA.16816.F32.BF16 R64, R28, R46, R64 ;  /* 0x0000002e1c40723c */ /* 0x000fe20000041840 */
[----:B------:R-:W5:Y:S04]  /*4b20*/  LDSM.16.M88.4 R44, [R220+0x1800] ;  /* 0x00180000dc2c783b */ /* 0x000f680000000200 */
[----:B------:R-:W-:Y:S03]  /*4b30*/  LDSM.16.M88.4 R28, [R234+0x2000] ;  /* 0x00200000ea1c783b */ /* 0x000fe60000000200 */
[C---:B------:R-:W-:Y:S08]  /*4b40*/  HMMA.16816.F32.BF16 R40, R20.reuse, R24, R40 ;  /* 0x000000181428723c */ /* 0x040ff00000041828 */
[C---:B------:R-:W-:Y:S01]  /*4b50*/  HMMA.16816.F32.BF16 R36, R20.reuse, R26, R36 ;  /* 0x0000001a1424723c */ /* 0x040fe20000041824 */
[----:B------:R-:W2:Y:S07]  /*4b60*/  LDSM.16.M88.4 R24, [R233+0xa000] ;  /* 0x00a00000e918783b */ /* 0x000eae0000000200 */
[C---:B------:R-:W-:Y:S08]  /*4b70*/  HMMA.16816.F32.BF16 R12, R20.reuse, R76, R12 ;  /* 0x0000004c140c723c */ /* 0x040ff0000004180c */
[C---:B------:R-:W-:Y:S08]  /*4b80*/  HMMA.16816.F32.BF16 R8, R20.reuse, R78, R8 ;  /* 0x0000004e1408723c */ /* 0x040ff00000041808 */
[C---:B-1----:R-:W-:Y:S08]  /*4b90*/  HMMA.16816.F32.BF16 R32, R20.reuse, R80, R32 ;  /* 0x000000501420723c */ /* 0x042ff00000041820 */
[C---:B------:R-:W-:Y:S08]  /*4ba0*/  HMMA.16816.F32.BF16 R16, R20.reuse, R82, R16 ;  /* 0x000000521410723c */ /* 0x040ff00000041810 */
[C---:B------:R-:W-:Y:S08]  /*4bb0*/  HMMA.16816.F32.BF16 R68, R20.reuse, R72, R68 ;  /* 0x000000481444723c */ /* 0x040ff00000041844 */
        /* <DEDUP_REMOVED lines=8> */
[----:B------:R-:W-:Y:S07]  /*4c40*/  LDSM.16.M88.4 R48, [R231+0x2000] ;  /* 0x00200000e730783b */ /* 0x000fee0000000200 */
[C---:B----4-:R-:W-:Y:S08]  /*4c50*/  HMMA.16816.F32.BF16 R32, R60.reuse, R52, R32 ;  /* 0x000000343c20723c */ /* 0x050ff00000041820 */
[C---:B------:R-:W-:Y:S01]  /*4c60*/  HMMA.16816.F32.BF16 R16, R60.reuse, R54, R16 ;  /* 0x000000363c10723c */ /* 0x040fe20000041810 */
[----:B------:R-:W3:Y:S07]  /*4c70*/  LDSM.16.M88.4 R52, [R232+0x2000] ;  /* 0x00200000e834783b */ /* 0x000eee0000000200 */
[C---:B-----5:R-:W-:Y:S08]  /*4c80*/  HMMA.16816.F32.BF16 R68, R60.reuse, R44, R68 ;  /* 0x0000002c3c44723c */ /* 0x060ff00000041844 */
[----:B------:R-:W-:Y:S01]  /*4c90*/  HMMA.16816.F32.BF16 R64, R60, R46, R64 ;  /* 0x0000002e3c40723c */ /* 0x000fe20000041840 */
[----:B------:R-:W4:Y:S04]  /*4ca0*/  LDSM.16.M88.4 R44, [R231+0x2800] ;  /* 0x00280000e72c783b */ /* 0x000f280000000200 */
[----:B------:R-:W-:Y:S03]  /*4cb0*/  LDSM.16.M88.4 R60, [R227+0xa000] ;  /* 0x00a00000e33c783b */ /* 0x000fe60000000200 */
[C---:B------:R-:W-:Y:S08]  /*4cc0*/  HMMA.16816.F32.BF16 R40, R28.reuse, R24, R40 ;  /* 0x000000181c28723c */ /* 0x040ff00000041828 */
[C---:B------:R-:W-:Y:S01]  /*4cd0*/  HMMA.16816.F32.BF16 R36, R28.reuse, R26, R36 ;  /* 0x0000001a1c24723c */ /* 0x040fe20000041824 */
[----:B------:R-:W5:Y:S07]  /*4ce0*/  LDSM.16.M88.4 R24, [R231+0x3000] ;  /* 0x00300000e718783b */ /* 0x000f6e0000000200 */
[C---:B-1----:R-:W-:Y:S08]  /*4cf0*/  HMMA.16816.F32.BF16 R12, R28.reuse, R20, R12 ;  /* 0x000000141c0c723c */ /* 0x042ff0000004180c */
[C---:B------:R-:W-:Y:S01]  /*4d00*/  HMMA.16816.F32.BF16 R8, R28.reuse, R22, R8 ;  /* 0x000000161c08723c */ /* 0x040fe20000041808 */
[----:B------:R-:W1:Y:S07]  /*4d10*/  LDSM.16.M88.4 R20, [R231+0x3800] ;  /* 0x00380000e714783b */ /* 0x000e6e0000000200 */
[C---:B--2---:R-:W-:Y:S08]  /*4d20*/  HMMA.16816.F32.BF16 R32, R28.reuse, R56, R32 ;  /* 0x000000381c20723c */ /* 0x044ff00000041820 */
[C---:B------:R-:W-:Y:S01]  /*4d30*/  HMMA.16816.F32.BF16 R16, R28.reuse, R58, R16 ;  /* 0x0000003a1c10723c */ /* 0x040fe20000041810 */
[----:B------:R-:W-:Y:S07]  /*4d40*/  LDSM.16.M88.4 R56, [R227+0xa800] ;  /* 0x00a80000e338783b */ /* 0x000fee0000000200 */
[C---:B------:R-:W-:Y:S01]  /*4d50*/  HMMA.16816.F32.BF16 R76, R28.reuse, R72, R68 ;  /* 0x000000481c4c723c */ /* 0x040fe20000041844 */
[----:B------:R-:W2:Y:S07]  /*4d60*/  LDSM.16.M88.4 R68, [R230+0x2000] ;  /* 0x00200000e644783b */ /* 0x000eae0000000200 */
[----:B------:R-:W-:Y:S01]  /*4d70*/  HMMA.16816.F32.BF16 R64, R28, R74, R64 ;  /* 0x0000004a1c40723c */ /* 0x000fe20000041840 */
[----:B------:R-:W1:Y:S04]  /*4d80*/  LDSM.16.M88.4 R28, [R227+0xb000] ;  /* 0x00b00000e31c783b */ /* 0x000e680000000200 */
[----:B------:R-:W1:Y:S03]  /*4d90*/  LDSM.16.M88.4 R72, [R227+0xb800] ;  /* 0x00b80000e348783b */ /* 0x000e660000000200 */
[C---:B---3--:R-:W-:Y:S08]  /*4da0*/  HMMA.16816.F32.BF16 R40, R52.reuse, R48, R40 ;  /* 0x000000303428723c */ /* 0x048ff00000041828 */
[C---:B------:R-:W-:Y:S08]  /*4db0*/  HMMA.16816.F32.BF16 R36, R52.reuse, R50, R36 ;  /* 0x000000323424723c */ /* 0x040ff00000041824 */
[C---:B----4-:R-:W-:Y:S08]  /*4dc0*/  HMMA.16816.F32.BF16 R32, R52.reuse, R44, R32 ;  /* 0x0000002c3420723c */ /* 0x050ff00000041820 */
[C---:B------:R-:W-:Y:S01]  /*4dd0*/  HMMA.16816.F32.BF16 R16, R52.reuse, R46, R16 ;  /* 0x0000002e3410723c */ /* 0x040fe20000041810 */
[----:B------:R-:W-:Y:S07]  /*4de0*/  LDSM.16.M88.4 R44, [R229+0x2000] ;  /* 0x00200000e52c783b */ /* 0x000fee0000000200 */
[C---:B-----5:R-:W-:Y:S01]  /*4df0*/  HMMA.16816.F32.BF16 R48, R52.reuse, R24, R12 ;  /* 0x000000183430723c */ /* 0x060fe2000004180c */
[----:B------:R-:W3:Y:S07]  /*4e00*/  LDSM.16.M88.4 R12, [R220+0x2000] ;  /* 0x00200000dc0c783b */ /* 0x000eee0000000200 */
[C---:B------:R-:W-:Y:S01]  /*4e10*/  HMMA.16816.F32.BF16 R8, R52.reuse, R26, R8 ;  /* 0x0000001a3408723c */ /* 0x040fe20000041808 */
[----:B------:R-:W4:Y:S07]  /*4e20*/  LDSM.16.M88.4 R24, [R220+0x2800] ;  /* 0x00280000dc18783b */ /* 0x000f2e0000000200 */
[C---:B-1----:R-:W-:Y:S08]  /*4e30*/  HMMA.16816.F32.BF16 R76, R52.reuse, R20, R76 ;  /* 0x00000014344c723c */ /* 0x042ff0000004184c */
[----:B------:R-:W-:Y:S01]  /*4e40*/  HMMA.16816.F32.BF16 R64, R52, R22, R64 ;  /* 0x000000163440723c */ /* 0x000fe20000041840 */
[----:B------:R-:W1:Y:S04]  /*4e50*/  LDSM.16.M88.4 R20, [R220+0x3000] ;  /* 0x00300000dc14783b */ /* 0x000e680000000200 */
[----:B------:R-:W5:Y:S03]  /*4e60*/  LDSM.16.M88.4 R52, [R220+0x3800] ;  /* 0x00380000dc34783b */ /* 0x000f660000000200 */
[C---:B--2---:R-:W-:Y:S08]  /*4e70*/  HMMA.16816.F32.BF16 R40, R68.reuse, R60, R40 ;  /* 0x0000003c4428723c */ /* 0x044ff00000041828 */
[C---:B------:R-:W-:Y:S01]  /*4e80*/  HMMA.16816.F32.BF16 R36, R68.reuse, R62, R36 ;  /* 0x0000003e4424723c */ /* 0x040fe20000041824 */
[----:B------:R-:W-:Y:S07]  /*4e90*/  LDSM.16.M88.4 R60, [R231+0x4000] ;  /* 0x00400000e73c783b */ /* 0x000fee0000000200 */
[C---:B------:R-:W-:Y:S08]  /*4ea0*/  HMMA.16816.F32.BF16 R32, R68.reuse, R56, R32 ;  /* 0x000000384420723c */ /* 0x040ff00000041820 */
[C---:B------:R-:W-:Y:S01]  /*4eb0*/  HMMA.16816.F32.BF16 R16, R68.reuse, R58, R16 ;  /* 0x0000003a4410723c */ /* 0x040fe20000041810 */
[----:B------:R-:W-:Y:S07]  /*4ec0*/  LDSM.16.M88.4 R56, [R234+0x4000] ;  /* 0x00400000ea38783b */ /* 0x000fee0000000200 */
[C---:B------:R-:W-:Y:S08]  /*4ed0*/  HMMA.16816.F32.BF16 R48, R68.reuse, R28, R48 ;  /* 0x0000001c4430723c */ /* 0x040ff00000041830 */
[C---:B------:R-:W-:Y:S01]  /*4ee0*/  HMMA.16816.F32.BF16 R8, R68.reuse, R30, R8 ;  /* 0x0000001e4408723c */ /* 0x040fe20000041808 */
[----:B------:R-:W2:Y:S07]  /*4ef0*/  LDSM.16.M88.4 R28, [R233+0xc000] ;  /* 0x00c00000e91c783b */ /* 0x000eae0000000200 */
[C---:B------:R-:W-:Y:S08]  /*4f00*/  HMMA.16816.F32.BF16 R76, R68.reuse, R72, R76 ;  /* 0x00000048444c723c */ /* 0x040ff0000004184c */
[----:B------:R-:W-:Y:S01]  /*4f10*/  HMMA.16816.F32.BF16 R64, R68, R74, R64 ;  /* 0x0000004a4440723c */ /* 0x000fe20000041840 */
[----:B------:R-:W-:Y:S04]  /*4f20*/  LDSM.16.M88.4 R68, [R232+0x4000] ;  /* 0x00400000e844783b */ /* 0x000fe80000000200 */
[----:B------:R-:W-:Y:S03]  /*4f30*/  LDSM.16.M88.4 R72, [R227+0xd800] ;  /* 0x00d80000e348783b */ /* 0x000fe60000000200 */
[C---:B---3--:R-:W-:Y:S08]  /*4f40*/  HMMA.16816.F32.BF16 R40, R44.reuse, R12, R40 ;  /* 0x0000000c2c28723c */ /* 0x048ff00000041828 */
[C---:B------:R-:W-:Y:S01]  /*4f50*/  HMMA.16816.F32.BF16 R36, R44.reuse, R14, R36 ;  /* 0x0000000e2c24723c */ /* 0x040fe20000041824 */
[----:B------:R-:W-:Y:S07]  /*4f60*/  LDSM.16.M88.4 R12, [R233+0xd000] ;  /* 0x00d00000e90c783b */ /* 0x000fee0000000200 */
[C---:B----4-:R-:W-:Y:S08]  /*4f70*/  HMMA.16816.F32.BF16 R32, R44.reuse, R24, R32 ;  /* 0x000000182c20723c */ /* 0x050ff00000041820 */
[C---:B------:R-:W-:Y:S01]  /*4f80*/  HMMA.16816.F32.BF16 R16, R44.reuse, R26, R16 ;  /* 0x0000001a2c10723c */ /* 0x040fe20000041810 */
[----:B------:R-:W3:Y:S07]  /*4f90*/  LDSM.16.M88.4 R24, [R233+0xc800] ;  /* 0x00c80000e918783b */ /* 0x000eee0000000200 */
[C---:B-1----:R-:W-:Y:S08]  /*4fa0*/  HMMA.16816.F32.BF16 R48, R44.reuse, R20, R48 ;  /* 0x000000142c30723c */ /* 0x042ff00000041830 */
[C---:B------:R-:W-:Y:S01]  /*4fb0*/  HMMA.16816.F32.BF16 R8, R44.reuse, R22, R8 ;  /* 0x000000162c08723c */ /* 0x040fe20000041808 */
[----:B------:R-:W1:Y:S07]  /*4fc0*/  LDSM.16.M88.4 R20, [R233+0xd800] ;  /* 0x00d80000e914783b */ /* 0x000e6e0000000200 */
[C---:B-----5:R-:W-:Y:S08]  /*4fd0*/  HMMA.16816.F32.BF16 R76, R44.reuse, R52, R76 ;  /* 0x000000342c4c723c */ /* 0x060ff0000004184c */
[----:B------:R-:W-:Y:S01]  /*4fe0*/  HMMA.16816.F32.BF16 R64, R44, R54, R64 ;  /* 0x000000362c40723c */ /* 0x000fe20000041840 */
[----:B------:R-:W4:Y:S04]  /*4ff0*/  LDSM.16.M88.4 R44, [R231+0x4800] ;  /* 0x00480000e72c783b */ /* 0x000f280000000200 */
[----:B------:R-:W-:Y:S03]  /*5000*/  LDSM.16.M88.4 R52, [R227+0xc800] ;  /* 0x00c80000e334783b */ /* 0x000fe60000000200 */
[C---:B--2---:R-:W-:Y:S08]  /*5010*/  HMMA.16816.F32.BF16 R40, R56.reuse, R28, R40 ;  /* 0x0000001c3828723c */ /* 0x044ff00000041828 */
[C---:B------:R-:W-:Y:S01]  /*5020*/  HMMA.16816.F32.BF16 R36, R56.reuse, R30, R36 ;  /* 0x0000001e3824723c */ /* 0x040fe20000041824 */
[----:B------:R-:W-:Y:S07]  /*5030*/  LDSM.16.M88.4 R28, [R231+0x5800] ;  /* 0x00580000e71c783b */ /* 0x000fee0000000200 */
[C---:B---3--:R-:W-:Y:S08]  /*5040*/  HMMA.16816.F32.BF16 R32, R56.reuse, R24, R32 ;  /* 0x000000183820723c */ /* 0x048ff00000041820 */
[C---:B------:R-:W-:Y:S01]  /*5050*/  HMMA.16816.F32.BF16 R16, R56.reuse, R26, R16 ;  /* 0x0000001a3810723c */ /* 0x040fe20000041810 */
[----:B------:R-:W-:Y:S07]  /*5060*/  LDSM.16.M88.4 R24, [R230+0x4000] ;  /* 0x00400000e618783b */ /* 0x000fee0000000200 */
[C---:B------:R-:W-:Y:S08]  /*5070*/  HMMA.16816.F32.BF16 R48, R56.reuse, R12, R48 ;  /* 0x0000000c3830723c */ /* 0x040ff00000041830 */
[C---:B------:R-:W-:Y:S01]  /*5080*/  HMMA.16816.F32.BF16 R8, R56.reuse, R14, R8 ;  /* 0x0000000e3808723c */ /* 0x040fe20000041808 */
[----:B------:R-:W2:Y:S07]  /*5090*/  LDSM.16.M88.4 R12, [R231+0x5000] ;  /* 0x00500000e70c783b */ /* 0x000eae0000000200 */
[C---:B-1----:R-:W-:Y:S08]  /*50a0*/  HMMA.16816.F32.BF16 R76, R56.reuse, R20, R76 ;  /* 0x00000014384c723c */ /* 0x042ff0000004184c */
[----:B------:R-:W-:Y:S01]  /*50b0*/  HMMA.16816.F32.BF16 R64, R56, R22, R64 ;  /* 0x000000163840723c */ /* 0x000fe20000041840 */
[----:B------:R-:W1:Y:S04]  /*50c0*/  LDSM.16.M88.4 R20, [R227+0xc000] ;  /* 0x00c00000e314783b */ /* 0x000e680000000200 */
[----:B------:R-:W3:Y:S03]  /*50d0*/  LDSM.16.M88.4 R56, [R227+0xd000] ;  /* 0x00d00000e338783b */ /* 0x000ee60000000200 */
[C---:B------:R-:W-:Y:S08]  /*50e0*/  HMMA.16816.F32.BF16 R40, R68.reuse, R60, R40 ;  /* 0x0000003c4428723c */ /* 0x040ff00000041828 */
[C---:B------:R-:W-:Y:S08]  /*50f0*/  HMMA.16816.F32.BF16 R36, R68.reuse, R62, R36 ;  /* 0x0000003e4424723c */ /* 0x040ff00000041824 */
[C---:B----4-:R-:W-:Y:S08]  /*5100*/  HMMA.16816.F32.BF16 R32, R68.reuse, R44, R32 ;  /* 0x0000002c4420723c */ /* 0x050ff00000041820 */
[C---:B------:R-:W-:Y:S01]  /*5110*/  HMMA.16816.F32.BF16 R60, R68.reuse, R46, R16 ;  /* 0x0000002e443c723c */ /* 0x040fe20000041810 */
[----:B------:R-:W-:Y:S04]  /*5120*/  LDSM.16.M88.4 R44, [R229+0x4000] ;  /* 0x00400000e52c783b */ /* 0x000fe80000000200 */
[----:B------:R-:W4:Y:S03]  /*5130*/  LDSM.16.M88.4 R16, [R220+0x4000] ;  /* 0x00400000dc10783b */ /* 0x000f260000000200 */
[C---:B--2---:R-:W-:Y:S08]  /*5140*/  HMMA.16816.F32.BF16 R48, R68.reuse, R12, R48 ;  /* 0x0000000c4430723c */ /* 0x044ff00000041830 */
[----:B------:R-:W-:Y:S01]  /*5150*/  HMMA.16816.F32.BF16 R8, R68, R14, R8 ;  /* 0x0000000e4408723c */ /* 0x000fe20000041808 */
[----:B------:R-:W-:Y:S07]  /*5160*/  LDSM.16.M88.4 R12, [R233+0xe000] ;  /* 0x00e00000e90c783b */ /* 0x000fee0000000200 */
[C---:B-1----:R-:W-:Y:S08]  /*5170*/  HMMA.16816.F32.BF16 R40, R24.reuse, R20, R40 ;  /* 0x000000141828723c */ /* 0x042ff00000041828 */
[C---:B------:R-:W-:Y:S01]  /*5180*/  HMMA.16816.F32.BF16 R36, R24.reuse, R22, R36 ;  /* 0x000000161824723c */ /* 0x040fe20000041824 */
[----:B------:R-:W-:Y:S07]  /*5190*/  LDSM.16.M88.4 R20, [R234+0x6000] ;  /* 0x00600000ea14783b */ /* 0x000fee0000000200 */
[C---:B------:R-:W-:Y:S08]  /*51a0*/  HMMA.16816.F32.BF16 R32, R24.reuse, R52, R32 ;  /* 0x000000341820723c */ /* 0x040ff00000041820 */
[----:B------:R-:W-:Y:S01]  /*51b0*/  HMMA.16816.F32.BF16 R60, R24, R54, R60 ;  /* 0x00000036183c723c */ /* 0x000fe2000004183c */
[----:B------:R-:W1:Y:S07]  /*51c0*/  LDSM.16.M88.4 R52, [R220+0x5000] ;  /* 0x00500000dc34783b */ /* 0x000e6e0000000200 */
[C---:B------:R-:W-:Y:S08]  /*51d0*/  HMMA.16816.F32.BF16 R76, R68.reuse, R28, R76 ;  /* 0x0000001c444c723c */ /* 0x040ff0000004184c */
[----:B------:R-:W-:Y:S01]  /*51e0*/  HMMA.16816.F32.BF16 R64, R68, R30, R64 ;  /* 0x0000001e4440723c */ /* 0x000fe20000041840 */
[----:B------:R-:W2:Y:S07]  /*51f0*/  LDSM.16.M88.4 R28, [R220+0x4800] ;  /* 0x00480000dc1c783b */ /* 0x000eae0000000200 */
[C---:B---3--:R-:W-:Y:S08]  /*5200*/  HMMA.16816.F32.BF16 R48, R24.reuse, R56, R48 ;  /* 0x000000381830723c */ /* 0x048ff00000041830 */
        /* <DEDUP_REMOVED lines=9> */
[C---:B-1----:R-:W-:Y:S01]  /*52a0*/  HMMA.16816.F32.BF16 R68, R44.reuse, R52, R48 ;  /* 0x000000342c44723c */ /* 0x042fe20000041830 */
[----:B------:R-:W-:Y:S07]  /*52b0*/  LDSM.16.M88.4 R48, [R230+0x6000] ;  /* 0x00600000e630783b */ /* 0x000fee0000000200 */
[C---:B------:R-:W-:Y:S01]  /*52c0*/  HMMA.16816.F32.BF16 R8, R44.reuse, R54, R8 ;  /* 0x000000362c08723c */ /* 0x040fe20000041808 */
[----:B------:R-:W1:Y:S07]  /*52d0*/  LDSM.16.M88.4 R52, [R233+0xe800] ;  /* 0x00e80000e934783b */ /* 0x000e6e0000000200 */
[C---:B--2---:R-:W-:Y:S08]  /*52e0*/  HMMA.16816.F32.BF16 R32, R44.reuse, R28, R32 ;  /* 0x0000001c2c20723c */ /* 0x044ff00000041820 */
[----:B------:R-:W-:Y:S01]  /*52f0*/  HMMA.16816.F32.BF16 R60, R44, R30, R60 ;  /* 0x0000001e2c3c723c */ /* 0x000fe2000004183c */
[----:B------:R-:W2:Y:S07]  /*5300*/  LDSM.16.M88.4 R28, [R227+0xe000] ;  /* 0x00e00000e31c783b */ /* 0x000eae0000000200 */
[C---:B------:R-:W-:Y:S08]  /*5310*/  HMMA.16816.F32.BF16 R40, R20.reuse, R12, R40 ;  /* 0x0000000c1428723c */ /* 0x040ff00000041828 */
[----:B------:R-:W-:Y:S01]  /*5320*/  HMMA.16816.F32.BF16 R36, R20, R14, R36 ;  /* 0x0000000e1424723c */ /* 0x000fe20000041824 */
[----:B------:R-:W-:Y:S07]  /*5330*/  LDSM.16.M88.4 R12, [R233+0xf000] ;  /* 0x00f00000e90c783b */ /* 0x000fee0000000200 */
[C---:B---3--:R-:W-:Y:S01]  /*5340*/  HMMA.16816.F32.BF16 R80, R44.reuse, R16, R76 ;  /* 0x000000102c50723c */ /* 0x048fe2000004184c */
[----:B------:R-:W-:Y:S07]  /*5350*/  LDSM.16.M88.4 R76, [R229+0x6000] ;  /* 0x00600000e54c783b */ /* 0x000fee0000000200 */
[----:B------:R-:W-:Y:S01]  /*5360*/  HMMA.16816.F32.BF16 R64, R44, R18, R64 ;  /* 0x000000122c40723c */ /* 0x000fe20000041840 */
[----:B------:R-:W3:Y:S04]  /*5370*/  LDSM.16.M88.4 R16, [R231+0x6800] ;  /* 0x00680000e710783b */ /* 0x000ee80000000200 */
[----:B------:R-:W-:Y:S03]  /*5380*/  LDSM.16.M88.4 R44, [R231+0x7000] ;  /* 0x00700000e72c783b */ /* 0x000fe60000000200 */
[C---:B----4-:R-:W-:Y:S08]  /*5390*/  HMMA.16816.F32.BF16 R40, R56.reuse, R24, R40 ;  /* 0x000000183828723c */ /* 0x050ff00000041828 */
[----:B------:R-:W-:Y:S01]  /*53a0*/  HMMA.16816.F32.BF16 R36, R56, R26, R36 ;  /* 0x0000001a3824723c */ /* 0x000fe20000041824 */
[----:B------:R-:W4:Y:S07]  /*53b0*/  LDSM.16.M88.4 R24, [R227+0xe800] ;  /* 0x00e80000e318783b */ /* 0x000f2e0000000200 */
[C---:B-1----:R-:W-:Y:S08]  /*53c0*/  HMMA.16816.F32.BF16 R32, R20.reuse, R52, R32 ;  /* 0x000000341420723c */ /* 0x042ff00000041820 */
[----:B------:R-:W-:Y:S08]  /*53d0*/  HMMA.16816.F32.BF16 R60, R20, R54, R60 ;  /* 0x00000036143c723c */ /* 0x000ff0000004183c */
[C---:B--2---:R-:W-:Y:S08]  /*53e0*/  HMMA.16816.F32.BF16 R40, R48.reuse, R28, R40 ;  /* 0x0000001c3028723c */ /* 0x044ff00000041828 */
[----:B------:R-:W-:Y:S01]  /*53f0*/  HMMA.16816.F32.BF16 R36, R48, R30, R36 ;  /* 0x0000001e3024723c */ /* 0x000fe20000041824 */
[----:B------:R-:W1:Y:S07]  /*5400*/  LDSM.16.M88.4 R28, [R233+0xf800] ;  /* 0x00f80000e91c783b */ /* 0x000e6e0000000200 */
[C---:B---3--:R-:W-:Y:S08]  /*5410*/  HMMA.16816.F32.BF16 R32, R56.reuse, R16, R32 ;  /* 0x000000103820723c */ /* 0x048ff00000041820 */
[----:B------:R-:W-:Y:S01]  /*5420*/  HMMA.16816.F32.BF16 R60, R56, R18, R60 ;  /* 0x00000012383c723c */ /* 0x000fe2000004183c */
[----:B------:R-:W-:Y:S07]  /*5430*/  LDSM.16.M88.4 R16, [R227+0xf000] ;  /* 0x00f00000e310783b */ /* 0x000fee0000000200 */
[C---:B------:R-:W-:Y:S08]  /*5440*/  HMMA.16816.F32.BF16 R68, R20.reuse, R12, R68 ;  /* 0x0000000c1444723c */ /* 0x040ff00000041844 */
[----:B------:R-:W-:Y:S01]  /*5450*/  HMMA.16816.F32.BF16 R8, R20, R14, R8 ;  /* 0x0000000e1408723c */ /* 0x000fe20000041808 */
[----:B------:R-:W2:Y:S07]  /*5460*/  LDSM.16.M88.4 R12, [R220+0x6800] ;  /* 0x00680000dc0c783b */ /* 0x000eae0000000200 */
[C---:B----4-:R-:W-:Y:S08]  /*5470*/  HMMA.16816.F32.BF16 R32, R48.reuse, R24, R32 ;  /* 0x000000183020723c */ /* 0x050ff00000041820 */
[----:B------:R-:W-:Y:S01]  /*5480*/  HMMA.16816.F32.BF16 R60, R48, R26, R60 ;  /* 0x0000001a303c723c */ /* 0x000fe2000004183c */
[----:B------:R-:W3:Y:S07]  /*5490*/  LDSM.16.M88.4 R24, [R231+0x7800] ;  /* 0x00780000e718783b */ /* 0x000eee0000000200 */
[C---:B-1----:R-:W-:Y:S08]  /*54a0*/  HMMA.16816.F32.BF16 R80, R20.reuse, R28, R80 ;  /* 0x0000001c1450723c */ /* 0x042ff00000041850 */
[----:B------:R-:W-:Y:S08]  /*54b0*/  HMMA.16816.F32.BF16 R64, R20, R30, R64 ;  /* 0x0000001e1440723c */ /* 0x000ff00000041840 */
[----:B------:R-:W-:Y:S08]  /*54c0*/  HMMA.16816.F32.BF16 R68, R56, R44, R68 ;  /* 0x0000002c3844723c */ /* 0x000ff00000041844 */
[----:B--2---:R-:W-:Y:S08]  /*54d0*/  HMMA.16816.F32.BF16 R32, R76, R12, R32 ;  /* 0x0000000c4c20723c */ /* 0x004ff00000041820 */
[----:B------:R-:W-:Y:S01]  /*54e0*/  HMMA.16816.F32.BF16 R44, R56, R46, R8 ;  /* 0x0000002e382c723c */ /* 0x000fe20000041808 */
[----:B------:R-:W-:Y:S07]  /*54f0*/  LDSM.16.M88.4 R8, [R220+0x7000] ;  /* 0x00700000dc08783b */ /* 0x000fee0000000200 */
[----:B------:R-:W-:Y:S01]  /*5500*/  HMMA.16816.F32.BF16 R60, R76, R14, R60 ;  /* 0x0000000e4c3c723c */ /* 0x000fe2000004183c */
[----:B------:R-:W1:Y:S07]  /*5510*/  LDSM.16.M88.4 R12, [R227+0xf800] ;  /* 0x00f80000e30c783b */ /* 0x000e6e0000000200 */
[----:B---3--:R-:W-:Y:S01]  /*5520*/  HMMA.16816.F32.BF16 R80, R56, R24, R80 ;  /* 0x000000183850723c */ /* 0x008fe20000041850 */
[----:B------:R-:W-:-:S02]  /*5530*/  FMUL.FTZ R21, R34, c[0x0][0x2ec] ;  /* 0x0000bb0022157a20 */ /* 0x000fc40000410000 */
[----:B------:R-:W-:Y:S02]  /*5540*/  FMUL.FTZ R22, R35, c[0x0][0x2ec] ;  /* 0x0000bb0023167a20 */ /* 0x000fe40000410000 */
[----:B------:R-:W-:Y:S02]  /*5550*/  FMUL.FTZ R32, R32, c[0x0][0x2ec] ;  /* 0x0000bb0020207a20 */ /* 0x000fe40000410000 */
[----:B------:R-:W-:Y:S01]  /*5560*/  FMUL.FTZ R20, R33, c[0x0][0x2ec] ;  /* 0x0000bb0021147a20 */ /* 0x000fe20000410000 */
[----:B------:R-:W-:Y:S01]  /*5570*/  HMMA.16816.F32.BF16 R64, R56, R26, R64 ;  /* 0x0000001a3840723c */ /* 0x000fe20000041840 */
[----:B------:R-:W2:Y:S07]  /*5580*/  MUFU.TANH R21, R21 ;  /* 0x0000001500157308 */ /* 0x000eae0000002400 */
[----:B------:R-:W-:Y:S01]  /*5590*/  HMMA.16816.F32.BF16 R68, R48, R16, R68 ;  /* 0x000000103044723c */ /* 0x000fe20000041844 */
[----:B------:R-:W-:Y:S01]  /*55a0*/  FMUL.FTZ R23, R61, c[0x0][0x2ec] ;  /* 0x0000bb003d177a20 */ /* 0x000fe20000410000 */
[----:B------:R-:W3:Y:S01]  /*55b0*/  MUFU.TANH R32, R32 ;  /* 0x0000002000207308 */ /* 0x000ee20000002400 */
[----:B------:R-:W-:-:S02]  /*55c0*/  FMUL.FTZ R24, R62, c[0x0][0x2ec] ;  /* 0x0000bb003e187a20 */ /* 0x000fc40000410000 */
[----:B------:R-:W-:-:S03]  /*55d0*/  FMUL.FTZ R60, R60, c[0x0][0x2ec] ;  /* 0x0000bb003c3c7a20 */ /* 0x000fc60000410000 */
[----:B------:R-:W-:Y:S01]  /*55e0*/  HMMA.16816.F32.BF16 R44, R48, R18, R44 ;  /* 0x00000012302c723c */ /* 0x000fe2000004182c */
[----:B------:R-:W4:Y:S01]  /*55f0*/  LDSM.16.M88.4 R16, [R220+0x7800] ;  /* 0x00780000dc10783b */ /* 0x000f220000000200 */
[----:B------:R-:W2:Y:S01]  /*5600*/  MUFU.TANH R20, R20 ;  /* 0x0000001400147308 */ /* 0x000ea20000002400 */
[----:B------:R-:W-:-:S05]  /*5610*/  DEPBAR.LE SB0, 0x0 ;  /* 0x000080000000791a */ /* 0x000fca0000000000 */
[----:B------:R-:W-:Y:S02]  /*5620*/  HMMA.16816.F32.BF16 R40, R76, R72, R40 ;  /* 0x000000484c28723c */ /* 0x000fe40000041828 */
[----:B------:R-:W2:Y:S06]  /*5630*/  MUFU.TANH R22, R22 ;  /* 0x0000001600167308 */ /* 0x000eac0000002400 */
[C---:B-1----:R-:W-:Y:S02]  /*5640*/  HMMA.16816.F32.BF16 R80, R48.reuse, R12, R80 ;  /* 0x0000000c3050723c */ /* 0x042fe40000041850 */
[----:B------:R-:W1:Y:S05]  /*5650*/  MUFU.TANH R23, R23 ;  /* 0x0000001700177308 */ /* 0x000e6a0000002400 */
[----:B------:R-:W-:Y:S01]  /*5660*/  FMUL.FTZ R12, R63, c[0x0][0x2ec] ;  /* 0x0000bb003f0c7a20 */ /* 0x000fe20000410000 */
[----:B------:R-:W-:Y:S02]  /*5670*/  HMMA.16816.F32.BF16 R64, R48, R14, R64 ;  /* 0x0000000e3040723c */ /* 0x000fe40000041840 */
[----:B------:R-:W1:Y:S06]  /*5680*/  MUFU.TANH R24, R24 ;  /* 0x0000001800187308 */ /* 0x000e6c0000002400 */
[----:B------:R-:W-:Y:S01]  /*5690*/  HMMA.16816.F32.BF16 R36, R76, R74, R36 ;  /* 0x0000004a4c24723c */ /* 0x000fe20000041824 */
[----:B------:R-:W-:Y:S01]  /*56a0*/  FMUL.FTZ R3, R40, c[0x0][0x2ec] ;  /* 0x0000bb0028037a20 */ /* 0x000fe20000410000 */
[----:B------:R-:W1:Y:S01]  /*56b0*/  MUFU.TANH R12, R12 ;  /* 0x0000000c000c7308 */ /* 0x000e620000002400 */
[----:B------:R-:W-:-:S02]  /*56c0*/  FMUL.FTZ R7, R41, c[0x0][0x2ec] ;  /* 0x0000bb0029077a20 */ /* 0x000fc40000410000 */
[----:B------:R-:W-:Y:S02]  /*56d0*/  FMUL.FTZ R28, R42, c[0x0][0x2ec] ;  /* 0x0000bb002a1c7a20 */ /* 0x000fe40000410000 */
[----:B------:R-:W-:Y:S01]  /*56e0*/  FMUL.FTZ R29, R43, c[0x0][0x2ec] ;  /* 0x0000bb002b1d7a20 */ /* 0x000fe20000410000 */
[C---:B------:R-:W-:Y:S02]  /*56f0*/  HMMA.16816.F32.BF16 R68, R76.reuse, R8, R68 ;  /* 0x000000084c44723c */ /* 0x040fe40000041844 */
[----:B------:R-:W1:Y:S06]  /*5700*/  MUFU.TANH R3, R3 ;  /* 0x0000000300037308 */ /* 0x000e6c0000002400 */
[C---:B----4-:R-:W-:Y:S02]  /*5710*/  HMMA.16816.F32.BF16 R80, R76.reuse, R16, R80 ;  /* 0x000000104c50723c */ /* 0x050fe40000041850 */
[----:B------:R-:W4:Y:S06]  /*5720*/  MUFU.TANH R7, R7 ;  /* 0x0000000700077308 */ /* 0x000f2c0000002400 */
[----:B------:R-:W-:Y:S01]  /*5730*/  HMMA.16816.F32.BF16 R64, R76, R18, R64 ;  /* 0x000000124c40723c */ /* 0x000fe20000041840 */
[----:B------:R-:W-:Y:S01]  /*5740*/  FMUL.FTZ R36, R36, c[0x0][0x2ec] ;  /* 0x0000bb0024247a20 */ /* 0x000fe20000410000 */
[----:B------:R-:W1:Y:S01]  /*5750*/  MUFU.TANH R28, R28 ;  /* 0x0000001c001c7308 */ /* 0x000e620000002400 */
[----:B------:R-:W-:-:S02]  /*5760*/  FMUL.FTZ R37, R37, c[0x0][0x2ec] ;  /* 0x0000bb0025257a20 */ /* 0x000fc40000410000 */
[----:B------:R-:W-:Y:S02]  /*5770*/  FMUL.FTZ R38, R38, c[0x0][0x2ec] ;  /* 0x0000bb0026267a20 */ /* 0x000fe40000410000 */
[----:B------:R-:W-:Y:S01]  /*5780*/  FMUL.FTZ R39, R39, c[0x0][0x2ec] ;  /* 0x0000bb0027277a20 */ /* 0x000fe20000410000 */
[----:B------:R-:W-:Y:S01]  /*5790*/  HMMA.16816.F32.BF16 R44, R76, R10, R44 ;  /* 0x0000000a4c2c723c */ /* 0x000fe2000004182c */
[----:B------:R-:W-:Y:S01]  /*57a0*/  FMUL.FTZ R68, R68, c[0x0][0x2ec] ;  /* 0x0000bb0044447a20 */ /* 0x000fe20000410000 */
[----:B------:R-:W1:Y:S01]  /*57b0*/  MUFU.TANH R29, R29 ;  /* 0x0000001d001d7308 */ /* 0x000e620000002400 */
[----:B------:R-:W-:Y:S02]  /*57c0*/  FMUL.FTZ R69, R69, c[0x0][0x2ec] ;  /* 0x0000bb0045457a20 */ /* 0x000fe40000410000 */
[----:B------:R-:W-:Y:S02]  /*57d0*/  FMUL.FTZ R70, R70, c[0x0][0x2ec] ;  /* 0x0000bb0046467a20 */ /* 0x000fe40000410000 */
[----:B------:R-:W-:-:S02]  /*57e0*/  FMUL.FTZ R71, R71, c[0x0][0x2ec] ;  /* 0x0000bb0047477a20 */ /* 0x000fc40000410000 */
[----:B------:R-:W-:Y:S01]  /*57f0*/  FMUL.FTZ R13, R82, c[0x0][0x2ec] ;  /* 0x0000bb00520d7a20 */ /* 0x000fe20000410000 */
[----:B------:R-:W1:Y:S01]  /*5800*/  MUFU.TANH R36, R36 ;  /* 0x0000002400247308 */ /* 0x000e620000002400 */
[----:B------:R-:W-:Y:S02]  /*5810*/  FMUL.FTZ R80, R80, c[0x0][0x2ec] ;  /* 0x0000bb0050507a20 */ /* 0x000fe40000410000 */
[----:B------:R-:W-:Y:S02]  /*5820*/  FMUL.FTZ R81, R81, c[0x0][0x2ec] ;  /* 0x0000bb0051517a20 */ /* 0x000fe40000410000 */
[----:B------:R-:W-:Y:S02]  /*5830*/  FMUL.FTZ R83, R83, c[0x0][0x2ec] ;  /* 0x0000bb0053537a20 */ /* 0x000fe40000410000 */
[----:B------:R-:W-:Y:S01]  /*5840*/  FMUL.FTZ R35, R64, c[0x0][0x2ec] ;  /* 0x0000bb0040237a20 */ /* 0x000fe20000410000 */
[----:B------:R-:W1:Y:S01]  /*5850*/  MUFU.TANH R37, R37 ;  /* 0x0000002500257308 */ /* 0x000e620000002400 */
[----:B------:R-:W-:-:S02]  /*5860*/  FMUL.FTZ R34, R65, c[0x0][0x2ec] ;  /* 0x0000bb0041227a20 */ /* 0x000fc40000410000 */
[----:B------:R-:W-:Y:S02]  /*5870*/  FMUL.FTZ R66, R66, c[0x0][0x2ec] ;  /* 0x0000bb0042427a20 */ /* 0x000fe40000410000 */
[----:B------:R-:W-:Y:S02]  /*5880*/  FMUL.FTZ R67, R67, c[0x0][0x2ec] ;  /* 0x0000bb0043437a20 */ /* 0x000fe40000410000 */
[----:B------:R-:W-:Y:S01]  /*5890*/  FMUL.FTZ R44, R44, c[0x0][0x2ec] ;  /* 0x0000bb002c2c7a20 */ /* 0x000fe20000410000 */
[----:B------:R-:W1:Y:S01]  /*58a0*/  MUFU.TANH R38, R38 ;  /* 0x0000002600267308 */ /* 0x000e620000002400 */
[----:B------:R-:W-:Y:S02]  /*58b0*/  FMUL.FTZ R45, R45, c[0x0][0x2ec] ;  /* 0x0000bb002d2d7a20 */ /* 0x000fe40000410000 */
[----:B------:R-:W-:Y:S02]  /*58c0*/  FMUL.FTZ R46, R46, c[0x0][0x2ec] ;  /* 0x0000bb002e2e7a20 */ /* 0x000fe40000410000 */
[----:B------:R-:W-:-:S03]  /*58d0*/  FMUL.FTZ R47, R47, c[0x0][0x2ec] ;  /* 0x0000bb002f2f7a20 */ /* 0x000fc60000410000 */
[----:B------:R-:W1:Y:S08]  /*58e0*/  MUFU.TANH R39, R39 ;  /* 0x0000002700277308 */ /* 0x000e700000002400 */
[----:B------:R1:W1:Y:S08]  /*58f0*/  MUFU.TANH R8, R60 ;  /* 0x0000003c00087308 */ /* 0x0002700000002400 */
        /* <DEDUP_REMOVED lines=10> */
[----:B------:R-:W1:Y:S08]  /*59a0*/  MUFU.TANH R13, R13 ;  /* 0x0000000d000d7308 */ /* 0x000e700000002400 */
[----:B------:R1:W1:Y:S08]  /*59b0*/  MUFU.TANH R192, R83 ;  /* 0x0000005300c07308 */ /* 0x0002700000002400 */
[----:B------:R-:W1:Y:S08]  /*59c0*/  MUFU.TANH R35, R35 ;  /* 0x0000002300237308 */ /* 0x000e700000002400 */
[----:B------:R-:W1:Y:S08]  /*59d0*/  MUFU.TANH R34, R34 ;  /* 0x0000002200227308 */ /* 0x000e700000002400 */
[----:B------:R1:W1:Y:S08]  /*59e0*/  MUFU.TANH R191, R66 ;  /* 0x0000004200bf7308 */ /* 0x0002700000002400 */
[----:B------:R1:W1:Y:S01]  /*59f0*/  MUFU.TANH R190, R67 ;  /* 0x0000004300be7308 */ /* 0x0002620000002400 */
[----:B------:R-:W-:Y:S06]  /*5a00*/  BAR.SYNC.DEFER_BLOCKING 0x0 ;  /* 0x0000000000007b1d */ /* 0x000fec0000010000 */
[----:B------:R-:W-:Y:S05]  /*5a10*/  @!P6 BRA `(.L_x_2367) ;  /* 0x00000ef00000e947 */ /* 0x000fea0003800000 */
[----:B--234-:R-:W-:-:S13]  /*5a20*/  PLOP3.LUT P0, PT, PT, PT, UP6, 0x40, 0x0 ;  /* 0x000000000000781c */ /* 0x01cfda0003f0e868 */
[----:B------:R-:W-:Y:S05]  /*5a30*/  @P0 BRA `(.L_x_2368) ;  /* 0x0000049000000947 */ /* 0x000fea0003800000 */
[----:B------:R-:W2:Y:S01]  /*5a40*/  I2F.RP R5, UR10 ;  /* 0x0000000a00057d06 */ /* 0x000ea20008209400 */
[----:B------:R-:W-:Y:S01]  /*5a50*/  UIADD3 UR12, UR14, -0x40, URZ ;  /* 0xffffffc00e0c7890 */ /* 0x000fe2000fffe03f */
[----:B------:R-:W-:Y:S01]  /*5a60*/  IMAD.U32 R6, RZ, RZ, UR14 ;  /* 0x0000000eff067e24 */ /* 0x000fe2000f8e00ff */
[----:B------:R-:W-:-:S04]  /*5a70*/  UMOV UR16, URZ ;  /* 0x0000003f00107c82 */ /* 0x000fc80008000000 */
[----:B------:R-:W-:-:S04]  /*5a80*/  IABS R6, R6 ;  /* 0x0000000600067213 */ /* 0x000fc80000000000 */
[----:B------:R-:W3:Y:S01]  /*5a90*/  R2UR UR9, R6 ;  /* 0x00000000060973c2 */ /* 0x000ee200000e0000 */
[----:B--2---:R-:W2:Y:S02]  /*5aa0*/  MUFU.RCP R5, R5 ;  /* 0x0000000500057308 */ /* 0x004ea40000001000 */
[----:B--2---:R-:W-:-:S06]  /*5ab0*/  IADD3 R5, R5, 0xffffffe, RZ ;  /* 0x0ffffffe05057810 */ /* 0x004fcc0007ffe0ff */
[----:B------:R-:W2:Y:S02]  /*5ac0*/  F2I.FTZ.U32.TRUNC.NTZ R5, R5 ;  /* 0x0000000500057305 */ /* 0x000ea4000021f000 */
[----:B--2---:R2:W4:Y:S02]  /*5ad0*/  R2UR UR17, R5 ;  /* 0x00000000051173c2 */ /* 0x00452400000e0000 */
[----:B--2---:R-:W-:Y:S01]  /*5ae0*/  IMAD.U32 R5, RZ, RZ, UR12 ;  /* 0x0000000cff057e24 */ /* 0x004fe2000f8e00ff */
[----:B----4-:R-:W-:-:S04]  /*5af0*/  UIADD3 UR4, URZ, -UR17, URZ ;  /* 0x800000113f047290 */ /* 0x010fc8000fffe03f */
[----:B------:R-:W-:Y:S01]  /*5b00*/  IABS R5, R5 ;  /* 0x0000000500057213 */ /* 0x000fe20000000000 */
[----:B------:R-:W-:-:S03]  /*5b10*/  UIMAD UR4, UR4, UR10, URZ ;  /* 0x0000000a040472a4 */ /* 0x000fc6000f8e023f */
[----:B------:R-:W2:Y:S01]  /*5b20*/  R2UR UR5, R5 ;  /* 0x00000000050573c2 */ /* 0x000ea200000e0000 */
[----:B------:R-:W-:-:S04]  /*5b30*/  UIMAD.WIDE.U32 UR16, UR17, UR4, UR16 ;  /* 0x00000004111072a5 */ /* 0x000fc8000f8e0010 */
[----:B---3--:R-:W-:-:S07]  /*5b40*/  UIMAD.WIDE.U32 UR18, UR17, UR9, URZ ;  /* 0x00000009111272a5 */ /* 0x008fce000f8e003f */
[----:B------:R-:W-:Y:S02]  /*5b50*/  UMOV UR15, UR19 ;  /* 0x00000013000f7c82 */ /* 0x000fe40008000000 */
[----:B------:R-:W-:-:S04]  /*5b60*/  UIADD3 UR7, -UR15, URZ, URZ ;  /* 0x0000003f0f077290 */ /* 0x000fc8000fffe13f */
[----:B------:R-:W-:-:S04]  /*5b70*/  UIMAD UR7, UR10, UR7, UR9 ;  /* 0x000000070a0772a4 */ /* 0x000fc8000f8e0209 */
[----:B------:R-:W-:Y:S02]  /*5b80*/  UISETP.GT.U32.AND UP2, UPT, UR10, UR7, UPT ;  /* 0x000000070a00728c */ /* 0x000fe4000bf44070 */
[----:B--2---:R-:W-:-:S07]  /*5b90*/  UIMAD.WIDE.U32 UR16, UR17, UR5, URZ ;  /* 0x00000005111072a5 */ /* 0x004fce000f8e003f */
        /* <DEDUP_REMOVED lines=40> */
[----:B---3--:R-:W-:Y:S01]  /*5e20*/  MOV R11, UR13 ;  /* 0x0000000d000b7c02 */ /* 0x008fe20008000f00 */
        /* <DEDUP_REMOVED lines=10> */
.L_x_2368:
[----:B------:R-:W-:-:S04]  /*5ed0*/  ULEA UR4, -UR8, URZ, 0x6 ;  /* 0x0000003f08047291 */ /* 0x000fc8000f8e313f */
[----:B------:R-:W-:Y:S02]  /*5ee0*/  USHF.R.S32.HI UR5, URZ, 0x1f, UR4 ;  /* 0x0000001f3f057899 */ /* 0x000fe40008011404 */
[----:B------:R-:W-:-:S04]  /*5ef0*/  MOV R15, UR4 ;  /* 0x00000004000f7c02 */ /* 0x000fc80008000f00 */
[----:B------:R-:W-:Y:S02]  /*5f00*/  MOV R14, UR5 ;  /* 0x00000005000e7c02 */ /* 0x000fe40008000f00 */
.L_x_2369:
        /* <DEDUP_REMOVED lines=12> */
[C---:B-1----:R-:W-:Y:S02]  /*5fd0*/  @!P4 LEA R44, P1, R6.reuse, c[0x0][0x168], 0x1 ;  /* 0x00005a00062cca11 */ /* 0x042fe400078208ff */
        /* <DEDUP_REMOVED lines=137> */
[----:B--2---:R-:W-:-:S04]  /*6870*/  LEA R16, P0, R11, c[0x0][0x168], 0x1 ;  /* 0x00005a000b107a11 */ /* 0x004fc800078008ff */
[----:B------:R-:W-:-:S05]  /*6880*/  LEA.HI.X R17, R11, c[0x0][0x16c], R10, 0x1, P0 ;  /* 0x00005b000b117a11 */ /* 0x000fca00000f0c0a */
[----:B------:R-:W-:Y:S01]  /*6890*/  @!PT LDS RZ, [RZ] ;  /* 0x00000000fffff984 */ /* 0x000fe20000000800 */
[----:B------:R-:W-:Y:S01]  /*68a0*/  @!PT LDS RZ, [RZ] ;  /* 0x00000000fffff984 */ /* 0x000fe20000000800 */
[----:B------:R-:W-:Y:S01]  /*68b0*/  @!PT LDS RZ, [RZ] ;  /* 0x00000000fffff984 */ /* 0x000fe20000000800 */
[----:B------:R1:W-:Y:S04]  /*68c0*/  LDGSTS.E.BYPASS.LTC128B.128 [R239+0xf800], [R16.64+0x180] ;  /* 0x0f80018010ef7fae */ /* 0x0003e8000b901d62 */
.L_x_2371:
[----:B------:R-:W-:Y:S05]  /*68d0*/  BSYNC B0 ;  /* 0x0000000000007941 */ /* 0x000fea0003800000 */
.L_x_2370:
[----:B------:R-:W0:Y:S01]  /*68e0*/  LDGDEPBAR ;  /* 0x00000000000079af */ /* 0x000e220000000000 */
[----:B------:R-:W-:-:S04]  /*68f0*/  IADD3 R200, P0, R15, R200, RZ ;  /* 0x000000c80fc87210 */ /* 0x000fc80007f1e0ff */
[----:B------:R-:W-:Y:S02]  /*6900*/  IADD3.X R165, R14, R165, RZ, P0, !PT ;  /* 0x000000a50ea57210 */ /* 0x000fe400007fe4ff */
.L_x_2367:
[----:B--234-:R-:W-:Y:S01]  /*6910*/  IADD3 R15, R238, UR14, RZ ;  /* 0x0000000eee0f7c10 */ /* 0x01cfe2000fffe0ff */
[----:B------:R-:W-:-:S03]  /*6920*/  IMAD.SHL.U32 R228, R4, 0x2, RZ ;  /* 0x0000000204e47824 */ /* 0x000fc600078e00ff */
[C---:B------:R-:W-:Y:S01]  /*6930*/  IADD3 R6, R15.reuse, 0x1, RZ ;  /* 0x000000010f067810 */ /* 0x040fe20007ffe0ff */
[--C-:B------:R-:W-:Y:S01]  /*6940*/  IMAD R226, R2, 0x2, R228.reuse ;  /* 0x0000000202e27824 */ /* 0x100fe200078e02e4 */
[----:B------:R-:W-:Y:S01]  /*6950*/  IADD3 R5, R15, 0x8, RZ ;  /* 0x000000080f057810 */ /* 0x000fe20007ffe0ff */
[----:B------:R-:W-:Y:S01]  /*6960*/  LDSM.16.MT88.4 R156, [R228+0x10000] ;  /* 0x01000000e49c783b */ /* 0x000fe20000004200 */
[----:B------:R-:W-:Y:S01]  /*6970*/  ISETP.GE.AND P4, PT, R6, R244, PT ;  /* 0x000000f40600720c */ /* 0x000fe20003f86270 */
[----:B------:R-:W-:Y:S01]  /*6980*/  IMAD R225, R0, 0x2, R228 ;  /* 0x0000000200e17824 */ /* 0x000fe200078e02e4 */
[----:B------:R-:W-:Y:S01]  /*6990*/  ISETP.GE.AND P3, PT, R6, R242, PT ;  /* 0x000000f20600720c */ /* 0x000fe20003f66270 */
[----:B------:R-:W-:Y:S01]  /*69a0*/  LDSM.16.MT88.4 R148, [R226+0x10000] ;  /* 0x01000000e294783b */ /* 0x000fe20000004200 */
[C---:B------:R-:W-:Y:S01]  /*69b0*/  ISETP.GE.AND P0, PT, R5.reuse, R244, PT ;  /* 0x000000f40500720c */ /* 0x040fe20003f06270 */
[----:B------:R-:W-:Y:S01]  /*69c0*/  IMAD R224, R0, 0x2, R226 ;  /* 0x0000000200e07824 */ /* 0x000fe200078e02e2 */
[----:B------:R-:W-:Y:S01]  /*69d0*/  ISETP.GE.AND P2, PT, R5, R242, PT ;  /* 0x000000f20500720c */ /* 0x000fe20003f46270 */
[----:B------:R-:W-:Y:S01]  /*69e0*/  LDSM.16.MT88.4 R140, [R225+0x10000] ;  /* 0x01000000e18c783b */ /* 0x000fe20000004200 */
[----:B------:R-:W-:-:S02]  /*69f0*/  ISETP.GE.AND P5, PT, R15, R244, PT ;  /* 0x000000f40f00720c */ /* 0x000fc40003fa6270 */
[----:B------:R-:W-:Y:S01]  /*6a00*/  ISETP.GE.AND P1, PT, R15, R242, PT ;  /* 0x000000f20f00720c */ /* 0x000fe20003f26270 */
[----:B------:R-:W-:Y:S01]  /*6a10*/  LDSM.16.MT88.4 R132, [R224+0x10000] ;  /* 0x01000000e084783b */ /* 0x000fe20000004200 */
[C---:B------:R-:W-:Y:S02]  /*6a20*/  ISETP.LT.OR P4, PT, R6.reuse, R245, P4 ;  /* 0x000000f50600720c */ /* 0x040fe40002781670 */
[----:B------:R-:W-:Y:S01]  /*6a30*/  ISETP.LT.OR P3, PT, R6, R243, P3 ;  /* 0x000000f30600720c */ /* 0x000fe20001f61670 */
[----:B------:R-:W-:Y:S01]  /*6a40*/  LDSM.16.MT88.4 R40, [R228+0x12000] ;  /* 0x01200000e428783b */ /* 0x000fe20000004200 */
[C---:B------:R-:W-:Y:S02]  /*6a50*/  ISETP.LT.OR P0, PT, R5.reuse, R245, P0 ;  /* 0x000000f50500720c */ /* 0x040fe40000701670 */
[----:B------:R-:W-:Y:S01]  /*6a60*/  ISETP.LT.OR P2, PT, R5, R243, P2 ;  /* 0x000000f30500720c */ /* 0x000fe20001741670 */
[----:B------:R-:W-:Y:S01]  /*6a70*/  LDSM.16.MT88.4 R48, [R226+0x12000] ;  /* 0x01200000e230783b */ /* 0x000fe20000004200 */
[----:B------:R-:W-:-:S02]  /*6a80*/  ISETP.LT.OR P5, PT, R15, R245, P5 ;  /* 0x000000f50f00720c */ /* 0x000fc40002fa1670 */
[C---:B------:R-:W-:Y:S01]  /*6a90*/  ISETP.LT.OR P1, PT, R15.reuse, R243, P1 ;  /* 0x000000f30f00720c */ /* 0x040fe20000f21670 */
[----:B------:R-:W-:Y:S01]  /*6aa0*/  LDSM.16.MT88.4 R56, [R225+0x12000] ;  /* 0x01200000e138783b */ /* 0x000fe20000004200 */
[C---:B------:R-:W-:Y:S02]  /*6ab0*/  IADD3 R6, R15.reuse, 0x9, RZ ;  /* 0x000000090f067810 */ /* 0x040fe40007ffe0ff */
[----:B------:R-:W-:Y:S01]  /*6ac0*/  IADD3 R5, R15, 0x10, RZ ;  /* 0x000000100f057810 */ /* 0x000fe20007ffe0ff */
[----:B-1----:R-:W-:Y:S01]  /*6ad0*/  LDSM.16.MT88.4 R64, [R224+0x12000] ;  /* 0x01200000e040783b */ /* 0x002fe20000004200 */
[----:B------:R-:W-:Y:S02]  /*6ae0*/  FSEL R3, R3, -INF , !P5 ;  /* 0xff80000003037808 */ /* 0x000fe40006800000 */
[----:B------:R-:W-:Y:S01]  /*6af0*/  FSEL R28, R28, -INF , !P1 ;  /* 0xff8000001c1c7808 */ /* 0x000fe20004800000 */
[----:B------:R-:W-:Y:S01]  /*6b00*/  LDSM.16.MT88.4 R72, [R228+0x14000] ;  /* 0x01400000e448783b */ /* 0x000fe20000004200 */
[----:B------:R-:W-:-:S02]  /*6b10*/  FSEL R14, R7, -INF , !P4 ;  /* 0xff800000070e7808 */ /* 0x000fc40006000000 */
[----:B------:R-:W-:Y:S01]  /*6b20*/  FSEL R29, R29, -INF , !P3 ;  /* 0xff8000001d1d7808 */ /* 0x000fe20005800000 */
[----:B------:R-:W-:Y:S01]  /*6b30*/  LDSM.16.MT88.4 R80, [R226+0x14000] ;  /* 0x01400000e250783b */ /* 0x000fe20000004200 */
[C---:B------:R-:W-:Y:S02]  /*6b40*/  ISETP.GE.AND P5, PT, R6.reuse, R244, PT ;  /* 0x000000f40600720c */ /* 0x040fe40003fa6270 */
[C---:B------:R-:W-:Y:S01]  /*6b50*/  ISETP.GE.AND P1, PT, R6.reuse, R242, PT ;  /* 0x000000f20600720c */ /* 0x040fe20003f26270 */
[----:B------:R-:W-:Y:S01]  /*6b60*/  LDSM.16.MT88.4 R88, [R225+0x14000] ;  /* 0x01400000e158783b */ /* 0x000fe20000004200 */
[C---:B------:R-:W-:Y:S02]  /*6b70*/  ISETP.GE.AND P4, PT, R5.reuse, R244, PT ;  /* 0x000000f40500720c */ /* 0x040fe40003f86270 */
[----:B------:R-:W-:Y:S01]  /*6b80*/  ISETP.GE.AND P3, PT, R5, R242, PT ;  /* 0x000000f20500720c */ /* 0x000fe20003f66270 */
[----:B------:R-:W-:Y:S01]  /*6b90*/  LDSM.16.MT88.4 R96, [R224+0x14000] ;  /* 0x01400000e060783b */ /* 0x000fe20000004200 */
[----:B------:R-:W-:-:S02]  /*6ba0*/  ISETP.LT.OR P5, PT, R6, R245, P5 ;  /* 0x000000f50600720c */ /* 0x000fc40002fa1670 */
[----:B------:R-:W-:Y:S01]  /*6bb0*/  ISETP.LT.OR P1, PT, R6, R243, P1 ;  /* 0x000000f30600720c */ /* 0x000fe20000f21670 */
[----:B------:R-:W-:Y:S01]  /*6bc0*/  LDSM.16.MT88.4 R104, [R228+0x16000] ;  /* 0x01600000e468783b */ /* 0x000fe20000004200 */
[C---:B------:R-:W-:Y:S02]  /*6bd0*/  ISETP.LT.OR P4, PT, R5.reuse, R245, P4 ;  /* 0x000000f50500720c */ /* 0x040fe40002781670 */
[----:B------:R-:W-:Y:S01]  /*6be0*/  ISETP.LT.OR P3, PT, R5, R243, P3 ;  /* 0x000000f30500720c */ /* 0x000fe20001f61670 */
[----:B------:R-:W-:Y:S01]  /*6bf0*/  LDSM.16.MT88.4 R112, [R226+0x16000] ;  /* 0x01600000e270783b */ /* 0x000fe20000004200 */
[C---:B------:R-:W-:Y:S02]  /*6c00*/  IADD3 R6, R15.reuse, 0x11, RZ ;  /* 0x000000110f067810 */ /* 0x040fe40007ffe0ff */
[----:B------:R-:W-:Y:S01]  /*6c10*/  IADD3 R5, R15, 0x18, RZ ;  /* 0x000000180f057810 */ /* 0x000fe20007ffe0ff */
[----:B------:R-:W-:Y:S01]  /*6c20*/  LDSM.16.MT88.4 R120, [R225+0x16000] ;  /* 0x01600000e178783b */ /* 0x000fe20000004200 */
[----:B------:R-:W-:-:S02]  /*6c30*/  FSEL R36, R36, -INF , !P0 ;  /* 0xff80000024247808 */ /* 0x000fc40004000000 */
[----:B------:R-:W-:Y:S02]  /*6c40*/  FSEL R38, R38, -INF , !P2 ;  /* 0xff80000026267808 */ /* 0x000fe40005000000 */
[----:B------:R-:W-:Y:S02]  /*6c50*/  FSEL R37, R37, -INF , !P5 ;  /* 0xff80000025257808 */ /* 0x000fe40006800000 */
[----:B------:R-:W-:Y:S02]  /*6c60*/  FSEL R39, R39, -INF , !P1 ;  /* 0xff80000027277808 */ /* 0x000fe40004800000 */
[C---:B------:R-:W-:Y:S02]  /*6c70*/  ISETP.GE.AND P0, PT, R6.reuse, R244, PT ;  /* 0x000000f40600720c */ /* 0x040fe40003f06270 */
[----:B------:R-:W-:Y:S02]  /*6c80*/  ISETP.GE.AND P2, PT, R6, R242, PT ;  /* 0x000000f20600720c */ /* 0x000fe40003f46270 */
[----:B------:R-:W-:-:S02]  /*6c90*/  ISETP.GE.AND P5, PT, R5, R244, PT ;  /* 0x000000f40500720c */ /* 0x000fc40003fa6270 */
[C---:B------:R-:W-:Y:S02]  /*6ca0*/  ISETP.GE.AND P1, PT, R5.reuse, R242, PT ;  /* 0x000000f20500720c */ /* 0x040fe40003f26270 */
[C---:B------:R-:W-:Y:S02]  /*6cb0*/  ISETP.LT.OR P0, PT, R6.reuse, R245, P0 ;  /* 0x000000f50600720c */ /* 0x040fe40000701670 */
[----:B------:R-:W-:Y:S02]  /*6cc0*/  ISETP.LT.OR P2, PT, R6, R243, P2 ;  /* 0x000000f30600720c */ /* 0x000fe40001741670 */
[C---:B------:R-:W-:Y:S02]  /*6cd0*/  ISETP.LT.OR P5, PT, R5.reuse, R245, P5 ;  /* 0x000000f50500720c */ /* 0x040fe40002fa1670 */
[----:B------:R-:W-:Y:S02]  /*6ce0*/  ISETP.LT.OR P1, PT, R5, R243, P1 ;  /* 0x000000f30500720c */ /* 0x000fe40000f21670 */
[----:B------:R-:W-:-:S02]  /*6cf0*/  IADD3 R5, R15, 0x20, RZ ;  /* 0x000000200f057810 */ /* 0x000fc40007ffe0ff */
[----:B------:R-:W-:Y:S02]  /*6d00*/  FSEL R6, R20, -INF , !P0 ;  /* 0xff80000014067808 */ /* 0x000fe40004000000 */
[----:B------:R-:W-:Y:S02]  /*6d10*/  FSEL R9, R22, -INF , !P2 ;  /* 0xff80000016097808 */ /* 0x000fe40005000000 */
[C---:B------:R-:W-:Y:S02]  /*6d20*/  ISETP.GE.AND P0, PT, R5.reuse, R244, PT ;  /* 0x000000f40500720c */ /* 0x040fe40003f06270 */
[----:B------:R-:W-:Y:S02]  /*6d30*/  ISETP.GE.AND P2, PT, R5, R242, PT ;  /* 0x000000f20500720c */ /* 0x000fe40003f46270 */
[----:B------:R-:W-:Y:S02]  /*6d40*/  IADD3 R18, R15, 0x21, RZ ;  /* 0x000000210f127810 */ /* 0x000fe40007ffe0ff */
[----:B------:R-:W-:-:S02]  /*6d50*/  ISETP.LT.OR P0, PT, R5, R245, P0 ;  /* 0x000000f50500720c */ /* 0x000fc40000701670 */
[----:B------:R-:W-:Y:S02]  /*6d60*/  ISETP.LT.OR P2, PT, R5, R243, P2 ;  /* 0x000000f30500720c */ /* 0x000fe40001741670 */
[----:B------:R-:W-:Y:S02]  /*6d70*/  FSEL R5, R8, -INF , !P5 ;  /* 0xff80000008057808 */ /* 0x000fe40006800000 */
[----:B------:R-:W-:Y:S02]  /*6d80*/  FSEL R8, R24, -INF , !P1 ;  /* 0xff80000018087808 */ /* 0x000fe40004800000 */
[C---:B------:R-:W-:Y:S01]  /*6d90*/  ISETP.GE.AND P5, PT, R18.reuse, R244, PT ;  /* 0x000000f41200720c */ /* 0x040fe20003fa6270 */
[----:B------:R-:W-:Y:S01]  /*6da0*/  LDSM.16.MT88.4 R24, [R225+0x10800] ;  /* 0x01080000e118783b */ /* 0x000fe20000004200 */
[C---:B------:R-:W-:Y:S02]  /*6db0*/  ISETP.GE.AND P1, PT, R18.reuse, R242, PT ;  /* 0x000000f21200720c */ /* 0x040fe40003f26270 */
[----:B------:R-:W-:-:S02]  /*6dc0*/  ISETP.LT.OR P5, PT, R18, R245, P5 ;  /* 0x000000f51200720c */ /* 0x000fc40002fa1670 */
[----:B------:R-:W-:Y:S02]  /*6dd0*/  ISETP.LT.OR P1, PT, R18, R243, P1 ;  /* 0x000000f31200720c */ /* 0x000fe40000f21670 */
[----:B------:R-:W-:Y:S02]  /*6de0*/  FMNMX.FTZ R18, R3, R14, !PT ;  /* 0x0000000e03127209 */ /* 0x000fe40007810000 */
[----:B------:R-:W-:Y:S02]  /*6df0*/  IADD3 R11, R15, 0x19, RZ ;  /* 0x000000190f0b7810 */ /* 0x000fe40007ffe0ff */
[----:B------:R-:W-:Y:S02]  /*6e00*/  FMNMX.FTZ R18, R36, R18, !PT ;  /* 0x0000001224127209 */ /* 0x000fe40007810000 */
[----:B------:R-:W-:Y:S02]  /*6e10*/  FSEL R7, R32, -INF , !P4 ;  /* 0xff80000020077808 */ /* 0x000fe40006000000 */
[----:B------:R-:W-:-:S02]  /*6e20*/  FSEL R10, R21, -INF , !P3 ;  /* 0xff800000150a7808 */ /* 0x000fc40005800000 */
[----:B------:R-:W-:Y:S02]  /*6e30*/  FMNMX.FTZ R18, R37, R18, !PT ;  /* 0x0000001225127209 */ /* 0x000fe40007810000 */
[C---:B------:R-:W-:Y:S02]  /*6e40*/  ISETP.GE.AND P4, PT, R11.reuse, R244, PT ;  /* 0x000000f40b00720c */ /* 0x040fe40003f86270 */
[----:B------:R-:W-:Y:S02]  /*6e50*/  ISETP.GE.AND P3, PT, R11, R242, PT ;  /* 0x000000f20b00720c */ /* 0x000fe40003f66270 */
[----:B------:R-:W-:Y:S02]  /*6e60*/  FMNMX.FTZ R18, R7, R18, !PT ;  /* 0x0000001207127209 */ /* 0x000fe40007810000 */
[C---:B------:R-:W-:Y:S02]  /*6e70*/  ISETP.LT.OR P4, PT, R11.reuse, R245, P4 ;  /* 0x000000f50b00720c */ /* 0x040fe40002781670 */
[----:B------:R-:W-:-:S02]  /*6e80*/  ISETP.LT.OR P3, PT, R11, R243, P3 ;  /* 0x000000f30b00720c */ /* 0x000fc40001f61670 */
[----:B------:R-:W-:Y:S02]  /*6e90*/  IADD3 R17, R15, 0x28, RZ ;  /* 0x000000280f117810 */ /* 0x000fe40007ffe0ff */
[----:B------:R-:W-:Y:S02]  /*6ea0*/  FMNMX.FTZ R19, R6, R18, !PT ;  /* 0x0000001206137209 */ /* 0x000fe40007810000 */
[----:B------:R-:W-:Y:S02]  /*6eb0*/  FSEL R11, R23, -INF , !P4 ;  /* 0xff800000170b7808 */ /* 0x000fe40006000000 */
[----:B------:R-:W-:Y:S02]  /*6ec0*/  FSEL R16, R12, -INF , !P3 ;  /* 0xff8000000c107808 */ /* 0x000fe40005800000 */
[----:B------:R-:W-:Y:S02]  /*6ed0*/  FMNMX.FTZ R18, R28, R29, !PT ;  /* 0x0000001d1c127209 */ /* 0x000fe40007810000 */
[----:B------:R-:W-:-:S02]  /*6ee0*/  ISETP.GE.AND P4, PT, R17, R244, PT ;  /* 0x000000f41100720c */ /* 0x000fc40003f86270 */
[----:B------:R-:W-:Y:S02]  /*6ef0*/  ISETP.GE.AND P3, PT, R17, R242, PT ;  /* 0x000000f21100720c */ /* 0x000fe40003f66270 */
[----:B------:R-:W-:Y:S02]  /*6f00*/  FMNMX.FTZ R19, R5, R19, !PT ;  /* 0x0000001305137209 */ /* 0x000fe40007810000 */
[----:B------:R-:W-:Y:S02]  /*6f10*/  FMNMX.FTZ R18, R38, R18, !PT ;  /* 0x0000001226127209 */ /* 0x000fe40007810000 */
[C---:B------:R-:W-:Y:S02]  /*6f20*/  ISETP.LT.OR P4, PT, R17.reuse, R245, P4 ;  /* 0x000000f51100720c */ /* 0x040fe40002781670 */
[----:B------:R-:W-:Y:S02]  /*6f30*/  ISETP.LT.OR P3, PT, R17, R243, P3 ;  /* 0x000000f31100720c */ /* 0x000fe40001f61670 */
[----:B------:R-:W-:-:S02]  /*6f40*/  IADD3 R17, R15, 0x29, RZ ;  /* 0x000000290f117810 */ /* 0x000fc40007ffe0ff */
[----:B------:R-:W-:Y:S02]  /*6f50*/  FSEL R185, R185, -INF , !P0 ;  /* 0xff800000b9b97808 */ /* 0x000fe40004000000 */
[----:B------:R-:W-:Y:S02]  /*6f60*/  FMNMX.FTZ R19, R11, R19, !PT ;  /* 0x000000130b137209 */ /* 0x000fe40007810000 */
[----:B------:R-:W-:Y:S02]  /*6f70*/  FMNMX.FTZ R18, R39, R18, !PT ;  /* 0x0000001227127209 */ /* 0x000fe40007810000 */
[----:B------:R-:W-:Y:S02]  /*6f80*/  FSEL R193, R193, -INF , !P2 ;  /* 0xff800000c1c17808 */ /* 0x000fe40005000000 */
[----:B------:R-:W-:Y:S02]  /*6f90*/  IADD3 R12, R15, 0x30, RZ ;  /* 0x000000300f0c7810 */ /* 0x000fe40007ffe0ff */
[----:B------:R-:W-:-:S02]  /*6fa0*/  ISETP.GE.AND P0, PT, R17, R244, PT ;  /* 0x000000f41100720c */ /* 0x000fc40003f06270 */
[----:B------:R-:W-:Y:S02]  /*6fb0*/  ISETP.GE.AND P2, PT, R17, R242, PT ;  /* 0x000000f21100720c */ /* 0x000fe40003f46270 */
[----:B------:R-:W-:Y:S02]  /*6fc0*/  FSEL R186, R186, -INF , !P5 ;  /* 0xff800000baba7808 */ /* 0x000fe40006800000 */
[----:B------:R-:W-:Y:S02]  /*6fd0*/  FMNMX.FTZ R19, R185, R19, !PT ;  /* 0x00000013b9137209 */ /* 0x000fe40007810000 */
[----:B------:R-:W-:Y:S02]  /*6fe0*/  FMNMX.FTZ R18, R10, R18, !PT ;  /* 0x000000120a127209 */ /* 0x000fe40007810000 */
[----:B------:R-:W-:Y:S02]  /*6ff0*/  FSEL R194, R194, -INF , !P1 ;  /* 0xff800000c2c27808 */ /* 0x000fe40004800000 */
[----:B------:R-:W-:-:S02]  /*7000*/  ISETP.GE.AND P5, PT, R12, R244, PT ;  /* 0x000000f40c00720c */ /* 0x000fc40003fa6270 */
[----:B------:R-:W-:Y:S02]  /*7010*/  ISETP.GE.AND P1, PT, R12, R242, PT ;  /* 0x000000f20c00720c */ /* 0x000fe40003f26270 */
[C---:B------:R-:W-:Y:S02]  /*7020*/  ISETP.LT.OR P0, PT, R17.reuse, R245, P0 ;  /* 0x000000f51100720c */ /* 0x040fe40000701670 */
[----:B------:R-:W-:Y:S02]  /*7030*/  ISETP.LT.OR P2, PT, R17, R243, P2 ;  /* 0x000000f31100720c */ /* 0x000fe40001741670 */
[----:B------:R-:W-:Y:S02]  /*7040*/  IADD3 R17, R15, 0x31, RZ ;  /* 0x000000310f117810 */ /* 0x000fe40007ffe0ff */
[----:B------:R-:W-:Y:S02]  /*7050*/  FSEL R187, R187, -INF , !P4 ;  /* 0xff800000bbbb7808 */ /* 0x000fe40006000000 */
[----:B------:R-:W-:-:S02]  /*7060*/  FMNMX.FTZ R19, R186, R19, !PT ;  /* 0x00000013ba137209 */ /* 0x000fc40007810000 */
[----:B------:R-:W-:Y:S02]  /*7070*/  FMNMX.FTZ R18, R9, R18, !PT ;  /* 0x0000001209127209 */ /* 0x000fe40007810000 */
[C---:B------:R-:W-:Y:S02]  /*7080*/  ISETP.LT.OR P5, PT, R12.reuse, R245, P5 ;  /* 0x000000f50c00720c */ /* 0x040fe40002fa1670 */
[----:B------:R-:W-:Y:S02]  /*7090*/  ISETP.LT.OR P1, PT, R12, R243, P1 ;  /* 0x000000f30c00720c */ /* 0x000fe40000f21670 */
[----:B------:R-:W-:Y:S02]  /*70a0*/  IADD3 R12, R15, 0x38, RZ ;  /* 0x000000380f0c7810 */ /* 0x000fe40007ffe0ff */
[----:B------:R-:W-:Y:S02]  /*70b0*/  ISETP.GE.AND P4, PT, R17, R244, PT ;  /* 0x000000f41100720c */ /* 0x000fe40003f86270 */
[----:B------:R-:W-:-:S02]  /*70c0*/  FSEL R188, R188, -INF , !P0 ;  /* 0xff800000bcbc7808 */ /* 0x000fc40004000000 */
[----:B------:R-:W-:Y:S02]  /*70d0*/  FMNMX.FTZ R19, R187, R19, !PT ;  /* 0x00000013bb137209 */ /* 0x000fe40007810000 */
[----:B------:R-:W-:Y:S02]  /*70e0*/  FMNMX.FTZ R18, R8, R18, !PT ;  /* 0x0000001208127209 */ /* 0x000fe40007810000 */
[----:B------:R-:W-:Y:S02]  /*70f0*/  FSEL R198, R198, -INF , !P5 ;  /* 0xff800000c6c67808 */ /* 0x000fe40006800000 */
[----:B------:R-:W-:Y:S02]  /*7100*/  ISETP.LT.OR P4, PT, R17, R245, P4 ;  /* 0x000000f51100720c */ /* 0x000fe40002781670 */
[----:B------:R-:W-:Y:S02]  /*7110*/  ISETP.GE.AND P5, PT, R12, R244, PT ;  /* 0x000000f40c00720c */ /* 0x000fe40003fa6270 */
[----:B------:R-:W-:-:S02]  /*7120*/  FMNMX.FTZ R19, R188, R19, !PT ;  /* 0x00000013bc137209 */ /* 0x000fc40007810000 */
[----:B------:R-:W-:Y:S02]  /*7130*/  IADD3 R15, R15, 0x39, RZ ;  /* 0x000000390f0f7810 */ /* 0x000fe40007ffe0ff */
[----:B------:R-:W-:Y:S02]  /*7140*/  FMNMX.FTZ R18, R16, R18, !PT ;  /* 0x0000001210127209 */ /* 0x000fe40007810000 */
[----:B------:R-:W-:Y:S02]  /*7150*/  FSEL R197, R197, -INF , !P4 ;  /* 0xff800000c5c57808 */ /* 0x000fe40006000000 */
[----:B------:R-:W-:Y:S02]  /*7160*/  ISETP.LT.OR P5, PT, R12, R245, P5 ;  /* 0x000000f50c00720c */ /* 0x000fe40002fa1670 */
        /* <DEDUP_REMOVED lines=9> */
[----:B------:R-:W-:Y:S02]  /*7200*/  ISETP.GE.AND P0, PT, R17, R242, PT ;  /* 0x000000f21100720c */ /* 0x000fe40003f06270 */
[----:B------:R-:W-:Y:S02]  /*7210*/  FSEL R34, R34, -INF , !P4 ;  /* 0xff80000022227808 */ /* 0x000fe40006000000 */
[----:B------:R-:W-:Y:S02]  /*7220*/  FSEL R196, R196, -INF , !P2 ;  /* 0xff800000c4c47808 */ /* 0x000fe40005000000 */
[----:B------:R-:W-:Y:S02]  /*7230*/  FMNMX.FTZ R19, R195, R18, !PT ;  /* 0x00000012c3137209 */ /* 0x000fe40007810000 */
[----:B------:R-:W-:-:S02]  /*7240*/  FSEL R32, R13, -INF , !P1 ;  /* 0xff8000000d207808 */ /* 0x000fc40004800000 */
[----:B------:R-:W-:Y:S02]  /*7250*/  ISETP.GE.AND P3, PT, R12, R242, PT ;  /* 0x000000f20c00720c */ /* 0x000fe40003f66270 */
[----:B------:R-:W-:Y:S02]  /*7260*/  FMNMX.FTZ R18, R34, R20, !PT ;  /* 0x0000001422127209 */ /* 0x000fe40007810000 */
[----:B------:R-:W-:Y:S01]  /*7270*/  ISETP.LT.OR P0, PT, R17, R243, P0 ;  /* 0x000000f31100720c */ /* 0x000fe20000701670 */
[----:B------:R-:W-:Y:S01]  /*7280*/  LDSM.16.MT88.4 R20, [R228+0x12800] ;  /* 0x01280000e414783b */ /* 0x000fe20000004200 */
[----:B------:R-:W-:Y:S02]  /*7290*/  FMNMX.FTZ R13, R196, R19, !PT ;  /* 0x00000013c40d7209 */ /* 0x000fe40007810000 */
[----:B------:R-:W-:Y:S02]  /*72a0*/  ISETP.LT.OR P3, PT, R12, R243, P3 ;  /* 0x000000f30c00720c */ /* 0x000fe40001f61670 */
[----:B------:R-:W-:Y:S01]  /*72b0*/  ISETP.GE.AND P1, PT, R15, R242, PT ;  /* 0x000000f20f00720c */ /* 0x000fe20003f26270 */
[----:B------:R-:W1:Y:S01]  /*72c0*/  SHFL.BFLY PT, R12, R18, 0x2, 0x1f ;  /* 0x0c401f00120c7f89 */ /* 0x000e6200000e0000 */
[----:B------:R-:W-:-:S02]  /*72d0*/  FSEL R192, R192, -INF , !P0 ;  /* 0xff800000c0c07808 */ /* 0x000fc40004000000 */
[----:B------:R-:W-:Y:S02]  /*72e0*/  FMNMX.FTZ R13, R32, R13, !PT ;  /* 0x0000000d200d7209 */ /* 0x000fe40007810000 */
[----:B------:R-:W-:Y:S02]  /*72f0*/  ISETP.LT.OR P1, PT, R15, R243, P1 ;  /* 0x000000f30f00720c */ /* 0x000fe40000f21670 */
[----:B------:R-:W-:Y:S02]  /*7300*/  FSEL R191, R191, -INF , !P3 ;  /* 0xff800000bfbf7808 */ /* 0x000fe40005800000 */
[----:B------:R-:W-:Y:S02]  /*7310*/  FMNMX.FTZ R13, R192, R13, !PT ;  /* 0x0000000dc00d7209 */ /* 0x000fe40007810000 */
[----:B------:R-:W-:Y:S02]  /*7320*/  FSEL R190, R190, -INF , !P1 ;  /* 0xff800000bebe7808 */ /* 0x000fe40004800000 */
[----:B------:R-:W-:-:S04]  /*7330*/  FMNMX.FTZ R13, R191, R13, !PT ;  /* 0x0000000dbf0d7209 */ /* 0x000fc80007810000 */
        /* <DEDUP_REMOVED lines=24> */
[----:B------:R-:W1:Y:S01]  /*74c0*/  LDSM.16.MT88.4 R4, [R224+0x16000] ;  /* 0x01600000e004783b */ /* 0x000e620000004200 */
[----:B------:R-:W2:Y:S01]  /*74d0*/  MUFU.EX2 R183, R183 ;  /* 0x000000b700b77308 */ /* 0x000ea20000000800 */
[----:B------:R-:W-:Y:S01]  /*74e0*/  FFMA.FTZ R185, R185, c[0x0][0x23c], -R33 ;  /* 0x00008f00b9b97a23 */ /* 0x000fe20000010821 */
[----:B------:R-:W-:Y:S01]  /*74f0*/  LEA R249, P0, R200, c[0x0][0x168], 0x1 ;  /* 0x00005a00c8f97a11 */ /* 0x000fe200078008ff */
[--C-:B------:R-:W-:Y:S02]  /*7500*/  FFMA.FTZ R180, R28, c[0x0][0x23c], -R189.reuse ;  /* 0x00008f001cb47a23 */ /* 0x100fe400000108bd */
[----:B------:R-:W-:Y:S01]  /*7510*/  FFMA.FTZ R182, R29, c[0x0][0x23c], -R189 ;  /* 0x00008f001db67a23 */ /* 0x000fe200000108bd */
[----:B------:R-:W-:Y:S01]  /*7520*/  LEA.HI.X R248, R200, c[0x0][0x16c], R165, 0x1, P0 ;  /* 0x00005b00c8f87a11 */ /* 0x000fe200000f0ca5 */
[--C-:B------:R-:W-:Y:S01]  /*7530*/  FFMA.FTZ R181, R38, c[0x0][0x23c], -R189.reuse ;  /* 0x00008f0026b57a23 */ /* 0x100fe200000108bd */
[----:B------:R-:W-:Y:S01]  /*7540*/  MUFU.EX2 R179, R179 ;  /* 0x000000b300b37308 */ /* 0x000fe20000000800 */
[--C-:B------:R-:W-:Y:S01]  /*7550*/  FFMA.FTZ R174, R39, c[0x0][0x23c], -R189.reuse ;  /* 0x00008f0027ae7a23 */ /* 0x100fe200000108bd */
[----:B------:R-:W-:Y:S01]  /*7560*/  LDSM.16.MT88.4 R28, [R224+0x12800] ;  /* 0x01280000e01c783b */ /* 0x000fe20000004200 */
[----:B------:R-:W-:-:S02]  /*7570*/  FFMA.FTZ R175, R10, c[0x0][0x23c], -R189 ;  /* 0x00008f000aaf7a23 */ /* 0x000fc400000108bd */
[--C-:B------:R-:W-:Y:S02]  /*7580*/  FFMA.FTZ R169, R9, c[0x0][0x23c], -R189.reuse ;  /* 0x00008f0009a97a23 */ /* 0x100fe400000108bd */
[--C-:B------:R-:W-:Y:S01]  /*7590*/  FFMA.FTZ R2, R8, c[0x0][0x23c], -R189.reuse ;  /* 0x00008f0008027a23 */ /* 0x100fe200000108bd */
[----:B------:R-:W3:Y:S01]  /*75a0*/  MUFU.EX2 R178, R178 ;  /* 0x000000b200b27308 */ /* 0x000ee20000000800 */
[----:B------:R-:W4:Y:S01]  /*75b0*/  LDSM.16.MT88.4 R8, [R226+0x10800] ;  /* 0x01080000e208783b */ /* 0x000f220000004200 */
[----:B--2---:R-:W-:Y:S01]  /*75c0*/  F2FP.BF16.PACK_AB R128, R183, R184 ;  /* 0x000000b8b780723e */ /* 0x004fe200000010ff */
[----:B------:R-:W-:Y:S02]  /*75d0*/  FFMA.FTZ R0, R16, c[0x0][0x23c], -R189 ;  /* 0x00008f0010007a23 */ /* 0x000fe400000108bd */
[----:B------:R-:W2:Y:S01]  /*75e0*/  LDSM.16.MT88.4 R16, [R224+0x10800] ;  /* 0x01080000e010783b */ /* 0x000ea20000004200 */
[--C-:B------:R-:W-:Y:S02]  /*75f0*/  FFMA.FTZ R186, R186, c[0x0][0x23c], -R33.reuse ;  /* 0x00008f00baba7a23 */ /* 0x100fe40000010821 */
[----:B------:R-:W-:Y:S01]  /*7600*/  MUFU.EX2 R180, R180 ;  /* 0x000000b400b47308 */ /* 0x000fe20000000800 */
[----:B------:R-:W-:-:S02]  /*7610*/  FFMA.FTZ R187, R187, c[0x0][0x23c], -R33 ;  /* 0x00008f00bbbb7a23 */ /* 0x000fc40000010821 */
[----:B------:R-:W-:Y:S02]  /*7620*/  FFMA.FTZ R188, R188, c[0x0][0x23c], -R33 ;  /* 0x00008f00bcbc7a23 */ /* 0x000fe40000010821 */
[--C-:B------:R-:W-:Y:S02]  /*7630*/  FFMA.FTZ R193, R193, c[0x0][0x23c], -R189.reuse ;  /* 0x00008f00c1c17a23 */ /* 0x100fe400000108bd */
[--C-:B------:R-:W-:Y:S01]  /*7640*/  FFMA.FTZ R194, R194, c[0x0][0x23c], -R189.reuse ;  /* 0x00008f00c2c27a23 */ /* 0x100fe200000108bd */
[----:B------:R-:W5:Y:S01]  /*7650*/  MUFU.EX2 R182, R182 ;  /* 0x000000b600b67308 */ /* 0x000f620000000800 */
[----:B---3--:R-:W-:Y:S01]  /*7660*/  F2FP.BF16.PACK_AB R130, R178, R179 ;  /* 0x000000b3b282723e */ /* 0x008fe200000010ff */
[--C-:B------:R-:W-:Y:S02]  /*7670*/  FFMA.FTZ R195, R195, c[0x0][0x23c], -R189.reuse ;  /* 0x00008f00c3c37a23 */ /* 0x100fe400000108bd */
[----:B------:R-:W-:Y:S02]  /*7680*/  FFMA.FTZ R196, R196, c[0x0][0x23c], -R189 ;  /* 0x00008f00c4c47a23 */ /* 0x000fe400000108bd */
[----:B------:R-:W-:-:S02]  /*7690*/  FFMA.FTZ R198, R198, c[0x0][0x23c], -R33 ;  /* 0x00008f00c6c67a23 */ /* 0x000fc40000010821 */
[----:B------:R-:W-:Y:S01]  /*76a0*/  MUFU.EX2 R181, R181 ;  /* 0x000000b500b57308 */ /* 0x000fe20000000800 */
[--C-:B------:R-:W-:Y:S02]  /*76b0*/  FFMA.FTZ R197, R197, c[0x0][0x23c], -R33.reuse ;  /* 0x00008f00c5c57a23 */ /* 0x100fe40000010821 */
[--C-:B------:R-:W-:Y:S02]  /*76c0*/  FFMA.FTZ R199, R35, c[0x0][0x23c], -R33.reuse ;  /* 0x00008f0023c77a23 */ /* 0x100fe40000010821 */
[----:B------:R-:W-:Y:S02]  /*76d0*/  FFMA.FTZ R251, R34, c[0x0][0x23c], -R33 ;  /* 0x00008f0022fb7a23 */ /* 0x000fe40000010821 */
[--C-:B------:R-:W-:Y:S01]  /*76e0*/  FFMA.FTZ R201, R32, c[0x0][0x23c], -R189.reuse ;  /* 0x00008f0020c97a23 */ /* 0x100fe200000108bd */
[----:B------:R-:W3:Y:S01]  /*76f0*/  MUFU.EX2 R174, R174 ;  /* 0x000000ae00ae7308 */ /* 0x000ee20000000800 */
[----:B-----5:R-:W-:Y:S01]  /*7700*/  F2FP.BF16.PACK_AB R129, R182, R180 ;  /* 0x000000b4b681723e */ /* 0x020fe200000010ff */
[--C-:B------:R-:W-:Y:S01]  /*7710*/  FFMA.FTZ R192, R192, c[0x0][0x23c], -R189.reuse ;  /* 0x00008f00c0c07a23 */ /* 0x100fe200000108bd */
[----:B------:R-:W-:Y:S01]  /*7720*/  LDSM.16.MT88.4 R32, [R228+0x11800] ;  /* 0x01180000e420783b */ /* 0x000fe20000004200 */
[----:B------:R-:W-:-:S02]  /*7730*/  FFMA.FTZ R191, R191, c[0x0][0x23c], -R189 ;  /* 0x00008f00bfbf7a23 */ /* 0x000fc400000108bd */
[----:B------:R-:W-:Y:S02]  /*7740*/  FFMA.FTZ R250, R190, c[0x0][0x23c], -R189 ;  /* 0x00008f00befa7a23 */ /* 0x000fe400000108bd */
[----:B------:R-:W5:Y:S01]  /*7750*/  MUFU.EX2 R177, R177 ;  /* 0x000000b100b17308 */ /* 0x000f620000000800 */
[----:B------:R-:W-:Y:S02]  /*7760*/  FADD.FTZ R183, R184, R183 ;  /* 0x000000b7b8b77221 */ /* 0x000fe40000010000 */
[----:B------:R-:W-:Y:S02]  /*7770*/  FADD.FTZ R180, R180, R182 ;  /* 0x000000b6b4b47221 */ /* 0x000fe40000010000 */
[----:B------:R-:W-:Y:S01]  /*7780*/  FADD.FTZ R183, R179, R183 ;  /* 0x000000b7b3b77221 */ /* 0x000fe20000010000 */
[----:B---3--:R-:W-:Y:S02]  /*7790*/  F2FP.BF16.PACK_AB R131, R174, R181 ;  /* 0x000000b5ae83723e */ /* 0x008fe400000010ff */
[----:B------:R-:W3:Y:S01]  /*77a0*/  MUFU.EX2 R176, R176 ;  /* 0x000000b000b07308 */ /* 0x000ee20000000800 */
[----:B------:R-:W-:-:S02]  /*77b0*/  FADD.FTZ R181, R181, R180 ;  /* 0x000000b4b5b57221 */ /* 0x000fc40000010000 */
[----:B------:R-:W-:Y:S02]  /*77c0*/  FADD.FTZ R178, R178, R183 ;  /* 0x000000b7b2b27221 */ /* 0x000fe40000010000 */
[----:B------:R-:W-:Y:S01]  /*77d0*/  FADD.FTZ R181, R174, R181 ;  /* 0x000000b5aeb57221 */ /* 0x000fe20000010000 */
[C---:B------:R-:W-:Y:S01]  /*77e0*/  HMMA.16816.F32.BF16 R160, R128.reuse, R156, RZ ;  /* 0x0000009c80a0723c */ /* 0x040fe200000418ff */
[----:B-----5:R-:W-:Y:S01]  /*77f0*/  FADD.FTZ R178, R177, R178 ;  /* 0x000000b2b1b27221 */ /* 0x020fe20000010000 */
        /* <DEDUP_REMOVED lines=51> */
[C---:B-1----:R-:W-:Y:S07]  /*7b30*/  HMMA.16816.F32.BF16 R124, R128.reuse, R4, RZ ;  /* 0x00000004807c723c */ /* 0x042fee00000418ff */
[----:B---3--:R-:W-:Y:S01]  /*7b40*/  F2FP.BF16.PACK_AB R4, R176, R177 ;  /* 0x000000b1b004723e */ /* 0x008fe200000010ff */
        /* <DEDUP_REMOVED lines=11> */
[----:B------:R-:W-:Y:S01]  /*7c00*/  HMMA.16816.F32.BF16 R160, R4, R12, R160 ;  /* 0x0000000c04a0723c */ /* 0x000fe200000418a0 */
        /* <DEDUP_REMOVED lines=8> */
[----:B------:R-:W-:Y:S07]  /*7c90*/  LDSM.16.MT88.4 R16, [R228+0x14800] ;  /* 0x01480000e410783b */ /* 0x000fee0000004200 */
[C---:B------:R-:W-:Y:S08]  /*7ca0*/  HMMA.16816.F32.BF16 R144, R4.reuse, R24, R144 ;  /* 0x000000180490723c */ /* 0x040ff00000041890 */
[C---:B-1----:R-:W-:Y:S08]  /*7cb0*/  HMMA.16816.F32.BF16 R44, R4.reuse, R12, R44 ;  /* 0x0000000c042c723c */ /* 0x042ff0000004182c */
[C---:B------:R-:W-:Y:S01]  /*7cc0*/  HMMA.16816.F32.BF16 R48, R4.reuse, R14, R48 ;  /* 0x0000000e0430723c */ /* 0x040fe20000041830 */
[----:B------:R-:W1:Y:S07]  /*7cd0*/  LDSM.16.MT88.4 R12, [R225+0x14800] ;  /* 0x01480000e10c783b */ /* 0x000e6e0000004200 */
[C---:B---3--:R-:W-:Y:S08]  /*7ce0*/  HMMA.16816.F32.BF16 R52, R4.reuse, R8, R52 ;  /* 0x000000080434723c */ /* 0x048ff00000041834 */
        /* <DEDUP_REMOVED lines=226> */
.L_x_2373:
[----:B------:R-:W-:-:S04]  /*8b10*/  ULEA UR4, -UR6, URZ, 0x6 ;  /* 0x0000003f06047291 */ /* 0x000fc8000f8e313f */
[----:B------:R-:W-:Y:S02]  /*8b20*/  USHF.R.S32.HI UR5, URZ, 0x1f, UR4 ;  /* 0x0000001f3f057899 */ /* 0x000fe40008011404 */
[----:B------:R-:W-:-:S04]  /*8b30*/  MOV R2, UR4 ;  /* 0x0000000400027c02 */ /* 0x000fc80008000f00 */
[----:B------:R-:W-:Y:S02]  /*8b40*/  MOV R0, UR5 ;  /* 0x0000000500007c02 */ /* 0x000fe40008000f00 */
.L_x_2374:
        /* <DEDUP_REMOVED lines=106> */
[----:B------:R-:W-:-:S03]  /*91f0*/  @!P2 LEA.HI.X R33, R6, c[0x0][0x174], R5, 0x1, P0 ;  /* 0x00005d000621aa11 */ /* 0x000fc600000f0c05 */
        /* <DEDUP_REMOVED lines=40> */
[----:B-1----:R-:W-:Y:S04]  /*9480*/  LDSM.16.M88.4 R8, [R233+0x8000] ;  /* 0x00800000e908783b */ /* 0x002fe80000000200 */
[----:B------:R-:W-:Y:S04]  /*9490*/  LDSM.16.M88.4 R180, [R233+0x8800] ;  /* 0x00880000e9b4783b */ /* 0x000fe80000000200 */
[----:B------:R-:W-:Y:S04]  /*94a0*/  LDSM.16.M88.4 R172, [R233+0x9000] ;  /* 0x00900000e9ac783b */ /* 0x000fe80000000200 */
[----:B---3--:R-:W-:Y:S04]  /*94b0*/  LDSM.16.M88.4 R16, [R233+0x9800] ;  /* 0x00980000e910783b */ /* 0x008fe80000000200 */
[----:B------:R-:W-:Y:S04]  /*94c0*/  LDSM.16.M88.4 R28, [R232] ;  /* 0x00000000e81c783b */ /* 0x000fe80000000200 */
[----:B----4-:R-:W-:Y:S04]  /*94d0*/  LDSM.16.M88.4 R12, [R231] ;  /* 0x00000000e70c783b */ /* 0x010fe80000000200 */
[----:B--2---:R-:W1:Y:S04]  /*94e0*/  LDSM.16.M88.4 R32, [R234] ;  /* 0x00000000ea20783b */ /* 0x004e680000000200 */
[----:B------:R-:W2:Y:S04]  /*94f0*/  LDSM.16.M88.4 R192, [R223] ;  /* 0x00000000dfc0783b */ /* 0x000ea80000000200 */
[----:B------:R-:W3:Y:S04]  /*9500*/  LDSM.16.M88.4 R188, [R222] ;  /* 0x00000000debc783b */ /* 0x000ee80000000200 */
[----:B------:R-:W4:Y:S04]  /*9510*/  LDSM.16.M88.4 R184, [R221] ;  /* 0x00000000ddb8783b */ /* 0x000f280000000200 */
[----:B------:R-:W-:Y:S04]  /*9520*/  LDSM.16.M88.4 R24, [R227+0x8000] ;  /* 0x00800000e318783b */ /* 0x000fe80000000200 */
[----:B------:R-:W-:Y:S04]  /*9530*/  LDSM.16.M88.4 R196, [R227+0x9000] ;  /* 0x00900000e3c4783b */ /* 0x000fe80000000200 */
[----:B------:R-:W0:Y:S01]  /*9540*/  LDGDEPBAR ;  /* 0x00000000000079af */ /* 0x000e220000000000 */
[C---:B-1----:R-:W-:Y:S08]  /*9550*/  HMMA.16816.F32.BF16 R4, R32.reuse, R8, RZ ;  /* 0x000000082004723c */ /* 0x042ff000000418ff */
[C---:B------:R-:W-:Y:S08]  /*9560*/  HMMA.16816.F32.BF16 R8, R32.reuse, R10, RZ ;  /* 0x0000000a2008723c */ /* 0x040ff000000418ff */
[C---:B-----5:R-:W-:Y:S08]  /*9570*/  HMMA.16816.F32.BF16 R20, R32.reuse, R180, RZ ;  /* 0x000000b42014723c */ /* 0x060ff000000418ff */
[C---:B------:R-:W-:Y:S08]  /*9580*/  HMMA.16816.F32.BF16 R180, R32.reuse, R182, RZ ;  /* 0x000000b620b4723c */ /* 0x040ff000000418ff */
[C---:B------:R-:W-:Y:S08]  /*9590*/  HMMA.16816.F32.BF16 R176, R32.reuse, R172, RZ ;  /* 0x000000ac20b0723c */ /* 0x040ff000000418ff */
[C---:B------:R-:W-:Y:S08]  /*95a0*/  HMMA.16816.F32.BF16 R172, R32.reuse, R174, RZ ;  /* 0x000000ae20ac723c */ /* 0x040ff000000418ff */
[C---:B------:R-:W-:Y:S08]  /*95b0*/  HMMA.16816.F32.BF16 R168, R32.reuse, R16, RZ ;  /* 0x0000001020a8723c */ /* 0x040ff000000418ff */
[----:B------:R-:W-:Y:S01]  /*95c0*/  HMMA.16816.F32.BF16 R32, R32, R18, RZ ;  /* 0x000000122020723c */ /* 0x000fe200000418ff */
[----:B------:R-:W-:Y:S07]  /*95d0*/  LDSM.16.M88.4 R16, [R227+0x8800] ;  /* 0x00880000e310783b */ /* 0x000fee0000000200 */
[C---:B------:R-:W-:Y:S08]  /*95e0*/  HMMA.16816.F32.BF16 R4, R28.reuse, R12, R4 ;  /* 0x0000000c1c04723c */ /* 0x040ff00000041804 */
[C---:B------:R-:W-:Y:S01]  /*95f0*/  HMMA.16816.F32.BF16 R8, R28.reuse, R14, R8 ;  /* 0x0000000e1c08723c */ /* 0x040fe20000041808 */
[----:B------:R-:W1:Y:S07]  /*9600*/  LDSM.16.M88.4 R12, [R230] ;  /* 0x00000000e60c783b */ /* 0x000e6e0000000200 */
[C---:B--2---:R-:W-:Y:S08]  /*9610*/  HMMA.16816.F32.BF16 R20, R28.reuse, R192, R20 ;  /* 0x000000c01c14723c */ /* 0x044ff00000041814 */
[C---:B------:R-:W-:Y:S01]  /*9620*/  HMMA.16816.F32.BF16 R180, R28.reuse, R194, R180 ;  /* 0x000000c21cb4723c */ /* 0x040fe200000418b4 */
[----:B------:R-:W2:Y:S07]  /*9630*/  LDSM.16.M88.4 R192, [R227+0x9800] ;  /* 0x00980000e3c0783b */ /* 0x000eae0000000200 */
[C---:B---3--:R-:W-:Y:S08]  /*9640*/  HMMA.16816.F32.BF16 R176, R28.reuse, R188, R176 ;  /* 0x000000bc1cb0723c */ /* 0x048ff000000418b0 */
[C---:B------:R-:W-:Y:S01]  /*9650*/  HMMA.16816.F32.BF16 R172, R28.reuse, R190, R172 ;  /* 0x000000be1cac723c */ /* 0x040fe200000418ac */
[----:B------:R-:W-:Y:S07]  /*9660*/  LDSM.16.M88.4 R188, [R220] ;  /* 0x00000000dcbc783b */ /* 0x000fee0000000200 */
[C---:B----4-:R-:W-:Y:S08]  /*9670*/  HMMA.16816.F32.BF16 R168, R28.reuse, R184, R168 ;  /* 0x000000b81ca8723c */ /* 0x050ff000000418a8 */
[----:B------:R-:W-:Y:S01]  /*9680*/  HMMA.16816.F32.BF16 R32, R28, R186, R32 ;  /* 0x000000ba1c20723c */ /* 0x000fe20000041820 */
[----:B------:R-:W-:Y:S04]  /*9690*/  LDSM.16.M88.4 R184, [R220+0x800] ;  /* 0x00080000dcb8783b */ /* 0x000fe80000000200 */
[----:B------:R-:W-:Y:S03]  /*96a0*/  LDSM.16.M88.4 R28, [R220+0x1000] ;  /* 0x00100000dc1c783b */ /* 0x000fe60000000200 */
[C---:B-1----:R-:W-:Y:S08]  /*96b0*/  HMMA.16816.F32.BF16 R20, R12.reuse, R16, R20 ;  /* 0x000000100c14723c */ /* 0x042ff00000041814 */
[C---:B------:R-:W-:Y:S01]  /*96c0*/  HMMA.16816.F32.BF16 R180, R12.reuse, R18, R180 ;  /* 0x000000120cb4723c */ /* 0x040fe200000418b4 */
[----:B------:R-:W1:Y:S07]  /*96d0*/  LDSM.16.M88.4 R16, [R229] ;  /* 0x00000000e510783b */ /* 0x000e6e0000000200 */
[C---:B------:R-:W-:Y:S08]  /*96e0*/  HMMA.16816.F32.BF16 R4, R12.reuse, R24, R4 ;  /* 0x000000180c04723c */ /* 0x040ff00000041804 */
[C---:B------:R-:W-:Y:S01]  /*96f0*/  HMMA.16816.F32.BF16 R8, R12.reuse, R26, R8 ;  /* 0x0000001a0c08723c */ /* 0x040fe20000041808 */
[----:B------:R-:W3:Y:S07]  /*9700*/  LDSM.16.M88.4 R24, [R220+0x1800] ;  /* 0x00180000dc18783b */ /* 0x000eee0000000200 */
[C---:B------:R-:W-:Y:S08]  /*9710*/  HMMA.16816.F32.BF16 R176, R12.reuse, R196, R176 ;  /* 0x000000c40cb0723c */ /* 0x040ff000000418b0 */
[C---:B------:R-:W-:Y:S01]  /*9720*/  HMMA.16816.F32.BF16 R172, R12.reuse, R198, R172 ;  /* 0x000000c60cac723c */ /* 0x040fe200000418ac */
[----:B------:R-:W-:Y:S07]  /*9730*/  LDSM.16.M88.4 R196, [R233+0xa000] ;  /* 0x00a00000e9c4783b */ /* 0x000fee0000000200 */
[C---:B--2---:R-:W-:Y:S08]  /*9740*/  HMMA.16816.F32.BF16 R168, R12.reuse, R192, R168 ;  /* 0x000000c00ca8723c */ /* 0x044ff000000418a8 */
[----:B------:R-:W-:Y:S01]  /*9750*/  HMMA.16816.F32.BF16 R32, R12, R194, R32 ;  /* 0x000000c20c20723c */ /* 0x000fe20000041820 */
[----:B------:R-:W2:Y:S04]  /*9760*/  LDSM.16.M88.4 R12, [R234+0x2000] ;  /* 0x00200000ea0c783b */ /* 0x000ea80000000200 */
[----:B------:R-:W-:Y:S03]  /*9770*/  LDSM.16.M88.4 R192, [R218] ;  /* 0x00000000dac0783b */ /* 0x000fe60000000200 */
        /* <DEDUP_REMOVED lines=8> */
[----:B------:R-:W5:Y:S07]  /*9800*/  LDSM.16.M88.4 R28, [R233+0xb800] ;  /* 0x00b80000e91c783b */ /* 0x000f6e0000000200 */
[C---:B---3--:R-:W-:Y:S08]  /*9810*/  HMMA.16816.F32.BF16 R168, R16.reuse, R24, R168 ;  /* 0x0000001810a8723c */ /* 0x048ff000000418a8 */
[----:B------:R-:W-:Y:S01]  /*9820*/  HMMA.16816.F32.BF16 R32, R16, R26, R32 ;  /* 0x0000001a1020723c */ /* 0x000fe20000041820 */
[----:B------:R-:W-:Y:S04]  /*9830*/  LDSM.16.M88.4 R24, [R232+0x2000] ;  /* 0x00200000e818783b */ /* 0x000fe80000000200 */
[----:B------:R-:W3:Y:S03]  /*9840*/  LDSM.16.M88.4 R16, [R219] ;  /* 0x00000000db10783b */ /* 0x000ee60000000200 */
[C---:B--2---:R-:W-:Y:S08]  /*9850*/  HMMA.16816.F32.BF16 R4, R12.reuse, R196, R4 ;  /* 0x000000c40c04723c */ /* 0x044ff00000041804 */
[C---:B------:R-:W-:Y:S01]  /*9860*/  HMMA.16816.F32.BF16 R8, R12.reuse, R198, R8 ;  /* 0x000000c60c08723c */ /* 0x040fe20000041808 */
[----:B------:R-:W-:Y:S07]  /*9870*/  LDSM.16.M88.4 R196, [R227+0xb000] ;  /* 0x00b00000e3c4783b */ /* 0x000fee0000000200 */
[C---:B-1----:R-:W-:Y:S08]  /*9880*/  HMMA.16816.F32.BF16 R20, R12.reuse, R188, R20 ;  /* 0x000000bc0c14723c */ /* 0x042ff00000041814 */
[C---:B------:R-:W-:Y:S01]  /*9890*/  HMMA.16816.F32.BF16 R180, R12.reuse, R190, R180 ;  /* 0x000000be0cb4723c */ /* 0x040fe200000418b4 */
[----:B------:R-:W-:Y:S07]  /*98a0*/  LDSM.16.M88.4 R188, [R230+0x2000] ;  /* 0x00200000e6bc783b */ /* 0x000fee0000000200 */
[C---:B----4-:R-:W-:Y:S08]  /*98b0*/  HMMA.16816.F32.BF16 R176, R12.reuse, R184, R176 ;  /* 0x000000b80cb0723c */ /* 0x050ff000000418b0 */
[C---:B------:R-:W-:Y:S01]  /*98c0*/  HMMA.16816.F32.BF16 R172, R12.reuse, R186, R172 ;  /* 0x000000ba0cac723c */ /* 0x040fe200000418ac */
[----:B------:R-:W1:Y:S07]  /*98d0*/  LDSM.16.M88.4 R184, [R217] ;  /* 0x00000000d9b8783b */ /* 0x000e6e0000000200 */
[C---:B-----5:R-:W-:Y:S08]  /*98e0*/  HMMA.16816.F32.BF16 R168, R12.reuse, R28, R168 ;  /* 0x0000001c0ca8723c */ /* 0x060ff000000418a8 */
[----:B------:R-:W-:Y:S01]  /*98f0*/  HMMA.16816.F32.BF16 R32, R12, R30, R32 ;  /* 0x0000001e0c20723c */ /* 0x000fe20000041820 */
[----:B------:R-:W2:Y:S04]  /*9900*/  LDSM.16.M88.4 R28, [R216] ;  /* 0x00000000d81c783b */ /* 0x000ea80000000200 */
[----:B------:R-:W4:Y:S03]  /*9910*/  LDSM.16.M88.4 R12, [R227+0xa000] ;  /* 0x00a00000e30c783b */ /* 0x000f260000000200 */
[C---:B---3--:R-:W-:Y:S08]  /*9920*/  HMMA.16816.F32.BF16 R4, R24.reuse, R16, R4 ;  /* 0x000000101804723c */ /* 0x048ff00000041804 */
[C---:B------:R-:W-:Y:S01]  /*9930*/  HMMA.16816.F32.BF16 R8, R24.reuse, R18, R8 ;  /* 0x000000121808723c */ /* 0x040fe20000041808 */
[----:B------:R-:W3:Y:S07]  /*9940*/  LDSM.16.M88.4 R16, [R227+0xa800] ;  /* 0x00a80000e310783b */ /* 0x000eee0000000200 */
[C---:B------:R-:W-:Y:S08]  /*9950*/  HMMA.16816.F32.BF16 R20, R24.reuse, R192, R20 ;  /* 0x000000c01814723c */ /* 0x040ff00000041814 */
[C---:B------:R-:W-:Y:S01]  /*9960*/  HMMA.16816.F32.BF16 R180, R24.reuse, R194, R180 ;  /* 0x000000c218b4723c */ /* 0x040fe200000418b4 */
[----:B------:R-:W5:Y:S07]  /*9970*/  LDSM.16.M88.4 R192, [R227+0xb800] ;  /* 0x00b80000e3c0783b */ /* 0x000f6e0000000200 */
[C---:B-1----:R-:W-:Y:S08]  /*9980*/  HMMA.16816.F32.BF16 R176, R24.reuse, R184, R176 ;  /* 0x000000b818b0723c */ /* 0x042ff000000418b0 */
[C---:B------:R-:W-:Y:S01]  /*9990*/  HMMA.16816.F32.BF16 R172, R24.reuse, R186, R172 ;  /* 0x000000ba18ac723c */ /* 0x040fe200000418ac */
[----:B------:R-:W-:Y:S07]  /*99a0*/  LDSM.16.M88.4 R184, [R220+0x3800] ;  /* 0x00380000dcb8783b */ /* 0x000fee0000000200 */
[C---:B--2---:R-:W-:Y:S08]  /*99b0*/  HMMA.16816.F32.BF16 R168, R24.reuse, R28, R168 ;  /* 0x0000001c18a8723c */ /* 0x044ff000000418a8 */
[----:B------:R-:W-:Y:S01]  /*99c0*/  HMMA.16816.F32.BF16 R32, R24, R30, R32 ;  /* 0x0000001e1820723c */ /* 0x000fe20000041820 */
[----:B------:R-:W-:Y:S04]  /*99d0*/  LDSM.16.M88.4 R24, [R229+0x2000] ;  /* 0x00200000e518783b */ /* 0x000fe80000000200 */
[----:B------:R-:W-:Y:S03]  /*99e0*/  LDSM.16.M88.4 R28, [R220+0x2800] ;  /* 0x00280000dc1c783b */ /* 0x000fe60000000200 */
[C---:B----4-:R-:W-:Y:S08]  /*99f0*/  HMMA.16816.F32.BF16 R4, R188.reuse, R12, R4 ;  /* 0x0000000cbc04723c */ /* 0x050ff00000041804 */
[C---:B------:R-:W-:Y:S01]  /*9a00*/  HMMA.16816.F32.BF16 R8, R188.reuse, R14, R8 ;  /* 0x0000000ebc08723c */ /* 0x040fe20000041808 */
[----:B------:R-:W1:Y:S07]  /*9a10*/  LDSM.16.M88.4 R12, [R220+0x2000] ;  /* 0x00200000dc0c783b */ /* 0x000e6e0000000200 */
[C---:B---3--:R-:W-:Y:S08]  /*9a20*/  HMMA.16816.F32.BF16 R20, R188.reuse, R16, R20 ;  /* 0x00000010bc14723c */ /* 0x048ff00000041814 */
[C---:B------:R-:W-:Y:S01]  /*9a30*/  HMMA.16816.F32.BF16 R180, R188.reuse, R18, R180 ;  /* 0x00000012bcb4723c */ /* 0x040fe200000418b4 */
[----:B------:R-:W2:Y:S07]  /*9a40*/  LDSM.16.M88.4 R16, [R220+0x3000] ;  /* 0x00300000dc10783b */ /* 0x000eae0000000200 */
[C---:B------:R-:W-:Y:S08]  /*9a50*/  HMMA.16816.F32.BF16 R176, R188.reuse, R196, R176 ;  /* 0x000000c4bcb0723c */ /* 0x040ff000000418b0 */
[C---:B------:R-:W-:Y:S01]  /*9a60*/  HMMA.16816.F32.BF16 R172, R188.reuse, R198, R172 ;  /* 0x000000c6bcac723c */ /* 0x040fe200000418ac */
[----:B------:R-:W-:Y:S07]  /*9a70*/  LDSM.16.M88.4 R196, [R227+0xd000] ;  /* 0x00d00000e3c4783b */ /* 0x000fee0000000200 */
[C---:B-----5:R-:W-:Y:S08]  /*9a80*/  HMMA.16816.F32.BF16 R168, R188.reuse, R192, R168 ;  /* 0x000000c0bca8723c */ /* 0x060ff000000418a8 */
        /* <DEDUP_REMOVED lines=8> */
[----:B------:R-:W3:Y:S07]  /*9b10*/  LDSM.16.M88.4 R28, [R233+0xd000] ;  /* 0x00d00000e91c783b */ /* 0x000eee0000000200 */
[C---:B--2---:R-:W-:Y:S08]  /*9b20*/  HMMA.16816.F32.BF16 R176, R24.reuse, R16, R176 ;  /* 0x0000001018b0723c */ /* 0x044ff000000418b0 */
[C---:B------:R-:W-:Y:S01]  /*9b30*/  HMMA.16816.F32.BF16 R172, R24.reuse, R18, R172 ;  /* 0x0000001218ac723c */ /* 0x040fe200000418ac */
[----:B------:R-:W2:Y:S07]  /*9b40*/  LDSM.16.M88.4 R16, [R233+0xd800] ;  /* 0x00d80000e910783b */ /* 0x000eae0000000200 */
[C---:B------:R-:W-:Y:S08]  /*9b50*/  HMMA.16816.F32.BF16 R168, R24.reuse, R184, R168 ;  /* 0x000000b818a8723c */ /* 0x040ff000000418a8 */
[----:B------:R-:W-:Y:S01]  /*9b60*/  HMMA.16816.F32.BF16 R32, R24, R186, R32 ;  /* 0x000000ba1820723c */ /* 0x000fe20000041820 */
[----:B------:R-:W-:Y:S04]  /*9b70*/  LDSM.16.M88.4 R24, [R232+0x4000] ;  /* 0x00400000e818783b */ /* 0x000fe80000000200 */
[----:B------:R-:W4:Y:S03]  /*9b80*/  LDSM.16.M88.4 R184, [R215] ;  /* 0x00000000d7b8783b */ /* 0x000f260000000200 */
[C---:B-1----:R-:W-:Y:S08]  /*9b90*/  HMMA.16816.F32.BF16 R4, R12.reuse, R192, R4 ;  /* 0x000000c00c04723c */ /* 0x042ff00000041804 */
[C---:B------:R-:W-:Y:S01]  /*9ba0*/  HMMA.16816.F32.BF16 R8, R12.reuse, R194, R8 ;  /* 0x000000c20c08723c */ /* 0x040fe20000041808 */
[----:B------:R-:W1:Y:S07]  /*9bb0*/  LDSM.16.M88.4 R192, [R214] ;  /* 0x00000000d6c0783b */ /* 0x000e6e0000000200 */
[C---:B---3--:R-:W-:Y:S08]  /*9bc0*/  HMMA.16816.F32.BF16 R176, R12.reuse, R28, R176 ;  /* 0x0000001c0cb0723c */ /* 0x048ff000000418b0 */
[C---:B------:R-:W-:Y:S01]  /*9bd0*/  HMMA.16816.F32.BF16 R172, R12.reuse, R30, R172 ;  /* 0x0000001e0cac723c */ /* 0x040fe200000418ac */
[----:B------:R-:W3:Y:S07]  /*9be0*/  LDSM.16.M88.4 R28, [R212] ;  /* 0x00000000d41c783b */ /* 0x000eee0000000200 */
[C---:B------:R-:W-:Y:S08]  /*9bf0*/  HMMA.16816.F32.BF16 R20, R12.reuse, R188, R20 ;  /* 0x000000bc0c14723c */ /* 0x040ff00000041814 */
[C---:B------:R-:W-:Y:S01]  /*9c00*/  HMMA.16816.F32.BF16 R180, R12.reuse, R190, R180 ;  /* 0x000000be0cb4723c */ /* 0x040fe200000418b4 */
[----:B------:R-:W5:Y:S07]  /*9c10*/  LDSM.16.M88.4 R188, [R213] ;  /* 0x00000000d5bc783b */ /* 0x000f6e0000000200 */
[C---:B--2---:R-:W-:Y:S08]  /*9c20*/  HMMA.16816.F32.BF16 R168, R12.reuse, R16, R168 ;  /* 0x000000100ca8723c */ /* 0x044ff000000418a8 */
[----:B------:R-:W-:Y:S01]  /*9c30*/  HMMA.16816.F32.BF16 R32, R12, R18, R32 ;  /* 0x000000120c20723c */ /* 0x000fe20000041820 */
[----:B------:R-:W-:Y:S04]  /*9c40*/  LDSM.16.M88.4 R16, [R230+0x4000] ;  /* 0x00400000e610783b */ /* 0x000fe80000000200 */
[----:B------:R-:W2:Y:S03]  /*9c50*/  LDSM.16.M88.4 R12, [R227+0xc000] ;  /* 0x00c00000e30c783b */ /* 0x000ea60000000200 */
[C---:B----4-:R-:W-:Y:S08]  /*9c60*/  HMMA.16816.F32.BF16 R4, R24.reuse, R184, R4 ;  /* 0x000000b81804723c */ /* 0x050ff00000041804 */
[C---:B------:R-:W-:Y:S01]  /*9c70*/  HMMA.16816.F32.BF16 R8, R24.reuse, R186, R8 ;  /* 0x000000ba1808723c */ /* 0x040fe20000041808 */
[----:B------:R-:W4:Y:S07]  /*9c80*/  LDSM.16.M88.4 R184, [R227+0xc800] ;  /* 0x00c80000e3b8783b */ /* 0x000f2e0000000200 */
[C---:B-1----:R-:W-:Y:S08]  /*9c90*/  HMMA.16816.F32.BF16 R20, R24.reuse, R192, R20 ;  /* 0x000000c01814723c */ /* 0x042ff00000041814 */
[C---:B------:R-:W-:Y:S01]  /*9ca0*/  HMMA.16816.F32.BF16 R180, R24.reuse, R194, R180 ;  /* 0x000000c218b4723c */ /* 0x040fe200000418b4 */
[----:B------:R-:W-:Y:S07]  /*9cb0*/  LDSM.16.M88.4 R192, [R220+0x4800] ;  /* 0x00480000dcc0783b */ /* 0x000fee0000000200 */
[C---:B---3--:R-:W-:Y:S08]  /*9cc0*/  HMMA.16816.F32.BF16 R168, R24.reuse, R28, R168 ;  /* 0x0000001c18a8723c */ /* 0x048ff000000418a8 */
[C---:B------:R-:W-:Y:S01]  /*9cd0*/  HMMA.16816.F32.BF16 R32, R24.reuse, R30, R32 ;  /* 0x0000001e1820723c */ /* 0x040fe20000041820 */
[----:B------:R-:W1:Y:S07]  /*9ce0*/  LDSM.16.M88.4 R28, [R227+0xd800] ;  /* 0x00d80000e31c783b */ /* 0x000e6e0000000200 */
[C---:B-----5:R-:W-:Y:S08]  /*9cf0*/  HMMA.16816.F32.BF16 R176, R24.reuse, R188, R176 ;  /* 0x000000bc18b0723c */ /* 0x060ff000000418b0 */
[----:B------:R-:W-:Y:S01]  /*9d00*/  HMMA.16816.F32.BF16 R172, R24, R190, R172 ;  /* 0x000000be18ac723c */ /* 0x000fe200000418ac */
[----:B------:R-:W-:Y:S04]  /*9d10*/  LDSM.16.M88.4 R24, [R229+0x4000] ;  /* 0x00400000e518783b */ /* 0x000fe80000000200 */
[----:B------:R-:W-:Y:S03]  /*9d20*/  LDSM.16.M88.4 R188, [R220+0x5000] ;  /* 0x00500000dcbc783b */ /* 0x000fe60000000200 */
[C---:B--2---:R-:W-:Y:S08]  /*9d30*/  HMMA.16816.F32.BF16 R4, R16.reuse, R12, R4 ;  /* 0x0000000c1004723c */ /* 0x044ff00000041804 */
[C---:B------:R-:W-:Y:S01]  /*9d40*/  HMMA.16816.F32.BF16 R8, R16.reuse, R14, R8 ;  /* 0x0000000e1008723c */ /* 0x040fe20000041808 */
[----:B------:R-:W2:Y:S07]  /*9d50*/  LDSM.16.M88.4 R12, [R220+0x4000] ;  /* 0x00400000dc0c783b */ /* 0x000eae0000000200 */
[C---:B----4-:R-:W-:Y:S08]  /*9d60*/  HMMA.16816.F32.BF16 R20, R16.reuse, R184, R20 ;  /* 0x000000b81014723c */ /* 0x050ff00000041814 */
[C---:B------:R-:W-:Y:S01]  /*9d70*/  HMMA.16816.F32.BF16 R180, R16.reuse, R186, R180 ;  /* 0x000000ba10b4723c */ /* 0x040fe200000418b4 */
[----:B------:R-:W3:Y:S07]  /*9d80*/  LDSM.16.M88.4 R184, [R220+0x5800] ;  /* 0x00580000dcb8783b */ /* 0x000eee0000000200 */
[C---:B------:R-:W-:Y:S08]  /*9d90*/  HMMA.16816.F32.BF16 R176, R16.reuse, R196, R176 ;  /* 0x000000c410b0723c */ /* 0x040ff000000418b0 */
[C---:B------:R-:W-:Y:S01]  /*9da0*/  HMMA.16816.F32.BF16 R172, R16.reuse, R198, R172 ;  /* 0x000000c610ac723c */ /* 0x040fe200000418ac */
[----:B------:R-:W-:Y:S07]  /*9db0*/  LDSM.16.M88.4 R196, [R210] ;  /* 0x00000000d2c4783b */ /* 0x000fee0000000200 */
[C---:B-1----:R-:W-:Y:S08]  /*9dc0*/  HMMA.16816.F32.BF16 R168, R16.reuse, R28, R168 ;  /* 0x0000001c10a8723c */ /* 0x042ff000000418a8 */
[----:B------:R-:W-:Y:S01]  /*9dd0*/  HMMA.16816.F32.BF16 R32, R16, R30, R32 ;  /* 0x0000001e1020723c */ /* 0x000fe20000041820 */
[----:B------:R-:W-:Y:S04]  /*9de0*/  LDSM.16.M88.4 R16, [R234+0x6000] ;  /* 0x00600000ea10783b */ /* 0x000fe80000000200 */
[----:B------:R-:W1:Y:S03]  /*9df0*/  LDSM.16.M88.4 R28, [R233+0xe000] ;  /* 0x00e00000e91c783b */ /* 0x000e660000000200 */
[C---:B--2---:R-:W-:Y:S08]  /*9e00*/  HMMA.16816.F32.BF16 R4, R24.reuse, R12, R4 ;  /* 0x0000000c1804723c */ /* 0x044ff00000041804 */
[C---:B------:R-:W-:Y:S01]  /*9e10*/  HMMA.16816.F32.BF16 R8, R24.reuse, R14, R8 ;  /* 0x0000000e1808723c */ /* 0x040fe20000041808 */
[----:B------:R-:W2:Y:S07]  /*9e20*/  LDSM.16.M88.4 R12, [R233+0xe800] ;  /* 0x00e80000e90c783b */ /* 0x000eae0000000200 */
[C---:B------:R-:W-:Y:S08]  /*9e30*/  HMMA.16816.F32.BF16 R20, R24.reuse, R192, R20 ;  /* 0x000000c01814723c */ /* 0x040ff00000041814 */
[C---:B------:R-:W-:Y:S01]  /*9e40*/  HMMA.16816.F32.BF16 R180, R24.reuse, R194, R180 ;  /* 0x000000c218b4723c */ /* 0x040fe200000418b4 */
[----:B------:R-:W4:Y:S07]  /*9e50*/  LDSM.16.M88.4 R192, [R233+0xf000] ;  /* 0x00f00000e9c0783b */ /* 0x000f2e0000000200 */
[C---:B------:R-:W-:Y:S08]  /*9e60*/  HMMA.16816.F32.BF16 R176, R24.reuse, R188, R176 ;  /* 0x000000bc18b0723c */ /* 0x040ff000000418b0 */
[C---:B------:R-:W-:Y:S01]  /*9e70*/  HMMA.16816.F32.BF16 R172, R24.reuse, R190, R172 ;  /* 0x000000be18ac723c */ /* 0x040fe200000418ac */
[----:B------:R-:W-:Y:S07]  /*9e80*/  LDSM.16.M88.4 R188, [R232+0x6000] ;  /* 0x00600000e8bc783b */ /* 0x000fee0000000200 */
[C---:B---3--:R-:W-:Y:S08]  /*9e90*/  HMMA.16816.F32.BF16 R168, R24.reuse, R184, R168 ;  /* 0x000000b818a8723c */ /* 0x048ff000000418a8 */
[----:B------:R-:W-:Y:S01]  /*9ea0*/  HMMA.16816.F32.BF16 R32, R24, R186, R32 ;  /* 0x000000ba1820723c */ /* 0x000fe20000041820 */
[----:B------:R-:W3:Y:S04]  /*9eb0*/  LDSM.16.M88.4 R24, [R211] ;  /* 0x00000000d318783b */ /* 0x000ee80000000200 */
[----:B------:R-:W5:Y:S03]  /*9ec0*/  LDSM.16.M88.4 R184, [R233+0xf800] ;  /* 0x00f80000e9b8783b */ /* 0x000f660000000200 */
[C---:B-1----:R-:W-:Y:S08]  /*9ed0*/  HMMA.16816.F32.BF16 R4, R16.reuse, R28, R4 ;  /* 0x0000001c1004723c */ /* 0x042ff00000041804 */
[C---:B------:R-:W-:Y:S01]  /*9ee0*/  HMMA.16816.F32.BF16 R8, R16.reuse, R30, R8 ;  /* 0x0000001e1008723c */ /* 0x040fe20000041808 */
[----:B------:R-:W-:Y:S07]  /*9ef0*/  LDSM.16.M88.4 R28, [R230+0x6000] ;  /* 0x00600000e61c783b */ /* 0x000fee0000000200 */
[C---:B--2---:R-:W-:Y:S08]  /*9f00*/  HMMA.16816.F32.BF16 R20, R16.reuse, R12, R20 ;  /* 0x0000000c1014723c */ /* 0x044ff00000041814 */
[C---:B------:R-:W-:Y:S01]  /*9f10*/  HMMA.16816.F32.BF16 R180, R16.reuse, R14, R180 ;  /* 0x0000000e10b4723c */ /* 0x040fe200000418b4 */
[----:B------:R-:W1:Y:S07]  /*9f20*/  LDSM.16.M88.4 R12, [R227+0xe000] ;  /* 0x00e00000e30c783b */ /* 0x000e6e0000000200 */
[----:B----4-:R-:W-:Y:S08]  /*9f30*/  HMMA.16816.F32.BF16 R176, R16, R192, R176 ;  /* 0x000000c010b0723c */ /* 0x010ff000000418b0 */
[----:B---3--:R-:W-:Y:S08]  /*9f40*/  HMMA.16816.F32.BF16 R4, R188, R24, R4 ;  /* 0x00000018bc04723c */ /* 0x008ff00000041804 */
[C---:B------:R-:W-:Y:S01]  /*9f50*/  HMMA.16816.F32.BF16 R172, R16.reuse, R194, R172 ;  /* 0x000000c210ac723c */ /* 0x040fe200000418ac */
[----:B------:R-:W-:Y:S07]  /*9f60*/  LDSM.16.M88.4 R192, [R220+0x6000] ;  /* 0x00600000dcc0783b */ /* 0x000fee0000000200 */
[C---:B-----5:R-:W-:Y:S08]  /*9f70*/  HMMA.16816.F32.BF16 R168, R16.reuse, R184, R168 ;  /* 0x000000b810a8723c */ /* 0x060ff000000418a8 */
[----:B------:R-:W-:Y:S01]  /*9f80*/  HMMA.16816.F32.BF16 R32, R16, R186, R32 ;  /* 0x000000ba1020723c */ /* 0x000fe20000041820 */
[----:B------:R-:W2:Y:S04]  /*9f90*/  LDSM.16.M88.4 R16, [R229+0x6000] ;  /* 0x00600000e510783b */ /* 0x000ea80000000200 */
[----:B------:R-:W-:Y:S03]  /*9fa0*/  LDSM.16.M88.4 R184, [R209] ;  /* 0x00000000d1b8783b */ /* 0x000fe60000000200 */
[----:B------:R-:W-:Y:S01]  /*9fb0*/  HMMA.16816.F32.BF16 R8, R188, R26, R8 ;  /* 0x0000001abc08723c */ /* 0x000fe20000041808 */
[----:B------:R-:W3:Y:S07]  /*9fc0*/  LDSM.16.M88.4 R24, [R227+0xe800] ;  /* 0x00e80000e318783b */ /* 0x000eee0000000200 */
[----:B-1----:R-:W-:Y:S08]  /*9fd0*/  HMMA.16816.F32.BF16 R4, R28, R12, R4 ;  /* 0x0000000c1c04723c */ /* 0x002ff00000041804 */
[----:B------:R-:W-:Y:S08]  /*9fe0*/  HMMA.16816.F32.BF16 R180, R188, R198, R180 ;  /* 0x000000c6bcb4723c */ /* 0x000ff000000418b4 */
[----:B------:R-:W-:Y:S01]  /*9ff0*/  HMMA.16816.F32.BF16 R8, R28, R14, R8 ;  /* 0x0000000e1c08723c */ /* 0x000fe20000041808 */
[----:B------:R-:W1:Y:S07]  /*a000*/  LDSM.16.M88.4 R12, [R220+0x6800] ;  /* 0x00680000dc0c783b */ /* 0x000e6e0000000200 */
[----:B------:R-:W-:Y:S08]  /*a010*/  HMMA.16816.F32.BF16 R20, R188, R196, R20 ;  /* 0x000000c4bc14723c */ /* 0x000ff00000041814 */
[----:B--2---:R-:W-:Y:S08]  /*a020*/  HMMA.16816.F32.BF16 R4, R16, R192, R4 ;  /* 0x000000c01004723c */ /* 0x004ff00000041804 */
[----:B---3--:R-:W-:Y:S08]  /*a030*/  HMMA.16816.F32.BF16 R180, R28, R26, R180 ;  /* 0x0000001a1cb4723c */ /* 0x008ff000000418b4 */
[----:B------:R-:W-:Y:S01]  /*a040*/  HMMA.16816.F32.BF16 R8, R16, R194, R8 ;  /* 0x000000c21008723c */ /* 0x000fe20000041808 */
[----:B------:R-:W2:Y:S07]  /*a050*/  LDSM.16.M88.4 R192, [R227+0xf000] ;  /* 0x00f00000e3c0783b */ /* 0x000eae0000000200 */
[----:B------:R-:W-:Y:S01]  /*a060*/  FMUL.FTZ R4, R4, c[0x0][0x2ec] ;  /* 0x0000bb0004047a20 */ /* 0x000fe20000410000 */
[----:B------:R-:W-:Y:S01]  /*a070*/  HMMA.16816.F32.BF16 R20, R28, R24, R20 ;  /* 0x000000181c14723c */ /* 0x000fe20000041814 */
[----:B------:R-:W-:Y:S01]  /*a080*/  FMUL.FTZ R0, R5, c[0x0][0x2ec] ;  /* 0x0000bb0005007a20 */ /* 0x000fe20000410000 */
[----:B------:R-:W-:Y:S01]  /*a090*/  LDSM.16.M88.4 R24, [R220+0x7000] ;  /* 0x00700000dc18783b */ /* 0x000fe20000000200 */
[----:B------:R3:W4:Y:S01]  /*a0a0*/  MUFU.TANH R166, R4 ;  /* 0x0000000400a67308 */ /* 0x0007220000002400 */
[----:B------:R-:W-:-:S02]  /*a0b0*/  FMUL.FTZ R2, R6, c[0x0][0x2ec] ;  /* 0x0000bb0006027a20 */ /* 0x000fc40000410000 */
[----:B------:R-:W-:Y:S02]  /*a0c0*/  FMUL.FTZ R167, R7, c[0x0][0x2ec] ;  /* 0x0000bb0007a77a20 */ /* 0x000fe40000410000 */
[----:B-1----:R-:W-:Y:S03]  /*a0d0*/  HMMA.16816.F32.BF16 R180, R16, R14, R180 ;  /* 0x0000000e10b4723c */ /* 0x002fe600000418b4 */
[----:B------:R-:W1:Y:S04]  /*a0e0*/  MUFU.TANH R0, R0 ;  /* 0x0000000000007308 */ /* 0x000e680000002400 */
[----:B------:R-:W-:Y:S01]  /*a0f0*/  FMUL.FTZ R8, R8, c[0x0][0x2ec] ;  /* 0x0000bb0008087a20 */ /* 0x000fe20000410000 */
[----:B------:R-:W-:Y:S01]  /*a100*/  HMMA.16816.F32.BF16 R176, R188, R184, R176 ;  /* 0x000000b8bcb0723c */ /* 0x000fe200000418b0 */
[----:B------:R-:W-:Y:S01]  /*a110*/  FMUL.FTZ R9, R9, c[0x0][0x2ec] ;  /* 0x0000bb0009097a20 */ /* 0x000fe20000410000 */
[----:B---3--:R-:W3:Y:S01]  /*a120*/  LDSM.16.M88.4 R4, [R208] ;  /* 0x00000000d004783b */ /* 0x008ee20000000200 */
[----:B------:R-:W-:Y:S01]  /*a130*/  FMUL.FTZ R10, R10, c[0x0][0x2ec] ;  /* 0x0000bb000a0a7a20 */ /* 0x000fe20000410000 */
[----:B------:R-:W-:Y:S01]  /*a140*/  MUFU.TANH R2, R2 ;  /* 0x0000000200027308 */ /* 0x000fe20000002400 */
[----:B------:R-:W-:-:S03]  /*a150*/  FMUL.FTZ R11, R11, c[0x0][0x2ec] ;  /* 0x0000bb000b0b7a20 */ /* 0x000fc60000410000 */
[----:B------:R-:W-:Y:S04]  /*a160*/  HMMA.16816.F32.BF16 R20, R16, R12, R20 ;  /* 0x0000000c1014723c */ /* 0x000fe80000041814 */
[----:B------:R-:W-:Y:S04]  /*a170*/  MUFU.TANH R12, R8 ;  /* 0x00000008000c7308 */ /* 0x000fe80000002400 */
[----:B------:R-:W-:Y:S01]  /*a180*/  FMUL.FTZ R180, R180, c[0x0][0x2ec] ;  /* 0x0000bb00b4b47a20 */ /* 0x000fe20000410000 */
[----:B------:R-:W-:Y:S01]  /*a190*/  HMMA.16816.F32.BF16 R172, R188, R186, R172 ;  /* 0x000000babcac723c */ /* 0x000fe200000418ac */
[----:B------:R-:W-:-:S02]  /*a1a0*/  FMUL.FTZ R183, R183, c[0x0][0x2ec] ;  /* 0x0000bb00b7b77a20 */ /* 0x000fc40000410000 */
[----:B------:R-:W-:Y:S05]  /*a1b0*/  MUFU.TANH R13, R9 ;  /* 0x00000009000d7308 */ /* 0x000fea0000002400 */
[----:B--2---:R-:W-:Y:S03]  /*a1c0*/  HMMA.16816.F32.BF16 R176, R28, R192, R176 ;  /* 0x000000c01cb0723c */ /* 0x004fe600000418b0 */
[----:B------:R-:W-:Y:S04]  /*a1d0*/  MUFU.TANH R184, R10 ;  /* 0x0000000a00b87308 */ /* 0x000fe80000002400 */
[----:B------:R-:W-:-:S02]  /*a1e0*/  FMUL.FTZ R14, R21, c[0x0][0x2ec] ;  /* 0x0000bb00150e7a20 */ /* 0x000fc40000410000 */
[----:B------:R-:W-:Y:S02]  /*a1f0*/  FMUL.FTZ R21, R22, c[0x0][0x2ec] ;  /* 0x0000bb0016157a20 */ /* 0x000fe40000410000 */
[----:B------:R-:W-:Y:S01]  /*a200*/  FMUL.FTZ R20, R20, c[0x0][0x2ec] ;  /* 0x0000bb0014147a20 */ /* 0x000fe20000410000 */
[----:B------:R2:W-:Y:S01]  /*a210*/  MUFU.TANH R15, R11 ;  /* 0x0000000b000f7308 */ /* 0x0005e20000002400 */
[----:B------:R-:W-:-:S03]  /*a220*/  FMUL.FTZ R22, R23, c[0x0][0x2ec] ;  /* 0x0000bb0017167a20 */ /* 0x000fc60000410000 */
[----:B------:R-:W-:Y:S04]  /*a230*/  HMMA.16816.F32.BF16 R172, R28, R194, R172 ;  /* 0x000000c21cac723c */ /* 0x000fe800000418ac */
[----:B------:R5:W-:Y:S04]  /*a240*/  MUFU.TANH R185, R180 ;  /* 0x000000b400b97308 */ /* 0x000be80000002400 */
[C---:B---3--:R-:W-:Y:S01]  /*a250*/  HMMA.16816.F32.BF16 R168, R188.reuse, R4, R168 ;  /* 0x00000004bca8723c */ /* 0x048fe200000418a8 */
[----:B--2---:R-:W2:Y:S03]  /*a260*/  LDSM.16.M88.4 R8, [R227+0xf800] ;  /* 0x00f80000e308783b */ /* 0x004ea60000000200 */
[----:B------:R-:W3:Y:S04]  /*a270*/  MUFU.TANH R167, R167 ;  /* 0x000000a700a77308 */ /* 0x000ee80000002400 */
[----:B------:R-:W-:Y:S01]  /*a280*/  HMMA.16816.F32.BF16 R32, R188, R6, R32 ;  /* 0x00000006bc20723c */ /* 0x000fe20000041820 */
[----:B-----5:R-:W-:-:S03]  /*a290*/  IMAD.U32 R180, RZ, RZ, UR29 ;  /* 0x0000001dffb47e24 */ /* 0x020fc6000f8e00ff */
[----:B------:R-:W5:Y:S01]  /*a2a0*/  MUFU.TANH R20, R20 ;  /* 0x0000001400147308 */ /* 0x000f620000002400 */
[----:B------:R-:W-:-:S03]  /*a2b0*/  IMAD R180, R180, 0x40, R238 ;  /* 0x00000040b4b47824 */ /* 0x000fc600078e02ee */
[C---:B------:R-:W-:Y:S02]  /*a2c0*/  HMMA.16816.F32.BF16 R176, R16.reuse, R24, R176 ;  /* 0x0000001810b0723c */ /* 0x040fe400000418b0 */
[C---:B------:R-:W-:Y:S02]  /*a2d0*/  IADD3 R4, R180.reuse, 0x1, RZ ;  /* 0x00000001b4047810 */ /* 0x040fe40007ffe0ff */
[----:B------:R-:W1:Y:S01]  /*a2e0*/  MUFU.TANH R21, R21 ;  /* 0x0000001500157308 */ /* 0x000e620000002400 */
[-C--:B------:R-:W-:Y:S02]  /*a2f0*/  ISETP.GE.AND P0, PT, R180, R244.reuse, PT ;  /* 0x000000f4b400720c */ /* 0x080fe40003f06270 */
[----:B------:R-:W-:Y:S01]  /*a300*/  FMUL.FTZ R24, R181, c[0x0][0x2ec] ;  /* 0x0000bb00b5187a20 */ /* 0x000fe20000410000 */
[----:B------:R-:W-:Y:S01]  /*a310*/  ISETP.GE.AND P6, PT, R4, R244, PT ;  /* 0x000000f40400720c */ /* 0x000fe20003fc6270 */
[----:B------:R-:W-:Y:S01]  /*a320*/  FMUL.FTZ R181, R182, c[0x0][0x2ec] ;  /* 0x0000bb00b6b57a20 */ /* 0x000fe20000410000 */
[C---:B------:R-:W-:Y:S01]  /*a330*/  ISETP.GE.AND P1, PT, R4.reuse, R242, PT ;  /* 0x000000f20400720c */ /* 0x040fe20003f26270 */
[----:B------:R-:W-:Y:S01]  /*a340*/  HMMA.16816.F32.BF16 R172, R16, R26, R172 ;  /* 0x0000001a10ac723c */ /* 0x000fe200000418ac */
[C---:B------:R-:W-:Y:S01]  /*a350*/  ISETP.LT.OR P6, PT, R4.reuse, R245, P6 ;  /* 0x000000f50400720c */ /* 0x040fe200037c1670 */
[----:B------:R-:W1:Y:S01]  /*a360*/  MUFU.TANH R14, R14 ;  /* 0x0000000e000e7308 */ /* 0x000e620000002400 */
[----:B------:R-:W-:-:S02]  /*a370*/  ISETP.LT.OR P1, PT, R4, R243, P1 ;  /* 0x000000f30400720c */ /* 0x000fc40000f21670 */
[----:B------:R-:W5:Y:S01]  /*a380*/  LDSM.16.M88.4 R4, [R220+0x7800] ;  /* 0x00780000dc04783b */ /* 0x000f620000000200 */
[----:B------:R-:W-:Y:S01]  /*a390*/  ISETP.LT.OR P0, PT, R180, R245, P0 ;  /* 0x000000f5b400720c */ /* 0x000fe20000701670 */
[----:B------:R-:W-:-:S04]  /*a3a0*/  DEPBAR.LE SB0, 0x0 ;  /* 0x000080000000791a */ /* 0x000fc80000000000 */
[C---:B------:R-:W-:Y:S01]  /*a3b0*/  IADD3 R23, R180.reuse, 0x8, RZ ;  /* 0x00000008b4177810 */ /* 0x040fe20007ffe0ff */
[----:B------:R-:W3:Y:S01]  /*a3c0*/  MUFU.TANH R22, R22 ;  /* 0x0000001600167308 */ /* 0x000ee20000002400 */
[----:B------:R-:W-:Y:S01]  /*a3d0*/  IADD3 R25, R180, 0x9, RZ ;  /* 0x00000009b4197810 */ /* 0x000fe20007ffe0ff */
[----:B------:R-:W-:Y:S01]  /*a3e0*/  FMUL.FTZ R176, R176, c[0x0][0x2ec] ;  /* 0x0000bb00b0b07a20 */ /* 0x000fe20000410000 */
[C---:B--2---:R-:W-:Y:S01]  /*a3f0*/  HMMA.16816.F32.BF16 R168, R28.reuse, R8, R168 ;  /* 0x000000081ca8723c */ /* 0x044fe200000418a8 */
[----:B------:R-:W-:Y:S02]  /*a400*/  FMUL.FTZ R178, R178, c[0x0][0x2ec] ;  /* 0x0000bb00b2b27a20 */ /* 0x000fe40000410000 */
[----:B------:R-:W-:Y:S02]  /*a410*/  FMUL.FTZ R179, R179, c[0x0][0x2ec] ;  /* 0x0000bb00b3b37a20 */ /* 0x000fe40000410000 */
[----:B------:R-:W2:Y:S01]  /*a420*/  MUFU.TANH R181, R181 ;  /* 0x000000b500b57308 */ /* 0x000ea20000002400 */
[----:B------:R-:W-:Y:S01]  /*a430*/  FMUL.FTZ R177, R177, c[0x0][0x2ec] ;  /* 0x0000bb00b1b17a20 */ /* 0x000fe20000410000 */
[----:B----4-:R-:W-:Y:S01]  /*a440*/  FSEL R8, R166, -INF , !P0 ;  /* 0xff800000a6087808 */ /* 0x010fe20004000000 */
[----:B------:R-:W-:Y:S01]  /*a450*/  HMMA.16816.F32.BF16 R32, R28, R10, R32 ;  /* 0x0000000a1c20723c */ /* 0x000fe20000041820 */
[----:B------:R-:W-:Y:S01]  /*a460*/  ISETP.GE.AND P0, PT, R180, R242, PT ;  /* 0x000000f2b400720c */ /* 0x000fe20003f06270 */
[----:B------:R-:W-:Y:S01]  /*a470*/  FMUL.FTZ R172, R172, c[0x0][0x2ec] ;  /* 0x0000bb00acac7a20 */ /* 0x000fe20000410000 */
[----:B-1----:R-:W-:-:S02]  /*a480*/  FSEL R9, R0, -INF , !P6 ;  /* 0xff80000000097808 */ /* 0x002fc40007000000 */
[----:B------:R-:W1:Y:S01]  /*a490*/  MUFU.TANH R24, R24 ;  /* 0x0000001800187308 */ /* 0x000e620000002400 */
[----:B------:R-:W-:Y:S01]  /*a4a0*/  ISETP.LT.OR P0, PT, R180, R243, P0 ;  /* 0x000000f3b400720c */ /* 0x000fe20000701670 */
[----:B------:R-:W-:Y:S01]  /*a4b0*/  FMUL.FTZ R173, R173, c[0x0][0x2ec] ;  /* 0x0000bb00adad7a20 */ /* 0x000fe20000410000 */
[----:B---3--:R-:W-:Y:S01]  /*a4c0*/  FSEL R0, R167, -INF , !P1 ;  /* 0xff800000a7007808 */ /* 0x008fe20004800000 */
[----:B------:R-:W-:Y:S01]  /*a4d0*/  FMUL.FTZ R174, R174, c[0x0][0x2ec] ;  /* 0x0000bb00aeae7a20 */ /* 0x000fe20000410000 */
[----:B------:R-:W-:Y:S01]  /*a4e0*/  FSEL R2, R2, -INF , !P0 ;  /* 0xff80000002027808 */ /* 0x000fe20004000000 */
[----:B------:R-:W-:Y:S01]  /*a4f0*/  IMAD.MOV.U32 R167, RZ, RZ, R202 ;  /* 0x000000ffffa77224 */ /* 0x000fe200078e00ca */
[C---:B------:R-:W-:Y:S01]  /*a500*/  ISETP.GE.AND P0, PT, R23.reuse, R244, PT ;  /* 0x000000f41700720c */ /* 0x040fe20003f06270 */
[----:B------:R-:W3:Y:S01]  /*a510*/  MUFU.TANH R166, R183 ;  /* 0x000000b700a67308 */ /* 0x000ee20000002400 */
[----:B------:R-:W-:Y:S02]  /*a520*/  ISETP.GE.AND P6, PT, R23, R242, PT ;  /* 0x000000f21700720c */ /* 0x000fe40003fc6270 */
[----:B------:R-:W-:-:S02]  /*a530*/  ISETP.GE.AND P1, PT, R25, R244, PT ;  /* 0x000000f41900720c */ /* 0x000fc40003f26270 */
[C---:B------:R-:W-:Y:S02]  /*a540*/  ISETP.LT.OR P0, PT, R23.reuse, R245, P0 ;  /* 0x000000f51700720c */ /* 0x040fe40000701670 */
[----:B------:R-:W-:Y:S01]  /*a550*/  ISETP.LT.OR P6, PT, R23, R243, P6 ;  /* 0x000000f31700720c */ /* 0x000fe200037c1670 */
[----:B------:R-:W4:Y:S01]  /*a560*/  MUFU.TANH R195, R176 ;  /* 0x000000b000c37308 */ /* 0x000f220000002400 */
[----:B------:R-:W-:Y:S01]  /*a570*/  ISETP.LT.OR P1, PT, R25, R245, P1 ;  /* 0x000000f51900720c */ /* 0x000fe20000f21670 */
[----:B-----5:R-:W-:Y:S01]  /*a580*/  HMMA.16816.F32.BF16 R168, R16, R4, R168 ;  /* 0x0000000410a8723c */ /* 0x020fe200000418a8 */
[----:B------:R-:W-:Y:S02]  /*a590*/  IADD3 R10, R180, 0x10, RZ ;  /* 0x00000010b40a7810 */ /* 0x000fe40007ffe0ff */
[----:B------:R-:W-:Y:S02]  /*a5a0*/  FSEL R12, R12, -INF , !P0 ;  /* 0xff8000000c0c7808 */ /* 0x000fe40004000000 */
[----:B------:R-:W-:Y:S01]  /*a5b0*/  FSEL R184, R184, -INF , !P6 ;  /* 0xff800000b8b87808 */ /* 0x000fe20007000000 */
[----:B------:R-:W5:Y:S01]  /*a5c0*/  MUFU.TANH R192, R178 ;  /* 0x000000b200c07308 */ /* 0x000f620000002400 */
[----:B------:R-:W-:-:S02]  /*a5d0*/  FSEL R13, R13, -INF , !P1 ;  /* 0xff8000000d0d7808 */ /* 0x000fc40004800000 */
[C---:B------:R-:W-:Y:S02]  /*a5e0*/  ISETP.GE.AND P0, PT, R25.reuse, R242, PT ;  /* 0x000000f21900720c */ /* 0x040fe40003f06270 */
[C---:B------:R-:W-:Y:S02]  /*a5f0*/  ISETP.GE.AND P6, PT, R10.reuse, R244, PT ;  /* 0x000000f40a00720c */ /* 0x040fe40003fc6270 */
[C---:B------:R-:W-:Y:S01]  /*a600*/  ISETP.GE.AND P1, PT, R10.reuse, R242, PT ;  /* 0x000000f20a00720c */ /* 0x040fe20003f26270 */
[----:B------:R-:W1:Y:S01]  /*a610*/  MUFU.TANH R190, R179 ;  /* 0x000000b300be7308 */ /* 0x000e620000002400 */
[----:B------:R-:W-:Y:S02]  /*a620*/  ISETP.LT.OR P0, PT, R25, R243, P0 ;  /* 0x000000f31900720c */ /* 0x000fe40000701670 */
[C---:B------:R-:W-:Y:S02]  /*a630*/  ISETP.LT.OR P6, PT, R10.reuse, R245, P6 ;  /* 0x000000f50a00720c */ /* 0x040fe400037c1670 */
[----:B------:R-:W-:Y:S01]  /*a640*/  ISETP.LT.OR P1, PT, R10, R243, P1 ;  /* 0x000000f30a00720c */ /* 0x000fe20000f21670 */
[----:B------:R-:W-:Y:S01]  /*a650*/  FMUL.FTZ R10, R175, c[0x0][0x2ec] ;  /* 0x0000bb00af0a7a20 */ /* 0x000fe20000410000 */
[C---:B------:R-:W-:Y:S01]  /*a660*/  IADD3 R11, R180.reuse, 0x11, RZ ;  /* 0x00000011b40b7810 */ /* 0x040fe20007ffe0ff */
[----:B------:R-:W-:Y:S01]  /*a670*/  MUFU.TANH R194, R172 ;  /* 0x000000ac00c27308 */ /* 0x000fe20000002400 */
[----:B------:R-:W-:Y:S01]  /*a680*/  IADD3 R5, R180, 0x18, RZ ;  /* 0x00000018b4057810 */ /* 0x000fe20007ffe0ff */
[----:B------:R-:W-:Y:S01]  /*a690*/  FMUL.FTZ R169, R169, c[0x0][0x2ec] ;  /* 0x0000bb00a9a97a20 */ /* 0x000fe20000410000 */
[----:B------:R-:W-:Y:S01]  /*a6a0*/  FSEL R15, R15, -INF , !P0 ;  /* 0xff8000000f0f7808 */ /* 0x000fe20004000000 */
[----:B------:R-:W-:Y:S01]  /*a6b0*/  FMUL.FTZ R170, R170, c[0x0][0x2ec] ;  /* 0x0000bb00aaaa7a20 */ /* 0x000fe20000410000 */
[----:B------:R-:W-:Y:S01]  /*a6c0*/  FSEL R26, R20, -INF , !P6 ;  /* 0xff800000141a7808 */ /* 0x000fe20007000000 */
[----:B------:R-:W-:Y:S01]  /*a6d0*/  FMUL.FTZ R171, R171, c[0x0][0x2ec] ;  /* 0x0000bb00abab7a20 */ /* 0x000fe20000410000 */
[----:B------:R-:W-:Y:S01]  /*a6e0*/  FSEL R23, R21, -INF , !P1 ;  /* 0xff80000015177808 */ /* 0x000fe20004800000 */
[----:B------:R-:W1:Y:S01]  /*a6f0*/  MUFU.TANH R196, R177 ;  /* 0x000000b100c47308 */ /* 0x000e620000002400 */
[----:B------:R-:W-:-:S02]  /*a700*/  ISETP.GE.AND P0, PT, R11, R244, PT ;  /* 0x000000f40b00720c */ /* 0x000fc40003f06270 */
[----:B------:R-:W-:Y:S02]  /*a710*/  ISETP.GE.AND P6, PT, R11, R242, PT ;  /* 0x000000f20b00720c */ /* 0x000fe40003fc6270 */
[----:B------:R-:W-:Y:S02]  /*a720*/  ISETP.GE.AND P1, PT, R5, R244, PT ;  /* 0x000000f40500720c */ /* 0x000fe40003f26270 */
[C---:B------:R-:W-:Y:S01]  /*a730*/  ISETP.LT.OR P0, PT, R11.reuse, R245, P0 ;  /* 0x000000f50b00720c */ /* 0x040fe20000701670 */
[----:B------:R-:W1:Y:S01]  /*a740*/  MUFU.TANH R10, R10 ;  /* 0x0000000a000a7308 */ /* 0x000e620000002400 */
[----:B------:R-:W-:Y:S01]  /*a750*/  ISETP.LT.OR P6, PT, R11, R243, P6 ;  /* 0x000000f30b00720c */ /* 0x000fe200037c1670 */
[----:B------:R-:W-:Y:S01]  /*a760*/  FMUL.FTZ R11, R168, c[0x0][0x2ec] ;  /* 0x0000bb00a80b7a20 */ /* 0x000fe20000410000 */
[----:B------:R-:W-:Y:S02]  /*a770*/  ISETP.LT.OR P1, PT, R5, R245, P1 ;  /* 0x000000f50500720c */ /* 0x000fe40000f21670 */
[----:B------:R-:W-:-:S02]  /*a780*/  IADD3 R4, R180, 0x19, RZ ;  /* 0x00000019b4047810 */ /* 0x000fc40007ffe0ff */
[----:B------:R-:W-:Y:S01]  /*a790*/  FSEL R27, R14, -INF , !P0 ;  /* 0xff8000000e1b7808 */ /* 0x000fe20004000000 */
[----:B------:R-:W-:Y:S01]  /*a7a0*/  MUFU.TANH R193, R173 ;  /* 0x000000ad00c17308 */ /* 0x000fe20000002400 */
[----:B------:R-:W-:Y:S02]  /*a7b0*/  FSEL R22, R22, -INF , !P6 ;  /* 0xff80000016167808 */ /* 0x000fe40007000000 */
[----:B------:R-:W-:Y:S02]  /*a7c0*/  FSEL R25, R185, -INF , !P1 ;  /* 0xff800000b9197808 */ /* 0x000fe40004800000 */
[----:B------:R-:W-:Y:S02]  /*a7d0*/  ISETP.GE.AND P0, PT, R5, R242, PT ;  /* 0x000000f20500720c */ /* 0x000fe40003f06270 */
[C---:B------:R-:W-:Y:S01]  /*a7e0*/  ISETP.GE.AND P6, PT, R4.reuse, R244, PT ;  /* 0x000000f40400720c */ /* 0x040fe20003fc6270 */
[----:B------:R-:W1:Y:S01]  /*a7f0*/  MUFU.TANH R191, R174 ;  /* 0x000000ae00bf7308 */ /* 0x000e620000002400 */
[----:B------:R-:W-:Y:S01]  /*a800*/  BAR.SYNC.DEFER_BLOCKING 0x0 ;  /* 0x0000000000007b1d */ /* 0x000fe20000010000 */
[----:B------:R-:W-:-:S02]  /*a810*/  ISETP.GE.AND P1, PT, R4, R242, PT ;  /* 0x000000f20400720c */ /* 0x000fc40003f26270 */
[----:B------:R-:W-:Y:S02]  /*a820*/  ISETP.LT.OR P0, PT, R5, R243, P0 ;  /* 0x000000f30500720c */ /* 0x000fe40000701670 */
[C---:B------:R-:W-:Y:S02]  /*a830*/  ISETP.LT.OR P6, PT, R4.reuse, R245, P6 ;  /* 0x000000f50400720c */ /* 0x040fe400037c1670 */
[----:B------:R-:W-:Y:S01]  /*a840*/  ISETP.LT.OR P1, PT, R4, R243, P1 ;  /* 0x000000f30400720c */ /* 0x000fe20000f21670 */
[----:B------:R-:W-:Y:S01]  /*a850*/  MUFU.TANH R11, R11 ;  /* 0x0000000b000b7308 */ /* 0x000fe20000002400 */
[----:B------:R-:W-:Y:S02]  /*a860*/  IADD3 R4, R180, 0x20, RZ ;  /* 0x00000020b4047810 */ /* 0x000fe40007ffe0ff */
[----:B--2---:R-:W-:Y:S02]  /*a870*/  FSEL R21, R181, -INF , !P0 ;  /* 0xff800000b5157808 */ /* 0x004fe40004000000 */
[----:B------:R-:W-:-:S02]  /*a880*/  ISETP.GE.AND P0, PT, R4, R244, PT ;  /* 0x000000f40400720c */ /* 0x000fc40003f06270 */
[----:B------:R-:W-:Y:S01]  /*a890*/  IADD3 R5, R180, 0x21, RZ ;  /* 0x00000021b4057810 */ /* 0x000fe20007ffe0ff */
[----:B------:R-:W-:Y:S01]  /*a8a0*/  MUFU.TANH R179, R170 ;  /* 0x000000aa00b37308 */ /* 0x000fe20000002400 */
[----:B------:R-:W-:Y:S02]  /*a8b0*/  ISETP.LT.OR P0, PT, R4, R245, P0 ;  /* 0x000000f50400720c */ /* 0x000fe40000701670 */
[----:B-1----:R-:W-:Y:S02]  /*a8c0*/  FSEL R24, R24, -INF , !P6 ;  /* 0xff80000018187808 */ /* 0x002fe40007000000 */
[----:B---3--:R-:W-:Y:S01]  /*a8d0*/  FSEL R20, R166, -INF , !P1 ;  /* 0xff800000a6147808 */ /* 0x008fe20004800000 */
[----:B------:R-:W-:Y:S01]  /*a8e0*/  IMAD.MOV.U32 R166, RZ, RZ, R203 ;  /* 0x000000ffffa67224 */ /* 0x000fe200078e00cb */
[----:B----4-:R-:W-:Y:S01]  /*a8f0*/  FSEL R195, R195, -INF , !P0 ;  /* 0xff800000c3c37808 */ /* 0x010fe20004000000 */
[----:B------:R-:W-:Y:S01]  /*a900*/  MUFU.TANH R177, R171 ;  /* 0x000000ab00b17308 */ /* 0x000fe20000002400 */
[----:B------:R-:W-:-:S02]  /*a910*/  ISETP.GE.AND P6, PT, R4, R242, PT ;  /* 0x000000f20400720c */ /* 0x000fc40003fc6270 */
[C---:B------:R-:W-:Y:S02]  /*a920*/  ISETP.GE.AND P1, PT, R5.reuse, R244, PT ;  /* 0x000000f40500720c */ /* 0x040fe40003f26270 */
[C---:B------:R-:W-:Y:S02]  /*a930*/  ISETP.GE.AND P0, PT, R5.reuse, R242, PT ;  /* 0x000000f20500720c */ /* 0x040fe40003f06270 */
[----:B------:R-:W-:Y:S02]  /*a940*/  ISETP.LT.OR P6, PT, R4, R243, P6 ;  /* 0x000000f30400720c */ /* 0x000fe400037c1670 */
[C---:B------:R-:W-:Y:S02]  /*a950*/  ISETP.LT.OR P1, PT, R5.reuse, R245, P1 ;  /* 0x000000f50500720c */ /* 0x040fe40000f21670 */
[----:B------:R-:W-:Y:S02]  /*a960*/  ISETP.LT.OR P0, PT, R5, R243, P0 ;  /* 0x000000f30500720c */ /* 0x000fe40000701670 */
[----:B------:R-:W-:Y:S01]  /*a970*/  HMMA.16816.F32.BF16 R4, R16, R6, R32 ;  /* 0x000000061004723c */ /* 0x000fe20000041820 */
[----:B-----5:R-:W-:Y:S01]  /*a980*/  FSEL R192, R192, -INF , !P6 ;  /* 0xff800000c0c07808 */ /* 0x020fe20007000000 */
[----:B------:R-:W1:Y:S01]  /*a990*/  MUFU.TANH R33, R169 ;  /* 0x000000a900217308 */ /* 0x000e620000002400 */
[----:B------:R-:W-:-:S02]  /*a9a0*/  IADD3 R14, R180, 0x29, RZ ;  /* 0x00000029b40e7810 */ /* 0x000fc40007ffe0ff */
[----:B------:R-:W-:Y:S02]  /*a9b0*/  FSEL R190, R190, -INF , !P0 ;  /* 0xff800000bebe7808 */ /* 0x000fe40004000000 */
[----:B------:R-:W-:Y:S02]  /*a9c0*/  IADD3 R16, R180, 0x28, RZ ;  /* 0x00000028b4107810 */ /* 0x000fe40007ffe0ff */
[-C--:B------:R-:W-:Y:S02]  /*a9d0*/  ISETP.GE.AND P0, PT, R14, R244.reuse, PT ;  /* 0x000000f40e00720c */ /* 0x080fe40003f06270 */
[----:B------:R-:W-:Y:S02]  /*a9e0*/  ISETP.GE.AND P6, PT, R16, R244, PT ;  /* 0x000000f41000720c */ /* 0x000fe40003fc6270 */
[-C--:B------:R-:W-:Y:S02]  /*a9f0*/  ISETP.LT.OR P0, PT, R14, R245.reuse, P0 ;  /* 0x000000f50e00720c */ /* 0x080fe40000701670 */
[----:B------:R-:W-:-:S02]  /*aa00*/  ISETP.LT.OR P6, PT, R16, R245, P6 ;  /* 0x000000f51000720c */ /* 0x000fc400037c1670 */
[----:B------:R-:W-:Y:S02]  /*aa10*/  FSEL R196, R196, -INF , !P1 ;  /* 0xff800000c4c47808 */ /* 0x000fe40004800000 */
[----:B------:R-:W-:Y:S02]  /*aa20*/  FSEL R194, R194, -INF , !P6 ;  /* 0xff800000c2c27808 */ /* 0x000fe40007000000 */
[-C--:B------:R-:W-:Y:S02]  /*aa30*/  ISETP.GE.AND P6, PT, R14, R242.reuse, PT ;  /* 0x000000f20e00720c */ /* 0x080fe40003fc6270 */
[----:B------:R-:W-:Y:S01]  /*aa40*/  ISETP.GE.AND P1, PT, R16, R242, PT ;  /* 0x000000f21000720c */ /* 0x000fe20003f26270 */
[----:B------:R-:W-:Y:S01]  /*aa50*/  FMUL.FTZ R6, R6, c[0x0][0x2ec] ;  /* 0x0000bb0006067a20 */ /* 0x000fe20000410000 */
[----:B------:R-:W-:Y:S01]  /*aa60*/  ISETP.LT.OR P6, PT, R14, R243, P6 ;  /* 0x000000f30e00720c */ /* 0x000fe200037c1670 */
[----:B------:R-:W-:Y:S01]  /*aa70*/  FMUL.FTZ R4, R4, c[0x0][0x2ec] ;  /* 0x0000bb0004047a20 */ /* 0x000fe20000410000 */
[----:B------:R-:W-:Y:S01]  /*aa80*/  IADD3 R14, R180, 0x31, RZ ;  /* 0x00000031b40e7810 */ /* 0x000fe20007ffe0ff */
[----:B------:R-:W2:Y:S01]  /*aa90*/  MUFU.TANH R175, R6 ;  /* 0x0000000600af7308 */ /* 0x000ea20000002400 */
[----:B------:R-:W-:Y:S01]  /*aaa0*/  FSEL R35, R10, -INF , !P6 ;  /* 0xff8000000a237808 */ /* 0x000fe20007000000 */
[----:B------:R-:W-:Y:S01]  /*aab0*/  FMUL.FTZ R7, R7, c[0x0][0x2ec] ;  /* 0x0000bb0007077a20 */ /* 0x000fe20000410000 */
[----:B------:R-:W-:-:S02]  /*aac0*/  ISETP.GE.AND P6, PT, R14, R244, PT ;  /* 0x000000f40e00720c */ /* 0x000fc40003fc6270 */
[----:B------:R-:W-:Y:S02]  /*aad0*/  ISETP.LT.OR P1, PT, R16, R243, P1 ;  /* 0x000000f31000720c */ /* 0x000fe40000f21670 */
[----:B------:R-:W-:Y:S01]  /*aae0*/  IADD3 R16, R180, 0x30, RZ ;  /* 0x00000030b4107810 */ /* 0x000fe20007ffe0ff */
[----:B------:R3:W4:Y:S01]  /*aaf0*/  MUFU.TANH R32, R4 ;  /* 0x0000000400207308 */ /* 0x0007220000002400 */
[----:B------:R-:W-:Y:S02]  /*ab00*/  ISETP.LT.OR P6, PT, R14, R245, P6 ;  /* 0x000000f50e00720c */ /* 0x000fe400037c1670 */
[----:B------:R-:W-:Y:S02]  /*ab10*/  FSEL R191, R191, -INF , !P1 ;  /* 0xff800000bfbf7808 */ /* 0x000fe40004800000 */
[----:B------:R-:W-:Y:S02]  /*ab20*/  FSEL R193, R193, -INF , !P0 ;  /* 0xff800000c1c17808 */ /* 0x000fe40004000000 */
[C---:B------:R-:W-:Y:S01]  /*ab30*/  ISETP.GE.AND P1, PT, R16.reuse, R244, PT ;  /* 0x000000f41000720c */ /* 0x040fe20003f26270 */
[----:B------:R-:W-:Y:S01]  /*ab40*/  MUFU.TANH R176, R7 ;  /* 0x0000000700b07308 */ /* 0x000fe20000002400 */
[----:B------:R-:W-:-:S02]  /*ab50*/  ISETP.GE.AND P0, PT, R16, R242, PT ;  /* 0x000000f21000720c */ /* 0x000fc40003f06270 */
[----:B-1----:R-:W-:Y:S02]  /*ab60*/  FSEL R33, R33, -INF , !P6 ;  /* 0xff80000021217808 */ /* 0x002fe40007000000 */
[C---:B------:R-:W-:Y:S02]  /*ab70*/  ISETP.LT.OR P1, PT, R16.reuse, R245, P1 ;  /* 0x000000f51000720c */ /* 0x040fe40000f21670 */
[----:B------:R-:W-:Y:S01]  /*ab80*/  ISETP.LT.OR P0, PT, R16, R243, P0 ;  /* 0x000000f31000720c */ /* 0x000fe20000701670 */
[----:B---3--:R-:W-:Y:S01]  /*ab90*/  FMUL.FTZ R4, R5, c[0x0][0x2ec] ;  /* 0x0000bb0005047a20 */ /* 0x008fe20000410000 */
[----:B------:R-:W-:Y:S02]  /*aba0*/  IADD3 R5, R180, 0x38, RZ ;  /* 0x00000038b4057810 */ /* 0x000fe40007ffe0ff */
[----:B------:R-:W-:Y:S02]  /*abb0*/  FSEL R34, R11, -INF , !P1 ;  /* 0xff8000000b227808 */ /* 0x000fe40004800000 */
[----:B------:R-:W-:Y:S01]  /*abc0*/  ISETP.GE.AND P6, PT, R5, R242, PT ;  /* 0x000000f20500720c */ /* 0x000fe20003fc6270 */
[----:B------:R-:W1:Y:S01]  /*abd0*/  MUFU.TANH R4, R4 ;  /* 0x0000000400047308 */ /* 0x000e620000002400 */
[----:B------:R-:W-:-:S02]  /*abe0*/  FSEL R179, R179, -INF , !P0 ;  /* 0xff800000b3b37808 */ /* 0x000fc40004000000 */
[CC--:B------:R-:W-:Y:S02]  /*abf0*/  ISETP.LT.OR P6, PT, R5.reuse, R243.reuse, P6 ;  /* 0x000000f30500720c */ /* 0x0c0fe400037c1670 */
[C---:B------:R-:W-:Y:S02]  /*ac00*/  ISETP.GE.AND P1, PT, R14.reuse, R242, PT ;  /* 0x000000f20e00720c */ /* 0x040fe40003f26270 */
[----:B------:R-:W-:Y:S02]  /*ac10*/  ISETP.GE.AND P0, PT, R5, R244, PT ;  /* 0x000000f40500720c */ /* 0x000fe40003f06270 */
[----:B--2---:R-:W-:Y:S02]  /*ac20*/  FSEL R175, R175, -INF , !P6 ;  /* 0xff800000afaf7808 */ /* 0x004fe40007000000 */
[----:B------:R-:W-:Y:S02]  /*ac30*/  PLOP3.LUT P6, PT, PT, PT, UP0, 0x80, 0x0 ;  /* 0x000000000000781c */ /* 0x000fe40003fcf008 */
[----:B------:R-:W-:-:S02]  /*ac40*/  ISETP.LT.OR P1, PT, R14, R243, P1 ;  /* 0x000000f30e00720c */ /* 0x000fc40000f21670 */
[----:B------:R-:W-:Y:S02]  /*ac50*/  ISETP.LT.OR P0, PT, R5, R245, P0 ;  /* 0x000000f50500720c */ /* 0x000fe40000701670 */
[----:B------:R-:W-:Y:S02]  /*ac60*/  IADD3 R180, R180, 0x39, RZ ;  /* 0x00000039b4b47810 */ /* 0x000fe40007ffe0ff */
[----:B------:R-:W-:Y:S02]  /*ac70*/  FSEL R177, R177, -INF , !P1 ;  /* 0xff800000b1b17808 */ /* 0x000fe40004800000 */
[----:B----4-:R-:W-:Y:S02]  /*ac80*/  FSEL R32, R32, -INF , !P0 ;  /* 0xff80000020207808 */ /* 0x010fe40004000000 */
[C---:B------:R-:W-:Y:S02]  /*ac90*/  ISETP.GE.AND P1, PT, R180.reuse, R244, PT ;  /* 0x000000f4b400720c */ /* 0x040fe40003f26270 */
[----:B------:R-:W-:-:S02]  /*aca0*/  ISETP.GE.AND P0, PT, R180, R242, PT ;  /* 0x000000f2b400720c */ /* 0x000fc40003f06270 */
[C---:B------:R-:W-:Y:S02]  /*acb0*/  ISETP.LT.OR P1, PT, R180.reuse, R245, P1 ;  /* 0x000000f5b400720c */ /* 0x040fe40000f21670 */
[----:B------:R-:W-:Y:S02]  /*acc0*/  ISETP.LT.OR P0, PT, R180, R243, P0 ;  /* 0x000000f3b400720c */ /* 0x000fe40000701670 */
[----:B-1----:R-:W-:Y:S02]  /*acd0*/  FSEL R180, R4, -INF , !P1 ;  /* 0xff80000004b47808 */ /* 0x002fe40004800000 */
        /* <DEDUP_REMOVED lines=51> */
[----:B------:R-:W-:Y:S01]  /*b010*/  IMAD.U32 R5, RZ, RZ, UR13 ;  /* 0x0000000dff057e24 */ /* 0x000fe2000f8e00ff */
[----:B------:R-:W-:Y:S01]  /*b020*/  MOV R4, UR12 ;  /* 0x0000000c00047c02 */ /* 0x000fe20008000f00 */
[----:B------:R-:W-:Y:S01]  /*b030*/  IMAD.U32 R7, RZ, RZ, UR15 ;  /* 0x0000000fff077e24 */ /* 0x000fe2000f8e00ff */
[----:B------:R-:W-:-:S03]  /*b040*/  MOV R6, UR14 ;  /* 0x0000000e00067c02 */ /* 0x000fc60008000f00 */
[----:B------:R1:W2:Y:S04]  /*b050*/  LDG.E R5, [R4.64] ;  /* 0x0000002204057981 */ /* 0x0002a8000c1e1900 */
[----:B-1----:R-:W3:Y:S01]  /*b060*/  LDG.E R4, [R6.64] ;  /* 0x0000002206047981 */ /* 0x002ee2000c1e1900 */
        /* <DEDUP_REMOVED lines=19> */
.L_x_2376:
[----:B------:R-:W-:-:S04]  /*b1a0*/  ULEA UR10, -UR8, URZ, 0x6 ;  /* 0x0000003f080a7291 */ /* 0x000fc8000f8e313f */
[----:B------:R-:W-:Y:S02]  /*b1b0*/  USHF.R.S32.HI UR7, URZ, 0x1f, UR10 ;  /* 0x0000001f3f077899 */ /* 0x000fe4000801140a */
.L_x_2377:
[C---:B------:R-:W-:Y:S01]  /*b1c0*/  @!P4 IADD3 R7, P1, R200.reuse, UR10, RZ ;  /* 0x0000000ac807cc10 */ /* 0x040fe2000ff3e0ff */
[----:B------:R-:W-:Y:S01]  /*b1d0*/  UIADD3 UR5, UP1, UP0, UR25, UR10, UR25 ;  /* 0x0000000a19057290 */ /* 0x000fe2000f83e019 */
[----:B------:R-:W-:Y:S01]  /*b1e0*/  @!P3 IADD3 R5, P0, R200, UR10, RZ ;  /* 0x0000000ac805bc10 */ /* 0x000fe2000ff1e0ff */
[----:B------:R1:W-:Y:S01]  /*b1f0*/  @P5 STS.128 [R239+0x8000], RZ ;  /* 0x008000ffef005388 */ /* 0x0003e20000000c00 */
[----:B------:R-:W-:Y:S01]  /*b200*/  @!P4 IADD3.X R6, R165, UR7, RZ, P1, !PT ;  /* 0x00000007a506cc10 */ /* 0x000fe20008ffe4ff */
[----:B------:R-:W-:Y:S01]  /*b210*/  UIADD3.X UR4, UR24, UR7, UR24, UP1, UP0 ;  /* 0x0000000718047290 */ /* 0x000fe20008fe0418 */
[----:B------:R-:W-:Y:S01]  /*b220*/  @!P4 LEA R186, P1, R7, c[0x0][0x168], 0x1 ;  /* 0x00005a0007baca11 */ /* 0x000fe200078208ff */
        /* <DEDUP_REMOVED lines=11> */
[C---:B------:R-:W-:Y:S01]  /*b2e0*/  @!P5 LEA R188, P1, R6.reuse, R249, 0x1 ;  /* 0x000000f906bcd211 */ /* 0x040fe200078208ff */
        /* <DEDUP_REMOVED lines=8> */
[C---:B------:R-:W-:Y:S02]  /*b370*/  @!P4 IADD3.X R5, R165.reuse, UR24, R4, P1, P0 ;  /* 0x00000018a505cc10 */ /* 0x040fe40008fe0404 */
[C---:B------:R-:W-:Y:S01]  /*b380*/  @!P3 IADD3 R11, P1, P0, R200.reuse, UR25, R6 ;  /* 0x00000019c80bbc10 */ /* 0x040fe2000f83e006 */
        /* <DEDUP_REMOVED lines=9> */
[----:B------:R-:W-:Y:S01]  /*b420*/  @!P2 LEA R28, P0, R16, c[0x0][0x168], 0x1 ;  /* 0x00005a00101caa11 */ /* 0x000fe200078008ff */
[----:B------:R-:W-:Y:S01]  /*b430*/  @!PT LDS RZ, [RZ] ;  /* 0x00000000fffff984 */ /* 0x000fe20000000800 */
[----:B------:R-:W-:Y:S01]  /*b440*/  @!PT LDS RZ, [RZ] ;  /* 0x00000000fffff984 */ /* 0x000fe20000000800 */
[----:B------:R-:W-:Y:S01]  /*b450*/  @!PT LDS RZ, [RZ] ;  /* 0x00000000fffff984 */ /* 0x000fe20000000800 */
[----:B------:R1:W-:Y:S01]  /*b460*/  @!P3 LDGSTS.E.BYPASS.LTC128B.128 [R239+0xc000], [R30.64+0x100] ;  /* 0x0c0001001eefbfae */ /* 0x0003e2000b901d62 */
[----:B------:R-:W-:Y:S02]  /*b470*/  @!P4 LEA R172, P1, R14, c[0x0][0x168], 0x1 ;  /* 0x00005a000eacca11 */ /* 0x000fe400078208ff */
        /* <DEDUP_REMOVED lines=12> */
[----:B------:R-:W-:Y:S02]  /*b540*/  @!P2 LEA R16, P0, R6, c[0x0][0x168], 0x1 ;  /* 0x00005a000610aa11 */ /* 0x000fe400078008ff */
[----:B------:R-:W-:Y:S01]  /*b550*/  @!P5 LEA.HI.X R171, R7, R248, R5, 0x1, P1 ;  /* 0x000000f807abd211 */ /* 0x000fe200008f0c05 */
[----:B------:R1:W-:Y:S01]  /*b560*/  @P5 STS.128 [R239+0x8800], RZ ;  /* 0x008800ffef005388 */ /* 0x0003e20000000c00 */
[----:B------:R-:W-:Y:S02]  /*b570*/  @!P4 IADD3 R5, P1, R200, UR5, RZ ;  /* 0x00000005c805cc10 */ /* 0x000fe4000ff3e0ff */
[----:B------:R-:W-:Y:S02]  /*b580*/  @!P2 LEA.HI.X R17, R6, c[0x0][0x16c], R4, 0x1, P0 ;  /* 0x00005b000611aa11 */ /* 0x000fe400000f0c04 */
[----:B------:R-:W-:-:S02]  /*b590*/  @!P4 IADD3.X R4, R165, UR4, RZ, P1, !PT ;  /* 0x00000004a504cc10 */ /* 0x000fc40008ffe4ff */
[C---:B------:R-:W-:Y:S02]  /*b5a0*/  @!P4 LEA R168, P1, R5.reuse, c[0x0][0x168], 0x1 ;  /* 0x00005a0005a8ca11 */ /* 0x040fe400078208ff */
        /* <DEDUP_REMOVED lines=30> */
[----:B---3--:R-:W-:Y:S02]  /*b790*/  @!P4 LEA R186, P1, R6, c[0x0][0x168], 0x1 ;  /* 0x00005a0006baca11 */ /* 0x008fe400078208ff */
        /* <DEDUP_REMOVED lines=8> */
[----:B------:R-:W-:-:S03]  /*b820*/  @!P3 LEA R6, P0, R4, c[0x0][0x168], 0x1 ;  /* 0x00005a000406ba11 */ /* 0x000fc600078008ff */
        /* <DEDUP_REMOVED lines=51> */
.L_x_2379:
[----:B------:R-:W-:Y:S05]  /*bb60*/  BSYNC B0 ;  /* 0x0000000000007941 */ /* 0x000fea0003800000 */
.L_x_2378:
[----:B------:R-:W0:Y:S01]  /*bb70*/  LDGDEPBAR ;  /* 0x00000000000079af */ /* 0x000e220000000000 */
[----:B--2---:R-:W-:Y:S02]  /*bb80*/  IMAD.U32 R5, RZ, RZ, UR10 ;  /* 0x0000000aff057e24 */ /* 0x004fe4000f8e00ff */
[----:B------:R-:W-:-:S03]  /*bb90*/  IMAD.U32 R4, RZ, RZ, UR7 ;  /* 0x00000007ff047e24 */ /* 0x000fc6000f8e00ff */
[----:B------:R-:W-:-:S04]  /*bba0*/  LEA R249, P0, R5, R249, 0x1 ;  /* 0x000000f905f97211 */ /* 0x000fc800078008ff */
[----:B------:R-:W-:Y:S02]  /*bbb0*/  LEA.HI.X R248, R5, R248, R4, 0x1, P0 ;  /* 0x000000f805f87211 */ /* 0x000fe400000f0c04 */
.L_x_2375:
[----:B-1----:R-:W-:Y:S01]  /*bbc0*/  FMNMX.FTZ R6, R3, R2, !PT ;  /* 0x0000000203067209 */ /* 0x002fe20007810000 */
[----:B------:R-:W-:Y:S01]  /*bbd0*/  LDSM.16.MT88.4 R16, [R228+0x10000] ;  /* 0x01000000e410783b */ /* 0x000fe20000004200 */
[----:B------:R-:W-:Y:S02]  /*bbe0*/  FMNMX.FTZ R7, R164, R8, !PT ;  /* 0x00000008a4077209 */ /* 0x000fe40007810000 */
[----:B------:R-:W-:Y:S01]  /*bbf0*/  FMNMX.FTZ R6, R0, R6, !PT ;  /* 0x0000000600067209 */ /* 0x000fe20007810000 */
[----:B------:R-:W-:Y:S01]  /*bc00*/  LDSM.16.MT88.4 R28, [R226+0x10800] ;  /* 0x01080000e21c783b */ /* 0x000fe20000004200 */
        /* <DEDUP_REMOVED lines=38> */
[C---:B------:R-:W-:Y:S02]  /*be70*/  FSETP.NEU.FTZ.AND P0, PT, R172.reuse, -INF , PT ;  /* 0xff800000ac00780b */ /* 0x040fe40003f1d000 */
[C---:B------:R-:W-:Y:S01]  /*be80*/  FSETP.NEU.FTZ.AND P1, PT, R173.reuse, -INF , PT ;  /* 0xff800000ad00780b */ /* 0x040fe20003f3d000 */
[C---:B------:R-:W-:Y:S01]  /*be90*/  FMUL.FTZ R181, R173.reuse, c[0x0][0x23c] ;  /* 0x00008f00adb57a20 */ /* 0x040fe20000410000 */
[----:B------:R-:W-:Y:S02]  /*bea0*/  FSEL R5, R172, RZ, P0 ;  /* 0x000000ffac057208 */ /* 0x000fe40000000000 */
[----:B------:R-:W-:Y:S02]  /*beb0*/  FSEL R178, R178, RZ, P0 ;  /* 0x000000ffb2b27208 */ /* 0x000fe40000000000 */
[----:B------:R-:W-:Y:S01]  /*bec0*/  FSEL R4, R173, RZ, P1 ;  /* 0x000000ffad047208 */ /* 0x000fe20000800000 */
[----:B------:R-:W-:Y:S01]  /*bed0*/  FADD.FTZ R5, R3, -R5 ;  /* 0x8000000503057221 */ /* 0x000fe20000010000 */
[----:B------:R-:W-:Y:S01]  /*bee0*/  FSEL R181, R181, RZ, P1 ;  /* 0x000000ffb5b57208 */ /* 0x000fe20000800000 */
[----:B------:R-:W-:-:S02]  /*bef0*/  FFMA.FTZ R165, R2, c[0x0][0x23c], -R178 ;  /* 0x00008f0002a57a23 */ /* 0x000fc400000108b2 */
[----:B------:R-:W-:Y:S02]  /*bf00*/  FADD.FTZ R4, R164, -R4 ;  /* 0x80000004a4047221 */ /* 0x000fe40000010000 */
[----:B------:R-:W-:Y:S02]  /*bf10*/  FFMA.FTZ R2, R0, c[0x0][0x23c], -R178 ;  /* 0x00008f0000027a23 */ /* 0x000fe400000108b2 */
[--C-:B------:R-:W-:Y:S01]  /*bf20*/  FFMA.FTZ R171, R8, c[0x0][0x23c], -R181.reuse ;  /* 0x00008f0008ab7a23 */ /* 0x100fe200000108b5 */
[----:B------:R-:W-:Y:S01]  /*bf30*/  MUFU.EX2 R165, R165 ;  /* 0x000000a500a57308 */ /* 0x000fe20000000800 */
[--C-:B------:R-:W-:Y:S02]  /*bf40*/  FFMA.FTZ R170, R9, c[0x0][0x23c], -R181.reuse ;  /* 0x00008f0009aa7a23 */ /* 0x100fe400000108b5 */
[--C-:B------:R-:W-:Y:S01]  /*bf50*/  FFMA.FTZ R169, R12, c[0x0][0x23c], -R181.reuse ;  /* 0x00008f000ca97a23 */ /* 0x100fe200000108b5 */
[----:B------:R-:W-:Y:S01]  /*bf60*/  LDSM.16.MT88.4 R8, [R225+0x10000] ;  /* 0x01000000e108783b */ /* 0x000fe20000004200 */
[----:B------:R-:W-:-:S02]  /*bf70*/  FFMA.FTZ R168, R13, c[0x0][0x23c], -R181 ;  /* 0x00008f000da87a23 */ /* 0x000fc400000108b5 */
[--C-:B------:R-:W-:Y:S01]  /*bf80*/  FFMA.FTZ R0, R184, c[0x0][0x23c], -R178.reuse ;  /* 0x00008f00b8007a23 */ /* 0x100fe200000108b2 */
[----:B------:R-:W-:Y:S01]  /*bf90*/  MUFU.EX2 R171, R171 ;  /* 0x000000ab00ab7308 */ /* 0x000fe20000000800 */
[----:B------:R-:W-:Y:S02]  /*bfa0*/  FFMA.FTZ R164, R15, c[0x0][0x23c], -R178 ;  /* 0x00008f000fa47a23 */ /* 0x000fe400000108b2 */
[----:B------:R-:W-:Y:S01]  /*bfb0*/  FMUL.FTZ R3, R5, c[0x0][0x23c] ;  /* 0x00008f0005037a20 */ /* 0x000fe20000410000 */
[----:B------:R-:W1:Y:S01]  /*bfc0*/  LDSM.16.MT88.4 R12, [R226+0x10000] ;  /* 0x01000000e20c783b */ /* 0x000e620000004200 */
[----:B------:R-:W-:Y:S02]  /*bfd0*/  FMUL.FTZ R4, R4, c[0x0][0x23c] ;  /* 0x00008f0004047a20 */ /* 0x000fe40000410000 */
[--C-:B------:R-:W-:Y:S01]  /*bfe0*/  FFMA.FTZ R183, R26, c[0x0][0x23c], -R181.reuse ;  /* 0x00008f001ab77a23 */ /* 0x100fe200000108b5 */
[----:B------:R-:W-:Y:S01]  /*bff0*/  MUFU.EX2 R170, R170 ;  /* 0x000000aa00aa7308 */ /* 0x000fe20000000800 */
[----:B------:R-:W-:-:S02]  /*c000*/  FFMA.FTZ R182, R27, c[0x0][0x23c], -R181 ;  /* 0x00008f001bb67a23 */ /* 0x000fc400000108b5 */
[--C-:B------:R-:W-:Y:S02]  /*c010*/  FFMA.FTZ R184, R25, c[0x0][0x23c], -R181.reuse ;  /* 0x00008f0019b87a23 */ /* 0x100fe400000108b5 */
[----:B------:R-:W-:Y:S02]  /*c020*/  FFMA.FTZ R185, R24, c[0x0][0x23c], -R181 ;  /* 0x00008f0018b97a23 */ /* 0x000fe400000108b5 */
[--C-:B------:R-:W-:Y:S01]  /*c030*/  FFMA.FTZ R186, R23, c[0x0][0x23c], -R178.reuse ;  /* 0x00008f0017ba7a23 */ /* 0x100fe200000108b2 */
[----:B------:R-:W-:Y:S01]  /*c040*/  MUFU.EX2 R169, R169 ;  /* 0x000000a900a97308 */ /* 0x000fe20000000800 */
[--C-:B------:R-:W-:Y:S01]  /*c050*/  FFMA.FTZ R188, R22, c[0x0][0x23c], -R178.reuse ;  /* 0x00008f0016bc7a23 */ /* 0x100fe200000108b2 */
[----:B------:R-:W-:Y:S01]  /*c060*/  LDSM.16.MT88.4 R24, [R228+0x12800] ;  /* 0x01280000e418783b */ /* 0x000fe20000004200 */
[--C-:B------:R-:W-:Y:S02]  /*c070*/  FFMA.FTZ R187, R21, c[0x0][0x23c], -R178.reuse ;  /* 0x00008f0015bb7a23 */ /* 0x100fe400000108b2 */
[----:B------:R-:W-:-:S02]  /*c080*/  FFMA.FTZ R189, R20, c[0x0][0x23c], -R178 ;  /* 0x00008f0014bd7a23 */ /* 0x000fc400000108b2 */
[----:B------:R-:W-:Y:S01]  /*c090*/  LDSM.16.MT88.4 R20, [R226+0x12800] ;  /* 0x01280000e214783b */ /* 0x000fe20000004200 */
[----:B------:R-:W2:Y:S01]  /*c0a0*/  MUFU.EX2 R168, R168 ;  /* 0x000000a800a87308 */ /* 0x000ea20000000800 */
[--C-:B------:R-:W-:Y:S02]  /*c0b0*/  FFMA.FTZ R195, R195, c[0x0][0x23c], -R181.reuse ;  /* 0x00008f00c3c37a23 */ /* 0x100fe400000108b5 */
[--C-:B------:R-:W-:Y:S02]  /*c0c0*/  FFMA.FTZ R196, R196, c[0x0][0x23c], -R181.reuse ;  /* 0x00008f00c4c47a23 */ /* 0x100fe400000108b5 */
[--C-:B------:R-:W-:Y:S02]  /*c0d0*/  FFMA.FTZ R194, R194, c[0x0][0x23c], -R181.reuse ;  /* 0x00008f00c2c27a23 */ /* 0x100fe400000108b5 */
[----:B------:R-:W-:Y:S01]  /*c0e0*/  FFMA.FTZ R193, R193, c[0x0][0x23c], -R181 ;  /* 0x00008f00c1c17a23 */ /* 0x000fe200000108b5 */
[----:B------:R-:W3:Y:S01]  /*c0f0*/  MUFU.EX2 R2, R2 ;  /* 0x0000000200027308 */ /* 0x000ee20000000800 */
[----:B------:R-:W-:-:S02]  /*c100*/  FFMA.FTZ R192, R192, c[0x0][0x23c], -R178 ;  /* 0x00008f00c0c07a23 */ /* 0x000fc400000108b2 */
[--C-:B------:R-:W-:Y:S02]  /*c110*/  FFMA.FTZ R190, R190, c[0x0][0x23c], -R178.reuse ;  /* 0x00008f00bebe7a23 */ /* 0x100fe400000108b2 */
[--C-:B------:R-:W-:Y:S02]  /*c120*/  FFMA.FTZ R191, R191, c[0x0][0x23c], -R178.reuse ;  /* 0x00008f00bfbf7a23 */ /* 0x100fe400000108b2 */
[----:B------:R-:W-:Y:S01]  /*c130*/  FFMA.FTZ R197, R35, c[0x0][0x23c], -R178 ;  /* 0x00008f0023c57a23 */ /* 0x000fe200000108b2 */
[----:B------:R-:W-:Y:S01]  /*c140*/  MUFU.EX2 R0, R0 ;  /* 0x0000000000007308 */ /* 0x000fe20000000800 */
[----:B--2---:R-:W-:Y:S01]  /*c150*/  F2FP.BF16.PACK_AB R6, R168, R169 ;  /* 0x000000a9a806723e */ /* 0x004fe200000010ff */
[--C-:B------:R-:W-:Y:S02]  /*c160*/  FFMA.FTZ R198, R34, c[0x0][0x23c], -R181.reuse ;  /* 0x00008f0022c67a23 */ /* 0x100fe400000108b5 */
[--C-:B------:R-:W-:Y:S02]  /*c170*/  FFMA.FTZ R199, R33, c[0x0][0x23c], -R181.reuse ;  /* 0x00008f0021c77a23 */ /* 0x100fe400000108b5 */
[----:B------:R-:W-:-:S02]  /*c180*/  FFMA.FTZ R200, R32, c[0x0][0x23c], -R181 ;  /* 0x00008f0020c87a23 */ /* 0x000fc400000108b5 */
[----:B------:R-:W2:Y:S01]  /*c190*/  MUFU.EX2 R164, R164 ;  /* 0x000000a400a47308 */ /* 0x000ea20000000800 */
[----:B---3--:R-:W-:Y:S01]  /*c1a0*/  F2FP.BF16.PACK_AB R5, R2, R165 ;  /* 0x000000a50205723e */ /* 0x008fe200000010ff */
[----:B------:R-:W-:Y:S01]  /*c1b0*/  LDSM.16.MT88.4 R32, [R225+0x17000] ;  /* 0x01700000e120783b */ /* 0x000fe20000004200 */
[----:B------:R-:W-:Y:S02]  /*c1c0*/  FFMA.FTZ R180, R180, c[0x0][0x23c], -R181 ;  /* 0x00008f00b4b47a23 */ /* 0x000fe400000108b5 */
[--C-:B------:R-:W-:Y:S02]  /*c1d0*/  FFMA.FTZ R179, R179, c[0x0][0x23c], -R178.reuse ;  /* 0x00008f00b3b37a23 */ /* 0x100fe400000108b2 */
[--C-:B------:R-:W-:Y:S01]  /*c1e0*/  FFMA.FTZ R177, R177, c[0x0][0x23c], -R178.reuse ;  /* 0x00008f00b1b17a23 */ /* 0x100fe200000108b2 */
[----:B------:R3:W4:Y:S01]  /*c1f0*/  MUFU.EX2 R174, R4 ;  /* 0x0000000400ae7308 */ /* 0x0007220000000800 */
[--C-:B------:R-:W-:Y:S02]  /*c200*/  FFMA.FTZ R175, R175, c[0x0][0x23c], -R178.reuse ;  /* 0x00008f00afaf7a23 */ /* 0x100fe400000108b2 */
[----:B------:R-:W-:-:S05]  /*c210*/  FFMA.FTZ R176, R176, c[0x0][0x23c], -R178 ;  /* 0x00008f00b0b07a23 */ /* 0x000fca00000108b2 */
[----:B------:R-:W5:Y:S01]  /*c220*/  MUFU.EX2 R3, R3 ;  /* 0x0000000300037308 */ /* 0x000f620000000800 */
[----:B--2---:R-:W-:Y:S02]  /*c230*/  F2FP.BF16.PACK_AB R7, R164, R0 ;  /* 0x00000000a407723e */ /* 0x004fe400000010ff */
[----:B---3--:R-:W-:Y:S01]  /*c240*/  F2FP.BF16.PACK_AB R4, R170, R171 ;  /* 0x000000abaa04723e */ /* 0x008fe200000010ff */
[----:B----4-:R-:W-:-:S04]  /*c250*/  FMUL.FTZ R160, R160, R174 ;  /* 0x000000aea0a07220 */ /* 0x010fc80000410000 */
[----:B------:R-:W2:Y:S01]  /*c260*/  MUFU.EX2 R183, R183 ;  /* 0x000000b700b77308 */ /* 0x000ea20000000800 */
[-C--:B------:R-:W-:Y:S02]  /*c270*/  FMUL.FTZ R161, R161, R174.reuse ;  /* 0x000000aea1a17220 */ /* 0x080fe40000410000 */
[-C--:B------:R-:W-:Y:S02]  /*c280*/  FMUL.FTZ R156, R156, R174.reuse ;  /* 0x000000ae9c9c7220 */ /* 0x080fe40000410000 */
[----:B------:R-:W-:Y:S02]  /*c290*/  FMUL.FTZ R157, R157, R174 ;  /* 0x000000ae9d9d7220 */ /* 0x000fe40000410000 */
[-C--:B-----5:R-:W-:Y:S01]  /*c2a0*/  FMUL.FTZ R162, R162, R3.reuse ;  /* 0x00000003a2a27220 */ /* 0x0a0fe20000410000 */
[----:B------:R-:W3:Y:S01]  /*c2b0*/  MUFU.EX2 R182, R182 ;  /* 0x000000b600b67308 */ /* 0x000ee20000000800 */
        /* <DEDUP_REMOVED lines=11> */
[----:B------:R-:W4:Y:S01]  /*c370*/  LDSM.16.MT88.4 R16, [R224+0x10000] ;  /* 0x01000000e010783b */ /* 0x000f220000004200 */
[----:B------:R-:W-:Y:S01]  /*c380*/  FMUL.FTZ R149, R149, R174 ;  /* 0x000000ae95957220 */ /* 0x000fe20000410000 */
[----:B------:R-:W-:Y:S01]  /*c390*/  MUFU.EX2 R185, R185 ;  /* 0x000000b900b97308 */ /* 0x000fe20000000800 */
[----:B------:R-:W-:-:S02]  /*c3a0*/  FMUL.FTZ R150, R150, R3 ;  /* 0x0000000396967220 */ /* 0x000fc40000410000 */
[-C--:B------:R-:W-:Y:S02]  /*c3b0*/  FMUL.FTZ R151, R151, R3.reuse ;  /* 0x0000000397977220 */ /* 0x080fe40000410000 */
[-C--:B------:R-:W-:Y:S01]  /*c3c0*/  FMUL.FTZ R136, R136, R174.reuse ;  /* 0x000000ae88887220 */ /* 0x080fe20000410000 */
[C---:B-1----:R-:W-:Y:S01]  /*c3d0*/  HMMA.16816.F32.BF16 R152, R4.reuse, R12, R152 ;  /* 0x0000000c0498723c */ /* 0x042fe20000041898 */
[-C--:B------:R-:W-:Y:S01]  /*c3e0*/  FMUL.FTZ R137, R137, R174.reuse ;  /* 0x000000ae89897220 */ /* 0x080fe20000410000 */
[----:B------:R-:W1:Y:S01]  /*c3f0*/  MUFU.EX2 R186, R186 ;  /* 0x000000ba00ba7308 */ /* 0x000e620000000800 */
        /* <DEDUP_REMOVED lines=23> */
[----:B----4-:R-:W-:Y:S01]  /*c570*/  HMMA.16816.F32.BF16 R136, R4, R16, R136 ;  /* 0x000000100488723c */ /* 0x010fe20000041888 */
[----:B------:R-:W-:Y:S01]  /*c580*/  FMUL.FTZ R39, R39, R3 ;  /* 0x0000000327277220 */ /* 0x000fe20000410000 */
[----:B------:R-:W4:Y:S01]  /*c590*/  MUFU.EX2 R195, R195 ;  /* 0x000000c300c37308 */ /* 0x000f220000000800 */
        /* <DEDUP_REMOVED lines=158> */
[----:B------:R-:W-:Y:S01]  /*cf80*/  FADD.FTZ R164, R186, R164 ;  /* 0x000000a4baa47221 */ /* 0x000fe20000010000 */
        /* <DEDUP_REMOVED lines=11> */
[----:B----4-:R-:W-:Y:S02]  /*d040*/  FADD.FTZ R185, R195, R185 ;  /* 0x000000b9c3b97221 */ /* 0x010fe40000010000 */
        /* <DEDUP_REMOVED lines=160> */
.L_x_2372:
        /* <DEDUP_REMOVED lines=42> */
.L_x_2384:
        /* <DEDUP_REMOVED lines=79> */
.L_x_2381:
[----:B------:R-:W-:Y:S01]  /*e1e0*/  ISETP.GE.AND P6, PT, R240, c[0x0][0x220], PT ;  /* 0x00008800f0007a0c */ /* 0x000fe20003fc6270 */
[----:B------:R-:W-:Y:S01]  /*e1f0*/  UISETP.GT.AND UP2, UPT, UR29, UR21, UPT ;  /* 0x000000151d00728c */ /* 0x000fe2000bf44270 */
[-C--:B------:R-:W-:Y:S02]  /*e200*/  LEA R204, P0, R7, R167.reuse, 0x1 ;  /* 0x000000a707cc7211 */ /* 0x080fe400078008ff */
[----:B------:R-:W-:Y:S02]  /*e210*/  ISETP.GE.AND P5, PT, R237, c[0x0][0x220], PT ;  /* 0x00008800ed007a0c */ /* 0x000fe40003fa6270 */
[-C--:B------:R-:W-:Y:S02]  /*e220*/  LEA.HI.X R205, R7, R166.reuse, R3, 0x1, P0 ;  /* 0x000000a607cd7211 */ /* 0x080fe400000f0c03 */
[----:B------:R-:W-:Y:S02]  /*e230*/  ISETP.GE.AND P4, PT, R236, c[0x0][0x220], PT ;  /* 0x00008800ec007a0c */ /* 0x000fe40003f86270 */
[----:B------:R-:W-:Y:S02]  /*e240*/  ISETP.GE.AND P3, PT, R235, c[0x0][0x220], PT ;  /* 0x00008800eb007a0c */ /* 0x000fe40003f66270 */
[----:B------:R-:W-:Y:S01]  /*e250*/  IADD3 R6, P1, R7, UR27, RZ ;  /* 0x0000001b07067c10 */ /* 0x000fe2000ff3e0ff */
[----:B------:R-:W-:Y:S03]  /*e260*/  @P6 STS.128 [R239+0x10000], RZ ;  /* 0x010000ffef006388 */ /* 0x000fe60000000c00 */
[----:B------:R-:W-:Y:S01]  /*e270*/  IADD3.X R5, R3, UR26, RZ, P1, !PT ;  /* 0x0000001a03057c10 */ /* 0x000fe20008ffe4ff */
[--C-:B------:R-:W-:Y:S01]  /*e280*/  @!P5 IMAD.MOV.U32 R28, RZ, RZ, R204.reuse ;  /* 0x000000ffff1cd224 */ /* 0x100fe200078e00cc */
[----:B------:R-:W-:Y:S01]  /*e290*/  @!PT LDS RZ, [RZ] ;  /* 0x00000000fffff984 */ /* 0x000fe20000000800 */
[----:B------:R-:W-:Y:S01]  /*e2a0*/  @!PT LDS RZ, [RZ] ;  /* 0x00000000fffff984 */ /* 0x000fe20000000800 */
[----:B------:R-:W-:Y:S01]  /*e2b0*/  @!PT LDS RZ, [RZ] ;  /* 0x00000000fffff984 */ /* 0x000fe20000000800 */
[----:B------:R1:W-:Y:S01]  /*e2c0*/  @!P6 LDGSTS.E.BYPASS.LTC128B.128 [R239+0x10000], [R204.64] ;  /* 0x10000000ccefefae */ /* 0x0003e2000b901d62 */
[----:B------:R-:W-:Y:S01]  /*e2d0*/  @!P5 IMAD.MOV.U32 R29, RZ, RZ, R205 ;  /* 0x000000ffff1dd224 */ /* 0x000fe200078e00cd */
[CC--:B------:R-:W-:Y:S02]  /*e2e0*/  @!P6 LEA R16, P1, R6.reuse, R167.reuse, 0x1 ;  /* 0x000000a70610e211 */ /* 0x0c0fe400078208ff */
[CC--:B------:R-:W-:Y:S01]  /*e2f0*/  @!P5 LEA R12, P0, R6.reuse, R167.reuse, 0x1 ;  /* 0x000000a7060cd211 */ /* 0x0c0fe200078008ff */
[----:B------:R-:W-:Y:S01]  /*e300*/  @P5 STS.128 [R239+0x12000], RZ ;  /* 0x012000ffef005388 */ /* 0x000fe20000000c00 */
[CCC-:B------:R-:W-:Y:S02]  /*e310*/  @!P6 LEA.HI.X R17, R6.reuse, R166.reuse, R5.reuse, 0x1, P1 ;  /* 0x000000a60611e211 */ /* 0x1c0fe400008f0c05 */
[CCC-:B------:R-:W-:Y:S02]  /*e320*/  @!P5 LEA.HI.X R13, R6.reuse, R166.reuse, R5.reuse, 0x1, P0 ;  /* 0x000000a6060dd211 */ /* 0x1c0fe400000f0c05 */
[----:B------:R-:W-:Y:S01]  /*e330*/  @!PT LDS RZ, [RZ] ;  /* 0x00000000fffff984 */ /* 0x000fe20000000800 */
[----:B------:R-:W-:Y:S01]  /*e340*/  @!PT LDS RZ, [RZ] ;  /* 0x00000000fffff984 */ /* 0x000fe20000000800 */
[----:B------:R-:W-:Y:S01]  /*e350*/  @!PT LDS RZ, [RZ] ;  /* 0x00000000fffff984 */ /* 0x000fe20000000800 */
[----:B------:R2:W-:Y:S01]  /*e360*/  @!P5 LDGSTS.E.BYPASS.LTC128B.128 [R239+0x12000], [R28.64+0x80] ;  /* 0x120000801cefdfae */ /* 0x0005e2000b901d62 */
[C---:B------:R-:W-:Y:S02]  /*e370*/  IADD3 R4, P2, R6.reuse, UR27, RZ ;  /* 0x0000001b06047c10 */ /* 0x040fe4000ff5e0ff */
[CC--:B------:R-:W-:Y:S02]  /*e380*/  @!P3 LEA R8, P1, R6.reuse, R167.reuse, 0x1 ;  /* 0x000000a70608b211 */ /* 0x0c0fe400078208ff */
[----:B------:R-:W-:Y:S01]  /*e390*/  @P4 STS.128 [R239+0x14000], RZ ;  /* 0x014000ffef004388 */ /* 0x000fe20000000c00 */
[----:B------:R-:W-:Y:S02]  /*e3a0*/  IADD3.X R3, R5, UR26, RZ, P2, !PT ;  /* 0x0000001a05037c10 */ /* 0x000fe400097fe4ff */
[CC--:B------:R-:W-:Y:S02]  /*e3b0*/  @!P4 LEA R10, P2, R6.reuse, R167.reuse, 0x1 ;  /* 0x000000a7060ac211 */ /* 0x0c0fe400078408ff */
[CCC-:B------:R-:W-:Y:S02]  /*e3c0*/  @!P3 LEA.HI.X R9, R6.reuse, R166.reuse, R5.reuse, 0x1, P1 ;  /* 0x000000a60609b211 */ /* 0x1c0fe400008f0c05 */
[-C--:B------:R-:W-:Y:S02]  /*e3d0*/  @!P4 LEA.HI.X R11, R6, R166.reuse, R5, 0x1, P2 ;  /* 0x000000a6060bc211 */ /* 0x080fe400010f0c05 */
[CC--:B------:R-:W-:Y:S02]  /*e3e0*/  @!P6 LEA R14, P0, R4.reuse, R167.reuse, 0x1 ;  /* 0x000000a7040ee211 */ /* 0x0c0fe400078008ff */
[CC--:B------:R-:W-:Y:S02]  /*e3f0*/  @!P5 LEA R20, P2, R4.reuse, R167.reuse, 0x1 ;  /* 0x000000a70414d211 */ /* 0x0c0fe400078408ff */
[CCC-:B------:R-:W-:Y:S02]  /*e400*/  @!P6 LEA.HI.X R15, R4.reuse, R166.reuse, R3.reuse, 0x1, P0 ;  /* 0x000000a6040fe211 */ /* 0x1c0fe400000f0c03 */
[CCC-:B------:R-:W-:Y:S02]  /*e410*/  @!P5 LEA.HI.X R21, R4.reuse, R166.reuse, R3.reuse, 0x1, P2 ;  /* 0x000000a60415d211 */ /* 0x1c0fe400010f0c03 */
[CC--:B------:R-:W-:Y:S02]  /*e420*/  @!P4 LEA R18, P1, R4.reuse, R167.reuse, 0x1 ;  /* 0x000000a70412c211 */ /* 0x0c0fe400078208ff */
[CC--:B------:R-:W-:Y:S02]  /*e430*/  @!P3 LEA R6, P0, R4.reuse, R167.reuse, 0x1 ;  /* 0x000000a70406b211 */ /* 0x0c0fe400078008ff */
[C---:B------:R-:W-:Y:S01]  /*e440*/  @!P4 LEA.HI.X R19, R4.reuse, R166, R3, 0x1, P1 ;  /* 0x000000a60413c211 */ /* 0x040fe200008f0c03 */
[----:B--2---:R-:W-:Y:S01]  /*e450*/  @!P4 IMAD.MOV.U32 R29, RZ, RZ, R205 ;  /* 0x000000ffff1dc224 */ /* 0x004fe200078e00cd */
[----:B------:R-:W-:Y:S02]  /*e460*/  @!P4 MOV R28, R204 ;  /* 0x000000cc001cc202 */ /* 0x000fe40000000f00 */
[CC--:B------:R-:W-:Y:S02]  /*e470*/  @!P3 LEA.HI.X R7, R4.reuse, R166.reuse, R3, 0x1, P0 ;  /* 0x000000a60407b211 */ /* 0x0c0fe400000f0c03 */
[----:B------:R-:W-:Y:S01]  /*e480*/  IADD3 R5, P2, R4, UR27, RZ ;  /* 0x0000001b04057c10 */ /* 0x000fe2000ff5e0ff */
[----:B------:R-:W-:Y:S01]  /*e490*/  @!PT LDS RZ, [RZ] ;  /* 0x00000000fffff984 */ /* 0x000fe20000000800 */
[----:B------:R-:W-:Y:S01]  /*e4a0*/  @!PT LDS RZ, [RZ] ;  /* 0x00000000fffff984 */ /* 0x000fe20000000800 */
[----:B------:R-:W-:Y:S01]  /*e4b0*/  @!PT LDS RZ, [RZ] ;  /* 0x00000000fffff984 */ /* 0x000fe20000000800 */
[----:B------:R2:W-:Y:S03]  /*e4c0*/  @!P4 LDGSTS.E.BYPASS.LTC128B.128 [R239+0x14000], [R28.64+0x100] ;  /* 0x140001001cefcfae */ /* 0x0005e6000b901d62 */
[-C--:B------:R-:W-:Y:S02]  /*e4d0*/  @!P6 LEA R26, P0, R5, R167.reuse, 0x1 ;  /* 0x000000a7051ae211 */ /* 0x080fe400078008ff */
[----:B------:R-:W-:Y:S01]  /*e4e0*/  @P3 STS.128 [R239+0x16000], RZ ;  /* 0x016000ffef003388 */ /* 0x000fe20000000c00 */
[----:B------:R-:W-:Y:S02]  /*e4f0*/  IADD3.X R3, R3, UR26, RZ, P2, !PT ;  /* 0x0000001a03037c10 */ /* 0x000fe400097fe4ff */
[CC--:B------:R-:W-:Y:S02]  /*e500*/  @!P5 LEA R24, P2, R5.reuse, R167.reuse, 0x1 ;  /* 0x000000a70518d211 */ /* 0x0c0fe400078408ff */
[CCC-:B------:R-:W-:Y:S02]  /*e510*/  @!P6 LEA.HI.X R27, R5.reuse, R166.reuse, R3.reuse, 0x1, P0 ;  /* 0x000000a6051be211 */ /* 0x1c0fe400000f0c03 */
[CCC-:B------:R-:W-:Y:S02]  /*e520*/  @!P5 LEA.HI.X R25, R5.reuse, R166.reuse, R3.reuse, 0x1, P2 ;  /* 0x000000a60519d211 */ /* 0x1c0fe400010f0c03 */
[CC--:B------:R-:W-:Y:S02]  /*e530*/  @!P4 LEA R22, P1, R5.reuse, R167.reuse, 0x1 ;  /* 0x000000a70516c211 */ /* 0x0c0fe400078208ff */
[C---:B------:R-:W-:Y:S02]  /*e540*/  @!P3 LEA R4, P0, R5.reuse, R167, 0x1 ;  /* 0x000000a70504b211 */ /* 0x040fe400078008ff */
[CCC-:B------:R-:W-:Y:S02]  /*e550*/  @!P4 LEA.HI.X R23, R5.reuse, R166.reuse, R3.reuse, 0x1, P1 ;  /* 0x000000a60517c211 */ /* 0x1c0fe400008f0c03 */
[----:B------:R-:W-:Y:S02]  /*e560*/  @!P3 LEA.HI.X R5, R5, R166, R3, 0x1, P0 ;  /* 0x000000a60505b211 */ /* 0x000fe400000f0c03 */
[----:B------:R-:W-:Y:S01]  /*e570*/  PLOP3.LUT P0, PT, PT, PT, UP2, 0x80, 0x0 ;  /* 0x000000000000781c */ /* 0x000fe20003f0f028 */
[--C-:B--2---:R-:W-:Y:S01]  /*e580*/  @!P3 IMAD.MOV.U32 R28, RZ, RZ, R204.reuse ;  /* 0x000000ffff1cb224 */ /* 0x104fe200078e00cc */
[-C--:B------:R-:W-:Y:S05]  /*e590*/  @!P3 MOV R29, R205.reuse ;  /* 0x000000cd001db202 */ /* 0x080fea0000000f00 */
        /* <DEDUP_REMOVED lines=65> */
[----:B-----5:R-:W2:Y:S05]  /*e9b0*/  LDSM.16.M88.4 R8, [R233+0x8000] ;  /* 0x00800000e908783b */ /* 0x020eaa0000000200 */
[----:B---3--:R-:W4:Y:S05]  /*e9c0*/  LDSM.16.M88.4 R16, [R233+0x8800] ;  /* 0x00880000e910783b */ /* 0x008f2a0000000200 */
[----:B-1----:R-:W1:Y:S05]  /*e9d0*/  LDSM.16.M88.4 R24, [R233+0x9000] ;  /* 0x00900000e918783b */ /* 0x002e6a0000000200 */
[----:B------:R-:W0:Y:S05]  /*e9e0*/  LDGDEPBAR ;  /* 0x00000000000079af */ /* 0x000e2a0000000000 */
        /* <DEDUP_REMOVED lines=10> */
[----:B------:R-:W4:Y:S05]  /*ea90*/  LDSM.16.M88.4 R192, [R227+0x8000] ;  /* 0x00800000e3c0783b */ /* 0x000f2a0000000200 */
[----:B------:R-:W-:Y:S02]  /*eaa0*/  LDSM.16.M88.4 R196, [R233+0xa000] ;  /* 0x00a00000e9c4783b */ /* 0x000fe40000000200 */
[C---:B------:R-:W-:Y:S03]  /*eab0*/  HMMA.16816.F32.BF16 R16, R32.reuse, R18, RZ ;  /* 0x000000122010723c */ /* 0x040fe600000418ff */
[----:B------:R-:W-:Y:S05]  /*eac0*/  LDSM.16.M88.4 R200, [R233+0xa800] ;  /* 0x00a80000e9c8783b */ /* 0x000fea0000000200 */
[C---:B-1----:R-:W-:Y:S08]  /*ead0*/  HMMA.16816.F32.BF16 R20, R32.reuse, R24, RZ ;  /* 0x000000182014723c */ /* 0x042ff000000418ff */
        /* <DEDUP_REMOVED lines=9> */
[----:B------:R-:W5:Y:S07]  /*eb70*/  LDSM.16.M88.4 R176, [R227+0x9800] ;  /* 0x00980000e3b0783b */ /* 0x000f6e0000000200 */
[C---:B--2---:R-:W-:Y:S08]  /*eb80*/  HMMA.16816.F32.BF16 R20, R168.reuse, R180, R20 ;  /* 0x000000b4a814723c */ /* 0x044ff00000041814 */
[C---:B------:R-:W-:Y:S01]  /*eb90*/  HMMA.16816.F32.BF16 R24, R168.reuse, R182, R24 ;  /* 0x000000b6a818723c */ /* 0x040fe20000041818 */
[----:B------:R-:W-:Y:S07]  /*eba0*/  LDSM.16.M88.4 R180, [R220] ;  /* 0x00000000dcb4783b */ /* 0x000fee0000000200 */
[C---:B------:R-:W-:Y:S08]  /*ebb0*/  HMMA.16816.F32.BF16 R28, R168.reuse, R184, R28 ;  /* 0x000000b8a81c723c */ /* 0x040ff0000004181c */
[----:B------:R-:W-:Y:S01]  /*ebc0*/  HMMA.16816.F32.BF16 R32, R168, R186, R32 ;  /* 0x000000baa820723c */ /* 0x000fe20000041820 */
[----:B------:R-:W2:Y:S05]  /*ebd0*/  LDSM.16.M88.4 R168, [R229] ;  /* 0x00000000e5a8783b */ /* 0x000eaa0000000200 */
[----:B------:R-:W2:Y:S02]  /*ebe0*/  LDSM.16.M88.4 R184, [R220+0x800] ;  /* 0x00080000dcb8783b */ /* 0x000ea40000000200 */
[C---:B----4-:R-:W-:Y:S08]  /*ebf0*/  HMMA.16816.F32.BF16 R4, R188.reuse, R192, R4 ;  /* 0x000000c0bc04723c */ /* 0x050ff00000041804 */
[C---:B------:R-:W-:Y:S01]  /*ec00*/  HMMA.16816.F32.BF16 R8, R188.reuse, R194, R8 ;  /* 0x000000c2bc08723c */ /* 0x040fe20000041808 */
[----:B------:R-:W4:Y:S07]  /*ec10*/  LDSM.16.M88.4 R192, [R220+0x1000] ;  /* 0x00100000dcc0783b */ /* 0x000f2e0000000200 */
[C---:B-1----:R-:W-:Y:S08]  /*ec20*/  HMMA.16816.F32.BF16 R12, R188.reuse, R164, R12 ;  /* 0x000000a4bc0c723c */ /* 0x042ff0000004180c */
[C---:B------:R-:W-:Y:S01]  /*ec30*/  HMMA.16816.F32.BF16 R16, R188.reuse, R166, R16 ;  /* 0x000000a6bc10723c */ /* 0x040fe20000041810 */
[----:B------:R-:W1:Y:S07]  /*ec40*/  LDSM.16.M88.4 R164, [R220+0x1800] ;  /* 0x00180000dca4783b */ /* 0x000e6e0000000200 */
[C---:B---3--:R-:W-:Y:S08]  /*ec50*/  HMMA.16816.F32.BF16 R20, R188.reuse, R172, R20 ;  /* 0x000000acbc14723c */ /* 0x048ff00000041814 */
[C---:B------:R-:W-:Y:S01]  /*ec60*/  HMMA.16816.F32.BF16 R24, R188.reuse, R174, R24 ;  /* 0x000000aebc18723c */ /* 0x040fe20000041818 */
[----:B------:R-:W3:Y:S07]  /*ec70*/  LDSM.16.M88.4 R172, [R234+0x2000] ;  /* 0x00200000eaac783b */ /* 0x000eee0000000200 */
[C---:B-----5:R-:W-:Y:S08]  /*ec80*/  HMMA.16816.F32.BF16 R28, R188.reuse, R176, R28 ;  /* 0x000000b0bc1c723c */ /* 0x060ff0000004181c */
[----:B------:R-:W-:Y:S01]  /*ec90*/  HMMA.16816.F32.BF16 R32, R188, R178, R32 ;  /* 0x000000b2bc20723c */ /* 0x000fe20000041820 */
[----:B------:R-:W5:Y:S05]  /*eca0*/  LDSM.16.M88.4 R176, [R233+0xb000] ;  /* 0x00b00000e9b0783b */ /* 0x000f6a0000000200 */
[----:B------:R-:W-:Y:S02]  /*ecb0*/  LDSM.16.M88.4 R188, [R219] ;  /* 0x00000000dbbc783b */ /* 0x000fe40000000200 */
[C---:B--2---:R-:W-:Y:S08]  /*ecc0*/  HMMA.16816.F32.BF16 R4, R168.reuse, R180, R4 ;  /* 0x000000b4a804723c */ /* 0x044ff00000041804 */
[C---:B------:R-:W-:Y:S01]  /*ecd0*/  HMMA.16816.F32.BF16 R8, R168.reuse, R182, R8 ;  /* 0x000000b6a808723c */ /* 0x040fe20000041808 */
[----:B------:R-:W2:Y:S07]  /*ece0*/  LDSM.16.M88.4 R180, [R233+0xb800] ;  /* 0x00b80000e9b4783b */ /* 0x000eae0000000200 */
[C---:B------:R-:W-:Y:S08]  /*ecf0*/  HMMA.16816.F32.BF16 R12, R168.reuse, R184, R12 ;  /* 0x000000b8a80c723c */ /* 0x040ff0000004180c */
[C---:B------:R-:W-:Y:S01]  /*ed00*/  HMMA.16816.F32.BF16 R16, R168.reuse, R186, R16 ;  /* 0x000000baa810723c */ /* 0x040fe20000041810 */
[----:B------:R-:W2:Y:S07]  /*ed10*/  LDSM.16.M88.4 R184, [R232+0x2000] ;  /* 0x00200000e8b8783b */ /* 0x000eae0000000200 */
[C---:B----4-:R-:W-:Y:S08]  /*ed20*/  HMMA.16816.F32.BF16 R20, R168.reuse, R192, R20 ;  /* 0x000000c0a814723c */ /* 0x050ff00000041814 */
[C---:B------:R-:W-:Y:S01]  /*ed30*/  HMMA.16816.F32.BF16 R24, R168.reuse, R194, R24 ;  /* 0x000000c2a818723c */ /* 0x040fe20000041818 */
[----:B------:R-:W4:Y:S07]  /*ed40*/  LDSM.16.M88.4 R192, [R218] ;  /* 0x00000000dac0783b */ /* 0x000f2e0000000200 */
[C---:B-1----:R-:W-:Y:S08]  /*ed50*/  HMMA.16816.F32.BF16 R28, R168.reuse, R164, R28 ;  /* 0x000000a4a81c723c */ /* 0x042ff0000004181c */
[----:B------:R-:W-:Y:S01]  /*ed60*/  HMMA.16816.F32.BF16 R32, R168, R166, R32 ;  /* 0x000000a6a820723c */ /* 0x000fe20000041820 */
[----:B------:R-:W1:Y:S05]  /*ed70*/  LDSM.16.M88.4 R164, [R217] ;  /* 0x00000000d9a4783b */ /* 0x000e6a0000000200 */
[----:B------:R-:W1:Y:S02]  /*ed80*/  LDSM.16.M88.4 R168, [R216] ;  /* 0x00000000d8a8783b */ /* 0x000e640000000200 */
[C---:B---3--:R-:W-:Y:S08]  /*ed90*/  HMMA.16816.F32.BF16 R4, R172.reuse, R196, R4 ;  /* 0x000000c4ac04723c */ /* 0x048ff00000041804 */
[C---:B------:R-:W-:Y:S01]  /*eda0*/  HMMA.16816.F32.BF16 R8, R172.reuse, R198, R8 ;  /* 0x000000c6ac08723c */ /* 0x040fe20000041808 */
[----:B------:R-:W-:Y:S07]  /*edb0*/  LDSM.16.M88.4 R196, [R227+0xa000] ;  /* 0x00a00000e3c4783b */ /* 0x000fee0000000200 */
[C---:B------:R-:W-:Y:S08]  /*edc0*/  HMMA.16816.F32.BF16 R12, R172.reuse, R200, R12 ;  /* 0x000000c8ac0c723c */ /* 0x040ff0000004180c */
[C---:B------:R-:W-:Y:S01]  /*edd0*/  HMMA.16816.F32.BF16 R16, R172.reuse, R202, R16 ;  /* 0x000000caac10723c */ /* 0x040fe20000041810 */
[----:B------:R-:W-:Y:S07]  /*ede0*/  LDSM.16.M88.4 R200, [R227+0xa800] ;  /* 0x00a80000e3c8783b */ /* 0x000fee0000000200 */
[C---:B-----5:R-:W-:Y:S08]  /*edf0*/  HMMA.16816.F32.BF16 R20, R172.reuse, R176, R20 ;  /* 0x000000b0ac14723c */ /* 0x060ff00000041814 */
[C---:B------:R-:W-:Y:S01]  /*ee00*/  HMMA.16816.F32.BF16 R24, R172.reuse, R178, R24 ;  /* 0x000000b2ac18723c */ /* 0x040fe20000041818 */
[----:B------:R-:W3:Y:S07]  /*ee10*/  LDSM.16.M88.4 R176, [R230+0x2000] ;  /* 0x00200000e6b0783b */ /* 0x000eee0000000200 */
[C---:B--2---:R-:W-:Y:S08]  /*ee20*/  HMMA.16816.F32.BF16 R28, R172.reuse, R180, R28 ;  /* 0x000000b4ac1c723c */ /* 0x044ff0000004181c */
[----:B------:R-:W-:Y:S01]  /*ee30*/  HMMA.16816.F32.BF16 R32, R172, R182, R32 ;  /* 0x000000b6ac20723c */ /* 0x000fe20000041820 */
[----:B------:R-:W2:Y:S05]  /*ee40*/  LDSM.16.M88.4 R172, [R227+0xb000] ;  /* 0x00b00000e3ac783b */ /* 0x000eaa0000000200 */
[----:B------:R-:W-:Y:S02]  /*ee50*/  LDSM.16.M88.4 R180, [R229+0x2000] ;  /* 0x00200000e5b4783b */ /* 0x000fe40000000200 */
[C---:B------:R-:W-:Y:S08]  /*ee60*/  HMMA.16816.F32.BF16 R4, R184.reuse, R188, R4 ;  /* 0x000000bcb804723c */ /* 0x040ff00000041804 */
[C---:B------:R-:W-:Y:S01]  /*ee70*/  HMMA.16816.F32.BF16 R8, R184.reuse, R190, R8 ;  /* 0x000000beb808723c */ /* 0x040fe20000041808 */
[----:B------:R-:W-:Y:S07]  /*ee80*/  LDSM.16.M88.4 R188, [R220+0x2000] ;  /* 0x00200000dcbc783b */ /* 0x000fee0000000200 */
[C---:B----4-:R-:W-:Y:S08]  /*ee90*/  HMMA.16816.F32.BF16 R12, R184.reuse, R192, R12 ;  /* 0x000000c0b80c723c */ /* 0x050ff0000004180c */
[C---:B------:R-:W-:Y:S01]  /*eea0*/  HMMA.16816.F32.BF16 R16, R184.reuse, R194, R16 ;  /* 0x000000c2b810723c */ /* 0x040fe20000041810 */
[----:B------:R-:W-:Y:S07]  /*eeb0*/  LDSM.16.M88.4 R192, [R220+0x3800] ;  /* 0x00380000dcc0783b */ /* 0x000fee0000000200 */
[C---:B-1----:R-:W-:Y:S08]  /*eec0*/  HMMA.16816.F32.BF16 R20, R184.reuse, R164, R20 ;  /* 0x000000a4b814723c */ /* 0x042ff00000041814 */
[C---:B------:R-:W-:Y:S01]  /*eed0*/  HMMA.16816.F32.BF16 R24, R184.reuse, R166, R24 ;  /* 0x000000a6b818723c */ /* 0x040fe20000041818 */
[----:B------:R-:W1:Y:S07]  /*eee0*/  LDSM.16.M88.4 R164, [R227+0xb800] ;  /* 0x00b80000e3a4783b */ /* 0x000e6e0000000200 */
[C---:B------:R-:W-:Y:S08]  /*eef0*/  HMMA.16816.F32.BF16 R28, R184.reuse, R168, R28 ;  /* 0x000000a8b81c723c */ /* 0x040ff0000004181c */
[----:B------:R-:W-:Y:S01]  /*ef00*/  HMMA.16816.F32.BF16 R32, R184, R170, R32 ;  /* 0x000000aab820723c */ /* 0x000fe20000041820 */
[----:B------:R-:W4:Y:S05]  /*ef10*/  LDSM.16.M88.4 R168, [R220+0x2800] ;  /* 0x00280000dca8783b */ /* 0x000f2a0000000200 */
[----:B------:R-:W5:Y:S02]  /*ef20*/  LDSM.16.M88.4 R184, [R220+0x3000] ;  /* 0x00300000dcb8783b */ /* 0x000f640000000200 */
[C---:B---3--:R-:W-:Y:S08]  /*ef30*/  HMMA.16816.F32.BF16 R4, R176.reuse, R196, R4 ;  /* 0x000000c4b004723c */ /* 0x048ff00000041804 */
[C---:B------:R-:W-:Y:S01]  /*ef40*/  HMMA.16816.F32.BF16 R8, R176.reuse, R198, R8 ;  /* 0x000000c6b008723c */ /* 0x040fe20000041808 */
[----:B------:R-:W-:Y:S07]  /*ef50*/  LDSM.16.M88.4 R196, [R234+0x4000] ;  /* 0x00400000eac4783b */ /* 0x000fee0000000200 */
[C---:B------:R-:W-:Y:S07]  /*ef60*/  HMMA.16816.F32.BF16 R12, R176.reuse, R200, R12 ;  /* 0x000000c8b00c723c */ /* 0x040fee000004180c */
[----:B------:R-:W-:Y:S01]  /*ef70*/  IMAD.MOV.U32 R200, RZ, RZ, R204 ;  /* 0x000000ffffc87224 */ /* 0x000fe200078e00cc */
[C---:B------:R-:W-:Y:S04]  /*ef80*/  HMMA.16816.F32.BF16 R16, R176.reuse, R202, R16 ;  /* 0x000000cab010723c */ /* 0x040fe80000041810 */
[----:B------:R-:W-:Y:S02]  /*ef90*/  MOV R201, R205 ;  /* 0x000000cd00c97202 */ /* 0x000fe40000000f00 */
[----:B------:R-:W3:Y:S02]  /*efa0*/  LDSM.16.M88.4 R204, [R233+0xc000] ;  /* 0x00c00000e9cc783b */ /* 0x000ee40000000200 */
[C---:B--2---:R-:W-:Y:S08]  /*efb0*/  HMMA.16816.F32.BF16 R20, R176.reuse, R172, R20 ;  /* 0x000000acb014723c */ /* 0x044ff00000041814 */
[C---:B------:R-:W-:Y:S01]  /*efc0*/  HMMA.16816.F32.BF16 R24, R176.reuse, R174, R24 ;  /* 0x000000aeb018723c */ /* 0x040fe20000041818 */
[----:B------:R-:W-:Y:S07]  /*efd0*/  LDSM.16.M88.4 R172, [R233+0xd000] ;  /* 0x00d00000e9ac783b */ /* 0x000fee0000000200 */
[C---:B-1----:R-:W-:Y:S08]  /*efe0*/  HMMA.16816.F32.BF16 R28, R176.reuse, R164, R28 ;  /* 0x000000a4b01c723c */ /* 0x042ff0000004181c */
[----:B------:R-:W-:Y:S01]  /*eff0*/  HMMA.16816.F32.BF16 R32, R176, R166, R32 ;  /* 0x000000a6b020723c */ /* 0x000fe20000041820 */
[----:B------:R-:W1:Y:S05]  /*f000*/  LDSM.16.M88.4 R164, [R233+0xc800] ;  /* 0x00c80000e9a4783b */ /* 0x000e6a0000000200 */
[----:B------:R-:W-:Y:S02]  /*f010*/  LDSM.16.M88.4 R176, [R232+0x4000] ;  /* 0x00400000e8b0783b */ /* 0x000fe40000000200 */
[C---:B------:R-:W-:Y:S08]  /*f020*/  HMMA.16816.F32.BF16 R4, R180.reuse, R188, R4 ;  /* 0x000000bcb404723c */ /* 0x040ff00000041804 */
[C---:B------:R-:W-:Y:S01]  /*f030*/  HMMA.16816.F32.BF16 R8, R180.reuse, R190, R8 ;  /* 0x000000beb408723c */ /* 0x040fe20000041808 */
[----:B------:R-:W-:Y:S07]  /*f040*/  LDSM.16.M88.4 R188, [R213] ;  /* 0x00000000d5bc783b */ /* 0x000fee0000000200 */
[C---:B----4-:R-:W-:Y:S08]  /*f050*/  HMMA.16816.F32.BF16 R12, R180.reuse, R168, R12 ;  /* 0x000000a8b40c723c */ /* 0x050ff0000004180c */
[C---:B------:R-:W-:Y:S01]  /*f060*/  HMMA.16816.F32.BF16 R16, R180.reuse, R170, R16 ;  /* 0x000000aab410723c */ /* 0x040fe20000041810 */
[----:B------:R-:W2:Y:S07]  /*f070*/  LDSM.16.M88.4 R168, [R233+0xd800] ;  /* 0x00d80000e9a8783b */ /* 0x000eae0000000200 */
[C---:B-----5:R-:W-:Y:S08]  /*f080*/  HMMA.16816.F32.BF16 R20, R180.reuse, R184, R20 ;  /* 0x000000b8b414723c */ /* 0x060ff00000041814 */
[C---:B------:R-:W-:Y:S01]  /*f090*/  HMMA.16816.F32.BF16 R24, R180.reuse, R186, R24 ;  /* 0x000000bab418723c */ /* 0x040fe20000041818 */
[----:B------:R-:W-:Y:S07]  /*f0a0*/  LDSM.16.M88.4 R184, [R214] ;  /* 0x00000000d6b8783b */ /* 0x000fee0000000200 */
[C---:B------:R-:W-:Y:S08]  /*f0b0*/  HMMA.16816.F32.BF16 R28, R180.reuse, R192, R28 ;  /* 0x000000c0b41c723c */ /* 0x040ff0000004181c */
[----:B------:R-:W-:Y:S01]  /*f0c0*/  HMMA.16816.F32.BF16 R32, R180, R194, R32 ;  /* 0x000000c2b420723c */ /* 0x000fe20000041820 */
[----:B------:R-:W4:Y:S05]  /*f0d0*/  LDSM.16.M88.4 R180, [R215] ;  /* 0x00000000d7b4783b */ /* 0x000f2a0000000200 */
[----:B------:R-:W-:Y:S02]  /*f0e0*/  LDSM.16.M88.4 R192, [R227+0xc000] ;  /* 0x00c00000e3c0783b */ /* 0x000fe40000000200 */
[C---:B---3--:R-:W-:Y:S07]  /*f0f0*/  HMMA.16816.F32.BF16 R4, R196.reuse, R204, R4 ;  /* 0x000000ccc404723c */ /* 0x048fee0000041804 */
[----:B------:R-:W-:Y:S01]  /*f100*/  IMAD.MOV.U32 R204, RZ, RZ, R200 ;  /* 0x000000ffffcc7224 */ /* 0x000fe200078e00c8 */
[C---:B------:R-:W-:Y:S04]  /*f110*/  HMMA.16816.F32.BF16 R8, R196.reuse, R206, R8 ;  /* 0x000000cec408723c */ /* 0x040fe80000041808 */
[----:B------:R-:W-:Y:S02]  /*f120*/  MOV R205, R201 ;  /* 0x000000c900cd7202 */ /* 0x000fe40000000f00 */
[----:B------:R-:W-:Y:S02]  /*f130*/  LDSM.16.M88.4 R200, [R233+0xe000] ;  /* 0x00e00000e9c8783b */ /* 0x000fe40000000200 */
[C---:B-1----:R-:W-:Y:S08]  /*f140*/  HMMA.16816.F32.BF16 R12, R196.reuse, R164, R12 ;  /* 0x000000a4c40c723c */ /* 0x042ff0000004180c */
[C---:B------:R-:W-:Y:S01]  /*f150*/  HMMA.16816.F32.BF16 R16, R196.reuse, R166, R16 ;  /* 0x000000a6c410723c */ /* 0x040fe20000041810 */
[----:B------:R-:W1:Y:S07]  /*f160*/  LDSM.16.M88.4 R164, [R212] ;  /* 0x00000000d4a4783b */ /* 0x000e6e0000000200 */
[C---:B------:R-:W-:Y:S08]  /*f170*/  HMMA.16816.F32.BF16 R20, R196.reuse, R172, R20 ;  /* 0x000000acc414723c */ /* 0x040ff00000041814 */
[C---:B------:R-:W-:Y:S01]  /*f180*/  HMMA.16816.F32.BF16 R24, R196.reuse, R174, R24 ;  /* 0x000000aec418723c */ /* 0x040fe20000041818 */
[----:B------:R-:W3:Y:S07]  /*f190*/  LDSM.16.M88.4 R172, [R230+0x4000] ;  /* 0x00400000e6ac783b */ /* 0x000eee0000000200 */
[C---:B--2---:R-:W-:Y:S08]  /*f1a0*/  HMMA.16816.F32.BF16 R28, R196.reuse, R168, R28 ;  /* 0x000000a8c41c723c */ /* 0x044ff0000004181c */
[----:B------:R-:W-:Y:S01]  /*f1b0*/  HMMA.16816.F32.BF16 R32, R196, R170, R32 ;  /* 0x000000aac420723c */ /* 0x000fe20000041820 */
[----:B------:R-:W2:Y:S05]  /*f1c0*/  LDSM.16.M88.4 R168, [R227+0xc800] ;  /* 0x00c80000e3a8783b */ /* 0x000eaa0000000200 */
[----:B------:R-:W-:Y:S02]  /*f1d0*/  LDSM.16.M88.4 R196, [R234+0x6000] ;  /* 0x00600000eac4783b */ /* 0x000fe40000000200 */
[C---:B----4-:R-:W-:Y:S08]  /*f1e0*/  HMMA.16816.F32.BF16 R4, R176.reuse, R180, R4 ;  /* 0x000000b4b004723c */ /* 0x050ff00000041804 */
[C---:B------:R-:W-:Y:S01]  /*f1f0*/  HMMA.16816.F32.BF16 R8, R176.reuse, R182, R8 ;  /* 0x000000b6b008723c */ /* 0x040fe20000041808 */
[----:B------:R-:W4:Y:S07]  /*f200*/  LDSM.16.M88.4 R180, [R227+0xd000] ;  /* 0x00d00000e3b4783b */ /* 0x000f2e0000000200 */
[C---:B------:R-:W-:Y:S08]  /*f210*/  HMMA.16816.F32.BF16 R12, R176.reuse, R184, R12 ;  /* 0x000000b8b00c723c */ /* 0x040ff0000004180c */
[C---:B------:R-:W-:Y:S01]  /*f220*/  HMMA.16816.F32.BF16 R16, R176.reuse, R186, R16 ;  /* 0x000000bab010723c */ /* 0x040fe20000041810 */
[----:B------:R-:W-:Y:S07]  /*f230*/  LDSM.16.M88.4 R184, [R220+0x4000] ;  /* 0x00400000dcb8783b */ /* 0x000fee0000000200 */
[C---:B------:R-:W-:Y:S08]  /*f240*/  HMMA.16816.F32.BF16 R20, R176.reuse, R188, R20 ;  /* 0x000000bcb014723c */ /* 0x040ff00000041814 */
[C---:B------:R-:W-:Y:S01]  /*f250*/  HMMA.16816.F32.BF16 R24, R176.reuse, R190, R24 ;  /* 0x000000beb018723c */ /* 0x040fe20000041818 */
[----:B------:R-:W-:Y:S07]  /*f260*/  LDSM.16.M88.4 R188, [R220+0x4800] ;  /* 0x00480000dcbc783b */ /* 0x000fee0000000200 */
[C---:B-1----:R-:W-:Y:S08]  /*f270*/  HMMA.16816.F32.BF16 R28, R176.reuse, R164, R28 ;  /* 0x000000a4b01c723c */ /* 0x042ff0000004181c */
[----:B------:R-:W-:Y:S01]  /*f280*/  HMMA.16816.F32.BF16 R32, R176, R166, R32 ;  /* 0x000000a6b020723c */ /* 0x000fe20000041820 */
[----:B------:R-:W1:Y:S05]  /*f290*/  LDSM.16.M88.4 R164, [R227+0xd800] ;  /* 0x00d80000e3a4783b */ /* 0x000e6a0000000200 */
[----:B------:R-:W5:Y:S02]  /*f2a0*/  LDSM.16.M88.4 R176, [R229+0x4000] ;  /* 0x00400000e5b0783b */ /* 0x000f640000000200 */
[C---:B---3--:R-:W-:Y:S08]  /*f2b0*/  HMMA.16816.F32.BF16 R4, R172.reuse, R192, R4 ;  /* 0x000000c0ac04723c */ /* 0x048ff00000041804 */
[C---:B------:R-:W-:Y:S01]  /*f2c0*/  HMMA.16816.F32.BF16 R8, R172.reuse, R194, R8 ;  /* 0x000000c2ac08723c */ /* 0x040fe20000041808 */
[----:B------:R-:W3:Y:S07]  /*f2d0*/  LDSM.16.M88.4 R192, [R220+0x5000] ;  /* 0x00500000dcc0783b */ /* 0x000eee0000000200 */
[C---:B--2---:R-:W-:Y:S08]  /*f2e0*/  HMMA.16816.F32.BF16 R12, R172.reuse, R168, R12 ;  /* 0x000000a8ac0c723c */ /* 0x044ff0000004180c */
[C---:B------:R-:W-:Y:S01]  /*f2f0*/  HMMA.16816.F32.BF16 R16, R172.reuse, R170, R16 ;  /* 0x000000aaac10723c */ /* 0x040fe20000041810 */
[----:B------:R-:W2:Y:S07]  /*f300*/  LDSM.16.M88.4 R168, [R220+0x5800] ;  /* 0x00580000dca8783b */ /* 0x000eae0000000200 */
[C---:B----4-:R-:W-:Y:S07]  /*f310*/  HMMA.16816.F32.BF16 R20, R172.reuse, R180, R20 ;  /* 0x000000b4ac14723c */ /* 0x050fee0000041814 */
[----:B------:R-:W-:Y:S01]  /*f320*/  IMAD.MOV.U32 R180, RZ, RZ, R204 ;  /* 0x000000ffffb47224 */ /* 0x000fe200078e00cc */
[C---:B------:R-:W-:Y:S04]  /*f330*/  HMMA.16816.F32.BF16 R24, R172.reuse, R182, R24 ;  /* 0x000000b6ac18723c */ /* 0x040fe80000041818 */
[----:B------:R-:W-:Y:S02]  /*f340*/  MOV R181, R205 ;  /* 0x000000cd00b57202 */ /* 0x000fe40000000f00 */
[----:B------:R-:W4:Y:S02]  /*f350*/  LDSM.16.M88.4 R204, [R233+0xe800] ;  /* 0x00e80000e9cc783b */ /* 0x000f240000000200 */
[C---:B-1----:R-:W-:Y:S08]  /*f360*/  HMMA.16816.F32.BF16 R28, R172.reuse, R164, R28 ;  /* 0x000000a4ac1c723c */ /* 0x042ff0000004181c */
[----:B------:R-:W-:Y:S01]  /*f370*/  HMMA.16816.F32.BF16 R32, R172, R166, R32 ;  /* 0x000000a6ac20723c */ /* 0x000fe20000041820 */
[----:B------:R-:W1:Y:S05]  /*f380*/  LDSM.16.M88.4 R164, [R233+0xf000] ;  /* 0x00f00000e9a4783b */ /* 0x000e6a0000000200 */
[----:B------:R-:W1:Y:S02]  /*f390*/  LDSM.16.M88.4 R172, [R233+0xf800] ;  /* 0x00f80000e9ac783b */ /* 0x000e640000000200 */
[C---:B-----5:R-:W-:Y:S08]  /*f3a0*/  HMMA.16816.F32.BF16 R4, R176.reuse, R184, R4 ;  /* 0x000000b8b004723c */ /* 0x060ff00000041804 */
[C---:B------:R-:W-:Y:S01]  /*f3b0*/  HMMA.16816.F32.BF16 R8, R176.reuse, R186, R8 ;  /* 0x000000bab008723c */ /* 0x040fe20000041808 */
[----:B------:R-:W-:Y:S07]  /*f3c0*/  LDSM.16.M88.4 R184, [R211] ;  /* 0x00000000d3b8783b */ /* 0x000fee0000000200 */
[C---:B------:R-:W-:Y:S07]  /*f3d0*/  HMMA.16816.F32.BF16 R12, R176.reuse, R188, R12 ;  /* 0x000000bcb00c723c */ /* 0x040fee000004180c */
[----:B------:R-:W-:Y:S01]  /*f3e0*/  IMAD.MOV.U32 R188, RZ, RZ, R180 ;  /* 0x000000ffffbc7224 */ /* 0x000fe200078e00b4 */
[C---:B------:R-:W-:Y:S04]  /*f3f0*/  HMMA.16816.F32.BF16 R16, R176.reuse, R190, R16 ;  /* 0x000000beb010723c */ /* 0x040fe80000041810 */
[----:B------:R-:W-:Y:S02]  /*f400*/  MOV R189, R181 ;  /* 0x000000b500bd7202 */ /* 0x000fe40000000f00 */
[----:B------:R-:W5:Y:S02]  /*f410*/  LDSM.16.M88.4 R180, [R232+0x6000] ;  /* 0x00600000e8b4783b */ /* 0x000f640000000200 */
[C---:B---3--:R-:W-:Y:S07]  /*f420*/  HMMA.16816.F32.BF16 R20, R176.reuse, R192, R20 ;  /* 0x000000c0b014723c */ /* 0x048fee0000041814 */
[----:B------:R-:W-:Y:S01]  /*f430*/  IMAD.MOV.U32 R192, RZ, RZ, R188 ;  /* 0x000000ffffc07224 */ /* 0x000fe200078e00bc */
[C---:B------:R-:W-:Y:S04]  /*f440*/  HMMA.16816.F32.BF16 R24, R176.reuse, R194, R24 ;  /* 0x000000c2b018723c */ /* 0x040fe80000041818 */
[----:B------:R-:W-:Y:S02]  /*f450*/  MOV R193, R189 ;  /* 0x000000bd00c17202 */ /* 0x000fe40000000f00 */
[----:B------:R-:W3:Y:S02]  /*f460*/  LDSM.16.M88.4 R188, [R210] ;  /* 0x00000000d2bc783b */ /* 0x000ee40000000200 */
[C---:B--2---:R-:W-:Y:S08]  /*f470*/  HMMA.16816.F32.BF16 R28, R176.reuse, R168, R28 ;  /* 0x000000a8b01c723c */ /* 0x044ff0000004181c */
[----:B------:R-:W-:Y:S01]  /*f480*/  HMMA.16816.F32.BF16 R32, R176, R170, R32 ;  /* 0x000000aab020723c */ /* 0x000fe20000041820 */
[----:B------:R-:W2:Y:S05]  /*f490*/  LDSM.16.M88.4 R168, [R209] ;  /* 0x00000000d1a8783b */ /* 0x000eaa0000000200 */
[----:B------:R-:W2:Y:S02]  /*f4a0*/  LDSM.16.M88.4 R176, [R208] ;  /* 0x00000000d0b0783b */ /* 0x000ea40000000200 */
[C---:B------:R-:W-:Y:S08]  /*f4b0*/  HMMA.16816.F32.BF16 R4, R196.reuse, R200, R4 ;  /* 0x000000c8c404723c */ /* 0x040ff00000041804 */
[C---:B------:R-:W-:Y:S01]  /*f4c0*/  HMMA.16816.F32.BF16 R8, R196.reuse, R202, R8 ;  /* 0x000000cac408723c */ /* 0x040fe20000041808 */
[----:B------:R-:W-:Y:S07]  /*f4d0*/  LDSM.16.M88.4 R200, [R227+0xe000] ;  /* 0x00e00000e3c8783b */ /* 0x000fee0000000200 */
[C---:B----4-:R-:W-:Y:S07]  /*f4e0*/  HMMA.16816.F32.BF16 R12, R196.reuse, R204, R12 ;  /* 0x000000ccc40c723c */ /* 0x050fee000004180c */
[----:B------:R-:W-:Y:S01]  /*f4f0*/  IMAD.MOV.U32 R204, RZ, RZ, R192 ;  /* 0x000000ffffcc7224 */ /* 0x000fe200078e00c0 */
[C---:B------:R-:W-:Y:S04]  /*f500*/  HMMA.16816.F32.BF16 R16, R196.reuse, R206, R16 ;  /* 0x000000cec410723c */ /* 0x040fe80000041810 */
[----:B------:R-:W-:Y:S02]  /*f510*/  MOV R205, R193 ;  /* 0x000000c100cd7202 */ /* 0x000fe40000000f00 */
[----:B------:R-:W4:Y:S02]  /*f520*/  LDSM.16.M88.4 R192, [R230+0x6000] ;  /* 0x00600000e6c0783b */ /* 0x000f240000000200 */
[C---:B-1----:R-:W-:Y:S08]  /*f530*/  HMMA.16816.F32.BF16 R20, R196.reuse, R164, R20 ;  /* 0x000000a4c414723c */ /* 0x042ff00000041814 */
[C---:B------:R-:W-:Y:S01]  /*f540*/  HMMA.16816.F32.BF16 R24, R196.reuse, R166, R24 ;  /* 0x000000a6c418723c */ /* 0x040fe20000041818 */
[----:B------:R-:W1:Y:S07]  /*f550*/  LDSM.16.M88.4 R164, [R227+0xe800] ;  /* 0x00e80000e3a4783b */ /* 0x000e6e0000000200 */
[C---:B------:R-:W-:Y:S08]  /*f560*/  HMMA.16816.F32.BF16 R28, R196.reuse, R172, R28 ;  /* 0x000000acc41c723c */ /* 0x040ff0000004181c */
[----:B------:R-:W-:Y:S01]  /*f570*/  HMMA.16816.F32.BF16 R32, R196, R174, R32 ;  /* 0x000000aec420723c */ /* 0x000fe20000041820 */
[----:B------:R-:W1:Y:S05]  /*f580*/  LDSM.16.M88.4 R172, [R227+0xf000] ;  /* 0x00f00000e3ac783b */ /* 0x000e6a0000000200 */
[----:B------:R-:W-:Y:S02]  /*f590*/  LDSM.16.M88.4 R196, [R229+0x6000] ;  /* 0x00600000e5c4783b */ /* 0x000fe40000000200 */
[C---:B-----5:R-:W-:Y:S08]  /*f5a0*/  HMMA.16816.F32.BF16 R4, R180.reuse, R184, R4 ;  /* 0x000000b8b404723c */ /* 0x060ff00000041804 */
[C---:B------:R-:W-:Y:S01]  /*f5b0*/  HMMA.16816.F32.BF16 R8, R180.reuse, R186, R8 ;  /* 0x000000bab408723c */ /* 0x040fe20000041808 */
[----:B------:R-:W5:Y:S07]  /*f5c0*/  LDSM.16.M88.4 R184, [R227+0xf800] ;  /* 0x00f80000e3b8783b */ /* 0x000f6e0000000200 */
[C---:B---3--:R-:W-:Y:S07]  /*f5d0*/  HMMA.16816.F32.BF16 R12, R180.reuse, R188, R12 ;  /* 0x000000bcb40c723c */ /* 0x048fee000004180c */
[----:B------:R-:W-:Y:S01]  /*f5e0*/  IMAD.MOV.U32 R188, RZ, RZ, R204 ;  /* 0x000000ffffbc7224 */ /* 0x000fe200078e00cc */
[----:B------:R-:W-:Y:S01]  /*f5f0*/  MOV R189, R205 ;  /* 0x000000cd00bd7202 */ /* 0x000fe20000000f00 */
[C---:B------:R-:W-:Y:S01]  /*f600*/  HMMA.16816.F32.BF16 R16, R180.reuse, R190, R16 ;  /* 0x000000beb410723c */ /* 0x040fe20000041810 */
[----:B------:R-:W3:Y:S07]  /*f610*/  LDSM.16.M88.4 R204, [R220+0x6000] ;  /* 0x00600000dccc783b */ /* 0x000eee0000000200 */
[C---:B--2---:R-:W-:Y:S08]  /*f620*/  HMMA.16816.F32.BF16 R20, R180.reuse, R168, R20 ;  /* 0x000000a8b414723c */ /* 0x044ff00000041814 */
[C---:B------:R-:W-:Y:S08]  /*f630*/  HMMA.16816.F32.BF16 R24, R180.reuse, R170, R24 ;  /* 0x000000aab418723c */ /* 0x040ff00000041818 */
[C---:B------:R-:W-:Y:S08]  /*f640*/  HMMA.16816.F32.BF16 R28, R180.reuse, R176, R28 ;  /* 0x000000b0b41c723c */ /* 0x040ff0000004181c */
[----:B------:R-:W-:Y:S07]  /*f650*/  HMMA.16816.F32.BF16 R32, R180, R178, R32 ;  /* 0x000000b2b420723c */ /* 0x000fee0000041820 */
[----:B------:R-:W-:Y:S01]  /*f660*/  IMAD.MOV.U32 R182, RZ, RZ, R188 ;  /* 0x000000ffffb67224 */ /* 0x000fe200078e00bc */
[C---:B----4-:R-:W-:Y:S05]  /*f670*/  HMMA.16816.F32.BF16 R4, R192.reuse, R200, R4 ;  /* 0x000000c8c004723c */ /* 0x050fea0000041804 */
[----:B------:R-:W-:Y:S03]  /*f680*/  MOV R183, R189 ;  /* 0x000000bd00b77202 */ /* 0x000fe60000000f00 */
[C---:B------:R-:W-:Y:S08]  /*f690*/  HMMA.16816.F32.BF16 R8, R192.reuse, R202, R8 ;  /* 0x000000cac008723c */ /* 0x040ff00000041808 */
[C---:B-1----:R-:W-:Y:S08]  /*f6a0*/  HMMA.16816.F32.BF16 R12, R192.reuse, R164, R12 ;  /* 0x000000a4c00c723c */ /* 0x042ff0000004180c */
[C---:B------:R-:W-:Y:S01]  /*f6b0*/  HMMA.16816.F32.BF16 R16, R192.reuse, R166, R16 ;  /* 0x000000a6c010723c */ /* 0x040fe20000041810 */
[----:B------:R-:W1:Y:S07]  /*f6c0*/  LDSM.16.M88.4 R164, [R220+0x6800] ;  /* 0x00680000dca4783b */ /* 0x000e6e0000000200 */
[C---:B------:R-:W-:Y:S08]  /*f6d0*/  HMMA.16816.F32.BF16 R20, R192.reuse, R172, R20 ;  /* 0x000000acc014723c */ /* 0x040ff00000041814 */
[C---:B------:R-:W-:Y:S08]  /*f6e0*/  HMMA.16816.F32.BF16 R24, R192.reuse, R174, R24 ;  /* 0x000000aec018723c */ /* 0x040ff00000041818 */
[C---:B-----5:R-:W-:Y:S08]  /*f6f0*/  HMMA.16816.F32.BF16 R28, R192.reuse, R184, R28 ;  /* 0x000000b8c01c723c */ /* 0x060ff0000004181c */
[----:B------:R-:W-:Y:S08]  /*f700*/  HMMA.16816.F32.BF16 R32, R192, R186, R32 ;  /* 0x000000bac020723c */ /* 0x000ff00000041820 */
[C---:B---3--:R-:W-:Y:S08]  /*f710*/  HMMA.16816.F32.BF16 R4, R196.reuse, R204, R4 ;  /* 0x000000ccc404723c */ /* 0x048ff00000041804 */
[C---:B------:R-:W-:Y:S08]  /*f720*/  HMMA.16816.F32.BF16 R8, R196.reuse, R206, R8 ;  /* 0x000000cec408723c */ /* 0x040ff00000041808 */
[C---:B-1----:R-:W-:Y:S08]  /*f730*/  HMMA.16816.F32.BF16 R12, R196.reuse, R164, R12 ;  /* 0x000000a4c40c723c */ /* 0x042ff0000004180c */
[----:B------:R-:W-:Y:S01]  /*f740*/  FMUL.FTZ R4, R4, c[0x0][0x2ec] ;  /* 0x0000bb0004047a20 */ /* 0x000fe20000410000 */
[C---:B------:R-:W-:Y:S03]  /*f750*/  HMMA.16816.F32.BF16 R16, R196.reuse, R166, R16 ;  /* 0x000000a6c410723c */ /* 0x040fe60000041810 */
[----:B------:R-:W1:Y:S01]  /*f760*/  MUFU.TANH R168, R4 ;  /* 0x0000000400a87308 */ /* 0x000e620000002400 */
[----:B------:R-:W-:Y:S02]  /*f770*/  FMUL.FTZ R5, R5, c[0x0][0x2ec] ;  /* 0x0000bb0005057a20 */ /* 0x000fe40000410000 */
[----:B------:R-:W-:Y:S01]  /*f780*/  FMUL.FTZ R6, R6, c[0x0][0x2ec] ;  /* 0x0000bb0006067a20 */ /* 0x000fe20000410000 */
[----:B------:R-:W-:Y:S01]  /*f790*/  MOV R166, R183 ;  /* 0x000000b700a67202 */ /* 0x000fe20000000f00 */
[----:B------:R-:W-:Y:S04]  /*f7a0*/  FMUL.FTZ R8, R8, c[0x0][0x2ec] ;  /* 0x0000bb0008087a20 */ /* 0x000fe80000410000 */
[----:B------:R-:W-:Y:S01]  /*f7b0*/  FMUL.FTZ R9, R9, c[0x0][0x2ec] ;  /* 0x0000bb0009097a20 */ /* 0x000fe20000410000 */
[----:B------:R-:W2:Y:S01]  /*f7c0*/  MUFU.TANH R169, R5 ;  /* 0x0000000500a97308 */ /* 0x000ea20000002400 */
[----:B------:R-:W-:Y:S02]  /*f7d0*/  FMUL.FTZ R10, R10, c[0x0][0x2ec] ;  /* 0x0000bb000a0a7a20 */ /* 0x000fe40000410000 */
[----:B------:R-:W-:Y:S02]  /*f7e0*/  FMUL.FTZ R11, R11, c[0x0][0x2ec] ;  /* 0x0000bb000b0b7a20 */ /* 0x000fe40000410000 */
[----:B------:R-:W-:Y:S02]  /*f7f0*/  FMUL.FTZ R3, R7, c[0x0][0x2ec] ;  /* 0x0000bb0007037a20 */ /* 0x000fe40000410000 */
[----:B------:R-:W-:Y:S02]  /*f800*/  FMUL.FTZ R12, R12, c[0x0][0x2ec] ;  /* 0x0000bb000c0c7a20 */ /* 0x000fe40000410000 */
[----:B------:R-:W-:Y:S01]  /*f810*/  FMUL.FTZ R13, R13, c[0x0][0x2ec] ;  /* 0x0000bb000d0d7a20 */ /* 0x000fe20000410000 */
[----:B------:R3:W4:Y:S01]  /*f820*/  MUFU.TANH R170, R6 ;  /* 0x0000000600aa7308 */ /* 0x0007220000002400 */
[----:B------:R-:W-:Y:S02]  /*f830*/  FMUL.FTZ R14, R14, c[0x0][0x2ec] ;  /* 0x0000bb000e0e7a20 */ /* 0x000fe40000410000 */
[----:B------:R-:W-:Y:S02]  /*f840*/  FMUL.FTZ R15, R15, c[0x0][0x2ec] ;  /* 0x0000bb000f0f7a20 */ /* 0x000fe40000410000 */
[----:B------:R-:W-:Y:S02]  /*f850*/  FMUL.FTZ R16, R16, c[0x0][0x2ec] ;  /* 0x0000bb0010107a20 */ /* 0x000fe40000410000 */
[----:B------:R-:W-:Y:S02]  /*f860*/  FMUL.FTZ R18, R18, c[0x0][0x2ec] ;  /* 0x0000bb0012127a20 */ /* 0x000fe40000410000 */
[----:B------:R-:W-:Y:S01]  /*f870*/  IMAD.MOV.U32 R167, RZ, RZ, R182 ;  /* 0x000000ffffa77224 */ /* 0x000fe200078e00b6 */
[----:B------:R-:W1:Y:S10]  /*f880*/  MUFU.TANH R171, R8 ;  /* 0x0000000800ab7308 */ /* 0x000e740000002400 */
[----:B------:R-:W1:Y:S01]  /*f890*/  MUFU.TANH R172, R9 ;  /* 0x0000000900ac7308 */ /* 0x000e620000002400 */
[----:B---3--:R-:W3:Y:S09]  /*f8a0*/  LDSM.16.M88.4 R4, [R220+0x7000] ;  /* 0x00700000dc04783b */ /* 0x008ef20000000200 */
[----:B------:R-:W1:Y:S10]  /*f8b0*/  MUFU.TANH R165, R10 ;  /* 0x0000000a00a57308 */ /* 0x000e740000002400 */
[----:B------:R5:W1:Y:S10]  /*f8c0*/  MUFU.TANH R164, R11 ;  /* 0x0000000b00a47308 */ /* 0x000a740000002400 */
[----:B------:R-:W1:Y:S10]  /*f8d0*/  MUFU.TANH R3, R3 ;  /* 0x0000000300037308 */ /* 0x000e740000002400 */
[----:B------:R1:W1:Y:S01]  /*f8e0*/  MUFU.TANH R193, R12 ;  /* 0x0000000c00c17308 */ /* 0x0002620000002400 */
[----:B-----5:R-:W5:Y:S01]  /*f8f0*/  LDSM.16.M88.4 R8, [R220+0x7800] ;  /* 0x00780000dc08783b */ /* 0x020f620000000200 */
[----:B------:R-:W-:Y:S08]  /*f900*/  DEPBAR.LE SB0, 0x0 ;  /* 0x000080000000791a */ /* 0x000ff00000000000 */
[----:B------:R1:W1:Y:S01]  /*f910*/  MUFU.TANH R194, R13 ;  /* 0x0000000d00c27308 */ /* 0x0002620000002400 */
[----:B------:R-:W-:Y:S01]  /*f920*/  BAR.SYNC.DEFER_BLOCKING 0x0 ;  /* 0x0000000000007b1d */ /* 0x000fe20000010000 */
[C---:B---3--:R-:W-:Y:S07]  /*f930*/  HMMA.16816.F32.BF16 R20, R196.reuse, R4, R20 ;  /* 0x00000004c414723c */ /* 0x048fee0000041814 */
[----:B------:R-:W-:Y:S01]  /*f940*/  FMUL.FTZ R5, R17, c[0x0][0x2ec] ;  /* 0x0000bb0011057a20 */ /* 0x000fe20000410000 */
[----:B------:R3:W1:Y:S01]  /*f950*/  MUFU.TANH R175, R14 ;  /* 0x0000000e00af7308 */ /* 0x0006620000002400 */
[C---:B------:R-:W-:Y:S03]  /*f960*/  HMMA.16816.F32.BF16 R24, R196.reuse, R6, R24 ;  /* 0x00000006c418723c */ /* 0x040fe60000041818 */
[----:B------:R-:W-:Y:S06]  /*f970*/  FMUL.FTZ R4, R19, c[0x0][0x2ec] ;  /* 0x0000bb0013047a20 */ /* 0x000fec0000410000 */
[----:B------:R3:W1:Y:S06]  /*f980*/  MUFU.TANH R174, R15 ;  /* 0x0000000f00ae7308 */ /* 0x00066c0000002400 */
[----:B------:R-:W-:Y:S02]  /*f990*/  FMUL.FTZ R20, R20, c[0x0][0x2ec] ;  /* 0x0000bb0014147a20 */ /* 0x000fe40000410000 */
[----:B------:R-:W-:Y:S02]  /*f9a0*/  FMUL.FTZ R21, R21, c[0x0][0x2ec] ;  /* 0x0000bb0015157a20 */ /* 0x000fe40000410000 */
[----:B------:R3:W1:Y:S01]  /*f9b0*/  MUFU.TANH R195, R16 ;  /* 0x0000001000c37308 */ /* 0x0006620000002400 */
[----:B------:R-:W-:Y:S02]  /*f9c0*/  FMUL.FTZ R22, R22, c[0x0][0x2ec] ;  /* 0x0000bb0016167a20 */ /* 0x000fe40000410000 */
[----:B------:R-:W-:Y:S01]  /*f9d0*/  FMUL.FTZ R23, R23, c[0x0][0x2ec] ;  /* 0x0000bb0017177a20 */ /* 0x000fe20000410000 */
[C---:B-----5:R-:W-:Y:S03]  /*f9e0*/  HMMA.16816.F32.BF16 R28, R196.reuse, R8, R28 ;  /* 0x00000008c41c723c */ /* 0x060fe6000004181c */
[----:B------:R-:W-:Y:S02]  /*f9f0*/  FMUL.FTZ R24, R24, c[0x0][0x2ec] ;  /* 0x0000bb0018187a20 */ /* 0x000fe40000410000 */
[----:B------:R-:W-:Y:S01]  /*fa00*/  FMUL.FTZ R25, R25, c[0x0][0x2ec] ;  /* 0x0000bb0019197a20 */ /* 0x000fe20000410000 */
[----:B------:R-:W1:Y:S01]  /*fa10*/  MUFU.TANH R5, R5 ;  /* 0x0000000500057308 */ /* 0x000e620000002400 */
[----:B------:R-:W-:Y:S01]  /*fa20*/  FMUL.FTZ R26, R26, c[0x0][0x2ec] ;  /* 0x0000bb001a1a7a20 */ /* 0x000fe20000410000 */
[----:B------:R-:W-:Y:S04]  /*fa30*/  HMMA.16816.F32.BF16 R32, R196, R10, R32 ;  /* 0x0000000ac420723c */ /* 0x000fe80000041820 */
[----:B------:R-:W-:Y:S04]  /*fa40*/  FMUL.FTZ R27, R27, c[0x0][0x2ec] ;  /* 0x0000bb001b1b7a20 */ /* 0x000fe80000410000 */
[----:B------:R3:W1:Y:S08]  /*fa50*/  MUFU.TANH R173, R18 ;  /* 0x0000001200ad7308 */ /* 0x0006700000002400 */
[----:B------:R-:W-:Y:S02]  /*fa60*/  FMUL.FTZ R28, R28, c[0x0][0x2ec] ;  /* 0x0000bb001c1c7a20 */ /* 0x000fe40000410000 */
[----:B------:R-:W1:Y:S01]  /*fa70*/  MUFU.TANH R4, R4 ;  /* 0x0000000400047308 */ /* 0x000e620000002400 */
[----:B------:R-:W-:Y:S02]  /*fa80*/  FMUL.FTZ R29, R29, c[0x0][0x2ec] ;  /* 0x0000bb001d1d7a20 */ /* 0x000fe40000410000 */
[----:B------:R-:W-:Y:S02]  /*fa90*/  FMUL.FTZ R30, R30, c[0x0][0x2ec] ;  /* 0x0000bb001e1e7a20 */ /* 0x000fe40000410000 */
[----:B------:R-:W-:Y:S02]  /*faa0*/  FMUL.FTZ R31, R31, c[0x0][0x2ec] ;  /* 0x0000bb001f1f7a20 */ /* 0x000fe40000410000 */
[----:B------:R-:W-:Y:S02]  /*fab0*/  FMUL.FTZ R9, R35, c[0x0][0x2ec] ;  /* 0x0000bb0023097a20 */ /* 0x000fe40000410000 */
[----:B------:R-:W-:Y:S01]  /*fac0*/  FMUL.FTZ R32, R32, c[0x0][0x2ec] ;  /* 0x0000bb0020207a20 */ /* 0x000fe20000410000 */
[----:B------:R3:W1:Y:S01]  /*fad0*/  MUFU.TANH R252, R20 ;  /* 0x0000001400fc7308 */ /* 0x0006620000002400 */
[----:B------:R-:W-:Y:S02]  /*fae0*/  FMUL.FTZ R33, R33, c[0x0][0x2ec] ;  /* 0x0000bb0021217a20 */ /* 0x000fe40000410000 */
[----:B------:R-:W-:Y:S07]  /*faf0*/  FMUL.FTZ R34, R34, c[0x0][0x2ec] ;  /* 0x0000bb0022227a20 */ /* 0x000fee0000410000 */
[----:B------:R3:W1:Y:S10]  /*fb00*/  MUFU.TANH R207, R21 ;  /* 0x0000001500cf7308 */ /* 0x0006740000002400 */
        /* <DEDUP_REMOVED lines=13> */
[----:B------:R-:W1:Y:S01]  /*fbe0*/  MUFU.TANH R9, R9 ;  /* 0x0000000900097308 */ /* 0x000e620000002400 */
[----:B------:R-:W-:-:S05]  /*fbf0*/  @!P0 BRA `(.L_x_2382) ;  /* 0x00000c0000008947 */ /* 0x000fca0003800000 */
[----:B--2-4-:R-:W-:Y:S01]  /*fc00*/  ULDC.64 UR8, c[0x0][0x198] ;  /* 0x0000660000087ab9 */ /* 0x014fe20000000a00 */
        /* <DEDUP_REMOVED lines=13> */
[----:B------:R-:W4:Y:S01]  /*fce0*/  R2UR UR31, R6 ;  /* 0x00000000061f73c2 */ /* 0x000f2200000e0000 */
[----:B--2---:R-:W-:Y:S04]  /*fcf0*/  UIMAD.WIDE.U32 UR40, UR15, UR37, URZ ;  /* 0x000000250f2872a5 */ /* 0x004fe8000f8e003f */
[----:B------:R-:W-:Y:S04]  /*fd00*/  UIADD3 UR36, -UR41, URZ, URZ ;  /* 0x0000003f29247290 */ /* 0x000fe8000fffe13f */
[----:B------:R-:W-:Y:S02]  /*fd10*/  UIMAD UR37, UR14, UR36, UR37 ;  /* 0x000000240e2572a4 */ /* 0x000fe4000f8e0225 */
[----:B----4-:R-:W-:Y:S02]  /*fd20*/  UIMAD.WIDE.U32 UR42, UR15, UR31, URZ ;  /* 0x0000001f0f2a72a5 */ /* 0x010fe4000f8e003f */
[----:B------:R-:W-:Y:S05]  /*fd30*/  UISETP.GT.U32.AND UP3, UPT, UR14, UR37, UPT ;  /* 0x000000250e00728c */ /* 0x000fea000bf64070 */
[----:B------:R-:W-:Y:S02]  /*fd40*/  UMOV UR39, UR43 ;  /* 0x0000002b00277c82 */ /* 0x000fe40008000000 */
[----:B------:R-:W-:Y:S04]  /*fd50*/  UIADD3 UR9, -UR39, URZ, URZ ;  /* 0x0000003f27097290 */ /* 0x000fe8000fffe13f */
[----:B------:R-:W-:Y:S02]  /*fd60*/  @!UP3 UIADD3 UR37, UR37, -UR14, URZ ;  /* 0x8000000e2525b290 */ /* 0x000fe4000fffe03f */
[----:B------:R-:W-:Y:S02]  /*fd70*/  @!UP3 UIADD3 UR41, UR41, 0x1, URZ ;  /* 0x000000012929b890 */ /* 0x000fe4000fffe03f */
[----:B------:R-:W-:Y:S02]  /*fd80*/  UISETP.GE.U32.AND UP5, UPT, UR37, UR14, UPT ;  /* 0x0000000e2500728c */ /* 0x000fe4000bfa6070 */
[----:B------:R-:W-:Y:S02]  /*fd90*/  UISETP.GE.AND UP3, UPT, UR8, URZ, UPT ;  /* 0x0000003f0800728c */ /* 0x000fe4000bf66270 */
[----:B------:R-:W-:Y:S04]  /*fda0*/  UIMAD UR31, UR14, UR9, UR31 ;  /* 0x000000090e1f72a4 */ /* 0x000fe8000f8e021f */
[----:B------:R-:W-:Y:S03]  /*fdb0*/  UISETP.GT.U32.AND UP2, UPT, UR14, UR31, UPT ;  /* 0x0000001f0e00728c */ /* 0x000fe6000bf44070 */
[----:B------:R-:W-:Y:S04]  /*fdc0*/  @UP5 UIADD3 UR41, UR41, 0x1, URZ ;  /* 0x0000000129295890 */ /* 0x000fe8000fffe03f */
[----:B------:R-:W-:Y:S04]  /*fdd0*/  @!UP3 UIADD3 UR41, -UR41, URZ, URZ ;  /* 0x0000003f2929b290 */ /* 0x000fe8000fffe13f */
[----:B------:R-:W-:Y:S02]  /*fde0*/  USEL UR41, UR13, UR41, !UP0 ;  /* 0x000000290d297287 */ /* 0x000fe4000c000000 */
[----:B------:R-:W-:Y:S02]  /*fdf0*/  @!UP2 UIADD3 UR31, UR31, -UR14, URZ ;  /* 0x8000000e1f1fa290 */ /* 0x000fe4000fffe03f */
[----:B------:R-:W-:Y:S02]  /*fe00*/  @!UP2 UIADD3 UR39, UR39, 0x1, URZ ;  /* 0x000000012727a890 */ /* 0x000fe4000fffe03f */
[----:B------:R-:W-:Y:S01]  /*fe10*/  UISETP.GE.U32.AND UP4, UPT, UR31, UR14, UPT ;  /* 0x0000000e1f00728c */ /* 0x000fe2000bf86070 */
[----:B------:R-:W-:Y:S01]  /*fe20*/  MOV R10, UR41 ;  /* 0x00000029000a7c02 */ /* 0x000fe20008000f00 */
[----:B------:R-:W-:Y:S01]  /*fe30*/  IMAD.U32 R6, RZ, RZ, UR41 ;  /* 0x00000029ff067e24 */ /* 0x000fe2000f8e00ff */
[----:B------:R-:W-:Y:S02]  /*fe40*/  UISETP.GE.AND UP2, UPT, UR38, URZ, UPT ;  /* 0x0000003f2600728c */ /* 0x000fe4000bf46270 */
[----:B------:R-:W-:Y:S04]  /*fe50*/  LEA R10, P0, R10, UR32, 0x2 ;  /* 0x000000200a0a7c11 */ /* 0x000fe8000f8010ff */
[----:B------:R-:W2:Y:S01]  /*fe60*/  R2UR UR8, R10 ;  /* 0x000000000a0873c2 */ /* 0x000ea200000e0000 */
[----:B------:R-:W-:Y:S01]  /*fe70*/  LEA.HI.X.SX32 R11, R6, UR33, 0x2, P0 ;  /* 0x00000021060b7c11 */ /* 0x000fe200080f16ff */
[----:B------:R-:W-:Y:S04]  /*fe80*/  @UP4 UIADD3 UR39, UR39, 0x1, URZ ;  /* 0x0000000127274890 */ /* 0x000fe8000fffe03f */
[----:B------:R-:W-:Y:S02]  /*fe90*/  @!UP2 UIADD3 UR39, -UR39, URZ, URZ ;  /* 0x0000003f2727a290 */ /* 0x000fe4000fffe13f */
[----:B------:R-:W4:Y:S02]  /*fea0*/  R2UR UR9, R11 ;  /* 0x000000000b0973c2 */ /* 0x000f2400000e0000 */
[----:B------:R-:W-:Y:S06]  /*feb0*/  USEL UR39, UR13, UR39, !UP0 ;  /* 0x000000270d277287 */ /* 0x000fec000c000000 */
[----:B------:R-:W-:Y:S01]  /*fec0*/  IMAD.U32 R8, RZ, RZ, UR39 ;  /* 0x00000027ff087e24 */ /* 0x000fe2000f8e00ff */
[----:B------:R-:W-:Y:S04]  /*fed0*/  MOV R7, UR39 ;  /* 0x0000002700077c02 */ /* 0x000fe80008000f00 */
[----:B-1----:R-:W-:Y:S01]  /*fee0*/  LEA R12, P1, R8, UR32, 0x2 ;  /* 0x00000020080c7c11 */ /* 0x002fe2000f8210ff */
[----:B--2---:R-:W-:Y:S03]  /*fef0*/  IMAD.U32 R6, RZ, RZ, UR8 ;  /* 0x00000008ff067e24 */ /* 0x004fe6000f8e00ff */
[----:B------:R-:W-:Y:S01]  /*ff00*/  LEA.HI.X.SX32 R13, R7, UR33, 0x2, P1 ;  /* 0x00000021070d7c11 */ /* 0x000fe200088f16ff */
[----:B------:R-:W1:Y:S01]  /*ff10*/  R2UR UR36, R12 ;  /* 0x000000000c2473c2 */ /* 0x000e6200000e0000 */
[----:B----4-:R-:W-:Y:S07]  /*ff20*/  MOV R7, UR9 ;  /* 0x0000000900077c02 */ /* 0x010fee0008000f00 */
[----:B------:R-:W2:Y:S01]  /*ff30*/  R2UR UR37, R13 ;  /* 0x000000000d2573c2 */ /* 0x000ea200000e0000 */
[----:B------:R4:W5:Y:S01]  /*ff40*/  LDG.E R6, [R6.64] ;  /* 0x0000002206067981 */ /* 0x000962000c1e1900 */
[----:B-1----:R-:W-:Y:S01]  /*ff50*/  IMAD.U32 R10, RZ, RZ, UR36 ;  /* 0x00000024ff0a7e24 */ /* 0x002fe2000f8e00ff */
[----:B------:R-:W-:Y:S04]  /*ff60*/  UIADD3 UR36, UR41, -UR39, URZ ;  /* 0x8000002729247290 */ /* 0x000fe8000fffe03f */
[----:B------:R-:W-:Y:S01]  /*ff70*/  UIMAD UR36, UR36, UR10, -0x40 ;  /* 0xffffffc0242474a4 */ /* 0x000fe2000f8e020a */
[----:B--2---:R-:W-:Y:S03]  /*ff80*/  MOV R11, UR37 ;  /* 0x00000025000b7c02 */ /* 0x004fe60008000f00 */
[----:B------:R-:W-:Y:S02]  /*ff90*/  USHF.R.S32.HI UR9, URZ, 0x1f, UR36 ;  /* 0x0000001f3f097899 */ /* 0x000fe40008011424 */
[----:B------:R-:W-:Y:S01]  /*ffa0*/  UIMAD UR8, UR7, UR36, URZ ;  /* 0x00000024070872a4 */ /* 0x000fe2000f8e023f */
[----:B----4-:R-:W5:Y:S01]  /*ffb0*/  LDG.E R7, [R10.64] ;  /* 0x000000220a077981 */ /* 0x010f62000c1e1900 */
[----:B------:R-:W-:Y:S02]  /*ffc0*/  UIMAD.WIDE.U32 UR36, UR6, UR36, URZ ;  /* 0x00000024062472a5 */ /* 0x000fe4000f8e003f */
[----:B------:R-:W-:Y:S03]  /*ffd0*/  UIMAD UR8, UR9, UR6, UR8 ;  /* 0x00000006090872a4 */ /* 0x000fe6000f8e0208 */
[----:B------:R-:W-:Y:S01]  /*ffe0*/  UMOV UR9, UR7 ;  /* 0x0000000700097c82 */ /* 0x000fe20008000000 */
[----:B------:R-:W-:Y:S01]  /*fff0*/  IMAD.U32 R13, RZ, RZ, UR37 ;  /* 0x00000025ff0d7e24 */ /* 0x000fe2000f8e00ff */
[----:B------:R-:W-:Y:S01]  /*10000*/  UIADD3 UR8, UR37, UR8, URZ ;  /* 0x0000000825087290 */ /* 0x000fe2000fffe03f */
[----:B------:R-:W-:Y:S05]  /*10010*/  MOV R12, UR36 ;  /* 0x00000024000c7c02 */ /* 0x000fea0008000f00 */
[----:B------:R-:W-:Y:S01]  /*10020*/  MOV R13, UR8 ;  /* 0x00000008000d7c02 */ /* 0x000fe20008000f00 */
[----:B------:R-:W-:Y:S01]  /*10030*/  UMOV UR8, UR6 ;  /* 0x0000000600087c82 */ /* 0x000fe20008000000 */
[----:B-----5:R-:W-:Y:S04]  /*10040*/  IMAD.IADD R7, R7, 0x1, -R6 ;  /* 0x0000000107077824 */ /* 0x020fe800078e0a06 */
[C---:B------:R-:W-:Y:S01]  /*10050*/  IMAD.WIDE.U32 R12, R7.reuse, c[0x0][0x180], R12 ;  /* 0x00006000070c7a25 */ /* 0x040fe200078e000c */
[----:B------:R-:W-:Y:S03]  /*10060*/  SHF.R.S32.HI R6, RZ, 0x1f, R7 ;  /* 0x0000001fff067819 */ /* 0x000fe60000011407 */
[----:B------:R-:W-:Y:S02]  /*10070*/  IMAD.MOV.U32 R11, RZ, RZ, R12 ;  /* 0x000000ffff0b7224 */ /* 0x000fe400078e000c */
[----:B------:R-:W-:Y:S04]  /*10080*/  IMAD R6, R6, c[0x0][0x180], RZ ;  /* 0x0000600006067a24 */ /* 0x000fe800078e02ff */
[----:B------:R-:W-:Y:S05]  /*10090*/  IMAD R6, R7, c[0x0][0x184], R6 ;  /* 0x0000610007067a24 */ /* 0x000fea00078e0206 */
[----:B------:R-:W-:Y:S02]  /*100a0*/  IADD3 R6, R13, R6, RZ ;  /* 0x000000060d067210 */ /* 0x000fe40007ffe0ff */
.L_x_2383:
[----:B------:R2:W-:Y:S01]  /*100b0*/  @P6 STS.128 [R239+0x8000], RZ ;  /* 0x008000ffef006388 */ /* 0x0005e20000000c00 */
[CC--:B---3--:R-:W-:Y:S01]  /*100c0*/  LEA R22, P0, R11.reuse, R249.reuse, 0x1 ;  /* 0x000000f90b167211 */ /* 0x0c8fe200078008ff */
[----:B------:R-:W-:Y:S01]  /*100d0*/  UMOV UR6, UR8 ;  /* 0x0000000800067c82 */ /* 0x000fe20008000000 */
[C---:B------:R-:W-:Y:S01]  /*100e0*/  IADD3 R10, P1, R11.reuse, UR25, RZ ;  /* 0x000000190b0a7c10 */ /* 0x040fe2000ff3e0ff */
[----:B------:R-:W-:Y:S01]  /*100f0*/  UMOV UR7, UR9 ;  /* 0x0000000900077c82 */ /* 0x000fe20008000000 */
[-C--:B------:R-:W-:Y:S02]  /*10100*/  LEA.HI.X R23, R11, R248.reuse, R6, 0x1, P0 ;  /* 0x000000f80b177211 */ /* 0x080fe400000f0c06 */
[-C--:B------:R-:W-:Y:S02]  /*10110*/  @!P5 LEA R16, P0, R10, R249.reuse, 0x1 ;  /* 0x000000f90a10d211 */ /* 0x080fe400078008ff */
        /* <DEDUP_REMOVED lines=9> */
[CC--:B-1----:R-:W-:Y:S01]  /*101b0*/  @!P3 LEA R12, P1, R10.reuse, R249.reuse, 0x1 ;  /* 0x000000f90a0cb211 */ /* 0x0c2fe200078208ff */
        /* <DEDUP_REMOVED lines=8> */
[CC--:B------:R-:W-:Y:S01]  /*10240*/  @!P4 LEA R24, P1, R7.reuse, R249.reuse, 0x1 ;  /* 0x000000f90718c211 */ /* 0x0c0fe200078208ff */
[----:B------:R-:W-:Y:S01]  /*10250*/  @!PT LDS RZ, [RZ] ;  /* 0x00000000fffff984 */ /* 0x000fe20000000800 */
[----:B------:R-:W-:Y:S01]  /*10260*/  @!PT LDS RZ, [RZ] ;  /* 0x00000000fffff984 */ /* 0x000fe20000000800 */
[----:B------:R-:W-:Y:S01]  /*10270*/  @!PT LDS RZ, [RZ] ;  /* 0x00000000fffff984 */ /* 0x000fe20000000800 */
[----:B------:R2:W-:Y:S01]  /*10280*/  @!P4 LDGSTS.E.BYPASS.LTC128B.128 [R239+0xc000], [R22.64+0x100] ;  /* 0x0c00010016efcfae */ /* 0x0005e2000b901d62 */
[----:B------:R-:W-:Y:S02]  /*10290*/  IADD3.X R6, R8, UR24, RZ, P2, !PT ;  /* 0x0000001808067c10 */ /* 0x000fe400097fe4ff */
[CC--:B------:R-:W-:Y:S01]  /*102a0*/  @!P4 LEA R14, P2, R10.reuse, R249.reuse, 0x1 ;  /* 0x000000f90a0ec211 */ /* 0x0c0fe200078408ff */
[----:B------:R2:W-:Y:S01]  /*102b0*/  @P3 STS.128 [R239+0xe000], RZ ;  /* 0x00e000ffef003388 */ /* 0x0005e20000000c00 */
[CC--:B------:R-:W-:Y:S02]  /*102c0*/  @!P6 LEA.HI.X R19, R7.reuse, R248.reuse, R6, 0x1, P0 ;  /* 0x000000f80713e211 */ /* 0x0c0fe400000f0c06 */
        /* <DEDUP_REMOVED lines=83> */
.L_x_2382:
[----:B--2-4-:R-:W-:Y:S01]  /*10800*/  MOV R10, UR29 ;  /* 0x0000001d000a7c02 */ /* 0x014fe20008000f00 */
[----:B---3--:R-:W-:Y:S01]  /*10810*/  LDSM.16.MT88.4 R20, [R226+0x10000] ;  /* 0x01000000e214783b */ /* 0x008fe20000004200 */
[----:B------:R-:W-:Y:S02]  /*10820*/  UISETP.GT.AND UP2, UPT, UR29, UR21, UPT ;  /* 0x000000151d00728c */ /* 0x000fe4000bf44270 */
[----:B------:R-:W-:Y:S01]  /*10830*/  LEA R10, R10, R238, 0x6 ;  /* 0x000000ee0a0a7211 */ /* 0x000fe200078e30ff */
[----:B------:R-:W-:Y:S02]  /*10840*/  UMOV UR8, UR23 ;  /* 0x0000001700087c82 */ /* 0x000fe40008000000 */
[----:B------:R-:W-:Y:S01]  /*10850*/  UMOV UR9, UR22 ;  /* 0x0000001600097c82 */ /* 0x000fe20008000000 */
[C---:B------:R-:W-:Y:S01]  /*10860*/  IADD3 R7, R10.reuse, 0x1, RZ ;  /* 0x000000010a077810 */ /* 0x040fe20007ffe0ff */
[----:B------:R-:W-:Y:S01]  /*10870*/  LDSM.16.MT88.4 R28, [R225+0x10000] ;  /* 0x01000000e11c783b */ /* 0x000fe20000004200 */
[C---:B------:R-:W-:Y:S02]  /*10880*/  IADD3 R6, R10.reuse, 0x8, RZ ;  /* 0x000000080a067810 */ /* 0x040fe40007ffe0ff */
[C---:B------:R-:W-:Y:S02]  /*10890*/  ISETP.GE.AND P3, PT, R10.reuse, R245, PT ;  /* 0x000000f50a00720c */ /* 0x040fe40003f66270 */
[----:B------:R-:W-:Y:S02]  /*108a0*/  ISETP.GE.AND P2, PT, R10, R243, PT ;  /* 0x000000f30a00720c */ /* 0x000fe40003f46270 */
[C---:B------:R-:W-:Y:S02]  /*108b0*/  ISETP.GE.AND P1, PT, R7.reuse, R245, PT ;  /* 0x000000f50700720c */ /* 0x040fe40003f26270 */
[C---:B------:R-:W-:Y:S02]  /*108c0*/  ISETP.GE.AND P6, PT, R7.reuse, R243, PT ;  /* 0x000000f30700720c */ /* 0x040fe40003fc6270 */
[C---:B------:R-:W-:Y:S02]  /*108d0*/  ISETP.GE.AND P5, PT, R6.reuse, R245, PT ;  /* 0x000000f50600720c */ /* 0x040fe40003fa6270 */
[C---:B------:R-:W-:Y:S02]  /*108e0*/  ISETP.GE.AND P4, PT, R6.reuse, R243, PT ;  /* 0x000000f30600720c */ /* 0x040fe40003f86270 */
[C---:B------:R-:W-:Y:S02]  /*108f0*/  ISETP.GE.OR P1, PT, R7.reuse, R244, !P1 ;  /* 0x000000f40700720c */ /* 0x040fe40004f26670 */
[----:B------:R-:W-:Y:S02]  /*10900*/  ISETP.GE.OR P6, PT, R7, R242, !P6 ;  /* 0x000000f20700720c */ /* 0x000fe400077c6670 */
[C---:B------:R-:W-:Y:S02]  /*10910*/  ISETP.GE.OR P5, PT, R6.reuse, R244, !P5 ;  /* 0x000000f40600720c */ /* 0x040fe40006fa6670 */
[----:B------:R-:W-:Y:S02]  /*10920*/  ISETP.GE.OR P4, PT, R6, R242, !P4 ;  /* 0x000000f20600720c */ /* 0x000fe40006786670 */
[C---:B------:R-:W-:Y:S02]  /*10930*/  IADD3 R7, R10.reuse, 0x9, RZ ;  /* 0x000000090a077810 */ /* 0x040fe40007ffe0ff */
[C---:B------:R-:W-:Y:S02]  /*10940*/  ISETP.GE.OR P3, PT, R10.reuse, R244, !P3 ;  /* 0x000000f40a00720c */ /* 0x040fe40005f66670 */
[C---:B------:R-:W-:Y:S02]  /*10950*/  IADD3 R6, R10.reuse, 0x10, RZ ;  /* 0x000000100a067810 */ /* 0x040fe40007ffe0ff */
[----:B------:R-:W-:Y:S02]  /*10960*/  ISETP.GE.OR P2, PT, R10, R242, !P2 ;  /* 0x000000f20a00720c */ /* 0x000fe40005746670 */
[----:B-1----:R-:W-:Y:S02]  /*10970*/  FSEL R168, R168, -INF , !P3 ;  /* 0xff800000a8a87808 */ /* 0x002fe40005800000 */
[----:B------:R-:W-:Y:S02]  /*10980*/  FSEL R170, R170, -INF , !P2 ;  /* 0xff800000aaaa7808 */ /* 0x000fe40005000000 */
[-C--:B------:R-:W-:Y:S02]  /*10990*/  ISETP.GE.AND P2, PT, R6, R245.reuse, PT ;  /* 0x000000f50600720c */ /* 0x080fe40003f46270 */
[C---:B------:R-:W-:Y:S02]  /*109a0*/  ISETP.GE.AND P0, PT, R7.reuse, R245, PT ;  /* 0x000000f50700720c */ /* 0x040fe40003f06270 */
[C---:B------:R-:W-:Y:S02]  /*109b0*/  ISETP.GE.AND P3, PT, R7.reuse, R243, PT ;  /* 0x000000f30700720c */ /* 0x040fe40003f66270 */
[C---:B------:R-:W-:Y:S02]  /*109c0*/  ISETP.GE.OR P0, PT, R7.reuse, R244, !P0 ;  /* 0x000000f40700720c */ /* 0x040fe40004706670 */
[----:B------:R-:W-:Y:S02]  /*109d0*/  ISETP.GE.OR P3, PT, R7, R242, !P3 ;  /* 0x000000f20700720c */ /* 0x000fe40005f66670 */
[----:B------:R-:W-:Y:S02]  /*109e0*/  IADD3 R7, R10, 0x11, RZ ;  /* 0x000000110a077810 */ /* 0x000fe40007ffe0ff */
[-C--:B------:R-:W-:Y:S02]  /*109f0*/  ISETP.GE.OR P2, PT, R6, R244.reuse, !P2 ;  /* 0x000000f40600720c */ /* 0x080fe40005746670 */
[C---:B------:R-:W-:Y:S02]  /*10a00*/  IADD3 R11, R10.reuse, 0x18, RZ ;  /* 0x000000180a0b7810 */ /* 0x040fe40007ffe0ff */
[----:B------:R-:W-:Y:S02]  /*10a10*/  FSEL R171, R171, -INF , !P5 ;  /* 0xff800000abab7808 */ /* 0x000fe40006800000 */
[-C--:B------:R-:W-:Y:S02]  /*10a20*/  ISETP.GE.AND P5, PT, R7, R245.reuse, PT ;  /* 0x000000f50700720c */ /* 0x080fe40003fa6270 */
[----:B------:R-:W-:Y:S02]  /*10a30*/  FSEL R193, R193, -INF , !P2 ;  /* 0xff800000c1c17808 */ /* 0x000fe40005000000 */
[-C--:B------:R-:W-:Y:S02]  /*10a40*/  ISETP.GE.AND P2, PT, R11, R245.reuse, PT ;  /* 0x000000f50b00720c */ /* 0x080fe40003f46270 */
[-C--:B------:R-:W-:Y:S02]  /*10a50*/  ISETP.GE.OR P5, PT, R7, R244.reuse, !P5 ;  /* 0x000000f40700720c */ /* 0x080fe40006fa6670 */
[C---:B------:R-:W-:Y:S02]  /*10a60*/  IADD3 R14, R10.reuse, 0x19, RZ ;  /* 0x000000190a0e7810 */ /* 0x040fe40007ffe0ff */
[----:B------:R-:W-:Y:S02]  /*10a70*/  IADD3 R13, R10, 0x20, RZ ;  /* 0x000000200a0d7810 */ /* 0x000fe40007ffe0ff */
[-C--:B------:R-:W-:Y:S02]  /*10a80*/  ISETP.GE.OR P2, PT, R11, R244.reuse, !P2 ;  /* 0x000000f40b00720c */ /* 0x080fe40005746670 */
[----:B------:R-:W-:Y:S02]  /*10a90*/  FSEL R194, R194, -INF , !P5 ;  /* 0xff800000c2c27808 */ /* 0x000fe40006800000 */
[----:B------:R-:W-:Y:S02]  /*10aa0*/  FSEL R195, R195, -INF , !P2 ;  /* 0xff800000c3c37808 */ /* 0x000fe40005000000 */
[-C--:B------:R-:W-:Y:S02]  /*10ab0*/  ISETP.GE.AND P2, PT, R13, R245.reuse, PT ;  /* 0x000000f50d00720c */ /* 0x080fe40003f46270 */
[----:B------:R-:W-:Y:S02]  /*10ac0*/  ISETP.GE.AND P5, PT, R14, R245, PT ;  /* 0x000000f50e00720c */ /* 0x000fe40003fa6270 */
[----:B------:R-:W-:Y:S02]  /*10ad0*/  FSEL R8, R165, -INF , !P4 ;  /* 0xff800000a5087808 */ /* 0x000fe40006000000 */
[----:B------:R-:W-:Y:S02]  /*10ae0*/  IADD3 R12, R10, 0x21, RZ ;  /* 0x000000210a0c7810 */ /* 0x000fe40007ffe0ff */
[CC--:B------:R-:W-:Y:S02]  /*10af0*/  ISETP.GE.OR P2, PT, R13.reuse, R244.reuse, !P2 ;  /* 0x000000f40d00720c */ /* 0x0c0fe40005746670 */
[-C--:B------:R-:W-:Y:S02]  /*10b00*/  ISETP.GE.AND P4, PT, R13, R243.reuse, PT ;  /* 0x000000f30d00720c */ /* 0x080fe40003f86270 */
[----:B------:R-:W-:Y:S02]  /*10b10*/  ISETP.GE.OR P5, PT, R14, R244, !P5 ;  /* 0x000000f40e00720c */ /* 0x000fe40006fa6670 */
[----:B------:R-:W-:Y:S02]  /*10b20*/  FSEL R169, R169, -INF , !P1 ;  /* 0xff800000a9a97808 */ /* 0x000fe40004800000 */
[----:B------:R-:W-:Y:S02]  /*10b30*/  FSEL R196, R5, -INF , !P5 ;  /* 0xff80000005c47808 */ /* 0x000fe40006800000 */
[----:B------:R-:W-:Y:S02]  /*10b40*/  FSEL R5, R164, -INF , !P3 ;  /* 0xff800000a4057808 */ /* 0x000fe40005800000 */
[----:B------:R-:W-:Y:S02]  /*10b50*/  ISETP.GE.OR P4, PT, R13, R242, !P4 ;  /* 0x000000f20d00720c */ /* 0x000fe40006786670 */
[----:B------:R-:W-:Y:S02]  /*10b60*/  FMNMX.FTZ R13, R168, R2, !PT ;  /* 0x00000002a80d7209 */ /* 0x000fe40007810000 */
[----:B------:R-:W-:Y:S02]  /*10b70*/  ISETP.GE.AND P3, PT, R12, R243, PT ;  /* 0x000000f30c00720c */ /* 0x000fe40003f66270 */
[----:B------:R-:W-:Y:S02]  /*10b80*/  FSEL R252, R252, -INF , !P2 ;  /* 0xff800000fcfc7808 */ /* 0x000fe40005000000 */
[----:B------:R-:W-:Y:S02]  /*10b90*/  ISETP.GE.AND P2, PT, R12, R245, PT ;  /* 0x000000f50c00720c */ /* 0x000fe40003f46270 */
[----:B------:R-:W-:Y:S02]  /*10ba0*/  ISETP.GE.AND P1, PT, R6, R243, PT ;  /* 0x000000f30600720c */ /* 0x000fe40003f26270 */
[C---:B------:R-:W-:Y:S02]  /*10bb0*/  ISETP.GE.OR P2, PT, R12.reuse, R244, !P2 ;  /* 0x000000f40c00720c */ /* 0x040fe40005746670 */
[-C--:B------:R-:W-:Y:S02]  /*10bc0*/  ISETP.GE.OR P3, PT, R12, R242.reuse, !P3 ;  /* 0x000000f20c00720c */ /* 0x080fe40005f66670 */
[----:B------:R-:W-:Y:S02]  /*10bd0*/  FMNMX.FTZ R12, R169, R13, !PT ;  /* 0x0000000da90c7209 */ /* 0x000fe40007810000 */
[----:B------:R-:W-:Y:S02]  /*10be0*/  ISETP.GE.OR P1, PT, R6, R242, !P1 ;  /* 0x000000f20600720c */ /* 0x000fe40004f26670 */
[----:B------:R-:W-:Y:S02]  /*10bf0*/  FSEL R6, R172, -INF , !P0 ;  /* 0xff800000ac067808 */ /* 0x000fe40004000000 */
[----:B------:R-:W-:Y:S02]  /*10c00*/  FMNMX.FTZ R12, R171, R12, !PT ;  /* 0x0000000cab0c7209 */ /* 0x000fe40007810000 */
[CC--:B------:R-:W-:Y:S02]  /*10c10*/  ISETP.GE.AND P0, PT, R7.reuse, R243.reuse, PT ;  /* 0x000000f30700720c */ /* 0x0c0fe40003f06270 */
[----:B------:R-:W-:Y:S02]  /*10c20*/  FMNMX.FTZ R12, R6, R12, !PT ;  /* 0x0000000c060c7209 */ /* 0x000fe40007810000 */
[CC--:B------:R-:W-:Y:S02]  /*10c30*/  ISETP.GE.AND P5, PT, R14.reuse, R243.reuse, PT ;  /* 0x000000f30e00720c */ /* 0x0c0fe40003fa6270 */
[-C--:B------:R-:W-:Y:S02]  /*10c40*/  ISETP.GE.OR P0, PT, R7, R242.reuse, !P0 ;  /* 0x000000f20700720c */ /* 0x080fe40004706670 */
[----:B------:R-:W-:Y:S02]  /*10c50*/  FSEL R7, R3, -INF , !P6 ;  /* 0xff80000003077808 */ /* 0x000fe40007000000 */
[----:B------:R-:W-:Y:S02]  /*10c60*/  ISETP.GE.OR P5, PT, R14, R242, !P5 ;  /* 0x000000f20e00720c */ /* 0x000fe40006fa6670 */
[----:B------:R-:W-:Y:S02]  /*10c70*/  IADD3 R3, R10, 0x28, RZ ;  /* 0x000000280a037810 */ /* 0x000fe40007ffe0ff */
[----:B------:R-:W-:Y:S02]  /*10c80*/  FMNMX.FTZ R14, R193, R12, !PT ;  /* 0x0000000cc10e7209 */ /* 0x000fe40007810000 */
[----:B------:R-:W-:Y:S02]  /*10c90*/  ISETP.GE.AND P6, PT, R11, R243, PT ;  /* 0x000000f30b00720c */ /* 0x000fe40003fc6270 */
[----:B------:R-:W-:Y:S02]  /*10ca0*/  FSEL R207, R207, -INF , !P2 ;  /* 0xff800000cfcf7808 */ /* 0x000fe40005000000 */
[----:B------:R-:W-:Y:S02]  /*10cb0*/  ISETP.GE.AND P2, PT, R3, R245, PT ;  /* 0x000000f50300720c */ /* 0x000fe40003f46270 */
[----:B------:R-:W-:Y:S02]  /*10cc0*/  FMNMX.FTZ R14, R194, R14, !PT ;  /* 0x0000000ec20e7209 */ /* 0x000fe40007810000 */
[----:B------:R-:W-:Y:S02]  /*10cd0*/  ISETP.GE.OR P6, PT, R11, R242, !P6 ;  /* 0x000000f20b00720c */ /* 0x000fe400077c6670 */
[----:B------:R-:W-:Y:S02]  /*10ce0*/  FMNMX.FTZ R13, R170, R0, !PT ;  /* 0x00000000aa0d7209 */ /* 0x000fe40007810000 */
[----:B------:R-:W-:Y:S02]  /*10cf0*/  IADD3 R11, R10, 0x29, RZ ;  /* 0x000000290a0b7810 */ /* 0x000fe40007ffe0ff */
[----:B------:R-:W-:Y:S02]  /*10d00*/  ISETP.GE.OR P2, PT, R3, R244, !P2 ;  /* 0x000000f40300720c */ /* 0x000fe40005746670 */
[----:B------:R-:W-:Y:S02]  /*10d10*/  FMNMX.FTZ R14, R195, R14, !PT ;  /* 0x0000000ec30e7209 */ /* 0x000fe40007810000 */
[----:B------:R-:W-:Y:S02]  /*10d20*/  FMNMX.FTZ R13, R7, R13, !PT ;  /* 0x0000000d070d7209 */ /* 0x000fe40007810000 */
[----:B------:R-:W-:Y:S02]  /*10d30*/  FSEL R206, R206, -INF , !P2 ;  /* 0xff800000cece7808 */ /* 0x000fe40005000000 */
[C---:B------:R-:W-:Y:S02]  /*10d40*/  ISETP.GE.AND P2, PT, R11.reuse, R245, PT ;  /* 0x000000f50b00720c */ /* 0x040fe40003f46270 */
[----:B------:R-:W-:Y:S02]  /*10d50*/  FMNMX.FTZ R14, R196, R14, !PT ;  /* 0x0000000ec40e7209 */ /* 0x000fe40007810000 */
[----:B------:R-:W-:Y:S02]  /*10d60*/  FSEL R174, R174, -INF , !P0 ;  /* 0xff800000aeae7808 */ /* 0x000fe40004000000 */
[----:B------:R-:W-:Y:S02]  /*10d70*/  FMNMX.FTZ R13, R8, R13, !PT ;  /* 0x0000000d080d7209 */ /* 0x000fe40007810000 */
[C---:B------:R-:W-:Y:S02]  /*10d80*/  ISETP.GE.AND P0, PT, R11.reuse, R243, PT ;  /* 0x000000f30b00720c */ /* 0x040fe40003f06270 */
[----:B------:R-:W-:Y:S02]  /*10d90*/  ISETP.GE.OR P2, PT, R11, R244, !P2 ;  /* 0x000000f40b00720c */ /* 0x000fe40005746670 */
[----:B------:R-:W-:Y:S02]  /*10da0*/  IADD3 R12, R10, 0x30, RZ ;  /* 0x000000300a0c7810 */ /* 0x000fe40007ffe0ff */
[----:B------:R-:W-:Y:S02]  /*10db0*/  FMNMX.FTZ R14, R252, R14, !PT ;  /* 0x0000000efc0e7209 */ /* 0x000fe40007810000 */
[----:B------:R-:W-:Y:S02]  /*10dc0*/  FSEL R175, R175, -INF , !P1 ;  /* 0xff800000afaf7808 */ /* 0x000fe40004800000 */
[----:B------:R-:W-:Y:S02]  /*10dd0*/  FMNMX.FTZ R13, R5, R13, !PT ;  /* 0x0000000d050d7209 */ /* 0x000fe40007810000 */
[----:B------:R-:W-:Y:S02]  /*10de0*/  FMNMX.FTZ R14, R207, R14, !PT ;  /* 0x0000000ecf0e7209 */ /* 0x000fe40007810000 */
[----:B------:R-:W-:Y:S02]  /*10df0*/  ISETP.GE.AND P1, PT, R3, R243, PT ;  /* 0x000000f30300720c */ /* 0x000fe40003f26270 */
[----:B------:R-:W-:Y:S02]  /*10e00*/  ISETP.GE.OR P0, PT, R11, R242, !P0 ;  /* 0x000000f20b00720c */ /* 0x000fe40004706670 */
[----:B------:R-:W-:Y:S02]  /*10e10*/  IADD3 R11, R10, 0x31, RZ ;  /* 0x000000310a0b7810 */ /* 0x000fe40007ffe0ff */
[----:B------:R-:W-:Y:S02]  /*10e20*/  FSEL R205, R205, -INF , !P2 ;  /* 0xff800000cdcd7808 */ /* 0x000fe40005000000 */
[----:B------:R-:W-:Y:S02]  /*10e30*/  ISETP.GE.AND P2, PT, R12, R245, PT ;  /* 0x000000f50c00720c */ /* 0x000fe40003f46270 */
[----:B------:R-:W-:Y:S02]  /*10e40*/  FSEL R173, R173, -INF , !P6 ;  /* 0xff800000adad7808 */ /* 0x000fe40007000000 */
[----:B------:R-:W-:Y:S02]  /*10e50*/  FSEL R172, R4, -INF , !P5 ;  /* 0xff80000004ac7808 */ /* 0x000fe40006800000 */
[----:B------:R-:W-:Y:S02]  /*10e60*/  FMNMX.FTZ R4, R175, R13, !PT ;  /* 0x0000000daf047209 */ /* 0x000fe40007810000 */
[-C--:B------:R-:W-:Y:S02]  /*10e70*/  ISETP.GE.AND P6, PT, R11, R245.reuse, PT ;  /* 0x000000f50b00720c */ /* 0x080fe40003fc6270 */
[----:B------:R-:W-:Y:S02]  /*10e80*/  FMNMX.FTZ R13, R206, R14, !PT ;  /* 0x0000000ece0d7209 */ /* 0x000fe40007810000 */
[----:B------:R-:W-:Y:S02]  /*10e90*/  ISETP.GE.OR P1, PT, R3, R242, !P1 ;  /* 0x000000f20300720c */ /* 0x000fe40004f26670 */
[----:B------:R-:W-:Y:S02]  /*10ea0*/  IADD3 R3, R10, 0x38, RZ ;  /* 0x000000380a037810 */ /* 0x000fe40007ffe0ff */
[----:B------:R-:W-:Y:S02]  /*10eb0*/  ISETP.GE.OR P2, PT, R12, R244, !P2 ;  /* 0x000000f40c00720c */ /* 0x000fe40005746670 */
[----:B------:R-:W-:Y:S02]  /*10ec0*/  FMNMX.FTZ R4, R174, R4, !PT ;  /* 0x00000004ae047209 */ /* 0x000fe40007810000 */
[----:B------:R-:W-:Y:S02]  /*10ed0*/  IADD3 R10, R10, 0x39, RZ ;  /* 0x000000390a0a7810 */ /* 0x000fe40007ffe0ff */
[----:B------:R-:W-:Y:S02]  /*10ee0*/  ISETP.GE.OR P6, PT, R11, R244, !P6 ;  /* 0x000000f40b00720c */ /* 0x000fe400077c6670 */
[----:B------:R-:W-:Y:S02]  /*10ef0*/  FSEL R192, R192, -INF , !P2 ;  /* 0xff800000c0c07808 */ /* 0x000fe40005000000 */
[----:B------:R-:W-:Y:S02]  /*10f00*/  ISETP.GE.AND P2, PT, R3, R245, PT ;  /* 0x000000f50300720c */ /* 0x000fe40003f46270 */
[----:B------:R-:W-:Y:S02]  /*10f10*/  FMNMX.FTZ R13, R205, R13, !PT ;  /* 0x0000000dcd0d7209 */ /* 0x000fe40007810000 */
[----:B------:R-:W-:Y:S02]  /*10f20*/  FMNMX.FTZ R4, R173, R4, !PT ;  /* 0x00000004ad047209 */ /* 0x000fe40007810000 */
[----:B------:R-:W-:Y:S02]  /*10f30*/  ISETP.GE.AND P5, PT, R10, R245, PT ;  /* 0x000000f50a00720c */ /* 0x000fe40003fa6270 */
[----:B------:R-:W-:Y:S02]  /*10f40*/  ISETP.GE.OR P2, PT, R3, R244, !P2 ;  /* 0x000000f40300720c */ /* 0x000fe40005746670 */
[----:B------:R-:W-:Y:S02]  /*10f50*/  FSEL R191, R191, -INF , !P6 ;  /* 0xff800000bfbf7808 */ /* 0x000fe40007000000 */
[----:B------:R-:W-:Y:S02]  /*10f60*/  FMNMX.FTZ R13, R192, R13, !PT ;  /* 0x0000000dc00d7209 */ /* 0x000fe40007810000 */
[----:B------:R-:W-:Y:S02]  /*10f70*/  FMNMX.FTZ R4, R172, R4, !PT ;  /* 0x00000004ac047209 */ /* 0x000fe40007810000 */
[----:B------:R-:W-:Y:S02]  /*10f80*/  ISETP.GE.OR P5, PT, R10, R244, !P5 ;  /* 0x000000f40a00720c */ /* 0x000fe40006fa6670 */
[----:B------:R-:W-:Y:S02]  /*10f90*/  FSEL R190, R190, -INF , !P2 ;  /* 0xff800000bebe7808 */ /* 0x000fe40005000000 */
[----:B------:R-:W-:Y:S02]  /*10fa0*/  FMNMX.FTZ R13, R191, R13, !PT ;  /* 0x0000000dbf0d7209 */ /* 0x000fe40007810000 */
[----:B------:R-:W-:Y:S02]  /*10fb0*/  FSEL R204, R204, -INF , !P4 ;  /* 0xff800000cccc7808 */ /* 0x000fe40006000000 */
[----:B------:R-:W-:Y:S02]  /*10fc0*/  FMNMX.FTZ R14, R190, R13, !PT ;  /* 0x0000000dbe0e7209 */ /* 0x000fe40007810000 */
[----:B------:R-:W-:Y:S02]  /*10fd0*/  FSEL R188, R188, -INF , !P5 ;  /* 0xff800000bcbc7808 */ /* 0x000fe40006800000 */
[----:B------:R-:W-:Y:S02]  /*10fe0*/  FMNMX.FTZ R4, R204, R4, !PT ;  /* 0x00000004cc047209 */ /* 0x000fe40007810000 */
[----:B------:R-:W-:Y:S02]  /*10ff0*/  FSEL R203, R203, -INF , !P3 ;  /* 0xff800000cbcb7808 */ /* 0x000fe40005800000 */
[-C--:B------:R-:W-:Y:S02]  /*11000*/  ISETP.GE.AND P2, PT, R12, R243.reuse, PT ;  /* 0x000000f30c00720c */ /* 0x080fe40003f46270 */
[----:B------:R-:W-:Y:S02]  /*11010*/  FMNMX.FTZ R13, R203, R4, !PT ;  /* 0x00000004cb0d7209 */ /* 0x000fe40007810000 */
[----:B------:R-:W-:Y:S02]  /*11020*/  FMNMX.FTZ R4, R188, R14, !PT ;  /* 0x0000000ebc047209 */ /* 0x000fe40007810000 */
[----:B------:R-:W-:Y:S02]  /*11030*/  FSEL R202, R202, -INF , !P1 ;  /* 0xff800000caca7808 */ /* 0x000fe40004800000 */
[-C--:B------:R-:W-:Y:S02]  /*11040*/  ISETP.GE.OR P2, PT, R12, R242.reuse, !P2 ;  /* 0x000000f20c00720c */ /* 0x080fe40005746670 */
[----:B------:R-:W1:Y:S01]  /*11050*/  SHFL.BFLY PT, R12, R4, 0x2, 0x1f ;  /* 0x0c401f00040c7f89 */ /* 0x000e6200000e0000 */
[----:B------:R-:W-:Y:S02]  /*11060*/  ISETP.GE.AND P1, PT, R11, R243, PT ;  /* 0x000000f30b00720c */ /* 0x000fe40003f26270 */
[----:B------:R-:W-:Y:S02]  /*11070*/  FSEL R201, R201, -INF , !P0 ;  /* 0xff800000c9c97808 */ /* 0x000fe40004000000 */
[----:B------:R-:W-:Y:S02]  /*11080*/  FMNMX.FTZ R13, R202, R13, !PT ;  /* 0x0000000dca0d7209 */ /* 0x000fe40007810000 */
[----:B------:R-:W-:Y:S02]  /*11090*/  FSEL R179, R179, -INF , !P2 ;  /* 0xff800000b3b37808 */ /* 0x000fe40005000000 */
[----:B------:R-:W-:Y:S02]  /*110a0*/  ISETP.GE.AND P0, PT, R3, R243, PT ;  /* 0x000000f30300720c */ /* 0x000fe40003f06270 */
[-C--:B------:R-:W-:Y:S02]  /*110b0*/  ISETP.GE.OR P1, PT, R11, R242.reuse, !P1 ;  /* 0x000000f20b00720c */ /* 0x080fe40004f26670 */
[----:B------:R-:W-:Y:S02]  /*110c0*/  FMNMX.FTZ R13, R201, R13, !PT ;  /* 0x0000000dc90d7209 */ /* 0x000fe40007810000 */
[-C--:B------:R-:W-:Y:S02]  /*110d0*/  ISETP.GE.OR P2, PT, R3, R242.reuse, !P0 ;  /* 0x000000f20300720c */ /* 0x080fe40004746670 */
[----:B------:R-:W-:Y:S02]  /*110e0*/  FMNMX.FTZ R13, R179, R13, !PT ;  /* 0x0000000db30d7209 */ /* 0x000fe40007810000 */
[----:B------:R-:W-:Y:S02]  /*110f0*/  ISETP.GE.AND P0, PT, R10, R243, PT ;  /* 0x000000f30a00720c */ /* 0x000fe40003f06270 */
[----:B------:R-:W-:Y:S02]  /*11100*/  FSEL R178, R178, -INF , !P1 ;  /* 0xff800000b2b27808 */ /* 0x000fe40004800000 */
[----:B------:R-:W-:Y:S02]  /*11110*/  ISETP.GE.OR P0, PT, R10, R242, !P0 ;  /* 0x000000f20a00720c */ /* 0x000fe40004706670 */
[----:B------:R-:W-:Y:S02]  /*11120*/  FMNMX.FTZ R3, R178, R13, !PT ;  /* 0x0000000db2037209 */ /* 0x000fe40007810000 */
[----:B------:R-:W-:Y:S02]  /*11130*/  FSEL R177, R177, -INF , !P2 ;  /* 0xff800000b1b17808 */ /* 0x000fe40005000000 */
[----:B------:R-:W-:Y:S02]  /*11140*/  FSEL R165, R9, -INF , !P0 ;  /* 0xff80000009a57808 */ /* 0x000fe40004000000 */
[----:B------:R-:W-:Y:S02]  /*11150*/  FMNMX.FTZ R3, R177, R3, !PT ;  /* 0x00000003b1037209 */ /* 0x000fe40007810000 */
[----:B-1----:R-:W-:Y:S02]  /*11160*/  FMNMX.FTZ R12, R4, R12, !PT ;  /* 0x0000000c040c7209 */ /* 0x002fe40007810000 */
[----:B------:R-:W-:Y:S03]  /*11170*/  FMNMX.FTZ R3, R165, R3, !PT ;  /* 0x00000003a5037209 */ /* 0x000fe60007810000 */
[----:B------:R-:W1:Y:S08]  /*11180*/  SHFL.BFLY PT, R164, R12, 0x1, 0x1f ;  /* 0x0c201f000ca47f89 */ /* 0x000e7000000e0000 */
[----:B------:R-:W2:Y:S01]  /*11190*/  SHFL.BFLY PT, R4, R3, 0x2, 0x1f ;  /* 0x0c401f0003047f89 */ /* 0x000ea200000e0000 */
[----:B-1----:R-:W-:Y:S07]  /*111a0*/  FMNMX.FTZ R164, R12, R164, !PT ;  /* 0x000000a40ca47209 */ /* 0x002fee0007810000 */
[----:B------:R-:W-:Y:S01]  /*111b0*/  LDSM.16.MT88.4 R12, [R228+0x10000] ;  /* 0x01000000e40c783b */ /* 0x000fe20000004200 */
[C---:B------:R-:W-:Y:S01]  /*111c0*/  FSETP.NEU.FTZ.AND P1, PT, R164.reuse, -INF , PT ;  /* 0xff800000a400780b */ /* 0x040fe20003f3d000 */
[----:B------:R-:W-:Y:S01]  /*111d0*/  FMUL.FTZ R189, R164, c[0x0][0x23c] ;  /* 0x00008f00a4bd7a20 */ /* 0x000fe20000410000 */
[----:B--2---:R-:W-:Y:S04]  /*111e0*/  FMNMX.FTZ R4, R3, R4, !PT ;  /* 0x0000000403047209 */ /* 0x004fe80007810000 */
[----:B------:R-:W-:Y:S01]  /*111f0*/  FSEL R189, R189, RZ, P1 ;  /* 0x000000ffbdbd7208 */ /* 0x000fe20000800000 */
[----:B------:R-:W1:Y:S04]  /*11200*/  SHFL.BFLY PT, R3, R4, 0x1, 0x1f ;  /* 0x0c201f0004037f89 */ /* 0x000e6800000e0000 */
[--C-:B------:R-:W-:Y:S02]  /*11210*/  FFMA.FTZ R186, R168, c[0x0][0x23c], -R189.reuse ;  /* 0x00008f00a8ba7a23 */ /* 0x100fe400000108bd */
[--C-:B------:R-:W-:Y:S02]  /*11220*/  FFMA.FTZ R180, R169, c[0x0][0x23c], -R189.reuse ;  /* 0x00008f00a9b47a23 */ /* 0x100fe400000108bd */
        /* <DEDUP_REMOVED lines=8> */
[----:B------:R-:W2:Y:S01]  /*112b0*/  MUFU.EX2 R180, R180 ;  /* 0x000000b400b47308 */ /* 0x000ea20000000800 */
[--C-:B------:R-:W-:Y:S02]  /*112c0*/  FFMA.FTZ R207, R207, c[0x0][0x23c], -R189.reuse ;  /* 0x00008f00cfcf7a23 */ /* 0x100fe400000108bd */
[--C-:B------:R-:W-:Y:S01]  /*112d0*/  FFMA.FTZ R206, R206, c[0x0][0x23c], -R189.reuse ;  /* 0x00008f00cece7a23 */ /* 0x100fe200000108bd */
[----:B-1----:R-:W-:Y:S01]  /*112e0*/  FMNMX.FTZ R3, R4, R3, !PT ;  /* 0x0000000304037209 */ /* 0x002fe20007810000 */
[--C-:B------:R-:W-:Y:S01]  /*112f0*/  FFMA.FTZ R205, R205, c[0x0][0x23c], -R189.reuse ;  /* 0x00008f00cdcd7a23 */ /* 0x100fe200000108bd */
[----:B------:R-:W-:Y:S01]  /*11300*/  FSEL R4, R164, RZ, P1 ;  /* 0x000000ffa4047208 */ /* 0x000fe20000800000 */
[--C-:B------:R-:W-:Y:S01]  /*11310*/  FFMA.FTZ R192, R192, c[0x0][0x23c], -R189.reuse ;  /* 0x00008f00c0c07a23 */ /* 0x100fe200000108bd */
[C---:B------:R-:W-:Y:S01]  /*11320*/  FSETP.NEU.FTZ.AND P0, PT, R3.reuse, -INF , PT ;  /* 0xff8000000300780b */ /* 0x040fe20003f1d000 */
[C---:B------:R-:W-:Y:S01]  /*11330*/  FMUL.FTZ R176, R3.reuse, c[0x0][0x23c] ;  /* 0x00008f0003b07a20 */ /* 0x040fe20000410000 */
[----:B------:R-:W-:Y:S01]  /*11340*/  MUFU.EX2 R185, R185 ;  /* 0x000000b900b97308 */ /* 0x000fe20000000800 */
[----:B------:R-:W-:Y:S01]  /*11350*/  FADD.FTZ R2, -R4, R2 ;  /* 0x0000000204027221 */ /* 0x000fe20000010100 */
[----:B------:R-:W-:Y:S01]  /*11360*/  FSEL R4, R3, RZ, P0 ;  /* 0x000000ff03047208 */ /* 0x000fe20000000000 */
[--C-:B------:R-:W-:Y:S01]  /*11370*/  FFMA.FTZ R191, R191, c[0x0][0x23c], -R189.reuse ;  /* 0x00008f00bfbf7a23 */ /* 0x100fe200000108bd */
[----:B------:R-:W-:Y:S01]  /*11380*/  FSEL R176, R176, RZ, P0 ;  /* 0x000000ffb0b07208 */ /* 0x000fe20000000000 */
[----:B------:R-:W-:Y:S01]  /*11390*/  FMUL.FTZ R2, R2, c[0x0][0x23c] ;  /* 0x00008f0002027a20 */ /* 0x000fe20000410000 */
[----:B------:R-:W-:Y:S01]  /*113a0*/  PLOP3.LUT P0, PT, PT, PT, UP2, 0x80, 0x0 ;  /* 0x000000000000781c */ /* 0x000fe20003f0f028 */
[----:B------:R-:W-:Y:S02]  /*113b0*/  FADD.FTZ R0, -R4, R0 ;  /* 0x0000000004007221 */ /* 0x000fe40000010100 */
[--C-:B------:R-:W-:Y:S01]  /*113c0*/  FFMA.FTZ R187, R170, c[0x0][0x23c], -R176.reuse ;  /* 0x00008f00aabb7a23 */ /* 0x100fe200000108b0 */
[----:B------:R-:W1:Y:S01]  /*113d0*/  MUFU.EX2 R184, R184 ;  /* 0x000000b800b87308 */ /* 0x000e620000000800 */
[--C-:B------:R-:W-:Y:S02]  /*113e0*/  FFMA.FTZ R183, R7, c[0x0][0x23c], -R176.reuse ;  /* 0x00008f0007b77a23 */ /* 0x100fe400000108b0 */
[--C-:B------:R-:W-:Y:S01]  /*113f0*/  FFMA.FTZ R182, R8, c[0x0][0x23c], -R176.reuse ;  /* 0x00008f0008b67a23 */ /* 0x100fe200000108b0 */
[----:B--2---:R-:W-:Y:S01]  /*11400*/  F2FP.BF16.PACK_AB R168, R180, R186 ;  /* 0x000000bab4a8723e */ /* 0x004fe200000010ff */
[--C-:B------:R-:W-:Y:S02]  /*11410*/  FFMA.FTZ R181, R5, c[0x0][0x23c], -R176.reuse ;  /* 0x00008f0005b57a23 */ /* 0x100fe400000108b0 */
[----:B------:R-:W-:Y:S02]  /*11420*/  FMUL.FTZ R0, R0, c[0x0][0x23c] ;  /* 0x00008f0000007a20 */ /* 0x000fe40000410000 */
[--C-:B------:R-:W-:Y:S01]  /*11430*/  FFMA.FTZ R197, R175, c[0x0][0x23c], -R176.reuse ;  /* 0x00008f00afc57a23 */ /* 0x100fe200000108b0 */
[----:B------:R-:W-:Y:S01]  /*11440*/  MUFU.EX2 R187, R187 ;  /* 0x000000bb00bb7308 */ /* 0x000fe20000000800 */
[--C-:B------:R-:W-:Y:S02]  /*11450*/  FFMA.FTZ R198, R174, c[0x0][0x23c], -R176.reuse ;  /* 0x00008f00aec67a23 */ /* 0x100fe400000108b0 */
[--C-:B------:R-:W-:Y:S02]  /*11460*/  FFMA.FTZ R200, R173, c[0x0][0x23c], -R176.reuse ;  /* 0x00008f00adc87a23 */ /* 0x100fe400000108b0 */
[--C-:B------:R-:W-:Y:S02]  /*11470*/  FFMA.FTZ R199, R172, c[0x0][0x23c], -R176.reuse ;  /* 0x00008f00acc77a23 */ /* 0x100fe400000108b0 */
[----:B------:R-:W-:Y:S01]  /*11480*/  LDSM.16.MT88.4 R172, [R226+0x14800] ;  /* 0x01480000e2ac783b */ /* 0x000fe20000004200 */
[--C-:B------:R-:W-:Y:S02]  /*11490*/  FFMA.FTZ R178, R178, c[0x0][0x23c], -R176.reuse ;  /* 0x00008f00b2b27a23 */ /* 0x100fe400000108b0 */
[----:B------:R-:W2:Y:S01]  /*114a0*/  MUFU.EX2 R183, R183 ;  /* 0x000000b700b77308 */ /* 0x000ea20000000800 */
[--C-:B------:R-:W-:Y:S02]  /*114b0*/  FFMA.FTZ R177, R177, c[0x0][0x23c], -R176.reuse ;  /* 0x00008f00b1b17a23 */ /* 0x100fe400000108b0 */
[--C-:B------:R-:W-:Y:S01]  /*114c0*/  FFMA.FTZ R204, R204, c[0x0][0x23c], -R176.reuse ;  /* 0x00008f00cccc7a23 */ /* 0x100fe200000108b0 */
[----:B-1----:R-:W-:Y:S01]  /*114d0*/  F2FP.BF16.PACK_AB R170, R184, R185 ;  /* 0x000000b9b8aa723e */ /* 0x002fe200000010ff */
[--C-:B------:R-:W-:Y:S02]  /*114e0*/  FFMA.FTZ R203, R203, c[0x0][0x23c], -R176.reuse ;  /* 0x00008f00cbcb7a23 */ /* 0x100fe400000108b0 */
[--C-:B------:R-:W-:Y:S02]  /*114f0*/  FFMA.FTZ R202, R202, c[0x0][0x23c], -R176.reuse ;  /* 0x00008f00caca7a23 */ /* 0x100fe400000108b0 */
[--C-:B------:R-:W-:Y:S01]  /*11500*/  FFMA.FTZ R201, R201, c[0x0][0x23c], -R176.reuse ;  /* 0x00008f00c9c97a23 */ /* 0x100fe200000108b0 */
[----:B------:R-:W-:Y:S01]  /*11510*/  MUFU.EX2 R182, R182 ;  /* 0x000000b600b67308 */ /* 0x000fe20000000800 */
[--C-:B------:R-:W-:Y:S02]  /*11520*/  FFMA.FTZ R190, R190, c[0x0][0x23c], -R189.reuse ;  /* 0x00008f00bebe7a23 */ /* 0x100fe400000108bd */
[----:B------:R-:W-:Y:S02]  /*11530*/  FFMA.FTZ R189, R188, c[0x0][0x23c], -R189 ;  /* 0x00008f00bcbd7a23 */ /* 0x000fe400000108bd */
[--C-:B------:R-:W-:Y:S02]  /*11540*/  FFMA.FTZ R188, R179, c[0x0][0x23c], -R176.reuse ;  /* 0x00008f00b3bc7a23 */ /* 0x100fe400000108b0 */
[----:B------:R-:W-:Y:S03]  /*11550*/  FFMA.FTZ R176, R165, c[0x0][0x23c], -R176 ;  /* 0x00008f00a5b07a23 */ /* 0x000fe600000108b0 */
[----:B------:R-:W1:Y:S01]  /*11560*/  MUFU.EX2 R181, R181 ;  /* 0x000000b500b57308 */ /* 0x000e620000000800 */
[----:B--2---:R-:W-:Y:S09]  /*11570*/  F2FP.BF16.PACK_AB R169, R183, R187 ;  /* 0x000000bbb7a9723e */ /* 0x004ff200000010ff */
[----:B------:R-:W2:Y:S10]  /*11580*/  MUFU.EX2 R2, R2 ;  /* 0x0000000200027308 */ /* 0x000eb40000000800 */
[----:B------:R-:W3:Y:S01]  /*11590*/  MUFU.EX2 R0, R0 ;  /* 0x0000000000007308 */ /* 0x000ee20000000800 */
[----:B-1----:R-:W-:Y:S09]  /*115a0*/  F2FP.BF16.PACK_AB R171, R181, R182 ;  /* 0x000000b6b5ab723e */ /* 0x002ff200000010ff */
[----:B------:R-:W-:Y:S01]  /*115b0*/  MUFU.EX2 R165, R176 ;  /* 0x000000b000a57308 */ /* 0x000fe20000000800 */
[C---:B--2---:R-:W-:Y:S02]  /*115c0*/  FMUL.FTZ R4, R2.reuse, R160 ;  /* 0x000000a002047220 */ /* 0x044fe40000410000 */
[C---:B------:R-:W-:Y:S02]  /*115d0*/  FMUL.FTZ R5, R2.reuse, R161 ;  /* 0x000000a102057220 */ /* 0x040fe40000410000 */
[C---:B------:R-:W-:Y:S02]  /*115e0*/  FMUL.FTZ R8, R2.reuse, R156 ;  /* 0x0000009c02087220 */ /* 0x040fe40000410000 */
[C---:B------:R-:W-:Y:S03]  /*115f0*/  FMUL.FTZ R9, R2.reuse, R157 ;  /* 0x0000009d02097220 */ /* 0x040fe60000410000 */
[----:B------:R-:W-:Y:S01]  /*11600*/  MUFU.EX2 R193, R193 ;  /* 0x000000c100c17308 */ /* 0x000fe20000000800 */
[----:B------:R-:W-:Y:S02]  /*11610*/  FMUL.FTZ R16, R2, R148 ;  /* 0x0000009402107220 */ /* 0x000fe40000410000 */
[C---:B---3--:R-:W-:Y:S02]  /*11620*/  FMUL.FTZ R6, R0.reuse, R162 ;  /* 0x000000a200067220 */ /* 0x048fe40000410000 */
[C---:B------:R-:W-:Y:S02]  /*11630*/  FMUL.FTZ R7, R0.reuse, R163 ;  /* 0x000000a300077220 */ /* 0x040fe40000410000 */
[----:B------:R-:W-:Y:S01]  /*11640*/  LDSM.16.MT88.4 R160, [R225+0x12800] ;  /* 0x01280000e1a0783b */ /* 0x000fe20000004200 */
[C---:B------:R-:W-:Y:S02]  /*11650*/  FMUL.FTZ R10, R0.reuse, R158 ;  /* 0x0000009e000a7220 */ /* 0x040fe40000410000 */
[----:B------:R-:W-:Y:S01]  /*11660*/  FMUL.FTZ R11, R0, R159 ;  /* 0x0000009f000b7220 */ /* 0x000fe20000410000 */
[----:B------:R-:W1:Y:S01]  /*11670*/  MUFU.EX2 R194, R194 ;  /* 0x000000c200c27308 */ /* 0x000e620000000800 */
[C---:B------:R-:W-:Y:S03]  /*11680*/  HMMA.16816.F32.BF16 R4, R168.reuse, R12, R4 ;  /* 0x0000000ca804723c */ /* 0x040fe60000041804 */
        /* <DEDUP_REMOVED lines=39> */
[----:B------:R-:W1:Y:S01]  /*11900*/  LDSM.16.MT88.4 R136, [R226+0x12000] ;  /* 0x01200000e288783b */ /* 0x000e620000004200 */
[----:B------:R-:W-:Y:S02]  /*11910*/  FMUL.FTZ R35, R0, R135 ;  /* 0x0000008700237220 */ /* 0x000fe40000410000 */
[C---:B------:R-:W-:Y:S02]  /*11920*/  FMUL.FTZ R36, R2.reuse, R36 ;  /* 0x0000002402247220 */ /* 0x040fe40000410000 */
[C---:B--2---:R-:W-:Y:S01]  /*11930*/  HMMA.16816.F32.BF16 R28, R168.reuse, R152, R28 ;  /* 0x00000098a81c723c */ /* 0x044fe2000004181c */
[----:B------:R-:W-:Y:S02]  /*11940*/  MUFU.EX2 R207, R207 ;  /* 0x000000cf00cf7308 */ /* 0x000fe40000000800 */
[----:B------:R-:W2:Y:S01]  /*11950*/  LDSM.16.MT88.4 R132, [R225+0x12000] ;  /* 0x01200000e184783b */ /* 0x000ea20000004200 */
        /* <DEDUP_REMOVED lines=21> */
[C---:B-1----:R-:W-:Y:S01]  /*11ab0*/  HMMA.16816.F32.BF16 R44, R168.reuse, R136, R44 ;  /* 0x00000088a82c723c */ /* 0x042fe2000004182c */
[----:B------:R-:W-:Y:S02]  /*11ac0*/  MUFU.EX2 R203, R203 ;  /* 0x000000cb00cb7308 */ /* 0x000fe40000000800 */
[C---:B------:R-:W-:Y:S02]  /*11ad0*/  FMUL.FTZ R50, R0.reuse, R50 ;  /* 0x0000003200327220 */ /* 0x040fe40000410000 */
[----:B------:R-:W-:Y:S02]  /*11ae0*/  FMUL.FTZ R51, R0, R51 ;  /* 0x0000003300337220 */ /* 0x000fe40000410000 */
[C---:B------:R-:W-:Y:S02]  /*11af0*/  FMUL.FTZ R52, R2.reuse, R52 ;  /* 0x0000003402347220 */ /* 0x040fe40000410000 */
[----:B------:R-:W-:Y:S02]  /*11b00*/  FMUL.FTZ R53, R2, R53 ;  /* 0x0000003502357220 */ /* 0x000fe40000410000 */
[----:B------:R-:W-:Y:S01]  /*11b10*/  MUFU.EX2 R202, R202 ;  /* 0x000000ca00ca7308 */ /* 0x000fe20000000800 */
[C---:B------:R-:W-:Y:S01]  /*11b20*/  HMMA.16816.F32.BF16 R48, R168.reuse, R138, R48 ;  /* 0x0000008aa830723c */ /* 0x040fe20000041830 */
[----:B------:R-:W1:Y:S02]  /*11b30*/  LDSM.16.MT88.4 R136, [R228+0x14000] ;  /* 0x01400000e488783b */ /* 0x000e640000004200 */
[C---:B------:R-:W-:Y:S02]  /*11b40*/  FMUL.FTZ R54, R0.reuse, R54 ;  /* 0x0000003600367220 */ /* 0x040fe40000410000 */
[----:B------:R-:W-:Y:S02]  /*11b50*/  FMUL.FTZ R55, R0, R55 ;  /* 0x0000003700377220 */ /* 0x000fe40000410000 */
[C---:B------:R-:W-:Y:S02]  /*11b60*/  FMUL.FTZ R56, R2.reuse, R56 ;  /* 0x0000003802387220 */ /* 0x040fe40000410000 */
[----:B------:R-:W-:Y:S01]  /*11b70*/  FMUL.FTZ R57, R2, R57 ;  /* 0x0000003902397220 */ /* 0x000fe20000410000 */
[----:B------:R-:W-:Y:S02]  /*11b80*/  MUFU.EX2 R201, R201 ;  /* 0x000000c900c97308 */ /* 0x000fe40000000800 */
[C---:B--2---:R-:W-:Y:S03]  /*11b90*/  HMMA.16816.F32.BF16 R52, R168.reuse, R132, R52 ;  /* 0x00000084a834723c */ /* 0x044fe60000041834 */
[C---:B------:R-:W-:Y:S02]  /*11ba0*/  FMUL.FTZ R58, R0.reuse, R58 ;  /* 0x0000003a003a7220 */ /* 0x040fe40000410000 */
[----:B------:R-:W-:Y:S02]  /*11bb0*/  FMUL.FTZ R59, R0, R59 ;  /* 0x0000003b003b7220 */ /* 0x000fe40000410000 */
[C---:B------:R-:W-:Y:S01]  /*11bc0*/  FMUL.FTZ R60, R2.reuse, R60 ;  /* 0x0000003c023c7220 */ /* 0x040fe20000410000 */
[----:B------:R-:W-:Y:S01]  /*11bd0*/  MUFU.EX2 R192, R192 ;  /* 0x000000c000c07308 */ /* 0x000fe20000000800 */
[----:B------:R-:W-:Y:S03]  /*11be0*/  FMUL.FTZ R61, R2, R61 ;  /* 0x0000003d023d7220 */ /* 0x000fe60000410000 */
[C---:B------:R-:W-:Y:S01]  /*11bf0*/  HMMA.16816.F32.BF16 R56, R168.reuse, R134, R56 ;  /* 0x00000086a838723c */ /* 0x040fe20000041838 */
[----:B------:R-:W2:Y:S02]  /*11c00*/  LDSM.16.MT88.4 R132, [R226+0x14000] ;  /* 0x01400000e284783b */ /* 0x000ea40000004200 */
        /* <DEDUP_REMOVED lines=13> */
[----:B------:R-:W2:Y:S01]  /*11ce0*/  MUFU.EX2 R189, R189 ;  /* 0x000000bd00bd7308 */ /* 0x000ea20000000800 */
        /* <DEDUP_REMOVED lines=100> */
[C---:B-1----:R-:W-:Y:S05]  /*12330*/  HMMA.16816.F32.BF16 R4, R132.reuse, R136, R4 ;  /* 0x000000888404723c */ /* 0x042fea0000041804 */
        /* <DEDUP_REMOVED lines=174> */
.L_x_2380:
        /* <DEDUP_REMOVED lines=383> */
.L_x_2386:
[----:B---34-:R-:W-:Y:S05]  /*14610*/  BSYNC B0 ;  /* 0x0000000000007941 */ /* 0x018fea0003800000 */
.L_x_2385:
        /* <DEDUP_REMOVED lines=40> */
.L_x_2388:
[----:B------:R-:W-:Y:S05]  /*148a0*/  BSYNC B0 ;  /* 0x0000000000007941 */ /* 0x000fea0003800000 */
.L_x_2387:
        /* <DEDUP_REMOVED lines=22> */
.L_x_2390:
[----:B------:R-:W-:Y:S05]  /*14a10*/  BSYNC B0 ;  /* 0x0000000000007941 */ /* 0x000fea0003800000 */
.L_x_2389:
        /* <DEDUP_REMOVED lines=22> */
.L_x_2392:
[----:B------:R-:W-:Y:S05]  /*14b80*/  BSYNC B0 ;  /* 0x0000000000007941 */ /* 0x000fea0003800000 */
.L_x_2391:
        /* <DEDUP_REMOVED lines=23> */
.L_x_2393:
        /* <DEDUP_REMOVED lines=16> */
.L_x_8943:


//--------------------- .text._ZN5flash24flash_fwd_splitkv_kernelI23Flash_fwd_kernel_traitsILi256ELi64ELi64ELi4ELb0ELb0EN7cutlass10bfloat16_tE19Flash_kernel_traitsILi256ELi64ELi64ELi4ES3_EELb0ELb1ELb0ELb0ELb0ELb0ELb0ELb1EEEvNS_16Flash_fwd_paramsE --------------------------
	.section	.text._ZN5flash24flash_fwd_splitkv_kernelI23Flash_fwd_kernel_traitsILi256ELi64ELi64ELi4ELb0ELb0EN7cutlass10bfloat16_tE19Flash_kernel_traitsILi256ELi64ELi64ELi4ES3_EELb0ELb1ELb0ELb0ELb0ELb0ELb0ELb1EEEvNS_16Flash_fwd_paramsE,"ax",@progbits
	.sectioninfo	@"SHI_REGISTERS=255"
	.align	128
        .global         _ZN5flash24flash_fwd_splitkv_kernelI23Flash_fwd_kernel_traitsILi256ELi64ELi64ELi4ELb0ELb0EN7cutlass10bfloat16_tE19Flash_kernel_traitsILi256ELi64ELi64ELi4ES3_EELb0ELb1ELb0ELb0ELb0ELb0ELb0ELb1EEEvNS_16Flash_fwd_paramsE
        .type           _ZN5flash24flash_fwd_splitkv_kernelI23Flash_fwd_kernel_traitsILi256ELi64ELi64ELi4ELb0ELb0EN7cutlass10bfloat16_tE19Flash_kernel_traitsILi256ELi64ELi64ELi4ES3_EELb0ELb1ELb0ELb0ELb0ELb0ELb0ELb1EEEvNS_16Flash_fwd_paramsE,@function
        .size           _ZN5flash24flash_fwd_splitkv_kernelI23Flash_fwd_kernel_traitsILi256ELi64ELi64ELi4ELb0ELb0EN7cutlass10bfloat16_tE19Flash_kernel_traitsILi256ELi64ELi64ELi4ES3_EELb0ELb1ELb0ELb0ELb0ELb0ELb0ELb1EEEvNS_16Flash_fwd_paramsE,(.L_x_8881 - _ZN5flash24flash_fwd_splitkv_kernelI23Flash_fwd_kernel_traitsILi256ELi64ELi64ELi4ELb0ELb0EN7cutlass10bfloat16_tE19Flash_kernel_traitsILi256ELi64ELi64ELi4ES3_EELb0ELb1ELb0ELb0ELb0ELb0ELb0ELb1EEEvNS_16Flash_fwd_paramsE)
        .other          _ZN5flash24flash_fwd_splitkv_kernelI23Flash_fwd_kernel_traitsILi256ELi64ELi64ELi4ELb0ELb0EN7cutlass10bfloat16_tE19Flash_kernel_traitsILi256ELi64ELi64ELi4ES3_EELb0ELb1ELb0ELb0ELb0ELb0ELb0ELb1EEEvNS_16Flash_fwd_paramsE,@"STO_CUDA_ENTRY STV_DEFAULT"
_ZN5flash24flash_fwd_splitkv_kernelI23Flash_fwd_kernel_traitsILi256ELi64ELi64ELi4ELb0ELb0EN7cutlass10bfloat16_tE19Flash_kernel_traitsILi256ELi64ELi64ELi4ES3_EELb0ELb1ELb0ELb0ELb0ELb0ELb0ELb1EEEvNS_16Flash_fwd_paramsE:
.text._ZN5flash24flash_fwd_splitkv_kernelI23Flash_fwd_kernel_traitsILi256ELi64ELi64ELi4ELb0ELb0EN7cutlass10bfloat16_tE19Flash_kernel_traitsILi256ELi64ELi64ELi4ES3_EELb0ELb1ELb0ELb0ELb0ELb0ELb0ELb1EEEvNS_16Flash_fwd_paramsE:
[----:B------:R-:W-:Y:S02]  /*0000*/  MOV R1, c[0x0][0x28] ;  /* 0x00000a0000017a02 */ /* 0x000fe40000000f00 */
[----:B------:R-:W1:Y:S01]  /*0010*/  S2R R236, SR_CTAID.X ;  /* 0x0000000000ec7919 */ /* 0x000e620000002500 */
[----:B------:R-:W-:Y:S01]  /*0020*/  ULDC.64 UR4, c[0x0][0x40] ;  /* 0x0000100000047ab9 */ /* 0x000fe20000000a00 */
[----:B------:R-:W-:Y:S01]  /*0030*/  BSSY B4, `(.L_x_2394) ;  /* 0x0000007000047945 */ /* 0x000fe20003800000 */
[----:B------:R-:W-:Y:S01]  /*0040*/  UIADD3 UR4, UP0, UR4, 0x160, URZ ;  /* 0x0000016004047890 */ /* 0x000fe2000ff1e03f */
[----:B------:R-:W2:Y:S01]  /*0050*/  S2R R235, SR_CTAID.Y ;  /* 0x0000000000eb7919 */ /* 0x000ea20000002600 */
[----:B------:R-:W-:Y:S02]  /*0060*/  MOV R233, 0xa0 ;  /* 0x000000a000e97802 */ /* 0x000fe40000000f00 */
[----:B------:R-:W-:Y:S01]  /*0070*/  UIADD3.X UR5, URZ, UR5, URZ, UP0, !UPT ;  /* 0x000000053f057290 */ /* 0x000fe200087fe43f */
[----:B------:R-:W3:Y:S06]  /*0080*/  S2R R234, SR_CTAID.Z ;  /* 0x0000000000ea7919 */ /* 0x000eec0000002700 */
[----:B-123--:R-:W-:Y:S05]  /*0090*/  CALL.REL.NOINC `($_ZN5flash24flash_fwd_splitkv_kernelI23Flash_fwd_kernel_traitsILi256ELi64ELi64ELi4ELb0ELb0EN7cutlass10bfloat16_tE19Flash_kernel_traitsILi256ELi64ELi64ELi4ES3_EELb0ELb1ELb0ELb0ELb0ELb0ELb0ELb1EEEvNS_16Flash_fwd_paramsE$_ZN5flash30compute_attn_1rowblock_splitkvI23Flash_fwd_kernel_traitsILi256ELi64ELi64ELi4ELb0ELb0EN7cutlass10bfloat16_tE19Flash_kernel_traitsILi256ELi64ELi64ELi4ES3_EELb0ELb1ELb0ELb0ELb0ELb0ELb0ELb1ENS_16Flash_fwd_paramsEEEvRKT8_iiiii) ;  /* 0x0000002000007944 */ /* 0x00efea0003c00000 */
[----:B------:R-:W-:Y:S05]  /*00a0*/  BSYNC B4 ;  /* 0x0000000000047941 */ /* 0x000fea0003800000 */
.L_x_2394:
[----:B------:R-:W-:Y:S05]  /*00b0*/  EXIT ;  /* 0x000000000000794d */ /* 0x000fea0003800000 */
        .type           $_ZN5flash24flash_fwd_splitkv_kernelI23Flash_fwd_kernel_traitsILi256ELi64ELi64ELi4ELb0ELb0EN7cutlass10bfloat16_tE19Flash_kernel_traitsILi256ELi64ELi64ELi4ES3_EELb0ELb1ELb0ELb0ELb0ELb0ELb0ELb1EEEvNS_16Flash_fwd_paramsE$_ZN5flash30compute_attn_1rowblock_splitkvI23Flash_fwd_kernel_traitsILi256ELi64ELi64ELi4ELb0ELb0EN7cutlass10bfloat16_tE19Flash_kernel_traitsILi256ELi64ELi64ELi4ES3_EELb0ELb1ELb0ELb0ELb0ELb0ELb0ELb1ENS_16Flash_fwd_paramsEEEvRKT8_iiiii,@function
        .size           $_ZN5flash24flash_fwd_splitkv_kernelI23Flash_fwd_kernel_traitsILi256ELi64ELi64ELi4ELb0ELb0EN7cutlass10bfloat16_tE19Flash_kernel_traitsILi256ELi64ELi64ELi4ES3_EELb0ELb1ELb0ELb0ELb0ELb0ELb0ELb1EEEvNS_16Flash_fwd_paramsE$_ZN5flash30compute_attn_1rowblock_splitkvI23Flash_fwd_kernel_traitsILi256ELi64ELi64ELi4ELb0ELb0EN7cutlass10bfloat16_tE19Flash_kernel_traitsILi256ELi64ELi64ELi4ES3_EELb0ELb1ELb0ELb0ELb0ELb0ELb0ELb1ENS_16Flash_fwd_paramsEEEvRKT8_iiiii,($__internal_18_$__cuda_sm70_shflsync_bfly_p - $_ZN5flash24flash_fwd_splitkv_kernelI23Flash_fwd_kernel_traitsILi256ELi64ELi64ELi4ELb0ELb0EN7cutlass10bfloat16_tE19Flash_kernel_traitsILi256ELi64ELi64ELi4ES3_EELb0ELb1ELb0ELb0ELb0ELb0ELb0ELb1EEEvNS_16Flash_fwd_paramsE$_ZN5flash30compute_attn_1rowblock_splitkvI23Flash_fwd_kernel_traitsILi256ELi64ELi64ELi4ELb0ELb0EN7cutlass10bfloat16_tE19Flash_kernel_traitsILi256ELi64ELi64ELi4ES3_EELb0ELb1ELb0ELb0ELb0ELb0ELb0ELb1ENS_16Flash_fwd_paramsEEEvRKT8_iiiii)
$_ZN5flash24flash_fwd_splitkv_kernelI23Flash_fwd_kernel_traitsILi256ELi64ELi64ELi4ELb0ELb0EN7cutlass10bfloat16_tE19Flash_kernel_traitsILi256ELi64ELi64ELi4ES3_EELb0ELb1ELb0ELb0ELb0ELb0ELb0ELb1EEEvNS_16Flash_fwd_paramsE$_ZN5flash30compute_attn_1rowblock_splitkvI23Flash_fwd_kernel_traitsILi256ELi64ELi64ELi4ELb0ELb0EN7cutlass10bfloat16_tE19Flash_kernel_traitsILi256ELi64ELi64ELi4ES3_EELb0ELb1ELb0ELb0ELb0ELb0ELb0ELb1ENS_16Flash_fwd_paramsEEEvRKT8_iiiii:
        /* <DEDUP_REMOVED lines=12> */
[----:B------:R-:W-:Y:S02]  /*0180*/  IMAD.MOV.U32 R15, RZ, RZ, -0x1 ;  /* 0xffffffffff0f7424 */ /* 0x000fe400078e00ff */
[----:B------:R-:W-:Y:S01]  /*0190*/  ISETP.NE.AND.EX P0, PT, R3, RZ, PT, P0 ;  /* 0x000000ff0300720c */ /* 0x000fe20003f05300 */
[----:B------:R-:W-:-:S12]  /*01a0*/  IMAD.WIDE R2, R235, 0x4, R2 ;  /* 0x00000004eb027825 */ /* 0x000fd800078e0202 */
[----:B------:R-:W-:Y:S05]  /*01b0*/  @!P0 BRA `(.L_x_2396) ;  /* 0x0000004000008947 */ /* 0x000fea0003800000 */
[----:B------:R-:W2:Y:S02]  /*01c0*/  LD.E.U8 R0, [R10.64+0x1b2] ;  /* 0x0001b2060a007980 */ /* 0x000ea4000c101100 */
[----:B--2---:R-:W-:-:S13]  /*01d0*/  ISETP.NE.AND P2, PT, R0, RZ, PT ;  /* 0x000000ff0000720c */ /* 0x004fda0003f45270 */
[----:B------:R-:W-:Y:S05]  /*01e0*/  @!P2 BRA `(.L_x_2396) ;  /* 0x000000100000a947 */ /* 0x000fea0003800000 */
[----:B------:R2:W5:Y:S02]  /*01f0*/  LD.E R15, [R2.64] ;  /* 0x00000006020f7980 */ /* 0x000564000c101900 */
.L_x_2396:
[----:B------:R-:W-:Y:S05]  /*0200*/  BSYNC B0 ;  /* 0x0000000000007941 */ /* 0x000fea0003800000 */
.L_x_2395:
[----:B------:R-:W3:Y:S04]  /*0210*/  LD.E.64 R20, [R10.64+0xf0] ;  /* 0x0000f0060a147980 */ /* 0x000ee8000c101b00 */
[----:B------:R-:W4:Y:S01]  /*0220*/  @P1 LD.E R237, [R4.64+0x4] ;  /* 0x0000040604ed1980 */ /* 0x000f22000c101900 */
[----:B------:R-:W-:Y:S01]  /*0230*/  IMAD.MOV.U32 R14, RZ, RZ, RZ ;  /* 0x000000ffff0e7224 */ /* 0x000fe200078e00ff */
[----:B---3--:R-:W-:-:S04]  /*0240*/  ISETP.NE.U32.AND P4, PT, R20, RZ, PT ;  /* 0x000000ff1400720c */ /* 0x008fc80003f85070 */
[----:B------:R-:W-:Y:S01]  /*0250*/  ISETP.NE.AND.EX P4, PT, R21, RZ, PT, P4 ;  /* 0x000000ff1500720c */ /* 0x000fe20003f85340 */
[----:B------:R-:W-:Y:S01]  /*0260*/  IMAD.WIDE R20, R235, 0x4, R20 ;  /* 0x00000004eb147825 */ /* 0x000fe200078e0214 */
[----:B----45:R-:W-:-:S06]  /*0270*/  @P1 IADD3 R237, -R238, R237, RZ ;  /* 0x000000edeeed1210 */ /* 0x030fcc0007ffe1ff */
[----:B------:R3:W5:Y:S05]  /*0280*/  @!P1 LD.E R237, [R10.64+0xb4] ;  /* 0x0000b4060aed9980 */ /* 0x00076a000c101900 */
[----:B------:R3:W5:Y:S01]  /*0290*/  @P4 LD.E R14, [R20.64] ;  /* 0x00000006140e4980 */ /* 0x000762000c101900 */
[----:B------:R-:W-:Y:S01]  /*02a0*/  BSSY B0, `(.L_x_2397) ;  /* 0x0000009000007945 */ /* 0x000fe20003800000 */
[----:B------:R-:W-:Y:S05]  /*02b0*/  @!P0 BRA `(.L_x_2398) ;  /* 0x0000006000008947 */ /* 0x000fea0003800000 */
[----:B------:R-:W4:Y:S02]  /*02c0*/  LD.E.U8 R0, [R10.64+0x1b2] ;  /* 0x0001b2060a007980 */ /* 0x000f24000c101100 */
[----:B----4-:R-:W-:-:S13]  /*02d0*/  ISETP.NE.AND P0, PT, R0, RZ, PT ;  /* 0x000000ff0000720c */ /* 0x010fda0003f05270 */
[----:B------:R-:W4:Y:S02]  /*02e0*/  @P0 LD.E R61, [R2.64+0x4] ;  /* 0x00000406023d0980 */ /* 0x000f24000c101900 */
[----:B----4-:R-:W-:-:S06]  /*02f0*/  @P0 IADD3 R61, R61, -R15, RZ ;  /* 0x8000000f3d3d0210 */ /* 0x010fcc0007ffe0ff */
[----:B------:R4:W5:Y:S01]  /*0300*/  @!P0 LD.E R61, [R2.64] ;  /* 0x00000006023d8980 */ /* 0x000962000c101900 */
[----:B------:R-:W-:Y:S05]  /*0310*/  BRA `(.L_x_2399) ;  /* 0x0000001000007947 */ /* 0x000fea0003800000 */
.L_x_2398:
[----:B------:R4:W5:Y:S02]  /*0320*/  LD.E R61, [R10.64+0xb8] ;  /* 0x0000b8060a3d7980 */ /* 0x000964000c101900 */
.L_x_2399:
[----:B------:R-:W-:Y:S05]  /*0330*/  BSYNC B0 ;  /* 0x0000000000007941 */ /* 0x000fea0003800000 */
.L_x_2397:
[----:B--2-4-:R-:W2:Y:S01]  /*0340*/  LD.E.64 R2, [R10.64+0xf8] ;  /* 0x0000f8060a027980 */ /* 0x014ea2000c101b00 */
[----:B------:R-:W-:Y:S01]  /*0350*/  BSSY B1, `(.L_x_2400) ;  /* 0x0000012000017945 */ /* 0x000fe20003800000 */
[----:B-----5:R-:W-:Y:S01]  /*0360*/  IMAD.IADD R61, R61, 0x1, -R14 ;  /* 0x000000013d3d7824 */ /* 0x020fe200078e0a0e */
[----:B--2---:R-:W-:-:S04]  /*0370*/  ISETP.NE.U32.AND P0, PT, R2, RZ, PT ;  /* 0x000000ff0200720c */ /* 0x004fc80003f05070 */
[----:B------:R-:W-:-:S13]  /*0380*/  ISETP.NE.AND.EX P0, PT, R3, RZ, PT, P0 ;  /* 0x000000ff0300720c */ /* 0x000fda0003f05300 */
[----:B------:R-:W-:Y:S05]  /*0390*/  @!P0 BRA `(.L_x_2401) ;  /* 0x0000004000008947 */ /* 0x000fea0003800000 */
[----:B------:R-:W-:-:S06]  /*03a0*/  IMAD.WIDE R52, R235, 0x4, R2 ;  /* 0x00000004eb347825 */ /* 0x000fcc00078e0202 */
[----:B------:R-:W2:Y:S02]  /*03b0*/  LD.E R52, [R52.64] ;  /* 0x0000000634347980 */ /* 0x000ea4000c101900 */
[----:B--2---:R-:W-:Y:S01]  /*03c0*/  IADD3 R52, R52, -R14, RZ ;  /* 0x8000000e34347210 */ /* 0x004fe20007ffe0ff */
[----:B------:R-:W-:Y:S05]  /*03d0*/  BRA `(.L_x_2402) ;  /* 0x0000009000007947 */ /* 0x000fea0003800000 */
.L_x_2401:
[----:B------:R-:W2:Y:S01]  /*03e0*/  LD.E.64 R2, [R10.64+0x108] ;  /* 0x000108060a027980 */ /* 0x000ea2000c101b00 */
[----:B------:R-:W-:Y:S01]  /*03f0*/  BSSY B0, `(.L_x_2403) ;  /* 0x0000006000007945 */ /* 0x000fe20003800000 */
[----:B------:R-:W-:Y:S01]  /*0400*/  IMAD.MOV.U32 R52, RZ, RZ, RZ ;  /* 0x000000ffff347224 */ /* 0x000fe200078e00ff */
[----:B--2---:R-:W-:-:S04]  /*0410*/  ISETP.NE.U32.AND P0, PT, R2, RZ, PT ;  /* 0x000000ff0200720c */ /* 0x004fc80003f05070 */
[----:B------:R-:W-:-:S13]  /*0420*/  ISETP.NE.AND.EX P0, PT, R3, RZ, PT, P0 ;  /* 0x000000ff0300720c */ /* 0x000fda0003f05300 */
[----:B------:R-:W-:Y:S05]  /*0430*/  @!P0 BRA `(.L_x_2404) ;  /* 0x0000001000008947 */ /* 0x000fea0003800000 */
[----:B------:R2:W5:Y:S02]  /*0440*/  LD.E R52, [R10.64+0xbc] ;  /* 0x0000bc060a347980 */ /* 0x000564000c101900 */
.L_x_2404:
[----:B------:R-:W-:Y:S05]  /*0450*/  BSYNC B0 ;  /* 0x0000000000007941 */ /* 0x000fea0003800000 */
.L_x_2403:
[----:B-----5:R-:W-:Y:S02]  /*0460*/  IADD3 R52, R61, R52, RZ ;  /* 0x000000343d347210 */ /* 0x020fe40007ffe0ff */
.L_x_2402:
[----:B------:R-:W-:Y:S05]  /*0470*/  BSYNC B1 ;  /* 0x0000000000017941 */ /* 0x000fea0003800000 */
.L_x_2400:
[----:B------:R-:W-:Y:S01]  /*0480*/  IMAD.SHL.U32 R54, R236, 0x40, RZ ;  /* 0x00000040ec367824 */ /* 0x000fe200078e00ff */
[----:B------:R-:W-:Y:S01]  /*0490*/  MOV R2, R233 ;  /* 0x000000e900027202 */ /* 0x000fe20000000f00 */
[----:B------:R-:W-:-:S03]  /*04a0*/  IMAD.MOV.U32 R3, RZ, RZ, 0x0 ;  /* 0x00000000ff037424 */ /* 0x000fc600078e00ff */
[----:B------:R-:W-:-:S13]  /*04b0*/  ISETP.GT.AND P0, PT, R237, R54, PT ;  /* 0x00000036ed00720c */ /* 0x000fda0003f04270 */
[----:B------:R-:W-:Y:S05]  /*04c0*/  @!P0 RET.REL.NODEC R2 `(_ZN5flash24flash_fwd_splitkv_kernelI23Flash_fwd_kernel_traitsILi256ELi64ELi64ELi4ELb0ELb0EN7cutlass10bfloat16_tE19Flash_kernel_traitsILi256ELi64ELi64ELi4ES3_EELb0ELb1ELb0ELb0ELb0ELb0ELb0ELb1EEEvNS_16Flash_fwd_paramsE) ;  /* 0xfffffb3002008950 */ /* 0x000fea0003c3ffff */
[----:B------:R-:W4:Y:S04]  /*04d0*/  LD.E R8, [R10.64+0xb8] ;  /* 0x0000b8060a087980 */ /* 0x000f28000c101900 */
[----:B-1----:R-:W5:Y:S04]  /*04e0*/  LD.E R5, [R10.64+0x184] ;  /* 0x000184060a057980 */ /* 0x002f68000c101900 */
[----:B--2---:R-:W2:Y:S01]  /*04f0*/  LD.E R0, [R10.64+0x188] ;  /* 0x000188060a007980 */ /* 0x004ea2000c101900 */
[C---:B------:R-:W-:Y:S02]  /*0500*/  IADD3 R6, R52.reuse, R54, -R237 ;  /* 0x0000003634067210 */ /* 0x040fe40007ffe8ed */
[----:B------:R-:W-:Y:S01]  /*0510*/  IADD3 R4, R52, 0x3f, RZ ;  /* 0x0000003f34047810 */ /* 0x000fe20007ffe0ff */
[----:B------:R-:W1:Y:S01]  /*0520*/  S2R R57, SR_TID.X ;  /* 0x0000000000397919 */ /* 0x000e620000002100 */
[----:B------:R-:W-:-:S02]  /*0530*/  IADD3 R2, -R237, 0x7f, R54 ;  /* 0x0000007fed027810 */ /* 0x000fc40007ffe136 */
[----:B------:R-:W-:-:S04]  /*0540*/  SHF.R.S32.HI R3, RZ, 0x1f, R4 ;  /* 0x0000001fff037819 */ /* 0x000fc80000011404 */
[----:B------:R-:W-:-:S04]  /*0550*/  LEA.HI R3, R3, R4, RZ, 0x6 ;  /* 0x0000000403037211 */ /* 0x000fc800078f30ff */
[----:B------:R-:W-:Y:S02]  /*0560*/  SHF.R.S32.HI R3, RZ, 0x6, R3 ;  /* 0x00000006ff037819 */ /* 0x000fe40000011403 */
[----:B----4-:R-:W-:Y:S01]  /*0570*/  IADD3 R8, R8, 0x3f, RZ ;  /* 0x0000003f08087810 */ /* 0x010fe20007ffe0ff */
[----:B-----5:R-:W-:-:S03]  /*0580*/  IMAD.IADD R5, R6, 0x1, -R5 ;  /* 0x0000000106057824 */ /* 0x020fc600078e0a05 */
[----:B------:R-:W-:Y:S02]  /*0590*/  SHF.R.S32.HI R7, RZ, 0x1f, R8 ;  /* 0x0000001fff077819 */ /* 0x000fe40000011408 */
[----:B--2---:R-:W-:Y:S02]  /*05a0*/  IADD3 R0, R0, R2, R52 ;  /* 0x0000000200007210 */ /* 0x004fe40007ffe034 */
[----:B------:R-:W-:Y:S02]  /*05b0*/  LEA.HI R6, R7, R8, RZ, 0x6 ;  /* 0x0000000807067211 */ /* 0x000fe400078f30ff */
[----:B------:R-:W-:Y:S02]  /*05c0*/  SHF.R.S32.HI R4, RZ, 0x1f, R5 ;  /* 0x0000001fff047819 */ /* 0x000fe40000011405 */
[----:B------:R-:W-:Y:S02]  /*05d0*/  SHF.R.S32.HI R2, RZ, 0x1f, R0 ;  /* 0x0000001fff027819 */ /* 0x000fe40000011400 */
[----:B------:R-:W-:-:S02]  /*05e0*/  SHF.R.S32.HI R6, RZ, 0x6, R6 ;  /* 0x00000006ff067819 */ /* 0x000fc40000011406 */
[----:B------:R-:W-:Y:S02]  /*05f0*/  LEA.HI R4, R4, R5, RZ, 0x6 ;  /* 0x0000000504047211 */ /* 0x000fe400078f30ff */
[----:B------:R-:W-:Y:S02]  /*0600*/  LEA.HI R2, R2, R0, RZ, 0x6 ;  /* 0x0000000002027211 */ /* 0x000fe400078f30ff */
[----:B------:R-:W-:Y:S02]  /*0610*/  IMNMX R3, R6, R3, PT ;  /* 0x0000000306037217 */ /* 0x000fe40003800200 */
[----:B------:R-:W-:Y:S02]  /*0620*/  SHF.R.S32.HI R4, RZ, 0x6, R4 ;  /* 0x00000006ff047819 */ /* 0x000fe40000011404 */
[----:B------:R-:W-:Y:S02]  /*0630*/  SHF.R.S32.HI R2, RZ, 0x6, R2 ;  /* 0x00000006ff027819 */ /* 0x000fe40000011402 */
[----:B------:R-:W-:-:S02]  /*0640*/  IMNMX R230, RZ, R4, !PT ;  /* 0x00000004ffe67217 */ /* 0x000fc40007800200 */
[----:B------:R-:W-:-:S04]  /*0650*/  IMNMX R165, R3, R2, PT ;  /* 0x0000000203a57217 */ /* 0x000fc80003800200 */
[----:B------:R-:W-:-:S13]  /*0660*/  ISETP.GE.AND P0, PT, R230, R165, PT ;  /* 0x000000a5e600720c */ /* 0x000fda0003f06270 */
[----:B------:R-:W-:Y:S05]  /*0670*/  @!P0 BRA `(.L_x_2405) ;  /* 0x0000099000008947 */ /* 0x000fea0003800000 */
[----:B-1----:R-:W-:Y:S01]  /*0680*/  ISETP.NE.AND P0, PT, R238, -0x1, PT ;  /* 0xffffffffee00780c */ /* 0x002fe20003f05270 */
[----:B------:R1:W2:Y:S04]  /*0690*/  LD.E.64 R4, [R10.64+0x88] ;  /* 0x000088060a047980 */ /* 0x0002a8000c101b00 */
[----:B------:R1:W4:Y:S04]  /*06a0*/  LD.E.64 R14, [R10.64+0x90] ;  /* 0x000090060a0e7980 */ /* 0x000328000c101b00 */
[----:B---3--:R1:W3:Y:S04]  /*06b0*/  LD.E R12, [R10.64+0x60] ;  /* 0x000060060a0c7980 */ /* 0x0082e8000c101900 */
[----:B------:R1:W3:Y:S04]  /*06c0*/  @!P0 LD.E.64 R20, [R10.64+0x80] ;  /* 0x000080060a148980 */ /* 0x0002e8000c101b00 */
[----:B------:R1:W4:Y:S04]  /*06d0*/  LD.E R7, [R10.64+0xb4] ;  /* 0x0000b4060a077980 */ /* 0x000328000c101900 */
[----:B------:R1:W5:Y:S04]  /*06e0*/  LD.E R0, [R10.64+0xc0] ;  /* 0x0000c0060a007980 */ /* 0x000368000c101900 */
[----:B------:R1:W5:Y:S04]  /*06f0*/  LD.E.64 R2, [R10.64+0x70] ;  /* 0x000070060a027980 */ /* 0x000368000c101b00 */
[----:B-1----:R-:W5:Y:S01]  /*0700*/  LD.E.64 R10, [R10.64+0xa0] ;  /* 0x0000a0060a0a7980 */ /* 0x002f62000c101b00 */
[----:B------:R-:W-:-:S04]  /*0710*/  SHF.R.S32.HI R6, RZ, 0x1f, R57 ;  /* 0x0000001fff067819 */ /* 0x000fc80000011439 */
[----:B------:R-:W-:-:S04]  /*0720*/  LEA.HI R6, R6, R57, RZ, 0x3 ;  /* 0x0000003906067211 */ /* 0x000fc800078f18ff */
[----:B------:R-:W-:Y:S02]  /*0730*/  LOP3.LUT R8, R6, 0xfffffff8, RZ, 0xc0, !PT ;  /* 0xfffffff806087812 */ /* 0x000fe400078ec0ff */
[----:B------:R-:W-:-:S03]  /*0740*/  @!P0 SHF.R.S32.HI R16, RZ, 0x1f, R235 ;  /* 0x0000001fff108819 */ /* 0x000fc600000114eb */
[----:B------:R-:W-:-:S04]  /*0750*/  IMAD.IADD R57, R57, 0x1, -R8 ;  /* 0x0000000139397824 */ /* 0x000fc800078e0a08 */
[----:B------:R-:W-:Y:S01]  /*0760*/  IMAD.SHL.U32 R8, R57, 0x8, RZ ;  /* 0x0000000839087824 */ /* 0x000fe200078e00ff */
[----:B------:R-:W-:Y:S01]  /*0770*/  SHF.R.S32.HI R6, RZ, 0x3, R6 ;  /* 0x00000003ff067819 */ /* 0x000fe20000011406 */
[----:B------:R-:W-:Y:S01]  /*0780*/  IMAD.IADD R237, R237, 0x1, -R54 ;  /* 0x00000001eded7824 */ /* 0x000fe200078e0a36 */
[----:B------:R-:W-:Y:S01]  /*0790*/  BSSY B0, `(.L_x_2406) ;  /* 0x000002c000007945 */ /* 0x000fe20003800000 */
[-C--:B--2---:R-:W-:Y:S02]  /*07a0*/  @P0 IMAD R17, R5, R238.reuse, RZ ;  /* 0x000000ee05110224 */ /* 0x084fe400078e02ff */
[----:B------:R-:W-:-:S04]  /*07b0*/  @P0 IMAD.WIDE.U32 R18, R4, R238, RZ ;  /* 0x000000ee04120225 */ /* 0x000fc800078e00ff */
[-C--:B---3--:R-:W-:Y:S02]  /*07c0*/  @!P0 IMAD R9, R21, R235.reuse, RZ ;  /* 0x000000eb15098224 */ /* 0x088fe400078e02ff */
[----:B------:R-:W-:-:S04]  /*07d0*/  @!P0 IMAD.WIDE.U32 R22, R20, R235, RZ ;  /* 0x000000eb14168225 */ /* 0x000fc800078e00ff */
        /* <DEDUP_REMOVED lines=17> */
[C---:B------:R-:W-:Y:S01]  /*08f0*/  IADD3 R18, R8.reuse, 0x40, RZ ;  /* 0x0000004008127810 */ /* 0x040fe20007ffe0ff */
[----:B------:R-:W-:Y:S01]  /*0900*/  IMAD R54, R7, R12, R54 ;  /* 0x0000000c07367224 */ /* 0x000fe200078e0236 */
[----:B------:R-:W-:Y:S02]  /*0910*/  SHF.R.S32.HI R12, RZ, 0x1f, R6 ;  /* 0x0000001fff0c7819 */ /* 0x000fe40000011406 */
[C---:B------:R-:W-:Y:S02]  /*0920*/  IADD3 R17, R8.reuse, 0x80, RZ ;  /* 0x0000008008117810 */ /* 0x040fe40007ffe0ff */
[----:B------:R-:W-:Y:S02]  /*0930*/  IADD3 R16, R8, 0xc0, RZ ;  /* 0x000000c008107810 */ /* 0x000fe40007ffe0ff */
[----:B------:R-:W-:Y:S01]  /*0940*/  IADD3 R21, R235, R20, RZ ;  /* 0x00000014eb157210 */ /* 0x000fe20007ffe0ff */
[----:B------:R-:W-:Y:S05]  /*0950*/  @P0 BRA `(.L_x_2407) ;  /* 0x000000f000000947 */ /* 0x000fea0003800000 */
[----:B------:R-:W-:Y:S01]  /*0960*/  IMAD R7, R5, R6, RZ ;  /* 0x0000000605077224 */ /* 0x000fe200078e02ff */
[-C--:B-----5:R-:W-:Y:S01]  /*0970*/  ISETP.GE.AND P4, PT, R8, R0.reuse, PT ;  /* 0x000000000800720c */ /* 0x0a0fe20003f86270 */
[----:B------:R-:W-:Y:S01]  /*0980*/  IMAD.MOV.U32 R20, RZ, RZ, R234 ;  /* 0x000000ffff147224 */ /* 0x000fe200078e00ea */
[----:B------:R-:W-:Y:S01]  /*0990*/  ISETP.GE.AND P3, PT, R18, R0, PT ;  /* 0x000000001200720c */ /* 0x000fe20003f66270 */
        /* <DEDUP_REMOVED lines=11> */
.L_x_2407:
[----:B------:R-:W-:Y:S05]  /*0a50*/  BSYNC B0 ;  /* 0x0000000000007941 */ /* 0x000fea0003800000 */
.L_x_2406:
        /* <DEDUP_REMOVED lines=22> */
.L_x_2409:
[----:B------:R-:W-:Y:S05]  /*0bc0*/  BSYNC B0 ;  /* 0x0000000000007941 */ /* 0x000fea0003800000 */
.L_x_2408:
        /* <DEDUP_REMOVED lines=22> */
.L_x_2411:
[----:B------:R-:W-:Y:S05]  /*0d30*/  BSYNC B0 ;  /* 0x0000000000007941 */ /* 0x000fea0003800000 */
.L_x_2410:
        /* <DEDUP_REMOVED lines=21> */
.L_x_2413:
[----:B------:R-:W-:Y:S05]  /*0e90*/  BSYNC B0 ;  /* 0x0000000000007941 */ /* 0x000fea0003800000 */
.L_x_2412:
[----:B------:R-:W-:-:S04]  /*0ea0*/  ISETP.NE.AND P4, PT, R57, RZ, PT ;  /* 0x000000ff3900720c */ /* 0x000fc80003f85270 */
[-C--:B------:R-:W-:Y:S02]  /*0eb0*/  ISETP.GE.OR P3, PT, R6, R237.reuse, P4 ;  /* 0x000000ed0600720c */ /* 0x080fe40002766670 */
[-C--:B------:R-:W-:Y:S02]  /*0ec0*/  ISETP.GE.OR P2, PT, R15, R237.reuse, P4 ;  /* 0x000000ed0f00720c */ /* 0x080fe40002746670 */
[-C--:B------:R-:W-:Y:S02]  /*0ed0*/  ISETP.GE.OR P1, PT, R14, R237.reuse, P4 ;  /* 0x000000ed0e00720c */ /* 0x080fe40002726670 */
[C---:B------:R-:W-:Y:S02]  /*0ee0*/  IADD3 R6, P0, R54.reuse, R6, RZ ;  /* 0x0000000636067210 */ /* 0x040fe40007f1e0ff */
[----:B------:R-:W-:Y:S02]  /*0ef0*/  ISETP.GE.OR P4, PT, R13, R237, P4 ;  /* 0x000000ed0d00720c */ /* 0x000fe40002786670 */
[----:B------:R-:W-:-:S02]  /*0f00*/  LEA.HI.X.SX32 R12, R54, R12, 0x1, P0 ;  /* 0x0000000c360c7211 */ /* 0x000fc400000f0eff */
[C---:B--2--5:R-:W-:Y:S01]  /*0f10*/  LEA R2, P0, R6.reuse, R10, 0x2 ;  /* 0x0000000a06027211 */ /* 0x064fe200078010ff */
[----:B------:R-:W-:Y:S02]  /*0f20*/  @!P3 IMAD.MOV.U32 R5, RZ, RZ, 0x7f800000 ;  /* 0x7f800000ff05b424 */ /* 0x000fe400078e00ff */
[----:B------:R-:W-:Y:S01]  /*0f30*/  @!P2 IMAD.MOV.U32 R4, RZ, RZ, 0x7f800000 ;  /* 0x7f800000ff04a424 */ /* 0x000fe200078e00ff */
[----:B------:R-:W-:Y:S01]  /*0f40*/  LEA.HI.X R3, R6, R11, R12, 0x2, P0 ;  /* 0x0000000b06037211 */ /* 0x000fe200000f140c */
[----:B------:R-:W-:-:S04]  /*0f50*/  @!P1 IMAD.MOV.U32 R0, RZ, RZ, 0x7f800000 ;  /* 0x7f800000ff009424 */ /* 0x000fc800078e00ff */
[----:B------:R2:W-:Y:S04]  /*0f60*/  @!P3 ST.E [R2.64], R5 ;  /* 0x000000050200b985 */ /* 0x0005e8000c101906 */
[----:B------:R3:W-:Y:S04]  /*0f70*/  @!P2 ST.E [R2.64+0x40], R4 ;  /* 0x000040040200a985 */ /* 0x0007e8000c101906 */
[----:B------:R4:W-:Y:S01]  /*0f80*/  @!P1 ST.E [R2.64+0x80], R0 ;  /* 0x0000800002009985 */ /* 0x0009e2000c101906 */
[----:B--2---:R-:W-:Y:S02]  /*0f90*/  IMAD.MOV.U32 R5, RZ, RZ, 0x0 ;  /* 0x00000000ff057424 */ /* 0x004fe400078e00ff */
[----:B---3--:R-:W-:-:S04]  /*0fa0*/  IMAD.MOV.U32 R4, RZ, RZ, R233 ;  /* 0x000000ffff047224 */ /* 0x008fc800078e00e9 */
[----:B----4-:R-:W-:Y:S05]  /*0fb0*/  @P4 RET.REL.NODEC R4 `(_ZN5flash24flash_fwd_splitkv_kernelI23Flash_fwd_kernel_traitsILi256ELi64ELi64ELi4ELb0ELb0EN7cutlass10bfloat16_tE19Flash_kernel_traitsILi256ELi64ELi64ELi4ES3_EELb0ELb1ELb0ELb0ELb0ELb0ELb0ELb1EEEvNS_16Flash_fwd_paramsE) ;  /* 0xfffff04004004950 */ /* 0x010fea0003c3ffff */
[----:B------:R-:W-:-:S05]  /*0fc0*/  MOV R0, 0x7f800000 ;  /* 0x7f80000000007802 */ /* 0x000fca0000000f00 */
[----:B------:R2:W-:Y:S02]  /*0fd0*/  ST.E [R2.64+0xc0], R0 ;  /* 0x0000c00002007985 */ /* 0x0005e4000c101906 */
[----:B--2---:R-:W-:Y:S02]  /*0fe0*/  MOV R2, R233 ;  /* 0x000000e900027202 */ /* 0x004fe40000000f00 */
[----:B------:R-:W-:-:S04]  /*0ff0*/  MOV R3, 0x0 ;  /* 0x0000000000037802 */ /* 0x000fc80000000f00 */
[----:B------:R-:W-:Y:S05]  /*1000*/  RET.REL.NODEC R2 `(_ZN5flash24flash_fwd_splitkv_kernelI23Flash_fwd_kernel_traitsILi256ELi64ELi64ELi4ELb0ELb0EN7cutlass10bfloat16_tE19Flash_kernel_traitsILi256ELi64ELi64ELi4ES3_EELb0ELb1ELb0ELb0ELb0ELb0ELb0ELb1EEEvNS_16Flash_fwd_paramsE) ;  /* 0xffffeff002007950 */ /* 0x000fea0003c3ffff */
.L_x_2405:
[----:B-1----:R-:W2:Y:S04]  /*1010*/  LD.E.64 R6, [R10.64+0x160] ;  /* 0x000160060a067980 */ /* 0x002ea8000c101b00 */
[----:B------:R-:W4:Y:S01]  /*1020*/  LD.E.64 R2, [R10.64+0x158] ;  /* 0x000158060a027980 */ /* 0x000f22000c101b00 */
[----:B--2---:R-:W-:-:S04]  /*1030*/  ISETP.NE.U32.AND P1, PT, R6, RZ, PT ;  /* 0x000000ff0600720c */ /* 0x004fc80003f25070 */
[----:B------:R-:W-:-:S13]  /*1040*/  ISETP.NE.AND.EX P1, PT, R7, RZ, PT, P1 ;  /* 0x000000ff0700720c */ /* 0x000fda0003f25310 */
[----:B------:R-:W2:Y:S01]  /*1050*/  @P1 LD.E.64 R8, [R10.64+0x168] ;  /* 0x000168060a081980 */ /* 0x000ea2000c101b00 */
        /* <DEDUP_REMOVED lines=8> */
[-C--:B--2---:R-:W-:Y:S02]  /*10e0*/  @P1 IMAD R4, R9, R235.reuse, RZ ;  /* 0x000000eb09041224 */ /* 0x084fe400078e02ff */
[----:B-1----:R-:W-:-:S04]  /*10f0*/  @P1 IMAD.WIDE.U32 R2, R8, R235, RZ ;  /* 0x000000eb08021225 */ /* 0x002fc800078e00ff */
[----:B------:R-:W-:Y:S01]  /*1100*/  @P1 IMAD R0, R8, R0, R4 ;  /* 0x0000000008001224 */ /* 0x000fe200078e0204 */
[----:B------:R-:W-:-:S03]  /*1110*/  @P1 LEA R241, P0, R2, R6, 0x2 ;  /* 0x0000000602f11211 */ /* 0x000fc600078010ff */
[----:B------:R-:W-:-:S05]  /*1120*/  @P1 IMAD.IADD R0, R3, 0x1, R0 ;  /* 0x0000000103001824 */ /* 0x000fca00078e0200 */
[----:B------:R-:W-:-:S04]  /*1130*/  @P1 LEA.HI.X R240, R2, R7, R0, 0x2, P0 ;  /* 0x0000000702f01211 */ /* 0x000fc800000f1400 */
[----:B------:R-:W-:-:S04]  /*1140*/  LOP3.LUT R241, R241, R240, RZ, 0x3c, !PT ;  /* 0x000000f0f1f17212 */ /* 0x000fc800078e3cff */
[----:B------:R-:W-:-:S04]  /*1150*/  LOP3.LUT R240, R241, R240, RZ, 0x3c, !PT ;  /* 0x000000f0f1f07212 */ /* 0x000fc800078e3cff */
[----:B------:R-:W-:Y:S02]  /*1160*/  LOP3.LUT R241, R241, R240, RZ, 0x3c, !PT ;  /* 0x000000f0f1f17212 */ /* 0x000fe400078e3cff */
[----:B------:R-:W-:-:S04]  /*1170*/  ISETP.NE.U32.AND P0, PT, R240, RZ, PT ;  /* 0x000000fff000720c */ /* 0x000fc80003f05070 */
[----:B------:R-:W-:-:S13]  /*1180*/  ISETP.NE.AND.EX P0, PT, R241, RZ, PT, P0 ;  /* 0x000000fff100720c */ /* 0x000fda0003f05300 */
[----:B------:R-:W-:Y:S05]  /*1190*/  @!P0 BRA `(.L_x_2415) ;  /* 0x0000054000008947 */ /* 0x000fea0003800000 */
[----:B------:R-:W2:Y:S04]  /*11a0*/  LD.E R5, [R10.64+0x170] ;  /* 0x000170060a057980 */ /* 0x000ea8000c101900 */
[----:B------:R-:W4:Y:S01]  /*11b0*/  LD.E R6, [R10.64+0x68] ;  /* 0x000068060a067980 */ /* 0x000f22000c101900 */
[----:B------:R-:W-:-:S03]  /*11c0*/  LEA R2, R165, 0xffffffc0, 0x6 ;  /* 0xffffffc0a5027811 */ /* 0x000fc600078e30ff */
[----:B---3--:R-:W2:Y:S01]  /*11d0*/  LD.E.64 R18, [R10.64+0x20] ;  /* 0x000020060a127980 */ /* 0x008ea2000c101b00 */
[----:B------:R-:W-:-:S03]  /*11e0*/  IABS R3, R2 ;  /* 0x0000000200037213 */ /* 0x000fc60000000000 */
[----:B------:R-:W2:Y:S04]  /*11f0*/  LD.E.64 R48, [R10.64+0x38] ;  /* 0x000038060a307980 */ /* 0x000ea8000c101b00 */
[----:B------:R-:W2:Y:S04]  /*1200*/  LD.E.64 R14, [R10.64+0x50] ;  /* 0x000050060a0e7980 */ /* 0x000ea8000c101b00 */
[----:B------:R1:W5:Y:S04]  /*1210*/  LD.E.64 R26, [R10.64+0x58] ;  /* 0x000058060a1a7980 */ /* 0x000368000c101b00 */
[----:B------:R1:W5:Y:S01]  /*1220*/  LD.E.64 R50, [R10.64+0x40] ;  /* 0x000040060a327980 */ /* 0x000362000c101b00 */
[----:B--2---:R-:W-:-:S04]  /*1230*/  IABS R4, R5 ;  /* 0x0000000500047213 */ /* 0x004fc80000000000 */
[----:B------:R-:W2:Y:S08]  /*1240*/  I2F.RP R8, R4 ;  /* 0x0000000400087306 */ /* 0x000eb00000209400 */
[----:B--2---:R-:W2:Y:S02]  /*1250*/  MUFU.RCP R8, R8 ;  /* 0x0000000800087308 */ /* 0x004ea40000001000 */
[----:B--2---:R-:W-:-:S06]  /*1260*/  IADD3 R8, R8, 0xffffffe, RZ ;  /* 0x0ffffffe08087810 */ /* 0x004fcc0007ffe0ff */
[----:B------:R-:W2:Y:S01]  /*1270*/  F2I.FTZ.U32.TRUNC.NTZ R9, R8 ;  /* 0x0000000800097305 */ /* 0x000ea2000021f000 */
[----:B------:R-:W-:Y:S01]  /*1280*/  IABS R0, R5 ;  /* 0x0000000500007213 */ /* 0x000fe20000000000 */
[----:B--2---:R-:W-:Y:S02]  /*1290*/  IMAD.MOV R7, RZ, RZ, -R9 ;  /* 0x000000ffff077224 */ /* 0x004fe400078e0a09 */
[----:B------:R-:W-:Y:S02]  /*12a0*/  IMAD.MOV.U32 R8, RZ, RZ, RZ ;  /* 0x000000ffff087224 */ /* 0x000fe400078e00ff */
[----:B------:R-:W-:-:S04]  /*12b0*/  IMAD R7, R7, R4, RZ ;  /* 0x0000000407077224 */ /* 0x000fc800078e02ff */
[----:B------:R-:W-:Y:S01]  /*12c0*/  IMAD.HI.U32 R7, R9, R7, R8 ;  /* 0x0000000709077227 */ /* 0x000fe200078e0008 */
[----:B------:R-:W-:-:S05]  /*12d0*/  IADD3 R0, RZ, -R0, RZ ;  /* 0x80000000ff007210 */ /* 0x000fca0007ffe0ff */
        /* <DEDUP_REMOVED lines=9> */
[----:B------:R-:W-:-:S05]  /*1370*/  @P2 IADD3 R7, R7, 0x1, RZ ;  /* 0x0000000107072810 */ /* 0x000fca0007ffe0ff */
[----:B------:R-:W-:-:S05]  /*1380*/  IMAD.MOV.U32 R8, RZ, RZ, R7 ;  /* 0x000000ffff087224 */ /* 0x000fca00078e0007 */
[----:B------:R-:W-:Y:S02]  /*1390*/  @!P0 IADD3 R8, -R8, RZ, RZ ;  /* 0x000000ff08088210 */ /* 0x000fe40007ffe1ff */
[----:B------:R-:W-:-:S05]  /*13a0*/  @!P1 LOP3.LUT R8, RZ, R5, RZ, 0x33, !PT ;  /* 0x00000005ff089212 */ /* 0x000fca00078e33ff */
[----:B-----5:R-:W-:-:S05]  /*13b0*/  IMAD.WIDE R12, R8, 0x4, R240 ;  /* 0x00000004080c7825 */ /* 0x020fca00078e02f0 */
[----:B------:R2:W3:Y:S04]  /*13c0*/  LD.E R3, [R12.64] ;  /* 0x000000060c037980 */ /* 0x0004e8000c101900 */
[----:B--2---:R-:W2:Y:S01]  /*13d0*/  LD.E.64 R12, [R10.64+0x28] ;  /* 0x000028060a0c7980 */ /* 0x004ea2000c101b00 */
[----:B----4-:R-:W-:-:S04]  /*13e0*/  IABS R7, R6 ;  /* 0x0000000600077213 */ /* 0x010fc80000000000 */
[----:B------:R-:W4:Y:S08]  /*13f0*/  I2F.RP R0, R7 ;  /* 0x0000000700007306 */ /* 0x000f300000209400 */
[----:B----4-:R-:W4:Y:S02]  /*1400*/  MUFU.RCP R0, R0 ;  /* 0x0000000000007308 */ /* 0x010f240000001000 */
[----:B----4-:R-:W-:-:S06]  /*1410*/  IADD3 R0, R0, 0xffffffe, RZ ;  /* 0x0ffffffe00007810 */ /* 0x010fcc0007ffe0ff */
[----:B------:R-:W4:Y:S01]  /*1420*/  F2I.FTZ.U32.TRUNC.NTZ R23, R0 ;  /* 0x0000000000177305 */ /* 0x000f22000021f000 */
[----:B------:R-:W-:Y:S01]  /*1430*/  IMAD.MOV.U32 R22, RZ, RZ, RZ ;  /* 0x000000ffff167224 */ /* 0x000fe200078e00ff */
[----:B------:R-:W-:Y:S01]  /*1440*/  IABS R4, R234 ;  /* 0x000000ea00047213 */ /* 0x000fe20000000000 */
[----:B----4-:R-:W-:-:S04]  /*1450*/  IMAD.MOV R0, RZ, RZ, -R23 ;  /* 0x000000ffff007224 */ /* 0x010fc800078e0a17 */
[----:B------:R-:W-:Y:S01]  /*1460*/  IMAD R16, R0, R7, RZ ;  /* 0x0000000700107224 */ /* 0x000fe200078e02ff */
[----:B------:R-:W-:-:S03]  /*1470*/  IABS R0, R6 ;  /* 0x0000000600007213 */ /* 0x000fc60000000000 */
[----:B------:R-:W-:Y:S01]  /*1480*/  IMAD.HI.U32 R16, R23, R16, R22 ;  /* 0x0000001017107227 */ /* 0x000fe200078e0016 */
[----:B------:R-:W-:-:S05]  /*1490*/  IADD3 R0, RZ, -R0, RZ ;  /* 0x80000000ff007210 */ /* 0x000fca0007ffe0ff */
[----:B------:R-:W-:-:S04]  /*14a0*/  IMAD.HI.U32 R16, R16, R4, RZ ;  /* 0x0000000410107227 */ /* 0x000fc800078e00ff */
[----:B------:R-:W-:-:S05]  /*14b0*/  IMAD R0, R16, R0, R4 ;  /* 0x0000000010007224 */ /* 0x000fca00078e0204 */
[----:B------:R-:W-:Y:S01]  /*14c0*/  ISETP.GT.U32.AND P1, PT, R7, R0, PT ;  /* 0x000000000700720c */ /* 0x000fe20003f24070 */
[----:B------:R-:W-:-:S12]  /*14d0*/  IMAD.MOV R8, RZ, RZ, -R8 ;  /* 0x000000ffff087224 */ /* 0x000fd800078e0a08 */
[----:B------:R-:W-:-:S05]  /*14e0*/  @!P1 IMAD.IADD R0, R0, 0x1, -R7 ;  /* 0x0000000100009824 */ /* 0x000fca00078e0a07 */
[----:B------:R-:W-:Y:S02]  /*14f0*/  ISETP.GE.U32.AND P2, PT, R0, R7, PT ;  /* 0x000000070000720c */ /* 0x000fe40003f46070 */
[----:B------:R-:W-:Y:S02]  /*1500*/  LOP3.LUT R7, R234, R6, RZ, 0x3c, !PT ;  /* 0x00000006ea077212 */ /* 0x000fe400078e3cff */
[----:B------:R-:W-:Y:S02]  /*1510*/  @!P1 IADD3 R16, R16, 0x1, RZ ;  /* 0x0000000110109810 */ /* 0x000fe40007ffe0ff */
[----:B------:R-:W-:Y:S01]  /*1520*/  ISETP.GE.AND P0, PT, R7, RZ, PT ;  /* 0x000000ff0700720c */ /* 0x000fe20003f06270 */
[----:B------:R-:W-:Y:S01]  /*1530*/  IMAD R5, R5, R8, R2 ;  /* 0x0000000805057224 */ /* 0x000fe200078e0202 */
[----:B------:R-:W-:-:S03]  /*1540*/  ISETP.NE.AND P1, PT, R6, RZ, PT ;  /* 0x000000ff0600720c */ /* 0x000fc60003f25270 */
[----:B------:R-:W-:Y:S02]  /*1550*/  IMAD R7, R49, R5, RZ ;  /* 0x0000000531077224 */ /* 0x000fe400078e02ff */
[----:B------:R-:W-:-:S06]  /*1560*/  @P2 IADD3 R16, R16, 0x1, RZ ;  /* 0x0000000110102810 */ /* 0x000fcc0007ffe0ff */
[----:B------:R-:W-:Y:S02]  /*1570*/  @!P0 IMAD.MOV R16, RZ, RZ, -R16 ;  /* 0x000000ffff108224 */ /* 0x000fe400078e0a10 */
[----:B------:R-:W-:-:S04]  /*1580*/  @!P1 LOP3.LUT R16, RZ, R6, RZ, 0x33, !PT ;  /* 0x00000006ff109212 */ /* 0x000fc800078e33ff */
[----:B------:R-:W-:Y:S02]  /*1590*/  SHF.R.S32.HI R8, RZ, 0x1f, R16 ;  /* 0x0000001fff087819 */ /* 0x000fe40000011410 */
[----:B---3--:R-:W-:Y:S01]  /*15a0*/  SHF.R.S32.HI R0, RZ, 0x1f, R3 ;  /* 0x0000001fff007819 */ /* 0x008fe20000011403 */
[----:B------:R-:W-:-:S04]  /*15b0*/  IMAD R4, R19, R3, RZ ;  /* 0x0000000313047224 */ /* 0x000fc800078e02ff */
[C---:B------:R-:W-:Y:S02]  /*15c0*/  IMAD R4, R18.reuse, R0, R4 ;  /* 0x0000000012047224 */ /* 0x040fe400078e0204 */
[----:B------:R-:W-:-:S05]  /*15d0*/  IMAD.WIDE.U32 R18, R18, R3, RZ ;  /* 0x0000000312127225 */ /* 0x000fca00078e00ff */
[----:B------:R-:W-:Y:S02]  /*15e0*/  IADD3 R19, R19, R4, RZ ;  /* 0x0000000413137210 */ /* 0x000fe40007ffe0ff */
[----:B------:R-:W-:-:S03]  /*15f0*/  SHF.R.S32.HI R4, RZ, 0x1f, R5 ;  /* 0x0000001fff047819 */ /* 0x000fc60000011405 */
[----:B------:R-:W-:-:S04]  /*1600*/  IMAD.WIDE.U32 R18, R5, R48, R18 ;  /* 0x0000003005127225 */ /* 0x000fc800078e0012 */
[----:B------:R-:W-:Y:S02]  /*1610*/  IMAD R7, R48, R4, R7 ;  /* 0x0000000430077224 */ /* 0x000fe400078e0207 */
[----:B--2---:R-:W-:-:S03]  /*1620*/  IMAD R6, R13, R3, RZ ;  /* 0x000000030d067224 */ /* 0x004fc600078e02ff */
[----:B------:R-:W-:Y:S01]  /*1630*/  IADD3 R19, R19, R7, RZ ;  /* 0x0000000713137210 */ /* 0x000fe20007ffe0ff */
        /* <DEDUP_REMOVED lines=10> */
.L_x_2415:
[----:B------:R-:W2:Y:S01]  /*16e0*/  LD.E R6, [R10.64+0x68] ;  /* 0x000068060a067980 */ /* 0x000ea2000c101900 */
[----:B------:R-:W-:-:S03]  /*16f0*/  ISETP.NE.AND P3, PT, R15, -0x1, PT ;  /* 0xffffffff0f00780c */ /* 0x000fc60003f65270 */
[----:B------:R-:W4:Y:S04]  /*1700*/  LD.E.64 R48, [R10.64+0x38] ;  /* 0x000038060a307980 */ /* 0x000f28000c101b00 */
[----:B---3--:R-:W3:Y:S04]  /*1710*/  LD.E.64 R50, [R10.64+0x40] ;  /* 0x000040060a327980 */ /* 0x008ee8000c101b00 */
[----:B------:R-:W3:Y:S04]  /*1720*/  LD.E.64 R18, [R10.64+0x50] ;  /* 0x000050060a127980 */ /* 0x000ee8000c101b00 */
[----:B------:R-:W3:Y:S04]  /*1730*/  @!P3 LD.E.64 R16, [R10.64+0x20] ;  /* 0x000020060a10b980 */ /* 0x000ee8000c101b00 */
[----:B------:R-:W3:Y:S04]  /*1740*/  @!P3 LD.E.64 R22, [R10.64+0x28] ;  /* 0x000028060a16b980 */ /* 0x000ee8000c101b00 */
[----:B------:R1:W5:Y:S01]  /*1750*/  LD.E.64 R26, [R10.64+0x58] ;  /* 0x000058060a1a7980 */ /* 0x000362000c101b00 */
[----:B------:R-:W-:Y:S01]  /*1760*/  IMAD.MOV.U32 R8, RZ, RZ, RZ ;  /* 0x000000ffff087224 */ /* 0x000fe200078e00ff */
[----:B------:R-:W-:-:S02]  /*1770*/  IABS R7, R234 ;  /* 0x000000ea00077213 */ /* 0x000fc40000000000 */
[----:B------:R-:W-:Y:S02]  /*1780*/  @!P3 SHF.R.S32.HI R4, RZ, 0x1f, R14 ;  /* 0x0000001fff04b819 */ /* 0x000fe4000001140e */
[----:B--2---:R-:W-:-:S04]  /*1790*/  IABS R3, R6 ;  /* 0x0000000600037213 */ /* 0x004fc80000000000 */
[----:B------:R-:W2:Y:S08]  /*17a0*/  I2F.RP R0, R3 ;  /* 0x0000000300007306 */ /* 0x000eb00000209400 */
[----:B--2---:R-:W2:Y:S02]  /*17b0*/  MUFU.RCP R0, R0 ;  /* 0x0000000000007308 */ /* 0x004ea40000001000 */
[----:B--2---:R-:W-:-:S06]  /*17c0*/  IADD3 R0, R0, 0xffffffe, RZ ;  /* 0x0ffffffe00007810 */ /* 0x004fcc0007ffe0ff */
[----:B------:R-:W2:Y:S02]  /*17d0*/  F2I.FTZ.U32.TRUNC.NTZ R9, R0 ;  /* 0x0000000000097305 */ /* 0x000ea4000021f000 */
[----:B--2---:R-:W-:-:S05]  /*17e0*/  IADD3 R0, RZ, -R9, RZ ;  /* 0x80000009ff007210 */ /* 0x004fca0007ffe0ff */
[----:B------:R-:W-:Y:S01]  /*17f0*/  IMAD R5, R0, R3, RZ ;  /* 0x0000000300057224 */ /* 0x000fe200078e02ff */
[----:B------:R-:W-:-:S03]  /*1800*/  IABS R0, R6 ;  /* 0x0000000600007213 */ /* 0x000fc60000000000 */
[----:B------:R-:W-:Y:S01]  /*1810*/  IMAD.HI.U32 R5, R9, R5, R8 ;  /* 0x0000000509057227 */ /* 0x000fe200078e0008 */
[----:B------:R-:W-:-:S05]  /*1820*/  IADD3 R0, RZ, -R0, RZ ;  /* 0x80000000ff007210 */ /* 0x000fca0007ffe0ff */
[----:B------:R-:W-:-:S04]  /*1830*/  IMAD.HI.U32 R5, R5, R7, RZ ;  /* 0x0000000705057227 */ /* 0x000fc800078e00ff */
[----:B------:R-:W-:Y:S02]  /*1840*/  IMAD R0, R5, R0, R7 ;  /* 0x0000000005007224 */ /* 0x000fe400078e0207 */
[----:B----4-:R-:W-:-:S03]  /*1850*/  @!P3 IMAD R2, R49, R14, RZ ;  /* 0x0000000e3102b224 */ /* 0x010fc600078e02ff */
[----:B------:R-:W-:Y:S01]  /*1860*/  ISETP.GT.U32.AND P0, PT, R3, R0, PT ;  /* 0x000000000300720c */ /* 0x000fe20003f04070 */
[----:B------:R-:W-:Y:S02]  /*1870*/  @!P3 IMAD R2, R4, R48, R2 ;  /* 0x000000300402b224 */ /* 0x000fe400078e0202 */
[----:B------:R-:W-:Y:S01]  /*1880*/  @!P3 IMAD.WIDE.U32 R24, R48, R14, RZ ;  /* 0x0000000e3018b225 */ /* 0x000fe200078e00ff */
[----:B-----5:R-:W-:-:S04]  /*1890*/  @!P3 SHF.R.S32.HI R4, RZ, 0x1f, R13 ;  /* 0x0000001fff04b819 */ /* 0x020fc8000001140d */
[----:B------:R-:W-:Y:S01]  /*18a0*/  @!P3 IADD3 R25, R25, R2, RZ ;  /* 0x000000021919b210 */ /* 0x000fe20007ffe0ff */
[----:B---3--:R-:W-:Y:S02]  /*18b0*/  @!P3 IMAD R2, R17, R13, RZ ;  /* 0x0000000d1102b224 */ /* 0x008fe400078e02ff */
[----:B------:R-:W-:Y:S02]  /*18c0*/  @P3 IMAD.IADD R7, R14, 0x1, R15 ;  /* 0x000000010e073824 */ /* 0x000fe400078e020f */
[----:B------:R-:W-:Y:S02]  /*18d0*/  @!P0 IMAD.IADD R0, R0, 0x1, -R3 ;  /* 0x0000000100008824 */ /* 0x000fe400078e0a03 */
[----:B------:R-:W-:Y:S02]  /*18e0*/  @!P3 IMAD R2, R16, R4, R2 ;  /* 0x000000041002b224 */ /* 0x000fe400078e0202 */
[----:B------:R-:W-:Y:S01]  /*18f0*/  @P3 IMAD R9, R49, R7, RZ ;  /* 0x0000000731093224 */ /* 0x000fe200078e02ff */
[----:B------:R-:W-:Y:S01]  /*1900*/  ISETP.GE.U32.AND P2, PT, R0, R3, PT ;  /* 0x000000030000720c */ /* 0x000fe20003f46070 */
[----:B------:R-:W-:-:S04]  /*1910*/  @P3 IMAD.WIDE.U32 R28, R48, R7, RZ ;  /* 0x00000007301c3225 */ /* 0x000fc800078e00ff */
[----:B------:R-:W-:Y:S01]  /*1920*/  @!P3 IMAD.WIDE.U32 R16, R16, R13, R24 ;  /* 0x0000000d1010b225 */ /* 0x000fe200078e0018 */
[----:B------:R-:W-:Y:S02]  /*1930*/  @P3 MOV R12, R28 ;  /* 0x0000001c000c3202 */ /* 0x000fe40000000f00 */
[----:B------:R-:W-:Y:S01]  /*1940*/  LOP3.LUT R3, R234, R6, RZ, 0x3c, !PT ;  /* 0x00000006ea037212 */ /* 0x000fe200078e3cff */
[----:B------:R-:W-:Y:S01]  /*1950*/  @P3 IMAD.IADD R9, R29, 0x1, R9 ;  /* 0x000000011d093824 */ /* 0x000fe200078e0209 */
[----:B------:R-:W-:Y:S02]  /*1960*/  @!P3 IADD3 R9, R17, R2, RZ ;  /* 0x000000021109b210 */ /* 0x000fe40007ffe0ff */
[----:B------:R-:W-:Y:S02]  /*1970*/  LEA R2, R165, 0xffffffc0, 0x6 ;  /* 0xffffffc0a5027811 */ /* 0x000fe400078e30ff */
[----:B------:R-:W-:Y:S02]  /*1980*/  @!P3 MOV R12, R16 ;  /* 0x00000010000cb202 */ /* 0x000fe40000000f00 */
[----:B------:R-:W-:-:S02]  /*1990*/  ISETP.GE.AND P1, PT, R3, RZ, PT ;  /* 0x000000ff0300720c */ /* 0x000fc40003f26270 */
[----:B------:R-:W-:Y:S01]  /*19a0*/  @!P0 IADD3 R5, R5, 0x1, RZ ;  /* 0x0000000105058810 */ /* 0x000fe20007ffe0ff */
[----:B------:R-:W-:Y:S01]  /*19b0*/  @!P3 IMAD R7, R51, R14, RZ ;  /* 0x0000000e3307b224 */ /* 0x000fe200078e02ff */
[----:B------:R-:W-:Y:S01]  /*19c0*/  @!P3 SHF.R.S32.HI R0, RZ, 0x1f, R14 ;  /* 0x0000001fff00b819 */ /* 0x000fe2000001140e */
[----:B------:R-:W-:Y:S01]  /*19d0*/  IMAD R8, R49, R2, RZ ;  /* 0x0000000231087224 */ /* 0x000fe200078e02ff */
[----:B------:R-:W-:Y:S01]  /*19e0*/  SHF.R.S32.HI R4, RZ, 0x1f, R2 ;  /* 0x0000001fff047819 */ /* 0x000fe20000011402 */
[----:B------:R-:W-:Y:S01]  /*19f0*/  IMAD.MOV.U32 R24, RZ, RZ, R12 ;  /* 0x000000ffff187224 */ /* 0x000fe200078e000c */
[----:B------:R-:W-:Y:S02]  /*1a00*/  MOV R25, R9 ;  /* 0x0000000900197202 */ /* 0x000fe40000000f00 */
[----:B------:R-:W-:Y:S02]  /*1a10*/  ISETP.NE.AND P0, PT, R6, RZ, PT ;  /* 0x000000ff0600720c */ /* 0x000fe40003f05270 */
[----:B------:R-:W-:Y:S01]  /*1a20*/  @P2 IADD3 R5, R5, 0x1, RZ ;  /* 0x0000000105052810 */ /* 0x000fe20007ffe0ff */
[----:B------:R-:W-:-:S02]  /*1a30*/  @!P3 IMAD R0, R0, R50, R7 ;  /* 0x000000320000b224 */ /* 0x000fc400078e0207 */
[----:B------:R-:W-:Y:S02]  /*1a40*/  IMAD R8, R4, R48, R8 ;  /* 0x0000003004087224 */ /* 0x000fe400078e0208 */
[----:B------:R-:W-:Y:S01]  /*1a50*/  IMAD.WIDE.U32 R24, R48, R2, R24 ;  /* 0x0000000230187225 */ /* 0x000fe200078e0018 */
[----:B------:R-:W-:-:S03]  /*1a60*/  MOV R16, R5 ;  /* 0x0000000500107202 */ /* 0x000fc60000000f00 */
[----:B------:R-:W-:Y:S01]  /*1a70*/  @!P3 IMAD.WIDE.U32 R28, R50, R14, RZ ;  /* 0x0000000e321cb225 */ /* 0x000fe200078e00ff */
[----:B------:R-:W-:-:S03]  /*1a80*/  IADD3 R25, R25, R8, RZ ;  /* 0x0000000819197210 */ /* 0x000fc60007ffe0ff */
[----:B------:R-:W-:Y:S01]  /*1a90*/  @!P3 IMAD.IADD R9, R29, 0x1, R0 ;  /* 0x000000011d09b824 */ /* 0x000fe200078e0200 */
[----:B------:R-:W-:Y:S01]  /*1aa0*/  @!P3 SHF.R.S32.HI R0, RZ, 0x1f, R13 ;  /* 0x0000001fff00b819 */ /* 0x000fe2000001140d */
[----:B------:R-:W-:Y:S01]  /*1ab0*/  @!P3 IMAD R5, R23, R13, RZ ;  /* 0x0000000d1705b224 */ /* 0x000fe200078e02ff */
[----:B------:R-:W-:Y:S01]  /*1ac0*/  @!P3 MOV R8, R28 ;  /* 0x0000001c0008b202 */ /* 0x000fe20000000f00 */
[----:B------:R-:W-:Y:S01]  /*1ad0*/  @!P1 IMAD.MOV R16, RZ, RZ, -R16 ;  /* 0x000000ffff109224 */ /* 0x000fe200078e0a10 */
[----:B------:R-:W-:Y:S01]  /*1ae0*/  @!P0 LOP3.LUT R16, RZ, R6, RZ, 0x33, !PT ;  /* 0x00000006ff108212 */ /* 0x000fe200078e33ff */
[----:B------:R-:W-:Y:S01]  /*1af0*/  @!P3 IMAD R0, R22, R0, R5 ;  /* 0x000000001600b224 */ /* 0x000fe200078e0205 */
[----:B------:R-:W-:Y:S01]  /*1b00*/  @P3 IADD3 R14, R14, R15, RZ ;  /* 0x0000000f0e0e3210 */ /* 0x000fe20007ffe0ff */
[----:B------:R-:W-:Y:S01]  /*1b10*/  @!P3 IMAD.WIDE.U32 R22, R22, R13, R8 ;  /* 0x0000000d1616b225 */ /* 0x000fe200078e0008 */
[----:B------:R-:W-:-:S03]  /*1b20*/  SHF.R.S32.HI R8, RZ, 0x1f, R16 ;  /* 0x0000001fff087819 */ /* 0x000fc60000011410 */
[----:B------:R-:W-:Y:S02]  /*1b30*/  IMAD R5, R19, R16, RZ ;  /* 0x0000001013057224 */ /* 0x000fe400078e02ff */
[-C--:B------:R-:W-:Y:S02]  /*1b40*/  @P3 IMAD R3, R51, R14.reuse, RZ ;  /* 0x0000000e33033224 */ /* 0x080fe400078e02ff */
[----:B------:R-:W-:-:S04]  /*1b50*/  @P3 IMAD.WIDE.U32 R14, R50, R14, RZ ;  /* 0x0000000e320e3225 */ /* 0x000fc800078e00ff */
[----:B------:R-:W-:Y:S01]  /*1b60*/  IMAD.WIDE.U32 R24, R18, R16, R24 ;  /* 0x0000001012187225 */ /* 0x000fe200078e0018 */
[----:B------:R-:W-:-:S03]  /*1b70*/  @P3 IADD3 R13, R15, R3, RZ ;  /* 0x000000030f0d3210 */ /* 0x000fc60007ffe0ff */
[----:B------:R-:W-:Y:S01]  /*1b80*/  IMAD R5, R18, R8, R5 ;  /* 0x0000000812057224 */ /* 0x000fe200078e0205 */
[----:B------:R-:W-:Y:S01]  /*1b90*/  @!P3 IADD3 R13, R23, R0, RZ ;  /* 0x00000000170db210 */ /* 0x000fe20007ffe0ff */
[----:B------:R-:W-:Y:S01]  /*1ba0*/  @P3 IMAD.MOV.U32 R15, RZ, RZ, R14 ;  /* 0x000000ffff0f3224 */ /* 0x000fe200078e000e */
[----:B------:R-:W-:Y:S01]  /*1bb0*/  @!P3 MOV R15, R22 ;  /* 0x00000016000fb202 */ /* 0x000fe20000000f00 */
[----:B------:R-:W-:Y:S01]  /*1bc0*/  IMAD.MOV.U32 R3, RZ, RZ, R24 ;  /* 0x000000ffff037224 */ /* 0x000fe200078e0018 */
[----:B------:R-:W-:Y:S02]  /*1bd0*/  IADD3 R0, R25, R5, RZ ;  /* 0x0000000519007210 */ /* 0x000fe40007ffe0ff */
[----:B------:R-:W-:Y:S02]  /*1be0*/  MOV R5, R2 ;  /* 0x0000000200057202 */ /* 0x000fe40000000f00 */
.L_x_2416:
[----:B-1----:R-:W-:Y:S05]  /*1bf0*/  BSYNC B0 ;  /* 0x0000000000007941 */ /* 0x002fea0003800000 */
.L_x_2414:
[----:B------:R-:W-:Y:S01]  /*1c00*/  ISETP.NE.AND P0, PT, R238, -0x1, PT ;  /* 0xffffffffee00780c */ /* 0x000fe20003f05270 */
[----:B------:R-:W2:Y:S04]  /*1c10*/  LD.E.64 R22, [R10.64+0x30] ;  /* 0x000030060a167980 */ /* 0x000ea8000c101b00 */
[----:B------:R-:W3:Y:S04]  /*1c20*/  LD.E R63, [R10.64+0xc0] ;  /* 0x0000c0060a3f7980 */ /* 0x000ee8000c101900 */
[----:B------:R-:W4:Y:S04]  /*1c30*/  LD.E.64 R24, [R10.64+0x48] ;  /* 0x000048060a187980 */ /* 0x000f28000c101b00 */
[----:B------:R-:W3:Y:S04]  /*1c40*/  @!P0 LD.E.64 R28, [R10.64+0x18] ;  /* 0x000018060a1c8980 */ /* 0x000ee8000c101b00 */
[----:B------:R-:W4:Y:S04]  /*1c50*/  LD.E.64 R6, [R10.64+0x10] ;  /* 0x000010060a067980 */ /* 0x000f28000c101b00 */
[----:B------:R-:W4:Y:S04]  /*1c60*/  LD.E.64 R168, [R10.64+0x8] ;  /* 0x000008060aa87980 */ /* 0x000f28000c101b00 */
[----:B------:R1:W5:Y:S04]  /*1c70*/  @P4 LD.E R20, [R20.64] ;  /* 0x0000000614144980 */ /* 0x000368000c101900 */
[----:B------:R1:W5:Y:S01]  /*1c80*/  LD.E.64 R176, [R10.64] ;  /* 0x000000060ab07980 */ /* 0x000362000c101b00 */
[----:B------:R-:W-:-:S04]  /*1c90*/  SHF.R.S32.HI R53, RZ, 0x1f, R57 ;  /* 0x0000001fff357819 */ /* 0x000fc80000011439 */
[CC--:B------:R-:W-:Y:S02]  /*1ca0*/  LEA.HI R55, R53.reuse, R57.reuse, RZ, 0x3 ;  /* 0x0000003935377211 */ /* 0x0c0fe400078f18ff */
[----:B------:R-:W-:Y:S02]  /*1cb0*/  LEA.HI R56, R53, R57, RZ, 0x4 ;  /* 0x0000003935387211 */ /* 0x000fe400078f20ff */
[----:B------:R-:W-:Y:S02]  /*1cc0*/  SHF.R.S32.HI R166, RZ, 0x3, R55 ;  /* 0x00000003ffa67819 */ /* 0x000fe40000011437 */
[----:B------:R-:W-:Y:S02]  /*1cd0*/  LOP3.LUT R55, R55, 0xfffffff8, RZ, 0xc0, !PT ;  /* 0xfffffff837377812 */ /* 0x000fe400078ec0ff */
[----:B------:R-:W-:Y:S01]  /*1ce0*/  LOP3.LUT R12, R56, 0xfffffff0, RZ, 0xc0, !PT ;  /* 0xfffffff0380c7812 */ /* 0x000fe200078ec0ff */
[----:B------:R-:W-:Y:S02]  /*1cf0*/  IMAD.SHL.U32 R158, R166, 0x40, RZ ;  /* 0x00000040a69e7824 */ /* 0x000fe400078e00ff */
[----:B------:R-:W-:-:S02]  /*1d00*/  IMAD.IADD R55, R57, 0x1, -R55 ;  /* 0x0000000139377824 */ /* 0x000fc400078e0a37 */
[----:B------:R-:W-:Y:S01]  /*1d10*/  IMAD.IADD R12, R57, 0x1, -R12 ;  /* 0x00000001390c7824 */ /* 0x000fe200078e0a0c */
[----:B------:R-:W-:Y:S01]  /*1d20*/  LOP3.LUT R158, R158, 0x1c0, RZ, 0xc0, !PT ;  /* 0x000001c09e9e7812 */ /* 0x000fe200078ec0ff */
[----:B------:R-:W-:-:S03]  /*1d30*/  IMAD.SHL.U32 R18, R55, 0x8, RZ ;  /* 0x0000000837127824 */ /* 0x000fc600078e00ff */
[----:B------:R-:W-:Y:S02]  /*1d40*/  SHF.R.S32.HI R17, RZ, 0x1f, R12 ;  /* 0x0000001fff117819 */ /* 0x000fe4000001140c */
[----:B------:R-:W-:Y:S02]  /*1d50*/  LOP3.LUT R9, R158, 0x38, R18, 0xf8, !PT ;  /* 0x000000389e097812 */ /* 0x000fe400078ef812 */
[----:B------:R-:W-:Y:S02]  /*1d60*/  SHF.R.U32.HI R158, RZ, 0x3, R158 ;  /* 0x00000003ff9e7819 */ /* 0x000fe4000001169e */
[----:B------:R-:W-:Y:S02]  /*1d70*/  SHF.R.S32.HI R14, RZ, 0x4, R56 ;  /* 0x00000004ff0e7819 */ /* 0x000fe40000011438 */
[----:B------:R-:W-:Y:S02]  /*1d80*/  LOP3.LUT R158, R9, R158, RZ, 0x3c, !PT ;  /* 0x0000009e099e7212 */ /* 0x000fe400078e3cff */
[----:B------:R-:W-:-:S02]  /*1d90*/  LEA.HI R17, R17, R12, RZ, 0x3 ;  /* 0x0000000c11117211 */ /* 0x000fc400078f18ff */
[----:B------:R-:W-:Y:S02]  /*1da0*/  LEA.HI R9, R53, R57, RZ, 0x6 ;  /* 0x0000003935097211 */ /* 0x000fe400078f30ff */
[----:B------:R-:W-:Y:S02]  /*1db0*/  LEA.HI R56, R56, R14, RZ, 0x1 ;  /* 0x0000000e38387211 */ /* 0x000fe400078f08ff */
[----:B------:R-:W-:Y:S02]  /*1dc0*/  IADD3 R30, P1, R18, R15, RZ ;  /* 0x0000000f121e7210 */ /* 0x000fe40007f3e0ff */
[----:B------:R-:W-:Y:S01]  /*1dd0*/  LOP3.LUT R15, R17, 0xfffffff8, RZ, 0xc0, !PT ;  /* 0xfffffff8110f7812 */ /* 0x000fe200078ec0ff */
[----:B------:R-:W-:Y:S01]  /*1de0*/  IMAD.SHL.U32 R9, R9, 0x8, RZ ;  /* 0x0000000809097824 */ /* 0x000fe200078e00ff */
[----:B------:R-:W-:Y:S02]  /*1df0*/  SHF.R.S32.HI R19, RZ, 0x1f, R18 ;  /* 0x0000001fff137819 */ /* 0x000fe40000011412 */
[----:B------:R-:W-:Y:S01]  /*1e00*/  LOP3.LUT R56, R56, 0xfffffffe, RZ, 0xc0, !PT ;  /* 0xfffffffe38387812 */ /* 0x000fe200078ec0ff */
[----:B------:R-:W-:Y:S01]  /*1e10*/  IMAD.IADD R15, R12, 0x1, -R15 ;  /* 0x000000010c0f7824 */ /* 0x000fe200078e0a0f */
[----:B------:R-:W-:Y:S01]  /*1e20*/  LOP3.LUT R158, R158, 0xfffffe00, R9, 0xf8, !PT ;  /* 0xfffffe009e9e7812 */ /* 0x000fe200078ef809 */
[----:B------:R-:W-:-:S02]  /*1e30*/  IMAD.X R31, R19, 0x1, R13, P1 ;  /* 0x00000001131f7824 */ /* 0x000fc400008e060d */
[----:B------:R-:W-:Y:S02]  /*1e40*/  IMAD.IADD R56, R14, 0x1, -R56 ;  /* 0x000000010e387824 */ /* 0x000fe400078e0a38 */
[----:B------:R-:W-:Y:S02]  /*1e50*/  IMAD.SHL.U32 R14, R15, 0x40, RZ ;  /* 0x000000400f0e7824 */ /* 0x000fe400078e00ff */
[-C--:B------:R-:W-:Y:S01]  /*1e60*/  IMAD R4, R4, R50.reuse, RZ ;  /* 0x0000003204047224 */ /* 0x080fe200078e02ff */
[----:B------:R-:W-:Y:S02]  /*1e70*/  SHF.R.S32.HI R60, RZ, 0x1f, R235 ;  /* 0x0000001fff3c7819 */ /* 0x000fe400000114eb */
[----:B------:R-:W-:Y:S01]  /*1e80*/  LOP3.LUT R14, R14, 0x1c0, RZ, 0xc0, !PT ;  /* 0x000001c00e0e7812 */ /* 0x000fe200078ec0ff */
[C---:B------:R-:W-:Y:S02]  /*1e90*/  IMAD R4, R5.reuse, R51, R4 ;  /* 0x0000003305047224 */ /* 0x040fe400078e0204 */
[----:B------:R-:W-:-:S04]  /*1ea0*/  IMAD.WIDE.U32 R32, R5, R50, R30 ;  /* 0x0000003205207225 */ /* 0x000fc800078e001e */
[----:B------:R-:W-:Y:S01]  /*1eb0*/  IMAD.SHL.U32 R41, R17, 0x40, RZ ;  /* 0x0000004011297824 */ /* 0x000fe200078e00ff */
[----:B------:R-:W-:Y:S01]  /*1ec0*/  SHF.R.S32.HI R167, RZ, 0x1f, R166 ;  /* 0x0000001fffa77819 */ /* 0x000fe200000114a6 */
[----:B------:R-:W-:Y:S01]  /*1ed0*/  IMAD R188, R51, R166, RZ ;  /* 0x000000a633bc7224 */ /* 0x000fe200078e02ff */
[----:B------:R-:W-:Y:S02]  /*1ee0*/  SHF.R.S32.HI R90, RZ, 0x1f, R61 ;  /* 0x0000001fff5a7819 */ /* 0x000fe4000001143d */
[----:B------:R-:W-:Y:S01]  /*1ef0*/  LOP3.LUT P3, RZ, R15, 0x4, RZ, 0xc0, !PT ;  /* 0x000000040fff7812 */ /* 0x000fe2000786c0ff */
[----:B------:R-:W-:Y:S01]  /*1f00*/  IMAD R188, R167, R50, R188 ;  /* 0x00000032a7bc7224 */ /* 0x000fe200078e02bc */
[----:B------:R-:W-:Y:S02]  /*1f10*/  LOP3.LUT P2, RZ, R15, 0x2, RZ, 0xc0, !PT ;  /* 0x000000020fff7812 */ /* 0x000fe4000784c0ff */
[----:B------:R-:W-:-:S04]  /*1f20*/  LEA.HI R90, R90, R61, RZ, 0x6 ;  /* 0x0000003d5a5a7211 */ /* 0x000fc800078f30ff */
[----:B------:R-:W-:-:S04]  /*1f30*/  SHF.R.S32.HI R90, RZ, 0x6, R90 ;  /* 0x00000006ff5a7819 */ /* 0x000fc8000001145a */
[----:B------:R-:W-:Y:S01]  /*1f40*/  IMNMX R90, R230, R90, !PT ;  /* 0x0000005ae65a7217 */ /* 0x000fe20007800200 */
[----:B------:R-:W-:Y:S01]  /*1f50*/  IMAD R162, R49, R166, RZ ;  /* 0x000000a631a27224 */ /* 0x000fe200078e02ff */
[----:B------:R-:W-:-:S03]  /*1f60*/  LEA.HI R53, R53, R57, RZ, 0x5 ;  /* 0x0000003935357211 */ /* 0x000fc600078f28ff */
[----:B------:R-:W-:Y:S01]  /*1f70*/  IMAD R162, R167, R48, R162 ;  /* 0x00000030a7a27224 */ /* 0x000fe200078e02a2 */
[----:B------:R-:W-:Y:S01]  /*1f80*/  LOP3.LUT R58, R53, 0xffffffe0, RZ, 0xc0, !PT ;  /* 0xffffffe0353a7812 */ /* 0x000fe200078ec0ff */
[----:B------:R-:W-:Y:S02]  /*1f90*/  IMAD.MOV.U32 R40, RZ, RZ, 0x10 ;  /* 0x00000010ff287424 */ /* 0x000fe400078e00ff */
[----:B------:R-:W-:Y:S01]  /*1fa0*/  IMAD.MOV.U32 R39, RZ, RZ, 0x20 ;  /* 0x00000020ff277424 */ /* 0x000fe200078e00ff */
[C---:B------:R-:W-:Y:S01]  /*1fb0*/  SHF.L.U64.HI R229, R48.reuse, 0x4, R49 ;  /* 0x0000000430e57819 */ /* 0x040fe20000010231 */
[----:B------:R-:W-:Y:S01]  /*1fc0*/  IMAD.SHL.U32 R228, R48, 0x10, RZ ;  /* 0x0000001030e47824 */ /* 0x000fe200078e00ff */
[C---:B------:R-:W-:Y:S01]  /*1fd0*/  SHF.L.U64.HI R227, R50.reuse, 0x4, R51 ;  /* 0x0000000432e37819 */ /* 0x040fe20000010233 */
[----:B------:R-:W-:Y:S01]  /*1fe0*/  IMAD.SHL.U32 R226, R50, 0x10, RZ ;  /* 0x0000001032e27824 */ /* 0x000fe200078e00ff */
[----:B------:R-:W-:Y:S01]  /*1ff0*/  SHF.R.S32.HI R53, RZ, 0x5, R53 ;  /* 0x00000005ff357819 */ /* 0x000fe20000011435 */
[----:B------:R-:W-:Y:S01]  /*2000*/  IMAD.IADD R58, R57, 0x1, -R58 ;  /* 0x00000001393a7824 */ /* 0x000fe200078e0a3a */
[----:B------:R-:W-:Y:S01]  /*2010*/  SEL R40, R40, 0xfffffff0, !P2 ;  /* 0xfffffff028287807 */ /* 0x000fe20005000000 */
[----:B------:R-:W-:Y:S01]  /*2020*/  IMAD.SHL.U32 R62, R55, 0x4, RZ ;  /* 0x00000004373e7824 */ /* 0x000fe200078e00ff */
[----:B------:R-:W-:Y:S01]  /*2030*/  SEL R39, R39, 0xffffffe0, !P3 ;  /* 0xffffffe027277807 */ /* 0x000fe20005800000 */
[----:B--2---:R-:W-:-:S04]  /*2040*/  @P0 IMAD.WIDE.U32 R12, R22, R238, RZ ;  /* 0x000000ee160c0225 */ /* 0x004fc800078e00ff */
[----:B------:R-:W-:-:S04]  /*2050*/  @P0 IMAD R9, R23, R238, RZ ;  /* 0x000000ee17090224 */ /* 0x000fc800078e02ff */
[----:B------:R-:W-:Y:S02]  /*2060*/  @P0 IMAD.IADD R9, R13, 0x1, R9 ;  /* 0x000000010d090824 */ /* 0x000fe400078e0209 */
[----:B------:R-:W-:Y:S02]  /*2070*/  IMAD.SHL.U32 R13, R56, 0x8, RZ ;  /* 0x00000008380d7824 */ /* 0x000fe400078e00ff */
[-C--:B---3--:R-:W-:Y:S02]  /*2080*/  @!P0 IMAD R5, R29, R235.reuse, RZ ;  /* 0x000000eb1d058224 */ /* 0x088fe400078e02ff */
[----:B------:R-:W-:Y:S01]  /*2090*/  @!P0 IMAD.WIDE.U32 R30, R28, R235, RZ ;  /* 0x000000eb1c1e8225 */ /* 0x000fe200078e00ff */
[----:B------:R-:W-:Y:S02]  /*20a0*/  LOP3.LUT R13, R14, 0x8, R13, 0xf8, !PT ;  /* 0x000000080e0d7812 */ /* 0x000fe400078ef80d */
[----:B------:R-:W-:Y:S01]  /*20b0*/  SHF.R.U32.HI R14, RZ, 0x3, R14 ;  /* 0x00000003ff0e7819 */ /* 0x000fe2000001160e */
[----:B------:R-:W-:-:S02]  /*20c0*/  @!P0 IMAD R5, R28, R60, R5 ;  /* 0x0000003c1c058224 */ /* 0x000fc400078e0205 */
[----:B------:R-:W-:Y:S01]  /*20d0*/  @!P0 IMAD.MOV.U32 R12, RZ, RZ, R30 ;  /* 0x000000ffff0c8224 */ /* 0x000fe200078e001e */
[----:B------:R-:W-:Y:S01]  /*20e0*/  LOP3.LUT R13, R13, R14, RZ, 0x3c, !PT ;  /* 0x0000000e0d0d7212 */ /* 0x000fe200078e3cff */
[----:B------:R-:W-:Y:S02]  /*20f0*/  @!P0 IMAD.IADD R9, R31, 0x1, R5 ;  /* 0x000000011f098824 */ /* 0x000fe400078e0205 */
[----:B------:R-:W-:Y:S01]  /*2100*/  IMAD R5, R27, R16, RZ ;  /* 0x000000101b057224 */ /* 0x000fe200078e02ff */
[----:B------:R-:W-:Y:S01]  /*2110*/  LOP3.LUT R41, R13, 0xfffffe00, R41, 0xf8, !PT ;  /* 0xfffffe000d297812 */ /* 0x000fe200078ef829 */
[----:B------:R-:W-:Y:S01]  /*2120*/  IMAD.IADD R29, R33, 0x1, R4 ;  /* 0x00000001211d7824 */ /* 0x000fe200078e0204 */
[C---:B------:R-:W-:Y:S01]  /*2130*/  IADD3 R30, P1, R18.reuse, R12, RZ ;  /* 0x0000000c121e7210 */ /* 0x040fe20007f3e0ff */
[----:B------:R-:W-:Y:S01]  /*2140*/  IMAD.MOV.U32 R28, RZ, RZ, R32 ;  /* 0x000000ffff1c7224 */ /* 0x000fe200078e0020 */
[----:B------:R-:W-:Y:S01]  /*2150*/  IADD3 R13, R18, 0x40, RZ ;  /* 0x00000040120d7810 */ /* 0x000fe20007ffe0ff */
[----:B------:R-:W-:-:S02]  /*2160*/  IMAD R5, R8, R26, R5 ;  /* 0x0000001a08057224 */ /* 0x000fc400078e0205 */
[----:B------:R-:W-:Y:S02]  /*2170*/  @P0 IMAD.MOV.U32 R174, RZ, RZ, R22 ;  /* 0x000000ffffae0224 */ /* 0x000fe400078e0016 */
[----:B------:R-:W-:Y:S01]  /*2180*/  @P0 IMAD.MOV.U32 R175, RZ, RZ, R23 ;  /* 0x000000ffffaf0224 */ /* 0x000fe200078e0017 */
[----:B------:R-:W-:Y:S01]  /*2190*/  SHF.R.S32.HI R4, RZ, 0x1f, R234 ;  /* 0x0000001fff047819 */ /* 0x000fe200000114ea */
[----:B------:R-:W-:-:S04]  /*21a0*/  IMAD.WIDE.U32 R26, R16, R26, R28 ;  /* 0x0000001a101a7225 */ /* 0x000fc800078e001c */
[----:B------:R-:W-:Y:S02]  /*21b0*/  @!P0 IMAD.MOV.U32 R174, RZ, RZ, R22 ;  /* 0x000000ffffae8224 */ /* 0x000fe400078e0016 */
[----:B------:R-:W-:Y:S01]  /*21c0*/  @!P0 IMAD.MOV.U32 R175, RZ, RZ, R23 ;  /* 0x000000ffffaf8224 */ /* 0x000fe200078e0017 */
[-C--:B------:R-:W-:Y:S01]  /*21d0*/  ISETP.GE.AND P0, PT, R13, R63.reuse, PT ;  /* 0x0000003f0d00720c */ /* 0x080fe20003f06270 */
[----:B----4-:R-:W-:Y:S02]  /*21e0*/  IMAD R12, R25, R234, RZ ;  /* 0x000000ea190c7224 */ /* 0x010fe400078e02ff */
[----:B------:R-:W-:Y:S02]  /*21f0*/  IMAD.X R31, R19, 0x1, R9, P1 ;  /* 0x00000001131f7824 */ /* 0x000fe400008e0609 */
[----:B------:R-:W-:Y:S01]  /*2200*/  IMAD.IADD R25, R27, 0x1, R5 ;  /* 0x000000011b197824 */ /* 0x000fe200078e0205 */
[----:B------:R-:W-:Y:S01]  /*2210*/  SEL R5, RZ, 0xffffffff, P0 ;  /* 0xffffffffff057807 */ /* 0x000fe20000000000 */
[----:B------:R-:W-:Y:S01]  /*2220*/  IMAD R4, R24, R4, R12 ;  /* 0x0000000418047224 */ /* 0x000fe200078e020c */
[----:B------:R-:W-:Y:S01]  /*2230*/  ISETP.GE.AND P1, PT, R18, R63, PT ;  /* 0x0000003f1200720c */ /* 0x000fe20003f26270 */
[----:B------:R-:W-:Y:S01]  /*2240*/  IMAD.WIDE.U32 R30, R234, R24, R30 ;  /* 0x00000018ea1e7225 */ /* 0x000fe200078e001e */
[----:B------:R-:W-:-:S03]  /*2250*/  IADD3 R12, R18, 0x80, RZ ;  /* 0x00000080120c7810 */ /* 0x000fc60007ffe0ff */
[----:B------:R-:W-:Y:S02]  /*2260*/  IMAD.MOV.U32 R24, RZ, RZ, R26 ;  /* 0x000000ffff187224 */ /* 0x000fe400078e001a */
[----:B------:R-:W-:Y:S01]  /*2270*/  IMAD.IADD R171, R31, 0x1, R4 ;  /* 0x000000011fab7824 */ /* 0x000fe200078e0204 */
[----:B------:R-:W-:Y:S01]  /*2280*/  SEL R4, RZ, 0x1, P1 ;  /* 0x00000001ff047807 */ /* 0x000fe20000800000 */
[----:B------:R-:W-:Y:S01]  /*2290*/  IMAD.SHL.U32 R5, R5, 0x2, RZ ;  /* 0x0000000205057824 */ /* 0x000fe200078e00ff */
[----:B------:R-:W-:Y:S01]  /*22a0*/  ISETP.GE.AND P0, PT, R12, R63, PT ;  /* 0x0000003f0c00720c */ /* 0x000fe20003f06270 */
[----:B------:R-:W-:Y:S01]  /*22b0*/  IMAD.WIDE.U32 R14, R166, R50, R24 ;  /* 0x00000032a60e7225 */ /* 0x000fe200078e0018 */
[----:B------:R-:W-:Y:S02]  /*22c0*/  IADD3 R9, R18, 0xc0, RZ ;  /* 0x000000c012097810 */ /* 0x000fe40007ffe0ff */
[----:B------:R-:W-:Y:S01]  /*22d0*/  LOP3.LUT R5, R5, 0x2, R4, 0xe2, !PT ;  /* 0x0000000205057812 */ /* 0x000fe200078ee204 */
[----:B------:R-:W-:Y:S01]  /*22e0*/  IMAD.IADD R188, R15, 0x1, R188 ;  /* 0x000000010fbc7824 */ /* 0x000fe200078e02bc */
[----:B------:R-:W-:-:S02]  /*22f0*/  SEL R4, RZ, 0x4, P0 ;  /* 0x00000004ff047807 */ /* 0x000fc40000000000 */
[C---:B------:R-:W-:Y:S02]  /*2300*/  LEA R189, P0, R14.reuse, R6, 0x1 ;  /* 0x000000060ebd7211 */ /* 0x040fe400078008ff */
[----:B------:R-:W-:Y:S02]  /*2310*/  ISETP.GE.AND P1, PT, R9, R63, PT ;  /* 0x0000003f0900720c */ /* 0x000fe40003f26270 */
[----:B------:R-:W-:Y:S02]  /*2320*/  LEA.HI.X R188, R14, R7, R188, 0x1, P0 ;  /* 0x000000070ebc7211 */ /* 0x000fe400000f0cbc */
[----:B------:R-:W-:Y:S02]  /*2330*/  IADD3 R160, P0, R18, R3, RZ ;  /* 0x0000000312a07210 */ /* 0x000fe40007f1e0ff */
[----:B------:R-:W-:Y:S02]  /*2340*/  SEL R59, RZ, 0x8, P1 ;  /* 0x00000008ff3b7807 */ /* 0x000fe40000800000 */
[----:B------:R-:W-:Y:S01]  /*2350*/  ISETP.GT.AND P1, PT, R165, R90, PT ;  /* 0x0000005aa500720c */ /* 0x000fe20003f24270 */
[----:B------:R-:W-:-:S02]  /*2360*/  IMAD.X R161, R19, 0x1, R0, P0 ;  /* 0x0000000113a17824 */ /* 0x000fc400000e0600 */
[----:B------:R-:W-:-:S04]  /*2370*/  IMAD.WIDE R22, R236, 0x40, R166 ;  /* 0x00000040ec167825 */ /* 0x000fc800078e02a6 */
[----:B------:R-:W-:-:S04]  /*2380*/  IMAD.WIDE.U32 R160, R166, R48, R160 ;  /* 0x00000030a6a07225 */ /* 0x000fc800078e00a0 */
[----:B------:R-:W-:Y:S02]  /*2390*/  IMAD.MOV.U32 R170, RZ, RZ, R30 ;  /* 0x000000ffffaa7224 */ /* 0x000fe400078e001e */
[----:B------:R-:W-:Y:S01]  /*23a0*/  IMAD R172, R23, R174, RZ ;  /* 0x000000ae17ac7224 */ /* 0x000fe200078e02ff */
[----:B------:R-:W-:Y:S01]  /*23b0*/  LEA R232, P0, R160, R168, 0x1 ;  /* 0x000000a8a0e87211 */ /* 0x000fe200078008ff */
[----:B------:R-:W-:Y:S02]  /*23c0*/  IMAD.IADD R163, R161, 0x1, R162 ;  /* 0x00000001a1a37824 */ /* 0x000fe400078e02a2 */
[C---:B------:R-:W-:Y:S02]  /*23d0*/  IMAD R172, R22.reuse, R175, R172 ;  /* 0x000000af16ac7224 */ /* 0x040fe400078e02ac */
[----:B------:R-:W-:Y:S01]  /*23e0*/  IMAD.WIDE.U32 R170, R22, R174, R170 ;  /* 0x000000ae16aa7225 */ /* 0x000fe200078e00aa */
[----:B------:R-:W-:Y:S02]  /*23f0*/  LOP3.LUT R59, R59, R5, R4, 0xfe, !PT ;  /* 0x000000053b3b7212 */ /* 0x000fe400078efe04 */
[----:B------:R-:W-:Y:S01]  /*2400*/  LEA.HI.X R231, R160, R169, R163, 0x1, P0 ;  /* 0x000000a9a0e77211 */ /* 0x000fe200000f0ca3 */
[----:B------:R-:W-:-:S02]  /*2410*/  @!P4 IMAD.MOV.U32 R20, RZ, RZ, RZ ;  /* 0x000000ffff14c224 */ /* 0x000fc400078e00ff */
[----:B------:R-:W-:Y:S01]  /*2420*/  IMAD.IADD R173, R171, 0x1, R172 ;  /* 0x00000001abad7824 */ /* 0x000fe200078e02ac */
[----:B------:R-:W-:Y:S05]  /*2430*/  @!P1 BRA `(.L_x_2417) ;  /* 0x0000ba8000009947 */ /* 0x000fea0003800000 */
[----:B-1----:R-:W2:Y:S04]  /*2440*/  LD.E.64 R32, [R10.64+0x120] ;  /* 0x000120060a207980 */ /* 0x002ea8000c101b00 */
[----:B------:R-:W3:Y:S04]  /*2450*/  LD.E.64 R34, [R10.64+0x118] ;  /* 0x000118060a227980 */ /* 0x000ee8000c101b00 */
[----:B------:R-:W4:Y:S04]  /*2460*/  LD.E.64 R180, [R10.64+0x130] ;  /* 0x000130060ab47980 */ /* 0x000f28000c101b00 */
[----:B------:R-:W4:Y:S04]  /*2470*/  LD.E.64 R182, [R10.64+0x128] ;  /* 0x000128060ab67980 */ /* 0x000f28000c101b00 */
[----:B------:R-:W4:Y:S04]  /*2480*/  LD.E.64 R28, [R10.64+0x140] ;  /* 0x000140060a1c7980 */ /* 0x000f28000c101b00 */
[----:B------:R-:W4:Y:S04]  /*2490*/  LD.E R17, [R10.64+0xd0] ;  /* 0x0000d0060a117980 */ /* 0x000f28000c101900 */
[----:B------:R-:W4:Y:S04]  /*24a0*/  LD.E.64 R26, [R10.64+0x138] ;  /* 0x000138060a1a7980 */ /* 0x000f28000c101b00 */
[----:B------:R-:W4:Y:S04]  /*24b0*/  LD.E.64 R24, [R10.64+0x108] ;  /* 0x000108060a187980 */ /* 0x000f28000c101b00 */
[----:B------:R-:W4:Y:S04]  /*24c0*/  LD.E.64 R22, [R10.64+0x110] ;  /* 0x000110060a167980 */ /* 0x000f28000c101b00 */
[----:B------:R-:W4:Y:S04]  /*24d0*/  LD.E.64 R14, [R10.64+0x150] ;  /* 0x000150060a0e7980 */ /* 0x000f28000c101b00 */
[----:B------:R-:W4:Y:S01]  /*24e0*/  LD.E.64 R6, [R10.64+0x148] ;  /* 0x000148060a067980 */ /* 0x000f22000c101b00 */
[----:B-----5:R-:W-:Y:S01]  /*24f0*/  IADD3 R20, R20, R2, RZ ;  /* 0x0000000214147210 */ /* 0x020fe20007ffe0ff */
[C---:B------:R-:W-:Y:S01]  /*2500*/  IMAD.SHL.U32 R68, R50.reuse, 0x20, RZ ;  /* 0x0000002032447824 */ /* 0x040fe200078e00ff */
[----:B------:R-:W-:Y:S01]  /*2510*/  LOP3.LUT R153, R59, 0xffff, RZ, 0xc0, !PT ;  /* 0x0000ffff3b997812 */ /* 0x000fe200078ec0ff */
[----:B------:R-:W-:Y:S01]  /*2520*/  IMAD R67, R51, 0x60, RZ ;  /* 0x0000006033437824 */ /* 0x000fe200078e02ff */
[C---:B------:R-:W-:Y:S01]  /*2530*/  SHF.L.U64.HI R69, R50.reuse, 0x5, R51 ;  /* 0x0000000532457819 */ /* 0x040fe20000010233 */
[----:B------:R-:W-:Y:S01]  /*2540*/  IMAD.WIDE.U32 R178, R50, 0x60, RZ ;  /* 0x0000006032b27825 */ /* 0x000fe200078e00ff */
[----:B------:R-:W-:-:S02]  /*2550*/  LOP3.LUT R156, R153, 0x1, RZ, 0xc0, !PT ;  /* 0x00000001999c7812 */ /* 0x000fc400078ec0ff */
[C---:B------:R-:W-:Y:S01]  /*2560*/  LOP3.LUT R155, R153.reuse, 0x2, RZ, 0xc0, !PT ;  /* 0x00000002999b7812 */ /* 0x040fe200078ec0ff */
[----:B------:R-:W-:Y:S01]  /*2570*/  IMAD.SHL.U32 R88, R48, 0x20, RZ ;  /* 0x0000002030587824 */ /* 0x000fe200078e00ff */
[----:B------:R-:W-:Y:S01]  /*2580*/  LOP3.LUT R154, R153, 0x4, RZ, 0xc0, !PT ;  /* 0x00000004999a7812 */ /* 0x000fe200078ec0ff */
[----:B------:R-:W-:Y:S01]  /*2590*/  IMAD.MOV.U32 R126, RZ, RZ, R232 ;  /* 0x000000ffff7e7224 */ /* 0x000fe200078e00e8 */
[----:B------:R-:W-:Y:S01]  /*25a0*/  SHF.L.U64.HI R69, R68, 0x1, R69 ;  /* 0x0000000144457819 */ /* 0x000fe20000010245 */
[----:B------:R-:W-:Y:S01]  /*25b0*/  IMAD.MOV.U32 R127, RZ, RZ, R231 ;  /* 0x000000ffff7f7224 */ /* 0x000fe200078e00e7 */
[C---:B------:R-:W-:Y:S01]  /*25c0*/  IADD3 R66, R166.reuse, 0x10, RZ ;  /* 0x00000010a6427810 */ /* 0x040fe20007ffe0ff */
[----:B------:R-:W-:Y:S01]  /*25d0*/  IMAD.MOV.U32 R129, RZ, RZ, R189 ;  /* 0x000000ffff817224 */ /* 0x000fe200078e00bd */
[C---:B------:R-:W-:Y:S01]  /*25e0*/  IADD3 R65, R166.reuse, 0x20, RZ ;  /* 0x00000020a6417810 */ /* 0x040fe20007ffe0ff */
[----:B------:R-:W-:Y:S01]  /*25f0*/  IMAD.MOV.U32 R128, RZ, RZ, R188 ;  /* 0x000000ffff807224 */ /* 0x000fe200078e00bc */
[----:B------:R-:W-:Y:S01]  /*2600*/  IADD3 R64, R166, 0x30, RZ ;  /* 0x00000030a6407810 */ /* 0x000fe20007ffe0ff */
[----:B------:R-:W-:Y:S01]  /*2610*/  IMAD.IADD R67, R179, 0x1, R67 ;  /* 0x00000001b3437824 */ /* 0x000fe200078e0243 */
[----:B------:R-:W-:-:S02]  /*2620*/  SHF.L.U64.HI R89, R48, 0x5, R49 ;  /* 0x0000000530597819 */ /* 0x000fc40000010231 */
[----:B------:R-:W-:Y:S02]  /*2630*/  LOP3.LUT R153, R153, 0x8, RZ, 0xc0, !PT ;  /* 0x0000000899997812 */ /* 0x000fe400078ec0ff */
[----:B------:R-:W-:Y:S01]  /*2640*/  SHF.L.U32 R68, R68, 0x1, RZ ;  /* 0x0000000144447819 */ /* 0x000fe200000006ff */
[----:B--2---:R-:W-:-:S04]  /*2650*/  IMAD R0, R33, R235, RZ ;  /* 0x000000eb21007224 */ /* 0x004fc800078e02ff */
[----:B------:R-:W-:Y:S02]  /*2660*/  IMAD R0, R32, R60, R0 ;  /* 0x0000003c20007224 */ /* 0x000fe400078e0200 */
[----:B---3--:R-:W-:Y:S02]  /*2670*/  IMAD R4, R35, R235, RZ ;  /* 0x000000eb23047224 */ /* 0x008fe400078e02ff */
[----:B------:R-:W-:-:S04]  /*2680*/  IMAD.WIDE.U32 R32, R235, R32, R18 ;  /* 0x00000020eb207225 */ /* 0x000fc800078e0012 */
[----:B------:R-:W-:-:S04]  /*2690*/  IMAD.WIDE.U32 R30, R235, R34, R18 ;  /* 0x00000022eb1e7225 */ /* 0x000fc800078e0012 */
[----:B------:R-:W-:Y:S02]  /*26a0*/  IMAD R4, R34, R60, R4 ;  /* 0x0000003c22047224 */ /* 0x000fe400078e0204 */
[----:B------:R-:W-:Y:S01]  /*26b0*/  IMAD.IADD R33, R33, 0x1, R0 ;  /* 0x0000000121217824 */ /* 0x000fe200078e0200 */
[----:B------:R-:W-:Y:S01]  /*26c0*/  SHF.R.S32.HI R0, RZ, 0x1f, R2 ;  /* 0x0000001fff007819 */ /* 0x000fe20000011402 */
[-C--:B----4-:R-:W-:Y:S02]  /*26d0*/  IMAD R5, R181, R2.reuse, RZ ;  /* 0x00000002b5057224 */ /* 0x090fe400078e02ff */
[----:B------:R-:W-:Y:S02]  /*26e0*/  IMAD R3, R183, R2, RZ ;  /* 0x00000002b7037224 */ /* 0x000fe400078e02ff */
[----:B------:R-:W-:Y:S02]  /*26f0*/  IMAD.IADD R31, R31, 0x1, R4 ;  /* 0x000000011f1f7824 */ /* 0x000fe400078e0204 */
[----:B------:R-:W-:-:S02]  /*2700*/  IMAD R5, R180, R0, R5 ;  /* 0x00000000b4057224 */ /* 0x000fc400078e0205 */
[----:B------:R-:W-:Y:S01]  /*2710*/  IMAD.WIDE.U32 R32, R180, R2, R32 ;  /* 0x00000002b4207225 */ /* 0x000fe200078e0020 */
[----:B------:R-:W-:-:S03]  /*2720*/  LEA.HI R150, R17, R17, RZ, 0x1 ;  /* 0x0000001111967211 */ /* 0x000fc600078f08ff */
[C---:B------:R-:W-:Y:S02]  /*2730*/  IMAD R3, R182.reuse, R0, R3 ;  /* 0x00000000b6037224 */ /* 0x040fe400078e0203 */
[----:B------:R-:W-:Y:S01]  /*2740*/  IMAD.WIDE.U32 R30, R182, R2, R30 ;  /* 0x00000002b61e7225 */ /* 0x000fe200078e001e */
[----:B------:R-:W-:-:S03]  /*2750*/  IADD3 R0, P0, -R61, R166, RZ ;  /* 0x000000a63d007210 */ /* 0x000fc60007f1e1ff */
[-C--:B------:R-:W-:Y:S02]  /*2760*/  IMAD R4, R29, R16.reuse, RZ ;  /* 0x000000101d047224 */ /* 0x080fe400078e02ff */
[----:B------:R-:W-:Y:S01]  /*2770*/  IMAD.IADD R33, R33, 0x1, R5 ;  /* 0x0000000121217824 */ /* 0x000fe200078e0205 */
[----:B------:R-:W-:Y:S01]  /*2780*/  SHF.R.S32.HI R5, RZ, 0x1f, R61 ;  /* 0x0000001fff057819 */ /* 0x000fe2000001143d */
[----:B------:R-:W-:Y:S02]  /*2790*/  IMAD.IADD R31, R31, 0x1, R3 ;  /* 0x000000011f1f7824 */ /* 0x000fe400078e0203 */
[----:B------:R-:W-:Y:S01]  /*27a0*/  IMAD R3, R27, R16, RZ ;  /* 0x000000101b037224 */ /* 0x000fe200078e02ff */
[----:B------:R-:W-:Y:S01]  /*27b0*/  SHF.R.S32.HI R150, RZ, 0x1, R150 ;  /* 0x00000001ff967819 */ /* 0x000fe20000011496 */
[C---:B------:R-:W-:Y:S02]  /*27c0*/  IMAD R4, R28.reuse, R8, R4 ;  /* 0x000000081c047224 */ /* 0x040fe400078e0204 */
[----:B------:R-:W-:-:S04]  /*27d0*/  IMAD.WIDE.U32 R28, R28, R16, R32 ;  /* 0x000000101c1c7225 */ /* 0x000fc800078e0020 */
[C---:B------:R-:W-:Y:S02]  /*27e0*/  IMAD R3, R26.reuse, R8, R3 ;  /* 0x000000081a037224 */ /* 0x040fe400078e0203 */
[----:B------:R-:W-:-:S04]  /*27f0*/  IMAD.WIDE.U32 R26, R26, R16, R30 ;  /* 0x000000101a1a7225 */ /* 0x000fc800078e001e */
[----:B------:R-:W-:Y:S02]  /*2800*/  IMAD.X R5, R167, 0x1, ~R5, P0 ;  /* 0x00000001a7057824 */ /* 0x000fe400000e0e05 */
[----:B------:R-:W-:Y:S02]  /*2810*/  IMAD.IADD R17, R29, 0x1, R4 ;  /* 0x000000011d117824 */ /* 0x000fe400078e0204 */
[----:B------:R-:W-:Y:S02]  /*2820*/  IMAD R4, R166, R150, R62 ;  /* 0x00000096a6047224 */ /* 0x000fe400078e023e */
[----:B------:R-:W-:Y:S02]  /*2830*/  IMAD.IADD R27, R27, 0x1, R3 ;  /* 0x000000011b1b7824 */ /* 0x000fe400078e0203 */
[C---:B------:R-:W-:Y:S02]  /*2840*/  IMAD R120, R5.reuse, R182, RZ ;  /* 0x000000b605787224 */ /* 0x040fe400078e02ff */
[----:B------:R-:W-:-:S02]  /*2850*/  IMAD R118, R5, R180, RZ ;  /* 0x000000b405767224 */ /* 0x000fc400078e02ff */
[----:B------:R-:W-:Y:S02]  /*2860*/  IMAD.MOV.U32 R16, RZ, RZ, R28 ;  /* 0x000000ffff107224 */ /* 0x000fe400078e001c */
[----:B------:R-:W-:Y:S02]  /*2870*/  IMAD R124, R150, R20, RZ ;  /* 0x00000014967c7224 */ /* 0x000fe400078e02ff */
[----:B------:R-:W-:Y:S02]  /*2880*/  IMAD.IADD R3, R62, 0x1, R4 ;  /* 0x000000013e037824 */ /* 0x000fe400078e0204 */
[-C--:B------:R-:W-:Y:S02]  /*2890*/  IMAD R120, R183, R0.reuse, R120 ;  /* 0x00000000b7787224 */ /* 0x080fe400078e0278 */
[----:B------:R-:W-:Y:S01]  /*28a0*/  IMAD.WIDE.U32 R20, R182, R0, R26 ;  /* 0x00000000b6147225 */ /* 0x000fe200078e001a */
[----:B------:R-:W-:-:S03]  /*28b0*/  SHF.R.S32.HI R2, RZ, 0x1f, R124 ;  /* 0x0000001fff027819 */ /* 0x000fc6000001147c */
[-C--:B------:R-:W-:Y:S02]  /*28c0*/  IMAD R118, R181, R0.reuse, R118 ;  /* 0x00000000b5767224 */ /* 0x080fe400078e0276 */
[----:B------:R-:W-:Y:S01]  /*28d0*/  IMAD.WIDE.U32 R16, R180, R0, R16 ;  /* 0x00000000b4107225 */ /* 0x000fe200078e0010 */
[C---:B------:R-:W-:Y:S02]  /*28e0*/  IADD3 R0, P3, R124.reuse, R4, RZ ;  /* 0x000000047c007210 */ /* 0x040fe40007f7e0ff */
[----:B------:R-:W-:Y:S01]  /*28f0*/  IADD3 R124, P2, R124, R3, RZ ;  /* 0x000000037c7c7210 */ /* 0x000fe20007f5e0ff */
[----:B------:R-:W-:Y:S01]  /*2900*/  IMAD.IADD R120, R21, 0x1, R120 ;  /* 0x0000000115787824 */ /* 0x000fe200078e0278 */
[----:B------:R-:W-:Y:S02]  /*2910*/  LEA R121, P0, R20, R24, 0x1 ;  /* 0x0000001814797211 */ /* 0x000fe400078008ff */
[----:B------:R-:W-:Y:S01]  /*2920*/  LEA.HI.X.SX32 R4, R4, R2, 0x1, P3 ;  /* 0x0000000204047211 */ /* 0x000fe200018f0eff */
[----:B------:R-:W-:Y:S01]  /*2930*/  IMAD.SHL.U32 R125, R124, 0x2, RZ ;  /* 0x000000027c7d7824 */ /* 0x000fe200078e00ff */
[----:B------:R-:W-:Y:S01]  /*2940*/  LEA.HI.X R120, R20, R25, R120, 0x1, P0 ;  /* 0x0000001914787211 */ /* 0x000fe200000f0c78 */
[----:B------:R-:W-:Y:S01]  /*2950*/  IMAD.SHL.U32 R20, R0, 0x2, RZ ;  /* 0x0000000200147824 */ /* 0x000fe200078e00ff */
[----:B------:R-:W-:-:S02]  /*2960*/  IADD3 R118, R17, R118, RZ ;  /* 0x0000007611767210 */ /* 0x000fc40007ffe0ff */
[----:B------:R-:W-:Y:S02]  /*2970*/  LEA R119, P1, R16, R22, 0x1 ;  /* 0x0000001610777211 */ /* 0x000fe400078208ff */
[----:B------:R-:W-:Y:S02]  /*2980*/  LEA.HI.X.SX32 R2, R3, R2, 0x1, P2 ;  /* 0x0000000203027211 */ /* 0x000fe400010f0eff */
[----:B------:R-:W-:Y:S02]  /*2990*/  IADD3 R123, P3, R14, R125, RZ ;  /* 0x0000007d0e7b7210 */ /* 0x000fe40007f7e0ff */
[----:B------:R-:W-:Y:S02]  /*29a0*/  LEA.HI.X R118, R16, R23, R118, 0x1, P1 ;  /* 0x0000001710767211 */ /* 0x000fe400008f0c76 */
[----:B------:R-:W-:Y:S02]  /*29b0*/  SHF.L.U64.HI R124, R124, 0x1, R2 ;  /* 0x000000017c7c7819 */ /* 0x000fe40000010202 */
[----:B------:R-:W-:-:S02]  /*29c0*/  IADD3 R125, P2, R6, R125, RZ ;  /* 0x0000007d067d7210 */ /* 0x000fc40007f5e0ff */
[----:B------:R-:W-:Y:S02]  /*29d0*/  SHF.L.U64.HI R0, R0, 0x1, R4 ;  /* 0x0000000100007819 */ /* 0x000fe40000010204 */
[-C--:B------:R-:W-:Y:S02]  /*29e0*/  IADD3 R42, P1, R14, R20.reuse, RZ ;  /* 0x000000140e2a7210 */ /* 0x080fe40007f3e0ff */
[----:B------:R-:W-:Y:S02]  /*29f0*/  IADD3 R20, P0, R6, R20, RZ ;  /* 0x0000001406147210 */ /* 0x000fe40007f1e0ff */
[----:B------:R-:W-:Y:S01]  /*2a00*/  IADD3.X R122, R15, R124, RZ, P3, !PT ;  /* 0x0000007c0f7a7210 */ /* 0x000fe20001ffe4ff */
[----:B------:R-:W-:Y:S01]  /*2a10*/  IMAD.X R124, R7, 0x1, R124, P2 ;  /* 0x00000001077c7824 */ /* 0x000fe200010e067c */
[C---:B------:R-:W-:Y:S01]  /*2a20*/  IADD3 R87, P2, R228.reuse, 0x40, RZ ;  /* 0x00000040e4577810 */ /* 0x040fe20007f5e0ff */
[--C-:B------:R-:W-:Y:S01]  /*2a30*/  IMAD.X R43, R15, 0x1, R0.reuse, P1 ;  /* 0x000000010f2b7824 */ /* 0x100fe200008e0600 */
[C---:B------:R-:W-:Y:S01]  /*2a40*/  IADD3 R83, P1, R228.reuse, 0x80, RZ ;  /* 0x00000080e4537810 */ /* 0x040fe20007f3e0ff */
[----:B------:R-:W-:Y:S01]  /*2a50*/  IMAD.X R21, R7, 0x1, R0, P0 ;  /* 0x0000000107157824 */ /* 0x000fe200000e0600 */
[----:B------:R-:W-:Y:S01]  /*2a60*/  IADD3 R77, P0, R228, 0xc0, RZ ;  /* 0x000000c0e44d7810 */ /* 0x000fe20007f1e0ff */
[----:B------:R-:W-:-:S02]  /*2a70*/  IMAD.SHL.U32 R157, R150, 0x10, RZ ;  /* 0x00000010969d7824 */ /* 0x000fc400078e00ff */
[--C-:B------:R-:W-:Y:S01]  /*2a80*/  IMAD.X R86, RZ, RZ, R229.reuse, P2 ;  /* 0x000000ffff567224 */ /* 0x100fe200010e06e5 */
[-C--:B------:R-:W-:Y:S01]  /*2a90*/  IADD3 R85, P2, R87, R228.reuse, RZ ;  /* 0x000000e457557210 */ /* 0x080fe20007f5e0ff */
[--C-:B------:R-:W-:Y:S01]  /*2aa0*/  IMAD.X R82, RZ, RZ, R229.reuse, P1 ;  /* 0x000000ffff527224 */ /* 0x100fe200008e06e5 */
[-C--:B------:R-:W-:Y:S01]  /*2ab0*/  IADD3 R81, P1, R83, R228.reuse, RZ ;  /* 0x000000e453517210 */ /* 0x080fe20007f3e0ff */
[--C-:B------:R-:W-:Y:S01]  /*2ac0*/  IMAD.X R76, RZ, RZ, R229.reuse, P0 ;  /* 0x000000ffff4c7224 */ /* 0x100fe200000e06e5 */
[-C--:B------:R-:W-:Y:S01]  /*2ad0*/  IADD3 R75, P0, R77, R228.reuse, RZ ;  /* 0x000000e44d4b7210 */ /* 0x080fe20007f1e0ff */
[----:B------:R-:W-:Y:S01]  /*2ae0*/  IMAD.SHL.U32 R92, R182, 0x10, RZ ;  /* 0x00000010b65c7824 */ /* 0x000fe200078e00ff */
[C---:B------:R-:W-:Y:S02]  /*2af0*/  IADD3 R151, R157.reuse, 0x40, RZ ;  /* 0x000000409d977810 */ /* 0x040fe40007ffe0ff */
[C---:B------:R-:W-:Y:S02]  /*2b00*/  IADD3 R149, R157.reuse, 0x80, RZ ;  /* 0x000000809d957810 */ /* 0x040fe40007ffe0ff */
[----:B------:R-:W-:Y:S01]  /*2b10*/  IADD3 R147, R157, 0xc0, RZ ;  /* 0x000000c09d937810 */ /* 0x000fe20007ffe0ff */
[----:B------:R-:W-:Y:S01]  /*2b20*/  IMAD.X R84, R86, 0x1, R229, P2 ;  /* 0x0000000156547824 */ /* 0x000fe200010e06e5 */
[----:B------:R-:W-:Y:S01]  /*2b30*/  IADD3.X R80, R82, R229, RZ, P1, !PT ;  /* 0x000000e552507210 */ /* 0x000fe20000ffe4ff */
[C---:B------:R-:W-:Y:S01]  /*2b40*/  IMAD.SHL.U32 R102, R182.reuse, 0x20, RZ ;  /* 0x00000020b6667824 */ /* 0x040fe200078e00ff */
[----:B------:R-:W-:Y:S01]  /*2b50*/  SHF.L.U64.HI R91, R182, 0x4, R183 ;  /* 0x00000004b65b7819 */ /* 0x000fe200000102b7 */
[----:B------:R-:W-:Y:S01]  /*2b60*/  IMAD.X R74, R76, 0x1, R229, P0 ;  /* 0x000000014c4a7824 */ /* 0x000fe200000e06e5 */
[----:B------:R-:W-:-:S02]  /*2b70*/  IADD3 R73, P3, R81, R228, RZ ;  /* 0x000000e451497210 */ /* 0x000fc40007f7e0ff */
[-C--:B------:R-:W-:Y:S02]  /*2b80*/  IADD3 R71, P2, R75, R228.reuse, RZ ;  /* 0x000000e44b477210 */ /* 0x080fe40007f5e0ff */
[C---:B------:R-:W-:Y:S02]  /*2b90*/  IADD3 R94, P5, R92.reuse, 0x40, RZ ;  /* 0x000000405c5e7810 */ /* 0x040fe40007fbe0ff */
[C---:B------:R-:W-:Y:S01]  /*2ba0*/  IADD3 R98, P1, R92.reuse, 0x80, RZ ;  /* 0x000000805c627810 */ /* 0x040fe20007f3e0ff */
[----:B------:R-:W-:Y:S01]  /*2bb0*/  IMAD.IADD R148, R157, 0x1, R151 ;  /* 0x000000019d947824 */ /* 0x000fe200078e0297 */
[----:B------:R-:W-:Y:S01]  /*2bc0*/  IADD3 R79, P4, R85, R228, RZ ;  /* 0x000000e4554f7210 */ /* 0x000fe20007f9e0ff */
[C---:B------:R-:W-:Y:S01]  /*2bd0*/  IMAD.IADD R146, R157.reuse, 0x1, R149 ;  /* 0x000000019d927824 */ /* 0x040fe200078e0295 */
[----:B------:R-:W-:Y:S01]  /*2be0*/  IADD3 R106, P0, R92, 0xc0, RZ ;  /* 0x000000c05c6a7810 */ /* 0x000fe20007f1e0ff */
[----:B------:R-:W-:Y:S01]  /*2bf0*/  IMAD.IADD R144, R157, 0x1, R147 ;  /* 0x000000019d907824 */ /* 0x000fe200078e0293 */
[C---:B------:R-:W-:Y:S01]  /*2c00*/  SHF.L.U64.HI R113, R180.reuse, 0x4, R181 ;  /* 0x00000004b4717819 */ /* 0x040fe200000102b5 */
[C---:B------:R-:W-:Y:S01]  /*2c10*/  IMAD.SHL.U32 R116, R180.reuse, 0x20, RZ ;  /* 0x00000020b4747824 */ /* 0x040fe200078e00ff */
[----:B------:R-:W-:Y:S01]  /*2c20*/  SHF.L.U32 R114, R180, 0x4, RZ ;  /* 0x00000004b4727819 */ /* 0x000fe200000006ff */
[----:B------:R-:W-:Y:S01]  /*2c30*/  IMAD.X R72, R80, 0x1, R229, P3 ;  /* 0x0000000150487824 */ /* 0x000fe200018e06e5 */
[----:B------:R-:W-:Y:S01]  /*2c40*/  SHF.L.U64.HI R115, R180, 0x5, R181 ;  /* 0x00000005b4737819 */ /* 0x000fe200000102b5 */
[----:B------:R-:W-:Y:S01]  /*2c50*/  IMAD.X R70, R74, 0x1, R229, P2 ;  /* 0x000000014a467824 */ /* 0x000fe200010e06e5 */
[----:B------:R-:W-:Y:S01]  /*2c60*/  SHF.L.U64.HI R101, R182, 0x5, R183 ;  /* 0x00000005b6657819 */ /* 0x000fe200000102b7 */
[--C-:B------:R-:W-:Y:S01]  /*2c70*/  IMAD.X R93, RZ, RZ, R91.reuse, P5 ;  /* 0x000000ffff5d7224 */ /* 0x100fe200028e065b */
[----:B------:R-:W-:Y:S01]  /*2c80*/  IADD3.X R78, R84, R229, RZ, P4, !PT ;  /* 0x000000e5544e7210 */ /* 0x000fe200027fe4ff */
[----:B------:R-:W-:Y:S01]  /*2c90*/  IMAD.X R97, RZ, RZ, R91, P1 ;  /* 0x000000ffff617224 */ /* 0x000fe200008e065b */
[----:B------:R-:W-:Y:S01]  /*2ca0*/  IADD3 R96, P5, R94, R92, RZ ;  /* 0x0000005c5e607210 */ /* 0x000fe20007fbe0ff */
[----:B------:R-:W-:Y:S01]  /*2cb0*/  IMAD.SHL.U32 R152, R150, 0x20, RZ ;  /* 0x0000002096987824 */ /* 0x000fe200078e00ff */
[----:B------:R-:W-:Y:S01]  /*2cc0*/  IADD3 R104, P3, R102, R94, RZ ;  /* 0x0000005e66687210 */ /* 0x000fe20007f7e0ff */
[----:B------:R-:W-:Y:S01]  /*2cd0*/  IMAD R117, R181, 0x60, RZ ;  /* 0x00000060b5757824 */ /* 0x000fe200078e02ff */
[----:B------:R-:W-:Y:S01]  /*2ce0*/  IADD3.X R105, RZ, R91, RZ, P0, !PT ;  /* 0x0000005bff697210 */ /* 0x000fe200007fe4ff */
[----:B------:R-:W-:Y:S01]  /*2cf0*/  IMAD R150, R150, 0x30, RZ ;  /* 0x0000003096967824 */ /* 0x000fe200078e02ff */
[----:B------:R-:W-:Y:S01]  /*2d00*/  IADD3 R108, P2, R106, R92, RZ ;  /* 0x0000005c6a6c7210 */ /* 0x000fe20007f5e0ff */
[C---:B------:R-:W-:Y:S01]  /*2d10*/  IMAD.IADD R143, R157.reuse, 0x1, R146 ;  /* 0x000000019d8f7824 */ /* 0x040fe200078e0292 */
[----:B------:R-:W-:Y:S01]  /*2d20*/  IADD3 R110, P1, R102, R98, RZ ;  /* 0x00000062666e7210 */ /* 0x000fe20007f3e0ff */
[----:B------:R-:W-:Y:S01]  /*2d30*/  IMAD.IADD R142, R157, 0x1, R144 ;  /* 0x000000019d8e7824 */ /* 0x000fe200078e0290 */
[----:B------:R-:W-:Y:S01]  /*2d40*/  IADD3 R100, P4, R98, R92, RZ ;  /* 0x0000005c62647210 */ /* 0x000fe20007f9e0ff */
[----:B------:R-:W-:Y:S01]  /*2d50*/  IMAD.WIDE.U32 R180, R180, 0x60, RZ ;  /* 0x00000060b4b47825 */ /* 0x000fe200078e00ff */
[----:B------:R-:W-:-:S02]  /*2d60*/  IADD3 R112, P0, R106, R102, RZ ;  /* 0x000000666a707210 */ /* 0x000fc40007f1e0ff */
[----:B------:R-:W-:Y:S01]  /*2d70*/  IADD3 R145, R157, R148, RZ ;  /* 0x000000949d917210 */ /* 0x000fe20007ffe0ff */
[----:B------:R-:W-:Y:S01]  /*2d80*/  IMAD.IADD R117, R181, 0x1, R117 ;  /* 0x00000001b5757824 */ /* 0x000fe200078e0275 */
[C---:B------:R-:W-:Y:S01]  /*2d90*/  SHF.L.U64.HI R113, R114.reuse, 0x1, R113 ;  /* 0x0000000172717819 */ /* 0x040fe20000010271 */
[----:B------:R-:W-:Y:S01]  /*2da0*/  IMAD.SHL.U32 R114, R114, 0x2, RZ ;  /* 0x0000000272727824 */ /* 0x000fe200078e00ff */
[C---:B------:R-:W-:Y:S01]  /*2db0*/  SHF.L.U64.HI R115, R116.reuse, 0x1, R115 ;  /* 0x0000000174737819 */ /* 0x040fe20000010273 */
[----:B------:R-:W-:Y:S01]  /*2dc0*/  IMAD.SHL.U32 R116, R116, 0x2, RZ ;  /* 0x0000000274747824 */ /* 0x000fe200078e00ff */
[----:B------:R-:W-:Y:S01]  /*2dd0*/  MOV R14, R165 ;  /* 0x000000a5000e7202 */ /* 0x000fe20000000f00 */
[----:B------:R-:W-:Y:S01]  /*2de0*/  IMAD.X R95, R93, 0x1, R91, P5 ;  /* 0x000000015d5f7824 */ /* 0x000fe200028e065b */
[----:B------:R-:W-:Y:S01]  /*2df0*/  IADD3.X R99, R97, R91, RZ, P4, !PT ;  /* 0x0000005b61637210 */ /* 0x000fe200027fe4ff */
[----:B------:R-:W-:Y:S01]  /*2e00*/  IMAD.X R103, R101, 0x1, R93, P3 ;  /* 0x0000000165677824 */ /* 0x000fe200018e065d */
        /* <DEDUP_REMOVED lines=10> */
[----:B------:R-:W-:-:S02]  /*2eb0*/  SHF.R.S32.HI R134, RZ, 0x1f, R146 ;  /* 0x0000001fff867819 */ /* 0x000fc40000011492 */
[----:B------:R-:W-:Y:S02]  /*2ec0*/  SHF.R.S32.HI R132, RZ, 0x1f, R144 ;  /* 0x0000001fff847819 */ /* 0x000fe40000011490 */
[----:B------:R-:W-:Y:S02]  /*2ed0*/  SHF.R.S32.HI R133, RZ, 0x1f, R145 ;  /* 0x0000001fff857819 */ /* 0x000fe40000011491 */
[----:B------:R-:W-:Y:S02]  /*2ee0*/  SHF.R.S32.HI R131, RZ, 0x1f, R143 ;  /* 0x0000001fff837819 */ /* 0x000fe4000001148f */
[----:B------:R-:W-:Y:S02]  /*2ef0*/  SHF.R.S32.HI R130, RZ, 0x1f, R142 ;  /* 0x0000001fff827819 */ /* 0x000fe4000001148e */
.L_x_2535:
[----:B------:R-:W-:Y:S01]  /*2f00*/  MOV R3, R118 ;  /* 0x0000007600037202 */ /* 0x000fe20000000f00 */
[----:B------:R-:W-:Y:S01]  /*2f10*/  IMAD.SHL.U32 R16, R14, 0x40, RZ ;  /* 0x000000400e107824 */ /* 0x000fe200078e00ff */
[----:B------:R-:W-:Y:S01]  /*2f20*/  BSSY B0, `(.L_x_2418) ;  /* 0x000001d000007945 */ /* 0x000fe20003800000 */
[----:B------:R-:W-:Y:S03]  /*2f30*/  IMAD.MOV.U32 R2, RZ, RZ, R119 ;  /* 0x000000ffff027224 */ /* 0x000fe600078e0077 */
[----:B------:R-:W-:Y:S04]  /*2f40*/  IADD3 R15, R16, -0x40, RZ ;  /* 0xffffffc0100f7810 */ /* 0x000fe80007ffe0ff */
[----:B------:R-:W-:Y:S01]  /*2f50*/  IADD3 R164, R61, -R15, RZ ;  /* 0x8000000f3da47210 */ /* 0x000fe20007ffe0ff */
[----:B------:R-:W-:Y:S05]  /*2f60*/  IMAD.IADD R184, R52, 0x1, -R15 ;  /* 0x0000000134b87824 */ /* 0x000fea00078e0a0f */
[C---:B------:R-:W-:Y:S04]  /*2f70*/  ISETP.GE.AND P2, PT, R166.reuse, R184, PT ;  /* 0x000000b8a600720c */ /* 0x040fe80003f46270 */
[----:B------:R-:W-:Y:S11]  /*2f80*/  ISETP.GE.AND P2, PT, R166, R164, !P2 ;  /* 0x000000a4a600720c */ /* 0x000ff60005746270 */
[----:B------:R-:W-:Y:S02]  /*2f90*/  @!UPT UIADD3 URZ, URZ, URZ, URZ ;  /* 0x0000003f3f3ff290 */ /* 0x000fe4000fffe03f */
[----:B-----5:R-:W-:-:S05]  /*2fa0*/  @!P2 BRA `(.L_x_2419) ;  /* 0x000001400000a947 */ /* 0x020fca0003800000 */
[----:B------:R-:W-:Y:S02]  /*2fb0*/  ISETP.NE.AND P1, PT, R156, RZ, PT ;  /* 0x000000ff9c00720c */ /* 0x000fe40003f25270 */
[----:B------:R-:W-:Y:S11]  /*2fc0*/  ISETP.NE.AND P0, PT, R155, RZ, PT ;  /* 0x000000ff9b00720c */ /* 0x000ff60003f05270 */
[----:B------:R-:W2:Y:S01]  /*2fd0*/  @P1 LD.E.128 R4, [R2.64] ;  /* 0x0000000602041980 */ /* 0x000ea2000c101d00 */
[--C-:B------:R-:W-:Y:S02]  /*2fe0*/  @P1 IMAD.MOV.U32 R22, RZ, RZ, R129.reuse ;  /* 0x000000ffff161224 */ /* 0x100fe400078e0081 */
[--C-:B------:R-:W-:Y:S05]  /*2ff0*/  @P1 IMAD.MOV.U32 R23, RZ, RZ, R128.reuse ;  /* 0x000000ffff171224 */ /* 0x100fea00078e0080 */
[----:B--2---:R1:W-:Y:S01]  /*3000*/  @P1 ST.E.128 [R22.64], R4 ;  /* 0x0000000416001985 */ /* 0x0043e2000c101d06 */
[----:B------:R-:W-:Y:S03]  /*3010*/  ISETP.NE.AND P1, PT, R154, RZ, PT ;  /* 0x000000ff9a00720c */ /* 0x000fe60003f25270 */
[----:B-1----:R-:W2:Y:S01]  /*3020*/  @P0 LD.E.128 R4, [R2.64+0x80] ;  /* 0x0000800602040980 */ /* 0x002ea2000c101d00 */
[----:B------:R-:W-:Y:S01]  /*3030*/  @P0 MOV R22, R129 ;  /* 0x0000008100160202 */ /* 0x000fe20000000f00 */
[----:B------:R-:W-:Y:S05]  /*3040*/  @P0 IMAD.MOV.U32 R23, RZ, RZ, R128 ;  /* 0x000000ffff170224 */ /* 0x000fea00078e0080 */
[----:B--2---:R1:W-:Y:S01]  /*3050*/  @P0 ST.E.128 [R22.64+0x80], R4 ;  /* 0x0000800416000985 */ /* 0x0043e2000c101d06 */
[----:B------:R-:W-:Y:S03]  /*3060*/  ISETP.NE.AND P0, PT, R153, RZ, PT ;  /* 0x000000ff9900720c */ /* 0x000fe60003f05270 */
[----:B-1----:R-:W2:Y:S01]  /*3070*/  @P1 LD.E.128 R4, [R2.64+0x100] ;  /* 0x0001000602041980 */ /* 0x002ea2000c101d00 */
[--C-:B------:R-:W-:Y:S01]  /*3080*/  @P1 IMAD.MOV.U32 R22, RZ, RZ, R129.reuse ;  /* 0x000000ffff161224 */ /* 0x100fe200078e0081 */
[-C--:B------:R-:W-:Y:S05]  /*3090*/  @P1 MOV R23, R128.reuse ;  /* 0x0000008000171202 */ /* 0x080fea0000000f00 */
[----:B--2---:R1:W-:Y:S04]  /*30a0*/  @P1 ST.E.128 [R22.64+0x100], R4 ;  /* 0x0001000416001985 */ /* 0x0043e8000c101d06 */
[----:B-1----:R-:W2:Y:S01]  /*30b0*/  @P0 LD.E.128 R4, [R2.64+0x180] ;  /* 0x0001800602040980 */ /* 0x002ea2000c101d00 */
[----:B------:R-:W-:Y:S01]  /*30c0*/  @P0 IMAD.MOV.U32 R22, RZ, RZ, R129 ;  /* 0x000000ffff160224 */ /* 0x000fe200078e0081 */
[----:B------:R-:W-:Y:S05]  /*30d0*/  @P0 MOV R23, R128 ;  /* 0x0000008000170202 */ /* 0x000fea0000000f00 */
[----:B--2---:R1:W-:Y:S02]  /*30e0*/  @P0 ST.E.128 [R22.64+0x180], R4 ;  /* 0x0001800416000985 */ /* 0x0043e4000c101d06 */
.L_x_2419:
[----:B------:R-:W-:Y:S05]  /*30f0*/  BSYNC B0 ;  /* 0x0000000000007941 */ /* 0x000fea0003800000 */
.L_x_2418:
[C---:B------:R-:W-:Y:S01]  /*3100*/  ISETP.GE.AND P0, PT, R66.reuse, R184, PT ;  /* 0x000000b84200720c */ /* 0x040fe20003f06270 */
[----:B------:R-:W-:Y:S03]  /*3110*/  BSSY B0, `(.L_x_2420) ;  /* 0x0000014000007945 */ /* 0x000fe60003800000 */
[----:B------:R-:W-:Y:S11]  /*3120*/  ISETP.GE.AND P0, PT, R66, R164, !P0 ;  /* 0x000000a44200720c */ /* 0x000ff60004706270 */
[----:B------:R-:W-:Y:S02]  /*3130*/  @!UPT UIADD3 URZ, URZ, URZ, URZ ;  /* 0x0000003f3f3ff290 */ /* 0x000fe4000fffe03f */
[----:B------:R-:W-:-:S05]  /*3140*/  @!P0 BRA `(.L_x_2421) ;  /* 0x0000010000008947 */ /* 0x000fca0003800000 */
[----:B------:R-:W-:Y:S02]  /*3150*/  ISETP.NE.AND P1, PT, R156, RZ, PT ;  /* 0x000000ff9c00720c */ /* 0x000fe40003f25270 */
[----:B------:R-:W-:Y:S02]  /*3160*/  IADD3 R28, P0, R2, R114, RZ ;  /* 0x00000072021c7210 */ /* 0x000fe40007f1e0ff */
[C---:B-1----:R-:W-:Y:S03]  /*3170*/  LEA R22, P3, R226.reuse, R129, 0x1 ;  /* 0x00000081e2167211 */ /* 0x042fe600078608ff */
[----:B------:R-:W-:Y:S01]  /*3180*/  IMAD.X R29, R3, 0x1, R113, P0 ;  /* 0x00000001031d7824 */ /* 0x000fe200000e0671 */
[----:B------:R-:W-:Y:S02]  /*3190*/  ISETP.NE.AND P0, PT, R155, RZ, PT ;  /* 0x000000ff9b00720c */ /* 0x000fe40003f05270 */
[----:B------:R-:W-:Y:S03]  /*31a0*/  LEA.HI.X R23, R226, R128, R227, 0x1, P3 ;  /* 0x00000080e2177211 */ /* 0x000fe600018f0ce3 */
[----:B------:R-:W2:Y:S04]  /*31b0*/  @P1 LD.E.128 R24, [R28.64] ;  /* 0x000000061c181980 */ /* 0x000ea8000c101d00 */
[----:B--2---:R-:W-:Y:S01]  /*31c0*/  @P1 ST.E.128 [R22.64], R24 ;  /* 0x0000001816001985 */ /* 0x004fe2000c101d06 */
[----:B------:R-:W-:Y:S03]  /*31d0*/  ISETP.NE.AND P1, PT, R154, RZ, PT ;  /* 0x000000ff9a00720c */ /* 0x000fe60003f25270 */
[----:B------:R-:W2:Y:S04]  /*31e0*/  @P0 LD.E.128 R4, [R28.64+0x80] ;  /* 0x000080061c040980 */ /* 0x000ea8000c101d00 */
[----:B--2---:R1:W-:Y:S01]  /*31f0*/  @P0 ST.E.128 [R22.64+0x80], R4 ;  /* 0x0000800416000985 */ /* 0x0043e2000c101d06 */
[----:B------:R-:W-:Y:S05]  /*3200*/  ISETP.NE.AND P0, PT, R153, RZ, PT ;  /* 0x000000ff9900720c */ /* 0x000fea0003f05270 */
[----:B-1----:R-:W2:Y:S04]  /*3210*/  @P1 LD.E.128 R4, [R28.64+0x100] ;  /* 0x000100061c041980 */ /* 0x002ea8000c101d00 */
[----:B--2---:R1:W-:Y:S04]  /*3220*/  @P1 ST.E.128 [R22.64+0x100], R4 ;  /* 0x0001000416001985 */ /* 0x0043e8000c101d06 */
[----:B-1----:R-:W2:Y:S04]  /*3230*/  @P0 LD.E.128 R4, [R28.64+0x180] ;  /* 0x000180061c040980 */ /* 0x002ea8000c101d00 */
[----:B--2---:R1:W-:Y:S02]  /*3240*/  @P0 ST.E.128 [R22.64+0x180], R4 ;  /* 0x0001800416000985 */ /* 0x0043e4000c101d06 */
.L_x_2421:
[----:B------:R-:W-:Y:S05]  /*3250*/  BSYNC B0 ;  /* 0x0000000000007941 */ /* 0x000fea0003800000 */
.L_x_2420:
        /* <DEDUP_REMOVED lines=21> */
.L_x_2423:
[----:B------:R-:W-:Y:S05]  /*33b0*/  BSYNC B0 ;  /* 0x0000000000007941 */ /* 0x000fea0003800000 */
.L_x_2422:
        /* <DEDUP_REMOVED lines=21> */
.L_x_2425:
[----:B------:R-:W-:Y:S05]  /*3510*/  BSYNC B0 ;  /* 0x0000000000007941 */ /* 0x000fea0003800000 */
.L_x_2424:
        /* <DEDUP_REMOVED lines=20> */
[----:B-1----:R-:W-:Y:S01]  /*3660*/  IMAD.MOV.U32 R5, RZ, RZ, R120 ;  /* 0x000000ffff057224 */ /* 0x002fe200078e0078 */
[----:B------:R-:W-:Y:S05]  /*3670*/  MOV R4, R121 ;  /* 0x0000007900047202 */ /* 0x000fea0000000f00 */
[----:B------:R-:W2:Y:S08]  /*3680*/  LD.E.128 R24, [R4.64] ;  /* 0x0000000604187980 */ /* 0x000eb0000c101d00 */
[----:B------:R-:W3:Y:S06]  /*3690*/  @!P0 LD.E.64 R2, [R20.64] ;  /* 0x0000000614028980 */ /* 0x000eec000c101b00 */
[----:B------:R-:W4:Y:S01]  /*36a0*/  @!P0 LD.E.64 R28, [R42.64] ;  /* 0x000000062a1c8980 */ /* 0x000f22000c101b00 */
[----:B--2---:R-:W-:Y:S01]  /*36b0*/  @!P0 LOP3.LUT R0, R24, 0xffff0000, RZ, 0xc0, !PT ;  /* 0xffff000018008812 */ /* 0x004fe200078ec0ff */
[C---:B---3--:R-:W-:Y:S01]  /*36c0*/  @!P0 IMAD.U32 R4, R3.reuse, 0x10000, RZ ;  /* 0x0001000003048824 */ /* 0x048fe200078e00ff */
[----:B------:R-:W-:Y:S02]  /*36d0*/  @!P0 SHF.L.U32 R7, R2, 0x10, RZ ;  /* 0x0000001002078819 */ /* 0x000fe400000006ff */
[----:B------:R-:W-:Y:S02]  /*36e0*/  @!P0 LOP3.LUT R5, R3, 0xffff0000, RZ, 0xc0, !PT ;  /* 0xffff000003058812 */ /* 0x000fe400078ec0ff */
[----:B------:R-:W-:Y:S01]  /*36f0*/  @!P0 SHF.L.U32 R3, R24, 0x10, RZ ;  /* 0x0000001018038819 */ /* 0x000fe200000006ff */
[----:B----4-:R-:W-:Y:S01]  /*3700*/  @!P0 IMAD.U32 R23, R29, 0x10000, RZ ;  /* 0x000100001d178824 */ /* 0x010fe200078e00ff */
[----:B------:R-:W-:Y:S02]  /*3710*/  @!P0 SHF.L.U32 R8, R28, 0x10, RZ ;  /* 0x000000101c088819 */ /* 0x000fe400000006ff */
[----:B------:R-:W-:Y:S02]  /*3720*/  @!P0 LOP3.LUT R6, R2, 0xffff0000, RZ, 0xc0, !PT ;  /* 0xffff000002068812 */ /* 0x000fe400078ec0ff */
[----:B------:R-:W-:Y:S01]  /*3730*/  @!P0 LOP3.LUT R2, R25, 0xffff0000, RZ, 0xc0, !PT ;  /* 0xffff000019028812 */ /* 0x000fe200078ec0ff */
[----:B------:R-:W-:Y:S01]  /*3740*/  @!P0 FMUL.FTZ R30, R0, R8 ;  /* 0x00000008001e8220 */ /* 0x000fe20000410000 */
[----:B------:R-:W-:Y:S01]  /*3750*/  @!P0 LOP3.LUT R22, R28, 0xffff0000, RZ, 0xc0, !PT ;  /* 0xffff00001c168812 */ /* 0x000fe200078ec0ff */
[-C--:B------:R-:W-:Y:S01]  /*3760*/  @!P0 FMUL.FTZ R0, R0, R7.reuse ;  /* 0x0000000700008220 */ /* 0x080fe20000410000 */
[----:B------:R-:W-:Y:S01]  /*3770*/  @!P0 LOP3.LUT R28, R29, 0xffff0000, RZ, 0xc0, !PT ;  /* 0xffff00001d1c8812 */ /* 0x000fe200078ec0ff */
[----:B------:R-:W-:Y:S01]  /*3780*/  @!P0 FFMA.FTZ R30, R3, R7, -R30 ;  /* 0x00000007031e8223 */ /* 0x000fe2000001081e */
[----:B------:R-:W-:Y:S01]  /*3790*/  @!P0 LOP3.LUT R7, R27, 0xffff0000, RZ, 0xc0, !PT ;  /* 0xffff00001b078812 */ /* 0x000fe200078ec0ff */
[----:B------:R-:W-:Y:S01]  /*37a0*/  @!P0 FFMA.FTZ R0, R8, R3, R0 ;  /* 0x0000000308008223 */ /* 0x000fe20000010000 */
[----:B------:R-:W-:Y:S01]  /*37b0*/  @!P0 SHF.L.U32 R8, R25, 0x10, RZ ;  /* 0x0000001019088819 */ /* 0x000fe200000006ff */
[----:B------:R-:W-:Y:S01]  /*37c0*/  @!P0 FMUL.FTZ R31, R2, R22 ;  /* 0x00000016021f8220 */ /* 0x000fe20000410000 */
[----:B------:R-:W-:Y:S01]  /*37d0*/  @!P0 LOP3.LUT R3, R26, 0xffff0000, RZ, 0xc0, !PT ;  /* 0xffff00001a038812 */ /* 0x000fe200078ec0ff */
[-C--:B------:R-:W-:Y:S01]  /*37e0*/  @!P0 FMUL.FTZ R2, R2, R6.reuse ;  /* 0x0000000602028220 */ /* 0x080fe20000410000 */
[----:B------:R-:W-:Y:S01]  /*37f0*/  @!P0 SHF.L.U32 R29, R27, 0x10, RZ ;  /* 0x000000101b1d8819 */ /* 0x000fe200000006ff */
[----:B------:R-:W-:Y:S01]  /*3800*/  @!P0 FFMA.FTZ R31, R8, R6, -R31 ;  /* 0x00000006081f8223 */ /* 0x000fe2000001081f */
[----:B------:R-:W-:Y:S01]  /*3810*/  @!P0 F2FP.BF16.PACK_AB R0, R0, R30 ;  /* 0x0000001e0000823e */ /* 0x000fe200000010ff */
[----:B------:R-:W-:Y:S02]  /*3820*/  @!P0 IMAD.U32 R6, R26, 0x10000, RZ ;  /* 0x000100001a068824 */ /* 0x000fe400078e00ff */
[C---:B------:R-:W-:Y:S01]  /*3830*/  @!P0 FMUL.FTZ R32, R3.reuse, R23 ;  /* 0x0000001703208220 */ /* 0x040fe20000410000 */
[----:B------:R-:W-:Y:S01]  /*3840*/  @!P0 MOV R24, R0 ;  /* 0x0000000000188202 */ /* 0x000fe20000000f00 */
[----:B------:R-:W-:Y:S02]  /*3850*/  @!P0 FMUL.FTZ R3, R3, R4 ;  /* 0x0000000403038220 */ /* 0x000fe40000410000 */
[C---:B------:R-:W-:Y:S02]  /*3860*/  @!P0 FMUL.FTZ R33, R7.reuse, R28 ;  /* 0x0000001c07218220 */ /* 0x040fe40000410000 */
[----:B------:R-:W-:Y:S02]  /*3870*/  @!P0 FFMA.FTZ R32, R6, R4, -R32 ;  /* 0x0000000406208223 */ /* 0x000fe40000010820 */
[-C--:B------:R-:W-:Y:S02]  /*3880*/  @!P0 FMUL.FTZ R4, R7, R5.reuse ;  /* 0x0000000507048220 */ /* 0x080fe40000410000 */
[----:B------:R-:W-:Y:S02]  /*3890*/  @!P0 FFMA.FTZ R2, R22, R8, R2 ;  /* 0x0000000816028223 */ /* 0x000fe40000010002 */
[----:B------:R-:W-:Y:S02]  /*38a0*/  @!P0 FFMA.FTZ R3, R23, R6, R3 ;  /* 0x0000000617038223 */ /* 0x000fe40000010003 */
        /* <DEDUP_REMOVED lines=9> */
.L_x_2432:
[----:B------:R-:W-:Y:S05]  /*3940*/  BSYNC B0 ;  /* 0x0000000000007941 */ /* 0x000fea0003800000 */
.L_x_2431:
[----:B------:R-:W-:Y:S01]  /*3950*/  ISETP.GE.AND P0, PT, R13, R159, PT ;  /* 0x0000009f0d00720c */ /* 0x000fe20003f06270 */
[----:B------:R-:W-:Y:S01]  /*3960*/  @!UPT UIADD3 URZ, URZ, URZ, URZ ;  /* 0x0000003f3f3ff290 */ /* 0x000fe2000fffe03f */
[----:B------:R-:W-:Y:S11]  /*3970*/  BSSY B0, `(.L_x_2433) ;  /* 0x0000031000007945 */ /* 0x000ff60003800000 */
[----:B------:R-:W-:-:S05]  /*3980*/  @P0 BRA `(.L_x_2434) ;  /* 0x000002f000000947 */ /* 0x000fca0003800000 */
[----:B------:R-:W-:Y:S01]  /*3990*/  ISETP.GE.AND P0, PT, R13, R17, PT ;  /* 0x000000110d00720c */ /* 0x000fe20003f06270 */
[----:B-1----:R-:W-:Y:S01]  /*39a0*/  IMAD.MOV.U32 R5, RZ, RZ, R120 ;  /* 0x000000ffff057224 */ /* 0x002fe200078e0078 */
[----:B------:R-:W-:Y:S05]  /*39b0*/  MOV R4, R121 ;  /* 0x0000007900047202 */ /* 0x000fea0000000f00 */
[----:B------:R-:W2:Y:S08]  /*39c0*/  LD.E.128 R24, [R4.64+0x80] ;  /* 0x0000800604187980 */ /* 0x000eb0000c101d00 */
[----:B------:R-:W3:Y:S06]  /*39d0*/  @!P0 LD.E.64 R2, [R20.64+0x40] ;  /* 0x0000400614028980 */ /* 0x000eec000c101b00 */
[----:B------:R-:W4:Y:S01]  /*39e0*/  @!P0 LD.E.64 R28, [R42.64+0x40] ;  /* 0x000040062a1c8980 */ /* 0x000f22000c101b00 */
        /* <DEDUP_REMOVED lines=41> */
.L_x_2434:
[----:B------:R-:W-:Y:S05]  /*3c80*/  BSYNC B0 ;  /* 0x0000000000007941 */ /* 0x000fea0003800000 */
.L_x_2433:
        /* <DEDUP_REMOVED lines=51> */
.L_x_2436:
[----:B------:R-:W-:Y:S05]  /*3fc0*/  BSYNC B0 ;  /* 0x0000000000007941 */ /* 0x000fea0003800000 */
.L_x_2435:
[----:B------:R-:W-:Y:S11]  /*3fd0*/  ISETP.GE.AND P0, PT, R9, R159, PT ;  /* 0x0000009f0900720c */ /* 0x000ff60003f06270 */
[----:B------:R-:W-:Y:S02]  /*3fe0*/  @!UPT UIADD3 URZ, URZ, URZ, URZ ;  /* 0x0000003f3f3ff290 */ /* 0x000fe4000fffe03f */
        /* <DEDUP_REMOVED lines=48> */
.L_x_2430:
[----:B------:R-:W-:Y:S05]  /*42f0*/  BSYNC B1 ;  /* 0x0000000000017941 */ /* 0x000fea0003800000 */
.L_x_2429:
        /* <DEDUP_REMOVED lines=9> */
[-C--:B-1----:R-:W-:Y:S02]  /*4390*/  IADD3 R6, P2, R20, R32.reuse, RZ ;  /* 0x0000002014067210 */ /* 0x082fe40007f5e0ff */
[----:B------:R-:W-:Y:S03]  /*43a0*/  IADD3 R32, P1, R42, R32, RZ ;  /* 0x000000202a207210 */ /* 0x000fe60007f3e0ff */
[--C-:B------:R-:W-:Y:S02]  /*43b0*/  IMAD.X R7, R21, 0x1, R0.reuse, P2 ;  /* 0x0000000115077824 */ /* 0x100fe400010e0600 */
[----:B------:R-:W-:Y:S01]  /*43c0*/  IMAD.X R33, R43, 0x1, R0, P1 ;  /* 0x000000012b217824 */ /* 0x000fe200008e0600 */
[----:B------:R-:W-:-:S05]  /*43d0*/  @P0 BRA `(.L_x_2440) ;  /* 0x0000031000000947 */ /* 0x000fca0003800000 */
[----:B------:R-:W-:Y:S02]  /*43e0*/  ISETP.GE.AND P0, PT, R18, R17, PT ;  /* 0x000000111200720c */ /* 0x000fe40003f06270 */
[C---:B------:R-:W-:Y:S04]  /*43f0*/  LEA R24, P1, R92.reuse, R121, 0x1 ;  /* 0x000000795c187211 */ /* 0x040fe800078208ff */
[----:B------:R-:W-:Y:S06]  /*4400*/  LEA.HI.X R25, R92, R120, R91, 0x1, P1 ;  /* 0x000000785c197211 */ /* 0x000fec00008f0c5b */
[----:B------:R-:W2:Y:S08]  /*4410*/  LD.E.128 R24, [R24.64] ;  /* 0x0000000618187980 */ /* 0x000eb0000c101d00 */
[----:B------:R-:W3:Y:S06]  /*4420*/  @!P0 LD.E.64 R30, [R32.64] ;  /* 0x00000006201e8980 */ /* 0x000eec000c101b00 */
[----:B------:R-:W4:Y:S01]  /*4430*/  @!P0 LD.E.64 R2, [R6.64] ;  /* 0x0000000606028980 */ /* 0x000f22000c101b00 */
[----:B---3--:R-:W-:Y:S01]  /*4440*/  @!P0 IMAD.U32 R29, R31, 0x10000, RZ ;  /* 0x000100001f1d8824 */ /* 0x008fe200078e00ff */
[----:B--2---:R-:W-:Y:S02]  /*4450*/  @!P0 LOP3.LUT R0, R24, 0xffff0000, RZ, 0xc0, !PT ;  /* 0xffff000018008812 */ /* 0x004fe400078ec0ff */
[C---:B------:R-:W-:Y:S02]  /*4460*/  @!P0 SHF.L.U32 R23, R30.reuse, 0x10, RZ ;  /* 0x000000101e178819 */ /* 0x040fe400000006ff */
[----:B------:R-:W-:Y:S01]  /*4470*/  @!P0 LOP3.LUT R28, R30, 0xffff0000, RZ, 0xc0, !PT ;  /* 0xffff00001e1c8812 */ /* 0x000fe200078ec0ff */
[C---:B----4-:R-:W-:Y:S01]  /*4480*/  @!P0 IMAD.U32 R22, R2.reuse, 0x10000, RZ ;  /* 0x0001000002168824 */ /* 0x050fe200078e00ff */
[----:B------:R-:W-:Y:S01]  /*4490*/  @!P0 LOP3.LUT R8, R2, 0xffff0000, RZ, 0xc0, !PT ;  /* 0xffff000002088812 */ /* 0x000fe200078ec0ff */
[----:B------:R-:W-:Y:S01]  /*44a0*/  @!P0 IMAD.U32 R4, R3, 0x10000, RZ ;  /* 0x0001000003048824 */ /* 0x000fe200078e00ff */
[----:B------:R-:W-:Y:S01]  /*44b0*/  @!P0 LOP3.LUT R2, R25, 0xffff0000, RZ, 0xc0, !PT ;  /* 0xffff000019028812 */ /* 0x000fe200078ec0ff */
[C---:B------:R-:W-:Y:S01]  /*44c0*/  @!P0 FMUL.FTZ R34, R0.reuse, R23 ;  /* 0x0000001700228220 */ /* 0x040fe20000410000 */
[----:B------:R-:W-:Y:S01]  /*44d0*/  @!P0 LOP3.LUT R5, R3, 0xffff0000, RZ, 0xc0, !PT ;  /* 0xffff000003058812 */ /* 0x000fe200078ec0ff */
[----:B------:R-:W-:Y:S01]  /*44e0*/  @!P0 FMUL.FTZ R0, R0, R22 ;  /* 0x0000001600008220 */ /* 0x000fe20000410000 */
[----:B------:R-:W-:Y:S01]  /*44f0*/  @!P0 SHF.L.U32 R3, R24, 0x10, RZ ;  /* 0x0000001018038819 */ /* 0x000fe200000006ff */
[C---:B------:R-:W-:Y:S01]  /*4500*/  @!P0 FMUL.FTZ R35, R2.reuse, R28 ;  /* 0x0000001c02238220 */ /* 0x040fe20000410000 */
[----:B------:R-:W-:Y:S01]  /*4510*/  @!P0 LOP3.LUT R30, R31, 0xffff0000, RZ, 0xc0, !PT ;  /* 0xffff00001f1e8812 */ /* 0x000fe200078ec0ff */
[----:B------:R-:W-:Y:S02]  /*4520*/  @!P0 FMUL.FTZ R2, R2, R8 ;  /* 0x0000000802028220 */ /* 0x000fe40000410000 */
[----:B------:R-:W-:Y:S01]  /*4530*/  @!P0 FFMA.FTZ R34, R3, R22, -R34 ;  /* 0x0000001603228223 */ /* 0x000fe20000010822 */
[----:B------:R-:W-:Y:S01]  /*4540*/  @!P0 LOP3.LUT R22, R27, 0xffff0000, RZ, 0xc0, !PT ;  /* 0xffff00001b168812 */ /* 0x000fe200078ec0ff */
[----:B------:R-:W-:Y:S01]  /*4550*/  @!P0 FFMA.FTZ R0, R23, R3, R0 ;  /* 0x0000000317008223 */ /* 0x000fe20000010000 */
[----:B------:R-:W-:Y:S01]  /*4560*/  @!P0 LOP3.LUT R3, R26, 0xffff0000, RZ, 0xc0, !PT ;  /* 0xffff00001a038812 */ /* 0x000fe200078ec0ff */
[----:B------:R-:W-:Y:S02]  /*4570*/  @!P0 IMAD.U32 R23, R25, 0x10000, RZ ;  /* 0x0001000019178824 */ /* 0x000fe400078e00ff */
[----:B------:R-:W-:Y:S01]  /*4580*/  @!P0 IMAD.U32 R31, R27, 0x10000, RZ ;  /* 0x000100001b1f8824 */ /* 0x000fe200078e00ff */
[----:B------:R-:W-:Y:S01]  /*4590*/  @!P0 F2FP.BF16.PACK_AB R0, R0, R34 ;  /* 0x000000220000823e */ /* 0x000fe200000010ff */
[----:B------:R-:W-:Y:S01]  /*45a0*/  @!P0 FFMA.FTZ R35, R23, R8, -R35 ;  /* 0x0000000817238223 */ /* 0x000fe20000010823 */
[----:B------:R-:W-:Y:S01]  /*45b0*/  @!P0 SHF.L.U32 R8, R26, 0x10, RZ ;  /* 0x000000101a088819 */ /* 0x000fe200000006ff */
[C---:B------:R-:W-:Y:S01]  /*45c0*/  @!P0 FMUL.FTZ R36, R3.reuse, R29 ;  /* 0x0000001d03248220 */ /* 0x040fe20000410000 */
[----:B------:R-:W-:Y:S01]  /*45d0*/  @!P0 MOV R24, R0 ;  /* 0x0000000000188202 */ /* 0x000fe20000000f00 */
[----:B------:R-:W-:Y:S02]  /*45e0*/  @!P0 FMUL.FTZ R3, R3, R4 ;  /* 0x0000000403038220 */ /* 0x000fe40000410000 */
[----:B------:R-:W-:Y:S02]  /*45f0*/  @!P0 FMUL.FTZ R37, R22, R30 ;  /* 0x0000001e16258220 */ /* 0x000fe40000410000 */
[----:B------:R-:W-:Y:S02]  /*4600*/  @!P0 FFMA.FTZ R2, R28, R23, R2 ;  /* 0x000000171c028223 */ /* 0x000fe40000010002 */
[----:B------:R-:W-:Y:S02]  /*4610*/  @!P0 FFMA.FTZ R36, R8, R4, -R36 ;  /* 0x0000000408248223 */ /* 0x000fe40000010824 */
[----:B------:R-:W-:Y:S01]  /*4620*/  @!P0 FMUL.FTZ R4, R22, R5 ;  /* 0x0000000516048220 */ /* 0x000fe20000410000 */
[----:B------:R-:W-:Y:S01]  /*4630*/  @!P0 F2FP.BF16.PACK_AB R2, R2, R35 ;  /* 0x000000230202823e */ /* 0x000fe200000010ff */
[----:B------:R-:W-:Y:S01]  /*4640*/  @!P0 FFMA.FTZ R3, R29, R8, R3 ;  /* 0x000000081d038223 */ /* 0x000fe20000010003 */
[----:B------:R-:W-:Y:S01]  /*4650*/  LEA R22, P1, R228, R126, 0x1 ;  /* 0x0000007ee4167211 */ /* 0x000fe200078208ff */
[----:B------:R-:W-:Y:S02]  /*4660*/  @!P0 FFMA.FTZ R37, R31, R5, -R37 ;  /* 0x000000051f258223 */ /* 0x000fe40000010825 */
[----:B------:R-:W-:Y:S01]  /*4670*/  @!P0 FFMA.FTZ R4, R30, R31, R4 ;  /* 0x0000001f1e048223 */ /* 0x000fe20000010004 */
[----:B------:R-:W-:Y:S01]  /*4680*/  @!P0 F2FP.BF16.PACK_AB R3, R3, R36 ;  /* 0x000000240303823e */ /* 0x000fe200000010ff */
[----:B------:R-:W-:Y:S01]  /*4690*/  @!P0 IMAD.MOV.U32 R25, RZ, RZ, R2 ;  /* 0x000000ffff198224 */ /* 0x000fe200078e0002 */
[----:B------:R-:W-:Y:S02]  /*46a0*/  LEA.HI.X R23, R228, R127, R229, 0x1, P1 ;  /* 0x0000007fe4177211 */ /* 0x000fe400008f0ce5 */
[----:B------:R-:W-:Y:S02]  /*46b0*/  @!P0 F2FP.BF16.PACK_AB R4, R4, R37 ;  /* 0x000000250404823e */ /* 0x000fe400000010ff */
[----:B------:R-:W-:Y:S02]  /*46c0*/  @!P0 MOV R26, R3 ;  /* 0x00000003001a8202 */ /* 0x000fe40000000f00 */
[----:B------:R-:W-:Y:S05]  /*46d0*/  @!P0 MOV R27, R4 ;  /* 0x00000004001b8202 */ /* 0x000fea0000000f00 */
[----:B------:R1:W-:Y:S02]  /*46e0*/  ST.E.128 [R22.64], R24 ;  /* 0x0000001816007985 */ /* 0x0003e4000c101d06 */
.L_x_2440:
[----:B------:R-:W-:Y:S05]  /*46f0*/  BSYNC B0 ;  /* 0x0000000000007941 */ /* 0x000fea0003800000 */
.L_x_2439:
[----:B------:R-:W-:Y:S01]  /*4700*/  ISETP.GE.AND P0, PT, R13, R159, PT ;  /* 0x0000009f0d00720c */ /* 0x000fe20003f06270 */
[----:B------:R-:W-:Y:S01]  /*4710*/  @!UPT UIADD3 URZ, URZ, URZ, URZ ;  /* 0x0000003f3f3ff290 */ /* 0x000fe2000fffe03f */
[----:B------:R-:W-:Y:S11]  /*4720*/  BSSY B0, `(.L_x_2441) ;  /* 0x0000033000007945 */ /* 0x000ff60003800000 */
[----:B------:R-:W-:-:S05]  /*4730*/  @P0 BRA `(.L_x_2442) ;  /* 0x0000031000000947 */ /* 0x000fca0003800000 */
[----:B------:R-:W-:Y:S02]  /*4740*/  ISETP.GE.AND P0, PT, R13, R17, PT ;  /* 0x000000110d00720c */ /* 0x000fe40003f06270 */
[C---:B-1----:R-:W-:Y:S04]  /*4750*/  LEA R24, P1, R94.reuse, R121, 0x1 ;  /* 0x000000795e187211 */ /* 0x042fe800078208ff */
[----:B------:R-:W-:Y:S06]  /*4760*/  LEA.HI.X R25, R94, R120, R93, 0x1, P1 ;  /* 0x000000785e197211 */ /* 0x000fec00008f0c5d */
[----:B------:R-:W2:Y:S08]  /*4770*/  LD.E.128 R24, [R24.64] ;  /* 0x0000000618187980 */ /* 0x000eb0000c101d00 */
[----:B------:R-:W3:Y:S06]  /*4780*/  @!P0 LD.E.64 R30, [R32.64+0x40] ;  /* 0x00004006201e8980 */ /* 0x000eec000c101b00 */
[----:B------:R-:W4:Y:S01]  /*4790*/  @!P0 LD.E.64 R2, [R6.64+0x40] ;  /* 0x0000400606028980 */ /* 0x000f22000c101b00 */
        /* <DEDUP_REMOVED lines=43> */
.L_x_2442:
[----:B------:R-:W-:Y:S05]  /*4a50*/  BSYNC B0 ;  /* 0x0000000000007941 */ /* 0x000fea0003800000 */
.L_x_2441:
        /* <DEDUP_REMOVED lines=53> */
.L_x_2444:
[----:B------:R-:W-:Y:S05]  /*4db0*/  BSYNC B0 ;  /* 0x0000000000007941 */ /* 0x000fea0003800000 */
.L_x_2443:
[----:B------:R-:W-:Y:S11]  /*4dc0*/  ISETP.GE.AND P0, PT, R9, R159, PT ;  /* 0x0000009f0900720c */ /* 0x000ff60003f06270 */
[----:B------:R-:W-:Y:S02]  /*4dd0*/  @!UPT UIADD3 URZ, URZ, URZ, URZ ;  /* 0x0000003f3f3ff290 */ /* 0x000fe4000fffe03f */
[----:B------:R-:W-:-:S05]  /*4de0*/  @P0 BRA `(.L_x_2438) ;  /* 0x0000031000000947 */ /* 0x000fca0003800000 */
[----:B------:R-:W-:Y:S02]  /*4df0*/  ISETP.GE.AND P0, PT, R9, R17, PT ;  /* 0x000000110900720c */ /* 0x000fe40003f06270 */
[C---:B-1----:R-:W-:Y:S04]  /*4e00*/  LEA R24, P1, R106.reuse, R121, 0x1 ;  /* 0x000000796a187211 */ /* 0x042fe800078208ff */
[----:B------:R-:W-:Y:S06]  /*4e10*/  LEA.HI.X R25, R106, R120, R105, 0x1, P1 ;  /* 0x000000786a197211 */ /* 0x000fec00008f0c69 */
[----:B------:R-:W2:Y:S08]  /*4e20*/  LD.E.128 R24, [R24.64] ;  /* 0x0000000618187980 */ /* 0x000eb0000c101d00 */
[----:B------:R-:W3:Y:S06]  /*4e30*/  @!P0 LD.E.64 R32, [R32.64+0xc0] ;  /* 0x0000c00620208980 */ /* 0x000eec000c101b00 */
[----:B------:R-:W4:Y:S01]  /*4e40*/  @!P0 LD.E.64 R2, [R6.64+0xc0] ;  /* 0x0000c00606028980 */ /* 0x000f22000c101b00 */
[----:B--2---:R-:W-:Y:S01]  /*4e50*/  @!P0 IMAD.U32 R29, R27, 0x10000, RZ ;  /* 0x000100001b1d8824 */ /* 0x004fe200078e00ff */
[----:B------:R-:W-:Y:S01]  /*4e60*/  @!P0 LOP3.LUT R0, R24, 0xffff0000, RZ, 0xc0, !PT ;  /* 0xffff000018008812 */ /* 0x000fe200078ec0ff */
[C---:B---3--:R-:W-:Y:S01]  /*4e70*/  @!P0 IMAD.U32 R23, R33.reuse, 0x10000, RZ ;  /* 0x0001000021178824 */ /* 0x048fe200078e00ff */
[C---:B------:R-:W-:Y:S02]  /*4e80*/  @!P0 SHF.L.U32 R8, R32.reuse, 0x10, RZ ;  /* 0x0000001020088819 */ /* 0x040fe400000006ff */
[----:B------:R-:W-:Y:S02]  /*4e90*/  @!P0 LOP3.LUT R28, R33, 0xffff0000, RZ, 0xc0, !PT ;  /* 0xffff0000211c8812 */ /* 0x000fe400078ec0ff */
[----:B------:R-:W-:Y:S01]  /*4ea0*/  @!P0 LOP3.LUT R22, R32, 0xffff0000, RZ, 0xc0, !PT ;  /* 0xffff000020168812 */ /* 0x000fe200078ec0ff */
[C---:B----4-:R-:W-:Y:S01]  /*4eb0*/  @!P0 IMAD.U32 R7, R2.reuse, 0x10000, RZ ;  /* 0x0001000002078824 */ /* 0x050fe200078e00ff */
[----:B------:R-:W-:Y:S01]  /*4ec0*/  @!P0 LOP3.LUT R6, R2, 0xffff0000, RZ, 0xc0, !PT ;  /* 0xffff000002068812 */ /* 0x000fe200078ec0ff */
[----:B------:R-:W-:Y:S01]  /*4ed0*/  @!P0 IMAD.U32 R4, R3, 0x10000, RZ ;  /* 0x0001000003048824 */ /* 0x000fe200078e00ff */
[----:B------:R-:W-:Y:S01]  /*4ee0*/  @!P0 LOP3.LUT R2, R25, 0xffff0000, RZ, 0xc0, !PT ;  /* 0xffff000019028812 */ /* 0x000fe200078ec0ff */
[C---:B------:R-:W-:Y:S01]  /*4ef0*/  @!P0 FMUL.FTZ R30, R0.reuse, R8 ;  /* 0x00000008001e8220 */ /* 0x040fe20000410000 */
[----:B------:R-:W-:Y:S01]  /*4f00*/  @!P0 LOP3.LUT R5, R3, 0xffff0000, RZ, 0xc0, !PT ;  /* 0xffff000003058812 */ /* 0x000fe200078ec0ff */
[-C--:B------:R-:W-:Y:S01]  /*4f10*/  @!P0 FMUL.FTZ R0, R0, R7.reuse ;  /* 0x0000000700008220 */ /* 0x080fe20000410000 */
[----:B------:R-:W-:Y:S01]  /*4f20*/  @!P0 SHF.L.U32 R3, R24, 0x10, RZ ;  /* 0x0000001018038819 */ /* 0x000fe200000006ff */
[C---:B------:R-:W-:Y:S02]  /*4f30*/  @!P0 FMUL.FTZ R31, R2.reuse, R22 ;  /* 0x00000016021f8220 */ /* 0x040fe40000410000 */
[----:B------:R-:W-:Y:S02]  /*4f40*/  @!P0 FMUL.FTZ R2, R2, R6 ;  /* 0x0000000602028220 */ /* 0x000fe40000410000 */
[----:B------:R-:W-:Y:S01]  /*4f50*/  @!P0 FFMA.FTZ R30, R3, R7, -R30 ;  /* 0x00000007031e8223 */ /* 0x000fe2000001081e */
[----:B------:R-:W-:Y:S01]  /*4f60*/  @!P0 LOP3.LUT R7, R27, 0xffff0000, RZ, 0xc0, !PT ;  /* 0xffff00001b078812 */ /* 0x000fe200078ec0ff */
[----:B------:R-:W-:Y:S01]  /*4f70*/  @!P0 FFMA.FTZ R0, R8, R3, R0 ;  /* 0x0000000308008223 */ /* 0x000fe20000010000 */
[----:B------:R-:W-:Y:S01]  /*4f80*/  @!P0 LOP3.LUT R3, R26, 0xffff0000, RZ, 0xc0, !PT ;  /* 0xffff00001a038812 */ /* 0x000fe200078ec0ff */
[----:B------:R-:W-:Y:S02]  /*4f90*/  @!P0 IMAD.U32 R8, R25, 0x10000, RZ ;  /* 0x0001000019088824 */ /* 0x000fe400078e00ff */
[----:B------:R-:W-:Y:S01]  /*4fa0*/  @!P0 FMUL.FTZ R33, R7, R28 ;  /* 0x0000001c07218220 */ /* 0x000fe20000410000 */
[----:B------:R-:W-:Y:S01]  /*4fb0*/  @!P0 F2FP.BF16.PACK_AB R0, R0, R30 ;  /* 0x0000001e0000823e */ /* 0x000fe200000010ff */
[----:B------:R-:W-:Y:S01]  /*4fc0*/  @!P0 FFMA.FTZ R31, R8, R6, -R31 ;  /* 0x00000006081f8223 */ /* 0x000fe2000001081f */
[----:B------:R-:W-:Y:S01]  /*4fd0*/  @!P0 SHF.L.U32 R6, R26, 0x10, RZ ;  /* 0x000000101a068819 */ /* 0x000fe200000006ff */
[C---:B------:R-:W-:Y:S01]  /*4fe0*/  @!P0 FMUL.FTZ R32, R3.reuse, R23 ;  /* 0x0000001703208220 */ /* 0x040fe20000410000 */
[----:B------:R-:W-:Y:S01]  /*4ff0*/  @!P0 MOV R24, R0 ;  /* 0x0000000000188202 */ /* 0x000fe20000000f00 */
[-C--:B------:R-:W-:Y:S02]  /*5000*/  @!P0 FMUL.FTZ R3, R3, R4.reuse ;  /* 0x0000000403038220 */ /* 0x080fe40000410000 */
[----:B------:R-:W-:Y:S02]  /*5010*/  @!P0 FFMA.FTZ R32, R6, R4, -R32 ;  /* 0x0000000406208223 */ /* 0x000fe40000010820 */
[-C--:B------:R-:W-:Y:S02]  /*5020*/  @!P0 FMUL.FTZ R4, R7, R5.reuse ;  /* 0x0000000507048220 */ /* 0x080fe40000410000 */
[----:B------:R-:W-:Y:S02]  /*5030*/  @!P0 FFMA.FTZ R2, R22, R8, R2 ;  /* 0x0000000816028223 */ /* 0x000fe40000010002 */
[----:B------:R-:W-:Y:S01]  /*5040*/  @!P0 FFMA.FTZ R3, R23, R6, R3 ;  /* 0x0000000617038223 */ /* 0x000fe20000010003 */
[----:B------:R-:W-:Y:S01]  /*5050*/  LEA R6, P1, R77, R126, 0x1 ;  /* 0x0000007e4d067211 */ /* 0x000fe200078208ff */
[----:B------:R-:W-:Y:S01]  /*5060*/  @!P0 FFMA.FTZ R33, R29, R5, -R33 ;  /* 0x000000051d218223 */ /* 0x000fe20000010821 */
[----:B------:R-:W-:Y:S01]  /*5070*/  @!P0 F2FP.BF16.PACK_AB R2, R2, R31 ;  /* 0x0000001f0202823e */ /* 0x000fe200000010ff */
[----:B------:R-:W-:Y:S01]  /*5080*/  @!P0 FFMA.FTZ R4, R28, R29, R4 ;  /* 0x0000001d1c048223 */ /* 0x000fe20000010004 */
[----:B------:R-:W-:Y:S02]  /*5090*/  @!P0 F2FP.BF16.PACK_AB R3, R3, R32 ;  /* 0x000000200303823e */ /* 0x000fe400000010ff */
[----:B------:R-:W-:Y:S01]  /*50a0*/  LEA.HI.X R7, R77, R127, R76, 0x1, P1 ;  /* 0x0000007f4d077211 */ /* 0x000fe200008f0c4c */
[----:B------:R-:W-:Y:S01]  /*50b0*/  @!P0 IMAD.MOV.U32 R25, RZ, RZ, R2 ;  /* 0x000000ffff198224 */ /* 0x000fe200078e0002 */
[----:B------:R-:W-:Y:S02]  /*50c0*/  @!P0 F2FP.BF16.PACK_AB R4, R4, R33 ;  /* 0x000000210404823e */ /* 0x000fe400000010ff */
[----:B------:R-:W-:Y:S02]  /*50d0*/  @!P0 MOV R26, R3 ;  /* 0x00000003001a8202 */ /* 0x000fe40000000f00 */
[----:B------:R-:W-:Y:S05]  /*50e0*/  @!P0 MOV R27, R4 ;  /* 0x00000004001b8202 */ /* 0x000fea0000000f00 */
[----:B------:R1:W-:Y:S02]  /*50f0*/  ST.E.128 [R6.64], R24 ;  /* 0x0000001806007985 */ /* 0x0003e4000c101d06 */
.L_x_2438:
[----:B------:R-:W-:Y:S05]  /*5100*/  BSYNC B1 ;  /* 0x0000000000017941 */ /* 0x000fea0003800000 */
.L_x_2437:
        /* <DEDUP_REMOVED lines=63> */
.L_x_2448:
[----:B------:R-:W-:Y:S05]  /*5500*/  BSYNC B0 ;  /* 0x0000000000007941 */ /* 0x000fea0003800000 */
.L_x_2447:
        /* <DEDUP_REMOVED lines=53> */
.L_x_2450:
[----:B------:R-:W-:Y:S05]  /*5860*/  BSYNC B0 ;  /* 0x0000000000007941 */ /* 0x000fea0003800000 */
.L_x_2449:
        /* <DEDUP_REMOVED lines=53> */
.L_x_2452:
[----:B------:R-:W-:Y:S05]  /*5bc0*/  BSYNC B0 ;  /* 0x0000000000007941 */ /* 0x000fea0003800000 */
.L_x_2451:
        /* <DEDUP_REMOVED lines=52> */
.L_x_2446:
[----:B------:R-:W-:Y:S05]  /*5f10*/  BSYNC B1 ;  /* 0x0000000000017941 */ /* 0x000fea0003800000 */
.L_x_2445:
        /* <DEDUP_REMOVED lines=14> */
[----:B------:R-:W-:Y:S01]  /*6000*/  IMAD R0, R183, 0x60, RZ ;  /* 0x00000060b7007824 */ /* 0x000fe200078e02ff */
[----:B------:R-:W-:Y:S02]  /*6010*/  MOV R4, R121 ;  /* 0x0000007900047202 */ /* 0x000fe40000000f00 */
[----:B------:R-:W-:Y:S02]  /*6020*/  MOV R5, R120 ;  /* 0x0000007800057202 */ /* 0x000fe40000000f00 */
[----:B------:R-:W-:Y:S03]  /*6030*/  ISETP.GE.AND P0, PT, R18, R17, PT ;  /* 0x000000111200720c */ /* 0x000fe60003f06270 */
[----:B------:R-:W-:Y:S05]  /*6040*/  IMAD.WIDE.U32 R4, R182, 0x60, R4 ;  /* 0x00000060b6047825 */ /* 0x000fea00078e0004 */
[----:B------:R-:W-:Y:S05]  /*6050*/  IADD3 R5, R5, R0, RZ ;  /* 0x0000000005057210 */ /* 0x000fea0007ffe0ff */
[----:B------:R-:W2:Y:S06]  /*6060*/  @!P0 LD.E.64 R30, [R32.64] ;  /* 0x00000006201e8980 */ /* 0x000eac000c101b00 */
[----:B------:R-:W3:Y:S08]  /*6070*/  LD.E.128 R24, [R4.64] ;  /* 0x0000000604187980 */ /* 0x000ef0000c101d00 */
[----:B------:R-:W4:Y:S01]  /*6080*/  @!P0 LD.E.64 R2, [R6.64] ;  /* 0x0000000606028980 */ /* 0x000f22000c101b00 */
[C---:B--2---:R-:W-:Y:S01]  /*6090*/  @!P0 IMAD.U32 R29, R31.reuse, 0x10000, RZ ;  /* 0x000100001f1d8824 */ /* 0x044fe200078e00ff */
[C---:B------:R-:W-:Y:S02]  /*60a0*/  @!P0 SHF.L.U32 R23, R30.reuse, 0x10, RZ ;  /* 0x000000101e178819 */ /* 0x040fe400000006ff */
[----:B------:R-:W-:Y:S02]  /*60b0*/  @!P0 LOP3.LUT R28, R30, 0xffff0000, RZ, 0xc0, !PT ;  /* 0xffff00001e1c8812 */ /* 0x000fe400078ec0ff */
[----:B------:R-:W-:Y:S02]  /*60c0*/  @!P0 LOP3.LUT R30, R31, 0xffff0000, RZ, 0xc0, !PT ;  /* 0xffff00001f1e8812 */ /* 0x000fe400078ec0ff */
[----:B---3--:R-:W-:Y:S02]  /*60d0*/  @!P0 LOP3.LUT R0, R24, 0xffff0000, RZ, 0xc0, !PT ;  /* 0xffff000018008812 */ /* 0x008fe400078ec0ff */
[----:B------:R-:W-:Y:S03]  /*60e0*/  @!P0 SHF.L.U32 R31, R27, 0x10, RZ ;  /* 0x000000101b1f8819 */ /* 0x000fe600000006ff */
[----:B------:R-:W-:Y:S02]  /*60f0*/  @!P0 FMUL.FTZ R34, R0, R23 ;  /* 0x0000001700228220 */ /* 0x000fe40000410000 */
[----:B----4-:R-:W-:Y:S01]  /*6100*/  @!P0 IMAD.U32 R22, R2, 0x10000, RZ ;  /* 0x0001000002168824 */ /* 0x010fe200078e00ff */
[C---:B------:R-:W-:Y:S02]  /*6110*/  @!P0 SHF.L.U32 R4, R3.reuse, 0x10, RZ ;  /* 0x0000001003048819 */ /* 0x040fe400000006ff */
[----:B------:R-:W-:Y:S01]  /*6120*/  @!P0 LOP3.LUT R5, R3, 0xffff0000, RZ, 0xc0, !PT ;  /* 0xffff000003058812 */ /* 0x000fe200078ec0ff */
[-C--:B------:R-:W-:Y:S01]  /*6130*/  @!P0 FMUL.FTZ R0, R0, R22.reuse ;  /* 0x0000001600008220 */ /* 0x080fe20000410000 */
[----:B------:R-:W-:Y:S02]  /*6140*/  @!P0 SHF.L.U32 R3, R24, 0x10, RZ ;  /* 0x0000001018038819 */ /* 0x000fe400000006ff */
[----:B------:R-:W-:Y:S02]  /*6150*/  @!P0 LOP3.LUT R8, R2, 0xffff0000, RZ, 0xc0, !PT ;  /* 0xffff000002088812 */ /* 0x000fe400078ec0ff */
[----:B------:R-:W-:Y:S01]  /*6160*/  @!P0 LOP3.LUT R2, R25, 0xffff0000, RZ, 0xc0, !PT ;  /* 0xffff000019028812 */ /* 0x000fe200078ec0ff */
[----:B------:R-:W-:Y:S01]  /*6170*/  @!P0 FFMA.FTZ R34, R3, R22, -R34 ;  /* 0x0000001603228223 */ /* 0x000fe20000010822 */
[----:B------:R-:W-:Y:S01]  /*6180*/  @!P0 LOP3.LUT R22, R27, 0xffff0000, RZ, 0xc0, !PT ;  /* 0xffff00001b168812 */ /* 0x000fe200078ec0ff */
[----:B------:R-:W-:Y:S01]  /*6190*/  @!P0 FFMA.FTZ R0, R23, R3, R0 ;  /* 0x0000000317008223 */ /* 0x000fe20000010000 */
[----:B------:R-:W-:Y:S01]  /*61a0*/  @!P0 SHF.L.U32 R23, R25, 0x10, RZ ;  /* 0x0000001019178819 */ /* 0x000fe200000006ff */
[----:B------:R-:W-:Y:S01]  /*61b0*/  @!P0 FMUL.FTZ R35, R2, R28 ;  /* 0x0000001c02238220 */ /* 0x000fe20000410000 */
[----:B------:R-:W-:Y:S01]  /*61c0*/  @!P0 LOP3.LUT R3, R26, 0xffff0000, RZ, 0xc0, !PT ;  /* 0xffff00001a038812 */ /* 0x000fe200078ec0ff */
[----:B------:R-:W-:Y:S01]  /*61d0*/  @!P0 FMUL.FTZ R2, R2, R8 ;  /* 0x0000000802028220 */ /* 0x000fe20000410000 */
[----:B------:R-:W-:Y:S01]  /*61e0*/  @!P0 F2FP.BF16.PACK_AB R0, R0, R34 ;  /* 0x000000220000823e */ /* 0x000fe200000010ff */
[----:B------:R-:W-:Y:S02]  /*61f0*/  @!P0 FFMA.FTZ R35, R23, R8, -R35 ;  /* 0x0000000817238223 */ /* 0x000fe40000010823 */
[----:B------:R-:W-:Y:S02]  /*6200*/  @!P0 IMAD.U32 R8, R26, 0x10000, RZ ;  /* 0x000100001a088824 */ /* 0x000fe400078e00ff */
[C---:B------:R-:W-:Y:S02]  /*6210*/  @!P0 FMUL.FTZ R36, R3.reuse, R29 ;  /* 0x0000001d03248220 */ /* 0x040fe40000410000 */
[----:B------:R-:W-:Y:S02]  /*6220*/  @!P0 FMUL.FTZ R3, R3, R4 ;  /* 0x0000000403038220 */ /* 0x000fe40000410000 */
[----:B------:R-:W-:Y:S02]  /*6230*/  @!P0 FMUL.FTZ R37, R22, R30 ;  /* 0x0000001e16258220 */ /* 0x000fe40000410000 */
[----:B------:R-:W-:Y:S02]  /*6240*/  @!P0 FFMA.FTZ R36, R8, R4, -R36 ;  /* 0x0000000408248223 */ /* 0x000fe40000010824 */
[----:B------:R-:W-:Y:S02]  /*6250*/  @!P0 FMUL.FTZ R4, R22, R5 ;  /* 0x0000000516048220 */ /* 0x000fe40000410000 */
[----:B------:R-:W-:Y:S02]  /*6260*/  @!P0 FFMA.FTZ R2, R28, R23, R2 ;  /* 0x000000171c028223 */ /* 0x000fe40000010002 */
[----:B------:R-:W-:Y:S02]  /*6270*/  @!P0 FFMA.FTZ R3, R29, R8, R3 ;  /* 0x000000081d038223 */ /* 0x000fe40000010003 */
[----:B------:R-:W-:Y:S01]  /*6280*/  @!P0 FFMA.FTZ R37, R31, R5, -R37 ;  /* 0x000000051f258223 */ /* 0x000fe20000010825 */
[----:B------:R-:W-:Y:S01]  /*6290*/  @!P0 F2FP.BF16.PACK_AB R2, R2, R35 ;  /* 0x000000230202823e */ /* 0x000fe200000010ff */
[----:B------:R-:W-:Y:S01]  /*62a0*/  @!P0 FFMA.FTZ R4, R30, R31, R4 ;  /* 0x0000001f1e048223 */ /* 0x000fe20000010004 */
[----:B------:R-:W-:Y:S01]  /*62b0*/  @!P0 F2FP.BF16.PACK_AB R3, R3, R36 ;  /* 0x000000240303823e */ /* 0x000fe200000010ff */
[----:B------:R-:W-:Y:S01]  /*62c0*/  IMAD.WIDE.U32 R22, R48, 0x60, R126 ;  /* 0x0000006030167825 */ /* 0x000fe200078e007e */
[----:B------:R-:W-:Y:S02]  /*62d0*/  @!P0 MOV R25, R2 ;  /* 0x0000000200198202 */ /* 0x000fe40000000f00 */
[----:B------:R-:W-:Y:S01]  /*62e0*/  @!P0 F2FP.BF16.PACK_AB R4, R4, R37 ;  /* 0x000000250404823e */ /* 0x000fe200000010ff */
[----:B------:R-:W-:Y:S01]  /*62f0*/  IMAD R5, R49, 0x60, RZ ;  /* 0x0000006031057824 */ /* 0x000fe200078e02ff */
[----:B------:R-:W-:Y:S01]  /*6300*/  @!P0 MOV R26, R3 ;  /* 0x00000003001a8202 */ /* 0x000fe20000000f00 */
[----:B------:R-:W-:Y:S01]  /*6310*/  @!P0 IMAD.MOV.U32 R24, RZ, RZ, R0 ;  /* 0x000000ffff188224 */ /* 0x000fe200078e0000 */
[----:B------:R-:W-:Y:S02]  /*6320*/  @!P0 MOV R27, R4 ;  /* 0x00000004001b8202 */ /* 0x000fe40000000f00 */
[----:B------:R-:W-:Y:S05]  /*6330*/  IADD3 R23, R23, R5, RZ ;  /* 0x0000000517177210 */ /* 0x000fea0007ffe0ff */
[----:B------:R1:W-:Y:S02]  /*6340*/  ST.E.128 [R22.64], R24 ;  /* 0x0000001816007985 */ /* 0x0003e4000c101d06 */
.L_x_2456:
[----:B------:R-:W-:Y:S05]  /*6350*/  BSYNC B0 ;  /* 0x0000000000007941 */ /* 0x000fea0003800000 */
.L_x_2455:
        /* <DEDUP_REMOVED lines=53> */
.L_x_2458:
[----:B------:R-:W-:Y:S05]  /*66b0*/  BSYNC B0 ;  /* 0x0000000000007941 */ /* 0x000fea0003800000 */
.L_x_2457:
        /* <DEDUP_REMOVED lines=53> */
.L_x_2460:
[----:B------:R-:W-:Y:S05]  /*6a10*/  BSYNC B0 ;  /* 0x0000000000007941 */ /* 0x000fea0003800000 */
.L_x_2459:
        /* <DEDUP_REMOVED lines=23> */
[C---:B------:R-:W-:Y:S02]  /*6b90*/  @!P0 FMUL.FTZ R30, R2.reuse, R17 ;  /* 0x00000011021e8220 */ /* 0x040fe40000410000 */
[-C--:B------:R-:W-:Y:S02]  /*6ba0*/  @!P0 FMUL.FTZ R2, R2, R6.reuse ;  /* 0x0000000602028220 */ /* 0x080fe40000410000 */
        /* <DEDUP_REMOVED lines=27> */
.L_x_2454:
[----:B------:R-:W-:Y:S05]  /*6d60*/  BSYNC B1 ;  /* 0x0000000000017941 */ /* 0x000fea0003800000 */
.L_x_2453:
[----:B------:R-:W2:Y:S02]  /*6d70*/  LD.E R0, [R10.64+0xd0] ;  /* 0x0000d0060a007980 */ /* 0x000ea4000c101900 */
[----:B--2---:R-:W-:Y:S05]  /*6d80*/  IMAD.U32 R0, R0, -0x20, RZ ;  /* 0xffffffe000007824 */ /* 0x004fea00078e00ff */
[C---:B------:R-:W-:Y:S02]  /*6d90*/  LEA R20, P1, R0.reuse, R20, 0x1 ;  /* 0x0000001400147211 */ /* 0x040fe400078208ff */
[C---:B------:R-:W-:Y:S02]  /*6da0*/  LEA R42, P0, R0.reuse, R42, 0x1 ;  /* 0x0000002a002a7211 */ /* 0x040fe400078008ff */
[C---:B------:R-:W-:Y:S02]  /*6db0*/  LEA.HI.X.SX32 R21, R0.reuse, R21, 0x1, P1 ;  /* 0x0000001500157211 */ /* 0x040fe400008f0eff */
[----:B------:R-:W-:Y:S01]  /*6dc0*/  LEA.HI.X.SX32 R43, R0, R43, 0x1, P0 ;  /* 0x0000002b002b7211 */ /* 0x000fe200000f0eff */
[----:B------:R-:W-:-:S05]  /*6dd0*/  BRA `(.L_x_2461) ;  /* 0x00006a3000007947 */ /* 0x000fca0003800000 */
.L_x_2428:
[----:B---3--:R-:W-:Y:S01]  /*6de0*/  BSSY B2, `(.L_x_2462) ;  /* 0x000017c000027945 */ /* 0x008fe20003800000 */
[----:B------:R-:W-:-:S05]  /*6df0*/  @!P2 BRA `(.L_x_2463) ;  /* 0x000017a00000a947 */ /* 0x000fca0003800000 */
[----:B-----5:R-:W-:Y:S01]  /*6e00*/  ISETP.GE.AND P0, PT, R18, R159, PT ;  /* 0x0000009f1200720c */ /* 0x020fe20003f06270 */
[----:B------:R-:W-:Y:S01]  /*6e10*/  @!UPT UIADD3 URZ, URZ, URZ, URZ ;  /* 0x0000003f3f3ff290 */ /* 0x000fe2000fffe03f */
[----:B------:R-:W-:Y:S11]  /*6e20*/  BSSY B1, `(.L_x_2464) ;  /* 0x000005c000017945 */ /* 0x000ff60003800000 */
[----:B------:R-:W-:-:S05]  /*6e30*/  @P0 BRA `(.L_x_2465) ;  /* 0x000005a000000947 */ /* 0x000fca0003800000 */
[----:B-1----:R-:W-:Y:S01]  /*6e40*/  IMAD.MOV.U32 R4, RZ, RZ, R121 ;  /* 0x000000ffff047224 */ /* 0x002fe200078e0079 */
[----:B------:R-:W-:Y:S01]  /*6e50*/  MOV R5, R120 ;  /* 0x0000007800057202 */ /* 0x000fe20000000f00 */
[----:B------:R-:W-:Y:S01]  /*6e60*/  BSSY B0, `(.L_x_2466) ;  /* 0x0000056000007945 */ /* 0x000fe20003800000 */
[----:B------:R-:W-:Y:S03]  /*6e70*/  ISETP.GE.AND P0, PT, R18, R17, PT ;  /* 0x000000111200720c */ /* 0x000fe60003f06270 */
[----:B------:R1:W5:Y:S10]  /*6e80*/  LD.E.128 R24, [R4.64] ;  /* 0x0000000604187980 */ /* 0x000374000c101d00 */
[----:B------:R-:W-:-:S05]  /*6e90*/  @P0 BRA `(.L_x_2467) ;  /* 0x0000052000000947 */ /* 0x000fca0003800000 */
[----:B------:R-:W-:Y:S01]  /*6ea0*/  LEA.HI R8, R17, R17, RZ, 0x1 ;  /* 0x0000001111087211 */ /* 0x000fe200078f08ff */
[----:B------:R-:W-:Y:S01]  /*6eb0*/  IMAD.MOV.U32 R7, RZ, RZ, R122 ;  /* 0x000000ffff077224 */ /* 0x000fe200078e007a */
[----:B------:R-:W-:Y:S01]  /*6ec0*/  MOV R6, R123 ;  /* 0x0000007b00067202 */ /* 0x000fe20000000f00 */
[----:B------:R-:W-:Y:S01]  /*6ed0*/  IMAD.MOV.U32 R2, RZ, RZ, RZ ;  /* 0x000000ffff027224 */ /* 0x000fe200078e00ff */
[----:B------:R-:W-:Y:S01]  /*6ee0*/  SHF.R.S32.HI R8, RZ, 0x1, R8 ;  /* 0x00000001ff087819 */ /* 0x000fe20000011408 */
[C---:B-----5:R-:W-:Y:S01]  /*6ef0*/  IMAD.U32 R31, R24.reuse, 0x10000, RZ ;  /* 0x00010000181f7824 */ /* 0x060fe200078e00ff */
[----:B------:R-:W-:Y:S01]  /*6f00*/  LOP3.LUT R32, R24, 0xffff0000, RZ, 0xc0, !PT ;  /* 0xffff000018207812 */ /* 0x000fe200078ec0ff */
[----:B------:R-:W-:Y:S01]  /*6f10*/  IMAD.U32 R35, R26, 0x10000, RZ ;  /* 0x000100001a237824 */ /* 0x000fe200078e00ff */
[----:B------:R-:W-:Y:S01]  /*6f20*/  ISETP.GE.AND P1, PT, R18, R8, PT ;  /* 0x000000081200720c */ /* 0x000fe20003f26270 */
[--C-:B------:R-:W-:Y:S01]  /*6f30*/  IMAD.MOV.U32 R0, RZ, RZ, R8.reuse ;  /* 0x000000ffff007224 */ /* 0x100fe200078e0008 */
[C---:B------:R-:W-:Y:S02]  /*6f40*/  SHF.L.U32 R33, R25.reuse, 0x10, RZ ;  /* 0x0000001019217819 */ /* 0x040fe400000006ff */
[----:B------:R-:W-:Y:S02]  /*6f50*/  LOP3.LUT R34, R25, 0xffff0000, RZ, 0xc0, !PT ;  /* 0xffff000019227812 */ /* 0x000fe400078ec0ff */
[----:B------:R-:W-:Y:S02]  /*6f60*/  LOP3.LUT R36, R26, 0xffff0000, RZ, 0xc0, !PT ;  /* 0xffff00001a247812 */ /* 0x000fe400078ec0ff */
[C---:B------:R-:W-:Y:S02]  /*6f70*/  SHF.L.U32 R37, R27.reuse, 0x10, RZ ;  /* 0x000000101b257819 */ /* 0x040fe400000006ff */
[----:B------:R-:W-:Y:S03]  /*6f80*/  LOP3.LUT R38, R27, 0xffff0000, RZ, 0xc0, !PT ;  /* 0xffff00001b267812 */ /* 0x000fe600078ec0ff */
[----:B------:R-:W-:Y:S01]  /*6f90*/  @P1 IMAD.MOV R2, RZ, RZ, -R8 ;  /* 0x000000ffff021224 */ /* 0x000fe200078e0a08 */
[----:B------:R-:W-:Y:S04]  /*6fa0*/  @P1 IADD3 R0, -R8, RZ, RZ ;  /* 0x000000ff08001210 */ /* 0x000fe80007ffe1ff */
[C---:B------:R-:W-:Y:S04]  /*6fb0*/  LEA R192, P0, R2.reuse, R6, 0x1 ;  /* 0x0000000602c07211 */ /* 0x040fe800078008ff */
[----:B------:R-:W-:Y:S02]  /*6fc0*/  LEA.HI.X.SX32 R193, R2, R7, 0x1, P0 ;  /* 0x0000000702c17211 */ /* 0x000fe400000f0eff */
[C---:B------:R-:W-:Y:S04]  /*6fd0*/  LEA R2, P0, R0.reuse, R4, 0x1 ;  /* 0x0000000400027211 */ /* 0x040fe800078008ff */
[----:B------:R-:W-:Y:S01]  /*6fe0*/  LEA.HI.X.SX32 R3, R0, R5, 0x1, P0 ;  /* 0x0000000500037211 */ /* 0x000fe200000f0eff */
[----:B------:R-:W-:Y:S01]  /*6ff0*/  IMAD.MOV.U32 R0, RZ, RZ, RZ ;  /* 0x000000ffff007224 */ /* 0x000fe200078e00ff */
[----:B------:R-:W-:Y:S01]  /*7000*/  @P1 IADD3 R0, -R8, RZ, RZ ;  /* 0x000000ff08001210 */ /* 0x000fe20007ffe1ff */
[----:B------:R-:W2:Y:S08]  /*7010*/  LD.E.128 R192, [R192.64] ;  /* 0x00000006c0c07980 */ /* 0x000eb0000c101d00 */
[----:B-1----:R1:W3:Y:S02]  /*7020*/  LD.E.128 R4, [R2.64] ;  /* 0x0000000602047980 */ /* 0x0022e4000c101d00 */
[----:B-1----:R-:W-:Y:S01]  /*7030*/  IMAD.MOV.U32 R2, RZ, RZ, R125 ;  /* 0x000000ffff027224 */ /* 0x002fe200078e007d */
[----:B------:R-:W-:Y:S04]  /*7040*/  MOV R3, R124 ;  /* 0x0000007c00037202 */ /* 0x000fe80000000f00 */
[C---:B------:R-:W-:Y:S04]  /*7050*/  LEA R2, P0, R0.reuse, R2, 0x1 ;  /* 0x0000000200027211 */ /* 0x040fe800078008ff */
[----:B------:R-:W-:Y:S05]  /*7060*/  LEA.HI.X.SX32 R3, R0, R3, 0x1, P0 ;  /* 0x0000000300037211 */ /* 0x000fea00000f0eff */
[----:B------:R1:W4:Y:S01]  /*7070*/  LD.E.128 R44, [R2.64] ;  /* 0x00000006022c7980 */ /* 0x000322000c101d00 */
[----:B--2---:R-:W-:Y:S01]  /*7080*/  IMAD.U32 R0, R192, 0x10000, RZ ;  /* 0x00010000c0007824 */ /* 0x004fe200078e00ff */
[----:B------:R-:W-:Y:S01]  /*7090*/  SHF.L.U32 R22, R195, 0x10, RZ ;  /* 0x00000010c3167819 */ /* 0x000fe200000006ff */
[C---:B------:R-:W-:Y:S01]  /*70a0*/  IMAD.U32 R24, R194.reuse, 0x10000, RZ ;  /* 0x00010000c2187824 */ /* 0x040fe200078e00ff */
[----:B------:R-:W-:Y:S01]  /*70b0*/  LOP3.LUT R23, R194, 0xffff0000, RZ, 0xc0, !PT ;  /* 0xffff0000c2177812 */ /* 0x000fe200078ec0ff */
[----:B------:R-:W-:Y:S01]  /*70c0*/  @!P1 FADD.FTZ R0, -R0, -RZ ;  /* 0x800000ff00009221 */ /* 0x000fe20000010100 */
[----:B-1----:R-:W-:Y:S01]  /*70d0*/  LOP3.LUT R2, R192, 0xffff0000, RZ, 0xc0, !PT ;  /* 0xffff0000c0027812 */ /* 0x002fe200078ec0ff */
[----:B------:R-:W-:Y:S01]  /*70e0*/  @!P1 FADD.FTZ R22, -R22, -RZ ;  /* 0x800000ff16169221 */ /* 0x000fe20000010100 */
[----:B------:R-:W-:Y:S01]  /*70f0*/  SHF.L.U32 R3, R193, 0x10, RZ ;  /* 0x00000010c1037819 */ /* 0x000fe200000006ff */
[C---:B---3--:R-:W-:Y:S01]  /*7100*/  IMAD.U32 R30, R4.reuse, 0x10000, RZ ;  /* 0x00010000041e7824 */ /* 0x048fe200078e00ff */
[----:B------:R-:W-:Y:S01]  /*7110*/  SHF.L.U32 R25, R7, 0x10, RZ ;  /* 0x0000001007197819 */ /* 0x000fe200000006ff */
[----:B------:R-:W-:Y:S01]  /*7120*/  @!P1 FADD.FTZ R23, -R23, -RZ ;  /* 0x800000ff17179221 */ /* 0x000fe20000010100 */
[----:B------:R-:W-:Y:S01]  /*7130*/  LOP3.LUT R29, R4, 0xffff0000, RZ, 0xc0, !PT ;  /* 0xffff0000041d7812 */ /* 0x000fe200078ec0ff */
[----:B------:R-:W-:Y:S01]  /*7140*/  @!P1 FADD.FTZ R2, -R2, -RZ ;  /* 0x800000ff02029221 */ /* 0x000fe20000010100 */
[C---:B------:R-:W-:Y:S01]  /*7150*/  SHF.L.U32 R4, R5.reuse, 0x10, RZ ;  /* 0x0000001005047819 */ /* 0x040fe200000006ff */
[----:B------:R-:W-:Y:S01]  /*7160*/  @!P1 FADD.FTZ R24, -R24, -RZ ;  /* 0x800000ff18189221 */ /* 0x000fe20000010100 */
[----:B------:R-:W-:Y:S01]  /*7170*/  LOP3.LUT R28, R5, 0xffff0000, RZ, 0xc0, !PT ;  /* 0xffff0000051c7812 */ /* 0x000fe200078ec0ff */
[C---:B------:R-:W-:Y:S01]  /*7180*/  IMAD.U32 R5, R6.reuse, 0x10000, RZ ;  /* 0x0001000006057824 */ /* 0x040fe200078e00ff */
[----:B------:R-:W-:Y:S01]  /*7190*/  LOP3.LUT R6, R6, 0xffff0000, RZ, 0xc0, !PT ;  /* 0xffff000006067812 */ /* 0x000fe200078ec0ff */
[----:B------:R-:W-:Y:S01]  /*71a0*/  @!P1 FADD.FTZ R3, -R3, -RZ ;  /* 0x800000ff03039221 */ /* 0x000fe20000010100 */
[----:B------:R-:W-:Y:S01]  /*71b0*/  LOP3.LUT R26, R193, 0xffff0000, RZ, 0xc0, !PT ;  /* 0xffff0000c11a7812 */ /* 0x000fe200078ec0ff */
[----:B------:R-:W-:Y:S01]  /*71c0*/  FMUL.FTZ R0, R30, R0 ;  /* 0x000000001e007220 */ /* 0x000fe20000410000 */
[----:B------:R-:W-:Y:S01]  /*71d0*/  LOP3.LUT R8, R195, 0xffff0000, RZ, 0xc0, !PT ;  /* 0xffff0000c3087812 */ /* 0x000fe200078ec0ff */
[----:B------:R-:W-:Y:S01]  /*71e0*/  FMUL.FTZ R6, R6, R23 ;  /* 0x0000001706067220 */ /* 0x000fe20000410000 */
[----:B------:R-:W-:Y:S01]  /*71f0*/  LOP3.LUT R27, R7, 0xffff0000, RZ, 0xc0, !PT ;  /* 0xffff0000071b7812 */ /* 0x000fe200078ec0ff */
[----:B------:R-:W-:Y:S02]  /*7200*/  FMUL.FTZ R7, R25, R22 ;  /* 0x0000001619077220 */ /* 0x000fe40000410000 */
[----:B------:R-:W-:Y:S02]  /*7210*/  @!P1 FADD.FTZ R26, -R26, -RZ ;  /* 0x800000ff1a1a9221 */ /* 0x000fe40000010100 */
[----:B------:R-:W-:Y:S02]  /*7220*/  FMUL.FTZ R2, R29, R2 ;  /* 0x000000021d027220 */ /* 0x000fe40000410000 */
[----:B------:R-:W-:Y:S02]  /*7230*/  FMUL.FTZ R5, R5, R24 ;  /* 0x0000001805057220 */ /* 0x000fe40000410000 */
[----:B------:R-:W-:Y:S02]  /*7240*/  FMUL.FTZ R3, R4, R3 ;  /* 0x0000000304037220 */ /* 0x000fe40000410000 */
[----:B------:R-:W-:Y:S02]  /*7250*/  @!P1 FADD.FTZ R8, -R8, -RZ ;  /* 0x800000ff08089221 */ /* 0x000fe40000010100 */
[----:B------:R-:W-:Y:S02]  /*7260*/  FMUL.FTZ R4, R28, R26 ;  /* 0x0000001a1c047220 */ /* 0x000fe40000410000 */
[----:B------:R-:W-:Y:S01]  /*7270*/  FMUL.FTZ R8, R27, R8 ;  /* 0x000000081b087220 */ /* 0x000fe20000410000 */
[C---:B----4-:R-:W-:Y:S01]  /*7280*/  LOP3.LUT R23, R44.reuse, 0xffff0000, RZ, 0xc0, !PT ;  /* 0xffff00002c177812 */ /* 0x050fe200078ec0ff */
[----:B------:R-:W-:Y:S01]  /*7290*/  IMAD.U32 R22, R44, 0x10000, RZ ;  /* 0x000100002c167824 */ /* 0x000fe200078e00ff */
[C---:B------:R-:W-:Y:S01]  /*72a0*/  SHF.L.U32 R24, R45.reuse, 0x10, RZ ;  /* 0x000000102d187819 */ /* 0x040fe200000006ff */
[C---:B------:R-:W-:Y:S01]  /*72b0*/  IMAD.U32 R26, R46.reuse, 0x10000, RZ ;  /* 0x000100002e1a7824 */ /* 0x040fe200078e00ff */
[----:B------:R-:W-:Y:S01]  /*72c0*/  LOP3.LUT R25, R45, 0xffff0000, RZ, 0xc0, !PT ;  /* 0xffff00002d197812 */ /* 0x000fe200078ec0ff */
[----:B------:R-:W-:Y:S01]  /*72d0*/  FFMA.FTZ R0, R31, R22, R0 ;  /* 0x000000161f007223 */ /* 0x000fe20000010000 */
[----:B------:R-:W-:Y:S01]  /*72e0*/  LOP3.LUT R27, R46, 0xffff0000, RZ, 0xc0, !PT ;  /* 0xffff00002e1b7812 */ /* 0x000fe200078ec0ff */
[----:B------:R-:W-:Y:S01]  /*72f0*/  FFMA.FTZ R2, R32, R23, R2 ;  /* 0x0000001720027223 */ /* 0x000fe20000010002 */
[----:B------:R-:W-:Y:S01]  /*7300*/  SHF.L.U32 R28, R47, 0x10, RZ ;  /* 0x000000102f1c7819 */ /* 0x000fe200000006ff */
[----:B------:R-:W-:Y:S01]  /*7310*/  FFMA.FTZ R3, R33, R24, R3 ;  /* 0x0000001821037223 */ /* 0x000fe20000010003 */
[----:B------:R-:W-:Y:S01]  /*7320*/  LOP3.LUT R29, R47, 0xffff0000, RZ, 0xc0, !PT ;  /* 0xffff00002f1d7812 */ /* 0x000fe200078ec0ff */
[----:B------:R-:W-:Y:S01]  /*7330*/  FFMA.FTZ R4, R34, R25, R4 ;  /* 0x0000001922047223 */ /* 0x000fe20000010004 */
[----:B------:R-:W-:Y:S01]  /*7340*/  F2FP.BF16.PACK_AB R24, R2, R0 ;  /* 0x000000000218723e */ /* 0x000fe200000010ff */
[----:B------:R-:W-:Y:S02]  /*7350*/  FFMA.FTZ R5, R35, R26, R5 ;  /* 0x0000001a23057223 */ /* 0x000fe40000010005 */
[----:B------:R-:W-:Y:S01]  /*7360*/  FFMA.FTZ R6, R36, R27, R6 ;  /* 0x0000001b24067223 */ /* 0x000fe20000010006 */
[----:B------:R-:W-:Y:S01]  /*7370*/  F2FP.BF16.PACK_AB R25, R4, R3 ;  /* 0x000000030419723e */ /* 0x000fe200000010ff */
[----:B------:R-:W-:Y:S02]  /*7380*/  FFMA.FTZ R7, R37, R28, R7 ;  /* 0x0000001c25077223 */ /* 0x000fe40000010007 */
[----:B------:R-:W-:Y:S01]  /*7390*/  FFMA.FTZ R8, R38, R29, R8 ;  /* 0x0000001d26087223 */ /* 0x000fe20000010008 */
[----:B------:R-:W-:Y:S04]  /*73a0*/  F2FP.BF16.PACK_AB R26, R6, R5 ;  /* 0x00000005061a723e */ /* 0x000fe800000010ff */
[----:B------:R-:W-:Y:S02]  /*73b0*/  F2FP.BF16.PACK_AB R27, R8, R7 ;  /* 0x00000007081b723e */ /* 0x000fe400000010ff */
.L_x_2467:
[----:B------:R-:W-:Y:S05]  /*73c0*/  BSYNC B0 ;  /* 0x0000000000007941 */ /* 0x000fea0003800000 */
.L_x_2466:
[----:B-----5:R2:W-:Y:S02]  /*73d0*/  ST.E.128 [R126.64], R24 ;  /* 0x000000187e007985 */ /* 0x0205e4000c101d06 */
.L_x_2465:
[----:B------:R-:W-:Y:S05]  /*73e0*/  BSYNC B1 ;  /* 0x0000000000017941 */ /* 0x000fea0003800000 */
.L_x_2464:
[----:B------:R-:W-:Y:S01]  /*73f0*/  ISETP.GE.AND P0, PT, R13, R159, PT ;  /* 0x0000009f0d00720c */ /* 0x000fe20003f06270 */
[----:B------:R-:W-:Y:S01]  /*7400*/  @!UPT UIADD3 URZ, URZ, URZ, URZ ;  /* 0x0000003f3f3ff290 */ /* 0x000fe2000fffe03f */
[----:B------:R-:W-:Y:S11]  /*7410*/  BSSY B1, `(.L_x_2468) ;  /* 0x000005c000017945 */ /* 0x000ff60003800000 */
[----:B------:R-:W-:-:S05]  /*7420*/  @P0 BRA `(.L_x_2469) ;  /* 0x000005a000000947 */ /* 0x000fca0003800000 */
[----:B-1----:R-:W-:Y:S01]  /*7430*/  IMAD.MOV.U32 R4, RZ, RZ, R121 ;  /* 0x000000ffff047224 */ /* 0x002fe200078e0079 */
[----:B------:R-:W-:Y:S01]  /*7440*/  MOV R5, R120 ;  /* 0x0000007800057202 */ /* 0x000fe20000000f00 */
[----:B------:R-:W-:Y:S01]  /*7450*/  BSSY B0, `(.L_x_2470) ;  /* 0x0000056000007945 */ /* 0x000fe20003800000 */
[----:B------:R-:W-:Y:S03]  /*7460*/  ISETP.GE.AND P0, PT, R13, R17, PT ;  /* 0x000000110d00720c */ /* 0x000fe60003f06270 */
[----:B--2---:R1:W5:Y:S10]  /*7470*/  LD.E.128 R24, [R4.64+0x80] ;  /* 0x0000800604187980 */ /* 0x004374000c101d00 */
[----:B------:R-:W-:-:S05]  /*7480*/  @P0 BRA `(.L_x_2471) ;  /* 0x0000052000000947 */ /* 0x000fca0003800000 */
[----:B------:R-:W-:Y:S01]  /*7490*/  LEA.HI R0, R17, R17, RZ, 0x1 ;  /* 0x0000001111007211 */ /* 0x000fe200078f08ff */
[----:B------:R-:W-:Y:S01]  /*74a0*/  IMAD.MOV.U32 R7, RZ, RZ, R122 ;  /* 0x000000ffff077224 */ /* 0x000fe200078e007a */
[----:B------:R-:W-:Y:S01]  /*74b0*/  MOV R6, R123 ;  /* 0x0000007b00067202 */ /* 0x000fe20000000f00 */
[----:B------:R-:W-:Y:S01]  /*74c0*/  IMAD.MOV.U32 R22, RZ, RZ, R125 ;  /* 0x000000ffff167224 */ /* 0x000fe200078e007d */
[----:B------:R-:W-:Y:S01]  /*74d0*/  SHF.R.S32.HI R0, RZ, 0x1, R0 ;  /* 0x00000001ff007819 */ /* 0x000fe20000011400 */
[----:B------:R-:W-:Y:S01]  /*74e0*/  IMAD.MOV.U32 R2, RZ, RZ, RZ ;  /* 0x000000ffff027224 */ /* 0x000fe200078e00ff */
[----:B------:R-:W-:Y:S01]  /*74f0*/  MOV R23, R124 ;  /* 0x0000007c00177202 */ /* 0x000fe20000000f00 */
[C---:B-----5:R-:W-:Y:S01]  /*7500*/  IMAD.U32 R31, R24.reuse, 0x10000, RZ ;  /* 0x00010000181f7824 */ /* 0x060fe200078e00ff */
[----:B------:R-:W-:Y:S01]  /*7510*/  ISETP.GE.AND P1, PT, R13, R0, PT ;  /* 0x000000000d00720c */ /* 0x000fe20003f26270 */
[--C-:B------:R-:W-:Y:S01]  /*7520*/  IMAD.MOV.U32 R3, RZ, RZ, R0.reuse ;  /* 0x000000ffff037224 */ /* 0x100fe200078e0000 */
[----:B------:R-:W-:Y:S01]  /*7530*/  LOP3.LUT R32, R24, 0xffff0000, RZ, 0xc0, !PT ;  /* 0xffff000018207812 */ /* 0x000fe200078ec0ff */
[C---:B------:R-:W-:Y:S01]  /*7540*/  IMAD.U32 R35, R26.reuse, 0x10000, RZ ;  /* 0x000100001a237824 */ /* 0x040fe200078e00ff */
[C---:B------:R-:W-:Y:S02]  /*7550*/  SHF.L.U32 R33, R25.reuse, 0x10, RZ ;  /* 0x0000001019217819 */ /* 0x040fe400000006ff */
[----:B------:R-:W-:Y:S02]  /*7560*/  LOP3.LUT R34, R25, 0xffff0000, RZ, 0xc0, !PT ;  /* 0xffff000019227812 */ /* 0x000fe400078ec0ff */
[----:B------:R-:W-:Y:S02]  /*7570*/  LOP3.LUT R36, R26, 0xffff0000, RZ, 0xc0, !PT ;  /* 0xffff00001a247812 */ /* 0x000fe400078ec0ff */
[C---:B------:R-:W-:Y:S02]  /*7580*/  SHF.L.U32 R37, R27.reuse, 0x10, RZ ;  /* 0x000000101b257819 */ /* 0x040fe400000006ff */
[----:B------:R-:W-:Y:S01]  /*7590*/  LOP3.LUT R38, R27, 0xffff0000, RZ, 0xc0, !PT ;  /* 0xffff00001b267812 */ /* 0x000fe200078ec0ff */
[----:B------:R-:W-:Y:S01]  /*75a0*/  @P1 IMAD.MOV R2, RZ, RZ, -R0 ;  /* 0x000000ffff021224 */ /* 0x000fe200078e0a00 */
[----:B------:R-:W-:Y:S04]  /*75b0*/  @P1 IADD3 R3, -R0, RZ, RZ ;  /* 0x000000ff00031210 */ /* 0x000fe80007ffe1ff */
[C---:B------:R-:W-:Y:S04]  /*75c0*/  LEA R192, P0, R2.reuse, R6, 0x1 ;  /* 0x0000000602c07211 */ /* 0x040fe800078008ff */
[----:B------:R-:W-:Y:S02]  /*75d0*/  LEA.HI.X.SX32 R193, R2, R7, 0x1, P0 ;  /* 0x0000000702c17211 */ /* 0x000fe400000f0eff */
[C---:B------:R-:W-:Y:S04]  /*75e0*/  LEA R2, P0, R3.reuse, R4, 0x1 ;  /* 0x0000000403027211 */ /* 0x040fe800078008ff */
[----:B------:R-:W-:Y:S01]  /*75f0*/  LEA.HI.X.SX32 R3, R3, R5, 0x1, P0 ;  /* 0x0000000503037211 */ /* 0x000fe200000f0eff */
[----:B------:R-:W2:Y:S08]  /*7600*/  LD.E.128 R192, [R192.64+0x80] ;  /* 0x00008006c0c07980 */ /* 0x000eb0000c101d00 */
[----:B-1----:R1:W3:Y:S02]  /*7610*/  LD.E.128 R4, [R2.64+0x80] ;  /* 0x0000800602047980 */ /* 0x0022e4000c101d00 */
[----:B-1----:R-:W-:Y:S01]  /*7620*/  IMAD.MOV.U32 R3, RZ, RZ, RZ ;  /* 0x000000ffff037224 */ /* 0x002fe200078e00ff */
[----:B------:R-:W-:Y:S04]  /*7630*/  @P1 IADD3 R3, -R0, RZ, RZ ;  /* 0x000000ff00031210 */ /* 0x000fe80007ffe1ff */
[C---:B------:R-:W-:Y:S04]  /*7640*/  LEA R2, P0, R3.reuse, R22, 0x1 ;  /* 0x0000001603027211 */ /* 0x040fe800078008ff */
[----:B------:R-:W-:Y:S05]  /*7650*/  LEA.HI.X.SX32 R3, R3, R23, 0x1, P0 ;  /* 0x0000001703037211 */ /* 0x000fea00000f0eff */
[----:B------:R1:W4:Y:S01]  /*7660*/  LD.E.128 R44, [R2.64+0x80] ;  /* 0x00008006022c7980 */ /* 0x000322000c101d00 */
        /* <DEDUP_REMOVED lines=52> */
.L_x_2471:
[----:B------:R-:W-:Y:S05]  /*79b0*/  BSYNC B0 ;  /* 0x0000000000007941 */ /* 0x000fea0003800000 */
.L_x_2470:
[----:B-----5:R2:W-:Y:S02]  /*79c0*/  ST.E.128 [R126.64+0x80], R24 ;  /* 0x000080187e007985 */ /* 0x0205e4000c101d06 */
.L_x_2469:
[----:B------:R-:W-:Y:S05]  /*79d0*/  BSYNC B1 ;  /* 0x0000000000017941 */ /* 0x000fea0003800000 */
.L_x_2468:
        /* <DEDUP_REMOVED lines=17> */
[----:B-----5:R-:W-:Y:S01]  /*7af0*/  IMAD.U32 R31, R24, 0x10000, RZ ;  /* 0x00010000181f7824 */ /* 0x020fe200078e00ff */
        /* <DEDUP_REMOVED lines=74> */
.L_x_2475:
[----:B------:R-:W-:Y:S05]  /*7fa0*/  BSYNC B0 ;  /* 0x0000000000007941 */ /* 0x000fea0003800000 */
.L_x_2474:
[----:B-----5:R2:W-:Y:S02]  /*7fb0*/  ST.E.128 [R126.64+0x100], R24 ;  /* 0x000100187e007985 */ /* 0x0205e4000c101d06 */
.L_x_2473:
[----:B------:R-:W-:Y:S05]  /*7fc0*/  BSYNC B1 ;  /* 0x0000000000017941 */ /* 0x000fea0003800000 */
.L_x_2472:
[----:B------:R-:W-:Y:S11]  /*7fd0*/  ISETP.GE.AND P0, PT, R9, R159, PT ;  /* 0x0000009f0900720c */ /* 0x000ff60003f06270 */
[----:B------:R-:W-:Y:S02]  /*7fe0*/  @!UPT UIADD3 URZ, URZ, URZ, URZ ;  /* 0x0000003f3f3ff290 */ /* 0x000fe4000fffe03f */
        /* <DEDUP_REMOVED lines=89> */
.L_x_2477:
[----:B------:R-:W-:Y:S05]  /*8580*/  BSYNC B0 ;  /* 0x0000000000007941 */ /* 0x000fea0003800000 */
.L_x_2476:
[----:B-----5:R2:W-:Y:S02]  /*8590*/  ST.E.128 [R126.64+0x180], R24 ;  /* 0x000180187e007985 */ /* 0x0205e4000c101d06 */
.L_x_2463:
[----:B------:R-:W-:Y:S05]  /*85a0*/  BSYNC B2 ;  /* 0x0000000000027941 */ /* 0x000fea0003800000 */
.L_x_2462:
        /* <DEDUP_REMOVED lines=13> */
[----:B--2---:R1:W5:Y:S10]  /*8680*/  LD.E.128 R24, [R4.64] ;  /* 0x0000000604187980 */ /* 0x004374000c101d00 */
[----:B------:R-:W-:-:S05]  /*8690*/  @P0 BRA `(.L_x_2483) ;  /* 0x0000052000000947 */ /* 0x000fca0003800000 */
[----:B------:R-:W-:Y:S01]  /*86a0*/  LEA.HI R0, R17, R17, RZ, 0x1 ;  /* 0x0000001111007211 */ /* 0x000fe200078f08ff */
[----:B------:R-:W-:Y:S01]  /*86b0*/  IMAD.MOV.U32 R8, RZ, RZ, RZ ;  /* 0x000000ffff087224 */ /* 0x000fe200078e00ff */
[C---:B-----5:R-:W-:Y:S01]  /*86c0*/  LOP3.LUT R31, R24.reuse, 0xffff0000, RZ, 0xc0, !PT ;  /* 0xffff0000181f7812 */ /* 0x060fe200078ec0ff */
[----:B------:R-:W-:Y:S01]  /*86d0*/  IMAD.U32 R30, R24, 0x10000, RZ ;  /* 0x00010000181e7824 */ /* 0x000fe200078e00ff */
[----:B------:R-:W-:Y:S01]  /*86e0*/  SHF.R.S32.HI R0, RZ, 0x1, R0 ;  /* 0x00000001ff007819 */ /* 0x000fe20000011400 */
[C---:B------:R-:W-:Y:S01]  /*86f0*/  IMAD.U32 R36, R27.reuse, 0x10000, RZ ;  /* 0x000100001b247824 */ /* 0x040fe200078e00ff */
[----:B------:R-:W-:Y:S01]  /*8700*/  LOP3.LUT R37, R27, 0xffff0000, RZ, 0xc0, !PT ;  /* 0xffff00001b257812 */ /* 0x000fe200078ec0ff */
[C---:B------:R-:W-:Y:S01]  /*8710*/  IMAD.U32 R32, R25.reuse, 0x10000, RZ ;  /* 0x0001000019207824 */ /* 0x040fe200078e00ff */
[----:B------:R-:W-:Y:S01]  /*8720*/  ISETP.GE.AND P1, PT, R18, R0, PT ;  /* 0x000000001200720c */ /* 0x000fe20003f26270 */
[--C-:B------:R-:W-:Y:S01]  /*8730*/  IMAD.MOV.U32 R3, RZ, RZ, R0.reuse ;  /* 0x000000ffff037224 */ /* 0x100fe200078e0000 */
[----:B------:R-:W-:Y:S02]  /*8740*/  LOP3.LUT R33, R25, 0xffff0000, RZ, 0xc0, !PT ;  /* 0xffff000019217812 */ /* 0x000fe400078ec0ff */
[C---:B------:R-:W-:Y:S02]  /*8750*/  SHF.L.U32 R34, R26.reuse, 0x10, RZ ;  /* 0x000000101a227819 */ /* 0x040fe400000006ff */
[----:B------:R-:W-:Y:S07]  /*8760*/  LOP3.LUT R35, R26, 0xffff0000, RZ, 0xc0, !PT ;  /* 0xffff00001a237812 */ /* 0x000fee00078ec0ff */
[----:B------:R-:W-:Y:S01]  /*8770*/  @P1 IADD3 R3, -R0, RZ, RZ ;  /* 0x000000ff00031210 */ /* 0x000fe20007ffe1ff */
[----:B------:R-:W-:Y:S03]  /*8780*/  @P1 IMAD.MOV R8, RZ, RZ, -R0 ;  /* 0x000000ffff081224 */ /* 0x000fe600078e0a00 */
[----:B------:R-:W-:Y:S02]  /*8790*/  LEA R2, P0, R3, R4, 0x1 ;  /* 0x0000000403027211 */ /* 0x000fe400078008ff */
[----:B------:R-:W-:Y:S02]  /*87a0*/  IADD3 R22, P2, R157, R8, RZ ;  /* 0x000000089d167210 */ /* 0x000fe40007f5e0ff */
[----:B------:R-:W-:Y:S02]  /*87b0*/  LEA.HI.X.SX32 R3, R3, R5, 0x1, P0 ;  /* 0x0000000503037211 */ /* 0x000fe400000f0eff */
[----:B------:R-:W-:Y:S02]  /*87c0*/  LEA R192, P0, R22, R123, 0x1 ;  /* 0x0000007b16c07211 */ /* 0x000fe400078008ff */
[-C--:B------:R-:W-:Y:S01]  /*87d0*/  LEA.HI.X.SX32 R8, R8, R141.reuse, 0x1, P2 ;  /* 0x0000008d08087211 */ /* 0x080fe200010f0eff */
[----:B-1----:R1:W2:Y:S03]  /*87e0*/  LD.E.128 R4, [R2.64] ;  /* 0x0000000602047980 */ /* 0x0022a6000c101d00 */
[----:B------:R-:W-:Y:S06]  /*87f0*/  LEA.HI.X R193, R22, R122, R8, 0x1, P0 ;  /* 0x0000007a16c17211 */ /* 0x000fec00000f0c08 */
[----:B------:R-:W3:Y:S01]  /*8800*/  LD.E.128 R192, [R192.64] ;  /* 0x00000006c0c07980 */ /* 0x000ee2000c101d00 */
[----:B-1----:R-:W-:Y:S01]  /*8810*/  IMAD.MOV.U32 R2, RZ, RZ, RZ ;  /* 0x000000ffff027224 */ /* 0x002fe200078e00ff */
[----:B------:R-:W-:Y:S04]  /*8820*/  @P1 IADD3 R2, -R0, RZ, RZ ;  /* 0x000000ff00021210 */ /* 0x000fe80007ffe1ff */
[----:B------:R-:W-:Y:S04]  /*8830*/  IADD3 R3, P0, R157, R2, RZ ;  /* 0x000000029d037210 */ /* 0x000fe80007f1e0ff */
[----:B------:R-:W-:Y:S02]  /*8840*/  LEA.HI.X.SX32 R0, R2, R141, 0x1, P0 ;  /* 0x0000008d02007211 */ /* 0x000fe400000f0eff */
[C---:B------:R-:W-:Y:S04]  /*8850*/  LEA R2, P0, R3.reuse, R125, 0x1 ;  /* 0x0000007d03027211 */ /* 0x040fe800078008ff */
[----:B------:R-:W-:Y:S05]  /*8860*/  LEA.HI.X R3, R3, R124, R0, 0x1, P0 ;  /* 0x0000007c03037211 */ /* 0x000fea00000f0c00 */
[----:B------:R1:W4:Y:S01]  /*8870*/  LD.E.128 R44, [R2.64] ;  /* 0x00000006022c7980 */ /* 0x000322000c101d00 */
[C---:B--2---:R-:W-:Y:S01]  /*8880*/  IMAD.U32 R8, R7.reuse, 0x10000, RZ ;  /* 0x0001000007087824 */ /* 0x044fe200078e00ff */
[----:B------:R-:W-:Y:S01]  /*8890*/  LOP3.LUT R23, R7, 0xffff0000, RZ, 0xc0, !PT ;  /* 0xffff000007177812 */ /* 0x000fe200078ec0ff */
[C---:B------:R-:W-:Y:S01]  /*88a0*/  IMAD.U32 R0, R4.reuse, 0x10000, RZ ;  /* 0x0001000004007824 */ /* 0x040fe200078e00ff */
[----:B-1----:R-:W-:Y:S02]  /*88b0*/  LOP3.LUT R2, R4, 0xffff0000, RZ, 0xc0, !PT ;  /* 0xffff000004027812 */ /* 0x002fe400078ec0ff */
[C---:B------:R-:W-:Y:S02]  /*88c0*/  SHF.L.U32 R3, R5.reuse, 0x10, RZ ;  /* 0x0000001005037819 */ /* 0x040fe400000006ff */
[----:B------:R-:W-:Y:S01]  /*88d0*/  LOP3.LUT R4, R5, 0xffff0000, RZ, 0xc0, !PT ;  /* 0xffff000005047812 */ /* 0x000fe200078ec0ff */
[----:B------:R-:W-:Y:S01]  /*88e0*/  IMAD.U32 R5, R6, 0x10000, RZ ;  /* 0x0001000006057824 */ /* 0x000fe200078e00ff */
[----:B---3--:R-:W-:Y:S01]  /*88f0*/  SHF.L.U32 R29, R192, 0x10, RZ ;  /* 0x00000010c01d7819 */ /* 0x008fe200000006ff */
[----:B------:R-:W-:Y:S01]  /*8900*/  IMAD.U32 R27, R193, 0x10000, RZ ;  /* 0x00010000c11b7824 */ /* 0x000fe200078e00ff */
        /* <DEDUP_REMOVED lines=11> */
[----:B------:R-:W-:Y:S02]  /*89c0*/  @!P1 FADD.FTZ R24, -R24, -RZ ;  /* 0x800000ff18189221 */ /* 0x000fe40000010100 */
[----:B------:R-:W-:Y:S02]  /*89d0*/  @!P1 FADD.FTZ R27, -R27, -RZ ;  /* 0x800000ff1b1b9221 */ /* 0x000fe40000010100 */
[----:B------:R-:W-:Y:S02]  /*89e0*/  FMUL.FTZ R0, R0, R29 ;  /* 0x0000001d00007220 */ /* 0x000fe40000410000 */
[----:B------:R-:W-:Y:S02]  /*89f0*/  FMUL.FTZ R7, R8, R7 ;  /* 0x0000000708077220 */ /* 0x000fe40000410000 */
[----:B------:R-:W-:Y:S02]  /*8a00*/  FMUL.FTZ R8, R23, R22 ;  /* 0x0000001617087220 */ /* 0x000fe40000410000 */
[----:B------:R-:W-:Y:S02]  /*8a10*/  @!P1 FADD.FTZ R25, -R25, -RZ ;  /* 0x800000ff19199221 */ /* 0x000fe40000010100 */
[----:B------:R-:W-:Y:S02]  /*8a20*/  @!P1 FADD.FTZ R26, -R26, -RZ ;  /* 0x800000ff1a1a9221 */ /* 0x000fe40000010100 */
[----:B------:R-:W-:Y:S02]  /*8a30*/  FMUL.FTZ R2, R2, R28 ;  /* 0x0000001c02027220 */ /* 0x000fe40000410000 */
[----:B------:R-:W-:Y:S02]  /*8a40*/  FMUL.FTZ R6, R6, R24 ;  /* 0x0000001806067220 */ /* 0x000fe40000410000 */
[----:B------:R-:W-:Y:S02]  /*8a50*/  FMUL.FTZ R3, R3, R27 ;  /* 0x0000001b03037220 */ /* 0x000fe40000410000 */
[----:B------:R-:W-:Y:S02]  /*8a60*/  FMUL.FTZ R5, R5, R25 ;  /* 0x0000001905057220 */ /* 0x000fe40000410000 */
[----:B------:R-:W-:Y:S01]  /*8a70*/  FMUL.FTZ R4, R4, R26 ;  /* 0x0000001a04047220 */ /* 0x000fe20000410000 */
[C---:B----4-:R-:W-:Y:S01]  /*8a80*/  LOP3.LUT R23, R44.reuse, 0xffff0000, RZ, 0xc0, !PT ;  /* 0xffff00002c177812 */ /* 0x050fe200078ec0ff */
[----:B------:R-:W-:Y:S01]  /*8a90*/  IMAD.U32 R22, R44, 0x10000, RZ ;  /* 0x000100002c167824 */ /* 0x000fe200078e00ff */
[C---:B------:R-:W-:Y:S01]  /*8aa0*/  SHF.L.U32 R24, R45.reuse, 0x10, RZ ;  /* 0x000000102d187819 */ /* 0x040fe200000006ff */
[----:B------:R-:W-:Y:S01]  /*8ab0*/  IMAD.U32 R26, R46, 0x10000, RZ ;  /* 0x000100002e1a7824 */ /* 0x000fe200078e00ff */
[----:B------:R-:W-:Y:S01]  /*8ac0*/  LOP3.LUT R25, R45, 0xffff0000, RZ, 0xc0, !PT ;  /* 0xffff00002d197812 */ /* 0x000fe200078ec0ff */
[----:B------:R-:W-:Y:S01]  /*8ad0*/  FFMA.FTZ R0, R30, R22, R0 ;  /* 0x000000161e007223 */ /* 0x000fe20000010000 */
[----:B------:R-:W-:Y:S01]  /*8ae0*/  LOP3.LUT R27, R46, 0xffff0000, RZ, 0xc0, !PT ;  /* 0xffff00002e1b7812 */ /* 0x000fe200078ec0ff */
[----:B------:R-:W-:Y:S01]  /*8af0*/  FFMA.FTZ R2, R31, R23, R2 ;  /* 0x000000171f027223 */ /* 0x000fe20000010002 */
[C---:B------:R-:W-:Y:S01]  /*8b00*/  SHF.L.U32 R28, R47.reuse, 0x10, RZ ;  /* 0x000000102f1c7819 */ /* 0x040fe200000006ff */
        /* <DEDUP_REMOVED lines=11> */
.L_x_2483:
[----:B------:R-:W-:Y:S05]  /*8bc0*/  BSYNC B0 ;  /* 0x0000000000007941 */ /* 0x000fea0003800000 */
.L_x_2482:
[C---:B------:R-:W-:Y:S04]  /*8bd0*/  LEA R2, P0, R228.reuse, R126, 0x1 ;  /* 0x0000007ee4027211 */ /* 0x040fe800078008ff */
[----:B------:R-:W-:Y:S05]  /*8be0*/  LEA.HI.X R3, R228, R127, R229, 0x1, P0 ;  /* 0x0000007fe4037211 */ /* 0x000fea00000f0ce5 */
[----:B-----5:R2:W-:Y:S04]  /*8bf0*/  ST.E.128 [R2.64], R24 ;  /* 0x0000001802007985 */ /* 0x0205e8000c101d06 */
.L_x_2481:
[----:B------:R-:W-:Y:S05]  /*8c00*/  BSYNC B1 ;  /* 0x0000000000017941 */ /* 0x000fea0003800000 */
.L_x_2480:
        /* <DEDUP_REMOVED lines=17> */
[----:B------:R-:W-:Y:S01]  /*8d20*/  IMAD.U32 R32, R25, 0x10000, RZ ;  /* 0x0001000019207824 */ /* 0x000fe200078e00ff */
        /* <DEDUP_REMOVED lines=74> */
.L_x_2487:
[----:B------:R-:W-:Y:S05]  /*91d0*/  BSYNC B0 ;  /* 0x0000000000007941 */ /* 0x000fea0003800000 */
.L_x_2486:
[C---:B------:R-:W-:Y:S04]  /*91e0*/  LEA R2, P0, R87.reuse, R126, 0x1 ;  /* 0x0000007e57027211 */ /* 0x040fe800078008ff */
[----:B------:R-:W-:Y:S05]  /*91f0*/  LEA.HI.X R3, R87, R127, R86, 0x1, P0 ;  /* 0x0000007f57037211 */ /* 0x000fea00000f0c56 */
[----:B-----5:R2:W-:Y:S04]  /*9200*/  ST.E.128 [R2.64], R24 ;  /* 0x0000001802007985 */ /* 0x0205e8000c101d06 */
.L_x_2485:
[----:B------:R-:W-:Y:S05]  /*9210*/  BSYNC B1 ;  /* 0x0000000000017941 */ /* 0x000fea0003800000 */
.L_x_2484:
        /* <DEDUP_REMOVED lines=92> */
.L_x_2491:
[----:B------:R-:W-:Y:S05]  /*97e0*/  BSYNC B0 ;  /* 0x0000000000007941 */ /* 0x000fea0003800000 */
.L_x_2490:
[C---:B------:R-:W-:Y:S04]  /*97f0*/  LEA R2, P0, R83.reuse, R126, 0x1 ;  /* 0x0000007e53027211 */ /* 0x040fe800078008ff */
[----:B------:R-:W-:Y:S05]  /*9800*/  LEA.HI.X R3, R83, R127, R82, 0x1, P0 ;  /* 0x0000007f53037211 */ /* 0x000fea00000f0c52 */
[----:B-----5:R2:W-:Y:S04]  /*9810*/  ST.E.128 [R2.64], R24 ;  /* 0x0000001802007985 */ /* 0x0205e8000c101d06 */
.L_x_2489:
[----:B------:R-:W-:Y:S05]  /*9820*/  BSYNC B1 ;  /* 0x0000000000017941 */ /* 0x000fea0003800000 */
.L_x_2488:
[----:B------:R-:W-:Y:S11]  /*9830*/  ISETP.GE.AND P0, PT, R9, R159, PT ;  /* 0x0000009f0900720c */ /* 0x000ff60003f06270 */
[----:B------:R-:W-:Y:S02]  /*9840*/  @!UPT UIADD3 URZ, URZ, URZ, URZ ;  /* 0x0000003f3f3ff290 */ /* 0x000fe4000fffe03f */
        /* <DEDUP_REMOVED lines=89> */
.L_x_2493:
[----:B------:R-:W-:Y:S05]  /*9de0*/  BSYNC B0 ;  /* 0x0000000000007941 */ /* 0x000fea0003800000 */
.L_x_2492:
[C---:B------:R-:W-:Y:S04]  /*9df0*/  LEA R2, P0, R77.reuse, R126, 0x1 ;  /* 0x0000007e4d027211 */ /* 0x040fe800078008ff */
[----:B------:R-:W-:Y:S05]  /*9e00*/  LEA.HI.X R3, R77, R127, R76, 0x1, P0 ;  /* 0x0000007f4d037211 */ /* 0x000fea00000f0c4c */
[----:B-----5:R2:W-:Y:S04]  /*9e10*/  ST.E.128 [R2.64], R24 ;  /* 0x0000001802007985 */ /* 0x0205e8000c101d06 */
.L_x_2479:
[----:B------:R-:W-:Y:S05]  /*9e20*/  BSYNC B2 ;  /* 0x0000000000027941 */ /* 0x000fea0003800000 */
.L_x_2478:
        /* <DEDUP_REMOVED lines=30> */
[C---:B------:R-:W-:Y:S02]  /*a010*/  LEA R2, P0, R3.reuse, R4, 0x1 ;  /* 0x0000000403027211 */ /* 0x040fe400078008ff */
[----:B------:R-:W-:Y:S02]  /*a020*/  IADD3 R22, P2, R152, R8, RZ ;  /* 0x0000000898167210 */ /* 0x000fe40007f5e0ff */
[----:B------:R-:W-:Y:S02]  /*a030*/  LEA.HI.X.SX32 R3, R3, R5, 0x1, P0 ;  /* 0x0000000503037211 */ /* 0x000fe400000f0eff */
[----:B------:R-:W-:Y:S02]  /*a040*/  LEA R192, P0, R22, R123, 0x1 ;  /* 0x0000007b16c07211 */ /* 0x000fe400078008ff */
[----:B------:R-:W-:Y:S01]  /*a050*/  LEA.HI.X.SX32 R8, R8, R140, 0x1, P2 ;  /* 0x0000008c08087211 */ /* 0x000fe200010f0eff */
        /* <DEDUP_REMOVED lines=62> */
.L_x_2499:
[----:B------:R-:W-:Y:S05]  /*a440*/  BSYNC B0 ;  /* 0x0000000000007941 */ /* 0x000fea0003800000 */
.L_x_2498:
[C---:B------:R-:W-:Y:S04]  /*a450*/  LEA R2, P0, R88.reuse, R126, 0x1 ;  /* 0x0000007e58027211 */ /* 0x040fe800078008ff */
[----:B------:R-:W-:Y:S05]  /*a460*/  LEA.HI.X R3, R88, R127, R89, 0x1, P0 ;  /* 0x0000007f58037211 */ /* 0x000fea00000f0c59 */
[----:B-----5:R2:W-:Y:S04]  /*a470*/  ST.E.128 [R2.64], R24 ;  /* 0x0000001802007985 */ /* 0x0205e8000c101d06 */
.L_x_2497:
[----:B------:R-:W-:Y:S05]  /*a480*/  BSYNC B1 ;  /* 0x0000000000017941 */ /* 0x000fea0003800000 */
.L_x_2496:
        /* <DEDUP_REMOVED lines=92> */
.L_x_2503:
[----:B------:R-:W-:Y:S05]  /*aa50*/  BSYNC B0 ;  /* 0x0000000000007941 */ /* 0x000fea0003800000 */
.L_x_2502:
[C---:B------:R-:W-:Y:S04]  /*aa60*/  LEA R2, P0, R85.reuse, R126, 0x1 ;  /* 0x0000007e55027211 */ /* 0x040fe800078008ff */
[----:B------:R-:W-:Y:S05]  /*aa70*/  LEA.HI.X R3, R85, R127, R84, 0x1, P0 ;  /* 0x0000007f55037211 */ /* 0x000fea00000f0c54 */
[----:B-----5:R2:W-:Y:S04]  /*aa80*/  ST.E.128 [R2.64], R24 ;  /* 0x0000001802007985 */ /* 0x0205e8000c101d06 */
.L_x_2501:
[----:B------:R-:W-:Y:S05]  /*aa90*/  BSYNC B1 ;  /* 0x0000000000017941 */ /* 0x000fea0003800000 */
.L_x_2500:
        /* <DEDUP_REMOVED lines=92> */
.L_x_2507:
[----:B------:R-:W-:Y:S05]  /*b060*/  BSYNC B0 ;  /* 0x0000000000007941 */ /* 0x000fea0003800000 */
.L_x_2506:
[C---:B------:R-:W-:Y:S04]  /*b070*/  LEA R2, P0, R81.reuse, R126, 0x1 ;  /* 0x0000007e51027211 */ /* 0x040fe800078008ff */
[----:B------:R-:W-:Y:S05]  /*b080*/  LEA.HI.X R3, R81, R127, R80, 0x1, P0 ;  /* 0x0000007f51037211 */ /* 0x000fea00000f0c50 */
[----:B-----5:R2:W-:Y:S04]  /*b090*/  ST.E.128 [R2.64], R24 ;  /* 0x0000001802007985 */ /* 0x0205e8000c101d06 */
.L_x_2505:
[----:B------:R-:W-:Y:S05]  /*b0a0*/  BSYNC B1 ;  /* 0x0000000000017941 */ /* 0x000fea0003800000 */
.L_x_2504:
        /* <DEDUP_REMOVED lines=91> */
.L_x_2509:
[----:B------:R-:W-:Y:S05]  /*b660*/  BSYNC B0 ;  /* 0x0000000000007941 */ /* 0x000fea0003800000 */
.L_x_2508:
[C---:B------:R-:W-:Y:S04]  /*b670*/  LEA R2, P0, R75.reuse, R126, 0x1 ;  /* 0x0000007e4b027211 */ /* 0x040fe800078008ff */
[----:B------:R-:W-:Y:S05]  /*b680*/  LEA.HI.X R3, R75, R127, R74, 0x1, P0 ;  /* 0x0000007f4b037211 */ /* 0x000fea00000f0c4a */
[----:B-----5:R2:W-:Y:S04]  /*b690*/  ST.E.128 [R2.64], R24 ;  /* 0x0000001802007985 */ /* 0x0205e8000c101d06 */
.L_x_2495:
[----:B------:R-:W-:Y:S05]  /*b6a0*/  BSYNC B2 ;  /* 0x0000000000027941 */ /* 0x000fea0003800000 */
.L_x_2494:
        /* <DEDUP_REMOVED lines=9> */
[----:B-1----:R-:W-:Y:S01]  /*b740*/  MOV R4, R121 ;  /* 0x0000007900047202 */ /* 0x002fe20000000f00 */
[----:B------:R-:W-:Y:S01]  /*b750*/  IMAD R0, R183, 0x60, RZ ;  /* 0x00000060b7007824 */ /* 0x000fe200078e02ff */
[----:B------:R-:W-:Y:S01]  /*b760*/  MOV R5, R120 ;  /* 0x0000007800057202 */ /* 0x000fe20000000f00 */
[----:B------:R-:W-:Y:S01]  /*b770*/  BSSY B0, `(.L_x_2514) ;  /* 0x0000058000007945 */ /* 0x000fe20003800000 */
[----:B------:R-:W-:Y:S03]  /*b780*/  ISETP.GE.AND P0, PT, R18, R17, PT ;  /* 0x000000111200720c */ /* 0x000fe60003f06270 */
[----:B------:R-:W-:Y:S05]  /*b790*/  IMAD.WIDE.U32 R4, R182, 0x60, R4 ;  /* 0x00000060b6047825 */ /* 0x000fea00078e0004 */
[----:B------:R-:W-:Y:S05]  /*b7a0*/  IADD3 R5, R5, R0, RZ ;  /* 0x0000000005057210 */ /* 0x000fea0007ffe0ff */
[----:B--2---:R1:W5:Y:S01]  /*b7b0*/  LD.E.128 R24, [R4.64] ;  /* 0x0000000604187980 */ /* 0x004362000c101d00 */
        /* <DEDUP_REMOVED lines=83> */
.L_x_2515:
[----:B------:R-:W-:Y:S05]  /*bcf0*/  BSYNC B0 ;  /* 0x0000000000007941 */ /* 0x000fea0003800000 */
.L_x_2514:
[----:B------:R-:W-:Y:S02]  /*bd00*/  IMAD R0, R49, 0x60, RZ ;  /* 0x0000006031007824 */ /* 0x000fe400078e02ff */
[----:B------:R-:W-:Y:S05]  /*bd10*/  IMAD.WIDE.U32 R2, R48, 0x60, R126 ;  /* 0x0000006030027825 */ /* 0x000fea00078e007e */
[----:B------:R-:W-:Y:S05]  /*bd20*/  IADD3 R3, R3, R0, RZ ;  /* 0x0000000003037210 */ /* 0x000fea0007ffe0ff */
[----:B-----5:R2:W-:Y:S02]  /*bd30*/  ST.E.128 [R2.64], R24 ;  /* 0x0000001802007985 */ /* 0x0205e4000c101d06 */
.L_x_2513:
[----:B------:R-:W-:Y:S05]  /*bd40*/  BSYNC B1 ;  /* 0x0000000000017941 */ /* 0x000fea0003800000 */
.L_x_2512:
        /* <DEDUP_REMOVED lines=92> */
.L_x_2519:
[----:B------:R-:W-:Y:S05]  /*c310*/  BSYNC B0 ;  /* 0x0000000000007941 */ /* 0x000fea0003800000 */
.L_x_2518:
[C---:B------:R-:W-:Y:S04]  /*c320*/  LEA R2, P0, R79.reuse, R126, 0x1 ;  /* 0x0000007e4f027211 */ /* 0x040fe800078008ff */
[----:B------:R-:W-:Y:S05]  /*c330*/  LEA.HI.X R3, R79, R127, R78, 0x1, P0 ;  /* 0x0000007f4f037211 */ /* 0x000fea00000f0c4e */
[----:B-----5:R2:W-:Y:S04]  /*c340*/  ST.E.128 [R2.64], R24 ;  /* 0x0000001802007985 */ /* 0x0205e8000c101d06 */
.L_x_2517:
[----:B------:R-:W-:Y:S05]  /*c350*/  BSYNC B1 ;  /* 0x0000000000017941 */ /* 0x000fea0003800000 */
.L_x_2516:
        /* <DEDUP_REMOVED lines=92> */
.L_x_2523:
[----:B------:R-:W-:Y:S05]  /*c920*/  BSYNC B0 ;  /* 0x0000000000007941 */ /* 0x000fea0003800000 */
.L_x_2522:
[C---:B------:R-:W-:Y:S04]  /*c930*/  LEA R2, P0, R73.reuse, R126, 0x1 ;  /* 0x0000007e49027211 */ /* 0x040fe800078008ff */
[----:B------:R-:W-:Y:S05]  /*c940*/  LEA.HI.X R3, R73, R127, R72, 0x1, P0 ;  /* 0x0000007f49037211 */ /* 0x000fea00000f0c48 */
[----:B-----5:R2:W-:Y:S04]  /*c950*/  ST.E.128 [R2.64], R24 ;  /* 0x0000001802007985 */ /* 0x0205e8000c101d06 */
.L_x_2521:
[----:B------:R-:W-:Y:S05]  /*c960*/  BSYNC B1 ;  /* 0x0000000000017941 */ /* 0x000fea0003800000 */
.L_x_2520:
        /* <DEDUP_REMOVED lines=14> */
[----:B------:R-:W-:Y:S01]  /*ca50*/  IMAD.U32 R29, R24, 0x10000, RZ ;  /* 0x00010000181d7824 */ /* 0x000fe200078e00ff */
[C---:B------:R-:W-:Y:S01]  /*ca60*/  SHF.L.U32 R33, R26.reuse, 0x10, RZ ;  /* 0x000000101a217819 */ /* 0x040fe200000006ff */
[----:B------:R-:W-:Y:S01]  /*ca70*/  IMAD.U32 R31, R25, 0x10000, RZ ;  /* 0x00010000191f7824 */ /* 0x000fe200078e00ff */
[----:B------:R-:W-:Y:S01]  /*ca80*/  ISETP.GE.AND P1, PT, R9, R0, PT ;  /* 0x000000000900720c */ /* 0x000fe20003f26270 */
[--C-:B------:R-:W-:Y:S01]  /*ca90*/  IMAD.MOV.U32 R3, RZ, RZ, R0.reuse ;  /* 0x000000ffff037224 */ /* 0x100fe200078e0000 */
[----:B------:R-:W-:Y:S02]  /*caa0*/  LOP3.LUT R34, R26, 0xffff0000, RZ, 0xc0, !PT ;  /* 0xffff00001a227812 */ /* 0x000fe400078ec0ff */
[----:B------:R-:W-:Y:S02]  /*cab0*/  LOP3.LUT R30, R24, 0xffff0000, RZ, 0xc0, !PT ;  /* 0xffff0000181e7812 */ /* 0x000fe400078ec0ff */
[----:B------:R-:W-:Y:S07]  /*cac0*/  LOP3.LUT R32, R25, 0xffff0000, RZ, 0xc0, !PT ;  /* 0xffff000019207812 */ /* 0x000fee00078ec0ff */
[----:B------:R-:W-:Y:S01]  /*cad0*/  @P1 IADD3 R3, -R0, RZ, RZ ;  /* 0x000000ff00031210 */ /* 0x000fe20007ffe1ff */
[----:B------:R-:W-:Y:S03]  /*cae0*/  @P1 IMAD.MOV R8, RZ, RZ, -R0 ;  /* 0x000000ffff081224 */ /* 0x000fe600078e0a00 */
[C---:B------:R-:W-:Y:S02]  /*caf0*/  LEA R2, P0, R3.reuse, R4, 0x1 ;  /* 0x0000000403027211 */ /* 0x040fe400078008ff */
[----:B------:R-:W-:Y:S02]  /*cb00*/  IADD3 R17, P2, R142, R8, RZ ;  /* 0x000000088e117210 */ /* 0x000fe40007f5e0ff */
[----:B------:R-:W-:Y:S02]  /*cb10*/  LEA.HI.X.SX32 R3, R3, R5, 0x1, P0 ;  /* 0x0000000503037211 */ /* 0x000fe400000f0eff */
[C---:B------:R-:W-:Y:S02]  /*cb20*/  LEA R184, P0, R17.reuse, R123, 0x1 ;  /* 0x0000007b11b87211 */ /* 0x040fe400078008ff */
        /* <DEDUP_REMOVED lines=63> */
.L_x_2525:
[----:B------:R-:W-:Y:S05]  /*cf20*/  BSYNC B0 ;  /* 0x0000000000007941 */ /* 0x000fea0003800000 */
.L_x_2524:
[C---:B------:R-:W-:Y:S04]  /*cf30*/  LEA R2, P0, R71.reuse, R126, 0x1 ;  /* 0x0000007e47027211 */ /* 0x040fe800078008ff */
[----:B------:R-:W-:Y:S05]  /*cf40*/  LEA.HI.X R3, R71, R127, R70, 0x1, P0 ;  /* 0x0000007f47037211 */ /* 0x000fea00000f0c46 */
[----:B-----5:R2:W-:Y:S04]  /*cf50*/  ST.E.128 [R2.64], R24 ;  /* 0x0000001802007985 */ /* 0x0205e8000c101d06 */
.L_x_2511:
[----:B------:R-:W-:Y:S05]  /*cf60*/  BSYNC B2 ;  /* 0x0000000000027941 */ /* 0x000fea0003800000 */
.L_x_2510:
[----:B-1----:R-:W-:Y:S01]  /*cf70*/  MOV R5, R124 ;  /* 0x0000007c00057202 */ /* 0x002fe20000000f00 */
[----:B------:R-:W3:Y:S01]  /*cf80*/  LD.E R0, [R10.64+0xd0] ;  /* 0x0000d0060a007980 */ /* 0x000ee2000c101900 */
[----:B--2---:R-:W-:Y:S01]  /*cf90*/  MOV R3, R122 ;  /* 0x0000007a00037202 */ /* 0x004fe20000000f00 */
[----:B------:R-:W-:Y:S02]  /*cfa0*/  IMAD.MOV.U32 R4, RZ, RZ, R125 ;  /* 0x000000ffff047224 */ /* 0x000fe400078e007d */
[----:B------:R-:W-:Y:S02]  /*cfb0*/  IMAD.MOV.U32 R2, RZ, RZ, R123 ;  /* 0x000000ffff027224 */ /* 0x000fe400078e007b */
[----:B---3--:R-:W-:Y:S05]  /*cfc0*/  IMAD.U32 R0, R0, -0x20, RZ ;  /* 0xffffffe000007824 */ /* 0x008fea00078e00ff */
[C---:B------:R-:W-:Y:S02]  /*cfd0*/  LEA R125, P1, R0.reuse, R4, 0x1 ;  /* 0x00000004007d7211 */ /* 0x040fe400078208ff */
[C---:B------:R-:W-:Y:S02]  /*cfe0*/  LEA R123, P0, R0.reuse, R2, 0x1 ;  /* 0x00000002007b7211 */ /* 0x040fe400078008ff */
[C---:B------:R-:W-:Y:S02]  /*cff0*/  LEA.HI.X.SX32 R124, R0.reuse, R5, 0x1, P1 ;  /* 0x00000005007c7211 */ /* 0x040fe400008f0eff */
[----:B------:R-:W-:Y:S01]  /*d000*/  LEA.HI.X.SX32 R122, R0, R3, 0x1, P0 ;  /* 0x00000003007a7211 */ /* 0x000fe200000f0eff */
[----:B------:R-:W-:-:S05]  /*d010*/  BRA `(.L_x_2461) ;  /* 0x000007f000007947 */ /* 0x000fca0003800000 */
.L_x_2427:
[----:B------:R-:W-:Y:S01]  /*d020*/  BSSY B0, `(.L_x_2526) ;  /* 0x0000016000007945 */ /* 0x000fe20003800000 */
[----:B------:R-:W-:-:S05]  /*d030*/  @!P2 BRA `(.L_x_2527) ;  /* 0x000001400000a947 */ /* 0x000fca0003800000 */
[----:B------:R-:W-:Y:S02]  /*d040*/  ISETP.NE.AND P1, PT, R156, RZ, PT ;  /* 0x000000ff9c00720c */ /* 0x000fe40003f25270 */
[----:B------:R-:W-:Y:S11]  /*d050*/  ISETP.NE.AND P0, PT, R155, RZ, PT ;  /* 0x000000ff9b00720c */ /* 0x000ff60003f05270 */
[--C-:B------:R-:W-:Y:S02]  /*d060*/  @P1 IMAD.MOV.U32 R2, RZ, RZ, R121.reuse ;  /* 0x000000ffff021224 */ /* 0x100fe400078e0079 */
[--C-:B------:R-:W-:Y:S05]  /*d070*/  @P1 IMAD.MOV.U32 R3, RZ, RZ, R120.reuse ;  /* 0x000000ffff031224 */ /* 0x100fea00078e0078 */
[----:B-1----:R1:W2:Y:S02]  /*d080*/  @P1 LD.E.128 R4, [R2.64] ;  /* 0x0000000602041980 */ /* 0x0022a4000c101d00 */
[----:B-1----:R-:W-:Y:S01]  /*d090*/  @P0 MOV R2, R121 ;  /* 0x0000007900020202 */ /* 0x002fe20000000f00 */
[----:B------:R-:W-:Y:S01]  /*d0a0*/  @P0 IMAD.MOV.U32 R3, RZ, RZ, R120 ;  /* 0x000000ffff030224 */ /* 0x000fe200078e0078 */
[----:B--2---:R1:W-:Y:S01]  /*d0b0*/  @P1 ST.E.128 [R126.64], R4 ;  /* 0x000000047e001985 */ /* 0x0043e2000c101d06 */
[----:B------:R-:W-:Y:S03]  /*d0c0*/  ISETP.NE.AND P1, PT, R154, RZ, PT ;  /* 0x000000ff9a00720c */ /* 0x000fe60003f25270 */
[----:B-1----:R1:W2:Y:S10]  /*d0d0*/  @P0 LD.E.128 R4, [R2.64+0x80] ;  /* 0x0000800602040980 */ /* 0x0022b4000c101d00 */
[--C-:B-1----:R-:W-:Y:S01]  /*d0e0*/  @P1 IMAD.MOV.U32 R2, RZ, RZ, R121.reuse ;  /* 0x000000ffff021224 */ /* 0x102fe200078e0079 */
[-C--:B------:R-:W-:Y:S01]  /*d0f0*/  @P1 MOV R3, R120.reuse ;  /* 0x0000007800031202 */ /* 0x080fe20000000f00 */
[----:B--2---:R1:W-:Y:S01]  /*d100*/  @P0 ST.E.128 [R126.64+0x80], R4 ;  /* 0x000080047e000985 */ /* 0x0043e2000c101d06 */
[----:B------:R-:W-:Y:S03]  /*d110*/  ISETP.NE.AND P0, PT, R153, RZ, PT ;  /* 0x000000ff9900720c */ /* 0x000fe60003f05270 */
[----:B-1----:R1:W2:Y:S10]  /*d120*/  @P1 LD.E.128 R4, [R2.64+0x100] ;  /* 0x0001000602041980 */ /* 0x0022b4000c101d00 */
[----:B-1----:R-:W-:Y:S01]  /*d130*/  @P0 IMAD.MOV.U32 R2, RZ, RZ, R121 ;  /* 0x000000ffff020224 */ /* 0x002fe200078e0079 */
[----:B------:R-:W-:Y:S01]  /*d140*/  @P0 MOV R3, R120 ;  /* 0x0000007800030202 */ /* 0x000fe20000000f00 */
[----:B--2---:R1:W-:Y:S04]  /*d150*/  @P1 ST.E.128 [R126.64+0x100], R4 ;  /* 0x000100047e001985 */ /* 0x0043e8000c101d06 */
[----:B-1----:R-:W2:Y:S04]  /*d160*/  @P0 LD.E.128 R4, [R2.64+0x180] ;  /* 0x0001800602040980 */ /* 0x002ea8000c101d00 */
[----:B--2---:R1:W-:Y:S02]  /*d170*/  @P0 ST.E.128 [R126.64+0x180], R4 ;  /* 0x000180047e000985 */ /* 0x0043e4000c101d06 */
.L_x_2527:
[----:B------:R-:W-:Y:S05]  /*d180*/  BSYNC B0 ;  /* 0x0000000000007941 */ /* 0x000fea0003800000 */
.L_x_2526:
        /* <DEDUP_REMOVED lines=9> */
[-C--:B------:R-:W-:Y:S02]  /*d220*/  @P3 LEA.HI.X R5, R92, R120.reuse, R91, 0x1, P0 ;  /* 0x000000785c053211 */ /* 0x080fe400000f0c5b */
[----:B------:R-:W-:Y:S02]  /*d230*/  @P3 LEA.HI.X R23, R228, R127, R229, 0x1, P1 ;  /* 0x0000007fe4173211 */ /* 0x000fe400008f0ce5 */
[C---:B------:R-:W-:Y:S02]  /*d240*/  @P2 LEA R2, P0, R94.reuse, R121, 0x1 ;  /* 0x000000795e022211 */ /* 0x040fe400078008ff */
[----:B------:R-:W2:Y:S02]  /*d250*/  @P3 LD.E.128 R4, [R4.64] ;  /* 0x0000000604043980 */ /* 0x000ea4000c101d00 */
[----:B------:R-:W-:Y:S02]  /*d260*/  @P2 LEA.HI.X R3, R94, R120, R93, 0x1, P0 ;  /* 0x000000785e032211 */ /* 0x000fe400000f0c5d */
[----:B--2---:R1:W-:Y:S01]  /*d270*/  @P3 ST.E.128 [R22.64], R4 ;  /* 0x0000000416003985 */ /* 0x0043e2000c101d06 */
[----:B------:R-:W-:Y:S03]  /*d280*/  ISETP.NE.AND P3, PT, R154, RZ, PT ;  /* 0x000000ff9a00720c */ /* 0x000fe60003f65270 */
[----:B-1----:R1:W2:Y:S01]  /*d290*/  @P2 LD.E.128 R4, [R2.64] ;  /* 0x0000000602042980 */ /* 0x0022a2000c101d00 */
[C---:B------:R-:W-:Y:S04]  /*d2a0*/  @P2 LEA R22, P1, R87.reuse, R126, 0x1 ;  /* 0x0000007e57162211 */ /* 0x040fe800078208ff */
[----:B------:R-:W-:Y:S02]  /*d2b0*/  @P2 LEA.HI.X R23, R87, R127, R86, 0x1, P1 ;  /* 0x0000007f57172211 */ /* 0x000fe400008f0c56 */
[----:B------:R-:W-:Y:S03]  /*d2c0*/  ISETP.NE.AND P1, PT, R153, RZ, PT ;  /* 0x000000ff9900720c */ /* 0x000fe60003f25270 */
[C---:B-1----:R-:W-:Y:S04]  /*d2d0*/  @P3 LEA R2, P0, R98.reuse, R121, 0x1 ;  /* 0x0000007962023211 */ /* 0x042fe800078008ff */
[----:B------:R-:W-:Y:S01]  /*d2e0*/  @P3 LEA.HI.X R3, R98, R120, R97, 0x1, P0 ;  /* 0x0000007862033211 */ /* 0x000fe200000f0c61 */
[----:B--2---:R1:W-:Y:S04]  /*d2f0*/  @P2 ST.E.128 [R22.64], R4 ;  /* 0x0000000416002985 */ /* 0x0043e8000c101d06 */
[----:B-1----:R1:W2:Y:S01]  /*d300*/  @P3 LD.E.128 R4, [R2.64] ;  /* 0x0000000602043980 */ /* 0x0022a2000c101d00 */
[C---:B------:R-:W-:Y:S04]  /*d310*/  @P3 LEA R22, P2, R83.reuse, R126, 0x1 ;  /* 0x0000007e53163211 */ /* 0x040fe800078408ff */
[----:B------:R-:W-:Y:S02]  /*d320*/  @P3 LEA.HI.X R23, R83, R127, R82, 0x1, P2 ;  /* 0x0000007f53173211 */ /* 0x000fe400010f0c52 */
[C---:B-1----:R-:W-:Y:S04]  /*d330*/  @P1 LEA R2, P0, R106.reuse, R121, 0x1 ;  /* 0x000000796a021211 */ /* 0x042fe800078008ff */
[----:B------:R-:W-:Y:S01]  /*d340*/  @P1 LEA.HI.X R3, R106, R120, R105, 0x1, P0 ;  /* 0x000000786a031211 */ /* 0x000fe200000f0c69 */
[----:B--2---:R1:W-:Y:S04]  /*d350*/  @P3 ST.E.128 [R22.64], R4 ;  /* 0x0000000416003985 */ /* 0x0043e8000c101d06 */
[----:B-1----:R1:W2:Y:S02]  /*d360*/  @P1 LD.E.128 R4, [R2.64] ;  /* 0x0000000602041980 */ /* 0x0022a4000c101d00 */
[C---:B-1----:R-:W-:Y:S04]  /*d370*/  @P1 LEA R2, P0, R77.reuse, R126, 0x1 ;  /* 0x0000007e4d021211 */ /* 0x042fe800078008ff */
[----:B------:R-:W-:Y:S05]  /*d380*/  @P1 LEA.HI.X R3, R77, R127, R76, 0x1, P0 ;  /* 0x0000007f4d031211 */ /* 0x000fea00000f0c4c */
[----:B--2---:R1:W-:Y:S04]  /*d390*/  @P1 ST.E.128 [R2.64], R4 ;  /* 0x0000000402001985 */ /* 0x0043e8000c101d06 */
.L_x_2529:
[----:B------:R-:W-:Y:S05]  /*d3a0*/  BSYNC B0 ;  /* 0x0000000000007941 */ /* 0x000fea0003800000 */
.L_x_2528:
        /* <DEDUP_REMOVED lines=33> */
.L_x_2531:
[----:B------:R-:W-:Y:S05]  /*d5c0*/  BSYNC B0 ;  /* 0x0000000000007941 */ /* 0x000fea0003800000 */
.L_x_2530:
[C---:B------:R-:W-:Y:S04]  /*d5d0*/  ISETP.GE.AND P0, PT, R64.reuse, R184, PT ;  /* 0x000000b84000720c */ /* 0x040fe80003f06270 */
[----:B------:R-:W-:Y:S11]  /*d5e0*/  ISETP.GE.AND P0, PT, R64, R164, !P0 ;  /* 0x000000a44000720c */ /* 0x000ff60004706270 */
[----:B------:R-:W-:Y:S02]  /*d5f0*/  @!UPT UIADD3 URZ, URZ, URZ, URZ ;  /* 0x0000003f3f3ff290 */ /* 0x000fe4000fffe03f */
[----:B------:R-:W-:-:S05]  /*d600*/  @!P0 BRA `(.L_x_2461) ;  /* 0x0000020000008947 */ /* 0x000fca0003800000 */
[----:B------:R-:W-:Y:S02]  /*d610*/  ISETP.NE.AND P1, PT, R156, RZ, PT ;  /* 0x000000ff9c00720c */ /* 0x000fe40003f25270 */
[----:B------:R-:W-:Y:S02]  /*d620*/  ISETP.NE.AND P2, PT, R155, RZ, PT ;  /* 0x000000ff9b00720c */ /* 0x000fe40003f45270 */
[----:B------:R-:W-:Y:S09]  /*d630*/  ISETP.NE.AND P3, PT, R154, RZ, PT ;  /* 0x000000ff9a00720c */ /* 0x000ff20003f65270 */
[----:B-1----:R-:W-:Y:S02]  /*d640*/  @P1 IMAD.MOV.U32 R2, RZ, RZ, R121 ;  /* 0x000000ffff021224 */ /* 0x002fe400078e0079 */
[----:B------:R-:W-:Y:S02]  /*d650*/  @P1 IMAD.MOV.U32 R3, RZ, RZ, R120 ;  /* 0x000000ffff031224 */ /* 0x000fe400078e0078 */
[----:B------:R-:W-:Y:S02]  /*d660*/  @P1 IMAD R0, R183, 0x60, RZ ;  /* 0x00000060b7001824 */ /* 0x000fe400078e02ff */
[----:B------:R-:W-:Y:S04]  /*d670*/  @P1 IMAD.WIDE.U32 R2, R182, 0x60, R2 ;  /* 0x00000060b6021825 */ /* 0x000fe800078e0002 */
[----:B------:R-:W-:Y:S02]  /*d680*/  @P1 IMAD.IADD R3, R3, 0x1, R0 ;  /* 0x0000000103031824 */ /* 0x000fe400078e0200 */
[----:B------:R-:W-:Y:S03]  /*d690*/  @P1 IMAD.WIDE.U32 R22, R48, 0x60, R126 ;  /* 0x0000006030161825 */ /* 0x000fe600078e007e */
[----:B------:R1:W2:Y:S01]  /*d6a0*/  @P1 LD.E.128 R4, [R2.64] ;  /* 0x0000000602041980 */ /* 0x0002a2000c101d00 */
[----:B------:R-:W-:Y:S04]  /*d6b0*/  @P1 IMAD R0, R49, 0x60, RZ ;  /* 0x0000006031001824 */ /* 0x000fe800078e02ff */
[----:B------:R-:W-:Y:S01]  /*d6c0*/  @P1 IMAD.IADD R23, R23, 0x1, R0 ;  /* 0x0000000117171824 */ /* 0x000fe200078e0200 */
[C---:B-1----:R-:W-:Y:S04]  /*d6d0*/  @P2 LEA R2, P0, R104.reuse, R121, 0x1 ;  /* 0x0000007968022211 */ /* 0x042fe800078008ff */
[----:B------:R-:W-:Y:S01]  /*d6e0*/  @P2 LEA.HI.X R3, R104, R120, R103, 0x1, P0 ;  /* 0x0000007868032211 */ /* 0x000fe200000f0c67 */
[----:B--2---:R1:W-:Y:S04]  /*d6f0*/  @P1 ST.E.128 [R22.64], R4 ;  /* 0x0000000416001985 */ /* 0x0043e8000c101d06 */
[----:B-1----:R1:W2:Y:S01]  /*d700*/  @P2 LD.E.128 R4, [R2.64] ;  /* 0x0000000602042980 */ /* 0x0022a2000c101d00 */
[C---:B------:R-:W-:Y:S04]  /*d710*/  @P2 LEA R22, P1, R79.reuse, R126, 0x1 ;  /* 0x0000007e4f162211 */ /* 0x040fe800078208ff */
[----:B------:R-:W-:Y:S02]  /*d720*/  @P2 LEA.HI.X R23, R79, R127, R78, 0x1, P1 ;  /* 0x0000007f4f172211 */ /* 0x000fe400008f0c4e */
[----:B------:R-:W-:Y:S02]  /*d730*/  ISETP.NE.AND P1, PT, R153, RZ, PT ;  /* 0x000000ff9900720c */ /* 0x000fe40003f25270 */
        /* <DEDUP_REMOVED lines=13> */
.L_x_2461:
[----:B------:R-:W-:Y:S05]  /*d810*/  BSYNC B3 ;  /* 0x0000000000037941 */ /* 0x000fea0003800000 */
.L_x_2426:
[----:B------:R-:W-:Y:S01]  /*d820*/  ISETP.NE.U32.AND P1, PT, R240, RZ, PT ;  /* 0x000000fff000720c */ /* 0x000fe20003f25070 */
[----:B------:R-:W2:Y:S01]  /*d830*/  LD.E R0, [R10.64+0x128] ;  /* 0x000128060a007980 */ /* 0x000ea2000c101900 */
[----:B-1----:R-:W-:Y:S01]  /*d840*/  IMAD.MOV.U32 R2, RZ, RZ, R121 ;  /* 0x000000ffff027224 */ /* 0x002fe200078e0079 */
[----:B------:R-:W-:Y:S01]  /*d850*/  BSSY B0, `(.L_x_2532) ;  /* 0x0000062000007945 */ /* 0x000fe20003800000 */
[----:B------:R-:W-:Y:S01]  /*d860*/  ISETP.NE.AND.EX P1, PT, R241, RZ, PT, P1 ;  /* 0x000000fff100720c */ /* 0x000fe20003f25310 */
[----:B------:R-:W-:Y:S02]  /*d870*/  IMAD.MOV.U32 R3, RZ, RZ, R120 ;  /* 0x000000ffff037224 */ /* 0x000fe400078e0078 */
[----:B--2---:R-:W-:Y:S05]  /*d880*/  IMAD.U32 R0, R0, -0x40, RZ ;  /* 0xffffffc000007824 */ /* 0x004fea00078e00ff */
[C---:B------:R-:W-:Y:S04]  /*d890*/  LEA R121, P0, R0.reuse, R2, 0x1 ;  /* 0x0000000200797211 */ /* 0x040fe800078008ff */
[----:B------:R-:W-:Y:S01]  /*d8a0*/  LEA.HI.X.SX32 R120, R0, R3, 0x1, P0 ;  /* 0x0000000300787211 */ /* 0x000fe200000f0eff */
[----:B------:R-:W-:-:S05]  /*d8b0*/  @!P1 BRA `(.L_x_2533) ;  /* 0x0000051000009947 */ /* 0x000fca0003800000 */
[----:B------:R-:W-:Y:S04]  /*d8c0*/  IADD3 R0, R14, -0x1, RZ ;  /* 0xffffffff0e007810 */ /* 0x000fe80007ffe0ff */
[----:B------:R-:W-:Y:S11]  /*d8d0*/  ISETP.GT.AND P0, PT, R0, R90, PT ;  /* 0x0000005a0000720c */ /* 0x000ff60003f04270 */
[----:B------:R-:W-:Y:S02]  /*d8e0*/  @!UPT UIADD3 URZ, URZ, URZ, URZ ;  /* 0x0000003f3f3ff290 */ /* 0x000fe4000fffe03f */
[----:B------:R-:W-:-:S05]  /*d8f0*/  @!P0 BRA `(.L_x_2534) ;  /* 0x0000057000008947 */ /* 0x000fca0003800000 */
[----:B------:R-:W2:Y:S01]  /*d900*/  LD.E R3, [R10.64+0x170] ;  /* 0x000170060a037980 */ /* 0x000ea2000c101900 */
[----:B------:R-:W-:Y:S02]  /*d910*/  IADD3 R0, R16, -0x80, RZ ;  /* 0xffffff8010007810 */ /* 0x000fe40007ffe0ff */
[----:B------:R-:W-:Y:S01]  /*d920*/  IABS R8, R15 ;  /* 0x0000000f00087213 */ /* 0x000fe20000000000 */
[----:B------:R-:W3:Y:S01]  /*d930*/  LD.E.64 R26, [R10.64+0x40] ;  /* 0x000040060a1a7980 */ /* 0x000ee2000c101b00 */
[----:B------:R-:W-:Y:S05]  /*d940*/  IABS R6, R0 ;  /* 0x0000000000067213 */ /* 0x000fea0000000000 */
[----:B------:R-:W4:Y:S06]  /*d950*/  LD.E.64 R24, [R10.64+0x20] ;  /* 0x000020060a187980 */ /* 0x000f2c000c101b00 */
[----:B------:R-:W3:Y:S01]  /*d960*/  LD.E.64 R22, [R10.64+0x28] ;  /* 0x000028060a167980 */ /* 0x000ee2000c101b00 */
[-C--:B--2---:R-:W-:Y:S02]  /*d970*/  IABS R2, R3.reuse ;  /* 0x0000000300027213 */ /* 0x084fe40000000000 */
[----:B------:R-:W-:Y:S02]  /*d980*/  IABS R7, R3 ;  /* 0x0000000300077213 */ /* 0x000fe40000000000 */
[----:B------:R-:W1:Y:S03]  /*d990*/  I2F.RP R4, R2 ;  /* 0x0000000200047306 */ /* 0x000e660000209400 */
[----:B------:R-:W-:Y:S07]  /*d9a0*/  IMAD.MOV R7, RZ, RZ, -R7 ;  /* 0x000000ffff077224 */ /* 0x000fee00078e0a07 */
[----:B-1----:R-:W1:Y:S02]  /*d9b0*/  MUFU.RCP R4, R4 ;  /* 0x0000000400047308 */ /* 0x002e640000001000 */
[----:B-1----:R-:W-:Y:S08]  /*d9c0*/  IADD3 R4, R4, 0xffffffe, RZ ;  /* 0x0ffffffe04047810 */ /* 0x002ff00007ffe0ff */
[----:B------:R-:W1:Y:S02]  /*d9d0*/  F2I.FTZ.U32.TRUNC.NTZ R5, R4 ;  /* 0x0000000400057305 */ /* 0x000e64000021f000 */
[--C-:B-1----:R-:W-:Y:S04]  /*d9e0*/  IMAD.MOV R4, RZ, RZ, -R5.reuse ;  /* 0x000000ffff047224 */ /* 0x102fe800078e0a05 */
[----:B------:R-:W-:Y:S02]  /*d9f0*/  IMAD R16, R4, R2, RZ ;  /* 0x0000000204107224 */ /* 0x000fe400078e02ff */
[----:B------:R-:W-:Y:S04]  /*da00*/  IMAD.MOV.U32 R4, RZ, RZ, RZ ;  /* 0x000000ffff047224 */ /* 0x000fe800078e00ff */
[----:B------:R-:W-:Y:S06]  /*da10*/  IMAD.HI.U32 R5, R5, R16, R4 ;  /* 0x0000001005057227 */ /* 0x000fec00078e0004 */
[C---:B------:R-:W-:Y:S04]  /*da20*/  IMAD.HI.U32 R4, R5.reuse, R6, RZ ;  /* 0x0000000605047227 */ /* 0x040fe800078e00ff */
[----:B------:R-:W-:Y:S04]  /*da30*/  IMAD.HI.U32 R5, R5, R8, RZ ;  /* 0x0000000805057227 */ /* 0x000fe800078e00ff */
[-C--:B------:R-:W-:Y:S02]  /*da40*/  IMAD R6, R4, R7.reuse, R6 ;  /* 0x0000000704067224 */ /* 0x080fe400078e0206 */
[C---:B------:R-:W-:Y:S03]  /*da50*/  IMAD R8, R5.reuse, R7, R8 ;  /* 0x0000000705087224 */ /* 0x040fe600078e0208 */
        /* <DEDUP_REMOVED lines=14> */
[----:B------:R-:W-:Y:S02]  /*db40*/  LOP3.LUT R2, RZ, R3, RZ, 0x33, !PT ;  /* 0x00000003ff027212 */ /* 0x000fe400078e33ff */
[----:B------:R-:W-:Y:S02]  /*db50*/  @P5 IADD3 R5, R5, 0x1, RZ ;  /* 0x0000000105055810 */ /* 0x000fe40007ffe0ff */
[----:B------:R-:W-:Y:S01]  /*db60*/  IADD3 R0, -R15, R0, RZ ;  /* 0x000000000f007210 */ /* 0x000fe20007ffe1ff */
[----:B------:R-:W-:Y:S02]  /*db70*/  @!P1 IMAD.MOV R4, RZ, RZ, -R4 ;  /* 0x000000ffff049224 */ /* 0x000fe400078e0a04 */
[----:B------:R-:W-:Y:S03]  /*db80*/  @!P2 IMAD.MOV R5, RZ, RZ, -R5 ;  /* 0x000000ffff05a224 */ /* 0x000fe600078e0a05 */
[C---:B------:R-:W-:Y:S02]  /*db90*/  SEL R4, R2.reuse, R4, !P0 ;  /* 0x0000000402047207 */ /* 0x040fe40004000000 */
[----:B------:R-:W-:Y:S02]  /*dba0*/  SEL R2, R2, R5, !P0 ;  /* 0x0000000502027207 */ /* 0x000fe40004000000 */
[-C--:B------:R-:W-:Y:S02]  /*dbb0*/  LEA R16, P1, R4, R240.reuse, 0x2 ;  /* 0x000000f004107211 */ /* 0x080fe400078210ff */
[----:B------:R-:W-:Y:S02]  /*dbc0*/  LEA R6, P0, R2, R240, 0x2 ;  /* 0x000000f002067211 */ /* 0x000fe400078010ff */
[-C--:B------:R-:W-:Y:S02]  /*dbd0*/  LEA.HI.X.SX32 R17, R4, R241.reuse, 0x2, P1 ;  /* 0x000000f104117211 */ /* 0x080fe400008f16ff */
[C---:B------:R-:W-:Y:S01]  /*dbe0*/  LEA.HI.X.SX32 R7, R2.reuse, R241, 0x2, P0 ;  /* 0x000000f102077211 */ /* 0x040fe200000f16ff */
[----:B------:R-:W-:Y:S02]  /*dbf0*/  IMAD.IADD R2, R2, 0x1, -R4 ;  /* 0x0000000102027824 */ /* 0x000fe400078e0a04 */
[----:B------:R1:W2:Y:S02]  /*dc00*/  LD.E R5, [R16.64] ;  /* 0x0000000610057980 */ /* 0x0002a4000c101900 */
[----:B------:R-:W-:Y:S02]  /*dc10*/  IMAD R0, R2, R3, R0 ;  /* 0x0000000302007224 */ /* 0x000fe400078e0200 */
[----:B------:R-:W2:Y:S02]  /*dc20*/  LD.E R6, [R6.64] ;  /* 0x0000000606067980 */ /* 0x000ea4000c101900 */
[-C--:B---3--:R-:W-:Y:S01]  /*dc30*/  IMAD R4, R27, R0.reuse, RZ ;  /* 0x000000001b047224 */ /* 0x088fe200078e02ff */
[----:B------:R-:W-:Y:S01]  /*dc40*/  SHF.R.S32.HI R2, RZ, 0x1f, R0 ;  /* 0x0000001fff027819 */ /* 0x000fe20000011400 */
[C---:B------:R-:W-:Y:S04]  /*dc50*/  IMAD.WIDE.U32 R28, R26.reuse, R0, RZ ;  /* 0x000000001a1c7225 */ /* 0x040fe800078e00ff */
[----:B------:R-:W-:Y:S01]  /*dc60*/  IMAD R4, R26, R2, R4 ;  /* 0x000000021a047224 */ /* 0x000fe200078e0204 */
[----:B-1----:R-:W3:Y:S01]  /*dc70*/  LD.E.64 R16, [R10.64+0x38] ;  /* 0x000038060a107980 */ /* 0x002ee2000c101b00 */
[----:B--2---:R-:W-:Y:S04]  /*dc80*/  IMAD.IADD R6, R5, 0x1, -R6 ;  /* 0x0000000105067824 */ /* 0x004fe800078e0a06 */
[-C--:B----4-:R-:W-:Y:S01]  /*dc90*/  IMAD R3, R25, R6.reuse, RZ ;  /* 0x0000000619037224 */ /* 0x090fe200078e02ff */
[----:B------:R-:W-:Y:S01]  /*dca0*/  SHF.R.S32.HI R5, RZ, 0x1f, R6 ;  /* 0x0000001fff057819 */ /* 0x000fe20000011406 */
[C---:B------:R-:W-:Y:S04]  /*dcb0*/  IMAD.WIDE.U32 R26, R24.reuse, R6, RZ ;  /* 0x00000006181a7225 */ /* 0x040fe800078e00ff */
[----:B------:R-:W-:Y:S01]  /*dcc0*/  IMAD R3, R24, R5, R3 ;  /* 0x0000000518037224 */ /* 0x000fe200078e0203 */
[----:B------:R-:W-:Y:S01]  /*dcd0*/  MOV R24, R28 ;  /* 0x0000001c00187202 */ /* 0x000fe20000000f00 */
[----:B------:R-:W-:Y:S02]  /*dce0*/  IMAD.IADD R25, R29, 0x1, R4 ;  /* 0x000000011d197824 */ /* 0x000fe400078e0204 */
[----:B------:R-:W-:Y:S02]  /*dcf0*/  IMAD.IADD R27, R27, 0x1, R3 ;  /* 0x000000011b1b7824 */ /* 0x000fe400078e0203 */
[----:B------:R-:W-:Y:S04]  /*dd00*/  IMAD.WIDE.U32 R24, R6, R22, R24 ;  /* 0x0000001606187225 */ /* 0x000fe800078e0018 */
[----:B------:R-:W-:Y:S01]  /*dd10*/  IMAD R6, R23, R6, RZ ;  /* 0x0000000617067224 */ /* 0x000fe200078e02ff */
[----:B------:R-:W-:Y:S01]  /*dd20*/  LEA R129, P1, R24, R129, 0x1 ;  /* 0x0000008118817211 */ /* 0x000fe200078208ff */
[----:B---3--:R-:W-:Y:S02]  /*dd30*/  IMAD R3, R17, R0, RZ ;  /* 0x0000000011037224 */ /* 0x008fe400078e02ff */
        /* <DEDUP_REMOVED lines=9> */
.L_x_2533:
[----:B------:R-:W2:Y:S01]  /*ddd0*/  LD.E R2, [R10.64+0x40] ;  /* 0x000040060a027980 */ /* 0x000ea2000c101900 */
[----:B------:R-:W-:Y:S02]  /*dde0*/  IMAD.MOV.U32 R4, RZ, RZ, R129 ;  /* 0x000000ffff047224 */ /* 0x000fe400078e0081 */
[----:B------:R-:W-:Y:S01]  /*ddf0*/  IMAD.MOV.U32 R5, RZ, RZ, R128 ;  /* 0x000000ffff057224 */ /* 0x000fe200078e0080 */
[----:B------:R-:W3:Y:S02]  /*de00*/  LD.E R0, [R10.64+0x38] ;  /* 0x000038060a007980 */ /* 0x000ee4000c101900 */
[----:B---3--:R-:W-:Y:S02]  /*de10*/  IMAD.U32 R0, R0, -0x40, RZ ;  /* 0xffffffc000007824 */ /* 0x008fe400078e00ff */
[----:B--2---:R-:W-:Y:S03]  /*de20*/  IMAD.U32 R2, R2, -0x40, RZ ;  /* 0xffffffc002027824 */ /* 0x004fe600078e00ff */
[----:B------:R-:W-:Y:S02]  /*de30*/  LEA R126, P0, R0, R126, 0x1 ;  /* 0x0000007e007e7211 */ /* 0x000fe400078008ff */
[----:B------:R-:W-:Y:S02]  /*de40*/  LEA R129, P1, R2, R4, 0x1 ;  /* 0x0000000402817211 */ /* 0x000fe400078208ff */
[----:B------:R-:W-:Y:S02]  /*de50*/  LEA.HI.X.SX32 R127, R0, R127, 0x1, P0 ;  /* 0x0000007f007f7211 */ /* 0x000fe400000f0eff */
[----:B------:R-:W-:Y:S04]  /*de60*/  LEA.HI.X.SX32 R128, R2, R5, 0x1, P1 ;  /* 0x0000000502807211 */ /* 0x000fe800008f0eff */
.L_x_2534:
[----:B------:R-:W-:Y:S05]  /*de70*/  BSYNC B0 ;  /* 0x0000000000007941 */ /* 0x000fea0003800000 */
.L_x_2532:
[----:B------:R-:W-:Y:S04]  /*de80*/  IADD3 R14, R14, -0x1, RZ ;  /* 0xffffffff0e0e7810 */ /* 0x000fe80007ffe0ff */
[----:B------:R-:W-:Y:S11]  /*de90*/  ISETP.GT.AND P0, PT, R14, R90, PT ;  /* 0x0000005a0e00720c */ /* 0x000ff60003f04270 */
[----:B------:R-:W-:Y:S02]  /*dea0*/  @!UPT UIADD3 URZ, URZ, URZ, URZ ;  /* 0x0000003f3f3ff290 */ /* 0x000fe4000fffe03f */
[----:B------:R-:W-:-:S05]  /*deb0*/  @P0 BRA `(.L_x_2535) ;  /* 0xffff504000000947 */ /* 0x000fca000383ffff */
.L_x_2417:
        /* <DEDUP_REMOVED lines=9> */
[----:B------:R-:W2:Y:S04]  /*df50*/  LD.E.64 R4, [R10.64+0xf0] ;  /* 0x0000f0060a047980 */ /* 0x000ea8000c101b00 */
[----:B------:R-:W3:Y:S04]  /*df60*/  LD.E.U8 R2, [R10.64+0x1b3] ;  /* 0x0001b3060a027980 */ /* 0x000ee8000c101100 */
[----:B------:R1:W5:Y:S04]  /*df70*/  LD.E.64 R36, [R10.64+0x148] ;  /* 0x000148060a247980 */ /* 0x000368000c101b00 */
[----:B------:R1:W5:Y:S01]  /*df80*/  LD.E.64 R16, [R10.64+0x150] ;  /* 0x000150060a107980 */ /* 0x000362000c101b00 */
[----:B--2---:R-:W-:-:S04]  /*df90*/  ISETP.NE.U32.AND P1, PT, R4, RZ, PT ;  /* 0x000000ff0400720c */ /* 0x004fc80003f25070 */
[----:B------:R-:W-:-:S13]  /*dfa0*/  ISETP.NE.AND.EX P1, PT, R5, RZ, PT, P1 ;  /* 0x000000ff0500720c */ /* 0x000fda0003f25310 */
[----:B------:R-:W-:-:S04]  /*dfb0*/  @P1 LEA R6, P0, R235, R4, 0x2 ;  /* 0x00000004eb061211 */ /* 0x000fc800078010ff */
[----:B------:R-:W-:Y:S01]  /*dfc0*/  @P1 LEA.HI.X R7, R235, R5, R60, 0x2, P0 ;  /* 0x00000005eb071211 */ /* 0x000fe200000f143c */
[----:B------:R-:W-:-:S06]  /*dfd0*/  IMAD.MOV.U32 R5, RZ, RZ, RZ ;  /* 0x000000ffff057224 */ /* 0x000fcc00078e00ff */
[----:B------:R2:W4:Y:S04]  /*dfe0*/  @P1 LD.E R5, [R6.64] ;  /* 0x0000000606051980 */ /* 0x000528000c101900 */
[----:B--2---:R1:W5:Y:S01]  /*dff0*/  LD.E R6, [R10.64+0xc0] ;  /* 0x0000c0060a067980 */ /* 0x004362000c101900 */
[----:B------:R-:W-:Y:S02]  /*e000*/  LEA.HI R7, R0, R0, RZ, 0x1 ;  /* 0x0000000000077211 */ /* 0x000fe400078f08ff */
[----:B------:R-:W-:Y:S02]  /*e010*/  IADD3 R3, P1, R3, R170, RZ ;  /* 0x000000aa03037210 */ /* 0x000fe40007f3e0ff */
[----:B------:R-:W-:Y:S02]  /*e020*/  SHF.R.S32.HI R7, RZ, 0x1, R7 ;  /* 0x00000001ff077819 */ /* 0x000fe40000011407 */
[----:B---3--:R-:W-:Y:S01]  /*e030*/  ISETP.NE.AND P4, PT, R2, RZ, PT ;  /* 0x000000ff0200720c */ /* 0x008fe20003f85270 */
[--C-:B------:R-:W-:Y:S01]  /*e040*/  IMAD.X R8, R8, 0x1, R173.reuse, P1 ;  /* 0x0000000108087824 */ /* 0x100fe200008e06ad */
[----:B-----5:R-:W-:Y:S01]  /*e050*/  LEA R64, P2, R170, R176, 0x1 ;  /* 0x000000b0aa407211 */ /* 0x020fe200078408ff */
[----:B------:R-:W-:Y:S01]  /*e060*/  IMAD.MOV.U32 R172, RZ, RZ, R170 ;  /* 0x000000ffffac7224 */ /* 0x000fe200078e00aa */
[----:B------:R-:W-:Y:S01]  /*e070*/  LEA R4, P0, R174, R170, 0x5 ;  /* 0x000000aaae047211 */ /* 0x000fe200078028ff */
[----:B------:R-:W-:Y:S01]  /*e080*/  IMAD R21, R166, R7, R62 ;  /* 0x00000007a6157224 */ /* 0x000fe200078e023e */
[----:B------:R-:W-:Y:S01]  /*e090*/  LEA R46, P1, R3, R176, 0x1 ;  /* 0x000000b0032e7211 */ /* 0x000fe200078208ff */
[----:B------:R-:W-:Y:S01]  /*e0a0*/  IMAD R14, R175, 0x30, RZ ;  /* 0x00000030af0e7824 */ /* 0x000fe200078e02ff */
[----:B------:R-:W-:Y:S01]  /*e0b0*/  LEA.HI.X R65, R170, R177, R173, 0x1, P2 ;  /* 0x000000b1aa417211 */ /* 0x000fe200010f0cad */
[----:B------:R-:W-:Y:S01]  /*e0c0*/  IMAD.IADD R62, R62, 0x1, R21 ;  /* 0x000000013e3e7824 */ /* 0x000fe200078e0215 */
[C---:B------:R-:W-:Y:S01]  /*e0d0*/  LEA.HI.X R15, R174.reuse, R173, R175, 0x5, P0 ;  /* 0x000000adae0f7211 */ /* 0x040fe200000f2caf */
[----:B------:R-:W-:Y:S01]  /*e0e0*/  IMAD.WIDE.U32 R172, R174, 0x30, R172 ;  /* 0x00000030aeac7825 */ /* 0x000fe200078e00ac */
[----:B------:R-:W-:-:S02]  /*e0f0*/  LEA.HI.X R47, R3, R177, R8, 0x1, P1 ;  /* 0x000000b1032f7211 */ /* 0x000fc400008f0c08 */
[-C--:B------:R-:W-:Y:S01]  /*e100*/  LEA R44, P0, R4, R176.reuse, 0x1 ;  /* 0x000000b0042c7211 */ /* 0x080fe200078008ff */
[----:B------:R-:W-:Y:S01]  /*e110*/  IMAD.IADD R8, R237, 0x1, -R54 ;  /* 0x00000001ed087824 */ /* 0x000fe200078e0a36 */
[----:B------:R-:W-:Y:S01]  /*e120*/  LEA R42, P1, R172, R176, 0x1 ;  /* 0x000000b0ac2a7211 */ /* 0x000fe200078208ff */
[----:B------:R-:W-:Y:S01]  /*e130*/  IMAD.IADD R14, R173, 0x1, R14 ;  /* 0x00000001ad0e7824 */ /* 0x000fe200078e020e */
[-C--:B------:R-:W-:Y:S02]  /*e140*/  LEA.HI.X R45, R4, R177.reuse, R15, 0x1, P0 ;  /* 0x000000b1042d7211 */ /* 0x080fe400000f0c0f */
[----:B------:R-:W-:Y:S01]  /*e150*/  ISETP.GE.AND P0, PT, R166, R8, PT ;  /* 0x00000008a600720c */ /* 0x000fe20003f06270 */
[----:B------:R-:W-:Y:S01]  /*e160*/  IMAD.SHL.U32 R15, R7, 0x10, RZ ;  /* 0x00000010070f7824 */ /* 0x000fe200078e00ff */
[----:B------:R-:W-:Y:S02]  /*e170*/  LEA.HI.X R43, R172, R177, R14, 0x1, P1 ;  /* 0x000000b1ac2b7211 */ /* 0x000fe400008f0c0e */
[----:B------:R-:W-:-:S02]  /*e180*/  ISETP.GT.AND P0, PT, R57, -0x8, !P0 ;  /* 0xfffffff83900780c */ /* 0x000fc40004704270 */
[----:B----4-:R-:W-:-:S05]  /*e190*/  IADD3 R5, R5, R61, R54 ;  /* 0x0000003d05057210 */ /* 0x010fca0007ffe036 */
[----:B------:R-:W-:-:S05]  /*e1a0*/  IMAD R2, R5, R7, RZ ;  /* 0x0000000705027224 */ /* 0x000fca00078e02ff */
[----:B------:R-:W-:Y:S02]  /*e1b0*/  SHF.R.S32.HI R3, RZ, 0x1f, R2 ;  /* 0x0000001fff037819 */ /* 0x000fe40000011402 */
[C---:B------:R-:W-:Y:S02]  /*e1c0*/  IADD3 R20, P3, R2.reuse, R21, RZ ;  /* 0x0000001502147210 */ /* 0x040fe40007f7e0ff */
[----:B------:R-:W-:Y:S02]  /*e1d0*/  IADD3 R2, P2, R2, R62, RZ ;  /* 0x0000003e02027210 */ /* 0x000fe40007f5e0ff */
[-C--:B------:R-:W-:Y:S02]  /*e1e0*/  LEA.HI.X.SX32 R21, R21, R3.reuse, 0x1, P3 ;  /* 0x0000000315157211 */ /* 0x080fe400018f0eff */
[----:B------:R-:W-:Y:S01]  /*e1f0*/  LEA.HI.X.SX32 R3, R62, R3, 0x1, P2 ;  /* 0x000000033e037211 */ /* 0x000fe200010f0eff */
[----:B------:R-:W-:Y:S05]  /*e200*/  @!P4 BRA `(.L_x_2538) ;  /* 0x000037a00000c947 */ /* 0x000fea0003800000 */
[----:B-1----:R-:W-:Y:S01]  /*e210*/  BSSY B2, `(.L_x_2539) ;  /* 0x00000da000027945 */ /* 0x002fe20003800000 */
[----:B------:R-:W-:Y:S05]  /*e220*/  @!P0 BRA `(.L_x_2540) ;  /* 0x00000d8000008947 */ /* 0x000fea0003800000 */
[----:B------:R-:W-:Y:S01]  /*e230*/  ISETP.GE.AND P2, PT, R18, R6, PT ;  /* 0x000000061200720c */ /* 0x000fe20003f46270 */
[C---:B------:R-:W-:Y:S01]  /*e240*/  IMAD.SHL.U32 R60, R20.reuse, 0x2, RZ ;  /* 0x00000002143c7824 */ /* 0x040fe200078e00ff */
[----:B------:R-:W-:Y:S01]  /*e250*/  SHF.L.U64.HI R2, R20, 0x1, R21 ;  /* 0x0000000114027819 */ /* 0x000fe20000010215 */
[----:B------:R-:W-:Y:S03]  /*e260*/  BSSY B1, `(.L_x_2541) ;  /* 0x0000037000017945 */ /* 0x000fe60003800000 */
[----:B------:R-:W-:-:S02]  /*e270*/  IADD3 R22, P1, R36, R60, RZ ;  /* 0x0000003c24167210 */ /* 0x000fc40007f3e0ff */
[----:B------:R-:W-:-:S03]  /*e280*/  IADD3 R60, P0, R16, R60, RZ ;  /* 0x0000003c103c7210 */ /* 0x000fc60007f1e0ff */
[--C-:B------:R-:W-:Y:S02]  /*e290*/  IMAD.X R23, R37, 0x1, R2.reuse, P1 ;  /* 0x0000000125177824 */ /* 0x100fe400008e0602 */
[----:B------:R1:W-:Y:S01]  /*e2a0*/  @P2 STS.128 [R239], RZ ;  /* 0x000000ffef002388 */ /* 0x0003e20000000c00 */
[----:B------:R-:W-:Y:S01]  /*e2b0*/  IMAD.X R61, R17, 0x1, R2, P0 ;  /* 0x00000001113d7824 */ /* 0x000fe200000e0602 */
[----:B------:R-:W-:Y:S05]  /*e2c0*/  @P2 BRA `(.L_x_2542) ;  /* 0x0000030000002947 */ /* 0x000fea0003800000 */
[----:B------:R2:W5:Y:S01]  /*e2d0*/  LD.E.128 R24, [R64.64] ;  /* 0x0000000640187980 */ /* 0x000562000c101d00 */
[----:B------:R-:W-:Y:S01]  /*e2e0*/  ISETP.GE.AND P0, PT, R18, R0, PT ;  /* 0x000000001200720c */ /* 0x000fe20003f06270 */
[----:B------:R-:W-:-:S12]  /*e2f0*/  BSSY B0, `(.L_x_2543) ;  /* 0x000002c000007945 */ /* 0x000fd80003800000 */
[----:B------:R-:W-:Y:S05]  /*e300*/  @P0 BRA `(.L_x_2544) ;  /* 0x000002a000000947 */ /* 0x000fea0003800000 */
[----:B------:R-:W3:Y:S04]  /*e310*/  LD.E.64 R2, [R60.64] ;  /* 0x000000063c027980 */ /* 0x000ee8000c101b00 */
[----:B------:R-:W4:Y:S01]  /*e320*/  LD.E.64 R4, [R22.64] ;  /* 0x0000000616047980 */ /* 0x000f22000c101b00 */
[C---:B-----5:R-:W-:Y:S01]  /*e330*/  IMAD.U32 R33, R27.reuse, 0x10000, RZ ;  /* 0x000100001b217824 */ /* 0x060fe200078e00ff */
[----:B------:R-:W-:Y:S02]  /*e340*/  LOP3.LUT R32, R27, 0xffff0000, RZ, 0xc0, !PT ;  /* 0xffff00001b207812 */ /* 0x000fe400078ec0ff */
[----:B------:R-:W-:Y:S02]  /*e350*/  LOP3.LUT R14, R25, 0xffff0000, RZ, 0xc0, !PT ;  /* 0xffff0000190e7812 */ /* 0x000fe400078ec0ff */
[----:B------:R-:W-:-:S02]  /*e360*/  SHF.L.U32 R34, R26, 0x10, RZ ;  /* 0x000000101a227819 */ /* 0x000fc400000006ff */
[----:B------:R-:W-:Y:S02]  /*e370*/  LOP3.LUT R38, R26, 0xffff0000, RZ, 0xc0, !PT ;  /* 0xffff00001a267812 */ /* 0x000fe400078ec0ff */
[----:B------:R-:W-:Y:S02]  /*e380*/  SHF.L.U32 R28, R25, 0x10, RZ ;  /* 0x00000010191c7819 */ /* 0x000fe400000006ff */
[C---:B------:R-:W-:Y:S02]  /*e390*/  LOP3.LUT R35, R24.reuse, 0xffff0000, RZ, 0xc0, !PT ;  /* 0xffff000018237812 */ /* 0x040fe400078ec0ff */
[----:B------:R-:W-:Y:S02]  /*e3a0*/  SHF.L.U32 R25, R24, 0x10, RZ ;  /* 0x0000001018197819 */ /* 0x000fe400000006ff */
[C---:B---3--:R-:W-:Y:S01]  /*e3b0*/  LOP3.LUT R27, R3.reuse, 0xffff0000, RZ, 0xc0, !PT ;  /* 0xffff0000031b7812 */ /* 0x048fe200078ec0ff */
[----:B------:R-:W-:Y:S01]  /*e3c0*/  IMAD.U32 R3, R3, 0x10000, RZ ;  /* 0x0001000003037824 */ /* 0x000fe200078e00ff */
[C---:B------:R-:W-:Y:S01]  /*e3d0*/  LOP3.LUT R29, R2.reuse, 0xffff0000, RZ, 0xc0, !PT ;  /* 0xffff0000021d7812 */ /* 0x040fe200078ec0ff */
[----:B------:R-:W-:Y:S01]  /*e3e0*/  IMAD.U32 R2, R2, 0x10000, RZ ;  /* 0x0001000002027824 */ /* 0x000fe200078e00ff */
[C---:B----4-:R-:W-:Y:S01]  /*e3f0*/  LOP3.LUT R30, R5.reuse, 0xffff0000, RZ, 0xc0, !PT ;  /* 0xffff0000051e7812 */ /* 0x050fe200078ec0ff */
[----:B------:R-:W-:Y:S01]  /*e400*/  FMUL.FTZ R26, R32, R27 ;  /* 0x0000001b201a7220 */ /* 0x000fe20000410000 */
[----:B------:R-:W-:Y:S01]  /*e410*/  LOP3.LUT R31, R4, 0xffff0000, RZ, 0xc0, !PT ;  /* 0xffff0000041f7812 */ /* 0x000fe200078ec0ff */
[----:B------:R-:W-:Y:S01]  /*e420*/  FMUL.FTZ R24, R14, R29 ;  /* 0x0000001d0e187220 */ /* 0x000fe20000410000 */
[----:B------:R-:W-:Y:S01]  /*e430*/  SHF.L.U32 R4, R4, 0x10, RZ ;  /* 0x0000001004047819 */ /* 0x000fe200000006ff */
[----:B------:R-:W-:Y:S01]  /*e440*/  FMUL.FTZ R32, R32, R30 ;  /* 0x0000001e20207220 */ /* 0x000fe20000410000 */
[----:B------:R-:W-:Y:S01]  /*e450*/  SHF.L.U32 R5, R5, 0x10, RZ ;  /* 0x0000001005057819 */ /* 0x000fe200000006ff */
[----:B------:R-:W-:-:S02]  /*e460*/  FMUL.FTZ R14, R14, R31 ;  /* 0x0000001f0e0e7220 */ /* 0x000fc40000410000 */
[----:B------:R-:W-:Y:S02]  /*e470*/  FFMA.FTZ R32, R33, R27, R32 ;  /* 0x0000001b21207223 */ /* 0x000fe40000010020 */
[C---:B------:R-:W-:Y:S02]  /*e480*/  FMUL.FTZ R27, R35.reuse, R2 ;  /* 0x00000002231b7220 */ /* 0x040fe40000410000 */
[----:B------:R-:W-:Y:S02]  /*e490*/  FMUL.FTZ R35, R35, R4 ;  /* 0x0000000423237220 */ /* 0x000fe40000410000 */
[C---:B------:R-:W-:Y:S02]  /*e4a0*/  FFMA.FTZ R24, R28.reuse, R31, -R24 ;  /* 0x0000001f1c187223 */ /* 0x040fe40000010818 */
[----:B------:R-:W-:Y:S02]  /*e4b0*/  FFMA.FTZ R14, R28, R29, R14 ;  /* 0x0000001d1c0e7223 */ /* 0x000fe4000001000e */
[----:B------:R-:W-:-:S02]  /*e4c0*/  FMUL.FTZ R28, R38, R3 ;  /* 0x00000003261c7220 */ /* 0x000fc40000410000 */
[-C--:B------:R-:W-:Y:S01]  /*e4d0*/  FMUL.FTZ R38, R38, R5.reuse ;  /* 0x0000000526267220 */ /* 0x080fe20000410000 */
[----:B------:R-:W-:Y:S01]  /*e4e0*/  F2FP.BF16.PACK_AB R24, R14, R24 ;  /* 0x000000180e18723e */ /* 0x000fe200000010ff */
[C---:B------:R-:W-:Y:S02]  /*e4f0*/  FFMA.FTZ R27, R25.reuse, R4, -R27 ;  /* 0x00000004191b7223 */ /* 0x040fe4000001081b */
[----:B------:R-:W-:Y:S01]  /*e500*/  FFMA.FTZ R35, R25, R2, R35 ;  /* 0x0000000219237223 */ /* 0x000fe20000010023 */
[----:B------:R-:W-:Y:S01]  /*e510*/  MOV R25, R24 ;  /* 0x0000001800197202 */ /* 0x000fe20000000f00 */
[----:B------:R-:W-:Y:S02]  /*e520*/  FFMA.FTZ R26, R33, R30, -R26 ;  /* 0x0000001e211a7223 */ /* 0x000fe4000001081a */
[C---:B------:R-:W-:Y:S01]  /*e530*/  FFMA.FTZ R28, R34.reuse, R5, -R28 ;  /* 0x00000005221c7223 */ /* 0x040fe2000001081c */
[----:B------:R-:W-:Y:S01]  /*e540*/  F2FP.BF16.PACK_AB R27, R35, R27 ;  /* 0x0000001b231b723e */ /* 0x000fe200000010ff */
[----:B------:R-:W-:Y:S01]  /*e550*/  FFMA.FTZ R38, R34, R3, R38 ;  /* 0x0000000322267223 */ /* 0x000fe20000010026 */
[----:B------:R-:W-:-:S03]  /*e560*/  F2FP.BF16.PACK_AB R26, R32, R26 ;  /* 0x0000001a201a723e */ /* 0x000fc600000010ff */
[----:B------:R-:W-:Y:S01]  /*e570*/  IMAD.MOV.U32 R24, RZ, RZ, R27 ;  /* 0x000000ffff187224 */ /* 0x000fe200078e001b */
[----:B------:R-:W-:Y:S02]  /*e580*/  F2FP.BF16.PACK_AB R28, R38, R28 ;  /* 0x0000001c261c723e */ /* 0x000fe400000010ff */
[----:B------:R-:W-:Y:S02]  /*e590*/  MOV R27, R26 ;  /* 0x0000001a001b7202 */ /* 0x000fe40000000f00 */
[----:B------:R-:W-:Y:S02]  /*e5a0*/  MOV R26, R28 ;  /* 0x0000001c001a7202 */ /* 0x000fe40000000f00 */
.L_x_2544:
[----:B------:R-:W-:Y:S05]  /*e5b0*/  BSYNC B0 ;  /* 0x0000000000007941 */ /* 0x000fea0003800000 */
.L_x_2543:
[----:B-----5:R3:W-:Y:S02]  /*e5c0*/  STS.128 [R239], R24 ;  /* 0x00000018ef007388 */ /* 0x0207e40000000c00 */
.L_x_2542:
[----:B------:R-:W-:Y:S05]  /*e5d0*/  BSYNC B1 ;  /* 0x0000000000017941 */ /* 0x000fea0003800000 */
.L_x_2541:
        /* <DEDUP_REMOVED lines=18> */
[C---:B--2---:R-:W-:Y:S01]  /*e700*/  LOP3.LUT R27, R3.reuse, 0xffff0000, RZ, 0xc0, !PT ;  /* 0xffff0000031b7812 */ /* 0x044fe200078ec0ff */
[----:B------:R-:W-:Y:S01]  /*e710*/  IMAD.U32 R3, R3, 0x10000, RZ ;  /* 0x0001000003037824 */ /* 0x000fe200078e00ff */
[C---:B------:R-:W-:Y:S01]  /*e720*/  LOP3.LUT R29, R2.reuse, 0xffff0000, RZ, 0xc0, !PT ;  /* 0xffff0000021d7812 */ /* 0x040fe200078ec0ff */
[----:B------:R-:W-:Y:S01]  /*e730*/  IMAD.U32 R2, R2, 0x10000, RZ ;  /* 0x0001000002027824 */ /* 0x000fe200078e00ff */
[C---:B---3--:R-:W-:Y:S01]  /*e740*/  LOP3.LUT R30, R5.reuse, 0xffff0000, RZ, 0xc0, !PT ;  /* 0xffff0000051e7812 */ /* 0x048fe200078ec0ff */
        /* <DEDUP_REMOVED lines=27> */
.L_x_2548:
[----:B------:R-:W-:Y:S05]  /*e900*/  BSYNC B0 ;  /* 0x0000000000007941 */ /* 0x000fea0003800000 */
.L_x_2547:
[----:B-----5:R1:W-:Y:S02]  /*e910*/  STS.128 [R239+0x2000], R24 ;  /* 0x00200018ef007388 */ /* 0x0203e40000000c00 */
.L_x_2546:
[----:B------:R-:W-:Y:S05]  /*e920*/  BSYNC B1 ;  /* 0x0000000000017941 */ /* 0x000fea0003800000 */
.L_x_2545:
        /* <DEDUP_REMOVED lines=22> */
[C---:B--2---:R-:W-:Y:S01]  /*ea90*/  LOP3.LUT R30, R5.reuse, 0xffff0000, RZ, 0xc0, !PT ;  /* 0xffff0000051e7812 */ /* 0x044fe200078ec0ff */
        /* <DEDUP_REMOVED lines=27> */
.L_x_2552:
[----:B------:R-:W-:Y:S05]  /*ec50*/  BSYNC B0 ;  /* 0x0000000000007941 */ /* 0x000fea0003800000 */
.L_x_2551:
[----:B-----5:R3:W-:Y:S02]  /*ec60*/  STS.128 [R239+0x4000], R24 ;  /* 0x00400018ef007388 */ /* 0x0207e40000000c00 */
.L_x_2550:
[----:B------:R-:W-:Y:S05]  /*ec70*/  BSYNC B1 ;  /* 0x0000000000017941 */ /* 0x000fea0003800000 */
.L_x_2549:
        /* <DEDUP_REMOVED lines=8> */
[----:B--2---:R1:W2:Y:S01]  /*ed00*/  LD.E.64 R4, [R22.64+0xc0] ;  /* 0x0000c00616047980 */ /* 0x0042a2000c101b00 */
[C---:B-----5:R-:W-:Y:S01]  /*ed10*/  IMAD.U32 R31, R27.reuse, 0x10000, RZ ;  /* 0x000100001b1f7824 */ /* 0x060fe200078e00ff */
[----:B------:R-:W-:Y:S02]  /*ed20*/  LOP3.LUT R30, R27, 0xffff0000, RZ, 0xc0, !PT ;  /* 0xffff00001b1e7812 */ /* 0x000fe400078ec0ff */
[----:B------:R-:W-:Y:S02]  /*ed30*/  LOP3.LUT R14, R25, 0xffff0000, RZ, 0xc0, !PT ;  /* 0xffff0000190e7812 */ /* 0x000fe400078ec0ff */
[----:B------:R-:W-:-:S02]  /*ed40*/  LOP3.LUT R33, R24, 0xffff0000, RZ, 0xc0, !PT ;  /* 0xffff000018217812 */ /* 0x000fc400078ec0ff */
[C---:B------:R-:W-:Y:S02]  /*ed50*/  SHF.L.U32 R32, R26.reuse, 0x10, RZ ;  /* 0x000000101a207819 */ /* 0x040fe400000006ff */
[----:B------:R-:W-:Y:S02]  /*ed60*/  LOP3.LUT R34, R26, 0xffff0000, RZ, 0xc0, !PT ;  /* 0xffff00001a227812 */ /* 0x000fe400078ec0ff */
[----:B-1----:R-:W-:Y:S02]  /*ed70*/  SHF.L.U32 R22, R25, 0x10, RZ ;  /* 0x0000001019167819 */ /* 0x002fe400000006ff */
[----:B------:R-:W-:Y:S02]  /*ed80*/  SHF.L.U32 R23, R24, 0x10, RZ ;  /* 0x0000001018177819 */ /* 0x000fe400000006ff */
[C---:B---3--:R-:W-:Y:S01]  /*ed90*/  LOP3.LUT R27, R2.reuse, 0xffff0000, RZ, 0xc0, !PT ;  /* 0xffff0000021b7812 */ /* 0x048fe200078ec0ff */
[----:B------:R-:W-:Y:S01]  /*eda0*/  IMAD.U32 R2, R2, 0x10000, RZ ;  /* 0x0001000002027824 */ /* 0x000fe200078e00ff */
[C---:B------:R-:W-:Y:S01]  /*edb0*/  LOP3.LUT R25, R3.reuse, 0xffff0000, RZ, 0xc0, !PT ;  /* 0xffff000003197812 */ /* 0x040fe200078ec0ff */
[----:B------:R-:W-:Y:S01]  /*edc0*/  IMAD.U32 R3, R3, 0x10000, RZ ;  /* 0x0001000003037824 */ /* 0x000fe200078e00ff */
[----:B--2---:R-:W-:Y:S01]  /*edd0*/  LOP3.LUT R29, R4, 0xffff0000, RZ, 0xc0, !PT ;  /* 0xffff0000041d7812 */ /* 0x004fe200078ec0ff */
[----:B------:R-:W-:Y:S01]  /*ede0*/  FMUL.FTZ R24, R14, R27 ;  /* 0x0000001b0e187220 */ /* 0x000fe20000410000 */
[C---:B------:R-:W-:Y:S01]  /*edf0*/  LOP3.LUT R28, R5.reuse, 0xffff0000, RZ, 0xc0, !PT ;  /* 0xffff0000051c7812 */ /* 0x040fe200078ec0ff */
[----:B------:R-:W-:Y:S01]  /*ee00*/  FMUL.FTZ R26, R30, R25 ;  /* 0x000000191e1a7220 */ /* 0x000fe20000410000 */
[----:B------:R-:W-:Y:S01]  /*ee10*/  SHF.L.U32 R4, R4, 0x10, RZ ;  /* 0x0000001004047819 */ /* 0x000fe200000006ff */
[----:B------:R-:W-:Y:S01]  /*ee20*/  FMUL.FTZ R14, R14, R29 ;  /* 0x0000001d0e0e7220 */ /* 0x000fe20000410000 */
[----:B------:R-:W-:Y:S01]  /*ee30*/  SHF.L.U32 R5, R5, 0x10, RZ ;  /* 0x0000001005057819 */ /* 0x000fe200000006ff */
[----:B------:R-:W-:-:S02]  /*ee40*/  FMUL.FTZ R30, R30, R28 ;  /* 0x0000001c1e1e7220 */ /* 0x000fc40000410000 */
        /* <DEDUP_REMOVED lines=14> */
[----:B------:R-:W-:-:S02]  /*ef30*/  F2FP.BF16.PACK_AB R22, R33, R22 ;  /* 0x000000162116723e */ /* 0x000fc400000010ff */
[----:B------:R-:W-:Y:S02]  /*ef40*/  MOV R27, R26 ;  /* 0x0000001a001b7202 */ /* 0x000fe40000000f00 */
[----:B------:R-:W-:Y:S02]  /*ef50*/  F2FP.BF16.PACK_AB R34, R34, R25 ;  /* 0x000000192222723e */ /* 0x000fe400000010ff */
[----:B------:R-:W-:Y:S01]  /*ef60*/  MOV R25, R24 ;  /* 0x0000001800197202 */ /* 0x000fe20000000f00 */
[----:B------:R-:W-:Y:S01]  /*ef70*/  IMAD.MOV.U32 R24, RZ, RZ, R22 ;  /* 0x000000ffff187224 */ /* 0x000fe200078e0016 */
[----:B------:R-:W-:Y:S02]  /*ef80*/  MOV R26, R34 ;  /* 0x00000022001a7202 */ /* 0x000fe40000000f00 */
.L_x_2554:
[----:B------:R-:W-:Y:S05]  /*ef90*/  BSYNC B0 ;  /* 0x0000000000007941 */ /* 0x000fea0003800000 */
.L_x_2553:
[----:B-----5:R3:W-:Y:S02]  /*efa0*/  STS.128 [R239+0x6000], R24 ;  /* 0x00600018ef007388 */ /* 0x0207e40000000c00 */
.L_x_2540:
[----:B------:R-:W-:Y:S05]  /*efb0*/  BSYNC B2 ;  /* 0x0000000000027941 */ /* 0x000fea0003800000 */
.L_x_2539:
[----:B------:R-:W-:Y:S01]  /*efc0*/  IADD3 R14, R166, 0x10, RZ ;  /* 0x00000010a60e7810 */ /* 0x000fe20007ffe0ff */
[----:B------:R-:W-:Y:S03]  /*efd0*/  BSSY B2, `(.L_x_2555) ;  /* 0x00000de000027945 */ /* 0x000fe60003800000 */
[----:B------:R-:W-:-:S04]  /*efe0*/  ISETP.GE.AND P0, PT, R14, R8, PT ;  /* 0x000000080e00720c */ /* 0x000fc80003f06270 */
[----:B------:R-:W-:-:S13]  /*eff0*/  ISETP.LT.OR P0, PT, R57, -0x87, P0 ;  /* 0xffffff793900780c */ /* 0x000fda0000701670 */
[----:B------:R-:W-:Y:S05]  /*f000*/  @P0 BRA `(.L_x_2556) ;  /* 0x00000da000000947 */ /* 0x000fea0003800000 */
[----:B------:R-:W-:Y:S01]  /*f010*/  ISETP.GE.AND P0, PT, R18, R6, PT ;  /* 0x000000061200720c */ /* 0x000fe20003f06270 */
[----:B------:R-:W-:Y:S01]  /*f020*/  BSSY B1, `(.L_x_2557) ;  /* 0x000003b000017945 */ /* 0x000fe20003800000 */
[----:B------:R-:W-:-:S04]  /*f030*/  IADD3 R2, P1, R15, R20, RZ ;  /* 0x000000140f027210 */ /* 0x000fc80007f3e0ff */
[----:B------:R-:W-:Y:S01]  /*f040*/  LEA.HI.X.SX32 R15, R15, R21, 0x1, P1 ;  /* 0x000000150f0f7211 */ /* 0x000fe200008f0eff */
[----:B------:R-:W-:-:S03]  /*f050*/  IMAD.SHL.U32 R30, R2, 0x2, RZ ;  /* 0x00000002021e7824 */ /* 0x000fc600078e00ff */
[----:B------:R-:W-:Y:S02]  /*f060*/  SHF.L.U64.HI R2, R2, 0x1, R15 ;  /* 0x0000000102027819 */ /* 0x000fe4000001020f */
[-C--:B------:R-:W-:Y:S01]  /*f070*/  IADD3 R22, P2, R36, R30.reuse, RZ ;  /* 0x0000001e24167210 */ /* 0x080fe20007f5e0ff */
[----:B------:R1:W-:Y:S01]  /*f080*/  @P0 STS.128 [R239+0x800], RZ ;  /* 0x000800ffef000388 */ /* 0x0003e20000000c00 */
[----:B------:R-:W-:-:S03]  /*f090*/  IADD3 R30, P1, R16, R30, RZ ;  /* 0x0000001e101e7210 */ /* 0x000fc60007f3e0ff */
[--C-:B------:R-:W-:Y:S02]  /*f0a0*/  IMAD.X R23, R37, 0x1, R2.reuse, P2 ;  /* 0x0000000125177824 */ /* 0x100fe400010e0602 */
[----:B------:R-:W-:Y:S01]  /*f0b0*/  IMAD.X R31, R17, 0x1, R2, P1 ;  /* 0x00000001111f7824 */ /* 0x000fe200008e0602 */
[----:B------:R-:W-:Y:S05]  /*f0c0*/  @P0 BRA `(.L_x_2558) ;  /* 0x0000030000000947 */ /* 0x000fea0003800000 */
[----:B-1-3--:R1:W5:Y:S01]  /*f0d0*/  LD.E.128 R24, [R46.64] ;  /* 0x000000062e187980 */ /* 0x00a362000c101d00 */
[----:B------:R-:W-:Y:S01]  /*f0e0*/  ISETP.GE.AND P0, PT, R18, R0, PT ;  /* 0x000000001200720c */ /* 0x000fe20003f06270 */
[----:B------:R-:W-:-:S12]  /*f0f0*/  BSSY B0, `(.L_x_2559) ;  /* 0x000002c000007945 */ /* 0x000fd80003800000 */
[----:B------:R-:W-:Y:S05]  /*f100*/  @P0 BRA `(.L_x_2560) ;  /* 0x000002a000000947 */ /* 0x000fea0003800000 */
[----:B------:R-:W3:Y:S04]  /*f110*/  LD.E.64 R2, [R30.64] ;  /* 0x000000061e027980 */ /* 0x000ee8000c101b00 */
[----:B--2---:R-:W2:Y:S01]  /*f120*/  LD.E.64 R4, [R22.64] ;  /* 0x0000000616047980 */ /* 0x004ea2000c101b00 */
        /* <DEDUP_REMOVED lines=32> */
[----:B------:R-:W-:Y:S01]  /*f330*/  FFMA.FTZ R28, R38, R5, -R28 ;  /* 0x00000005261c7223 */ /* 0x000fe2000001081c */
[----:B------:R-:W-:Y:S01]  /*f340*/  F2FP.BF16.PACK_AB R27, R60, R27 ;  /* 0x0000001b3c1b723e */ /* 0x000fe200000010ff */
[----:B------:R-:W-:Y:S01]  /*f350*/  FFMA.FTZ R61, R38, R3, R61 ;  /* 0x00000003263d7223 */ /* 0x000fe2000001003d */
[----:B------:R-:W-:-:S03]  /*f360*/  F2FP.BF16.PACK_AB R26, R34, R26 ;  /* 0x0000001a221a723e */ /* 0x000fc600000010ff */
[----:B------:R-:W-:Y:S01]  /*f370*/  IMAD.MOV.U32 R24, RZ, RZ, R27 ;  /* 0x000000ffff187224 */ /* 0x000fe200078e001b */
[----:B------:R-:W-:Y:S02]  /*f380*/  F2FP.BF16.PACK_AB R28, R61, R28 ;  /* 0x0000001c3d1c723e */ /* 0x000fe400000010ff */
[----:B------:R-:W-:Y:S02]  /*f390*/  MOV R27, R26 ;  /* 0x0000001a001b7202 */ /* 0x000fe40000000f00 */
[----:B------:R-:W-:Y:S02]  /*f3a0*/  MOV R26, R28 ;  /* 0x0000001c001a7202 */ /* 0x000fe40000000f00 */
.L_x_2560:
[----:B------:R-:W-:Y:S05]  /*f3b0*/  BSYNC B0 ;  /* 0x0000000000007941 */ /* 0x000fea0003800000 */
.L_x_2559:
[----:B-----5:R3:W-:Y:S02]  /*f3c0*/  STS.128 [R239+0x800], R24 ;  /* 0x00080018ef007388 */ /* 0x0207e40000000c00 */
.L_x_2558:
[----:B------:R-:W-:Y:S05]  /*f3d0*/  BSYNC B1 ;  /* 0x0000000000017941 */ /* 0x000fea0003800000 */
.L_x_2557:
        /* <DEDUP_REMOVED lines=50> */
.L_x_2564:
[----:B------:R-:W-:Y:S05]  /*f700*/  BSYNC B0 ;  /* 0x0000000000007941 */ /* 0x000fea0003800000 */
.L_x_2563:
[----:B-----5:R3:W-:Y:S02]  /*f710*/  STS.128 [R239+0x2800], R24 ;  /* 0x00280018ef007388 */ /* 0x0207e40000000c00 */
.L_x_2562:
[----:B------:R-:W-:Y:S05]  /*f720*/  BSYNC B1 ;  /* 0x0000000000017941 */ /* 0x000fea0003800000 */
.L_x_2561:
        /* <DEDUP_REMOVED lines=50> */
.L_x_2568:
[----:B------:R-:W-:Y:S05]  /*fa50*/  BSYNC B0 ;  /* 0x0000000000007941 */ /* 0x000fea0003800000 */
.L_x_2567:
[----:B-----5:R3:W-:Y:S02]  /*fa60*/  STS.128 [R239+0x4800], R24 ;  /* 0x00480018ef007388 */ /* 0x0207e40000000c00 */
.L_x_2566:
[----:B------:R-:W-:Y:S05]  /*fa70*/  BSYNC B1 ;  /* 0x0000000000017941 */ /* 0x000fea0003800000 */
.L_x_2565:
[----:B------:R-:W-:-:S13]  /*fa80*/  ISETP.GE.AND P0, PT, R9, R6, PT ;  /* 0x000000060900720c */ /* 0x000fda0003f06270 */
[----:B------:R1:W-:Y:S01]  /*fa90*/  @P0 STS.128 [R239+0x6800], RZ ;  /* 0x006800ffef000388 */ /* 0x0003e20000000c00 */
[----:B------:R-:W-:Y:S05]  /*faa0*/  @P0 BRA `(.L_x_2556) ;  /* 0x0000030000000947 */ /* 0x000fea0003800000 */
[----:B-1-3--:R1:W5:Y:S01]  /*fab0*/  LD.E.128 R24, [R46.64+0x180] ;  /* 0x000180062e187980 */ /* 0x00a362000c101d00 */
[----:B------:R-:W-:Y:S01]  /*fac0*/  ISETP.GE.AND P0, PT, R9, R0, PT ;  /* 0x000000000900720c */ /* 0x000fe20003f06270 */
[----:B------:R-:W-:-:S12]  /*fad0*/  BSSY B0, `(.L_x_2569) ;  /* 0x000002c000007945 */ /* 0x000fd80003800000 */
[----:B------:R-:W-:Y:S05]  /*fae0*/  @P0 BRA `(.L_x_2570) ;  /* 0x000002a000000947 */ /* 0x000fea0003800000 */
[----:B--2---:R3:W2:Y:S04]  /*faf0*/  LD.E.64 R2, [R30.64+0xc0] ;  /* 0x0000c0061e027980 */ /* 0x0046a8000c101b00 */
[----:B----4-:R1:W4:Y:S01]  /*fb00*/  LD.E.64 R4, [R22.64+0xc0] ;  /* 0x0000c00616047980 */ /* 0x010322000c101b00 */
[----:B-----5:R-:W-:Y:S02]  /*fb10*/  LOP3.LUT R15, R25, 0xffff0000, RZ, 0xc0, !PT ;  /* 0xffff0000190f7812 */ /* 0x020fe400078ec0ff */
[----:B------:R-:W-:Y:S02]  /*fb20*/  LOP3.LUT R33, R24, 0xffff0000, RZ, 0xc0, !PT ;  /* 0xffff000018217812 */ /* 0x000fe400078ec0ff */
[C---:B------:R-:W-:Y:S02]  /*fb30*/  SHF.L.U32 R32, R26.reuse, 0x10, RZ ;  /* 0x000000101a207819 */ /* 0x040fe400000006ff */
[----:B------:R-:W-:Y:S01]  /*fb40*/  LOP3.LUT R34, R26, 0xffff0000, RZ, 0xc0, !PT ;  /* 0xffff00001a227812 */ /* 0x000fe200078ec0ff */
[C---:B---3--:R-:W-:Y:S01]  /*fb50*/  IMAD.U32 R31, R27.reuse, 0x10000, RZ ;  /* 0x000100001b1f7824 */ /* 0x048fe200078e00ff */
[----:B------:R-:W-:-:S02]  /*fb60*/  LOP3.LUT R30, R27, 0xffff0000, RZ, 0xc0, !PT ;  /* 0xffff00001b1e7812 */ /* 0x000fc400078ec0ff */
[----:B-1----:R-:W-:Y:S02]  /*fb70*/  SHF.L.U32 R22, R25, 0x10, RZ ;  /* 0x0000001019167819 */ /* 0x002fe400000006ff */
[----:B------:R-:W-:Y:S02]  /*fb80*/  SHF.L.U32 R23, R24, 0x10, RZ ;  /* 0x0000001018177819 */ /* 0x000fe400000006ff */
[C---:B--2---:R-:W-:Y:S01]  /*fb90*/  LOP3.LUT R27, R2.reuse, 0xffff0000, RZ, 0xc0, !PT ;  /* 0xffff0000021b7812 */ /* 0x044fe200078ec0ff */
[----:B------:R-:W-:Y:S01]  /*fba0*/  IMAD.U32 R2, R2, 0x10000, RZ ;  /* 0x0001000002027824 */ /* 0x000fe200078e00ff */
[C---:B------:R-:W-:Y:S01]  /*fbb0*/  LOP3.LUT R25, R3.reuse, 0xffff0000, RZ, 0xc0, !PT ;  /* 0xffff000003197812 */ /* 0x040fe200078ec0ff */
[----:B------:R-:W-:Y:S01]  /*fbc0*/  IMAD.U32 R3, R3, 0x10000, RZ ;  /* 0x0001000003037824 */ /* 0x000fe200078e00ff */
[----:B----4-:R-:W-:Y:S01]  /*fbd0*/  LOP3.LUT R29, R4, 0xffff0000, RZ, 0xc0, !PT ;  /* 0xffff0000041d7812 */ /* 0x010fe200078ec0ff */
[----:B------:R-:W-:Y:S01]  /*fbe0*/  FMUL.FTZ R24, R15, R27 ;  /* 0x0000001b0f187220 */ /* 0x000fe20000410000 */
[----:B------:R-:W-:Y:S01]  /*fbf0*/  LOP3.LUT R28, R5, 0xffff0000, RZ, 0xc0, !PT ;  /* 0xffff0000051c7812 */ /* 0x000fe200078ec0ff */
        /* <DEDUP_REMOVED lines=25> */
.L_x_2570:
[----:B------:R-:W-:Y:S05]  /*fd90*/  BSYNC B0 ;  /* 0x0000000000007941 */ /* 0x000fea0003800000 */
.L_x_2569:
[----:B-----5:R3:W-:Y:S02]  /*fda0*/  STS.128 [R239+0x6800], R24 ;  /* 0x00680018ef007388 */ /* 0x0207e40000000c00 */
.L_x_2556:
[----:B------:R-:W-:Y:S05]  /*fdb0*/  BSYNC B2 ;  /* 0x0000000000027941 */ /* 0x000fea0003800000 */
.L_x_2555:
[----:B------:R-:W-:Y:S01]  /*fdc0*/  IADD3 R15, R166, 0x20, RZ ;  /* 0x00000020a60f7810 */ /* 0x000fe20007ffe0ff */
[----:B------:R-:W-:Y:S03]  /*fdd0*/  BSSY B2, `(.L_x_2571) ;  /* 0x00000dd000027945 */ /* 0x000fe60003800000 */
[----:B------:R-:W-:-:S04]  /*fde0*/  ISETP.GE.AND P0, PT, R15, R8, PT ;  /* 0x000000080f00720c */ /* 0x000fc80003f06270 */
[----:B------:R-:W-:-:S13]  /*fdf0*/  ISETP.LT.OR P0, PT, R57, -0x107, P0 ;  /* 0xfffffef93900780c */ /* 0x000fda0000701670 */
[----:B------:R-:W-:Y:S05]  /*fe00*/  @P0 BRA `(.L_x_2572) ;  /* 0x00000d9000000947 */ /* 0x000fea0003800000 */
[----:B------:R-:W-:Y:S01]  /*fe10*/  ISETP.GE.AND P0, PT, R18, R6, PT ;  /* 0x000000061200720c */ /* 0x000fe20003f06270 */
[----:B------:R-:W-:Y:S01]  /*fe20*/  IMAD.SHL.U32 R2, R7, 0x20, RZ ;  /* 0x0000002007027824 */ /* 0x000fe200078e00ff */
[----:B------:R-:W-:Y:S04]  /*fe30*/  BSSY B1, `(.L_x_2573) ;  /* 0x000003b000017945 */ /* 0x000fe80003800000 */
[----:B------:R-:W-:-:S04]  /*fe40*/  IADD3 R3, P1, R2, R20, RZ ;  /* 0x0000001402037210 */ /* 0x000fc80007f3e0ff */
[----:B------:R-:W-:Y:S01]  /*fe50*/  LEA.HI.X.SX32 R2, R2, R21, 0x1, P1 ;  /* 0x0000001502027211 */ /* 0x000fe200008f0eff */
[C---:B------:R-:W-:Y:S02]  /*fe60*/  IMAD.SHL.U32 R30, R3.reuse, 0x2, RZ ;  /* 0x00000002031e7824 */ /* 0x040fe400078e00ff */
[----:B------:R1:W-:Y:S01]  /*fe70*/  @P0 STS.128 [R239+0x1000], RZ ;  /* 0x001000ffef000388 */ /* 0x0003e20000000c00 */
[----:B------:R-:W-:Y:S02]  /*fe80*/  SHF.L.U64.HI R2, R3, 0x1, R2 ;  /* 0x0000000103027819 */ /* 0x000fe40000010202 */
[-C--:B------:R-:W-:Y:S02]  /*fe90*/  IADD3 R22, P2, R36, R30.reuse, RZ ;  /* 0x0000001e24167210 */ /* 0x080fe40007f5e0ff */
        /* <DEDUP_REMOVED lines=12> */
[C---:B------:R-:W-:Y:S02]  /*ff60*/  SHF.L.U32 R28, R25.reuse, 0x10, RZ ;  /* 0x00000010191c7819 */ /* 0x040fe400000006ff */
[----:B------:R-:W-:-:S02]  /*ff70*/  LOP3.LUT R25, R25, 0xffff0000, RZ, 0xc0, !PT ;  /* 0xffff000019197812 */ /* 0x000fc400078ec0ff */
[C---:B------:R-:W-:Y:S02]  /*ff80*/  SHF.L.U32 R46, R26.reuse, 0x10, RZ ;  /* 0x000000101a2e7819 */ /* 0x040fe400000006ff */
[----:B------:R-:W-:Y:S02]  /*ff90*/  LOP3.LUT R60, R26, 0xffff0000, RZ, 0xc0, !PT ;  /* 0xffff00001a3c7812 */ /* 0x000fe400078ec0ff */
        /* <DEDUP_REMOVED lines=20> */
[----:B------:R-:W-:Y:S01]  /*100e0*/  FMUL.FTZ R60, R60, R5 ;  /* 0x000000053c3c7220 */ /* 0x000fe20000410000 */
        /* <DEDUP_REMOVED lines=13> */
.L_x_2576:
[----:B------:R-:W-:Y:S05]  /*101c0*/  BSYNC B0 ;  /* 0x0000000000007941 */ /* 0x000fea0003800000 */
.L_x_2575:
[----:B-----5:R3:W-:Y:S02]  /*101d0*/  STS.128 [R239+0x1000], R24 ;  /* 0x00100018ef007388 */ /* 0x0207e40000000c00 */
.L_x_2574:
[----:B------:R-:W-:Y:S05]  /*101e0*/  BSYNC B1 ;  /* 0x0000000000017941 */ /* 0x000fea0003800000 */
.L_x_2573:
        /* <DEDUP_REMOVED lines=50> */
.L_x_2580:
[----:B------:R-:W-:Y:S05]  /*10510*/  BSYNC B0 ;  /* 0x0000000000007941 */ /* 0x000fea0003800000 */
.L_x_2579:
[----:B-----5:R3:W-:Y:S02]  /*10520*/  STS.128 [R239+0x3000], R24 ;  /* 0x00300018ef007388 */ /* 0x0207e40000000c00 */
.L_x_2578:
[----:B------:R-:W-:Y:S05]  /*10530*/  BSYNC B1 ;  /* 0x0000000000017941 */ /* 0x000fea0003800000 */
.L_x_2577:
        /* <DEDUP_REMOVED lines=50> */
.L_x_2584:
[----:B------:R-:W-:Y:S05]  /*10860*/  BSYNC B0 ;  /* 0x0000000000007941 */ /* 0x000fea0003800000 */
.L_x_2583:
[----:B-----5:R3:W-:Y:S02]  /*10870*/  STS.128 [R239+0x5000], R24 ;  /* 0x00500018ef007388 */ /* 0x0207e40000000c00 */
.L_x_2582:
[----:B------:R-:W-:Y:S05]  /*10880*/  BSYNC B1 ;  /* 0x0000000000017941 */ /* 0x000fea0003800000 */
.L_x_2581:
[----:B------:R-:W-:-:S13]  /*10890*/  ISETP.GE.AND P0, PT, R9, R6, PT ;  /* 0x000000060900720c */ /* 0x000fda0003f06270 */
[----:B------:R1:W-:Y:S01]  /*108a0*/  @P0 STS.128 [R239+0x7000], RZ ;  /* 0x007000ffef000388 */ /* 0x0003e20000000c00 */
[----:B------:R-:W-:Y:S05]  /*108b0*/  @P0 BRA `(.L_x_2572) ;  /* 0x000002e000000947 */ /* 0x000fea0003800000 */
[----:B-1----:R-:W5:Y:S01]  /*108c0*/  LD.E.128 R44, [R44.64+0x180] ;  /* 0x000180062c2c7980 */ /* 0x002f62000c101d00 */
[----:B------:R-:W-:Y:S01]  /*108d0*/  ISETP.GE.AND P0, PT, R9, R0, PT ;  /* 0x000000000900720c */ /* 0x000fe20003f06270 */
[----:B------:R-:W-:-:S12]  /*108e0*/  BSSY B0, `(.L_x_2585) ;  /* 0x000002a000007945 */ /* 0x000fd80003800000 */
[----:B------:R-:W-:Y:S05]  /*108f0*/  @P0 BRA `(.L_x_2586) ;  /* 0x0000028000000947 */ /* 0x000fea0003800000 */
[----:B--2---:R1:W2:Y:S04]  /*10900*/  LD.E.64 R2, [R30.64+0xc0] ;  /* 0x0000c0061e027980 */ /* 0x0042a8000c101b00 */
[----:B----4-:R3:W4:Y:S02]  /*10910*/  LD.E.64 R4, [R22.64+0xc0] ;  /* 0x0000c00616047980 */ /* 0x010724000c101b00 */
[----:B---3-5:R-:W-:Y:S02]  /*10920*/  SHF.L.U32 R24, R44, 0x10, RZ ;  /* 0x000000102c187819 */ /* 0x028fe400000006ff */
[----:B------:R-:W-:Y:S02]  /*10930*/  SHF.L.U32 R32, R46, 0x10, RZ ;  /* 0x000000102e207819 */ /* 0x000fe400000006ff */
[----:B------:R-:W-:-:S02]  /*10940*/  LOP3.LUT R44, R44, 0xffff0000, RZ, 0xc0, !PT ;  /* 0xffff00002c2c7812 */ /* 0x000fc400078ec0ff */
[----:B------:R-:W-:Y:S02]  /*10950*/  LOP3.LUT R46, R46, 0xffff0000, RZ, 0xc0, !PT ;  /* 0xffff00002e2e7812 */ /* 0x000fe400078ec0ff */
[C---:B-1----:R-:W-:Y:S01]  /*10960*/  LOP3.LUT R30, R47.reuse, 0xffff0000, RZ, 0xc0, !PT ;  /* 0xffff00002f1e7812 */ /* 0x042fe200078ec0ff */
[----:B------:R-:W-:Y:S01]  /*10970*/  IMAD.U32 R31, R47, 0x10000, RZ ;  /* 0x000100002f1f7824 */ /* 0x000fe200078e00ff */
[C---:B------:R-:W-:Y:S02]  /*10980*/  LOP3.LUT R22, R45.reuse, 0xffff0000, RZ, 0xc0, !PT ;  /* 0xffff00002d167812 */ /* 0x040fe400078ec0ff */
[----:B------:R-:W-:Y:S02]  /*10990*/  SHF.L.U32 R23, R45, 0x10, RZ ;  /* 0x000000102d177819 */ /* 0x000fe400000006ff */
[C---:B--2---:R-:W-:Y:S01]  /*109a0*/  LOP3.LUT R27, R2.reuse, 0xffff0000, RZ, 0xc0, !PT ;  /* 0xffff0000021b7812 */ /* 0x044fe200078ec0ff */
[----:B------:R-:W-:Y:S01]  /*109b0*/  IMAD.U32 R2, R2, 0x10000, RZ ;  /* 0x0001000002027824 */ /* 0x000fe200078e00ff */
[----:B------:R-:W-:-:S02]  /*109c0*/  LOP3.LUT R26, R3, 0xffff0000, RZ, 0xc0, !PT ;  /* 0xffff0000031a7812 */ /* 0x000fc400078ec0ff */
[----:B----4-:R-:W-:Y:S01]  /*109d0*/  LOP3.LUT R29, R4, 0xffff0000, RZ, 0xc0, !PT ;  /* 0xffff0000041d7812 */ /* 0x010fe200078ec0ff */
[----:B------:R-:W-:Y:S01]  /*109e0*/  FMUL.FTZ R25, R22, R27 ;  /* 0x0000001b16197220 */ /* 0x000fe20000410000 */
[----:B------:R-:W-:Y:S01]  /*109f0*/  LOP3.LUT R28, R5, 0xffff0000, RZ, 0xc0, !PT ;  /* 0xffff0000051c7812 */ /* 0x000fe200078ec0ff */
[----:B------:R-:W-:Y:S01]  /*10a00*/  FMUL.FTZ R33, R30, R26 ;  /* 0x0000001a1e217220 */ /* 0x000fe20000410000 */
[----:B------:R-:W-:Y:S01]  /*10a10*/  SHF.L.U32 R3, R3, 0x10, RZ ;  /* 0x0000001003037819 */ /* 0x000fe200000006ff */
[-C--:B------:R-:W-:Y:S01]  /*10a20*/  FMUL.FTZ R22, R22, R29.reuse ;  /* 0x0000001d16167220 */ /* 0x080fe20000410000 */
[----:B------:R-:W-:Y:S01]  /*10a30*/  SHF.L.U32 R4, R4, 0x10, RZ ;  /* 0x0000001004047819 */ /* 0x000fe200000006ff */
[----:B------:R-:W-:Y:S02]  /*10a40*/  FMUL.FTZ R30, R30, R28 ;  /* 0x0000001c1e1e7220 */ /* 0x000fe40000410000 */
[----:B------:R-:W-:Y:S02]  /*10a50*/  IMAD.U32 R5, R5, 0x10000, RZ ;  /* 0x0001000005057824 */ /* 0x000fe400078e00ff */
[----:B------:R-:W-:-:S02]  /*10a60*/  FFMA.FTZ R25, R23, R29, -R25 ;  /* 0x0000001d17197223 */ /* 0x000fc40000010819 */
[----:B------:R-:W-:Y:S02]  /*10a70*/  FFMA.FTZ R22, R23, R27, R22 ;  /* 0x0000001b17167223 */ /* 0x000fe40000010016 */
[C---:B------:R-:W-:Y:S02]  /*10a80*/  FFMA.FTZ R30, R31.reuse, R26, R30 ;  /* 0x0000001a1f1e7223 */ /* 0x040fe4000001001e */
[----:B------:R-:W-:Y:S01]  /*10a90*/  FMUL.FTZ R23, R44, R2 ;  /* 0x000000022c177220 */ /* 0x000fe20000410000 */
[----:B------:R-:W-:Y:S01]  /*10aa0*/  F2FP.BF16.PACK_AB R22, R22, R25 ;  /* 0x000000191616723e */ /* 0x000fe200000010ff */
[----:B------:R-:W-:Y:S02]  /*10ab0*/  FMUL.FTZ R26, R46, R3 ;  /* 0x000000032e1a7220 */ /* 0x000fe40000410000 */
[----:B------:R-:W-:Y:S01]  /*10ac0*/  FFMA.FTZ R33, R31, R28, -R33 ;  /* 0x0000001c1f217223 */ /* 0x000fe20000010821 */
[----:B------:R-:W-:Y:S01]  /*10ad0*/  MOV R45, R22 ;  /* 0x00000016002d7202 */ /* 0x000fe20000000f00 */
[----:B------:R-:W-:-:S02]  /*10ae0*/  FMUL.FTZ R44, R44, R4 ;  /* 0x000000042c2c7220 */ /* 0x000fc40000410000 */
[----:B------:R-:W-:Y:S01]  /*10af0*/  FMUL.FTZ R46, R46, R5 ;  /* 0x000000052e2e7220 */ /* 0x000fe20000410000 */
[----:B------:R-:W-:Y:S01]  /*10b00*/  F2FP.BF16.PACK_AB R30, R30, R33 ;  /* 0x000000211e1e723e */ /* 0x000fe200000010ff */
[C---:B------:R-:W-:Y:S02]  /*10b10*/  FFMA.FTZ R23, R24.reuse, R4, -R23 ;  /* 0x0000000418177223 */ /* 0x040fe40000010817 */
[----:B------:R-:W-:Y:S01]  /*10b20*/  FFMA.FTZ R44, R24, R2, R44 ;  /* 0x00000002182c7223 */ /* 0x000fe2000001002c */
[----:B------:R-:W-:Y:S01]  /*10b30*/  MOV R47, R30 ;  /* 0x0000001e002f7202 */ /* 0x000fe20000000f00 */
[C---:B------:R-:W-:Y:S02]  /*10b40*/  FFMA.FTZ R26, R32.reuse, R5, -R26 ;  /* 0x00000005201a7223 */ /* 0x040fe4000001081a */
[----:B------:R-:W-:Y:S01]  /*10b50*/  FFMA.FTZ R46, R32, R3, R46 ;  /* 0x00000003202e7223 */ /* 0x000fe2000001002e */
[----:B------:R-:W-:-:S04]  /*10b60*/  F2FP.BF16.PACK_AB R44, R44, R23 ;  /* 0x000000172c2c723e */ /* 0x000fc800000010ff */
[----:B------:R-:W-:Y:S02]  /*10b70*/  F2FP.BF16.PACK_AB R46, R46, R26 ;  /* 0x0000001a2e2e723e */ /* 0x000fe400000010ff */
.L_x_2586:
[----:B------:R-:W-:Y:S05]  /*10b80*/  BSYNC B0 ;  /* 0x0000000000007941 */ /* 0x000fea0003800000 */
.L_x_2585:
[----:B-----5:R1:W-:Y:S02]  /*10b90*/  STS.128 [R239+0x7000], R44 ;  /* 0x0070002cef007388 */ /* 0x0203e40000000c00 */
.L_x_2572:
[----:B------:R-:W-:Y:S05]  /*10ba0*/  BSYNC B2 ;  /* 0x0000000000027941 */ /* 0x000fea0003800000 */
.L_x_2571:
[----:B------:R-:W-:-:S04]  /*10bb0*/  IADD3 R4, R166, 0x30, RZ ;  /* 0x00000030a6047810 */ /* 0x000fc80007ffe0ff */
[----:B------:R-:W-:-:S04]  /*10bc0*/  ISETP.GE.AND P0, PT, R4, R8, PT ;  /* 0x000000080400720c */ /* 0x000fc80003f06270 */
[----:B------:R-:W-:-:S13]  /*10bd0*/  ISETP.LT.OR P0, PT, R57, -0x187, P0 ;  /* 0xfffffe793900780c */ /* 0x000fda0000701670 */
[----:B------:R-:W-:Y:S05]  /*10be0*/  @P0 BRA `(.L_x_2587) ;  /* 0x0000783000000947 */ /* 0x000fea0003800000 */
[----:B------:R-:W-:Y:S01]  /*10bf0*/  ISETP.GE.AND P0, PT, R18, R6, PT ;  /* 0x000000061200720c */ /* 0x000fe20003f06270 */
[----:B------:R-:W-:Y:S01]  /*10c00*/  IMAD R7, R7, 0x30, RZ ;  /* 0x0000003007077824 */ /* 0x000fe200078e02ff */
[----:B------:R-:W-:Y:S04]  /*10c10*/  BSSY B1, `(.L_x_2588) ;  /* 0x000003b000017945 */ /* 0x000fe80003800000 */
[----:B------:R-:W-:-:S04]  /*10c20*/  IADD3 R2, P1, R7, R20, RZ ;  /* 0x0000001407027210 */ /* 0x000fc80007f3e0ff */
[----:B------:R-:W-:Y:S01]  /*10c30*/  LEA.HI.X.SX32 R7, R7, R21, 0x1, P1 ;  /* 0x0000001507077211 */ /* 0x000fe200008f0eff */
[C---:B-1-3--:R-:W-:Y:S02]  /*10c40*/  IMAD.SHL.U32 R26, R2.reuse, 0x2, RZ ;  /* 0x00000002021a7824 */ /* 0x04afe400078e00ff */
[----:B------:R1:W-:Y:S01]  /*10c50*/  @P0 STS.128 [R239+0x1800], RZ ;  /* 0x001800ffef000388 */ /* 0x0003e20000000c00 */
[----:B------:R-:W-:Y:S02]  /*10c60*/  SHF.L.U64.HI R2, R2, 0x1, R7 ;  /* 0x0000000102027819 */ /* 0x000fe40000010207 */
[-C--:B------:R-:W-:Y:S02]  /*10c70*/  IADD3 R24, P2, R36, R26.reuse, RZ ;  /* 0x0000001a24187210 */ /* 0x080fe40007f5e0ff */
[----:B------:R-:W-:-:S03]  /*10c80*/  IADD3 R26, P1, R16, R26, RZ ;  /* 0x0000001a101a7210 */ /* 0x000fc60007f3e0ff */
[--C-:B------:R-:W-:Y:S02]  /*10c90*/  IMAD.X R25, R37, 0x1, R2.reuse, P2 ;  /* 0x0000000125197824 */ /* 0x100fe400010e0602 */
[----:B------:R-:W-:Y:S01]  /*10ca0*/  IMAD.X R27, R17, 0x1, R2, P1 ;  /* 0x00000001111b7824 */ /* 0x000fe200008e0602 */
        /* <DEDUP_REMOVED lines=12> */
[----:B------:R-:W-:Y:S02]  /*10d70*/  LOP3.LUT R28, R23, 0xffff0000, RZ, 0xc0, !PT ;  /* 0xffff0000171c7812 */ /* 0x000fe400078ec0ff */
[C---:B------:R-:W-:Y:S02]  /*10d80*/  SHF.L.U32 R30, R22.reuse, 0x10, RZ ;  /* 0x00000010161e7819 */ /* 0x040fe400000006ff */
[----:B------:R-:W-:Y:S02]  /*10d90*/  LOP3.LUT R32, R22, 0xffff0000, RZ, 0xc0, !PT ;  /* 0xffff000016207812 */ /* 0x000fe400078ec0ff */
[C---:B--2---:R-:W-:Y:S01]  /*10da0*/  LOP3.LUT R20, R2.reuse, 0xffff0000, RZ, 0xc0, !PT ;  /* 0xffff000002147812 */ /* 0x044fe200078ec0ff */
[----:B------:R-:W-:Y:S01]  /*10db0*/  IMAD.U32 R2, R2, 0x10000, RZ ;  /* 0x0001000002027824 */ /* 0x000fe200078e00ff */
[C---:B------:R-:W-:Y:S01]  /*10dc0*/  LOP3.LUT R19, R3.reuse, 0xffff0000, RZ, 0xc0, !PT ;  /* 0xffff000003137812 */ /* 0x040fe200078ec0ff */
[----:B------:R-:W-:Y:S01]  /*10dd0*/  IMAD.U32 R3, R3, 0x10000, RZ ;  /* 0x0001000003037824 */ /* 0x000fe200078e00ff */
[----:B---3--:R-:W-:Y:S01]  /*10de0*/  LOP3.LUT R23, R16, 0xffff0000, RZ, 0xc0, !PT ;  /* 0xffff000010177812 */ /* 0x008fe200078ec0ff */
        /* <DEDUP_REMOVED lines=21> */
[----:B------:R-:W-:Y:S01]  /*10f40*/  F2FP.BF16.PACK_AB R7, R31, R7 ;  /* 0x000000071f07723e */ /* 0x000fe200000010ff */
[----:B------:R-:W-:Y:S01]  /*10f50*/  IMAD.MOV.U32 R21, RZ, RZ, R5 ;  /* 0x000000ffff157224 */ /* 0x000fe200078e0005 */
[----:B------:R-:W-:-:S02]  /*10f60*/  MOV R23, R22 ;  /* 0x0000001600177202 */ /* 0x000fc40000000f00 */
[----:B------:R-:W-:Y:S02]  /*10f70*/  F2FP.BF16.PACK_AB R19, R32, R19 ;  /* 0x000000132013723e */ /* 0x000fe400000010ff */
[----:B------:R-:W-:Y:S02]  /*10f80*/  MOV R20, R7 ;  /* 0x0000000700147202 */ /* 0x000fe40000000f00 */
[----:B------:R-:W-:Y:S02]  /*10f90*/  MOV R22, R19 ;  /* 0x0000001300167202 */ /* 0x000fe40000000f00 */
.L_x_2591:
[----:B------:R-:W-:Y:S05]  /*10fa0*/  BSYNC B0 ;  /* 0x0000000000007941 */ /* 0x000fea0003800000 */
.L_x_2590:
[----:B-----5:R1:W-:Y:S02]  /*10fb0*/  STS.128 [R239+0x1800], R20 ;  /* 0x00180014ef007388 */ /* 0x0203e40000000c00 */
.L_x_2589:
[----:B------:R-:W-:Y:S05]  /*10fc0*/  BSYNC B1 ;  /* 0x0000000000017941 */ /* 0x000fea0003800000 */
.L_x_2588:
        /* <DEDUP_REMOVED lines=10> */
[----:B-----5:R-:W-:Y:S01]  /*11070*/  IMAD.U32 R28, R23, 0x10000, RZ ;  /* 0x00010000171c7824 */ /* 0x020fe200078e00ff */
[C---:B------:R-:W-:Y:S02]  /*11080*/  SHF.L.U32 R7, R21.reuse, 0x10, RZ ;  /* 0x0000001015077819 */ /* 0x040fe400000006ff */
[----:B------:R-:W-:Y:S02]  /*11090*/  LOP3.LUT R5, R21, 0xffff0000, RZ, 0xc0, !PT ;  /* 0xffff000015057812 */ /* 0x000fe400078ec0ff */
[----:B------:R-:W-:-:S02]  /*110a0*/  SHF.L.U32 R8, R20, 0x10, RZ ;  /* 0x0000001014087819 */ /* 0x000fc400000006ff */
[----:B------:R-:W-:Y:S02]  /*110b0*/  LOP3.LUT R30, R20, 0xffff0000, RZ, 0xc0, !PT ;  /* 0xffff0000141e7812 */ /* 0x000fe400078ec0ff */
[----:B------:R-:W-:Y:S02]  /*110c0*/  LOP3.LUT R23, R23, 0xffff0000, RZ, 0xc0, !PT ;  /* 0xffff000017177812 */ /* 0x000fe400078ec0ff */
[C---:B------:R-:W-:Y:S02]  /*110d0*/  SHF.L.U32 R29, R22.reuse, 0x10, RZ ;  /* 0x00000010161d7819 */ /* 0x040fe400000006ff */
[----:B------:R-:W-:Y:S02]  /*110e0*/  LOP3.LUT R31, R22, 0xffff0000, RZ, 0xc0, !PT ;  /* 0xffff0000161f7812 */ /* 0x000fe400078ec0ff */
        /* <DEDUP_REMOVED lines=32> */
.L_x_2595:
[----:B------:R-:W-:Y:S05]  /*112f0*/  BSYNC B0 ;  /* 0x0000000000007941 */ /* 0x000fea0003800000 */
.L_x_2594:
[----:B-----5:R1:W-:Y:S02]  /*11300*/  STS.128 [R239+0x3800], R20 ;  /* 0x00380014ef007388 */ /* 0x0203e40000000c00 */
.L_x_2593:
[----:B------:R-:W-:Y:S05]  /*11310*/  BSYNC B1 ;  /* 0x0000000000017941 */ /* 0x000fea0003800000 */
.L_x_2592:
[----:B------:R-:W-:Y:S01]  /*11320*/  ISETP.GE.AND P0, PT, R12, R6, PT ;  /* 0x000000060c00720c */ /* 0x000fe20003f06270 */
[----:B------:R-:W-:-:S12]  /*11330*/  BSSY B1, `(.L_x_2596) ;  /* 0x0000033000017945 */ /* 0x000fd80003800000 */
[----:B------:R1:W-:Y:S01]  /*11340*/  @P0 STS.128 [R239+0x5800], RZ ;  /* 0x005800ffef000388 */ /* 0x0003e20000000c00 */
[----:B------:R-:W-:Y:S05]  /*11350*/  @P0 BRA `(.L_x_2597) ;  /* 0x0000030000000947 */ /* 0x000fea0003800000 */
[----:B------:R1:W5:Y:S01]  /*11360*/  LD.E.128 R16, [R42.64+0x100] ;  /* 0x000100062a107980 */ /* 0x000362000c101d00 */
[----:B------:R-:W-:Y:S01]  /*11370*/  ISETP.GE.AND P0, PT, R12, R0, PT ;  /* 0x000000000c00720c */ /* 0x000fe20003f06270 */
[----:B------:R-:W-:-:S12]  /*11380*/  BSSY B0, `(.L_x_2598) ;  /* 0x000002c000007945 */ /* 0x000fd80003800000 */
[----:B------:R-:W-:Y:S05]  /*11390*/  @P0 BRA `(.L_x_2599) ;  /* 0x000002a000000947 */ /* 0x000fea0003800000 */
[----:B--2---:R-:W2:Y:S04]  /*113a0*/  LD.E.64 R2, [R26.64+0x80] ;  /* 0x000080061a027980 */ /* 0x004ea8000c101b00 */
[----:B---3--:R-:W3:Y:S01]  /*113b0*/  LD.E.64 R12, [R24.64+0x80] ;  /* 0x00008006180c7980 */ /* 0x008ee2000c101b00 */
[C---:B-1---5:R-:W-:Y:S01]  /*113c0*/  IMAD.U32 R23, R19.reuse, 0x10000, RZ ;  /* 0x0001000013177824 */ /* 0x062fe200078e00ff */
[----:B------:R-:W-:Y:S02]  /*113d0*/  LOP3.LUT R22, R19, 0xffff0000, RZ, 0xc0, !PT ;  /* 0xffff000013167812 */ /* 0x000fe400078ec0ff */
[C---:B------:R-:W-:Y:S02]  /*113e0*/  SHF.L.U32 R7, R17.reuse, 0x10, RZ ;  /* 0x0000001011077819 */ /* 0x040fe400000006ff */
[----:B------:R-:W-:-:S02]  /*113f0*/  LOP3.LUT R5, R17, 0xffff0000, RZ, 0xc0, !PT ;  /* 0xffff000011057812 */ /* 0x000fc400078ec0ff */
[C---:B------:R-:W-:Y:S02]  /*11400*/  SHF.L.U32 R8, R16.reuse, 0x10, RZ ;  /* 0x0000001010087819 */ /* 0x040fe400000006ff */
        /* <DEDUP_REMOVED lines=35> */
.L_x_2599:
[----:B------:R-:W-:Y:S05]  /*11640*/  BSYNC B0 ;  /* 0x0000000000007941 */ /* 0x000fea0003800000 */
.L_x_2598:
[----:B-----5:R1:W-:Y:S02]  /*11650*/  STS.128 [R239+0x5800], R16 ;  /* 0x00580010ef007388 */ /* 0x0203e40000000c00 */
.L_x_2597:
[----:B------:R-:W-:Y:S05]  /*11660*/  BSYNC B1 ;  /* 0x0000000000017941 */ /* 0x000fea0003800000 */
.L_x_2596:
[----:B------:R-:W-:-:S13]  /*11670*/  ISETP.GE.AND P0, PT, R9, R6, PT ;  /* 0x000000060900720c */ /* 0x000fda0003f06270 */
        /* <DEDUP_REMOVED lines=48> */
.L_x_2601:
[----:B------:R-:W-:Y:S05]  /*11980*/  BSYNC B0 ;  /* 0x0000000000007941 */ /* 0x000fea0003800000 */
.L_x_2600:
[----:B-----5:R1:W-:Y:S01]  /*11990*/  STS.128 [R239+0x7800], R16 ;  /* 0x00780010ef007388 */ /* 0x0203e20000000c00 */
[----:B------:R-:W-:Y:S05]  /*119a0*/  BRA `(.L_x_2587) ;  /* 0x00006a7000007947 */ /* 0x000fea0003800000 */
.L_x_2538:
        /* <DEDUP_REMOVED lines=19> */
[----:B------:R-:W3:Y:S03]  /*11ae0*/  LD.E.128 R20, [R20.64] ;  /* 0x0000000614147980 */ /* 0x000ee6000c101d00 */
[----:B------:R-:W-:Y:S01]  /*11af0*/  LEA.HI.X R25, R5, R17, R4, 0x1, P0 ;  /* 0x0000001105197211 */ /* 0x000fe200000f0c04 */
[----:B------:R-:W-:Y:S01]  /*11b00*/  IMAD.MOV.U32 R4, RZ, RZ, RZ ;  /* 0x000000ffff047224 */ /* 0x000fe200078e00ff */
[----:B------:R-:W-:-:S04]  /*11b10*/  @P1 IADD3 R4, -R7, RZ, RZ ;  /* 0x000000ff07041210 */ /* 0x000fc80007ffe1ff */
[C---:B------:R-:W-:Y:S01]  /*11b20*/  IADD3 R5, P0, R4.reuse, R2, RZ ;  /* 0x0000000204057210 */ /* 0x040fe20007f1e0ff */
[----:B------:R-:W4:Y:S03]  /*11b30*/  LD.E.128 R24, [R24.64] ;  /* 0x0000000618187980 */ /* 0x000f26000c101d00 */
        /* <DEDUP_REMOVED lines=19> */
[----:B----4-:R-:W-:Y:S01]  /*11c70*/  IMAD.U32 R66, R24, 0x10000, RZ ;  /* 0x0001000018427824 */ /* 0x010fe200078e00ff */
[C---:B------:R-:W-:Y:S01]  /*11c80*/  SHF.L.U32 R23, R25.reuse, 0x10, RZ ;  /* 0x0000001019177819 */ /* 0x040fe200000006ff */
[----:B------:R-:W-:Y:S01]  /*11c90*/  IMAD.U32 R68, R26, 0x10000, RZ ;  /* 0x000100001a447824 */ /* 0x000fe200078e00ff */
        /* <DEDUP_REMOVED lines=15> */
[----:B--2---:R-:W-:Y:S01]  /*11d90*/  LOP3.LUT R24, R28, 0xffff0000, RZ, 0xc0, !PT ;  /* 0xffff00001c187812 */ /* 0x004fe200078ec0ff */
[----:B------:R-:W-:Y:S02]  /*11da0*/  FMUL.FTZ R21, R21, R25 ;  /* 0x0000001915157220 */ /* 0x000fe40000410000 */
[----:B------:R-:W-:Y:S01]  /*11db0*/  FMUL.FTZ R20, R20, R23 ;  /* 0x0000001714147220 */ /* 0x000fe20000410000 */
[----:B------:R-:W-:Y:S01]  /*11dc0*/  SHF.L.U32 R23, R29, 0x10, RZ ;  /* 0x000000101d177819 */ /* 0x000fe200000006ff */
[----:B------:R-:W-:Y:S01]  /*11dd0*/  FMUL.FTZ R67, R67, R27 ;  /* 0x0000001b43437220 */ /* 0x000fe20000410000 */
[----:B------:R-:W-:Y:S01]  /*11de0*/  LOP3.LUT R27, R30, 0xffff0000, RZ, 0xc0, !PT ;  /* 0xffff00001e1b7812 */ /* 0x000fe200078ec0ff */
        /* <DEDUP_REMOVED lines=18> */
[----:B------:R-:W-:Y:S01]  /*11f10*/  FFMA.FTZ R30, R32, R30, R67 ;  /* 0x0000001e201e7223 */ /* 0x000fe20000010043 */
[----:B------:R-:W-:Y:S01]  /*11f20*/  F2FP.BF16.PACK_AB R4, R4, R20 ;  /* 0x000000140404723e */ /* 0x000fe200000010ff */
[----:B------:R-:W-:Y:S02]  /*11f30*/  IMAD.MOV.U32 R32, RZ, RZ, R5 ;  /* 0x000000ffff207224 */ /* 0x000fe400078e0005 */
[----:B------:R-:W-:Y:S01]  /*11f40*/  IMAD.MOV.U32 R34, RZ, RZ, R22 ;  /* 0x000000ffff227224 */ /* 0x000fe200078e0016 */
[----:B------:R-:W-:Y:S02]  /*11f50*/  F2FP.BF16.PACK_AB R21, R30, R21 ;  /* 0x000000151e15723e */ /* 0x000fe400000010ff */
[----:B------:R-:W-:-:S02]  /*11f60*/  MOV R33, R4 ;  /* 0x0000000400217202 */ /* 0x000fc40000000f00 */
[----:B------:R-:W-:Y:S02]  /*11f70*/  MOV R35, R21 ;  /* 0x0000001500237202 */ /* 0x000fe40000000f00 */
.L_x_2607:
[----:B------:R-:W-:Y:S05]  /*11f80*/  BSYNC B0 ;  /* 0x0000000000007941 */ /* 0x000fea0003800000 */
.L_x_2606:
[----:B-----5:R3:W-:Y:S02]  /*11f90*/  STS.128 [R239], R32 ;  /* 0x00000020ef007388 */ /* 0x0207e40000000c00 */
.L_x_2605:
[----:B------:R-:W-:Y:S05]  /*11fa0*/  BSYNC B1 ;  /* 0x0000000000017941 */ /* 0x000fea0003800000 */
.L_x_2604:
        /* <DEDUP_REMOVED lines=91> */
.L_x_2611:
[----:B------:R-:W-:Y:S05]  /*12560*/  BSYNC B0 ;  /* 0x0000000000007941 */ /* 0x000fea0003800000 */
.L_x_2610:
[----:B-----5:R1:W-:Y:S02]  /*12570*/  STS.128 [R239+0x2000], R32 ;  /* 0x00200020ef007388 */ /* 0x0203e40000000c00 */
.L_x_2609:
[----:B------:R-:W-:Y:S05]  /*12580*/  BSYNC B1 ;  /* 0x0000000000017941 */ /* 0x000fea0003800000 */
.L_x_2608:
        /* <DEDUP_REMOVED lines=17> */
[----:B------:R-:W3:Y:S03]  /*126a0*/  LD.E.128 R20, [R20.64+0x100] ;  /* 0x0001000614147980 */ /* 0x000ee6000c101d00 */
[----:B------:R-:W-:Y:S01]  /*126b0*/  LEA.HI.X R25, R5, R17, R4, 0x1, P0 ;  /* 0x0000001105197211 */ /* 0x000fe200000f0c04 */
[----:B------:R-:W-:Y:S01]  /*126c0*/  IMAD.MOV.U32 R4, RZ, RZ, RZ ;  /* 0x000000ffff047224 */ /* 0x000fe200078e00ff */
[----:B------:R-:W-:-:S04]  /*126d0*/  @P1 IADD3 R4, -R7, RZ, RZ ;  /* 0x000000ff07041210 */ /* 0x000fc80007ffe1ff */
[C---:B------:R-:W-:Y:S01]  /*126e0*/  IADD3 R5, P0, R4.reuse, R2, RZ ;  /* 0x0000000204057210 */ /* 0x040fe20007f1e0ff */
[----:B--2---:R-:W2:Y:S03]  /*126f0*/  LD.E.128 R24, [R24.64+0x100] ;  /* 0x0001000618187980 */ /* 0x004ea6000c101d00 */
        /* <DEDUP_REMOVED lines=68> */
.L_x_2615:
[----:B------:R-:W-:Y:S05]  /*12b40*/  BSYNC B0 ;  /* 0x0000000000007941 */ /* 0x000fea0003800000 */
.L_x_2614:
[----:B-----5:R3:W-:Y:S02]  /*12b50*/  STS.128 [R239+0x4000], R32 ;  /* 0x00400020ef007388 */ /* 0x0207e40000000c00 */
.L_x_2613:
[----:B------:R-:W-:Y:S05]  /*12b60*/  BSYNC B1 ;  /* 0x0000000000017941 */ /* 0x000fea0003800000 */
.L_x_2612:
        /* <DEDUP_REMOVED lines=40> */
[----:B-1----:R-:W-:Y:S01]  /*12df0*/  LOP3.LUT R65, R23, 0xffff0000, RZ, 0xc0, !PT ;  /* 0xffff000017417812 */ /* 0x002fe200078ec0ff */
        /* <DEDUP_REMOVED lines=49> */
.L_x_2617:
[----:B------:R-:W-:Y:S05]  /*13110*/  BSYNC B0 ;  /* 0x0000000000007941 */ /* 0x000fea0003800000 */
.L_x_2616:
[----:B-----5:R3:W-:Y:S02]  /*13120*/  STS.128 [R239+0x6000], R32 ;  /* 0x00600020ef007388 */ /* 0x0207e40000000c00 */
.L_x_2603:
[----:B------:R-:W-:Y:S05]  /*13130*/  BSYNC B2 ;  /* 0x0000000000027941 */ /* 0x000fea0003800000 */
.L_x_2602:
        /* <DEDUP_REMOVED lines=13> */
[-C--:B------:R-:W-:Y:S01]  /*13210*/  ISETP.GE.AND P0, PT, R18, R7.reuse, PT ;  /* 0x000000071200720c */ /* 0x080fe20003f06270 */
[----:B------:R-:W-:Y:S01]  /*13220*/  IMAD.MOV.U32 R21, RZ, RZ, RZ ;  /* 0x000000ffff157224 */ /* 0x000fe200078e00ff */
[C---:B------:R-:W-:Y:S02]  /*13230*/  IADD3 R5, P1, R15.reuse, R2, RZ ;  /* 0x000000020f057210 */ /* 0x040fe40007f3e0ff */
[----:B------:R-:W-:Y:S02]  /*13240*/  MOV R20, R7 ;  /* 0x0000000700147202 */ /* 0x000fe40000000f00 */
[----:B------:R-:W-:-:S07]  /*13250*/  LEA.HI.X.SX32 R4, R15, R3, 0x1, P1 ;  /* 0x000000030f047211 */ /* 0x000fce00008f0eff */
[--C-:B------:R-:W-:Y:S02]  /*13260*/  @P0 IMAD.MOV R21, RZ, RZ, -R7.reuse ;  /* 0x000000ffff150224 */ /* 0x100fe400078e0a07 */
[----:B------:R-:W-:Y:S02]  /*13270*/  IMAD.MOV.U32 R28, RZ, RZ, RZ ;  /* 0x000000ffff1c7224 */ /* 0x000fe400078e00ff */
[----:B------:R-:W-:Y:S01]  /*13280*/  @P0 IMAD.MOV R20, RZ, RZ, -R7 ;  /* 0x000000ffff140224 */ /* 0x000fe200078e0a07 */
[----:B------:R-:W-:-:S04]  /*13290*/  IADD3 R22, P1, R21, R5, RZ ;  /* 0x0000000515167210 */ /* 0x000fc80007f3e0ff */
[----:B------:R-:W-:Y:S02]  /*132a0*/  LEA.HI.X.SX32 R21, R21, R4, 0x1, P1 ;  /* 0x0000000415157211 */ /* 0x000fe400008f0eff */
[C---:B------:R-:W-:Y:S02]  /*132b0*/  LEA R24, P1, R22.reuse, R16, 0x1 ;  /* 0x0000001016187211 */ /* 0x040fe400078208ff */
[----:B------:R-:W-:Y:S02]  /*132c0*/  @P0 IADD3 R28, -R7, RZ, RZ ;  /* 0x000000ff071c0210 */ /* 0x000fe40007ffe1ff */
[----:B------:R-:W-:Y:S01]  /*132d0*/  LEA.HI.X R25, R22, R17, R21, 0x1, P1 ;  /* 0x0000001116197211 */ /* 0x000fe200008f0c15 */
[----:B------:R-:W-:Y:S01]  /*132e0*/  IMAD.WIDE R20, R20, 0x2, R46 ;  /* 0x0000000214147825 */ /* 0x000fe200078e022e */
[----:B------:R-:W-:-:S04]  /*132f0*/  IADD3 R5, P1, R28, R5, RZ ;  /* 0x000000051c057210 */ /* 0x000fc80007f3e0ff */
[----:B------:R-:W3:Y:S01]  /*13300*/  LD.E.128 R24, [R24.64] ;  /* 0x0000000618187980 */ /* 0x000ee2000c101d00 */
[----:B------:R-:W-:Y:S02]  /*13310*/  LEA.HI.X.SX32 R4, R28, R4, 0x1, P1 ;  /* 0x000000041c047211 */ /* 0x000fe400008f0eff */
[C---:B------:R-:W-:Y:S01]  /*13320*/  LEA R28, P1, R5.reuse, R36, 0x1 ;  /* 0x00000024051c7211 */ /* 0x040fe200078208ff */
[----:B--2---:R-:W2:Y:S03]  /*13330*/  LD.E.128 R20, [R20.64] ;  /* 0x0000000614147980 */ /* 0x004ea6000c101d00 */
[----:B------:R-:W-:-:S06]  /*13340*/  LEA.HI.X R29, R5, R37, R4, 0x1, P1 ;  /* 0x00000025051d7211 */ /* 0x000fcc00008f0c04 */
[----:B----4-:R-:W4:Y:S01]  /*13350*/  LD.E.128 R28, [R28.64] ;  /* 0x000000061c1c7980 */ /* 0x010f22000c101d00 */
[C---:B-----5:R-:W-:Y:S01]  /*13360*/  IMAD.U32 R38, R32.reuse, 0x10000, RZ ;  /* 0x0001000020267824 */ /* 0x060fe200078e00ff */
[----:B------:R-:W-:Y:S01]  /*13370*/  LOP3.LUT R5, R32, 0xffff0000, RZ, 0xc0, !PT ;  /* 0xffff000020057812 */ /* 0x000fe200078ec0ff */
[C---:B------:R-:W-:Y:S01]  /*13380*/  IMAD.U32 R61, R33.reuse, 0x10000, RZ ;  /* 0x00010000213d7824 */ /* 0x040fe200078e00ff */
[----:B------:R-:W-:Y:S01]  /*13390*/  LOP3.LUT R4, R33, 0xffff0000, RZ, 0xc0, !PT ;  /* 0xffff000021047812 */ /* 0x000fe200078ec0ff */
[C---:B------:R-:W-:Y:S01]  /*133a0*/  IMAD.U32 R62, R35.reuse, 0x10000, RZ ;  /* 0x00010000233e7824 */ /* 0x040fe200078e00ff */
[C---:B------:R-:W-:Y:S02]  /*133b0*/  SHF.L.U32 R60, R34.reuse, 0x10, RZ ;  /* 0x00000010223c7819 */ /* 0x040fe400000006ff */
[----:B------:R-:W-:Y:S02]  /*133c0*/  LOP3.LUT R33, R34, 0xffff0000, RZ, 0xc0, !PT ;  /* 0xffff000022217812 */ /* 0x000fe400078ec0ff */
[----:B------:R-:W-:Y:S01]  /*133d0*/  LOP3.LUT R32, R35, 0xffff0000, RZ, 0xc0, !PT ;  /* 0xffff000023207812 */ /* 0x000fe200078ec0ff */
[C---:B---3--:R-:W-:Y:S01]  /*133e0*/  IMAD.U32 R35, R24.reuse, 0x10000, RZ ;  /* 0x0001000018237824 */ /* 0x048fe200078e00ff */
[----:B------:R-:W-:Y:S01]  /*133f0*/  LOP3.LUT R34, R24, 0xffff0000, RZ, 0xc0, !PT ;  /* 0xffff000018227812 */ /* 0x000fe200078ec0ff */
[----:B------:R-:W-:Y:S01]  /*13400*/  IMAD.U32 R63, R26, 0x10000, RZ ;  /* 0x000100001a3f7824 */ /* 0x000fe200078e00ff */
[C---:B------:R-:W-:Y:S01]  /*13410*/  SHF.L.U32 R24, R25.reuse, 0x10, RZ ;  /* 0x0000001019187819 */ /* 0x040fe200000006ff */
[----:B--2---:R-:W-:Y:S01]  /*13420*/  IMAD.U32 R66, R20, 0x10000, RZ ;  /* 0x0001000014427824 */ /* 0x004fe200078e00ff */
[----:B------:R-:W-:Y:S01]  /*13430*/  LOP3.LUT R64, R25, 0xffff0000, RZ, 0xc0, !PT ;  /* 0xffff000019407812 */ /* 0x000fe200078ec0ff */
[----:B------:R-:W-:Y:S01]  /*13440*/  IMAD.U32 R67, R22, 0x10000, RZ ;  /* 0x0001000016437824 */ /* 0x000fe200078e00ff */
        /* <DEDUP_REMOVED lines=17> */
[----:B------:R-:W-:Y:S01]  /*13560*/  FMUL.FTZ R65, R65, R34 ;  /* 0x0000002241417220 */ /* 0x000fe20000410000 */
[C---:B----4-:R-:W-:Y:S01]  /*13570*/  LOP3.LUT R34, R29.reuse, 0xffff0000, RZ, 0xc0, !PT ;  /* 0xffff00001d227812 */ /* 0x050fe200078ec0ff */
[----:B------:R-:W-:Y:S01]  /*13580*/  FMUL.FTZ R20, R20, R24 ;  /* 0x0000001814147220 */ /* 0x000fe20000410000 */
[----:B------:R-:W-:Y:S01]  /*13590*/  SHF.L.U32 R24, R29, 0x10, RZ ;  /* 0x000000101d187819 */ /* 0x000fe200000006ff */
[----:B------:R-:W-:-:S02]  /*135a0*/  FMUL.FTZ R22, R22, R26 ;  /* 0x0000001a16167220 */ /* 0x000fc40000410000 */
[----:B------:R-:W-:Y:S01]  /*135b0*/  FMUL.FTZ R21, R21, R25 ;  /* 0x0000001915157220 */ /* 0x000fe20000410000 */
[C---:B------:R-:W-:Y:S01]  /*135c0*/  LOP3.LUT R25, R28.reuse, 0xffff0000, RZ, 0xc0, !PT ;  /* 0xffff00001c197812 */ /* 0x040fe200078ec0ff */
[----:B------:R-:W-:Y:S01]  /*135d0*/  IMAD.U32 R26, R28, 0x10000, RZ ;  /* 0x000100001c1a7824 */ /* 0x000fe200078e00ff */
[C---:B------:R-:W-:Y:S01]  /*135e0*/  LOP3.LUT R28, R30.reuse, 0xffff0000, RZ, 0xc0, !PT ;  /* 0xffff00001e1c7812 */ /* 0x040fe200078ec0ff */
[----:B------:R-:W-:Y:S01]  /*135f0*/  FMUL.FTZ R23, R23, R27 ;  /* 0x0000001b17177220 */ /* 0x000fe20000410000 */
[C---:B------:R-:W-:Y:S01]  /*13600*/  SHF.L.U32 R27, R31.reuse, 0x10, RZ ;  /* 0x000000101f1b7819 */ /* 0x040fe200000006ff */
[----:B------:R-:W-:Y:S01]  /*13610*/  IMAD.U32 R29, R30, 0x10000, RZ ;  /* 0x000100001e1d7824 */ /* 0x000fe200078e00ff */
[----:B------:R-:W-:Y:S01]  /*13620*/  LOP3.LUT R30, R31, 0xffff0000, RZ, 0xc0, !PT ;  /* 0xffff00001f1e7812 */ /* 0x000fe200078ec0ff */
[----:B------:R-:W-:Y:S02]  /*13630*/  FMUL.FTZ R66, R66, R35 ;  /* 0x0000002342427220 */ /* 0x000fe40000410000 */
        /* <DEDUP_REMOVED lines=18> */
.L_x_2623:
[----:B------:R-:W-:Y:S05]  /*13760*/  BSYNC B0 ;  /* 0x0000000000007941 */ /* 0x000fea0003800000 */
.L_x_2622:
[----:B-----5:R3:W-:Y:S02]  /*13770*/  STS.128 [R239+0x800], R32 ;  /* 0x00080020ef007388 */ /* 0x0207e40000000c00 */
.L_x_2621:
[----:B------:R-:W-:Y:S05]  /*13780*/  BSYNC B1 ;  /* 0x0000000000017941 */ /* 0x000fea0003800000 */
.L_x_2620:
        /* <DEDUP_REMOVED lines=8> */
[-C--:B------:R-:W-:Y:S01]  /*13810*/  ISETP.GE.AND P0, PT, R13, R7.reuse, PT ;  /* 0x000000070d00720c */ /* 0x080fe20003f06270 */
[----:B------:R-:W-:Y:S01]  /*13820*/  IMAD.MOV.U32 R21, RZ, RZ, RZ ;  /* 0x000000ffff157224 */ /* 0x000fe200078e00ff */
[----:B------:R-:W-:Y:S02]  /*13830*/  IADD3 R4, R15, 0x40, RZ ;  /* 0x000000400f047810 */ /* 0x000fe40007ffe0ff */
[----:B------:R-:W-:Y:S02]  /*13840*/  MOV R20, R7 ;  /* 0x0000000700147202 */ /* 0x000fe40000000f00 */
[----:B------:R-:W-:-:S04]  /*13850*/  IADD3 R5, P1, R4, R2, RZ ;  /* 0x0000000204057210 */ /* 0x000fc80007f3e0ff */
[----:B------:R-:W-:-:S03]  /*13860*/  LEA.HI.X.SX32 R4, R4, R3, 0x1, P1 ;  /* 0x0000000304047211 */ /* 0x000fc600008f0eff */
        /* <DEDUP_REMOVED lines=13> */
[----:B--2---:R-:W2:Y:S03]  /*13940*/  LD.E.128 R20, [R20.64+0x80] ;  /* 0x0000800614147980 */ /* 0x004ea6000c101d00 */
        /* <DEDUP_REMOVED lines=66> */
.L_x_2627:
[----:B------:R-:W-:Y:S05]  /*13d70*/  BSYNC B0 ;  /* 0x0000000000007941 */ /* 0x000fea0003800000 */
.L_x_2626:
[----:B-----5:R3:W-:Y:S02]  /*13d80*/  STS.128 [R239+0x2800], R32 ;  /* 0x00280020ef007388 */ /* 0x0207e40000000c00 */
.L_x_2625:
[----:B------:R-:W-:Y:S05]  /*13d90*/  BSYNC B1 ;  /* 0x0000000000017941 */ /* 0x000fea0003800000 */
.L_x_2624:
        /* <DEDUP_REMOVED lines=94> */
.L_x_2631:
[----:B------:R-:W-:Y:S05]  /*14380*/  BSYNC B0 ;  /* 0x0000000000007941 */ /* 0x000fea0003800000 */
.L_x_2630:
[----:B-----5:R3:W-:Y:S02]  /*14390*/  STS.128 [R239+0x4800], R32 ;  /* 0x00480020ef007388 */ /* 0x0207e40000000c00 */
.L_x_2629:
[----:B------:R-:W-:Y:S05]  /*143a0*/  BSYNC B1 ;  /* 0x0000000000017941 */ /* 0x000fea0003800000 */
.L_x_2628:
[----:B------:R-:W-:-:S13]  /*143b0*/  ISETP.GE.AND P0, PT, R9, R6, PT ;  /* 0x000000060900720c */ /* 0x000fda0003f06270 */
[----:B------:R1:W-:Y:S01]  /*143c0*/  @P0 STS.128 [R239+0x6800], RZ ;  /* 0x006800ffef000388 */ /* 0x0003e20000000c00 */
[----:B------:R-:W-:Y:S05]  /*143d0*/  @P0 BRA `(.L_x_2619) ;  /* 0x000005c000000947 */ /* 0x000fea0003800000 */
[----:B------:R1:W5:Y:S01]  /*143e0*/  LD.E.128 R20, [R46.64+0x180] ;  /* 0x000180062e147980 */ /* 0x000362000c101d00 */
        /* <DEDUP_REMOVED lines=10> */
[----:B------:R-:W-:-:S03]  /*14490*/  @P0 IMAD.MOV R15, RZ, RZ, -R7 ;  /* 0x000000ffff0f0224 */ /* 0x000fc600078e0a07 */
[----:B------:R-:W-:Y:S01]  /*144a0*/  IADD3 R25, P1, R24, R5, RZ ;  /* 0x0000000518197210 */ /* 0x000fe20007f3e0ff */
[----:B------:R-:W-:-:S03]  /*144b0*/  IMAD.WIDE R28, R15, 0x2, R46 ;  /* 0x000000020f1c7825 */ /* 0x000fc600078e022e */
[----:B------:R-:W-:Y:S01]  /*144c0*/  LEA.HI.X.SX32 R24, R24, R4, 0x1, P1 ;  /* 0x0000000418187211 */ /* 0x000fe200008f0eff */
[----:B------:R-:W-:Y:S01]  /*144d0*/  IMAD.MOV.U32 R15, RZ, RZ, RZ ;  /* 0x000000ffff0f7224 */ /* 0x000fe200078e00ff */
[----:B------:R-:W-:Y:S01]  /*144e0*/  LEA R26, P1, R25, R16, 0x1 ;  /* 0x00000010191a7211 */ /* 0x000fe200078208ff */
[----:B--2---:R-:W2:Y:S01]  /*144f0*/  LD.E.128 R28, [R28.64+0x180] ;  /* 0x000180061c1c7980 */ /* 0x004ea2000c101d00 */
[----:B------:R-:W-:Y:S02]  /*14500*/  @P0 IADD3 R15, -R7, RZ, RZ ;  /* 0x000000ff070f0210 */ /* 0x000fe40007ffe1ff */
[----:B------:R-:W-:Y:S02]  /*14510*/  LEA.HI.X R27, R25, R17, R24, 0x1, P1 ;  /* 0x00000011191b7211 */ /* 0x000fe400008f0c18 */
[----:B------:R-:W-:-:S04]  /*14520*/  IADD3 R5, P1, R15, R5, RZ ;  /* 0x000000050f057210 */ /* 0x000fc80007f3e0ff */
[----:B---3--:R-:W3:Y:S01]  /*14530*/  LD.E.128 R24, [R26.64] ;  /* 0x000000061a187980 */ /* 0x008ee2000c101d00 */
[----:B------:R-:W-:Y:S02]  /*14540*/  LEA.HI.X.SX32 R4, R15, R4, 0x1, P1 ;  /* 0x000000040f047211 */ /* 0x000fe400008f0eff */
[----:B-1----:R-:W-:-:S04]  /*14550*/  LEA R32, P1, R5, R36, 0x1 ;  /* 0x0000002405207211 */ /* 0x002fc800078208ff */
        /* <DEDUP_REMOVED lines=10> */
[----:B--2---:R-:W-:Y:S01]  /*14600*/  IMAD.U32 R63, R28, 0x10000, RZ ;  /* 0x000100001c3f7824 */ /* 0x004fe200078e00ff */
[----:B------:R-:W-:Y:S01]  /*14610*/  LOP3.LUT R65, R29, 0xffff0000, RZ, 0xc0, !PT ;  /* 0xffff00001d417812 */ /* 0x000fe200078ec0ff */
[----:B------:R-:W-:Y:S01]  /*14620*/  IMAD.U32 R64, R30, 0x10000, RZ ;  /* 0x000100001e407824 */ /* 0x000fe200078e00ff */
[----:B------:R-:W-:Y:S01]  /*14630*/  LOP3.LUT R28, R28, 0xffff0000, RZ, 0xc0, !PT ;  /* 0xffff00001c1c7812 */ /* 0x000fe200078ec0ff */
[C---:B---3--:R-:W-:Y:S01]  /*14640*/  IMAD.U32 R47, R24.reuse, 0x10000, RZ ;  /* 0x00010000182f7824 */ /* 0x048fe200078e00ff */
[----:B------:R-:W-:Y:S01]  /*14650*/  LOP3.LUT R23, R24, 0xffff0000, RZ, 0xc0, !PT ;  /* 0xffff000018177812 */ /* 0x000fe200078ec0ff */
[----:B------:R-:W-:Y:S01]  /*14660*/  IMAD.U32 R61, R26, 0x10000, RZ ;  /* 0x000100001a3d7824 */ /* 0x000fe200078e00ff */
[----:B------:R-:W-:-:S02]  /*14670*/  SHF.L.U32 R22, R25, 0x10, RZ ;  /* 0x0000001019167819 */ /* 0x000fc400000006ff */
[----:B------:R-:W-:Y:S02]  /*14680*/  LOP3.LUT R62, R25, 0xffff0000, RZ, 0xc0, !PT ;  /* 0xffff0000193e7812 */ /* 0x000fe400078ec0ff */
[----:B------:R-:W-:Y:S02]  /*14690*/  LOP3.LUT R25, R26, 0xffff0000, RZ, 0xc0, !PT ;  /* 0xffff00001a197812 */ /* 0x000fe400078ec0ff */
[C---:B------:R-:W-:Y:S02]  /*146a0*/  SHF.L.U32 R24, R27.reuse, 0x10, RZ ;  /* 0x000000101b187819 */ /* 0x040fe400000006ff */
[----:B------:R-:W-:Y:S02]  /*146b0*/  LOP3.LUT R26, R27, 0xffff0000, RZ, 0xc0, !PT ;  /* 0xffff00001b1a7812 */ /* 0x000fe400078ec0ff */
[----:B------:R-:W-:Y:S01]  /*146c0*/  SHF.L.U32 R27, R29, 0x10, RZ ;  /* 0x000000101d1b7819 */ /* 0x000fe200000006ff */
[----:B------:R-:W-:Y:S01]  /*146d0*/  @!P0 FADD.FTZ R23, -R23, -RZ ;  /* 0x800000ff17178221 */ /* 0x000fe20000010100 */
[C---:B------:R-:W-:Y:S01]  /*146e0*/  SHF.L.U32 R29, R31.reuse, 0x10, RZ ;  /* 0x000000101f1d7819 */ /* 0x040fe200000006ff */
[----:B------:R-:W-:Y:S01]  /*146f0*/  @!P0 FADD.FTZ R24, -R24, -RZ ;  /* 0x800000ff18188221 */ /* 0x000fe20000010100 */
[----:B------:R-:W-:Y:S01]  /*14700*/  LOP3.LUT R31, R31, 0xffff0000, RZ, 0xc0, !PT ;  /* 0xffff00001f1f7812 */ /* 0x000fe200078ec0ff */
[----:B------:R-:W-:Y:S01]  /*14710*/  @!P0 FADD.FTZ R22, -R22, -RZ ;  /* 0x800000ff16168221 */ /* 0x000fe20000010100 */
[----:B------:R-:W-:Y:S01]  /*14720*/  LOP3.LUT R30, R30, 0xffff0000, RZ, 0xc0, !PT ;  /* 0xffff00001e1e7812 */ /* 0x000fe200078ec0ff */
[----:B------:R-:W-:-:S02]  /*14730*/  @!P0 FADD.FTZ R26, -R26, -RZ ;  /* 0x800000ff1a1a8221 */ /* 0x000fc40000010100 */
[----:B------:R-:W-:Y:S02]  /*14740*/  @!P0 FADD.FTZ R25, -R25, -RZ ;  /* 0x800000ff19198221 */ /* 0x000fe40000010100 */
[----:B------:R-:W-:Y:S02]  /*14750*/  @!P0 FADD.FTZ R47, -R47, -RZ ;  /* 0x800000ff2f2f8221 */ /* 0x000fe40000010100 */
[----:B------:R-:W-:Y:S02]  /*14760*/  @!P0 FADD.FTZ R61, -R61, -RZ ;  /* 0x800000ff3d3d8221 */ /* 0x000fe40000010100 */
[----:B------:R-:W-:Y:S02]  /*14770*/  @!P0 FADD.FTZ R62, -R62, -RZ ;  /* 0x800000ff3e3e8221 */ /* 0x000fe40000010100 */
[----:B------:R-:W-:Y:S01]  /*14780*/  FMUL.FTZ R28, R28, R23 ;  /* 0x000000171c1c7220 */ /* 0x000fe20000410000 */
[----:B----4-:R-:W-:Y:S01]  /*14790*/  LOP3.LUT R23, R32, 0xffff0000, RZ, 0xc0, !PT ;  /* 0xffff000020177812 */ /* 0x010fe200078ec0ff */
[----:B------:R-:W-:-:S02]  /*147a0*/  FMUL.FTZ R29, R29, R24 ;  /* 0x000000181d1d7220 */ /* 0x000fc40000410000 */
        /* <DEDUP_REMOVED lines=19> */
[----:B------:R-:W-:Y:S02]  /*148e0*/  FFMA.FTZ R25, R60, R25, R29 ;  /* 0x000000193c197223 */ /* 0x000fe4000001001d */
[----:B------:R-:W-:Y:S01]  /*148f0*/  FFMA.FTZ R20, R20, R34, R31 ;  /* 0x0000002214147223 */ /* 0x000fe2000001001f */
[----:B------:R-:W-:Y:S02]  /*14900*/  F2FP.BF16.PACK_AB R5, R5, R15 ;  /* 0x0000000f0505723e */ /* 0x000fe400000010ff */
[----:B------:R-:W-:Y:S02]  /*14910*/  F2FP.BF16.PACK_AB R32, R21, R32 ;  /* 0x000000201520723e */ /* 0x000fe400000010ff */
[----:B------:R-:W-:-:S02]  /*14920*/  F2FP.BF16.PACK_AB R4, R4, R22 ;  /* 0x000000160404723e */ /* 0x000fc400000010ff */
[----:B------:R-:W-:Y:S01]  /*14930*/  F2FP.BF16.PACK_AB R25, R20, R25 ;  /* 0x000000191419723e */ /* 0x000fe200000010ff */
[----:B------:R-:W-:Y:S01]  /*14940*/  IMAD.MOV.U32 R20, RZ, RZ, R5 ;  /* 0x000000ffff147224 */ /* 0x000fe200078e0005 */
[----:B------:R-:W-:Y:S01]  /*14950*/  MOV R21, R4 ;  /* 0x0000000400157202 */ /* 0x000fe20000000f00 */
[----:B------:R-:W-:Y:S01]  /*14960*/  IMAD.MOV.U32 R22, RZ, RZ, R32 ;  /* 0x000000ffff167224 */ /* 0x000fe200078e0020 */
[----:B------:R-:W-:Y:S02]  /*14970*/  MOV R23, R25 ;  /* 0x0000001900177202 */ /* 0x000fe40000000f00 */
.L_x_2633:
[----:B------:R-:W-:Y:S05]  /*14980*/  BSYNC B0 ;  /* 0x0000000000007941 */ /* 0x000fea0003800000 */
.L_x_2632:
[----:B-----5:R1:W-:Y:S02]  /*14990*/  STS.128 [R239+0x6800], R20 ;  /* 0x00680014ef007388 */ /* 0x0203e40000000c00 */
.L_x_2619:
[----:B------:R-:W-:Y:S05]  /*149a0*/  BSYNC B2 ;  /* 0x0000000000027941 */ /* 0x000fea0003800000 */
.L_x_2618:
        /* <DEDUP_REMOVED lines=14> */
[----:B------:R-:W-:Y:S02]  /*14a90*/  IMAD.SHL.U32 R4, R7, 0x20, RZ ;  /* 0x0000002007047824 */ /* 0x000fe400078e00ff */
[----:B------:R-:W-:Y:S02]  /*14aa0*/  IMAD.MOV.U32 R21, RZ, RZ, RZ ;  /* 0x000000ffff157224 */ /* 0x000fe400078e00ff */
[----:B------:R-:W-:Y:S01]  /*14ab0*/  IMAD.MOV.U32 R20, RZ, RZ, R7 ;  /* 0x000000ffff147224 */ /* 0x000fe200078e0007 */
[----:B------:R-:W-:-:S04]  /*14ac0*/  IADD3 R5, P1, R4, R2, RZ ;  /* 0x0000000204057210 */ /* 0x000fc80007f3e0ff */
[----:B------:R-:W-:-:S03]  /*14ad0*/  LEA.HI.X.SX32 R4, R4, R3, 0x1, P1 ;  /* 0x0000000304047211 */ /* 0x000fc600008f0eff */
[----:B------:R-:W-:Y:S01]  /*14ae0*/  @P0 IADD3 R21, -R7, RZ, RZ ;  /* 0x000000ff07150210 */ /* 0x000fe20007ffe1ff */
[----:B------:R-:W-:-:S03]  /*14af0*/  @P0 IMAD.MOV R20, RZ, RZ, -R7 ;  /* 0x000000ffff140224 */ /* 0x000fc600078e0a07 */
[C---:B------:R-:W-:Y:S02]  /*14b00*/  IADD3 R22, P1, R21.reuse, R5, RZ ;  /* 0x0000000515167210 */ /* 0x040fe40007f3e0ff */
[----:B------:R-:W-:Y:S02]  /*14b10*/  MOV R28, RZ ;  /* 0x000000ff001c7202 */ /* 0x000fe40000000f00 */
[----:B------:R-:W-:Y:S02]  /*14b20*/  LEA.HI.X.SX32 R21, R21, R4, 0x1, P1 ;  /* 0x0000000415157211 */ /* 0x000fe400008f0eff */
[----:B------:R-:W-:Y:S01]  /*14b30*/  LEA R24, P1, R22, R16, 0x1 ;  /* 0x0000001016187211 */ /* 0x000fe200078208ff */
[----:B------:R-:W-:-:S03]  /*14b40*/  @P0 IMAD.MOV R28, RZ, RZ, -R7 ;  /* 0x000000ffff1c0224 */ /* 0x000fc600078e0a07 */
        /* <DEDUP_REMOVED lines=73> */
.L_x_2639:
[----:B------:R-:W-:Y:S05]  /*14fe0*/  BSYNC B0 ;  /* 0x0000000000007941 */ /* 0x000fea0003800000 */
.L_x_2638:
[----:B-----5:R3:W-:Y:S02]  /*14ff0*/  STS.128 [R239+0x1000], R32 ;  /* 0x00100020ef007388 */ /* 0x0207e40000000c00 */
.L_x_2637:
[----:B------:R-:W-:Y:S05]  /*15000*/  BSYNC B1 ;  /* 0x0000000000017941 */ /* 0x000fea0003800000 */
.L_x_2636:
        /* <DEDUP_REMOVED lines=10> */
[----:B------:R-:W-:Y:S02]  /*150b0*/  LEA R4, R7, 0x40, 0x5 ;  /* 0x0000004007047811 */ /* 0x000fe400078e28ff */
        /* <DEDUP_REMOVED lines=83> */
.L_x_2643:
[----:B------:R-:W-:Y:S05]  /*155f0*/  BSYNC B0 ;  /* 0x0000000000007941 */ /* 0x000fea0003800000 */
.L_x_2642:
[----:B-----5:R3:W-:Y:S02]  /*15600*/  STS.128 [R239+0x3000], R32 ;  /* 0x00300020ef007388 */ /* 0x0207e40000000c00 */
.L_x_2641:
[----:B------:R-:W-:Y:S05]  /*15610*/  BSYNC B1 ;  /* 0x0000000000017941 */ /* 0x000fea0003800000 */
.L_x_2640:
        /* <DEDUP_REMOVED lines=94> */
.L_x_2647:
[----:B------:R-:W-:Y:S05]  /*15c00*/  BSYNC B0 ;  /* 0x0000000000007941 */ /* 0x000fea0003800000 */
.L_x_2646:
[----:B-----5:R3:W-:Y:S02]  /*15c10*/  STS.128 [R239+0x5000], R32 ;  /* 0x00500020ef007388 */ /* 0x0207e40000000c00 */
.L_x_2645:
[----:B------:R-:W-:Y:S05]  /*15c20*/  BSYNC B1 ;  /* 0x0000000000017941 */ /* 0x000fea0003800000 */
.L_x_2644:
        /* <DEDUP_REMOVED lines=8> */
[----:B-1----:R-:W-:Y:S01]  /*15cb0*/  IMAD.MOV.U32 R20, RZ, RZ, RZ ;  /* 0x000000ffff147224 */ /* 0x002fe200078e00ff */
[----:B------:R-:W-:Y:S02]  /*15cc0*/  LEA R4, R7, 0xc0, 0x5 ;  /* 0x000000c007047811 */ /* 0x000fe400078e28ff */
[----:B------:R-:W-:Y:S02]  /*15cd0*/  MOV R28, R7 ;  /* 0x00000007001c7202 */ /* 0x000fe40000000f00 */
[----:B------:R-:W-:-:S04]  /*15ce0*/  IADD3 R5, P1, R4, R2, RZ ;  /* 0x0000000204057210 */ /* 0x000fc80007f3e0ff */
[----:B------:R-:W-:-:S03]  /*15cf0*/  LEA.HI.X.SX32 R4, R4, R3, 0x1, P1 ;  /* 0x0000000304047211 */ /* 0x000fc600008f0eff */
[--C-:B------:R-:W-:Y:S02]  /*15d00*/  @P0 IMAD.MOV R20, RZ, RZ, -R7.reuse ;  /* 0x000000ffff140224 */ /* 0x100fe400078e0a07 */
[----:B---3--:R-:W-:Y:S02]  /*15d10*/  IMAD.MOV.U32 R32, RZ, RZ, RZ ;  /* 0x000000ffff207224 */ /* 0x008fe400078e00ff */
[----:B------:R-:W-:Y:S01]  /*15d20*/  @P0 IMAD.MOV R28, RZ, RZ, -R7 ;  /* 0x000000ffff1c0224 */ /* 0x000fe200078e0a07 */
[----:B------:R-:W-:-:S04]  /*15d30*/  IADD3 R21, P1, R20, R5, RZ ;  /* 0x0000000514157210 */ /* 0x000fc80007f3e0ff */
[----:B------:R-:W-:Y:S02]  /*15d40*/  LEA.HI.X.SX32 R20, R20, R4, 0x1, P1 ;  /* 0x0000000414147211 */ /* 0x000fe400008f0eff */
[----:B------:R-:W-:Y:S02]  /*15d50*/  LEA R22, P1, R21, R16, 0x1 ;  /* 0x0000001015167211 */ /* 0x000fe400078208ff */
[----:B------:R-:W-:Y:S02]  /*15d60*/  @P0 IADD3 R32, -R7, RZ, RZ ;  /* 0x000000ff07200210 */ /* 0x000fe40007ffe1ff */
[----:B------:R-:W-:Y:S02]  /*15d70*/  LEA.HI.X R23, R21, R17, R20, 0x1, P1 ;  /* 0x0000001115177211 */ /* 0x000fe400008f0c14 */
[----:B------:R-:W-:Y:S01]  /*15d80*/  IADD3 R5, P1, R32, R5, RZ ;  /* 0x0000000520057210 */ /* 0x000fe20007f3e0ff */
[----:B------:R-:W-:-:S03]  /*15d90*/  IMAD.WIDE R28, R28, 0x2, R44 ;  /* 0x000000021c1c7825 */ /* 0x000fc600078e022c */
        /* <DEDUP_REMOVED lines=39> */
[----:B----4-:R-:W-:Y:S01]  /*16010*/  LOP3.LUT R26, R34, 0xffff0000, RZ, 0xc0, !PT ;  /* 0xffff0000221a7812 */ /* 0x010fe200078ec0ff */
[----:B------:R-:W-:-:S02]  /*16020*/  FMUL.FTZ R62, R62, R27 ;  /* 0x0000001b3e3e7220 */ /* 0x000fc40000410000 */
[----:B------:R-:W-:Y:S02]  /*16030*/  FMUL.FTZ R30, R30, R22 ;  /* 0x000000161e1e7220 */ /* 0x000fe40000410000 */
[----:B------:R-:W-:Y:S01]  /*16040*/  FMUL.FTZ R29, R29, R21 ;  /* 0x000000151d1d7220 */ /* 0x000fe20000410000 */
[----:B------:R-:W-:Y:S01]  /*16050*/  LOP3.LUT R21, R32, 0xffff0000, RZ, 0xc0, !PT ;  /* 0xffff000020157812 */ /* 0x000fe200078ec0ff */
[----:B------:R-:W-:Y:S01]  /*16060*/  FMUL.FTZ R28, R28, R20 ;  /* 0x000000141c1c7220 */ /* 0x000fe20000410000 */
[----:B------:R-:W-:Y:S01]  /*16070*/  SHF.L.U32 R20, R33, 0x10, RZ ;  /* 0x0000001021147819 */ /* 0x000fe200000006ff */
[----:B------:R-:W-:Y:S02]  /*16080*/  FMUL.FTZ R63, R63, R47 ;  /* 0x0000002f3f3f7220 */ /* 0x000fe40000410000 */
[----:B------:R-:W-:Y:S01]  /*16090*/  FMUL.FTZ R31, R31, R23 ;  /* 0x000000171f1f7220 */ /* 0x000fe20000410000 */
[----:B------:R-:W-:Y:S01]  /*160a0*/  SHF.L.U32 R23, R35, 0x10, RZ ;  /* 0x0000001023177819 */ /* 0x000fe200000006ff */
[----:B------:R-:W-:Y:S01]  /*160b0*/  IMAD.U32 R22, R32, 0x10000, RZ ;  /* 0x0001000020167824 */ /* 0x000fe200078e00ff */
[----:B------:R-:W-:Y:S01]  /*160c0*/  LOP3.LUT R32, R33, 0xffff0000, RZ, 0xc0, !PT ;  /* 0xffff000021207812 */ /* 0x000fe200078ec0ff */
[----:B------:R-:W-:Y:S01]  /*160d0*/  IMAD.U32 R27, R34, 0x10000, RZ ;  /* 0x00010000221b7824 */ /* 0x000fe200078e00ff */
[----:B------:R-:W-:Y:S01]  /*160e0*/  LOP3.LUT R34, R35, 0xffff0000, RZ, 0xc0, !PT ;  /* 0xffff000023227812 */ /* 0x000fe200078ec0ff */
        /* <DEDUP_REMOVED lines=10> */
[----:B------:R-:W-:Y:S01]  /*16190*/  FFMA.FTZ R24, R24, R34, R31 ;  /* 0x0000002218187223 */ /* 0x000fe2000001001f */
[----:B------:R-:W-:Y:S01]  /*161a0*/  F2FP.BF16.PACK_AB R4, R4, R20 ;  /* 0x000000140404723e */ /* 0x000fe200000010ff */
[----:B------:R-:W-:-:S03]  /*161b0*/  IMAD.MOV.U32 R26, RZ, RZ, R27 ;  /* 0x000000ffff1a7224 */ /* 0x000fc600078e001b */
[----:B------:R-:W-:Y:S01]  /*161c0*/  F2FP.BF16.PACK_AB R23, R24, R23 ;  /* 0x000000171817723e */ /* 0x000fe200000010ff */
[----:B------:R-:W-:Y:S01]  /*161d0*/  IMAD.MOV.U32 R24, RZ, RZ, R5 ;  /* 0x000000ffff187224 */ /* 0x000fe200078e0005 */
[----:B------:R-:W-:Y:S02]  /*161e0*/  MOV R25, R4 ;  /* 0x0000000400197202 */ /* 0x000fe40000000f00 */
[----:B------:R-:W-:Y:S02]  /*161f0*/  MOV R27, R23 ;  /* 0x00000017001b7202 */ /* 0x000fe40000000f00 */
.L_x_2649:
[----:B------:R-:W-:Y:S05]  /*16200*/  BSYNC B0 ;  /* 0x0000000000007941 */ /* 0x000fea0003800000 */
.L_x_2648:
[----:B-----5:R1:W-:Y:S02]  /*16210*/  STS.128 [R239+0x7000], R24 ;  /* 0x00700018ef007388 */ /* 0x0203e40000000c00 */
.L_x_2635:
[----:B------:R-:W-:Y:S05]  /*16220*/  BSYNC B2 ;  /* 0x0000000000027941 */ /* 0x000fea0003800000 */
.L_x_2634:
        /* <DEDUP_REMOVED lines=12> */
[-C--:B------:R-:W-:Y:S01]  /*162f0*/  ISETP.GE.AND P0, PT, R18, R7.reuse, PT ;  /* 0x000000071200720c */ /* 0x080fe20003f06270 */
[----:B------:R-:W-:Y:S01]  /*16300*/  IMAD R5, R7, 0x30, RZ ;  /* 0x0000003007057824 */ /* 0x000fe200078e02ff */
[----:B------:R-:W-:Y:S01]  /*16310*/  MOV R18, R7 ;  /* 0x0000000700127202 */ /* 0x000fe20000000f00 */
[----:B------:R-:W-:-:S03]  /*16320*/  IMAD.MOV.U32 R19, RZ, RZ, RZ ;  /* 0x000000ffff137224 */ /* 0x000fc600078e00ff */
[----:B------:R-:W-:-:S04]  /*16330*/  IADD3 R8, P1, R5, R2, RZ ;  /* 0x0000000205087210 */ /* 0x000fc80007f3e0ff */
[----:B------:R-:W-:-:S03]  /*16340*/  LEA.HI.X.SX32 R5, R5, R3, 0x1, P1 ;  /* 0x0000000305057211 */ /* 0x000fc600008f0eff */
[--C-:B------:R-:W-:Y:S02]  /*16350*/  @P0 IMAD.MOV R19, RZ, RZ, -R7.reuse ;  /* 0x000000ffff130224 */ /* 0x100fe400078e0a07 */
[----:B------:R-:W-:-:S03]  /*16360*/  @P0 IMAD.MOV R18, RZ, RZ, -R7 ;  /* 0x000000ffff120224 */ /* 0x000fc600078e0a07 */
[----:B------:R-:W-:-:S04]  /*16370*/  IADD3 R24, P1, R19, R8, RZ ;  /* 0x0000000813187210 */ /* 0x000fc80007f3e0ff */
[----:B------:R-:W-:Y:S02]  /*16380*/  LEA.HI.X.SX32 R19, R19, R5, 0x1, P1 ;  /* 0x0000000513137211 */ /* 0x000fe400008f0eff */
[----:B------:R-:W-:-:S04]  /*16390*/  LEA R28, P1, R24, R16, 0x1 ;  /* 0x00000010181c7211 */ /* 0x000fc800078208ff */
[----:B------:R-:W-:Y:S01]  /*163a0*/  LEA.HI.X R29, R24, R17, R19, 0x1, P1 ;  /* 0x00000011181d7211 */ /* 0x000fe200008f0c13 */
[----:B------:R-:W-:-:S04]  /*163b0*/  IMAD.WIDE R24, R18, 0x2, R42 ;  /* 0x0000000212187825 */ /* 0x000fc800078e022a */
[----:B------:R-:W-:Y:S01]  /*163c0*/  IMAD.MOV.U32 R18, RZ, RZ, RZ ;  /* 0x000000ffff127224 */ /* 0x000fe200078e00ff */
[----:B------:R-:W-:Y:S01]  /*163d0*/  @P0 IADD3 R18, -R7, RZ, RZ ;  /* 0x000000ff07120210 */ /* 0x000fe20007ffe1ff */
[----:B--2---:R-:W2:Y:S03]  /*163e0*/  LD.E.128 R28, [R28.64] ;  /* 0x000000061c1c7980 */ /* 0x004ea6000c101d00 */
        /* <DEDUP_REMOVED lines=14> */
[C---:B--2---:R-:W-:Y:S01]  /*164d0*/  IMAD.U32 R22, R29.reuse, 0x10000, RZ ;  /* 0x000100001d167824 */ /* 0x044fe200078e00ff */
[----:B------:R-:W-:-:S02]  /*164e0*/  LOP3.LUT R47, R29, 0xffff0000, RZ, 0xc0, !PT ;  /* 0xffff00001d2f7812 */ /* 0x000fc400078ec0ff */
[----:B------:R-:W-:Y:S01]  /*164f0*/  SHF.L.U32 R44, R28, 0x10, RZ ;  /* 0x000000101c2c7819 */ /* 0x000fe200000006ff */
[----:B------:R-:W-:Y:S01]  /*16500*/  @!P0 FADD.FTZ R22, -R22, -RZ ;  /* 0x800000ff16168221 */ /* 0x000fe20000010100 */
        /* <DEDUP_REMOVED lines=8> */
[C---:B---3--:R-:W-:Y:S01]  /*16590*/  SHF.L.U32 R60, R24.reuse, 0x10, RZ ;  /* 0x00000010183c7819 */ /* 0x048fe200000006ff */
        /* <DEDUP_REMOVED lines=8> */
[----:B------:R-:W-:Y:S01]  /*16620*/  @!P0 FADD.FTZ R44, -R44, -RZ ;  /* 0x800000ff2c2c8221 */ /* 0x000fe20000010100 */
[----:B------:R-:W-:Y:S01]  /*16630*/  LOP3.LUT R26, R26, 0xffff0000, RZ, 0xc0, !PT ;  /* 0xffff00001a1a7812 */ /* 0x000fe200078ec0ff */
[----:B------:R-:W-:Y:S01]  /*16640*/  FMUL.FTZ R31, R31, R23 ;  /* 0x000000171f1f7220 */ /* 0x000fe20000410000 */
[----:B----4-:R-:W-:Y:S01]  /*16650*/  LOP3.LUT R23, R32, 0xffff0000, RZ, 0xc0, !PT ;  /* 0xffff000020177812 */ /* 0x010fe200078ec0ff */
[----:B------:R-:W-:-:S02]  /*16660*/  FMUL.FTZ R24, R24, R22 ;  /* 0x0000001618187220 */ /* 0x000fc40000410000 */
[----:B------:R-:W-:Y:S01]  /*16670*/  FMUL.FTZ R25, R25, R28 ;  /* 0x0000001c19197220 */ /* 0x000fe20000410000 */
[----:B------:R-:W-:Y:S01]  /*16680*/  SHF.L.U32 R28, R32, 0x10, RZ ;  /* 0x00000010201c7819 */ /* 0x000fe200000006ff */
[----:B------:R-:W-:Y:S01]  /*16690*/  FMUL.FTZ R27, R27, R30 ;  /* 0x0000001e1b1b7220 */ /* 0x000fe20000410000 */
[----:B------:R-:W-:Y:S01]  /*166a0*/  SHF.L.U32 R32, R34, 0x10, RZ ;  /* 0x0000001022207819 */ /* 0x000fe200000006ff */
[C---:B------:R-:W-:Y:S01]  /*166b0*/  IMAD.U32 R22, R33.reuse, 0x10000, RZ ;  /* 0x0001000021167824 */ /* 0x040fe200078e00ff */
[----:B------:R-:W-:Y:S01]  /*166c0*/  LOP3.LUT R33, R33, 0xffff0000, RZ, 0xc0, !PT ;  /* 0xffff000021217812 */ /* 0x000fe200078ec0ff */
[----:B------:R-:W-:Y:S01]  /*166d0*/  FMUL.FTZ R62, R62, R47 ;  /* 0x0000002f3e3e7220 */ /* 0x000fe20000410000 */
[----:B------:R-:W-:Y:S01]  /*166e0*/  LOP3.LUT R30, R34, 0xffff0000, RZ, 0xc0, !PT ;  /* 0xffff0000221e7812 */ /* 0x000fe200078ec0ff */
[----:B------:R-:W-:Y:S01]  /*166f0*/  @!P0 FADD.FTZ R46, -R46, -RZ ;  /* 0x800000ff2e2e8221 */ /* 0x000fe20000010100 */
[----:B------:R-:W-:Y:S01]  /*16700*/  LOP3.LUT R34, R35, 0xffff0000, RZ, 0xc0, !PT ;  /* 0xffff000023227812 */ /* 0x000fe200078ec0ff */
[----:B------:R-:W-:-:S02]  /*16710*/  FMUL.FTZ R26, R26, R29 ;  /* 0x0000001d1a1a7220 */ /* 0x000fc40000410000 */
[----:B------:R-:W-:Y:S02]  /*16720*/  FMUL.FTZ R60, R60, R44 ;  /* 0x0000002c3c3c7220 */ /* 0x000fe40000410000 */
[----:B------:R-:W-:Y:S02]  /*16730*/  IMAD.U32 R29, R35, 0x10000, RZ ;  /* 0x00010000231d7824 */ /* 0x000fe400078e00ff */
[----:B------:R-:W-:Y:S02]  /*16740*/  FMUL.FTZ R61, R61, R46 ;  /* 0x0000002e3d3d7220 */ /* 0x000fe40000410000 */
        /* <DEDUP_REMOVED lines=8> */
[----:B------:R-:W-:Y:S02]  /*167d0*/  FFMA.FTZ R21, R21, R32, R61 ;  /* 0x0000002015157223 */ /* 0x000fe4000001003d */
[----:B------:R-:W-:Y:S01]  /*167e0*/  FFMA.FTZ R20, R20, R30, R26 ;  /* 0x0000001e14147223 */ /* 0x000fe2000001001a */
[----:B------:R-:W-:-:S04]  /*167f0*/  F2FP.BF16.PACK_AB R19, R19, R25 ;  /* 0x000000191313723e */ /* 0x000fc800000010ff */
[----:B------:R-:W-:Y:S01]  /*16800*/  F2FP.BF16.PACK_AB R22, R20, R21 ;  /* 0x000000151416723e */ /* 0x000fe200000010ff */
[----:B------:R-:W-:Y:S01]  /*16810*/  IMAD.MOV.U32 R21, RZ, RZ, R5 ;  /* 0x000000ffff157224 */ /* 0x000fe200078e0005 */
[----:B------:R-:W-:Y:S02]  /*16820*/  MOV R20, R8 ;  /* 0x0000000800147202 */ /* 0x000fe40000000f00 */
[----:B------:R-:W-:Y:S02]  /*16830*/  MOV R23, R19 ;  /* 0x0000001300177202 */ /* 0x000fe40000000f00 */
.L_x_2653:
[----:B------:R-:W-:Y:S05]  /*16840*/  BSYNC B0 ;  /* 0x0000000000007941 */ /* 0x000fea0003800000 */
.L_x_2652:
[----:B-----5:R1:W-:Y:S02]  /*16850*/  STS.128 [R239+0x1800], R20 ;  /* 0x00180014ef007388 */ /* 0x0203e40000000c00 */
.L_x_2651:
[----:B------:R-:W-:Y:S05]  /*16860*/  BSYNC B1 ;  /* 0x0000000000017941 */ /* 0x000fea0003800000 */
.L_x_2650:
        /* <DEDUP_REMOVED lines=9> */
[----:B------:R-:W-:Y:S02]  /*16900*/  IMAD.MOV.U32 R5, RZ, RZ, 0x30 ;  /* 0x00000030ff057424 */ /* 0x000fe400078e00ff */
[----:B------:R-:W-:Y:S02]  /*16910*/  IMAD.MOV.U32 R18, RZ, RZ, RZ ;  /* 0x000000ffff127224 */ /* 0x000fe400078e00ff */
[----:B------:R-:W-:Y:S02]  /*16920*/  IMAD R5, R7, R5, 0x40 ;  /* 0x0000004007057424 */ /* 0x000fe400078e0205 */
[----:B------:R-:W-:-:S03]  /*16930*/  IMAD.MOV.U32 R13, RZ, RZ, R7 ;  /* 0x000000ffff0d7224 */ /* 0x000fc600078e0007 */
[----:B------:R-:W-:-:S03]  /*16940*/  IADD3 R8, P1, R5, R2, RZ ;  /* 0x0000000205087210 */ /* 0x000fc60007f3e0ff */
[----:B------:R-:W-:Y:S01]  /*16950*/  @P0 IADD3 R18, -R7, RZ, RZ ;  /* 0x000000ff07120210 */ /* 0x000fe20007ffe1ff */
[----:B------:R-:W-:Y:S01]  /*16960*/  @P0 IMAD.MOV R13, RZ, RZ, -R7 ;  /* 0x000000ffff0d0224 */ /* 0x000fe200078e0a07 */
[----:B------:R-:W-:Y:S02]  /*16970*/  LEA.HI.X.SX32 R5, R5, R3, 0x1, P1 ;  /* 0x0000000305057211 */ /* 0x000fe400008f0eff */
[C---:B------:R-:W-:Y:S01]  /*16980*/  IADD3 R19, P1, R18.reuse, R8, RZ ;  /* 0x0000000812137210 */ /* 0x040fe20007f3e0ff */
[----:B------:R-:W-:Y:S01]  /*16990*/  IMAD.WIDE R24, R13, 0x2, R42 ;  /* 0x000000020d187825 */ /* 0x000fe200078e022a */
[----:B------:R-:W-:Y:S02]  /*169a0*/  MOV R13, RZ ;  /* 0x000000ff000d7202 */ /* 0x000fe40000000f00 */
[----:B------:R-:W-:Y:S01]  /*169b0*/  LEA.HI.X.SX32 R18, R18, R5, 0x1, P1 ;  /* 0x0000000512127211 */ /* 0x000fe200008f0eff */
[----:B------:R-:W-:Y:S01]  /*169c0*/  @P0 IMAD.MOV R13, RZ, RZ, -R7 ;  /* 0x000000ffff0d0224 */ /* 0x000fe200078e0a07 */
[C---:B------:R-:W-:Y:S01]  /*169d0*/  LEA R28, P1, R19.reuse, R16, 0x1 ;  /* 0x00000010131c7211 */ /* 0x040fe200078208ff */
[----:B--2---:R-:W2:Y:S03]  /*169e0*/  LD.E.128 R24, [R24.64+0x80] ;  /* 0x0000800618187980 */ /* 0x004ea6000c101d00 */
[----:B------:R-:W-:-:S02]  /*169f0*/  LEA.HI.X R29, R19, R17, R18, 0x1, P1 ;  /* 0x00000011131d7211 */ /* 0x000fc400008f0c12 */
[----:B------:R-:W-:-:S04]  /*16a00*/  IADD3 R8, P1, R13, R8, RZ ;  /* 0x000000080d087210 */ /* 0x000fc80007f3e0ff */
[----:B---3--:R-:W3:Y:S01]  /*16a10*/  LD.E.128 R28, [R28.64] ;  /* 0x000000061c1c7980 */ /* 0x008ee2000c101d00 */
[----:B------:R-:W-:Y:S02]  /*16a20*/  LEA.HI.X.SX32 R5, R13, R5, 0x1, P1 ;  /* 0x000000050d057211 */ /* 0x000fe400008f0eff */
[----:B------:R-:W-:-:S04]  /*16a30*/  LEA R32, P1, R8, R36, 0x1 ;  /* 0x0000002408207211 */ /* 0x000fc800078208ff */
[----:B------:R-:W-:-:S06]  /*16a40*/  LEA.HI.X R33, R8, R37, R5, 0x1, P1 ;  /* 0x0000002508217211 */ /* 0x000fcc00008f0c05 */
[----:B----4-:R-:W4:Y:S01]  /*16a50*/  LD.E.128 R32, [R32.64] ;  /* 0x0000000620207980 */ /* 0x010f22000c101d00 */
[C---:B-----5:R-:W-:Y:S02]  /*16a60*/  SHF.L.U32 R13, R20.reuse, 0x10, RZ ;  /* 0x00000010140d7819 */ /* 0x060fe400000006ff */
[----:B------:R-:W-:Y:S01]  /*16a70*/  LOP3.LUT R8, R20, 0xffff0000, RZ, 0xc0, !PT ;  /* 0xffff000014087812 */ /* 0x000fe200078ec0ff */
[C---:B------:R-:W-:Y:S01]  /*16a80*/  IMAD.U32 R44, R23.reuse, 0x10000, RZ ;  /* 0x00010000172c7824 */ /* 0x040fe200078e00ff */
[C---:B------:R-:W-:Y:S02]  /*16a90*/  SHF.L.U32 R20, R22.reuse, 0x10, RZ ;  /* 0x0000001016147819 */ /* 0x040fe400000006ff */
[----:B------:R-:W-:Y:S02]  /*16aa0*/  LOP3.LUT R19, R22, 0xffff0000, RZ, 0xc0, !PT ;  /* 0xffff000016137812 */ /* 0x000fe400078ec0ff */
[----:B------:R-:W-:Y:S02]  /*16ab0*/  LOP3.LUT R18, R23, 0xffff0000, RZ, 0xc0, !PT ;  /* 0xffff000017127812 */ /* 0x000fe400078ec0ff */
[C---:B------:R-:W-:Y:S01]  /*16ac0*/  LOP3.LUT R5, R21.reuse, 0xffff0000, RZ, 0xc0, !PT ;  /* 0xffff000015057812 */ /* 0x040fe200078ec0ff */
[----:B------:R-:W-:Y:S01]  /*16ad0*/  IMAD.U32 R21, R21, 0x10000, RZ ;  /* 0x0001000015157824 */ /* 0x000fe200078e00ff */
[----:B--2---:R-:W-:-:S02]  /*16ae0*/  SHF.L.U32 R47, R24, 0x10, RZ ;  /* 0x00000010182f7819 */ /* 0x004fc400000006ff */
[----:B------:R-:W-:Y:S01]  /*16af0*/  LOP3.LUT R61, R25, 0xffff0000, RZ, 0xc0, !PT ;  /* 0xffff0000193d7812 */ /* 0x000fe200078ec0ff */
[C---:B---3--:R-:W-:Y:S01]  /*16b00*/  IMAD.U32 R22, R29.reuse, 0x10000, RZ ;  /* 0x000100001d167824 */ /* 0x048fe200078e00ff */
[----:B------:R-:W-:Y:S02]  /*16b10*/  LOP3.LUT R46, R29, 0xffff0000, RZ, 0xc0, !PT ;  /* 0xffff00001d2e7812 */ /* 0x000fe400078ec0ff */
[C---:B------:R-:W-:Y:S02]  /*16b20*/  SHF.L.U32 R38, R28.reuse, 0x10, RZ ;  /* 0x000000101c267819 */ /* 0x040fe400000006ff */
[----:B------:R-:W-:Y:S01]  /*16b30*/  LOP3.LUT R23, R28, 0xffff0000, RZ, 0xc0, !PT ;  /* 0xffff00001c177812 */ /* 0x000fe200078ec0ff */
[----:B------:R-:W-:Y:S01]  /*16b40*/  IMAD.U32 R28, R31, 0x10000, RZ ;  /* 0x000100001f1c7824 */ /* 0x000fe200078e00ff */
[C---:B------:R-:W-:Y:S02]  /*16b50*/  SHF.L.U32 R45, R30.reuse, 0x10, RZ ;  /* 0x000000101e2d7819 */ /* 0x040fe400000006ff */
[----:B------:R-:W-:-:S02]  /*16b60*/  LOP3.LUT R29, R30, 0xffff0000, RZ, 0xc0, !PT ;  /* 0xffff00001e1d7812 */ /* 0x000fc400078ec0ff */
[----:B------:R-:W-:Y:S02]  /*16b70*/  LOP3.LUT R30, R31, 0xffff0000, RZ, 0xc0, !PT ;  /* 0xffff00001f1e7812 */ /* 0x000fe400078ec0ff */
[----:B------:R-:W-:Y:S01]  /*16b80*/  LOP3.LUT R31, R24, 0xffff0000, RZ, 0xc0, !PT ;  /* 0xffff0000181f7812 */ /* 0x000fe200078ec0ff */
[----:B------:R-:W-:Y:S02]  /*16b90*/  IMAD.U32 R24, R25, 0x10000, RZ ;  /* 0x0001000019187824 */ /* 0x000fe400078e00ff */
[C---:B------:R-:W-:Y:S01]  /*16ba0*/  IMAD.U32 R25, R27.reuse, 0x10000, RZ ;  /* 0x000100001b197824 */ /* 0x040fe200078e00ff */
[----:B------:R-:W-:Y:S01]  /*16bb0*/  LOP3.LUT R27, R27, 0xffff0000, RZ, 0xc0, !PT ;  /* 0xffff00001b1b7812 */ /* 0x000fe200078ec0ff */
[----:B------:R-:W-:Y:S01]  /*16bc0*/  @!P0 FADD.FTZ R23, -R23, -RZ ;  /* 0x800000ff17178221 */ /* 0x000fe20000010100 */
[----:B------:R-:W-:Y:S01]  /*16bd0*/  SHF.L.U32 R60, R26, 0x10, RZ ;  /* 0x000000101a3c7819 */ /* 0x000fe200000006ff */
[----:B------:R-:W-:Y:S01]  /*16be0*/  @!P0 FADD.FTZ R28, -R28, -RZ ;  /* 0x800000ff1c1c8221 */ /* 0x000fe20000010100 */
[----:B------:R-:W-:Y:S01]  /*16bf0*/  LOP3.LUT R26, R26, 0xffff0000, RZ, 0xc0, !PT ;  /* 0xffff00001a1a7812 */ /* 0x000fe200078ec0ff */
[----:B------:R-:W-:-:S02]  /*16c00*/  @!P0 FADD.FTZ R30, -R30, -RZ ;  /* 0x800000ff1e1e8221 */ /* 0x000fc40000010100 */
[----:B------:R-:W-:Y:S02]  /*16c10*/  @!P0 FADD.FTZ R45, -R45, -RZ ;  /* 0x800000ff2d2d8221 */ /* 0x000fe40000010100 */
[----:B------:R-:W-:Y:S02]  /*16c20*/  @!P0 FADD.FTZ R29, -R29, -RZ ;  /* 0x800000ff1d1d8221 */ /* 0x000fe40000010100 */
[----:B------:R-:W-:Y:S02]  /*16c30*/  @!P0 FADD.FTZ R38, -R38, -RZ ;  /* 0x800000ff26268221 */ /* 0x000fe40000010100 */
[----:B------:R-:W-:Y:S01]  /*16c40*/  FMUL.FTZ R31, R31, R23 ;  /* 0x000000171f1f7220 */ /* 0x000fe20000410000 */
[C---:B----4-:R-:W-:Y:S01]  /*16c50*/  LOP3.LUT R23, R32.reuse, 0xffff0000, RZ, 0xc0, !PT ;  /* 0xffff000020177812 */ /* 0x050fe200078ec0ff */
[----:B------:R-:W-:Y:S01]  /*16c60*/  FMUL.FTZ R25, R25, R28 ;  /* 0x0000001c19197220 */ /* 0x000fe20000410000 */
[----:B------:R-:W-:Y:S01]  /*16c70*/  SHF.L.U32 R28, R32, 0x10, RZ ;  /* 0x00000010201c7819 */ /* 0x000fe200000006ff */
[----:B------:R-:W-:Y:S01]  /*16c80*/  @!P0 FADD.FTZ R22, -R22, -RZ ;  /* 0x800000ff16168221 */ /* 0x000fe20000010100 */
[C---:B------:R-:W-:Y:S01]  /*16c90*/  SHF.L.U32 R32, R34.reuse, 0x10, RZ ;  /* 0x0000001022207819 */ /* 0x040fe200000006ff */
[----:B------:R-:W-:Y:S01]  /*16ca0*/  FMUL.FTZ R27, R27, R30 ;  /* 0x0000001e1b1b7220 */ /* 0x000fe20000410000 */
[----:B------:R-:W-:Y:S01]  /*16cb0*/  LOP3.LUT R30, R34, 0xffff0000, RZ, 0xc0, !PT ;  /* 0xffff0000221e7812 */ /* 0x000fe200078ec0ff */
[----:B------:R-:W-:Y:S01]  /*16cc0*/  FMUL.FTZ R60, R60, R45 ;  /* 0x0000002d3c3c7220 */ /* 0x000fe20000410000 */
[----:B------:R-:W-:Y:S01]  /*16cd0*/  LOP3.LUT R34, R35, 0xffff0000, RZ, 0xc0, !PT ;  /* 0xffff000023227812 */ /* 0x000fe200078ec0ff */
[----:B------:R-:W-:-:S02]  /*16ce0*/  FMUL.FTZ R26, R26, R29 ;  /* 0x0000001d1a1a7220 */ /* 0x000fc40000410000 */
[----:B------:R-:W-:Y:S02]  /*16cf0*/  @!P0 FADD.FTZ R46, -R46, -RZ ;  /* 0x800000ff2e2e8221 */ /* 0x000fe40000010100 */
[----:B------:R-:W-:Y:S02]  /*16d00*/  FMUL.FTZ R47, R47, R38 ;  /* 0x000000262f2f7220 */ /* 0x000fe40000410000 */
[----:B------:R-:W-:Y:S02]  /*16d10*/  IMAD.U32 R29, R35, 0x10000, RZ ;  /* 0x00010000231d7824 */ /* 0x000fe400078e00ff */
[----:B------:R-:W-:Y:S02]  /*16d20*/  FMUL.FTZ R24, R24, R22 ;  /* 0x0000001618187220 */ /* 0x000fe40000410000 */
[C---:B------:R-:W-:Y:S01]  /*16d30*/  IMAD.U32 R22, R33.reuse, 0x10000, RZ ;  /* 0x0001000021167824 */ /* 0x040fe200078e00ff */
[----:B------:R-:W-:Y:S01]  /*16d40*/  LOP3.LUT R33, R33, 0xffff0000, RZ, 0xc0, !PT ;  /* 0xffff000021217812 */ /* 0x000fe200078ec0ff */
[----:B------:R-:W-:-:S02]  /*16d50*/  FFMA.FTZ R20, R20, R32, R60 ;  /* 0x0000002014147223 */ /* 0x000fc4000001003c */
[----:B------:R-:W-:Y:S02]  /*16d60*/  FFMA.FTZ R19, R19, R30, R26 ;  /* 0x0000001e13137223 */ /* 0x000fe4000001001a */
[----:B------:R-:W-:Y:S02]  /*16d70*/  FMUL.FTZ R61, R61, R46 ;  /* 0x0000002e3d3d7220 */ /* 0x000fe40000410000 */
[----:B------:R-:W-:Y:S02]  /*16d80*/  FFMA.FTZ R13, R13, R28, R47 ;  /* 0x0000001c0d0d7223 */ /* 0x000fe4000001002f */
[----:B------:R-:W-:Y:S02]  /*16d90*/  FFMA.FTZ R8, R8, R23, R31 ;  /* 0x0000001708087223 */ /* 0x000fe4000001001f */
[----:B------:R-:W-:Y:S02]  /*16da0*/  FFMA.FTZ R25, R44, R29, R25 ;  /* 0x0000001d2c197223 */ /* 0x000fe40000010019 */
[----:B------:R-:W-:Y:S01]  /*16db0*/  FFMA.FTZ R18, R18, R34, R27 ;  /* 0x0000002212127223 */ /* 0x000fe2000001001b */
[----:B------:R-:W-:Y:S01]  /*16dc0*/  F2FP.BF16.PACK_AB R19, R19, R20 ;  /* 0x000000141313723e */ /* 0x000fe200000010ff */
[----:B------:R-:W-:Y:S01]  /*16dd0*/  FFMA.FTZ R21, R21, R22, R24 ;  /* 0x0000001615157223 */ /* 0x000fe20000010018 */
[----:B------:R-:W-:Y:S01]  /*16de0*/  F2FP.BF16.PACK_AB R8, R8, R13 ;  /* 0x0000000d0808723e */ /* 0x000fe200000010ff */
[----:B------:R-:W-:Y:S01]  /*16df0*/  FFMA.FTZ R5, R5, R33, R61 ;  /* 0x0000002105057223 */ /* 0x000fe2000001003d */
[----:B------:R-:W-:Y:S01]  /*16e00*/  F2FP.BF16.PACK_AB R18, R18, R25 ;  /* 0x000000191212723e */ /* 0x000fe200000010ff */
[----:B------:R-:W-:Y:S01]  /*16e10*/  IMAD.MOV.U32 R22, RZ, RZ, R19 ;  /* 0x000000ffff167224 */ /* 0x000fe200078e0013 */
[----:B------:R-:W-:-:S02]  /*16e20*/  MOV R20, R8 ;  /* 0x0000000800147202 */ /* 0x000fc40000000f00 */
[----:B------:R-:W-:Y:S02]  /*16e30*/  F2FP.BF16.PACK_AB R21, R5, R21 ;  /* 0x000000150515723e */ /* 0x000fe400000010ff */
[----:B------:R-:W-:Y:S02]  /*16e40*/  MOV R23, R18 ;  /* 0x0000001200177202 */ /* 0x000fe40000000f00 */
.L_x_2657:
[----:B------:R-:W-:Y:S05]  /*16e50*/  BSYNC B0 ;  /* 0x0000000000007941 */ /* 0x000fea0003800000 */
.L_x_2656:
[----:B-----5:R1:W-:Y:S02]  /*16e60*/  STS.128 [R239+0x3800], R20 ;  /* 0x00380014ef007388 */ /* 0x0203e40000000c00 */
.L_x_2655:
[----:B------:R-:W-:Y:S05]  /*16e70*/  BSYNC B1 ;  /* 0x0000000000017941 */ /* 0x000fea0003800000 */
.L_x_2654:
        /* <DEDUP_REMOVED lines=26> */
[----:B------:R-:W-:Y:S01]  /*17020*/  LEA.HI.X.SX32 R5, R12, R5, 0x1, P1 ;  /* 0x000000050c057211 */ /* 0x000fe200008f0eff */
[----:B---3--:R-:W3:Y:S01]  /*17030*/  LD.E.128 R28, [R28.64] ;  /* 0x000000061c1c7980 */ /* 0x008ee2000c101d00 */
        /* <DEDUP_REMOVED lines=11> */
[----:B--2---:R-:W-:Y:S01]  /*170f0*/  IMAD.U32 R46, R24, 0x10000, RZ ;  /* 0x00010000182e7824 */ /* 0x004fe200078e00ff */
[----:B------:R-:W-:Y:S01]  /*17100*/  LOP3.LUT R60, R25, 0xffff0000, RZ, 0xc0, !PT ;  /* 0xffff0000193c7812 */ /* 0x000fe200078ec0ff */
[C---:B------:R-:W-:Y:S01]  /*17110*/  IMAD.U32 R47, R26.reuse, 0x10000, RZ ;  /* 0x000100001a2f7824 */ /* 0x040fe200078e00ff */
[----:B------:R-:W-:Y:S02]  /*17120*/  LOP3.LUT R26, R26, 0xffff0000, RZ, 0xc0, !PT ;  /* 0xffff00001a1a7812 */ /* 0x000fe400078ec0ff */
[C---:B---3--:R-:W-:Y:S01]  /*17130*/  LOP3.LUT R22, R28.reuse, 0xffff0000, RZ, 0xc0, !PT ;  /* 0xffff00001c167812 */ /* 0x048fe200078ec0ff */
[----:B------:R-:W-:Y:S01]  /*17140*/  IMAD.U32 R23, R28, 0x10000, RZ ;  /* 0x000100001c177824 */ /* 0x000fe200078e00ff */
[C---:B------:R-:W-:Y:S01]  /*17150*/  SHF.L.U32 R21, R29.reuse, 0x10, RZ ;  /* 0x000000101d157819 */ /* 0x040fe200000006ff */
[----:B------:R-:W-:Y:S01]  /*17160*/  IMAD.U32 R44, R30, 0x10000, RZ ;  /* 0x000100001e2c7824 */ /* 0x000fe200078e00ff */
[----:B------:R-:W-:-:S02]  /*17170*/  LOP3.LUT R45, R29, 0xffff0000, RZ, 0xc0, !PT ;  /* 0xffff00001d2d7812 */ /* 0x000fc400078ec0ff */
[----:B------:R-:W-:Y:S02]  /*17180*/  LOP3.LUT R29, R30, 0xffff0000, RZ, 0xc0, !PT ;  /* 0xffff00001e1d7812 */ /* 0x000fe400078ec0ff */
[C---:B------:R-:W-:Y:S02]  /*17190*/  SHF.L.U32 R28, R31.reuse, 0x10, RZ ;  /* 0x000000101f1c7819 */ /* 0x040fe400000006ff */
[----:B------:R-:W-:Y:S02]  /*171a0*/  LOP3.LUT R30, R31, 0xffff0000, RZ, 0xc0, !PT ;  /* 0xffff00001f1e7812 */ /* 0x000fe400078ec0ff */
[----:B------:R-:W-:Y:S01]  /*171b0*/  LOP3.LUT R31, R24, 0xffff0000, RZ, 0xc0, !PT ;  /* 0xffff0000181f7812 */ /* 0x000fe200078ec0ff */
[----:B------:R-:W-:Y:S01]  /*171c0*/  @!P0 FADD.FTZ R23, -R23, -RZ ;  /* 0x800000ff17178221 */ /* 0x000fe20000010100 */
[----:B------:R-:W-:Y:S01]  /*171d0*/  SHF.L.U32 R24, R25, 0x10, RZ ;  /* 0x0000001019187819 */ /* 0x000fe200000006ff */
        /* <DEDUP_REMOVED lines=8> */
[----:B------:R-:W-:Y:S02]  /*17260*/  FMUL.FTZ R46, R46, R23 ;  /* 0x000000172e2e7220 */ /* 0x000fe40000410000 */
[----:B------:R-:W-:Y:S01]  /*17270*/  FMUL.FTZ R31, R31, R22 ;  /* 0x000000161f1f7220 */ /* 0x000fe20000410000 */
[----:B----4-:R-:W-:Y:S01]  /*17280*/  LOP3.LUT R22, R32, 0xffff0000, RZ, 0xc0, !PT ;  /* 0xffff000020167812 */ /* 0x010fe200078ec0ff */
[----:B------:R-:W-:-:S02]  /*17290*/  @!P0 FADD.FTZ R44, -R44, -RZ ;  /* 0x800000ff2c2c8221 */ /* 0x000fc40000010100 */
[----:B------:R-:W-:Y:S01]  /*172a0*/  FMUL.FTZ R24, R24, R21 ;  /* 0x0000001518187220 */ /* 0x000fe20000410000 */
[C---:B------:R-:W-:Y:S01]  /*172b0*/  SHF.L.U32 R21, R33.reuse, 0x10, RZ ;  /* 0x0000001021157819 */ /* 0x040fe200000006ff */
[----:B------:R-:W-:Y:S01]  /*172c0*/  IMAD.U32 R23, R32, 0x10000, RZ ;  /* 0x0001000020177824 */ /* 0x000fe200078e00ff */
[----:B------:R-:W-:Y:S01]  /*172d0*/  LOP3.LUT R32, R33, 0xffff0000, RZ, 0xc0, !PT ;  /* 0xffff000021207812 */ /* 0x000fe200078ec0ff */
[----:B------:R-:W-:Y:S01]  /*172e0*/  FMUL.FTZ R26, R26, R29 ;  /* 0x0000001d1a1a7220 */ /* 0x000fe20000410000 */
[----:B------:R-:W-:Y:S01]  /*172f0*/  LOP3.LUT R29, R34, 0xffff0000, RZ, 0xc0, !PT ;  /* 0xffff0000221d7812 */ /* 0x000fe200078ec0ff */
[----:B------:R-:W-:Y:S02]  /*17300*/  FMUL.FTZ R27, R27, R30 ;  /* 0x0000001e1b1b7220 */ /* 0x000fe40000410000 */
[----:B------:R-:W-:Y:S02]  /*17310*/  FMUL.FTZ R60, R60, R45 ;  /* 0x0000002d3c3c7220 */ /* 0x000fe40000410000 */
[----:B------:R-:W-:Y:S01]  /*17320*/  FMUL.FTZ R25, R25, R28 ;  /* 0x0000001c19197220 */ /* 0x000fe20000410000 */
[C---:B------:R-:W-:Y:S01]  /*17330*/  SHF.L.U32 R28, R35.reuse, 0x10, RZ ;  /* 0x00000010231c7819 */ /* 0x040fe200000006ff */
[----:B------:R-:W-:Y:S01]  /*17340*/  IMAD.U32 R30, R34, 0x10000, RZ ;  /* 0x00010000221e7824 */ /* 0x000fe200078e00ff */
[----:B------:R-:W-:Y:S01]  /*17350*/  LOP3.LUT R34, R35, 0xffff0000, RZ, 0xc0, !PT ;  /* 0xffff000023227812 */ /* 0x000fe200078ec0ff */
[----:B------:R-:W-:-:S02]  /*17360*/  FMUL.FTZ R47, R47, R44 ;  /* 0x0000002c2f2f7220 */ /* 0x000fc40000410000 */
[----:B------:R-:W-:Y:S02]  /*17370*/  FFMA.FTZ R20, R20, R21, R24 ;  /* 0x0000001514147223 */ /* 0x000fe40000010018 */
[----:B------:R-:W-:Y:S02]  /*17380*/  FFMA.FTZ R5, R5, R32, R60 ;  /* 0x0000002005057223 */ /* 0x000fe4000001003c */
[----:B------:R-:W-:Y:S02]  /*17390*/  FFMA.FTZ R19, R19, R30, R47 ;  /* 0x0000001e13137223 */ /* 0x000fe4000001002f */
[----:B------:R-:W-:Y:S02]  /*173a0*/  FFMA.FTZ R18, R18, R29, R26 ;  /* 0x0000001d12127223 */ /* 0x000fe4000001001a */
[----:B------:R-:W-:Y:S02]  /*173b0*/  FFMA.FTZ R12, R12, R23, R46 ;  /* 0x000000170c0c7223 */ /* 0x000fe4000001002e */
[----:B------:R-:W-:-:S02]  /*173c0*/  FFMA.FTZ R8, R8, R22, R31 ;  /* 0x0000001608087223 */ /* 0x000fc4000001001f */
[----:B------:R-:W-:Y:S02]  /*173d0*/  FFMA.FTZ R25, R38, R28, R25 ;  /* 0x0000001c26197223 */ /* 0x000fe40000010019 */
[----:B------:R-:W-:Y:S01]  /*173e0*/  FFMA.FTZ R13, R13, R34, R27 ;  /* 0x000000220d0d7223 */ /* 0x000fe2000001001b */
[----:B------:R-:W-:Y:S02]  /*173f0*/  F2FP.BF16.PACK_AB R20, R5, R20 ;  /* 0x000000140514723e */ /* 0x000fe400000010ff */
[----:B------:R-:W-:Y:S02]  /*17400*/  F2FP.BF16.PACK_AB R18, R18, R19 ;  /* 0x000000131212723e */ /* 0x000fe400000010ff */
[----:B------:R-:W-:Y:S02]  /*17410*/  F2FP.BF16.PACK_AB R8, R8, R12 ;  /* 0x0000000c0808723e */ /* 0x000fe400000010ff */
[----:B------:R-:W-:Y:S01]  /*17420*/  F2FP.BF16.PACK_AB R13, R13, R25 ;  /* 0x000000190d0d723e */ /* 0x000fe200000010ff */
[----:B------:R-:W-:Y:S01]  /*17430*/  IMAD.MOV.U32 R21, RZ, RZ, R20 ;  /* 0x000000ffff157224 */ /* 0x000fe200078e0014 */
[----:B------:R-:W-:Y:S01]  /*17440*/  MOV R20, R8 ;  /* 0x0000000800147202 */ /* 0x000fe20000000f00 */
[----:B------:R-:W-:Y:S01]  /*17450*/  IMAD.MOV.U32 R22, RZ, RZ, R18 ;  /* 0x000000ffff167224 */ /* 0x000fe200078e0012 */
[----:B------:R-:W-:-:S02]  /*17460*/  MOV R23, R13 ;  /* 0x0000000d00177202 */ /* 0x000fc40000000f00 */
.L_x_2661:
[----:B------:R-:W-:Y:S05]  /*17470*/  BSYNC B0 ;  /* 0x0000000000007941 */ /* 0x000fea0003800000 */
.L_x_2660:
[----:B-----5:R1:W-:Y:S02]  /*17480*/  STS.128 [R239+0x5800], R20 ;  /* 0x00580014ef007388 */ /* 0x0203e40000000c00 */
.L_x_2659:
[----:B------:R-:W-:Y:S05]  /*17490*/  BSYNC B1 ;  /* 0x0000000000017941 */ /* 0x000fea0003800000 */
.L_x_2658:
        /* <DEDUP_REMOVED lines=9> */
[-C--:B------:R-:W-:Y:S01]  /*17530*/  ISETP.GE.AND P0, PT, R9, R7.reuse, PT ;  /* 0x000000070900720c */ /* 0x080fe20003f06270 */
[----:B------:R-:W-:Y:S01]  /*17540*/  IMAD.MOV.U32 R5, RZ, RZ, 0x30 ;  /* 0x00000030ff057424 */ /* 0x000fe200078e00ff */
[----:B------:R-:W-:Y:S01]  /*17550*/  MOV R6, R7 ;  /* 0x0000000700067202 */ /* 0x000fe20000000f00 */
[----:B------:R-:W-:Y:S02]  /*17560*/  IMAD.MOV.U32 R0, RZ, RZ, RZ ;  /* 0x000000ffff007224 */ /* 0x000fe400078e00ff */
[----:B------:R-:W-:-:S05]  /*17570*/  IMAD R5, R7, R5, 0xc0 ;  /* 0x000000c007057424 */ /* 0x000fca00078e0205 */
[----:B------:R-:W-:-:S03]  /*17580*/  IADD3 R2, P1, R5, R2, RZ ;  /* 0x0000000205027210 */ /* 0x000fc60007f3e0ff */
[--C-:B------:R-:W-:Y:S01]  /*17590*/  @P0 IMAD.MOV R0, RZ, RZ, -R7.reuse ;  /* 0x000000ffff000224 */ /* 0x100fe200078e0a07 */
[----:B------:R-:W-:Y:S01]  /*175a0*/  LEA.HI.X.SX32 R3, R5, R3, 0x1, P1 ;  /* 0x0000000305037211 */ /* 0x000fe200008f0eff */
[----:B------:R-:W-:-:S03]  /*175b0*/  @P0 IMAD.MOV R6, RZ, RZ, -R7 ;  /* 0x000000ffff060224 */ /* 0x000fc600078e0a07 */
[----:B------:R-:W-:Y:S01]  /*175c0*/  IADD3 R5, P1, R0, R2, RZ ;  /* 0x0000000200057210 */ /* 0x000fe20007f3e0ff */
[----:B------:R-:W-:-:S03]  /*175d0*/  IMAD.WIDE R12, R6, 0x2, R12 ;  /* 0x00000002060c7825 */ /* 0x000fc600078e020c */
[----:B------:R-:W-:Y:S02]  /*175e0*/  LEA.HI.X.SX32 R0, R0, R3, 0x1, P1 ;  /* 0x0000000300007211 */ /* 0x000fe400008f0eff */
[C---:B------:R-:W-:Y:S01]  /*175f0*/  LEA R16, P1, R5.reuse, R16, 0x1 ;  /* 0x0000001005107211 */ /* 0x040fe200078208ff */
[----:B--2---:R-:W2:Y:S03]  /*17600*/  LD.E.128 R24, [R12.64] ;  /* 0x000000060c187980 */ /* 0x004ea6000c101d00 */
[----:B------:R-:W-:Y:S02]  /*17610*/  LEA.HI.X R17, R5, R17, R0, 0x1, P1 ;  /* 0x0000001105117211 */ /* 0x000fe400008f0c00 */
[----:B------:R-:W-:Y:S01]  /*17620*/  MOV R0, RZ ;  /* 0x000000ff00007202 */ /* 0x000fe20000000f00 */
[----:B------:R-:W-:-:S03]  /*17630*/  @P0 IMAD.MOV R0, RZ, RZ, -R7 ;  /* 0x000000ffff000224 */ /* 0x000fc600078e0a07 */
[----:B---3--:R-:W3:Y:S02]  /*17640*/  LD.E.128 R16, [R16.64] ;  /* 0x0000000610107980 */ /* 0x008ee4000c101d00 */
[----:B------:R-:W-:-:S04]  /*17650*/  IADD3 R2, P1, R0, R2, RZ ;  /* 0x0000000200027210 */ /* 0x000fc80007f3e0ff */
[----:B------:R-:W-:Y:S02]  /*17660*/  LEA.HI.X.SX32 R0, R0, R3, 0x1, P1 ;  /* 0x0000000300007211 */ /* 0x000fe400008f0eff */
[----:B------:R-:W-:-:S04]  /*17670*/  LEA R28, P1, R2, R36, 0x1 ;  /* 0x00000024021c7211 */ /* 0x000fc800078208ff */
[----:B------:R-:W-:-:S06]  /*17680*/  LEA.HI.X R29, R2, R37, R0, 0x1, P1 ;  /* 0x00000025021d7211 */ /* 0x000fcc00008f0c00 */
[----:B----4-:R-:W4:Y:S01]  /*17690*/  LD.E.128 R28, [R28.64] ;  /* 0x000000061c1c7980 */ /* 0x010f22000c101d00 */
[C---:B-----5:R-:W-:Y:S01]  /*176a0*/  IMAD.U32 R3, R20.reuse, 0x10000, RZ ;  /* 0x0001000014037824 */ /* 0x060fe200078e00ff */
[----:B------:R-:W-:Y:S01]  /*176b0*/  LOP3.LUT R2, R20, 0xffff0000, RZ, 0xc0, !PT ;  /* 0xffff000014027812 */ /* 0x000fe200078ec0ff */
[C---:B------:R-:W-:Y:S01]  /*176c0*/  IMAD.U32 R7, R22.reuse, 0x10000, RZ ;  /* 0x0001000016077824 */ /* 0x040fe200078e00ff */
[----:B------:R-:W-:Y:S02]  /*176d0*/  LOP3.LUT R6, R22, 0xffff0000, RZ, 0xc0, !PT ;  /* 0xffff000016067812 */ /* 0x000fe400078ec0ff */
[C---:B------:R-:W-:Y:S02]  /*176e0*/  LOP3.LUT R0, R21.reuse, 0xffff0000, RZ, 0xc0, !PT ;  /* 0xffff000015007812 */ /* 0x040fe400078ec0ff */
[----:B------:R-:W-:Y:S02]  /*176f0*/  SHF.L.U32 R20, R21, 0x10, RZ ;  /* 0x0000001015147819 */ /* 0x000fe400000006ff */
[----:B------:R-:W-:-:S02]  /*17700*/  LOP3.LUT R5, R23, 0xffff0000, RZ, 0xc0, !PT ;  /* 0xffff000017057812 */ /* 0x000fc400078ec0ff */
[----:B------:R-:W-:Y:S01]  /*17710*/  SHF.L.U32 R22, R23, 0x10, RZ ;  /* 0x0000001017167819 */ /* 0x000fe200000006ff */
[C---:B--2---:R-:W-:Y:S01]  /*17720*/  IMAD.U32 R12, R24.reuse, 0x10000, RZ ;  /* 0x00010000180c7824 */ /* 0x044fe200078e00ff */
        /* <DEDUP_REMOVED lines=21> */
[----:B------:R-:W-:-:S02]  /*17880*/  @!P0 FADD.FTZ R19, -R19, -RZ ;  /* 0x800000ff13138221 */ /* 0x000fc40000010100 */
[----:B------:R-:W-:Y:S02]  /*17890*/  @!P0 FADD.FTZ R33, -R33, -RZ ;  /* 0x800000ff21218221 */ /* 0x000fe40000010100 */
[----:B------:R-:W-:Y:S02]  /*178a0*/  FMUL.FTZ R12, R12, R26 ;  /* 0x0000001a0c0c7220 */ /* 0x000fe40000410000 */
[----:B------:R-:W-:Y:S01]  /*178b0*/  FMUL.FTZ R9, R9, R25 ;  /* 0x0000001909097220 */ /* 0x000fe20000410000 */
[----:B----4-:R-:W-:Y:S01]  /*178c0*/  LOP3.LUT R25, R30, 0xffff0000, RZ, 0xc0, !PT ;  /* 0xffff00001e197812 */ /* 0x010fe200078ec0ff */
[----:B------:R-:W-:Y:S02]  /*178d0*/  FMUL.FTZ R21, R21, R18 ;  /* 0x0000001215157220 */ /* 0x000fe40000410000 */
[----:B------:R-:W-:Y:S01]  /*178e0*/  FMUL.FTZ R13, R13, R17 ;  /* 0x000000110d0d7220 */ /* 0x000fe20000410000 */
[----:B------:R-:W-:Y:S01]  /*178f0*/  LOP3.LUT R17, R28, 0xffff0000, RZ, 0xc0, !PT ;  /* 0xffff00001c117812 */ /* 0x000fe200078ec0ff */
        /* <DEDUP_REMOVED lines=26> */
.L_x_2663:
[----:B------:R-:W-:Y:S05]  /*17aa0*/  BSYNC B0 ;  /* 0x0000000000007941 */ /* 0x000fea0003800000 */
.L_x_2662:
[----:B-----5:R1:W-:Y:S01]  /*17ab0*/  STS.128 [R239+0x7800], R20 ;  /* 0x00780014ef007388 */ /* 0x0203e20000000c00 */
[----:B------:R-:W-:Y:S05]  /*17ac0*/  BRA `(.L_x_2587) ;  /* 0x0000095000007947 */ /* 0x000fea0003800000 */
.L_x_2537:
[----:B------:R-:W-:Y:S01]  /*17ad0*/  IMAD.IADD R0, R237, 0x1, -R54 ;  /* 0x00000001ed007824 */ /* 0x000fe200078e0a36 */
[----:B------:R-:W-:Y:S01]  /*17ae0*/  BSSY B0, `(.L_x_2664) ;  /* 0x0000024000007945 */ /* 0x000fe20003800000 */
[-C--:B------:R-:W-:Y:S02]  /*17af0*/  ISETP.GE.AND P2, PT, R12, R63.reuse, PT ;  /* 0x0000003f0c00720c */ /* 0x080fe40003f46270 */
[-C--:B------:R-:W-:Y:S02]  /*17b00*/  ISETP.GE.AND P1, PT, R9, R63.reuse, PT ;  /* 0x0000003f0900720c */ /* 0x080fe40003f26270 */
        /* <DEDUP_REMOVED lines=33> */
.L_x_2665:
[----:B------:R-:W-:Y:S05]  /*17d20*/  BSYNC B0 ;  /* 0x0000000000007941 */ /* 0x000fea0003800000 */
.L_x_2664:
[----:B------:R-:W-:Y:S01]  /*17d30*/  IADD3 R14, R166, 0x10, RZ ;  /* 0x00000010a60e7810 */ /* 0x000fe20007ffe0ff */
[----:B------:R-:W-:Y:S03]  /*17d40*/  BSSY B0, `(.L_x_2666) ;  /* 0x0000023000007945 */ /* 0x000fe60003800000 */
[----:B------:R-:W-:-:S13]  /*17d50*/  ISETP.GE.AND P3, PT, R14, R0, PT ;  /* 0x000000000e00720c */ /* 0x000fda0003f66270 */
[----:B------:R-:W-:Y:S05]  /*17d60*/  @P3 BRA `(.L_x_2667) ;  /* 0x0000020000003947 */ /* 0x000fea0003800000 */
[----:B------:R-:W-:Y:S02]  /*17d70*/  ISETP.GE.AND P5, PT, R18, R63, PT ;  /* 0x0000003f1200720c */ /* 0x000fe40003fa6270 */
[----:B------:R-:W-:-:S04]  /*17d80*/  IADD3 R3, P3, R3, R170, RZ ;  /* 0x000000aa03037210 */ /* 0x000fc80007f7e0ff */
[CC--:B-1---5:R-:W-:Y:S01]  /*17d90*/  @!P0 LEA R6, P4, R3.reuse, R176.reuse, 0x1 ;  /* 0x000000b003068211 */ /* 0x0e2fe200078808ff */
        /* <DEDUP_REMOVED lines=29> */
.L_x_2667:
[----:B------:R-:W-:Y:S05]  /*17f70*/  BSYNC B0 ;  /* 0x0000000000007941 */ /* 0x000fea0003800000 */
.L_x_2666:
[----:B------:R-:W-:Y:S01]  /*17f80*/  IADD3 R15, R166, 0x20, RZ ;  /* 0x00000020a60f7810 */ /* 0x000fe20007ffe0ff */
[----:B------:R-:W-:Y:S03]  /*17f90*/  BSSY B0, `(.L_x_2668) ;  /* 0x0000023000007945 */ /* 0x000fe60003800000 */
[----:B------:R-:W-:-:S13]  /*17fa0*/  ISETP.GE.AND P3, PT, R15, R0, PT ;  /* 0x000000000f00720c */ /* 0x000fda0003f66270 */
[----:B------:R-:W-:Y:S05]  /*17fb0*/  @P3 BRA `(.L_x_2669) ;  /* 0x0000020000003947 */ /* 0x000fea0003800000 */
[----:B------:R-:W-:Y:S02]  /*17fc0*/  ISETP.GE.AND P5, PT, R18, R63, PT ;  /* 0x0000003f1200720c */ /* 0x000fe40003fa6270 */
[----:B--2---:R-:W-:-:S04]  /*17fd0*/  LEA R3, P3, R174, R170, 0x5 ;  /* 0x000000aaae037211 */ /* 0x004fc800078628ff */
[----:B------:R-:W-:Y:S02]  /*17fe0*/  LEA.HI.X R2, R174, R173, R175, 0x5, P3 ;  /* 0x000000adae027211 */ /* 0x000fe400018f2caf */
[CC--:B-1---5:R-:W-:Y:S02]  /*17ff0*/  @!P0 LEA R6, P4, R3.reuse, R176.reuse, 0x1 ;  /* 0x000000b003068211 */ /* 0x0e2fe400078808ff */
        /* <DEDUP_REMOVED lines=28> */
.L_x_2669:
[----:B------:R-:W-:Y:S05]  /*181c0*/  BSYNC B0 ;  /* 0x0000000000007941 */ /* 0x000fea0003800000 */
.L_x_2668:
[----:B-1----:R-:W-:-:S04]  /*181d0*/  IADD3 R4, R166, 0x30, RZ ;  /* 0x00000030a6047810 */ /* 0x002fc80007ffe0ff */
        /* <DEDUP_REMOVED lines=8> */
[CC--:B--2---:R-:W-:Y:S01]  /*18260*/  @!P2 LEA R2, P3, R174.reuse, R176.reuse, 0x1 ;  /* 0x000000b0ae02a211 */ /* 0x0c4fe200078608ff */
        /* <DEDUP_REMOVED lines=27> */
.L_x_2587:
[----:B------:R-:W-:Y:S05]  /*18420*/  BSYNC B3 ;  /* 0x0000000000037941 */ /* 0x000fea0003800000 */
.L_x_2536:
[----:B------:R-:W-:Y:S01]  /*18430*/  IADD3 R242, R165, -0x1, RZ ;  /* 0xffffffffa5f27810 */ /* 0x000fe20007ffe0ff */
[----:B------:R-:W-:Y:S01]  /*18440*/  BSSY B0, `(.L_x_2670) ;  /* 0x0000025000007945 */ /* 0x000fe20003800000 */
[----:B------:R-:W-:-:S03]  /*18450*/  LOP3.LUT R243, R59, 0xff, RZ, 0xc0, !PT ;  /* 0x000000ff3bf37812 */ /* 0x000fc600078ec0ff */
[----:B-12---:R-:W-:-:S04]  /*18460*/  IMAD.SHL.U32 R2, R242, 0x40, RZ ;  /* 0x00000040f2027824 */ /* 0x006fc800078e00ff */
[----:B------:R-:W-:-:S05]  /*18470*/  IMAD.IADD R0, R52, 0x1, -R2 ;  /* 0x0000000134007824 */ /* 0x000fca00078e0a02 */
[----:B------:R-:W-:-:S13]  /*18480*/  ISETP.GE.AND P0, PT, R166, R0, PT ;  /* 0x00000000a600720c */ /* 0x000fda0003f06270 */
[----:B------:R-:W-:Y:S05]  /*18490*/  @P0 BRA `(.L_x_2671) ;  /* 0x000001f000000947 */ /* 0x000fea0003800000 */
[C---:B------:R-:W-:Y:S02]  /*184a0*/  LOP3.LUT R3, R243.reuse, 0x1, RZ, 0xc0, !PT ;  /* 0x00000001f3037812 */ /* 0x040fe400078ec0ff */
[----:B------:R-:W-:Y:S02]  /*184b0*/  R2P PR, R243, 0xe ;  /* 0x0000000ef3007804 */ /* 0x000fe40000000000 */
[----:B------:R-:W-:-:S11]  /*184c0*/  ISETP.NE.U32.AND P0, PT, R3, 0x1, PT ;  /* 0x000000010300780c */ /* 0x000fd60003f05070 */
[----:B------:R-:W-:Y:S01]  /*184d0*/  @P1 IMAD.MOV.U32 R12, RZ, RZ, R232 ;  /* 0x000000ffff0c1224 */ /* 0x000fe200078e00e8 */
        /* <DEDUP_REMOVED lines=27> */
.L_x_2671:
[----:B------:R-:W-:Y:S05]  /*18690*/  BSYNC B0 ;  /* 0x0000000000007941 */ /* 0x000fea0003800000 */
.L_x_2670:
        /* <DEDUP_REMOVED lines=10> */
[C---:B--2---:R-:W-:Y:S02]  /*18740*/  @P4 LEA R12, P6, R5.reuse, R168, 0x1 ;  /* 0x000000a8050c4211 */ /* 0x044fe400078c08ff */
        /* <DEDUP_REMOVED lines=27> */
.L_x_2673:
[----:B------:R-:W-:Y:S05]  /*18900*/  BSYNC B0 ;  /* 0x0000000000007941 */ /* 0x000fea0003800000 */
.L_x_2672:
[----:B------:R-:W-:Y:S01]  /*18910*/  ISETP.GE.AND P0, PT, R15, R0, PT ;  /* 0x000000000f00720c */ /* 0x000fe20003f06270 */
[----:B------:R-:W-:-:S12]  /*18920*/  BSSY B0, `(.L_x_2674) ;  /* 0x0000027000007945 */ /* 0x000fd80003800000 */
[----:B------:R-:W-:Y:S05]  /*18930*/  @P0 BRA `(.L_x_2675) ;  /* 0x0000025000000947 */ /* 0x000fea0003800000 */
[C---:B------:R-:W-:Y:S02]  /*18940*/  LOP3.LUT R3, R243.reuse, 0x1, RZ, 0xc0, !PT ;  /* 0x00000001f3037812 */ /* 0x040fe400078ec0ff */
[----:B------:R-:W-:Y:S02]  /*18950*/  LOP3.LUT P4, RZ, R243, 0x2, RZ, 0xc0, !PT ;  /* 0x00000002f3ff7812 */ /* 0x000fe4000788c0ff */
[----:B------:R-:W-:Y:S01]  /*18960*/  ISETP.NE.U32.AND P5, PT, R3, 0x1, PT ;  /* 0x000000010300780c */ /* 0x000fe20003fa5070 */
[C---:B------:R-:W-:Y:S01]  /*18970*/  IMAD.SHL.U32 R3, R48.reuse, 0x20, RZ ;  /* 0x0000002030037824 */ /* 0x040fe200078e00ff */
        /* <DEDUP_REMOVED lines=33> */
.L_x_2675:
[----:B------:R-:W-:Y:S05]  /*18b90*/  BSYNC B0 ;  /* 0x0000000000007941 */ /* 0x000fea0003800000 */
.L_x_2674:
        /* <DEDUP_REMOVED lines=8> */
[C---:B------:R-:W-:Y:S01]  /*18c20*/  LOP3.LUT P3, RZ, R243.reuse, 0x4, RZ, 0xc0, !PT ;  /* 0x00000004f3ff7812 */ /* 0x040fe2000786c0ff */
[----:B------:R-:W-:Y:S01]  /*18c30*/  IMAD.WIDE.U32 R162, R48, 0x30, R162 ;  /* 0x0000003030a27825 */ /* 0x000fe200078e00a2 */
[----:B------:R-:W-:-:S03]  /*18c40*/  LOP3.LUT P1, RZ, R243, 0x8, RZ, 0xc0, !PT ;  /* 0x00000008f3ff7812 */ /* 0x000fc6000782c0ff */
[----:B------:R-:W-:-:S04]  /*18c50*/  IMAD.IADD R3, R163, 0x1, R3 ;  /* 0x00000001a3037824 */ /* 0x000fc800078e0203 */
[CC--:B-12---:R-:W-:Y:S02]  /*18c60*/  @P4 LEA R12, P6, R162.reuse, R168.reuse, 0x1 ;  /* 0x000000a8a20c4211 */ /* 0x0c6fe400078c08ff */
[----:B------:R-:W-:Y:S02]  /*18c70*/  @!P5 IMAD.MOV.U32 R6, RZ, RZ, R232 ;  /* 0x000000ffff06d224 */ /* 0x000fe400078e00e8 */
[----:B------:R-:W-:Y:S01]  /*18c80*/  @!P5 IMAD.MOV.U32 R7, RZ, RZ, R231 ;  /* 0x000000ffff07d224 */ /* 0x000fe200078e00e7 */
[CC--:B------:R-:W-:Y:S01]  /*18c90*/  @P3 LEA R8, P2, R162.reuse, R168.reuse, 0x1 ;  /* 0x000000a8a2083211 */ /* 0x0c0fe200078408ff */
[----:B------:R-:W-:Y:S01]  /*18ca0*/  @!P5 IMAD R49, R49, 0x60, RZ ;  /* 0x000000603131d824 */ /* 0x000fe200078e02ff */
[----:B------:R-:W-:Y:S01]  /*18cb0*/  @P1 LEA R16, P0, R162, R168, 0x1 ;  /* 0x000000a8a2101211 */ /* 0x000fe200078008ff */
[----:B------:R-:W-:Y:S01]  /*18cc0*/  @!P5 IMAD.WIDE.U32 R6, R48, 0x60, R6 ;  /* 0x000000603006d825 */ /* 0x000fe200078e0006 */
[CCC-:B------:R-:W-:Y:S02]  /*18cd0*/  @P4 LEA.HI.X R13, R162.reuse, R169.reuse, R3.reuse, 0x1, P6 ;  /* 0x000000a9a20d4211 */ /* 0x1c0fe400030f0c03 */
[CC--:B------:R-:W-:Y:S01]  /*18ce0*/  @P3 LEA.HI.X R9, R162.reuse, R169.reuse, R3, 0x1, P2 ;  /* 0x000000a9a2093211 */ /* 0x0c0fe200010f0c03 */
[----:B------:R-:W-:Y:S01]  /*18cf0*/  @!P5 IMAD.IADD R7, R49, 0x1, R7 ;  /* 0x000000013107d824 */ /* 0x000fe200078e0207 */
[----:B------:R-:W-:-:S04]  /*18d00*/  @P1 LEA.HI.X R17, R162, R169, R3, 0x1, P0 ;  /* 0x000000a9a2111211 */ /* 0x000fc800000f0c03 */
        /* <DEDUP_REMOVED lines=20> */
.L_x_2677:
[----:B------:R-:W-:Y:S05]  /*18e50*/  BSYNC B0 ;  /* 0x0000000000007941 */ /* 0x000fea0003800000 */
.L_x_2676:
[----:B------:R-:W0:Y:S04]  /*18e60*/  LDGDEPBAR ;  /* 0x00000000000079af */ /* 0x000e280000000000 */
[----:B-12---:R1:W5:Y:S04]  /*18e70*/  LD.E R9, [R10.64+0x184] ;  /* 0x000184060a097980 */ /* 0x006368000c101900 */
[----:B------:R1:W5:Y:S01]  /*18e80*/  LD.E R8, [R10.64+0x188] ;  /* 0x000188060a087980 */ /* 0x000362000c101900 */
[----:B------:R-:W-:Y:S01]  /*18e90*/  ISETP.GE.AND P0, PT, R166, R0, PT ;  /* 0x00000000a600720c */ /* 0x000fe20003f06270 */
[----:B------:R-:W-:Y:S01]  /*18ea0*/  IMAD.SHL.U32 R57, R57, 0x2, RZ ;  /* 0x0000000239397824 */ /* 0x000fe200078e00ff */
[----:B------:R-:W-:Y:S01]  /*18eb0*/  SHF.R.S32.HI R3, RZ, 0x1f, R58 ;  /* 0x0000001fff037819 */ /* 0x000fe2000001143a */
[----:B------:R-:W-:Y:S03]  /*18ec0*/  BSSY B0, `(.L_x_2678) ;  /* 0x000002a000007945 */ /* 0x000fe60003800000 */
[----:B------:R-:W-:-:S02]  /*18ed0*/  LEA.HI R36, R3, R58, RZ, 0x2 ;  /* 0x0000003a03247211 */ /* 0x000fc400078f10ff */
[----:B------:R-:W-:Y:S02]  /*18ee0*/  LOP3.LUT R3, R57, 0x6, RZ, 0xc0, !PT ;  /* 0x0000000639037812 */ /* 0x000fe400078ec0ff */
[----:B------:R-:W-:Y:S01]  /*18ef0*/  SHF.R.S32.HI R36, RZ, 0x2, R36 ;  /* 0x00000002ff247819 */ /* 0x000fe20000011424 */
[----:B------:R-:W-:-:S04]  /*18f00*/  DEPBAR.LE SB0, 0x0 ;  /* 0x000080000000791a */ /* 0x000fc80000000000 */
[----:B------:R-:W-:Y:S06]  /*18f10*/  BAR.SYNC.DEFER_BLOCKING 0x0 ;  /* 0x0000000000007b1d */ /* 0x000fec0000010000 */
        /* <DEDUP_REMOVED lines=29> */
[----:B--2---:R-:W-:Y:S01]  /*190f0*/  @P3 MOV R6, R189 ;  /* 0x000000bd00063202 */ /* 0x004fe20000000f00 */
[----:B------:R-:W-:-:S05]  /*19100*/  @P3 IMAD.MOV.U32 R7, RZ, RZ, R188 ;  /* 0x000000ffff073224 */ /* 0x000fca00078e00bc */
[----:B------:R-:W-:Y:S01]  /*19110*/  @!PT LDS RZ, [RZ] ;  /* 0x00000000fffff984 */ /* 0x000fe20000000800 */
[----:B------:R-:W-:Y:S01]  /*19120*/  @!PT LDS RZ, [RZ] ;  /* 0x00000000fffff984 */ /* 0x000fe20000000800 */
[----:B------:R-:W-:Y:S01]  /*19130*/  @!PT LDS RZ, [RZ] ;  /* 0x00000000fffff984 */ /* 0x000fe20000000800 */
[----:B------:R1:W-:Y:S04]  /*19140*/  @P3 LDGSTS.E.BYPASS.LTC128B.128 [R239+0x16000], [R6.64+0x180] ;  /* 0x1600018006ef3fae */ /* 0x0003e8000b901d46 */
[----:B------:R1:W-:Y:S02]  /*19150*/  @!P3 STS.128 [R239+0x16000], RZ ;  /* 0x016000ffef00b388 */ /* 0x0003e40000000c00 */
.L_x_2679:
[----:B------:R-:W-:Y:S05]  /*19160*/  BSYNC B0 ;  /* 0x0000000000007941 */ /* 0x000fea0003800000 */
.L_x_2678:
        /* <DEDUP_REMOVED lines=11> */
[----:B------:R-:W-:-:S07]  /*19220*/  LOP3.LUT P1, RZ, R243, 0x8, RZ, 0xc0, !PT ;  /* 0x00000008f3ff7812 */ /* 0x000fce000782c0ff */
[CC--:B-1----:R-:W-:Y:S02]  /*19230*/  @P5 LEA R16, P4, R226.reuse, R189.reuse, 0x1 ;  /* 0x000000bde2105211 */ /* 0x0c2fe400078808ff */
[CC--:B------:R-:W-:Y:S02]  /*19240*/  @!P6 LEA R18, P0, R226.reuse, R189.reuse, 0x1 ;  /* 0x000000bde212e211 */ /* 0x0c0fe400078008ff */
[CC--:B------:R-:W-:Y:S02]  /*19250*/  @P3 LEA R12, P2, R226.reuse, R189.reuse, 0x1 ;  /* 0x000000bde20c3211 */ /* 0x0c0fe400078408ff */
[CCC-:B------:R-:W-:Y:S02]  /*19260*/  @!P6 LEA.HI.X R19, R226.reuse, R188.reuse, R227.reuse, 0x1, P0 ;  /* 0x000000bce213e211 */ /* 0x1c0fe400000f0ce3 */
        /* <DEDUP_REMOVED lines=24> */
.L_x_2681:
[----:B------:R-:W-:Y:S05]  /*193f0*/  BSYNC B0 ;  /* 0x0000000000007941 */ /* 0x000fea0003800000 */
.L_x_2680:
        /* <DEDUP_REMOVED lines=13> */
[----:B-1----:R-:W-:-:S05]  /*194d0*/  SHF.L.U64.HI R6, R50, 0x5, R51 ;  /* 0x0000000532067819 */ /* 0x002fca0000010233 */
[CC--:B------:R-:W-:Y:S02]  /*194e0*/  @P5 LEA R16, P4, R5.reuse, R189.reuse, 0x1 ;  /* 0x000000bd05105211 */ /* 0x0c0fe400078808ff */
        /* <DEDUP_REMOVED lines=27> */
.L_x_2683:
[----:B------:R-:W-:Y:S05]  /*196a0*/  BSYNC B0 ;  /* 0x0000000000007941 */ /* 0x000fea0003800000 */
.L_x_2682:
[----:B------:R-:W-:Y:S01]  /*196b0*/  ISETP.GE.AND P0, PT, R4, R0, PT ;  /* 0x000000000400720c */ /* 0x000fe20003f06270 */
[----:B------:R-:W-:-:S12]  /*196c0*/  BSSY B0, `(.L_x_2684) ;  /* 0x0000035000007945 */ /* 0x000fd80003800000 */
[----:B------:R1:W-:Y:S04]  /*196d0*/  @P0 STS.128 [R239+0x11800], RZ ;  /* 0x011800ffef000388 */ /* 0x0003e80000000c00 */
[----:B------:R1:W-:Y:S04]  /*196e0*/  @P0 STS.128 [R239+0x13800], RZ ;  /* 0x013800ffef000388 */ /* 0x0003e80000000c00 */
[----:B------:R1:W-:Y:S04]  /*196f0*/  @P0 STS.128 [R239+0x15800], RZ ;  /* 0x015800ffef000388 */ /* 0x0003e80000000c00 */
[----:B------:R1:W-:Y:S01]  /*19700*/  @P0 STS.128 [R239+0x17800], RZ ;  /* 0x017800ffef000388 */ /* 0x0003e20000000c00 */
[----:B------:R-:W-:Y:S05]  /*19710*/  @P0 BRA `(.L_x_2685) ;  /* 0x000002f000000947 */ /* 0x000fea0003800000 */
[C---:B------:R-:W-:Y:S02]  /*19720*/  R2P PR, R243.reuse, 0xe ;  /* 0x0000000ef3007804 */ /* 0x040fe40000000000 */
[----:B------:R-:W-:-:S04]  /*19730*/  LOP3.LUT R0, R243, 0x1, RZ, 0xc0, !PT ;  /* 0x00000001f3007812 */ /* 0x000fc800078ec0ff */
[----:B------:R-:W-:-:S07]  /*19740*/  ISETP.NE.U32.AND P0, PT, R0, 0x1, PT ;  /* 0x000000010000780c */ /* 0x000fce0003f05070 */
[----:B-1----:R-:W-:Y:S01]  /*19750*/  @P1 MOV R12, R189 ;  /* 0x000000bd000c1202 */ /* 0x002fe20000000f00 */
[--C-:B------:R-:W-:Y:S01]  /*19760*/  @P2 IMAD.MOV.U32 R6, RZ, RZ, R189.reuse ;  /* 0x000000ffff062224 */ /* 0x100fe200078e00bd */
[-C--:B------:R-:W-:Y:S01]  /*19770*/  @P1 MOV R13, R188.reuse ;  /* 0x000000bc000d1202 */ /* 0x080fe20000000f00 */
[----:B------:R-:W-:Y:S01]  /*19780*/  @P3 IMAD.MOV.U32 R4, RZ, RZ, R189 ;  /* 0x000000ffff043224 */ /* 0x000fe200078e00bd */
[-C--:B------:R-:W-:Y:S01]  /*19790*/  @P2 MOV R7, R188.reuse ;  /* 0x000000bc00072202 */ /* 0x080fe20000000f00 */
[----:B------:R-:W-:Y:S01]  /*197a0*/  @P3 IMAD R0, R51, 0x60, RZ ;  /* 0x0000006033003824 */ /* 0x000fe200078e02ff */
[----:B------:R-:W-:Y:S01]  /*197b0*/  @P3 MOV R5, R188 ;  /* 0x000000bc00053202 */ /* 0x000fe20000000f00 */
[----:B------:R-:W-:-:S04]  /*197c0*/  @P1 IMAD.WIDE.U32 R14, R50, 0x60, R12 ;  /* 0x00000060320e1825 */ /* 0x000fc800078e000c */
[----:B------:R-:W-:-:S04]  /*197d0*/  @P2 IMAD.WIDE.U32 R12, R50, 0x60, R6 ;  /* 0x00000060320c2825 */ /* 0x000fc800078e0006 */
[----:B------:R-:W-:Y:S01]  /*197e0*/  @P3 IMAD.WIDE.U32 R6, R50, 0x60, R4 ;  /* 0x0000006032063825 */ /* 0x000fe200078e0004 */
[----:B------:R-:W-:-:S03]  /*197f0*/  @!P0 MOV R4, R189 ;  /* 0x000000bd00048202 */ /* 0x000fc60000000f00 */
[----:B------:R-:W-:Y:S02]  /*19800*/  @!P0 IMAD.MOV.U32 R5, RZ, RZ, R188 ;  /* 0x000000ffff058224 */ /* 0x000fe400078e00bc */
[----:B------:R-:W-:Y:S02]  /*19810*/  @P3 IMAD.IADD R0, R0, 0x1, R7 ;  /* 0x0000000100003824 */ /* 0x000fe400078e0207 */
[----:B------:R-:W-:-:S03]  /*19820*/  @!P0 IMAD.WIDE.U32 R16, R50, 0x60, R4 ;  /* 0x0000006032108825 */ /* 0x000fc600078e0004 */
[----:B------:R-:W-:Y:S01]  /*19830*/  @P3 MOV R7, R0 ;  /* 0x0000000000073202 */ /* 0x000fe20000000f00 */
[C---:B------:R-:W-:Y:S02]  /*19840*/  @P1 IMAD R5, R51.reuse, 0x60, RZ ;  /* 0x0000006033051824 */ /* 0x040fe400078e02ff */
[C---:B------:R-:W-:Y:S02]  /*19850*/  @P2 IMAD R4, R51.reuse, 0x60, RZ ;  /* 0x0000006033042824 */ /* 0x040fe400078e02ff */
[----:B------:R-:W-:Y:S01]  /*19860*/  @!P0 IMAD R51, R51, 0x60, RZ ;  /* 0x0000006033338824 */ /* 0x000fe200078e02ff */
[----:B------:R-:W-:Y:S02]  /*19870*/  @P1 IADD3 R5, R5, R15, RZ ;  /* 0x0000000f05051210 */ /* 0x000fe40007ffe0ff */
[----:B------:R-:W-:Y:S02]  /*19880*/  @P2 IADD3 R4, R4, R13, RZ ;  /* 0x0000000d04042210 */ /* 0x000fe40007ffe0ff */
[----:B------:R-:W-:-:S02]  /*19890*/  @!P0 IADD3 R17, R51, R17, RZ ;  /* 0x0000001133118210 */ /* 0x000fc40007ffe0ff */
[----:B------:R-:W-:Y:S01]  /*198a0*/  @P1 MOV R15, R5 ;  /* 0x00000005000f1202 */ /* 0x000fe20000000f00 */
[----:B------:R-:W-:Y:S01]  /*198b0*/  @P2 IMAD.MOV.U32 R5, RZ, RZ, R4 ;  /* 0x000000ffff052224 */ /* 0x000fe200078e0004 */
[----:B------:R-:W-:Y:S01]  /*198c0*/  @P2 MOV R4, R12 ;  /* 0x0000000c00042202 */ /* 0x000fe20000000f00 */
        /* <DEDUP_REMOVED lines=20> */
.L_x_2685:
[----:B------:R-:W-:Y:S05]  /*19a10*/  BSYNC B0 ;  /* 0x0000000000007941 */ /* 0x000fea0003800000 */
.L_x_2684:
[C---:B------:R-:W-:Y:S01]  /*19a20*/  IMAD.SHL.U32 R0, R55.reuse, 0x40, RZ ;  /* 0x0000004037007824 */ /* 0x040fe200078e00ff */
[----:B------:R-:W-:Y:S01]  /*19a30*/  R2P PR, R55, 0x6 ;  /* 0x0000000637007804 */ /* 0x000fe20000000000 */
[----:B------:R-:W-:Y:S01]  /*19a40*/  IMAD.SHL.U32 R166, R166, 0x8, RZ ;  /* 0x00000008a6a67824 */ /* 0x000fe200078e00ff */
[----:B------:R-:W0:Y:S01]  /*19a50*/  LDGDEPBAR ;  /* 0x00000000000079af */ /* 0x000e220000000000 */
[C---:B------:R-:W-:Y:S01]  /*19a60*/  IMAD R225, R53.reuse, 0x400, R41 ;  /* 0x0000040035e17824 */ /* 0x040fe200078e0229 */
[----:B------:R-:W-:Y:S01]  /*19a70*/  LOP3.LUT R0, R0, 0x1c0, RZ, 0xc0, !PT ;  /* 0x000001c000007812 */ /* 0x000fe200078ec0ff */
[----:B------:R-:W-:Y:S01]  /*19a80*/  IMAD R36, R53, 0x10, R36 ;  /* 0x0000001035247824 */ /* 0x000fe200078e0224 */
[----:B------:R-:W-:Y:S01]  /*19a90*/  ISETP.GT.AND P6, PT, R242, R230, PT ;  /* 0x000000e6f200720c */ /* 0x000fe20003fc4270 */
[----:B------:R-:W-:Y:S01]  /*19aa0*/  IMAD.SHL.U32 R225, R225, 0x2, RZ ;  /* 0x00000002e1e17824 */ /* 0x000fe200078e00ff */
[----:B------:R-:W-:Y:S01]  /*19ab0*/  LOP3.LUT R166, R0, 0x8, R166, 0xf8, !PT ;  /* 0x0000000800a67812 */ /* 0x000fe200078ef8a6 */
[----:B------:R-:W-:Y:S01]  /*19ac0*/  IMAD.IADD R36, R54, 0x1, R36 ;  /* 0x0000000136247824 */ /* 0x000fe200078e0224 */
[----:B------:R-:W-:Y:S01]  /*19ad0*/  SHF.R.U32.HI R224, RZ, 0x3, R0 ;  /* 0x00000003ffe07819 */ /* 0x000fe20000011600 */
[--C-:B------:R-:W-:Y:S01]  /*19ae0*/  IMAD R223, R40, 0x2, R225.reuse ;  /* 0x0000000228df7824 */ /* 0x100fe200078e02e1 */
[----:B-1----:R-:W-:Y:S01]  /*19af0*/  LDSM.16.M88.4 R4, [R225] ;  /* 0x00000000e104783b */ /* 0x002fe20000000200 */
[C---:B------:R-:W-:Y:S01]  /*19b00*/  IMAD R221, R39.reuse, 0x2, R225 ;  /* 0x0000000227dd7824 */ /* 0x040fe200078e02e1 */
[----:B------:R-:W-:Y:S01]  /*19b10*/  LOP3.LUT R224, R166, R224, RZ, 0x3c, !PT ;  /* 0x000000e0a6e07212 */ /* 0x000fe200078e3cff */
[----:B------:R-:W-:Y:S01]  /*19b20*/  IMAD R220, R39, 0x2, R223 ;  /* 0x0000000227dc7824 */ /* 0x000fe200078e02df */
[----:B------:R-:W-:Y:S01]  /*19b30*/  LDSM.16.M88.4 R48, [R223] ;  /* 0x00000000df30783b */ /* 0x000fe20000000200 */
[----:B-----5:R-:W-:Y:S01]  /*19b40*/  IADD3 R9, -R9, R52, -R237 ;  /* 0x0000003409097210 */ /* 0x020fe20007ffe9ed */
[----:B------:R-:W-:Y:S01]  /*19b50*/  BSSY B1, `(.L_x_2686) ;  /* 0x00001b8000017945 */ /* 0x000fe20003800000 */
[----:B------:R-:W-:Y:S01]  /*19b60*/  IMAD R224, R56, 0x200, R224 ;  /* 0x0000020038e07824 */ /* 0x000fe200078e02e0 */
[----:B------:R-:W-:Y:S01]  /*19b70*/  LDSM.16.M88.4 R28, [R221] ;  /* 0x00000000dd1c783b */ /* 0x000fe20000000200 */
[----:B------:R-:W-:Y:S01]  /*19b80*/  ISETP.NE.U32.AND P0, PT, R240, RZ, PT ;  /* 0x000000fff000720c */ /* 0x000fe20003f05070 */
[----:B------:R-:W-:-:S02]  /*19b90*/  IMAD.IADD R247, R36, 0x1, R9 ;  /* 0x0000000124f77824 */ /* 0x000fc400078e0209 */
[----:B------:R-:W-:Y:S01]  /*19ba0*/  IMAD.SHL.U32 R224, R224, 0x2, RZ ;  /* 0x00000002e0e07824 */ /* 0x000fe200078e00ff */
[----:B------:R-:W-:Y:S01]  /*19bb0*/  LDSM.16.M88.4 R88, [R220] ;  /* 0x00000000dc58783b */ /* 0x000fe20000000200 */
[----:B------:R-:W-:Y:S02]  /*19bc0*/  ISETP.NE.AND.EX P0, PT, R241, RZ, PT, P0 ;  /* 0x000000fff100720c */ /* 0x000fe40003f05300 */
[----:B------:R-:W-:Y:S01]  /*19bd0*/  IMNMX R247, RZ, R247, !PT ;  /* 0x000000f7fff77217 */ /* 0x000fe20007800200 */
[----:B---3--:R-:W1:Y:S01]  /*19be0*/  LDSM.16.M88.4 R64, [R224+0x8000] ;  /* 0x00800000e040783b */ /* 0x008e620000000200 */
[C---:B------:R-:W-:Y:S02]  /*19bf0*/  IADD3 R0, R224.reuse, 0x8000, RZ ;  /* 0x00008000e0007810 */ /* 0x040fe40007ffe0ff */
[----:B------:R-:W-:Y:S01]  /*19c00*/  IADD3 R222, R224, 0x8020, RZ ;  /* 0x00008020e0de7810 */ /* 0x000fe20007ffe0ff */
[----:B------:R-:W3:Y:S01]  /*19c10*/  LDSM.16.M88.4 R16, [R224+0x9000] ;  /* 0x00900000e010783b */ /* 0x000ee20000000200 */
[----:B------:R-:W-:Y:S01]  /*19c20*/  @P1 IADD3 R222, R0, -0x20, RZ ;  /* 0xffffffe000de1810 */ /* 0x000fe20007ffe0ff */
[----:B------:R-:W-:-:S02]  /*19c30*/  IMAD.MOV.U32 R0, RZ, RZ, 0x40 ;  /* 0x00000040ff007424 */ /* 0x000fc400078e00ff */
[----:B------:R-:W2:Y:S01]  /*19c40*/  LDSM.16.M88.4 R56, [R224+0x8800] ;  /* 0x00880000e038783b */ /* 0x000ea20000000200 */
[----:B------:R-:W-:Y:S02]  /*19c50*/  IADD3 R214, R222, 0x800, RZ ;  /* 0x00000800ded67810 */ /* 0x000fe40007ffe0ff */
[----:B------:R-:W-:Y:S01]  /*19c60*/  SEL R0, R0, 0xffffffc0, !P2 ;  /* 0xffffffc000007807 */ /* 0x000fe20005000000 */
[----:B------:R-:W4:Y:S01]  /*19c70*/  LDSM.16.M88.4 R32, [R224+0x9800] ;  /* 0x00980000e020783b */ /* 0x000f220000000200 */
[C---:B------:R-:W-:Y:S02]  /*19c80*/  IADD3 R213, R222.reuse, 0x1000, RZ ;  /* 0x00001000ded57810 */ /* 0x040fe40007ffe0ff */
[----:B------:R-:W-:Y:S01]  /*19c90*/  IADD3 R212, R222, 0x1800, RZ ;  /* 0x00001800ded47810 */ /* 0x000fe20007ffe0ff */
[----:B------:R-:W2:Y:S01]  /*19ca0*/  LDSM.16.M88.4 R80, [R222] ;  /* 0x00000000de50783b */ /* 0x000ea20000000200 */
[----:B------:R-:W-:Y:S01]  /*19cb0*/  IMAD.IADD R218, R224, 0x1, R0 ;  /* 0x00000001e0da7824 */ /* 0x000fe200078e0200 */
[----:B------:R-:W-:Y:S01]  /*19cc0*/  IADD3 R210, R222, 0x2000, RZ ;  /* 0x00002000ded27810 */ /* 0x000fe20007ffe0ff */
[----:B------:R-:W-:Y:S01]  /*19cd0*/  IMAD.IADD R211, R0, 0x1, R222 ;  /* 0x0000000100d37824 */ /* 0x000fe200078e02de */
[----:B------:R-:W2:Y:S01]  /*19ce0*/  LDSM.16.M88.4 R24, [R222+0x1000] ;  /* 0x00100000de18783b */ /* 0x000ea20000000200 */
[----:B------:R-:W-:-:S02]  /*19cf0*/  IADD3 R0, R52, 0x1, -R237 ;  /* 0x0000000134007810 */ /* 0x000fc40007ffe8ed */
[C---:B------:R-:W-:Y:S01]  /*19d00*/  IADD3 R209, R222.reuse, 0x2800, RZ ;  /* 0x00002800ded17810 */ /* 0x040fe20007ffe0ff */
[----:B------:R-:W2:Y:S01]  /*19d10*/  LDSM.16.M88.4 R76, [R222+0x800] ;  /* 0x00080000de4c783b */ /* 0x000ea20000000200 */
[----:B------:R-:W-:Y:S01]  /*19d20*/  IADD3 R208, R222, 0x3000, RZ ;  /* 0x00003000ded07810 */ /* 0x000fe20007ffe0ff */
[----:B------:R-:W-:Y:S01]  /*19d30*/  IMAD.IADD R8, R8, 0x1, R0 ;  /* 0x0000000108087824 */ /* 0x000fe200078e0200 */
[----:B------:R-:W-:Y:S01]  /*19d40*/  IADD3 R0, R36, 0x8, RZ ;  /* 0x0000000824007810 */ /* 0x000fe20007ffe0ff */
[----:B------:R-:W2:Y:S01]  /*19d50*/  LDSM.16.M88.4 R72, [R222+0x1800] ;  /* 0x00180000de48783b */ /* 0x000ea20000000200 */
[----:B------:R-:W-:Y:S01]  /*19d60*/  IADD3 R207, R222, 0x3800, RZ ;  /* 0x00003800decf7810 */ /* 0x000fe20007ffe0ff */
[----:B------:R-:W-:Y:S01]  /*19d70*/  IMAD.IADD R246, R36, 0x1, R8 ;  /* 0x0000000124f67824 */ /* 0x000fe200078e0208 */
[----:B------:R-:W-:Y:S01]  /*19d80*/  IADD3 R206, R222, 0x4000, RZ ;  /* 0x00004000dece7810 */ /* 0x000fe20007ffe0ff */
[----:B------:R-:W2:Y:S01]  /*19d90*/  LDSM.16.M88.4 R44, [R218+0x8000] ;  /* 0x00800000da2c783b */ /* 0x000ea20000000200 */
[--C-:B------:R-:W-:Y:S01]  /*19da0*/  IMAD.IADD R244, R8, 0x1, R0.reuse ;  /* 0x0000000108f47824 */ /* 0x100fe200078e0200 */
[----:B------:R-:W-:Y:S01]  /*19db0*/  IADD3 R205, R222, 0x4800, RZ ;  /* 0x00004800decd7810 */ /* 0x000fe20007ffe0ff */
[----:B------:R-:W-:Y:S01]  /*19dc0*/  IMAD.IADD R245, R9, 0x1, R0 ;  /* 0x0000000109f57824 */ /* 0x000fe200078e0200 */
[----:B------:R-:W-:Y:S01]  /*19dd0*/  LDSM.16.M88.4 R92, [R218+0x9800] ;  /* 0x00980000da5c783b */ /* 0x000fe20000000200 */
[----:B------:R-:W-:-:S02]  /*19de0*/  IMNMX R246, R246, R52, PT ;  /* 0x00000034f6f67217 */ /* 0x000fc40003800200 */
[----:B------:R-:W-:Y:S01]  /*19df0*/  IMNMX R244, R244, R52, PT ;  /* 0x00000034f4f47217 */ /* 0x000fe20003800200 */
[C---:B-1----:R-:W-:Y:S01]  /*19e00*/  HMMA.16816.F32.BF16 R68, R4.reuse, R64, RZ ;  /* 0x000000400444723c */ /* 0x042fe200000418ff */
[----:B------:R-:W-:Y:S01]  /*19e10*/  LDSM.16.M88.4 R84, [R211] ;  /* 0x00000000d354783b */ /* 0x000fe20000000200 */
[----:B------:R-:W-:Y:S02]  /*19e20*/  IMNMX R245, RZ, R245, !PT ;  /* 0x000000f5fff57217 */ /* 0x000fe40007800200 */
[C---:B------:R-:W-:Y:S02]  /*19e30*/  IADD3 R204, R222.reuse, 0x5000, RZ ;  /* 0x00005000decc7810 */ /* 0x040fe40007ffe0ff */
[C---:B------:R-:W-:Y:S02]  /*19e40*/  IADD3 R203, R222.reuse, 0x5800, RZ ;  /* 0x00005800decb7810 */ /* 0x040fe40007ffe0ff */
[----:B------:R-:W-:Y:S01]  /*19e50*/  HMMA.16816.F32.BF16 R64, R4, R66, RZ ;  /* 0x000000420440723c */ /* 0x000fe200000418ff */
[----:B------:R-:W-:-:S02]  /*19e60*/  IADD3 R202, R222, 0x6000, RZ ;  /* 0x00006000deca7810 */ /* 0x000fc40007ffe0ff */
[C---:B------:R-:W-:Y:S02]  /*19e70*/  IADD3 R201, R222.reuse, 0x6800, RZ ;  /* 0x00006800dec97810 */ /* 0x040fe40007ffe0ff */
[C---:B------:R-:W-:Y:S02]  /*19e80*/  IADD3 R200, R222.reuse, 0x7000, RZ ;  /* 0x00007000dec87810 */ /* 0x040fe40007ffe0ff */
[----:B------:R-:W-:Y:S01]  /*19e90*/  IADD3 R167, R222, 0x7800, RZ ;  /* 0x00007800dea77810 */ /* 0x000fe20007ffe0ff */
[C---:B---3--:R-:W-:Y:S08]  /*19ea0*/  HMMA.16816.F32.BF16 R20, R4.reuse, R16, RZ ;  /* 0x000000100414723c */ /* 0x048ff000000418ff */
[C---:B------:R-:W-:Y:S08]  /*19eb0*/  HMMA.16816.F32.BF16 R16, R4.reuse, R18, RZ ;  /* 0x000000120410723c */ /* 0x040ff000000418ff */
[C---:B--2---:R-:W-:Y:S08]  /*19ec0*/  HMMA.16816.F32.BF16 R60, R4.reuse, R56, RZ ;  /* 0x00000038043c723c */ /* 0x044ff000000418ff */
[C---:B------:R-:W-:Y:S08]  /*19ed0*/  HMMA.16816.F32.BF16 R56, R4.reuse, R58, RZ ;  /* 0x0000003a0438723c */ /* 0x040ff000000418ff */
[C---:B----4-:R-:W-:Y:S08]  /*19ee0*/  HMMA.16816.F32.BF16 R12, R4.reuse, R32, RZ ;  /* 0x00000020040c723c */ /* 0x050ff000000418ff */
[----:B------:R-:W-:Y:S01]  /*19ef0*/  HMMA.16816.F32.BF16 R4, R4, R34, RZ ;  /* 0x000000220404723c */ /* 0x000fe200000418ff */
[----:B------:R-:W1:Y:S07]  /*19f00*/  LDSM.16.M88.4 R32, [R218+0x8800] ;  /* 0x00880000da20783b */ /* 0x000e6e0000000200 */
[C---:B------:R-:W-:Y:S08]  /*19f10*/  HMMA.16816.F32.BF16 R68, R48.reuse, R80, R68 ;  /* 0x000000503044723c */ /* 0x040ff00000041844 */
[C---:B------:R-:W-:Y:S01]  /*19f20*/  HMMA.16816.F32.BF16 R64, R48.reuse, R82, R64 ;  /* 0x000000523040723c */ /* 0x040fe20000041840 */
[----:B------:R-:W-:Y:S07]  /*19f30*/  LDSM.16.M88.4 R80, [R211+0x800] ;  /* 0x00080000d350783b */ /* 0x000fee0000000200 */
[C---:B------:R-:W-:Y:S08]  /*19f40*/  HMMA.16816.F32.BF16 R20, R48.reuse, R24, R20 ;  /* 0x000000183014723c */ /* 0x040ff00000041814 */
[C---:B------:R-:W-:Y:S01]  /*19f50*/  HMMA.16816.F32.BF16 R16, R48.reuse, R26, R16 ;  /* 0x0000001a3010723c */ /* 0x040fe20000041810 */
[----:B------:R-:W2:Y:S07]  /*19f60*/  LDSM.16.M88.4 R24, [R218+0x9000] ;  /* 0x00900000da18783b */ /* 0x000eae0000000200 */
        /* <DEDUP_REMOVED lines=9> */
[----:B------:R-:W3:Y:S07]  /*1a000*/  LDSM.16.M88.4 R44, [R224+0xa000] ;  /* 0x00a00000e02c783b */ /* 0x000eee0000000200 */
[C---:B-1----:R-:W-:Y:S08]  /*1a010*/  HMMA.16816.F32.BF16 R60, R28.reuse, R32, R60 ;  /* 0x000000201c3c723c */ /* 0x042ff0000004183c */
[C---:B------:R-:W-:Y:S01]  /*1a020*/  HMMA.16816.F32.BF16 R56, R28.reuse, R34, R56 ;  /* 0x000000221c38723c */ /* 0x040fe20000041838 */
[----:B------:R-:W1:Y:S07]  /*1a030*/  LDSM.16.M88.4 R32, [R224+0xa800] ;  /* 0x00a80000e020783b */ /* 0x000e6e0000000200 */
[C---:B--2---:R-:W-:Y:S08]  /*1a040*/  HMMA.16816.F32.BF16 R20, R28.reuse, R24, R20 ;  /* 0x000000181c14723c */ /* 0x044ff00000041814 */
[C---:B------:R-:W-:Y:S01]  /*1a050*/  HMMA.16816.F32.BF16 R16, R28.reuse, R26, R16 ;  /* 0x0000001a1c10723c */ /* 0x040fe20000041810 */
[----:B------:R-:W2:Y:S07]  /*1a060*/  LDSM.16.M88.4 R24, [R224+0xb000] ;  /* 0x00b00000e018783b */ /* 0x000eae0000000200 */
[C---:B------:R-:W-:Y:S08]  /*1a070*/  HMMA.16816.F32.BF16 R12, R28.reuse, R92, R12 ;  /* 0x0000005c1c0c723c */ /* 0x040ff0000004180c */
[----:B------:R-:W-:Y:S01]  /*1a080*/  HMMA.16816.F32.BF16 R4, R28, R94, R4 ;  /* 0x0000005e1c04723c */ /* 0x000fe20000041804 */
[----:B------:R-:W1:Y:S07]  /*1a090*/  LDSM.16.M88.4 R28, [R224+0xb800] ;  /* 0x00b80000e01c783b */ /* 0x000e6e0000000200 */
[C---:B------:R-:W-:Y:S08]  /*1a0a0*/  HMMA.16816.F32.BF16 R68, R88.reuse, R84, R68 ;  /* 0x000000545844723c */ /* 0x040ff00000041844 */
[C---:B------:R-:W-:Y:S01]  /*1a0b0*/  HMMA.16816.F32.BF16 R64, R88.reuse, R86, R64 ;  /* 0x000000565840723c */ /* 0x040fe20000041840 */
[----:B------:R-:W-:Y:S07]  /*1a0c0*/  LDSM.16.M88.4 R84, [R222+0x3800] ;  /* 0x00380000de54783b */ /* 0x000fee0000000200 */
[C---:B------:R-:W-:Y:S08]  /*1a0d0*/  HMMA.16816.F32.BF16 R60, R88.reuse, R80, R60 ;  /* 0x00000050583c723c */ /* 0x040ff0000004183c */
[C---:B------:R-:W-:Y:S08]  /*1a0e0*/  HMMA.16816.F32.BF16 R56, R88.reuse, R82, R56 ;  /* 0x000000525838723c */ /* 0x040ff00000041838 */
[C---:B---3--:R-:W-:Y:S08]  /*1a0f0*/  HMMA.16816.F32.BF16 R20, R88.reuse, R76, R20 ;  /* 0x0000004c5814723c */ /* 0x048ff00000041814 */
[C---:B------:R-:W-:Y:S01]  /*1a100*/  HMMA.16816.F32.BF16 R16, R88.reuse, R78, R16 ;  /* 0x0000004e5810723c */ /* 0x040fe20000041810 */
[----:B------:R-:W-:Y:S07]  /*1a110*/  LDSM.16.M88.4 R76, [R221+0x2000] ;  /* 0x00200000dd4c783b */ /* 0x000fee0000000200 */
[C---:B----4-:R-:W-:Y:S08]  /*1a120*/  HMMA.16816.F32.BF16 R12, R88.reuse, R72, R12 ;  /* 0x00000048580c723c */ /* 0x050ff0000004180c */
[----:B------:R-:W-:Y:S01]  /*1a130*/  HMMA.16816.F32.BF16 R4, R88, R74, R4 ;  /* 0x0000004a5804723c */ /* 0x000fe20000041804 */
[----:B------:R-:W-:Y:S07]  /*1a140*/  LDSM.16.M88.4 R72, [R223+0x2000] ;  /* 0x00200000df48783b */ /* 0x000fee0000000200 */
        /* <DEDUP_REMOVED lines=9> */
[C---:B------:R-:W-:Y:S01]  /*1a1e0*/  HMMA.16816.F32.BF16 R80, R48.reuse, R28, R12 ;  /* 0x0000001c3050723c */ /* 0x040fe2000004180c */
[----:B------:R-:W4:Y:S07]  /*1a1f0*/  LDSM.16.M88.4 R12, [R218+0xa000] ;  /* 0x00a00000da0c783b */ /* 0x000f2e0000000200 */
[----:B------:R-:W-:Y:S01]  /*1a200*/  HMMA.16816.F32.BF16 R28, R48, R30, R4 ;  /* 0x0000001e301c723c */ /* 0x000fe20000041804 */
[----:B------:R-:W4:Y:S04]  /*1a210*/  LDSM.16.M88.4 R4, [R218+0xa800] ;  /* 0x00a80000da04783b */ /* 0x000f280000000200 */
[----:B------:R-:W-:Y:S03]  /*1a220*/  LDSM.16.M88.4 R48, [R211+0x2800] ;  /* 0x00280000d330783b */ /* 0x000fe60000000200 */
[C---:B---3--:R-:W-:Y:S08]  /*1a230*/  HMMA.16816.F32.BF16 R68, R72.reuse, R44, R68 ;  /* 0x0000002c4844723c */ /* 0x048ff00000041844 */
[C---:B------:R-:W-:Y:S01]  /*1a240*/  HMMA.16816.F32.BF16 R64, R72.reuse, R46, R64 ;  /* 0x0000002e4840723c */ /* 0x040fe20000041840 */
[----:B------:R-:W3:Y:S07]  /*1a250*/  LDSM.16.M88.4 R44, [R218+0xb000] ;  /* 0x00b00000da2c783b */ /* 0x000eee0000000200 */
[C---:B-1----:R-:W-:Y:S08]  /*1a260*/  HMMA.16816.F32.BF16 R60, R72.reuse, R32, R60 ;  /* 0x00000020483c723c */ /* 0x042ff0000004183c */
[C---:B------:R-:W-:Y:S01]  /*1a270*/  HMMA.16816.F32.BF16 R56, R72.reuse, R34, R56 ;  /* 0x000000224838723c */ /* 0x040fe20000041838 */
[----:B------:R-:W1:Y:S07]  /*1a280*/  LDSM.16.M88.4 R32, [R218+0xb800] ;  /* 0x00b80000da20783b */ /* 0x000e6e0000000200 */
[C---:B--2---:R-:W-:Y:S08]  /*1a290*/  HMMA.16816.F32.BF16 R20, R72.reuse, R24, R20 ;  /* 0x000000184814723c */ /* 0x044ff00000041814 */
[----:B------:R-:W-:Y:S01]  /*1a2a0*/  HMMA.16816.F32.BF16 R16, R72, R26, R16 ;  /* 0x0000001a4810723c */ /* 0x000fe20000041810 */
[----:B------:R-:W-:Y:S07]  /*1a2b0*/  LDSM.16.M88.4 R24, [R220+0x2000] ;  /* 0x00200000dc18783b */ /* 0x000fee0000000200 */
[C---:B----4-:R-:W-:Y:S08]  /*1a2c0*/  HMMA.16816.F32.BF16 R68, R76.reuse, R12, R68 ;  /* 0x0000000c4c44723c */ /* 0x050ff00000041844 */
[----:B------:R-:W-:Y:S01]  /*1a2d0*/  HMMA.16816.F32.BF16 R64, R76, R14, R64 ;  /* 0x0000000e4c40723c */ /* 0x000fe20000041840 */
[----:B------:R-:W2:Y:S07]  /*1a2e0*/  LDSM.16.M88.4 R12, [R211+0x2000] ;  /* 0x00200000d30c783b */ /* 0x000eae0000000200 */
[C---:B------:R-:W-:Y:S08]  /*1a2f0*/  HMMA.16816.F32.BF16 R80, R72.reuse, R84, R80 ;  /* 0x000000544850723c */ /* 0x040ff00000041850 */
[----:B------:R-:W-:Y:S01]  /*1a300*/  HMMA.16816.F32.BF16 R28, R72, R86, R28 ;  /* 0x00000056481c723c */ /* 0x000fe2000004181c */
[----:B------:R-:W-:Y:S04]  /*1a310*/  LDSM.16.M88.4 R72, [R218+0xd000] ;  /* 0x00d00000da48783b */ /* 0x000fe80000000200 */
[----:B------:R-:W-:Y:S03]  /*1a320*/  LDSM.16.M88.4 R84, [R220+0x4000] ;  /* 0x00400000dc54783b */ /* 0x000fe60000000200 */
[C---:B------:R-:W-:Y:S08]  /*1a330*/  HMMA.16816.F32.BF16 R60, R76.reuse, R4, R60 ;  /* 0x000000044c3c723c */ /* 0x040ff0000004183c */
[C---:B------:R-:W-:Y:S01]  /*1a340*/  HMMA.16816.F32.BF16 R56, R76.reuse, R6, R56 ;  /* 0x000000064c38723c */ /* 0x040fe20000041838 */
[----:B------:R-:W4:Y:S07]  /*1a350*/  LDSM.16.M88.4 R4, [R211+0x3000] ;  /* 0x00300000d304783b */ /* 0x000f2e0000000200 */
[C---:B---3--:R-:W-:Y:S08]  /*1a360*/  HMMA.16816.F32.BF16 R20, R76.reuse, R44, R20 ;  /* 0x0000002c4c14723c */ /* 0x048ff00000041814 */
[C---:B------:R-:W-:Y:S01]  /*1a370*/  HMMA.16816.F32.BF16 R16, R76.reuse, R46, R16 ;  /* 0x0000002e4c10723c */ /* 0x040fe20000041810 */
[----:B------:R-:W3:Y:S07]  /*1a380*/  LDSM.16.M88.4 R44, [R211+0x3800] ;  /* 0x00380000d32c783b */ /* 0x000eee0000000200 */
        /* <DEDUP_REMOVED lines=12> */
[----:B------:R-:W4:Y:S07]  /*1a450*/  LDSM.16.M88.4 R4, [R224+0xd800] ;  /* 0x00d80000e004783b */ /* 0x000f2e0000000200 */
[C---:B---3--:R-:W-:Y:S08]  /*1a460*/  HMMA.16816.F32.BF16 R80, R24.reuse, R44, R80 ;  /* 0x0000002c1850723c */ /* 0x048ff00000041850 */
        /* <DEDUP_REMOVED lines=11> */
[----:B------:R-:W3:Y:S07]  /*1a520*/  LDSM.16.M88.4 R48, [R222+0x5800] ;  /* 0x00580000de30783b */ /* 0x000eee0000000200 */
[C---:B----4-:R-:W-:Y:S08]  /*1a530*/  HMMA.16816.F32.BF16 R80, R32.reuse, R4, R80 ;  /* 0x000000042050723c */ /* 0x050ff00000041850 */
[----:B------:R-:W-:Y:S01]  /*1a540*/  HMMA.16816.F32.BF16 R76, R32, R6, R76 ;  /* 0x00000006204c723c */ /* 0x000fe2000004184c */
[----:B------:R-:W-:Y:S04]  /*1a550*/  LDSM.16.M88.4 R32, [R221+0x4000] ;  /* 0x00400000dd20783b */ /* 0x000fe80000000200 */
[----:B------:R-:W4:Y:S03]  /*1a560*/  LDSM.16.M88.4 R4, [R218+0xc000] ;  /* 0x00c00000da04783b */ /* 0x000f260000000200 */
[C---:B-1----:R-:W-:Y:S08]  /*1a570*/  HMMA.16816.F32.BF16 R68, R28.reuse, R24, R68 ;  /* 0x000000181c44723c */ /* 0x042ff00000041844 */
[C---:B------:R-:W-:Y:S01]  /*1a580*/  HMMA.16816.F32.BF16 R64, R28.reuse, R26, R64 ;  /* 0x0000001a1c40723c */ /* 0x040fe20000041840 */
[----:B------:R-:W1:Y:S07]  /*1a590*/  LDSM.16.M88.4 R24, [R218+0xc800] ;  /* 0x00c80000da18783b */ /* 0x000e6e0000000200 */
[C---:B--2---:R-:W-:Y:S08]  /*1a5a0*/  HMMA.16816.F32.BF16 R60, R28.reuse, R12, R60 ;  /* 0x0000000c1c3c723c */ /* 0x044ff0000004183c */
[C---:B------:R-:W-:Y:S01]  /*1a5b0*/  HMMA.16816.F32.BF16 R56, R28.reuse, R14, R56 ;  /* 0x0000000e1c38723c */ /* 0x040fe20000041838 */
[----:B------:R-:W2:Y:S07]  /*1a5c0*/  LDSM.16.M88.4 R12, [R218+0xd800] ;  /* 0x00d80000da0c783b */ /* 0x000eae0000000200 */
[C---:B------:R-:W-:Y:S01]  /*1a5d0*/  HMMA.16816.F32.BF16 R88, R28.reuse, R44, R20 ;  /* 0x0000002c1c58723c */ /* 0x040fe20000041814 */
[----:B------:R-:W1:Y:S07]  /*1a5e0*/  LDSM.16.M88.4 R20, [R211+0x4000] ;  /* 0x00400000d314783b */ /* 0x000e6e0000000200 */
        /* <DEDUP_REMOVED lines=9> */
[C---:B-1----:R-:W-:Y:S08]  /*1a680*/  HMMA.16816.F32.BF16 R60, R32.reuse, R24, R60 ;  /* 0x00000018203c723c */ /* 0x042ff0000004183c */
[C---:B------:R-:W-:Y:S01]  /*1a690*/  HMMA.16816.F32.BF16 R56, R32.reuse, R26, R56 ;  /* 0x0000001a2038723c */ /* 0x040fe20000041838 */
[----:B------:R-:W1:Y:S07]  /*1a6a0*/  LDSM.16.M88.4 R24, [R211+0x5000] ;  /* 0x00500000d318783b */ /* 0x000e6e0000000200 */
[C---:B------:R-:W-:Y:S08]  /*1a6b0*/  HMMA.16816.F32.BF16 R88, R32.reuse, R72, R88 ;  /* 0x000000482058723c */ /* 0x040ff00000041858 */
[C---:B------:R-:W-:Y:S01]  /*1a6c0*/  HMMA.16816.F32.BF16 R16, R32.reuse, R74, R16 ;  /* 0x0000004a2010723c */ /* 0x040fe20000041810 */
[----:B------:R-:W-:Y:S07]  /*1a6d0*/  LDSM.16.M88.4 R72, [R224+0xf800] ;  /* 0x00f80000e048783b */ /* 0x000fee0000000200 */
[C---:B--2---:R-:W-:Y:S08]  /*1a6e0*/  HMMA.16816.F32.BF16 R80, R32.reuse, R12, R80 ;  /* 0x0000000c2050723c */ /* 0x044ff00000041850 */
[----:B------:R-:W-:Y:S01]  /*1a6f0*/  HMMA.16816.F32.BF16 R76, R32, R14, R76 ;  /* 0x0000000e204c723c */ /* 0x000fe2000004184c */
[----:B------:R-:W2:Y:S04]  /*1a700*/  LDSM.16.M88.4 R12, [R211+0x5800] ;  /* 0x00580000d30c783b */ /* 0x000ea80000000200 */
[----:B------:R-:W4:Y:S03]  /*1a710*/  LDSM.16.M88.4 R32, [R225+0x6000] ;  /* 0x00600000e120783b */ /* 0x000f260000000200 */
[C---:B------:R-:W-:Y:S08]  /*1a720*/  HMMA.16816.F32.BF16 R68, R84.reuse, R20, R68 ;  /* 0x000000145444723c */ /* 0x040ff00000041844 */
[C---:B------:R-:W-:Y:S01]  /*1a730*/  HMMA.16816.F32.BF16 R64, R84.reuse, R22, R64 ;  /* 0x000000165440723c */ /* 0x040fe20000041840 */
[----:B------:R-:W4:Y:S07]  /*1a740*/  LDSM.16.M88.4 R20, [R224+0xe800] ;  /* 0x00e80000e014783b */ /* 0x000f2e0000000200 */
[C---:B---3--:R-:W-:Y:S08]  /*1a750*/  HMMA.16816.F32.BF16 R60, R84.reuse, R4, R60 ;  /* 0x00000004543c723c */ /* 0x048ff0000004183c */
[C---:B------:R-:W-:Y:S01]  /*1a760*/  HMMA.16816.F32.BF16 R56, R84.reuse, R6, R56 ;  /* 0x000000065438723c */ /* 0x040fe20000041838 */
[----:B------:R-:W3:Y:S07]  /*1a770*/  LDSM.16.M88.4 R4, [R222+0x6000] ;  /* 0x00600000de04783b */ /* 0x000eee0000000200 */
[C---:B-1----:R-:W-:Y:S08]  /*1a780*/  HMMA.16816.F32.BF16 R88, R84.reuse, R24, R88 ;  /* 0x000000185458723c */ /* 0x042ff00000041858 */
[C---:B------:R-:W-:Y:S01]  /*1a790*/  HMMA.16816.F32.BF16 R16, R84.reuse, R26, R16 ;  /* 0x0000001a5410723c */ /* 0x040fe20000041810 */
[----:B------:R-:W-:Y:S07]  /*1a7a0*/  LDSM.16.M88.4 R24, [R222+0x7800] ;  /* 0x00780000de18783b */ /* 0x000fee0000000200 */
[C---:B--2---:R-:W-:Y:S08]  /*1a7b0*/  HMMA.16816.F32.BF16 R80, R84.reuse, R12, R80 ;  /* 0x0000000c5450723c */ /* 0x044ff00000041850 */
[----:B------:R-:W-:Y:S01]  /*1a7c0*/  HMMA.16816.F32.BF16 R76, R84, R14, R76 ;  /* 0x0000000e544c723c */ /* 0x000fe2000004184c */
[----:B------:R-:W1:Y:S07]  /*1a7d0*/  LDSM.16.M88.4 R12, [R222+0x6800] ;  /* 0x00680000de0c783b */ /* 0x000e6e0000000200 */
[C---:B----4-:R-:W-:Y:S08]  /*1a7e0*/  HMMA.16816.F32.BF16 R68, R32.reuse, R28, R68 ;  /* 0x0000001c2044723c */ /* 0x050ff00000041844 */
[C---:B------:R-:W-:Y:S01]  /*1a7f0*/  HMMA.16816.F32.BF16 R64, R32.reuse, R30, R64 ;  /* 0x0000001e2040723c */ /* 0x040fe20000041840 */
[----:B------:R-:W-:Y:S07]  /*1a800*/  LDSM.16.M88.4 R28, [R218+0xe000] ;  /* 0x00e00000da1c783b */ /* 0x000fee0000000200 */
        /* <DEDUP_REMOVED lines=8> */
[----:B------:R-:W-:Y:S04]  /*1a890*/  LDSM.16.M88.4 R32, [R221+0x6000] ;  /* 0x00600000dd20783b */ /* 0x000fe80000000200 */
        /* <DEDUP_REMOVED lines=12> */
[----:B------:R-:W-:Y:S04]  /*1a960*/  LDSM.16.M88.4 R24, [R220+0x6000] ;  /* 0x00600000dc18783b */ /* 0x000fe80000000200 */
[----:B------:R-:W4:Y:S03]  /*1a970*/  LDSM.16.M88.4 R48, [R211+0x6000] ;  /* 0x00600000d330783b */ /* 0x000f260000000200 */
[C---:B---3--:R-:W-:Y:S08]  /*1a980*/  HMMA.16816.F32.BF16 R60, R32.reuse, R4, R60 ;  /* 0x00000004203c723c */ /* 0x048ff0000004183c */
[----:B------:R-:W-:Y:S01]  /*1a990*/  HMMA.16816.F32.BF16 R56, R32, R6, R56 ;  /* 0x000000062038723c */ /* 0x000fe20000041838 */
[----:B------:R-:W3:Y:S01]  /*1a9a0*/  LDSM.16.M88.4 R4, [R211+0x7800] ;  /* 0x00780000d304783b */ /* 0x000ee20000000200 */
[----:B------:R-:W-:-:S06]  /*1a9b0*/  DEPBAR.LE SB0, 0x0 ;  /* 0x000080000000791a */ /* 0x000fcc0000000000 */
[C---:B------:R-:W-:Y:S08]  /*1a9c0*/  HMMA.16816.F32.BF16 R68, R32.reuse, R28, R68 ;  /* 0x0000001c2044723c */ /* 0x040ff00000041844 */
[C---:B------:R-:W-:Y:S08]  /*1a9d0*/  HMMA.16816.F32.BF16 R64, R32.reuse, R30, R64 ;  /* 0x0000001e2040723c */ /* 0x040ff00000041840 */
[C---:B-1----:R-:W-:Y:S08]  /*1a9e0*/  HMMA.16816.F32.BF16 R88, R32.reuse, R12, R88 ;  /* 0x0000000c2058723c */ /* 0x042ff00000041858 */
[C---:B------:R-:W-:Y:S08]  /*1a9f0*/  HMMA.16816.F32.BF16 R16, R32.reuse, R14, R16 ;  /* 0x0000000e2010723c */ /* 0x040ff00000041810 */
[C---:B--2---:R-:W-:Y:S08]  /*1aa00*/  HMMA.16816.F32.BF16 R80, R32.reuse, R20, R80 ;  /* 0x000000142050723c */ /* 0x044ff00000041850 */
[----:B------:R-:W-:Y:S08]  /*1aa10*/  HMMA.16816.F32.BF16 R76, R32, R22, R76 ;  /* 0x00000016204c723c */ /* 0x000ff0000004184c */
[C---:B----4-:R-:W-:Y:S08]  /*1aa20*/  HMMA.16816.F32.BF16 R68, R24.reuse, R48, R68 ;  /* 0x000000301844723c */ /* 0x050ff00000041844 */
[C---:B------:R-:W-:Y:S08]  /*1aa30*/  HMMA.16816.F32.BF16 R64, R24.reuse, R50, R64 ;  /* 0x000000321840723c */ /* 0x040ff00000041840 */
[C---:B------:R-:W-:Y:S08]  /*1aa40*/  HMMA.16816.F32.BF16 R60, R24.reuse, R44, R60 ;  /* 0x0000002c183c723c */ /* 0x040ff0000004183c */
[C---:B------:R-:W-:Y:S08]  /*1aa50*/  HMMA.16816.F32.BF16 R56, R24.reuse, R46, R56 ;  /* 0x0000002e1838723c */ /* 0x040ff00000041838 */
[C---:B------:R-:W-:Y:S08]  /*1aa60*/  HMMA.16816.F32.BF16 R88, R24.reuse, R72, R88 ;  /* 0x000000481858723c */ /* 0x040ff00000041858 */
[C---:B------:R-:W-:Y:S08]  /*1aa70*/  HMMA.16816.F32.BF16 R16, R24.reuse, R74, R16 ;  /* 0x0000004a1810723c */ /* 0x040ff00000041810 */
[C---:B---3--:R-:W-:Y:S08]  /*1aa80*/  HMMA.16816.F32.BF16 R80, R24.reuse, R4, R80 ;  /* 0x000000041850723c */ /* 0x048ff00000041850 */
[----:B------:R-:W-:Y:S01]  /*1aa90*/  HMMA.16816.F32.BF16 R76, R24, R6, R76 ;  /* 0x00000006184c723c */ /* 0x000fe2000004184c */
[----:B------:R-:W-:Y:S06]  /*1aaa0*/  BAR.SYNC.DEFER_BLOCKING 0x0 ;  /* 0x0000000000007b1d */ /* 0x000fec0000010000 */
[----:B------:R-:W-:Y:S01]  /*1aab0*/  @!UPT UIADD3 URZ, URZ, URZ, URZ ;  /* 0x0000003f3f3ff290 */ /* 0x000fe2000fffe03f */
[----:B------:R-:W-:Y:S11]  /*1aac0*/  @!P6 BRA `(.L_x_2687) ;  /* 0x00000c000000e947 */ /* 0x000ff60003800000 */
[----:B------:R-:W-:Y:S01]  /*1aad0*/  BSSY B0, `(.L_x_2688) ;  /* 0x0000042000007945 */ /* 0x000fe20003800000 */
[----:B------:R-:W-:Y:S05]  /*1aae0*/  @!P0 BRA `(.L_x_2689) ;  /* 0x000003d000008947 */ /* 0x000fea0003800000 */
[----:B------:R-:W2:Y:S01]  /*1aaf0*/  LD.E R5, [R10.64+0x170] ;  /* 0x000170060a057980 */ /* 0x000ea2000c101900 */
[----:B------:R-:W-:-:S02]  /*1ab00*/  IADD3 R9, R2, -0x40, RZ ;  /* 0xffffffc002097810 */ /* 0x000fc40007ffe0ff */
[----:B------:R-:W-:Y:S02]  /*1ab10*/  IABS R6, R2 ;  /* 0x0000000200067213 */ /* 0x000fe40000000000 */
[----:B------:R-:W-:Y:S02]  /*1ab20*/  IABS R0, R9 ;  /* 0x0000000900007213 */ /* 0x000fe40000000000 */
[-C--:B--2---:R-:W-:Y:S02]  /*1ab30*/  IABS R7, R5.reuse ;  /* 0x0000000500077213 */ /* 0x084fe40000000000 */
[-C--:B------:R-:W-:Y:S02]  /*1ab40*/  IABS R4, R5.reuse ;  /* 0x0000000500047213 */ /* 0x080fe40000000000 */
[----:B------:R-:W1:Y:S01]  /*1ab50*/  I2F.RP R14, R7 ;  /* 0x00000007000e7306 */ /* 0x000e620000209400 */
[----:B------:R-:W-:Y:S02]  /*1ab60*/  LOP3.LUT R9, R9, R5, RZ, 0x3c, !PT ;  /* 0x0000000509097212 */ /* 0x000fe400078e3cff */
[----:B------:R-:W-:-:S02]  /*1ab70*/  IMAD.MOV R4, RZ, RZ, -R4 ;  /* 0x000000ffff047224 */ /* 0x000fc400078e0a04 */
[----:B------:R-:W-:-:S03]  /*1ab80*/  ISETP.GE.AND P1, PT, R9, RZ, PT ;  /* 0x000000ff0900720c */ /* 0x000fc60003f26270 */
        /* <DEDUP_REMOVED lines=8> */
[----:B------:R-:W-:Y:S02]  /*1ac10*/  IMAD R0, R8, R4, R0 ;  /* 0x0000000408007224 */ /* 0x000fe400078e0200 */
[----:B------:R-:W-:-:S03]  /*1ac20*/  IMAD.HI.U32 R12, R12, R6, RZ ;  /* 0x000000060c0c7227 */ /* 0x000fc600078e00ff */
[----:B------:R-:W-:Y:S01]  /*1ac30*/  ISETP.GT.U32.AND P2, PT, R7, R0, PT ;  /* 0x000000000700720c */ /* 0x000fe20003f44070 */
[----:B------:R-:W-:-:S05]  /*1ac40*/  IMAD R4, R12, R4, R6 ;  /* 0x000000040c047224 */ /* 0x000fca00078e0206 */
[----:B------:R-:W-:-:S07]  /*1ac50*/  ISETP.GT.U32.AND P3, PT, R7, R4, PT ;  /* 0x000000040700720c */ /* 0x000fce0003f64070 */
[----:B------:R-:W-:Y:S01]  /*1ac60*/  @!P2 IMAD.IADD R0, R0, 0x1, -R7 ;  /* 0x000000010000a824 */ /* 0x000fe200078e0a07 */
[----:B------:R-:W-:Y:S02]  /*1ac70*/  @!P2 IADD3 R8, R8, 0x1, RZ ;  /* 0x000000010808a810 */ /* 0x000fe40007ffe0ff */
[----:B------:R-:W-:Y:S02]  /*1ac80*/  ISETP.NE.AND P2, PT, R5, RZ, PT ;  /* 0x000000ff0500720c */ /* 0x000fe40003f45270 */
[-C--:B------:R-:W-:Y:S02]  /*1ac90*/  ISETP.GE.U32.AND P4, PT, R0, R7.reuse, PT ;  /* 0x000000070000720c */ /* 0x080fe40003f86070 */
[----:B------:R-:W-:Y:S02]  /*1aca0*/  @!P3 IADD3 R4, R4, -R7, RZ ;  /* 0x800000070404b210 */ /* 0x000fe40007ffe0ff */
[----:B------:R-:W-:Y:S02]  /*1acb0*/  LOP3.LUT R0, R2, R5, RZ, 0x3c, !PT ;  /* 0x0000000502007212 */ /* 0x000fe400078e3cff */
[----:B------:R-:W-:-:S02]  /*1acc0*/  ISETP.GE.U32.AND P5, PT, R4, R7, PT ;  /* 0x000000070400720c */ /* 0x000fc40003fa6070 */
[----:B------:R-:W-:Y:S02]  /*1acd0*/  @!P3 IADD3 R12, R12, 0x1, RZ ;  /* 0x000000010c0cb810 */ /* 0x000fe40007ffe0ff */
[----:B------:R-:W-:Y:S02]  /*1ace0*/  ISETP.GE.AND P3, PT, R0, RZ, PT ;  /* 0x000000ff0000720c */ /* 0x000fe40003f66270 */
[----:B------:R-:W-:Y:S02]  /*1acf0*/  LOP3.LUT R0, RZ, R5, RZ, 0x33, !PT ;  /* 0x00000005ff007212 */ /* 0x000fe400078e33ff */
[----:B------:R-:W-:-:S05]  /*1ad00*/  @P4 IADD3 R8, R8, 0x1, RZ ;  /* 0x0000000108084810 */ /* 0x000fca0007ffe0ff */
[----:B------:R-:W-:Y:S01]  /*1ad10*/  IMAD.MOV.U32 R4, RZ, RZ, R8 ;  /* 0x000000ffff047224 */ /* 0x000fe200078e0008 */
[----:B------:R-:W-:Y:S01]  /*1ad20*/  @P5 IADD3 R12, R12, 0x1, RZ ;  /* 0x000000010c0c5810 */ /* 0x000fe20007ffe0ff */
[----:B------:R-:W2:Y:S02]  /*1ad30*/  LD.E.64 R8, [R10.64+0x38] ;  /* 0x000038060a087980 */ /* 0x000ea4000c101b00 */
[----:B------:R-:W-:Y:S02]  /*1ad40*/  @!P1 IMAD.MOV R4, RZ, RZ, -R4 ;  /* 0x000000ffff049224 */ /* 0x000fe400078e0a04 */
[----:B------:R-:W-:-:S03]  /*1ad50*/  @!P3 IMAD.MOV R12, RZ, RZ, -R12 ;  /* 0x000000ffff0cb224 */ /* 0x000fc600078e0a0c */
[C---:B------:R-:W-:Y:S02]  /*1ad60*/  SEL R4, R0.reuse, R4, !P2 ;  /* 0x0000000400047207 */ /* 0x040fe40005000000 */
[----:B------:R-:W-:-:S03]  /*1ad70*/  SEL R0, R0, R12, !P2 ;  /* 0x0000000c00007207 */ /* 0x000fc60005000000 */
[----:B------:R-:W-:-:S04]  /*1ad80*/  IMAD.WIDE R6, R4, 0x4, R240 ;  /* 0x0000000404067825 */ /* 0x000fc800078e02f0 */
[C---:B------:R-:W-:Y:S02]  /*1ad90*/  IMAD.WIDE R12, R0.reuse, 0x4, R240 ;  /* 0x00000004000c7825 */ /* 0x040fe400078e02f0 */
[----:B------:R1:W3:Y:S04]  /*1ada0*/  LD.E R6, [R6.64] ;  /* 0x0000000606067980 */ /* 0x0002e8000c101900 */
[----:B-1----:R1:W3:Y:S04]  /*1adb0*/  LD.E R7, [R12.64] ;  /* 0x000000060c077980 */ /* 0x0022e8000c101900 */
[----:B-1----:R-:W4:Y:S01]  /*1adc0*/  LD.E.64 R12, [R10.64+0x20] ;  /* 0x000020060a0c7980 */ /* 0x002f22000c101b00 */
[----:B------:R-:W-:-:S05]  /*1add0*/  IADD3 R0, R0, -R4, RZ ;  /* 0x8000000400007210 */ /* 0x000fca0007ffe0ff */
[----:B------:R-:W-:-:S05]  /*1ade0*/  IMAD R5, R5, R0, -0x40 ;  /* 0xffffffc005057424 */ /* 0x000fca00078e0200 */
[----:B------:R-:W-:Y:S01]  /*1adf0*/  SHF.R.S32.HI R4, RZ, 0x1f, R5 ;  /* 0x0000001fff047819 */ /* 0x000fe20000011405 */
[-C--:B--2---:R-:W-:Y:S02]  /*1ae00*/  IMAD R0, R9, R5.reuse, RZ ;  /* 0x0000000509007224 */ /* 0x084fe400078e02ff */
[----:B------:R-:W-:-:S04]  /*1ae10*/  IMAD.WIDE.U32 R14, R8, R5, RZ ;  /* 0x00000005080e7225 */ /* 0x000fc800078e00ff */
[----:B------:R-:W-:-:S04]  /*1ae20*/  IMAD R4, R8, R4, R0 ;  /* 0x0000000408047224 */ /* 0x000fc800078e0200 */
[----:B------:R-:W-:Y:S02]  /*1ae30*/  IMAD.IADD R15, R15, 0x1, R4 ;  /* 0x000000010f0f7824 */ /* 0x000fe400078e0204 */
[----:B---3--:R-:W-:-:S05]  /*1ae40*/  IMAD.IADD R6, R6, 0x1, -R7 ;  /* 0x0000000106067824 */ /* 0x008fca00078e0a07 */
[----:B------:R-:W-:Y:S01]  /*1ae50*/  SHF.R.S32.HI R5, RZ, 0x1f, R6 ;  /* 0x0000001fff057819 */ /* 0x000fe20000011406 */
[----:B----4-:R-:W-:Y:S02]  /*1ae60*/  IMAD R0, R13, R6, RZ ;  /* 0x000000060d007224 */ /* 0x010fe400078e02ff */
[----:B------:R-:W-:-:S04]  /*1ae70*/  IMAD.WIDE.U32 R6, R6, R12, R14 ;  /* 0x0000000c06067225 */ /* 0x000fc800078e000e */
[----:B------:R-:W-:Y:S02]  /*1ae80*/  IMAD R0, R12, R5, R0 ;  /* 0x000000050c007224 */ /* 0x000fe400078e0200 */
[----:B------:R-:W-:-:S03]  /*1ae90*/  IMAD.MOV.U32 R5, RZ, RZ, R6 ;  /* 0x000000ffff057224 */ /* 0x000fc600078e0006 */
[----:B------:R-:W-:Y:S01]  /*1aea0*/  IADD3 R0, R7, R0, RZ ;  /* 0x0000000007007210 */ /* 0x000fe20007ffe0ff */
[----:B------:R-:W-:Y:S05]  /*1aeb0*/  BRA `(.L_x_2690) ;  /* 0x0000003000007947 */ /* 0x000fea0003800000 */
.L_x_2689:
[----:B------:R-:W2:Y:S02]  /*1aec0*/  LD.E R5, [R10.64+0x38] ;  /* 0x000038060a057980 */ /* 0x000ea4000c101900 */
[----:B--2---:R-:W-:-:S04]  /*1aed0*/  LEA R5, -R5, RZ, 0x6 ;  /* 0x000000ff05057211 */ /* 0x004fc800078e31ff */
[----:B------:R-:W-:Y:S02]  /*1aee0*/  SHF.R.S32.HI R0, RZ, 0x1f, R5 ;  /* 0x0000001fff007819 */ /* 0x000fe40000011405 */
.L_x_2690:
[----:B------:R-:W-:Y:S05]  /*1aef0*/  BSYNC B0 ;  /* 0x0000000000007941 */ /* 0x000fea0003800000 */
.L_x_2688:
[C---:B------:R-:W-:Y:S02]  /*1af00*/  LOP3.LUT P5, RZ, R243.reuse, 0x1, RZ, 0xc0, !PT ;  /* 0x00000001f3ff7812 */ /* 0x040fe400078ac0ff */
[----:B------:R-:W-:Y:S02]  /*1af10*/  LOP3.LUT P4, RZ, R243, 0x2, RZ, 0xc0, !PT ;  /* 0x00000002f3ff7812 */ /* 0x000fe4000788c0ff */
[C---:B------:R-:W-:Y:S02]  /*1af20*/  LEA R28, P2, R5.reuse, R232, 0x1 ;  /* 0x000000e8051c7211 */ /* 0x040fe400078408ff */
[----:B------:R-:W-:Y:S02]  /*1af30*/  IADD3 R4, P1, R5, R228, RZ ;  /* 0x000000e405047210 */ /* 0x000fe40007f3e0ff */
[----:B------:R-:W-:Y:S02]  /*1af40*/  LOP3.LUT P3, RZ, R243, 0x4, RZ, 0xc0, !PT ;  /* 0x00000004f3ff7812 */ /* 0x000fe4000786c0ff */
[----:B------:R-:W-:Y:S01]  /*1af50*/  LEA.HI.X R29, R5, R231, R0, 0x1, P2 ;  /* 0x000000e7051d7211 */ /* 0x000fe200010f0c00 */
[----:B------:R-:W-:Y:S01]  /*1af60*/  IMAD.X R0, R0, 0x1, R229, P1 ;  /* 0x0000000100007824 */ /* 0x000fe200008e06e5 */
[----:B------:R-:W-:-:S02]  /*1af70*/  LOP3.LUT P2, RZ, R243, 0x8, RZ, 0xc0, !PT ;  /* 0x00000008f3ff7812 */ /* 0x000fc4000784c0ff */
[CC--:B------:R-:W-:Y:S01]  /*1af80*/  @P5 LEA R26, P1, R4.reuse, R232.reuse, 0x1 ;  /* 0x000000e8041a5211 */ /* 0x0c0fe200078208ff */
[----:B------:R-:W-:Y:S01]  /*1af90*/  @P4 IMAD.MOV.U32 R5, RZ, RZ, R29 ;  /* 0x000000ffff054224 */ /* 0x000fe200078e001d */
[----:B------:R-:W-:Y:S01]  /*1afa0*/  @!PT LDS RZ, [RZ] ;  /* 0x00000000fffff984 */ /* 0x000fe20000000800 */
[----:B------:R-:W-:Y:S01]  /*1afb0*/  @!PT LDS RZ, [RZ] ;  /* 0x00000000fffff984 */ /* 0x000fe20000000800 */
[----:B------:R-:W-:Y:S01]  /*1afc0*/  @!PT LDS RZ, [RZ] ;  /* 0x00000000fffff984 */ /* 0x000fe20000000800 */
[----:B------:R1:W-:Y:S02]  /*1afd0*/  @P5 LDGSTS.E.BYPASS.LTC128B.128 [R239+0x8000], [R28.64] ;  /* 0x080000001cef5fae */ /* 0x0003e4000b901d46 */
[CCC-:B------:R-:W-:Y:S02]  /*1afe0*/  @P5 LEA.HI.X R27, R4.reuse, R231.reuse, R0.reuse, 0x1, P1 ;  /* 0x000000e7041b5211 */ /* 0x1c0fe400008f0c00 */
[C---:B------:R-:W-:Y:S01]  /*1aff0*/  @P4 LEA R22, P1, R4.reuse, R232, 0x1 ;  /* 0x000000e804164211 */ /* 0x040fe200078208ff */
[----:B------:R1:W-:Y:S03]  /*1b000*/  @!P5 STS.128 [R239+0x8000], RZ ;  /* 0x008000ffef00d388 */ /* 0x0003e60000000c00 */
[----:B------:R-:W-:-:S02]  /*1b010*/  @P4 LEA.HI.X R23, R4, R231, R0, 0x1, P1 ;  /* 0x000000e704174211 */ /* 0x000fc400008f0c00 */
[----:B------:R-:W-:-:S04]  /*1b020*/  @P3 LEA R20, P1, R4, R232, 0x1 ;  /* 0x000000e804143211 */ /* 0x000fc800078208ff */
[C---:B------:R-:W-:Y:S02]  /*1b030*/  @P3 LEA.HI.X R21, R4.reuse, R231, R0, 0x1, P1 ;  /* 0x000000e704153211 */ /* 0x040fe400008f0c00 */
[----:B------:R-:W-:-:S04]  /*1b040*/  @P2 LEA R14, P1, R4, R232, 0x1 ;  /* 0x000000e8040e2211 */ /* 0x000fc800078208ff */
[C---:B------:R-:W-:Y:S02]  /*1b050*/  @P2 LEA.HI.X R15, R4.reuse, R231, R0, 0x1, P1 ;  /* 0x000000e7040f2211 */ /* 0x040fe400008f0c00 */
[----:B------:R-:W-:-:S05]  /*1b060*/  IADD3 R4, P1, R4, R228, RZ ;  /* 0x000000e404047210 */ /* 0x000fca0007f3e0ff */
[----:B------:R-:W-:Y:S01]  /*1b070*/  IMAD.X R0, R0, 0x1, R229, P1 ;  /* 0x0000000100007824 */ /* 0x000fe200008e06e5 */
[----:B------:R-:W-:-:S04]  /*1b080*/  @P5 LEA R24, P1, R4, R232, 0x1 ;  /* 0x000000e804185211 */ /* 0x000fc800078208ff */
[C---:B------:R-:W-:Y:S02]  /*1b090*/  @P5 LEA.HI.X R25, R4.reuse, R231, R0, 0x1, P1 ;  /* 0x000000e704195211 */ /* 0x040fe400008f0c00 */
[----:B------:R-:W-:-:S04]  /*1b0a0*/  @P4 LEA R12, P1, R4, R232, 0x1 ;  /* 0x000000e8040c4211 */ /* 0x000fc800078208ff */
[C---:B------:R-:W-:Y:S02]  /*1b0b0*/  @P4 LEA.HI.X R13, R4.reuse, R231, R0, 0x1, P1 ;  /* 0x000000e7040d4211 */ /* 0x040fe400008f0c00 */
        /* <DEDUP_REMOVED lines=12> */
[----:B------:R-:W-:Y:S01]  /*1b180*/  @P2 LEA R36, P1, R4, R232, 0x1 ;  /* 0x000000e804242211 */ /* 0x000fe200078208ff */
[----:B------:R-:W-:-:S03]  /*1b190*/  IMAD.MOV.U32 R232, RZ, RZ, R28 ;  /* 0x000000ffffe87224 */ /* 0x000fc600078e001c */
[----:B------:R-:W-:Y:S01]  /*1b1a0*/  @P2 LEA.HI.X R37, R4, R231, R0, 0x1, P1 ;  /* 0x000000e704252211 */ /* 0x000fe200008f0c00 */
[----:B------:R-:W-:Y:S02]  /*1b1b0*/  @P4 IMAD.MOV.U32 R4, RZ, RZ, R28 ;  /* 0x000000ffff044224 */ /* 0x000fe400078e001c */
[----:B------:R-:W-:-:S03]  /*1b1c0*/  IMAD.MOV.U32 R231, RZ, RZ, R29 ;  /* 0x000000ffffe77224 */ /* 0x000fc600078e001d */
[----:B------:R-:W-:Y:S01]  /*1b1d0*/  @!PT LDS RZ, [RZ] ;  /* 0x00000000fffff984 */ /* 0x000fe20000000800 */
[----:B------:R-:W-:Y:S01]  /*1b1e0*/  @!PT LDS RZ, [RZ] ;  /* 0x00000000fffff984 */ /* 0x000fe20000000800 */
[----:B------:R-:W-:Y:S01]  /*1b1f0*/  @!PT LDS RZ, [RZ] ;  /* 0x00000000fffff984 */ /* 0x000fe20000000800 */
[----:B------:R2:W-:Y:S04]  /*1b200*/  @P4 LDGSTS.E.BYPASS.LTC128B.128 [R239+0xa000], [R4.64+0x80] ;  /* 0x0a00008004ef4fae */ /* 0x0005e8000b901d46 */
[----:B------:R1:W-:Y:S01]  /*1b210*/  @!P4 STS.128 [R239+0xa000], RZ ;  /* 0x00a000ffef00c388 */ /* 0x0003e20000000c00 */
[----:B--2---:R-:W-:Y:S02]  /*1b220*/  @P3 IMAD.MOV.U32 R4, RZ, RZ, R28 ;  /* 0x000000ffff043224 */ /* 0x004fe400078e001c */
[----:B------:R-:W-:-:S05]  /*1b230*/  @P3 IMAD.MOV.U32 R5, RZ, RZ, R29 ;  /* 0x000000ffff053224 */ /* 0x000fca00078e001d */
        /* <DEDUP_REMOVED lines=73> */
.L_x_2687:
[----:B------:R-:W-:Y:S05]  /*1b6d0*/  BSYNC B1 ;  /* 0x0000000000017941 */ /* 0x000fea0003800000 */
.L_x_2686:
[----:B-1----:R-:W2:Y:S01]  /*1b6e0*/  LD.E R33, [R10.64+0xdc] ;  /* 0x0000dc060a217980 */ /* 0x002ea2000c101900 */
[----:B------:R-:W-:-:S02]  /*1b6f0*/  IMAD.IADD R3, R2, 0x1, R3 ;  /* 0x0000000102037824 */ /* 0x000fc400078e0203 */
[----:B------:R-:W-:-:S03]  /*1b700*/  IMAD.SHL.U32 R219, R41, 0x2, RZ ;  /* 0x0000000229db7824 */ /* 0x000fc600078e00ff */
[C---:B------:R-:W-:Y:S01]  /*1b710*/  IADD3 R2, R3.reuse, 0x1, RZ ;  /* 0x0000000103027810 */ /* 0x040fe20007ffe0ff */
[--C-:B------:R-:W-:Y:S01]  /*1b720*/  IMAD R217, R40, 0x2, R219.reuse ;  /* 0x0000000228d97824 */ /* 0x100fe200078e02db */
[-C--:B------:R-:W-:Y:S01]  /*1b730*/  ISETP.GE.AND P3, PT, R3, R247.reuse, PT ;  /* 0x000000f70300720c */ /* 0x080fe20003f66270 */
[----:B------:R-:W-:Y:S01]  /*1b740*/  LDSM.16.MT88.4 R156, [R219+0x10000] ;  /* 0x01000000db9c783b */ /* 0x000fe20000004200 */
[C---:B------:R-:W-:Y:S01]  /*1b750*/  ISETP.GE.AND P5, PT, R2.reuse, R247, PT ;  /* 0x000000f70200720c */ /* 0x040fe20003fa6270 */
[----:B------:R-:W-:Y:S01]  /*1b760*/  IMAD R216, R39, 0x2, R219 ;  /* 0x0000000227d87824 */ /* 0x000fe200078e02db */
[C---:B------:R-:W-:Y:S01]  /*1b770*/  ISETP.GE.AND P1, PT, R2.reuse, R245, PT ;  /* 0x000000f50200720c */ /* 0x040fe20003f26270 */
[----:B------:R-:W-:Y:S01]  /*1b780*/  LDSM.16.MT88.4 R148, [R217+0x10000] ;  /* 0x01000000d994783b */ /* 0x000fe20000004200 */
[-C--:B------:R-:W-:Y:S01]  /*1b790*/  ISETP.GE.OR P3, PT, R3, R246.reuse, !P3 ;  /* 0x000000f60300720c */ /* 0x080fe20005f66670 */
[----:B------:R-:W-:Y:S01]  /*1b7a0*/  IMAD R215, R39, 0x2, R217 ;  /* 0x0000000227d77824 */ /* 0x000fe200078e02d9 */
[C---:B------:R-:W-:Y:S01]  /*1b7b0*/  ISETP.GE.OR P5, PT, R2.reuse, R246, !P5 ;  /* 0x000000f60200720c */ /* 0x040fe20006fa6670 */
[----:B------:R-:W-:Y:S01]  /*1b7c0*/  LDSM.16.MT88.4 R140, [R216+0x10000] ;  /* 0x01000000d88c783b */ /* 0x000fe20000004200 */
[----:B------:R-:W-:-:S02]  /*1b7d0*/  ISETP.GE.OR P1, PT, R2, R244, !P1 ;  /* 0x000000f40200720c */ /* 0x000fc40004f26670 */
[C---:B------:R-:W-:Y:S01]  /*1b7e0*/  IADD3 R0, R3.reuse, 0x8, RZ ;  /* 0x0000000803007810 */ /* 0x040fe20007ffe0ff */
[----:B------:R-:W-:Y:S01]  /*1b7f0*/  LDSM.16.MT88.4 R132, [R215+0x10000] ;  /* 0x01000000d784783b */ /* 0x000fe20000004200 */
[----:B------:R-:W-:Y:S02]  /*1b800*/  IADD3 R2, R3, 0x9, RZ ;  /* 0x0000000903027810 */ /* 0x000fe40007ffe0ff */
[----:B------:R-:W-:Y:S01]  /*1b810*/  FSEL R68, R68, -INF , !P3 ;  /* 0xff80000044447808 */ /* 0x000fe20005800000 */
[----:B------:R-:W-:Y:S01]  /*1b820*/  LDSM.16.MT88.4 R40, [R219+0x12000] ;  /* 0x01200000db28783b */ /* 0x000fe20000004200 */
[----:B------:R-:W-:Y:S02]  /*1b830*/  FSEL R69, R69, -INF , !P5 ;  /* 0xff80000045457808 */ /* 0x000fe40006800000 */
[----:B------:R-:W-:Y:S01]  /*1b840*/  FSEL R71, R71, -INF , !P1 ;  /* 0xff80000047477808 */ /* 0x000fe20004800000 */
[----:B------:R-:W-:Y:S01]  /*1b850*/  LDSM.16.MT88.4 R48, [R217+0x12000] ;  /* 0x01200000d930783b */ /* 0x000fe20000004200 */
[----:B------:R-:W-:-:S02]  /*1b860*/  ISETP.GE.AND P2, PT, R3, R245, PT ;  /* 0x000000f50300720c */ /* 0x000fc40003f46270 */
[C---:B------:R-:W-:Y:S01]  /*1b870*/  ISETP.GE.AND P4, PT, R0.reuse, R247, PT ;  /* 0x000000f70000720c */ /* 0x040fe20003f86270 */
[----:B------:R-:W-:Y:S01]  /*1b880*/  LDSM.16.MT88.4 R72, [R219+0x14000] ;  /* 0x01400000db48783b */ /* 0x000fe20000004200 */
[----:B------:R-:W-:Y:S02]  /*1b890*/  ISETP.GE.AND P3, PT, R0, R245, PT ;  /* 0x000000f50000720c */ /* 0x000fe40003f66270 */
[C---:B------:R-:W-:Y:S01]  /*1b8a0*/  ISETP.GE.AND P5, PT, R2.reuse, R247, PT ;  /* 0x000000f70200720c */ /* 0x040fe20003fa6270 */
[----:B------:R-:W-:Y:S01]  /*1b8b0*/  LDSM.16.MT88.4 R96, [R215+0x14000] ;  /* 0x01400000d760783b */ /* 0x000fe20000004200 */
[----:B------:R-:W-:Y:S02]  /*1b8c0*/  ISETP.GE.AND P1, PT, R2, R245, PT ;  /* 0x000000f50200720c */ /* 0x000fe40003f26270 */
[----:B------:R-:W-:Y:S01]  /*1b8d0*/  ISETP.GE.OR P2, PT, R3, R244, !P2 ;  /* 0x000000f40300720c */ /* 0x000fe20005746670 */
[----:B------:R-:W-:Y:S01]  /*1b8e0*/  LDSM.16.MT88.4 R104, [R219+0x16000] ;  /* 0x01600000db68783b */ /* 0x000fe20000004200 */
[----:B------:R-:W-:-:S02]  /*1b8f0*/  ISETP.GE.OR P4, PT, R0, R246, !P4 ;  /* 0x000000f60000720c */ /* 0x000fc40006786670 */
[----:B------:R-:W-:Y:S01]  /*1b900*/  ISETP.GE.OR P3, PT, R0, R244, !P3 ;  /* 0x000000f40000720c */ /* 0x000fe20005f66670 */
[----:B------:R-:W-:Y:S01]  /*1b910*/  LDSM.16.MT88.4 R112, [R217+0x16000] ;  /* 0x01600000d970783b */ /* 0x000fe20000004200 */
[C---:B------:R-:W-:Y:S02]  /*1b920*/  ISETP.GE.OR P5, PT, R2.reuse, R246, !P5 ;  /* 0x000000f60200720c */ /* 0x040fe40006fa6670 */
[----:B------:R-:W-:Y:S01]  /*1b930*/  ISETP.GE.OR P1, PT, R2, R244, !P1 ;  /* 0x000000f40200720c */ /* 0x000fe20004f26670 */
        /* <DEDUP_REMOVED lines=11> */
[----:B------:R-:W-:Y:S02]  /*1b9f0*/  ISETP.GE.AND P1, PT, R2, R245, PT ;  /* 0x000000f50200720c */ /* 0x000fe40003f26270 */
[C---:B------:R-:W-:Y:S02]  /*1ba00*/  ISETP.GE.OR P2, PT, R0.reuse, R246, !P2 ;  /* 0x000000f60000720c */ /* 0x040fe40005746670 */
[----:B------:R-:W-:Y:S02]  /*1ba10*/  ISETP.GE.OR P4, PT, R0, R244, !P4 ;  /* 0x000000f40000720c */ /* 0x000fe40006786670 */
[C---:B------:R-:W-:Y:S02]  /*1ba20*/  ISETP.GE.OR P5, PT, R2.reuse, R246, !P5 ;  /* 0x000000f60200720c */ /* 0x040fe40006fa6670 */
[----:B------:R-:W-:Y:S02]  /*1ba30*/  ISETP.GE.OR P1, PT, R2, R244, !P1 ;  /* 0x000000f40200720c */ /* 0x000fe40004f26670 */
[----:B------:R-:W-:-:S02]  /*1ba40*/  IADD3 R0, R3, 0x18, RZ ;  /* 0x0000001803007810 */ /* 0x000fc40007ffe0ff */
[----:B------:R-:W-:Y:S02]  /*1ba50*/  IADD3 R2, R3, 0x19, RZ ;  /* 0x0000001903027810 */ /* 0x000fe40007ffe0ff */
[----:B------:R-:W-:Y:S02]  /*1ba60*/  FSEL R6, R60, -INF , !P2 ;  /* 0xff8000003c067808 */ /* 0x000fe40005000000 */
[----:B------:R-:W-:Y:S02]  /*1ba70*/  FSEL R12, R62, -INF , !P4 ;  /* 0xff8000003e0c7808 */ /* 0x000fe40006000000 */
[----:B------:R-:W-:Y:S02]  /*1ba80*/  ISETP.GE.AND P2, PT, R0, R245, PT ;  /* 0x000000f50000720c */ /* 0x000fe40003f46270 */
[----:B------:R-:W-:Y:S02]  /*1ba90*/  ISETP.GE.AND P4, PT, R2, R247, PT ;  /* 0x000000f70200720c */ /* 0x000fe40003f86270 */
[----:B------:R-:W-:-:S02]  /*1baa0*/  FSEL R66, R66, -INF , !P3 ;  /* 0xff80000042427808 */ /* 0x000fc40005800000 */
[----:B------:R-:W-:Y:S02]  /*1bab0*/  ISETP.GE.AND P3, PT, R0, R247, PT ;  /* 0x000000f70000720c */ /* 0x000fe40003f66270 */
[----:B------:R-:W-:Y:S02]  /*1bac0*/  FSEL R9, R63, -INF , !P1 ;  /* 0xff8000003f097808 */ /* 0x000fe40004800000 */
[----:B------:R-:W-:Y:S02]  /*1bad0*/  ISETP.GE.AND P1, PT, R2, R245, PT ;  /* 0x000000f50200720c */ /* 0x000fe40003f26270 */
[----:B------:R-:W-:Y:S02]  /*1bae0*/  ISETP.GE.OR P2, PT, R0, R244, !P2 ;  /* 0x000000f40000720c */ /* 0x000fe40005746670 */
[----:B------:R-:W-:Y:S02]  /*1baf0*/  ISETP.GE.OR P4, PT, R2, R246, !P4 ;  /* 0x000000f60200720c */ /* 0x000fe40006786670 */
[----:B------:R-:W-:-:S02]  /*1bb00*/  IADD3 R13, R3, 0x21, RZ ;  /* 0x00000021030d7810 */ /* 0x000fc40007ffe0ff */
[----:B------:R-:W-:Y:S02]  /*1bb10*/  ISETP.GE.OR P3, PT, R0, R246, !P3 ;  /* 0x000000f60000720c */ /* 0x000fe40005f66670 */
[----:B------:R-:W-:Y:S02]  /*1bb20*/  IADD3 R0, R3, 0x20, RZ ;  /* 0x0000002003007810 */ /* 0x000fe40007ffe0ff */
[----:B------:R-:W-:Y:S02]  /*1bb30*/  ISETP.GE.OR P1, PT, R2, R244, !P1 ;  /* 0x000000f40200720c */ /* 0x000fe40004f26670 */
[----:B------:R-:W-:Y:S02]  /*1bb40*/  FSEL R8, R58, -INF , !P2 ;  /* 0xff8000003a087808 */ /* 0x000fe40005000000 */
[----:B------:R-:W-:Y:S02]  /*1bb50*/  FSEL R2, R57, -INF , !P4 ;  /* 0xff80000039027808 */ /* 0x000fe40006000000 */
[----:B------:R-:W-:-:S02]  /*1bb60*/  ISETP.GE.AND P4, PT, R13, R247, PT ;  /* 0x000000f70d00720c */ /* 0x000fc40003f86270 */
[----:B------:R-:W-:Y:S02]  /*1bb70*/  ISETP.GE.AND P2, PT, R13, R245, PT ;  /* 0x000000f50d00720c */ /* 0x000fe40003f46270 */
[----:B------:R-:W-:Y:S02]  /*1bb80*/  FSEL R5, R61, -INF , !P5 ;  /* 0xff8000003d057808 */ /* 0x000fe40006800000 */
[----:B------:R-:W-:Y:S02]  /*1bb90*/  FSEL R4, R56, -INF , !P3 ;  /* 0xff80000038047808 */ /* 0x000fe40005800000 */
[C---:B------:R-:W-:Y:S02]  /*1bba0*/  ISETP.GE.AND P5, PT, R0.reuse, R247, PT ;  /* 0x000000f70000720c */ /* 0x040fe40003fa6270 */
[----:B------:R-:W-:Y:S02]  /*1bbb0*/  ISETP.GE.AND P3, PT, R0, R245, PT ;  /* 0x000000f50000720c */ /* 0x000fe40003f66270 */
[----:B------:R-:W-:-:S02]  /*1bbc0*/  IADD3 R7, R3, 0x28, RZ ;  /* 0x0000002803077810 */ /* 0x000fc40007ffe0ff */
[C---:B------:R-:W-:Y:S02]  /*1bbd0*/  ISETP.GE.OR P4, PT, R13.reuse, R246, !P4 ;  /* 0x000000f60d00720c */ /* 0x040fe40006786670 */
[----:B------:R-:W-:Y:S02]  /*1bbe0*/  ISETP.GE.OR P2, PT, R13, R244, !P2 ;  /* 0x000000f40d00720c */ /* 0x000fe40005746670 */
[----:B------:R-:W-:Y:S02]  /*1bbf0*/  FMNMX.FTZ R13, R68, R69, !PT ;  /* 0x00000045440d7209 */ /* 0x000fe40007810000 */
[C---:B------:R-:W-:Y:S02]  /*1bc00*/  ISETP.GE.OR P5, PT, R0.reuse, R246, !P5 ;  /* 0x000000f60000720c */ /* 0x040fe40006fa6670 */
[----:B------:R-:W-:Y:S02]  /*1bc10*/  ISETP.GE.OR P3, PT, R0, R244, !P3 ;  /* 0x000000f40000720c */ /* 0x000fe40005f66670 */
[----:B------:R-:W-:-:S02]  /*1bc20*/  FSEL R0, R59, -INF , !P1 ;  /* 0xff8000003b007808 */ /* 0x000fc40004800000 */
[C---:B------:R-:W-:Y:S01]  /*1bc30*/  ISETP.GE.AND P1, PT, R7.reuse, R247, PT ;  /* 0x000000f70700720c */ /* 0x040fe20003f26270 */
[----:B------:R-:W-:Y:S01]  /*1bc40*/  LDSM.16.MT88.4 R56, [R216+0x12000] ;  /* 0x01200000d838783b */ /* 0x000fe20000004200 */
[----:B------:R-:W-:Y:S02]  /*1bc50*/  FMNMX.FTZ R13, R64, R13, !PT ;  /* 0x0000000d400d7209 */ /* 0x000fe40007810000 */
[----:B------:R-:W-:Y:S02]  /*1bc60*/  ISETP.GE.OR P1, PT, R7, R246, !P1 ;  /* 0x000000f60700720c */ /* 0x000fe40004f26670 */
[----:B------:R-:W-:Y:S02]  /*1bc70*/  IADD3 R14, R3, 0x30, RZ ;  /* 0x00000030030e7810 */ /* 0x000fe40007ffe0ff */
[----:B------:R-:W-:Y:S02]  /*1bc80*/  FMNMX.FTZ R13, R65, R13, !PT ;  /* 0x0000000d410d7209 */ /* 0x000fe40007810000 */
[----:B------:R-:W-:-:S02]  /*1bc90*/  FSEL R27, R90, -INF , !P3 ;  /* 0xff8000005a1b7808 */ /* 0x000fc40005800000 */
[----:B------:R-:W-:Y:S02]  /*1bca0*/  FSEL R31, R16, -INF , !P1 ;  /* 0xff800000101f7808 */ /* 0x000fe40004800000 */
[----:B------:R-:W-:Y:S02]  /*1bcb0*/  ISETP.GE.AND P3, PT, R14, R247, PT ;  /* 0x000000f70e00720c */ /* 0x000fe40003f66270 */
[----:B------:R-:W-:Y:S02]  /*1bcc0*/  FMNMX.FTZ R13, R6, R13, !PT ;  /* 0x0000000d060d7209 */ /* 0x000fe40007810000 */
[C---:B------:R-:W-:Y:S02]  /*1bcd0*/  ISETP.GE.AND P1, PT, R14.reuse, R245, PT ;  /* 0x000000f50e00720c */ /* 0x040fe40003f26270 */
[----:B------:R-:W-:Y:S02]  /*1bce0*/  FMNMX.FTZ R15, R5, R13, !PT ;  /* 0x0000000d050f7209 */ /* 0x000fe40007810000 */
[----:B------:R-:W-:-:S02]  /*1bcf0*/  ISETP.GE.OR P3, PT, R14, R246, !P3 ;  /* 0x000000f60e00720c */ /* 0x000fc40005f66670 */
[----:B------:R-:W-:Y:S02]  /*1bd00*/  ISETP.GE.OR P1, PT, R14, R244, !P1 ;  /* 0x000000f40e00720c */ /* 0x000fe40004f26670 */
[----:B------:R-:W-:Y:S02]  /*1bd10*/  FMNMX.FTZ R14, R70, R71, !PT ;  /* 0x00000047460e7209 */ /* 0x000fe40007810000 */
[----:B------:R-:W-:Y:S02]  /*1bd20*/  FSEL R180, R88, -INF , !P5 ;  /* 0xff80000058b47808 */ /* 0x000fe40006800000 */
[----:B------:R-:W-:Y:S02]  /*1bd30*/  ISETP.GE.AND P5, PT, R7, R245, PT ;  /* 0x000000f50700720c */ /* 0x000fe40003fa6270 */
[----:B------:R-:W-:Y:S02]  /*1bd40*/  FMNMX.FTZ R15, R4, R15, !PT ;  /* 0x0000000f040f7209 */ /* 0x000fe40007810000 */
[----:B------:R-:W-:-:S02]  /*1bd50*/  FMNMX.FTZ R14, R66, R14, !PT ;  /* 0x0000000e420e7209 */ /* 0x000fc40007810000 */
[----:B------:R-:W-:Y:S02]  /*1bd60*/  ISETP.GE.OR P5, PT, R7, R244, !P5 ;  /* 0x000000f40700720c */ /* 0x000fe40006fa6670 */
[----:B------:R-:W-:Y:S02]  /*1bd70*/  IADD3 R7, R3, 0x29, RZ ;  /* 0x0000002903077810 */ /* 0x000fe40007ffe0ff */
[----:B------:R-:W-:Y:S02]  /*1bd80*/  FMNMX.FTZ R15, R2, R15, !PT ;  /* 0x0000000f020f7209 */ /* 0x000fe40007810000 */
[----:B------:R-:W-:Y:S02]  /*1bd90*/  FMNMX.FTZ R14, R67, R14, !PT ;  /* 0x0000000e430e7209 */ /* 0x000fe40007810000 */
[----:B------:R-:W-:Y:S02]  /*1bda0*/  FSEL R179, R89, -INF , !P4 ;  /* 0xff80000059b37808 */ /* 0x000fe40006000000 */
[----:B------:R-:W-:-:S02]  /*1bdb0*/  ISETP.GE.AND P4, PT, R7, R247, PT ;  /* 0x000000f70700720c */ /* 0x000fc40003f86270 */
[----:B------:R-:W-:Y:S02]  /*1bdc0*/  FMNMX.FTZ R15, R180, R15, !PT ;  /* 0x0000000fb40f7209 */ /* 0x000fe40007810000 */
[----:B------:R-:W-:Y:S02]  /*1bdd0*/  FMNMX.FTZ R14, R12, R14, !PT ;  /* 0x0000000e0c0e7209 */ /* 0x000fe40007810000 */
[----:B------:R-:W-:Y:S02]  /*1bde0*/  FSEL R26, R91, -INF , !P2 ;  /* 0xff8000005b1a7808 */ /* 0x000fe40005000000 */
[C---:B------:R-:W-:Y:S01]  /*1bdf0*/  ISETP.GE.AND P2, PT, R7.reuse, R245, PT ;  /* 0x000000f50700720c */ /* 0x040fe20003f46270 */
[----:B------:R-:W-:Y:S01]  /*1be00*/  LDSM.16.MT88.4 R88, [R216+0x14000] ;  /* 0x01400000d858783b */ /* 0x000fe20000004200 */
[----:B------:R-:W-:Y:S02]  /*1be10*/  ISETP.GE.OR P4, PT, R7, R246, !P4 ;  /* 0x000000f60700720c */ /* 0x000fe40006786670 */
[----:B------:R-:W-:-:S02]  /*1be20*/  IADD3 R13, R3, 0x31, RZ ;  /* 0x00000031030d7810 */ /* 0x000fc40007ffe0ff */
[----:B------:R-:W-:Y:S02]  /*1be30*/  FMNMX.FTZ R15, R179, R15, !PT ;  /* 0x0000000fb30f7209 */ /* 0x000fe40007810000 */
[----:B------:R-:W-:Y:S02]  /*1be40*/  FMNMX.FTZ R14, R9, R14, !PT ;  /* 0x0000000e090e7209 */ /* 0x000fe40007810000 */
[----:B------:R-:W-:Y:S02]  /*1be50*/  ISETP.GE.OR P2, PT, R7, R244, !P2 ;  /* 0x000000f40700720c */ /* 0x000fe40005746670 */
[----:B------:R-:W-:Y:S02]  /*1be60*/  FSEL R25, R18, -INF , !P5 ;  /* 0xff80000012197808 */ /* 0x000fe40006800000 */
[----:B------:R-:W-:Y:S02]  /*1be70*/  IADD3 R7, R3, 0x38, RZ ;  /* 0x0000003803077810 */ /* 0x000fe40007ffe0ff */
[----:B------:R-:W-:-:S02]  /*1be80*/  ISETP.GE.AND P5, PT, R13, R247, PT ;  /* 0x000000f70d00720c */ /* 0x000fc40003fa6270 */
[----:B------:R-:W-:Y:S02]  /*1be90*/  FSEL R30, R17, -INF , !P4 ;  /* 0xff800000111e7808 */ /* 0x000fe40006000000 */
[----:B------:R-:W-:Y:S02]  /*1bea0*/  FMNMX.FTZ R15, R31, R15, !PT ;  /* 0x0000000f1f0f7209 */ /* 0x000fe40007810000 */
[----:B------:R-:W-:Y:S02]  /*1beb0*/  FMNMX.FTZ R14, R8, R14, !PT ;  /* 0x0000000e080e7209 */ /* 0x000fe40007810000 */
[----:B------:R-:W-:Y:S02]  /*1bec0*/  IADD3 R3, R3, 0x39, RZ ;  /* 0x0000003903037810 */ /* 0x000fe40007ffe0ff */
[----:B------:R-:W-:Y:S02]  /*1bed0*/  ISETP.GE.AND P4, PT, R7, R247, PT ;  /* 0x000000f70700720c */ /* 0x000fe40003f86270 */
[----:B------:R-:W-:-:S02]  /*1bee0*/  FSEL R29, R80, -INF , !P3 ;  /* 0xff800000501d7808 */ /* 0x000fc40005800000 */
[----:B------:R-:W-:Y:S02]  /*1bef0*/  ISETP.GE.OR P5, PT, R13, R246, !P5 ;  /* 0x000000f60d00720c */ /* 0x000fe40006fa6670 */
[----:B------:R-:W-:Y:S02]  /*1bf00*/  FMNMX.FTZ R15, R30, R15, !PT ;  /* 0x0000000f1e0f7209 */ /* 0x000fe40007810000 */
[----:B------:R-:W-:Y:S02]  /*1bf10*/  FMNMX.FTZ R14, R0, R14, !PT ;  /* 0x0000000e000e7209 */ /* 0x000fe40007810000 */
[----:B------:R-:W-:Y:S02]  /*1bf20*/  ISETP.GE.AND P3, PT, R3, R247, PT ;  /* 0x000000f70300720c */ /* 0x000fe40003f66270 */
[----:B------:R-:W-:Y:S02]  /*1bf30*/  ISETP.GE.OR P4, PT, R7, R246, !P4 ;  /* 0x000000f60700720c */ /* 0x000fe40006786670 */
[----:B------:R-:W-:-:S02]  /*1bf40*/  FSEL R28, R81, -INF , !P5 ;  /* 0xff800000511c7808 */ /* 0x000fc40006800000 */
[----:B------:R-:W-:Y:S02]  /*1bf50*/  FMNMX.FTZ R15, R29, R15, !PT ;  /* 0x0000000f1d0f7209 */ /* 0x000fe40007810000 */
[----:B------:R-:W-:Y:S02]  /*1bf60*/  FMNMX.FTZ R14, R27, R14, !PT ;  /* 0x0000000e1b0e7209 */ /* 0x000fe40007810000 */
[----:B------:R-:W-:Y:S02]  /*1bf70*/  ISETP.GE.OR P3, PT, R3, R246, !P3 ;  /* 0x000000f60300720c */ /* 0x000fe40005f66670 */
[----:B------:R-:W-:Y:S02]  /*1bf80*/  FSEL R191, R76, -INF , !P4 ;  /* 0xff8000004cbf7808 */ /* 0x000fe40006000000 */
[----:B------:R-:W-:Y:S02]  /*1bf90*/  FMNMX.FTZ R15, R28, R15, !PT ;  /* 0x0000000f1c0f7209 */ /* 0x000fe40007810000 */
[----:B------:R-:W-:-:S02]  /*1bfa0*/  FMNMX.FTZ R14, R26, R14, !PT ;  /* 0x0000000e1a0e7209 */ /* 0x000fc40007810000 */
[----:B------:R-:W-:Y:S02]  /*1bfb0*/  FSEL R190, R77, -INF , !P3 ;  /* 0xff8000004dbe7808 */ /* 0x000fe40005800000 */
[----:B------:R-:W-:Y:S02]  /*1bfc0*/  FMNMX.FTZ R16, R191, R15, !PT ;  /* 0x0000000fbf107209 */ /* 0x000fe40007810000 */
[----:B------:R-:W-:Y:S02]  /*1bfd0*/  ISETP.GE.AND P3, PT, R13, R245, PT ;  /* 0x000000f50d00720c */ /* 0x000fe40003f66270 */
[----:B------:R-:W-:Y:S02]  /*1bfe0*/  FSEL R24, R19, -INF , !P2 ;  /* 0xff80000013187808 */ /* 0x000fe40005000000 */
[----:B------:R-:W-:Y:S02]  /*1bff0*/  FMNMX.FTZ R15, R25, R14, !PT ;  /* 0x0000000e190f7209 */ /* 0x000fe40007810000 */
[----:B------:R-:W-:-:S02]  /*1c000*/  ISETP.GE.OR P3, PT, R13, R244, !P3 ;  /* 0x000000f40d00720c */ /* 0x000fc40005f66670 */
[C---:B------:R-:W-:Y:S02]  /*1c010*/  ISETP.GE.AND P2, PT, R7.reuse, R245, PT ;  /* 0x000000f50700720c */ /* 0x040fe40003f46270 */
[----:B------:R-:W-:Y:S02]  /*1c020*/  FSEL R184, R82, -INF , !P1 ;  /* 0xff80000052b87808 */ /* 0x000fe40004800000 */
[----:B------:R-:W-:Y:S02]  /*1c030*/  FMNMX.FTZ R13, R24, R15, !PT ;  /* 0x0000000f180d7209 */ /* 0x000fe40007810000 */
[----:B------:R-:W-:Y:S02]  /*1c040*/  ISETP.GE.OR P2, PT, R7, R244, !P2 ;  /* 0x000000f40700720c */ /* 0x000fe40005746670 */
[----:B------:R-:W-:Y:S02]  /*1c050*/  ISETP.GE.AND P1, PT, R3, R245, PT ;  /* 0x000000f50300720c */ /* 0x000fe40003f26270 */
[----:B------:R-:W-:-:S02]  /*1c060*/  FSEL R183, R83, -INF , !P3 ;  /* 0xff80000053b77808 */ /* 0x000fc40005800000 */
[----:B------:R-:W-:Y:S01]  /*1c070*/  FMNMX.FTZ R13, R184, R13, !PT ;  /* 0x0000000db80d7209 */ /* 0x000fe20007810000 */
[----:B------:R-:W-:Y:S01]  /*1c080*/  LDSM.16.MT88.4 R80, [R217+0x14000] ;  /* 0x01400000d950783b */ /* 0x000fe20000004200 */
[----:B------:R-:W-:Y:S02]  /*1c090*/  ISETP.GE.OR P1, PT, R3, R244, !P1 ;  /* 0x000000f40300720c */ /* 0x000fe40004f26670 */
[----:B------:R-:W-:Y:S02]  /*1c0a0*/  FSEL R35, R78, -INF , !P2 ;  /* 0xff8000004e237808 */ /* 0x000fe40005000000 */
[----:B------:R-:W-:Y:S02]  /*1c0b0*/  FMNMX.FTZ R13, R183, R13, !PT ;  /* 0x0000000db70d7209 */ /* 0x000fe40007810000 */
[----:B------:R-:W-:Y:S02]  /*1c0c0*/  FMNMX.FTZ R14, R190, R16, !PT ;  /* 0x00000010be0e7209 */ /* 0x000fe40007810000 */
[----:B------:R-:W-:Y:S01]  /*1c0d0*/  FSEL R34, R79, -INF , !P1 ;  /* 0xff8000004f227808 */ /* 0x000fe20004800000 */
[----:B------:R-:W-:Y:S01]  /*1c0e0*/  LDSM.16.MT88.4 R16, [R217+0x10800] ;  /* 0x01080000d910783b */ /* 0x000fe20000004200 */
[----:B------:R-:W-:-:S03]  /*1c0f0*/  FMNMX.FTZ R13, R35, R13, !PT ;  /* 0x0000000d230d7209 */ /* 0x000fc60007810000 */
[----:B------:R-:W1:Y:S01]  /*1c100*/  SHFL.BFLY PT, R7, R14, 0x2, 0x1f ;  /* 0x0c401f000e077f89 */ /* 0x000e6200000e0000 */
[----:B------:R-:W-:-:S05]  /*1c110*/  FMNMX.FTZ R13, R34, R13, !PT ;  /* 0x0000000d220d7209 */ /* 0x000fca0007810000 */
[----:B------:R-:W3:Y:S01]  /*1c120*/  SHFL.BFLY PT, R3, R13, 0x2, 0x1f ;  /* 0x0c401f000d037f89 */ /* 0x000ee200000e0000 */
[----:B-1----:R-:W-:-:S05]  /*1c130*/  FMNMX.FTZ R14, R14, R7, !PT ;  /* 0x000000070e0e7209 */ /* 0x002fca0007810000 */
[----:B------:R-:W1:Y:S01]  /*1c140*/  SHFL.BFLY PT, R164, R14, 0x1, 0x1f ;  /* 0x0c201f000ea47f89 */ /* 0x000e6200000e0000 */
[----:B---3--:R-:W-:-:S05]  /*1c150*/  FMNMX.FTZ R7, R13, R3, !PT ;  /* 0x000000030d077209 */ /* 0x008fca0007810000 */
[----:B------:R-:W3:Y:S01]  /*1c160*/  SHFL.BFLY PT, R3, R7, 0x1, 0x1f ;  /* 0x0c201f0007037f89 */ /* 0x000ee200000e0000 */
[----:B-1----:R-:W-:-:S04]  /*1c170*/  FMNMX.FTZ R164, R14, R164, !PT ;  /* 0x000000a40ea47209 */ /* 0x002fc80007810000 */
[----:B------:R-:W-:Y:S01]  /*1c180*/  FSETP.NEU.FTZ.AND P1, PT, R164, -INF , PT ;  /* 0xff800000a400780b */ /* 0x000fe20003f3d000 */
[----:B--2---:R-:W-:Y:S01]  /*1c190*/  FMUL.FTZ R187, R33, R164 ;  /* 0x000000a421bb7220 */ /* 0x004fe20000410000 */
[----:B---3--:R-:W-:-:S04]  /*1c1a0*/  FMNMX.FTZ R3, R7, R3, !PT ;  /* 0x0000000307037209 */ /* 0x008fc80007810000 */
[----:B------:R-:W-:Y:S01]  /*1c1b0*/  FSEL R187, R187, RZ, P1 ;  /* 0x000000ffbbbb7208 */ /* 0x000fe20000800000 */
[----:B------:R-:W-:Y:S01]  /*1c1c0*/  FMUL.FTZ R32, R33, R3 ;  /* 0x0000000321207220 */ /* 0x000fe20000410000 */
        /* <DEDUP_REMOVED lines=9> */
[-CC-:B------:R-:W-:Y:S02]  /*1c260*/  FFMA.FTZ R178, R66, R33.reuse, -R32.reuse ;  /* 0x0000002142b27223 */ /* 0x180fe40000010820 */
[-CC-:B------:R-:W-:Y:S01]  /*1c270*/  FFMA.FTZ R171, R67, R33.reuse, -R32.reuse ;  /* 0x0000002143ab7223 */ /* 0x180fe20000010820 */
[----:B------:R-:W1:Y:S01]  /*1c280*/  MUFU.EX2 R175, R175 ;  /* 0x000000af00af7308 */ /* 0x000e620000000800 */
[----:B------:R-:W2:Y:S01]  /*1c290*/  LDSM.16.MT88.4 R64, [R215+0x12000] ;  /* 0x01200000d740783b */ /* 0x000ea20000004200 */
[-CC-:B------:R-:W-:Y:S02]  /*1c2a0*/  FFMA.FTZ R172, R6, R33.reuse, -R187.reuse ;  /* 0x0000002106ac7223 */ /* 0x180fe400000108bb */
[-CC-:B------:R-:W-:Y:S02]  /*1c2b0*/  FFMA.FTZ R168, R5, R33.reuse, -R187.reuse ;  /* 0x0000002105a87223 */ /* 0x180fe400000108bb */
[-C--:B------:R-:W-:Y:S02]  /*1c2c0*/  FFMA.FTZ R166, R4, R33.reuse, -R187 ;  /* 0x0000002104a67223 */ /* 0x080fe400000108bb */
[----:B------:R-:W3:Y:S01]  /*1c2d0*/  LDSM.16.MT88.4 R4, [R215+0x16000] ;  /* 0x01600000d704783b */ /* 0x000ee20000004200 */
[----:B------:R-:W-:Y:S01]  /*1c2e0*/  MUFU.EX2 R174, R174 ;  /* 0x000000ae00ae7308 */ /* 0x000fe20000000800 */
[----:B------:R-:W-:-:S02]  /*1c2f0*/  FFMA.FTZ R170, R12, R33, -R32 ;  /* 0x000000210caa7223 */ /* 0x000fc40000010820 */
[----:B------:R-:W4:Y:S01]  /*1c300*/  LDSM.16.MT88.4 R12, [R216+0x10800] ;  /* 0x01080000d80c783b */ /* 0x000f220000004200 */
[-CC-:B------:R-:W-:Y:S02]  /*1c310*/  FFMA.FTZ R2, R2, R33.reuse, -R187.reuse ;  /* 0x0000002102027223 */ /* 0x180fe400000108bb */
[-CC-:B------:R-:W-:Y:S01]  /*1c320*/  FFMA.FTZ R9, R9, R33.reuse, -R32.reuse ;  /* 0x0000002109097223 */ /* 0x180fe20000010820 */
[----:B-1----:R-:W-:Y:S01]  /*1c330*/  F2FP.BF16.PACK_AB R128, R175, R176 ;  /* 0x000000b0af80723e */ /* 0x002fe200000010ff */
[----:B------:R-:W1:Y:S01]  /*1c340*/  MUFU.EX2 R169, R169 ;  /* 0x000000a900a97308 */ /* 0x000e620000000800 */
[-CC-:B------:R-:W-:Y:S02]  /*1c350*/  FFMA.FTZ R8, R8, R33.reuse, -R32.reuse ;  /* 0x0000002108087223 */ /* 0x180fe40000010820 */
[-C--:B------:R-:W-:Y:S02]  /*1c360*/  FFMA.FTZ R0, R0, R33.reuse, -R32 ;  /* 0x0000002100007223 */ /* 0x080fe40000010820 */
[----:B------:R-:W-:-:S02]  /*1c370*/  FFMA.FTZ R180, R180, R33, -R187 ;  /* 0x00000021b4b47223 */ /* 0x000fc400000108bb */
[-CC-:B------:R-:W-:Y:S01]  /*1c380*/  FFMA.FTZ R179, R179, R33.reuse, -R187.reuse ;  /* 0x00000021b3b37223 */ /* 0x180fe200000108bb */
[----:B------:R-:W-:Y:S01]  /*1c390*/  MUFU.EX2 R173, R173 ;  /* 0x000000ad00ad7308 */ /* 0x000fe20000000800 */
[-CC-:B------:R-:W-:Y:S02]  /*1c3a0*/  FFMA.FTZ R181, R31, R33.reuse, -R187.reuse ;  /* 0x000000211fb57223 */ /* 0x180fe400000108bb */
[-C--:B------:R-:W-:Y:S02]  /*1c3b0*/  FFMA.FTZ R182, R30, R33.reuse, -R187 ;  /* 0x000000211eb67223 */ /* 0x080fe400000108bb */
[-CC-:B------:R-:W-:Y:S02]  /*1c3c0*/  FFMA.FTZ R185, R27, R33.reuse, -R32.reuse ;  /* 0x000000211bb97223 */ /* 0x180fe40000010820 */
[-CC-:B------:R-:W-:Y:S01]  /*1c3d0*/  FFMA.FTZ R186, R26, R33.reuse, -R32.reuse ;  /* 0x000000211aba7223 */ /* 0x180fe20000010820 */
[----:B------:R-:W5:Y:S01]  /*1c3e0*/  MUFU.EX2 R177, R177 ;  /* 0x000000b100b17308 */ /* 0x000f620000000800 */
[----:B-1----:R-:W-:Y:S01]  /*1c3f0*/  F2FP.BF16.PACK_AB R130, R169, R174 ;  /* 0x000000aea982723e */ /* 0x002fe200000010ff */
[----:B------:R-:W-:-:S02]  /*1c400*/  FFMA.FTZ R192, R25, R33, -R32 ;  /* 0x0000002119c07223 */ /* 0x000fc40000010820 */
[-C--:B------:R-:W-:Y:S02]  /*1c410*/  FFMA.FTZ R193, R24, R33.reuse, -R32 ;  /* 0x0000002118c17223 */ /* 0x080fe40000010820 */
[-CC-:B------:R-:W-:Y:S01]  /*1c420*/  FFMA.FTZ R194, R29, R33.reuse, -R187.reuse ;  /* 0x000000211dc27223 */ /* 0x180fe200000108bb */
[----:B------:R-:W-:Y:S01]  /*1c430*/  LDSM.16.MT88.4 R24, [R215+0x15000] ;  /* 0x01500000d718783b */ /* 0x000fe20000004200 */
[----:B------:R-:W-:Y:S01]  /*1c440*/  MUFU.EX2 R178, R178 ;  /* 0x000000b200b27308 */ /* 0x000fe20000000800 */
[-CC-:B------:R-:W-:Y:S02]  /*1c450*/  FFMA.FTZ R195, R28, R33.reuse, -R187.reuse ;  /* 0x000000211cc37223 */ /* 0x180fe400000108bb */
[----:B------:R-:W-:Y:S01]  /*1c460*/  LDSM.16.MT88.4 R28, [R215+0x17000] ;  /* 0x01700000d71c783b */ /* 0x000fe20000004200 */
[-CC-:B------:R-:W-:Y:S02]  /*1c470*/  FFMA.FTZ R191, R191, R33.reuse, -R187.reuse ;  /* 0x00000021bfbf7223 */ /* 0x180fe400000108bb */
[----:B------:R-:W-:-:S02]  /*1c480*/  FFMA.FTZ R249, R190, R33, -R187 ;  /* 0x00000021bef97223 */ /* 0x000fc400000108bb */
[----:B------:R-:W1:Y:S01]  /*1c490*/  MUFU.EX2 R171, R171 ;  /* 0x000000ab00ab7308 */ /* 0x000e620000000800 */
[----:B-----5:R-:W-:Y:S01]  /*1c4a0*/  F2FP.BF16.PACK_AB R129, R177, R173 ;  /* 0x000000adb181723e */ /* 0x020fe200000010ff */
[-CC-:B------:R-:W-:Y:S02]  /*1c4b0*/  FFMA.FTZ R184, R184, R33.reuse, -R32.reuse ;  /* 0x00000021b8b87223 */ /* 0x180fe40000010820 */
[-CC-:B------:R-:W-:Y:S02]  /*1c4c0*/  FFMA.FTZ R183, R183, R33.reuse, -R32.reuse ;  /* 0x00000021b7b77223 */ /* 0x180fe40000010820 */
[-CC-:B------:R-:W-:Y:S02]  /*1c4d0*/  FFMA.FTZ R187, R35, R33.reuse, -R32.reuse ;  /* 0x0000002123bb7223 */ /* 0x180fe40000010820 */
[----:B------:R-:W-:Y:S01]  /*1c4e0*/  MUFU.EX2 R172, R172 ;  /* 0x000000ac00ac7308 */ /* 0x000fe20000000800 */
[----:B------:R-:W-:Y:S02]  /*1c4f0*/  FFMA.FTZ R248, R34, R33, -R32 ;  /* 0x0000002122f87223 */ /* 0x000fe40000010820 */
[----:B------:R-:W-:Y:S01]  /*1c500*/  FADD.FTZ R175, R176, R175 ;  /* 0x000000afb0af7221 */ /* 0x000fe20000010000 */
[----:B------:R-:W-:Y:S01]  /*1c510*/  LDSM.16.MT88.4 R32, [R219+0x13800] ;  /* 0x01380000db20783b */ /* 0x000fe20000004200 */
[----:B------:R-:W-:-:S02]  /*1c520*/  FADD.FTZ R173, R173, R177 ;  /* 0x000000b1adad7221 */ /* 0x000fc40000010000 */
[----:B------:R-:W-:Y:S01]  /*1c530*/  FADD.FTZ R174, R174, R175 ;  /* 0x000000afaeae7221 */ /* 0x000fe20000010000 */
[----:B-1----:R-:W-:Y:S01]  /*1c540*/  F2FP.BF16.PACK_AB R131, R171, R178 ;  /* 0x000000b2ab83723e */ /* 0x002fe200000010ff */
[----:B------:R-:W1:Y:S01]  /*1c550*/  MUFU.EX2 R168, R168 ;  /* 0x000000a800a87308 */ /* 0x000e620000000800 */
        /* <DEDUP_REMOVED lines=115> */
[----:B------:R-:W-:Y:S01]  /*1cc90*/  HMMA.16816.F32.BF16 R128, R4, R22, R128 ;  /* 0x000000160480723c */ /* 0x000fe20000041880 */
[----:B------:R-:W1:Y:S06]  /*1cca0*/  LDSM.16.MT88.4 R20, [R216+0x11000] ;  /* 0x01100000d814783b */ /* 0x000e6c0000004200 */
[----:B------:R-:W-:Y:S01]  /*1ccb0*/  F2FP.BF16.PACK_AB R4, R179, R180 ;  /* 0x000000b4b304723e */ /* 0x000fe200000010ff */
[----:B------:R-:W-:Y:S01]  /*1ccc0*/  FADD.FTZ R180, R180, R166 ;  /* 0x000000a6b4b47221 */ /* 0x000fe20000010000 */
[----:B------:R-:W-:-:S02]  /*1ccd0*/  F2FP.BF16.PACK_AB R6, R182, R181 ;  /* 0x000000b5b606723e */ /* 0x000fc400000010ff */
[C---:B--2---:R-:W-:Y:S01]  /*1cce0*/  F2FP.BF16.PACK_AB R5, R186.reuse, R185 ;  /* 0x000000b9ba05723e */ /* 0x044fe200000010ff */
[----:B------:R-:W-:Y:S01]  /*1ccf0*/  FADD.FTZ R185, R185, R8 ;  /* 0x00000008b9b97221 */ /* 0x000fe20000010000 */
[----:B------:R-:W-:Y:S01]  /*1cd00*/  F2FP.BF16.PACK_AB R7, R193, R192 ;  /* 0x000000c0c107723e */ /* 0x000fe200000010ff */
[----:B------:R-:W-:Y:S02]  /*1cd10*/  FADD.FTZ R180, R179, R180 ;  /* 0x000000b4b3b47221 */ /* 0x000fe40000010000 */
[----:B------:R-:W-:Y:S02]  /*1cd20*/  FADD.FTZ R185, R186, R185 ;  /* 0x000000b9bab97221 */ /* 0x000fe40000010000 */
[----:B------:R-:W-:Y:S02]  /*1cd30*/  FADD.FTZ R181, R181, R180 ;  /* 0x000000b4b5b57221 */ /* 0x000fe40000010000 */
[----:B---3--:R-:W-:Y:S01]  /*1cd40*/  HMMA.16816.F32.BF16 R160, R4, R16, R160 ;  /* 0x0000001004a0723c */ /* 0x008fe200000418a0 */
[----:B------:R-:W-:-:S02]  /*1cd50*/  FADD.FTZ R192, R192, R185 ;  /* 0x000000b9c0c07221 */ /* 0x000fc40000010000 */
[----:B------:R-:W-:Y:S02]  /*1cd60*/  FADD.FTZ R181, R182, R181 ;  /* 0x000000b5b6b57221 */ /* 0x000fe40000010000 */
[----:B------:R-:W-:Y:S02]  /*1cd70*/  FADD.FTZ R192, R193, R192 ;  /* 0x000000c0c1c07221 */ /* 0x000fe40000010000 */
[----:B------:R-:W-:Y:S01]  /*1cd80*/  FADD.FTZ R181, R194, R181 ;  /* 0x000000b5c2b57221 */ /* 0x000fe20000010000 */
[----:B------:R-:W-:Y:S01]  /*1cd90*/  HMMA.16816.F32.BF16 R156, R4, R18, R156 ;  /* 0x00000012049c723c */ /* 0x000fe2000004189c */
[----:B------:R-:W2:Y:S01]  /*1cda0*/  LDSM.16.MT88.4 R16, [R215+0x11000] ;  /* 0x01100000d710783b */ /* 0x000ea20000004200 */
[----:B------:R-:W-:Y:S02]  /*1cdb0*/  FADD.FTZ R192, R184, R192 ;  /* 0x000000c0b8c07221 */ /* 0x000fe40000010000 */
[----:B------:R-:W-:Y:S02]  /*1cdc0*/  FADD.FTZ R181, R195, R181 ;  /* 0x000000b5c3b57221 */ /* 0x000fe40000010000 */
[----:B------:R-:W-:-:S02]  /*1cdd0*/  FADD.FTZ R192, R183, R192 ;  /* 0x000000c0b7c07221 */ /* 0x000fc40000010000 */
[----:B----4-:R-:W-:Y:S01]  /*1cde0*/  HMMA.16816.F32.BF16 R152, R4, R12, R152 ;  /* 0x0000000c0498723c */ /* 0x010fe20000041898 */
[----:B------:R-:W-:Y:S02]  /*1cdf0*/  FADD.FTZ R181, R191, R181 ;  /* 0x000000b5bfb57221 */ /* 0x000fe40000010000 */
[----:B------:R-:W-:-:S05]  /*1ce00*/  FADD.FTZ R192, R187, R192 ;  /* 0x000000c0bbc07221 */ /* 0x000fca0000010000 */
        /* <DEDUP_REMOVED lines=16> */
[----:B------:R-:W-:Y:S07]  /*1cf10*/  LDSM.16.MT88.4 R24, [R219+0x11800] ;  /* 0x01180000db18783b */ /* 0x000fee0000004200 */
        /* <DEDUP_REMOVED lines=18> */
[----:B------:R-:W-:Y:S07]  /*1d040*/  LDSM.16.MT88.4 R20, [R217+0x11800] ;  /* 0x01180000d914783b */ /* 0x000fee0000004200 */
[C---:B------:R-:W-:Y:S01]  /*1d050*/  HMMA.16816.F32.BF16 R128, R4.reuse, R30, R128 ;  /* 0x0000001e0480723c */ /* 0x040fe20000041880 */
[----:B------:R-:W-:Y:S07]  /*1d060*/  LDSM.16.MT88.4 R28, [R217+0x13800] ;  /* 0x01380000d91c783b */ /* 0x000fee0000004200 */
[C---:B--2---:R-:W-:Y:S08]  /*1d070*/  HMMA.16816.F32.BF16 R108, R4.reuse, R16, R108 ;  /* 0x00000010046c723c */ /* 0x044ff0000004186c */
[C---:B------:R-:W-:Y:S01]  /*1d080*/  HMMA.16816.F32.BF16 R112, R4.reuse, R18, R112 ;  /* 0x000000120470723c */ /* 0x040fe20000041870 */
[----:B------:R-:W1:Y:S07]  /*1d090*/  LDSM.16.MT88.4 R16, [R216+0x11800] ;  /* 0x01180000d810783b */ /* 0x000e6e0000004200 */
[C---:B---3--:R-:W-:Y:S08]  /*1d0a0*/  HMMA.16816.F32.BF16 R116, R4.reuse, R12, R116 ;  /* 0x0000000c0474723c */ /* 0x048ff00000041874 */
[----:B------:R-:W-:Y:S01]  /*1d0b0*/  HMMA.16816.F32.BF16 R120, R4, R14, R120 ;  /* 0x0000000e0478723c */ /* 0x000fe20000041878 */
[----:B------:R-:W2:Y:S06]  /*1d0c0*/  LDSM.16.MT88.4 R12, [R215+0x11800] ;  /* 0x01180000d70c783b */ /* 0x000eac0000004200 */
[----:B------:R-:W-:-:S02]  /*1d0d0*/  F2FP.BF16.PACK_AB R4, R195, R194 ;  /* 0x000000c2c304723e */ /* 0x000fc400000010ff */
[C---:B------:R-:W-:Y:S01]  /*1d0e0*/  F2FP.BF16.PACK_AB R6, R249.reuse, R191 ;  /* 0x000000bff906723e */ /* 0x040fe200000010ff */
[----:B------:R-:W-:Y:S01]  /*1d0f0*/  FADD.FTZ R249, R249, R181 ;  /* 0x000000b5f9f97221 */ /* 0x000fe20000010000 */
[----:B------:R-:W-:Y:S02]  /*1d100*/  F2FP.BF16.PACK_AB R5, R183, R184 ;  /* 0x000000b8b705723e */ /* 0x000fe400000010ff */
[C---:B------:R-:W-:Y:S01]  /*1d110*/  F2FP.BF16.PACK_AB R7, R248.reuse, R187 ;  /* 0x000000bbf807723e */ /* 0x040fe200000010ff */
[----:B------:R-:W-:-:S06]  /*1d120*/  FADD.FTZ R248, R248, R192 ;  /* 0x000000c0f8f87221 */ /* 0x000fcc0000010000 */
        /* <DEDUP_REMOVED lines=38> */
[C---:B-1----:R-:W-:Y:S08]  /*1d390*/  HMMA.16816.F32.BF16 R116, R4.reuse, R16, R116 ;  /* 0x000000100474723c */ /* 0x042ff00000041874 */
[C---:B------:R-:W-:Y:S08]  /*1d3a0*/  HMMA.16816.F32.BF16 R120, R4.reuse, R18, R120 ;  /* 0x000000120478723c */ /* 0x040ff00000041878 */
[C---:B--2---:R-:W-:Y:S08]  /*1d3b0*/  HMMA.16816.F32.BF16 R124, R4.reuse, R12, R124 ;  /* 0x0000000c047c723c */ /* 0x044ff0000004187c */
[----:B------:R-:W-:Y:S01]  /*1d3c0*/  HMMA.16816.F32.BF16 R128, R4, R14, R128 ;  /* 0x0000000e0480723c */ /* 0x000fe20000041880 */
[----:B------:R-:W-:Y:S07]  /*1d3d0*/  @!UPT UIADD3 URZ, URZ, URZ, URZ ;  /* 0x0000003f3f3ff290 */ /* 0x000fee000fffe03f */
[----:B------:R-:W-:Y:S11]  /*1d3e0*/  @!P6 BRA `(.L_x_2691) ;  /* 0x00004be00000e947 */ /* 0x000ff60003800000 */
[----:B------:R-:W-:-:S04]  /*1d3f0*/  DEPBAR.LE SB0, 0x0 ;  /* 0x000080000000791a */ /* 0x000fc80000000000 */
[----:B------:R-:W-:Y:S01]  /*1d400*/  WARPSYNC 0xffffffff ;  /* 0xffffffff00007948 */ /* 0x000fe20003800000 */
[----:B------:R-:W-:Y:S01]  /*1d410*/  BSSY B0, `(.L_x_2692) ;  /* 0x0000046000007945 */ /* 0x000fe20003800000 */
[----:B------:R-:W-:Y:S01]  /*1d420*/  IADD3 R242, R165, -0x2, RZ ;  /* 0xfffffffea5f27810 */ /* 0x000fe20007ffe0ff */
[----:B------:R-:W-:Y:S06]  /*1d430*/  BAR.SYNC.DEFER_BLOCKING 0x0 ;  /* 0x0000000000007b1d */ /* 0x000fec0000010000 */
[----:B------:R-:W-:Y:S05]  /*1d440*/  @!P0 BRA `(.L_x_2693) ;  /* 0x000003e000008947 */ /* 0x000fea0003800000 */
[----:B------:R-:W-:Y:S02]  /*1d450*/  ULDC.64 UR4, c[0x0][0x118] ;  /* 0x0000460000047ab9 */ /* 0x000fe40000000a00 */
[----:B------:R-:W2:Y:S01]  /*1d460*/  LD.E R9, [R10.64+0x170] ;  /* 0x000170040a097980 */ /* 0x000ea2000c101900 */
[----:B------:R-:W-:-:S05]  /*1d470*/  IMAD.SHL.U32 R0, R242, 0x40, RZ ;  /* 0x00000040f2007824 */ /* 0x000fca00078e00ff */
[----:B------:R-:W-:Y:S02]  /*1d480*/  IABS R2, R0 ;  /* 0x0000000000027213 */ /* 0x000fe40000000000 */
[----:B------:R-:W-:-:S04]  /*1d490*/  IADD3 R12, R0, 0x40, RZ ;  /* 0x00000040000c7810 */ /* 0x000fc80007ffe0ff */
[----:B------:R-:W-:Y:S02]  /*1d4a0*/  IABS R5, R12 ;  /* 0x0000000c00057213 */ /* 0x000fe40000000000 */
[-C--:B--2---:R-:W-:Y:S02]  /*1d4b0*/  IABS R6, R9.reuse ;  /* 0x0000000900067213 */ /* 0x084fe40000000000 */
[-C--:B------:R-:W-:Y:S02]  /*1d4c0*/  IABS R4, R9.reuse ;  /* 0x0000000900047213 */ /* 0x080fe40000000000 */
[----:B------:R-:W1:Y:S01]  /*1d4d0*/  I2F.RP R14, R6 ;  /* 0x00000006000e7306 */ /* 0x000e620000209400 */
[-C--:B------:R-:W-:Y:S02]  /*1d4e0*/  LOP3.LUT R0, R0, R9.reuse, RZ, 0x3c, !PT ;  /* 0x0000000900007212 */ /* 0x080fe400078e3cff */
[----:B------:R-:W-:Y:S01]  /*1d4f0*/  IMAD.MOV R4, RZ, RZ, -R4 ;  /* 0x000000ffff047224 */ /* 0x000fe200078e0a04 */
[----:B------:R-:W-:-:S02]  /*1d500*/  LOP3.LUT R12, R12, R9, RZ, 0x3c, !PT ;  /* 0x000000090c0c7212 */ /* 0x000fc400078e3cff */
        /* <DEDUP_REMOVED lines=15> */
[-C--:B------:R-:W-:Y:S02]  /*1d600*/  @!P2 IADD3 R2, R2, -R6.reuse, RZ ;  /* 0x800000060202a210 */ /* 0x080fe40007ffe0ff */
[----:B------:R-:W-:Y:S02]  /*1d610*/  @!P2 IADD3 R7, R7, 0x1, RZ ;  /* 0x000000010707a810 */ /* 0x000fe40007ffe0ff */
[-C--:B------:R-:W-:Y:S02]  /*1d620*/  ISETP.GE.U32.AND P5, PT, R2, R6.reuse, PT ;  /* 0x000000060200720c */ /* 0x080fe40003fa6070 */
[----:B------:R-:W-:Y:S01]  /*1d630*/  @!P4 IMAD.IADD R4, R4, 0x1, -R6 ;  /* 0x000000010404c824 */ /* 0x000fe200078e0a06 */
[----:B------:R-:W-:Y:S02]  /*1d640*/  @!P4 IADD3 R8, R8, 0x1, RZ ;  /* 0x000000010808c810 */ /* 0x000fe40007ffe0ff */
[----:B------:R-:W-:Y:S02]  /*1d650*/  ISETP.NE.AND P2, PT, R9, RZ, PT ;  /* 0x000000ff0900720c */ /* 0x000fe40003f45270 */
[----:B------:R-:W-:-:S02]  /*1d660*/  ISETP.GE.U32.AND P6, PT, R4, R6, PT ;  /* 0x000000060400720c */ /* 0x000fc40003fc6070 */
[----:B------:R-:W-:-:S04]  /*1d670*/  LOP3.LUT R4, RZ, R9, RZ, 0x33, !PT ;  /* 0x00000009ff047212 */ /* 0x000fc800078e33ff */
[----:B------:R-:W-:-:S05]  /*1d680*/  @P5 IADD3 R7, R7, 0x1, RZ ;  /* 0x0000000107075810 */ /* 0x000fca0007ffe0ff */
[----:B------:R-:W-:Y:S02]  /*1d690*/  IMAD.MOV.U32 R5, RZ, RZ, R7 ;  /* 0x000000ffff057224 */ /* 0x000fe400078e0007 */
[----:B------:R-:W-:Y:S01]  /*1d6a0*/  @P6 IADD3 R8, R8, 0x1, RZ ;  /* 0x0000000108086810 */ /* 0x000fe20007ffe0ff */
[----:B------:R-:W2:Y:S01]  /*1d6b0*/  LD.E.64 R6, [R10.64+0x40] ;  /* 0x000040040a067980 */ /* 0x000ea2000c101b00 */
[----:B------:R-:W-:Y:S02]  /*1d6c0*/  @!P1 IMAD.MOV R5, RZ, RZ, -R5 ;  /* 0x000000ffff059224 */ /* 0x000fe400078e0a05 */
[----:B------:R-:W-:-:S03]  /*1d6d0*/  @!P3 IADD3 R8, -R8, RZ, RZ ;  /* 0x000000ff0808b210 */ /* 0x000fc60007ffe1ff */
[C---:B------:R-:W-:Y:S02]  /*1d6e0*/  SEL R5, R4.reuse, R5, !P2 ;  /* 0x0000000504057207 */ /* 0x040fe40005000000 */
[----:B------:R-:W-:-:S03]  /*1d6f0*/  SEL R4, R4, R8, !P2 ;  /* 0x0000000804047207 */ /* 0x000fc60005000000 */
[----:B------:R-:W-:-:S04]  /*1d700*/  IMAD.WIDE R14, R5, 0x4, R240 ;  /* 0x00000004050e7825 */ /* 0x000fc800078e02f0 */
[C---:B------:R-:W-:Y:S01]  /*1d710*/  IMAD.WIDE R12, R4.reuse, 0x4, R240 ;  /* 0x00000004040c7825 */ /* 0x040fe200078e02f0 */
[----:B------:R-:W3:Y:S04]  /*1d720*/  LD.E R0, [R14.64] ;  /* 0x000000040e007980 */ /* 0x000ee8000c101900 */
[----:B------:R1:W3:Y:S04]  /*1d730*/  LD.E R2, [R12.64] ;  /* 0x000000040c027980 */ /* 0x0002e8000c101900 */
[----:B-1----:R-:W4:Y:S01]  /*1d740*/  LD.E.64 R12, [R10.64+0x28] ;  /* 0x000028040a0c7980 */ /* 0x002f22000c101b00 */
[----:B------:R-:W-:-:S04]  /*1d750*/  IMAD.IADD R4, R4, 0x1, -R5 ;  /* 0x0000000104047824 */ /* 0x000fc800078e0a05 */
[----:B------:R-:W-:-:S05]  /*1d760*/  IMAD R9, R9, R4, -0x40 ;  /* 0xffffffc009097424 */ /* 0x000fca00078e0204 */
[----:B------:R-:W-:Y:S01]  /*1d770*/  SHF.R.S32.HI R5, RZ, 0x1f, R9 ;  /* 0x0000001fff057819 */ /* 0x000fe20000011409 */
[-C--:B--2---:R-:W-:Y:S02]  /*1d780*/  IMAD R4, R7, R9.reuse, RZ ;  /* 0x0000000907047224 */ /* 0x084fe400078e02ff */
[----:B------:R-:W-:-:S04]  /*1d790*/  IMAD.WIDE.U32 R8, R6, R9, RZ ;  /* 0x0000000906087225 */ /* 0x000fc800078e00ff */
[----:B------:R-:W-:-:S05]  /*1d7a0*/  IMAD R4, R6, R5, R4 ;  /* 0x0000000506047224 */ /* 0x000fca00078e0204 */
[----:B------:R-:W-:Y:S01]  /*1d7b0*/  IADD3 R9, R9, R4, RZ ;  /* 0x0000000409097210 */ /* 0x000fe20007ffe0ff */
[----:B---3--:R-:W-:-:S05]  /*1d7c0*/  IMAD.IADD R0, R0, 0x1, -R2 ;  /* 0x0000000100007824 */ /* 0x008fca00078e0a02 */
[----:B------:R-:W-:Y:S01]  /*1d7d0*/  SHF.R.S32.HI R5, RZ, 0x1f, R0 ;  /* 0x0000001fff057819 */ /* 0x000fe20000011400 */
[----:B----4-:R-:W-:-:S04]  /*1d7e0*/  IMAD R2, R13, R0, RZ ;  /* 0x000000000d027224 */ /* 0x010fc800078e02ff */
[----:B------:R-:W-:Y:S02]  /*1d7f0*/  IMAD R2, R12, R5, R2 ;  /* 0x000000050c027224 */ /* 0x000fe400078e0202 */
[----:B------:R-:W-:-:S04]  /*1d800*/  IMAD.WIDE.U32 R4, R0, R12, R8 ;  /* 0x0000000c00047225 */ /* 0x000fc800078e0008 */
[----:B------:R-:W-:Y:S01]  /*1d810*/  IMAD.IADD R2, R5, 0x1, R2 ;  /* 0x0000000105027824 */ /* 0x000fe200078e0202 */
[----:B------:R-:W-:Y:S05]  /*1d820*/  BRA `(.L_x_2694) ;  /* 0x0000004000007947 */ /* 0x000fea0003800000 */
.L_x_2693:
[----:B------:R-:W-:Y:S02]  /*1d830*/  ULDC.64 UR4, c[0x0][0x118] ;  /* 0x0000460000047ab9 */ /* 0x000fe40000000a00 */
[----:B------:R-:W2:Y:S02]  /*1d840*/  LD.E R4, [R10.64+0x40] ;  /* 0x000040040a047980 */ /* 0x000ea4000c101900 */
[----:B--2---:R-:W-:-:S04]  /*1d850*/  LEA R4, -R4, RZ, 0x6 ;  /* 0x000000ff04047211 */ /* 0x004fc800078e31ff */
[----:B------:R-:W-:Y:S02]  /*1d860*/  SHF.R.S32.HI R2, RZ, 0x1f, R4 ;  /* 0x0000001fff027819 */ /* 0x000fe40000011404 */
.L_x_2694:
[----:B------:R-:W-:Y:S05]  /*1d870*/  BSYNC B0 ;  /* 0x0000000000007941 */ /* 0x000fea0003800000 */
.L_x_2692:
[C---:B------:R-:W-:Y:S01]  /*1d880*/  LOP3.LUT P6, RZ, R243.reuse, 0x1, RZ, 0xc0, !PT ;  /* 0x00000001f3ff7812 */ /* 0x040fe200078cc0ff */
[----:B------:R-:W-:Y:S01]  /*1d890*/  ULDC.64 UR4, c[0x0][0x118] ;  /* 0x0000460000047ab9 */ /* 0x000fe20000000a00 */
[C---:B------:R-:W-:Y:S01]  /*1d8a0*/  LOP3.LUT P5, RZ, R243.reuse, 0x2, RZ, 0xc0, !PT ;  /* 0x00000002f3ff7812 */ /* 0x040fe200078ac0ff */
[----:B------:R-:W-:Y:S01]  /*1d8b0*/  BSSY B1, `(.L_x_2695) ;  /* 0x0000286000017945 */ /* 0x000fe20003800000 */
[C---:B------:R-:W-:Y:S02]  /*1d8c0*/  LOP3.LUT P4, RZ, R243.reuse, 0x4, RZ, 0xc0, !PT ;  /* 0x00000004f3ff7812 */ /* 0x040fe4000788c0ff */
[C---:B------:R-:W-:Y:S02]  /*1d8d0*/  LEA R8, P2, R4.reuse, R189, 0x1 ;  /* 0x000000bd04087211 */ /* 0x040fe400078408ff */
[----:B------:R-:W-:Y:S02]  /*1d8e0*/  IADD3 R0, P1, R4, R226, RZ ;  /* 0x000000e204007210 */ /* 0x000fe40007f3e0ff */
[----:B------:R-:W-:-:S02]  /*1d8f0*/  LOP3.LUT P3, RZ, R243, 0x8, RZ, 0xc0, !PT ;  /* 0x00000008f3ff7812 */ /* 0x000fc4000786c0ff */
[-C--:B------:R-:W-:Y:S01]  /*1d900*/  LEA.HI.X R9, R4, R188.reuse, R2, 0x1, P2 ;  /* 0x000000bc04097211 */ /* 0x080fe200010f0c02 */
[----:B------:R-:W-:Y:S01]  /*1d910*/  IMAD.X R2, R2, 0x1, R227, P1 ;  /* 0x0000000102027824 */ /* 0x000fe200008e06e3 */
[CC--:B------:R-:W-:Y:S02]  /*1d920*/  @P6 LEA R16, P2, R0.reuse, R189.reuse, 0x1 ;  /* 0x000000bd00106211 */ /* 0x0c0fe400078408ff */
[CC--:B------:R-:W-:Y:S01]  /*1d930*/  @P5 LEA R14, P1, R0.reuse, R189.reuse, 0x1 ;  /* 0x000000bd000e5211 */ /* 0x0c0fe200078208ff */
[----:B------:R-:W-:Y:S01]  /*1d940*/  @!PT LDS RZ, [RZ] ;  /* 0x00000000fffff984 */ /* 0x000fe20000000800 */
[----:B------:R-:W-:Y:S01]  /*1d950*/  @!PT LDS RZ, [RZ] ;  /* 0x00000000fffff984 */ /* 0x000fe20000000800 */
[----:B------:R-:W-:Y:S01]  /*1d960*/  @!PT LDS RZ, [RZ] ;  /* 0x00000000fffff984 */ /* 0x000fe20000000800 */
[----:B------:R1:W-:Y:S01]  /*1d970*/  @P6 LDGSTS.E.BYPASS.LTC128B.128 [R239+0x10000], [R8.64] ;  /* 0x1000000008ef6fae */ /* 0x0003e2000b901d44 */
[CCC-:B------:R-:W-:Y:S02]  /*1d980*/  @P6 LEA.HI.X R17, R0.reuse, R188.reuse, R2.reuse, 0x1, P2 ;  /* 0x000000bc00116211 */ /* 0x1c0fe400010f0c02 */
[C---:B------:R-:W-:Y:S01]  /*1d990*/  @P4 LEA R12, P2, R0.reuse, R189, 0x1 ;  /* 0x000000bd000c4211 */ /* 0x040fe200078408ff */
[----:B------:R-:W-:Y:S01]  /*1d9a0*/  @!P6 STS.128 [R239+0x10000], RZ ;  /* 0x010000ffef00e388 */ /* 0x000fe20000000c00 */
[----:B------:R-:W-:-:S02]  /*1d9b0*/  @P5 LEA.HI.X R15, R0, R188, R2, 0x1, P1 ;  /* 0x000000bc000f5211 */ /* 0x000fc400008f0c02 */
[C-C-:B------:R-:W-:Y:S01]  /*1d9c0*/  @P4 LEA.HI.X R13, R0.reuse, R188, R2.reuse, 0x1, P2 ;  /* 0x000000bc000d4211 */ /* 0x140fe200010f0c02 */
[----:B------:R-:W-:Y:S01]  /*1d9d0*/  @!PT LDS RZ, [RZ] ;  /* 0x00000000fffff984 */ /* 0x000fe20000000800 */
[----:B------:R-:W-:Y:S01]  /*1d9e0*/  @!PT LDS RZ, [RZ] ;  /* 0x00000000fffff984 */ /* 0x000fe20000000800 */
[----:B------:R-:W-:Y:S01]  /*1d9f0*/  @!PT LDS RZ, [RZ] ;  /* 0x00000000fffff984 */ /* 0x000fe20000000800 */
[----:B------:R1:W-:Y:S01]  /*1da00*/  @P5 LDGSTS.E.BYPASS.LTC128B.128 [R239+0x12000], [R8.64+0x80] ;  /* 0x1200008008ef5fae */ /* 0x0003e2000b901d44 */
[CC--:B------:R-:W-:Y:S02]  /*1da10*/  @P3 LEA R6, P1, R0.reuse, R189.reuse, 0x1 ;  /* 0x000000bd00063211 */ /* 0x0c0fe400078208ff */
[C---:B------:R-:W-:Y:S01]  /*1da20*/  IADD3 R4, P2, R0.reuse, R226, RZ ;  /* 0x000000e200047210 */ /* 0x040fe20007f5e0ff */
[----:B------:R-:W-:Y:S01]  /*1da30*/  @!P5 STS.128 [R239+0x12000], RZ ;  /* 0x012000ffef00d388 */ /* 0x000fe20000000c00 */
[-C--:B------:R-:W-:Y:S02]  /*1da40*/  @P3 LEA.HI.X R7, R0, R188.reuse, R2, 0x1, P1 ;  /* 0x000000bc00073211 */ /* 0x080fe400008f0c02 */
[-C--:B------:R-:W-:Y:S01]  /*1da50*/  @P5 LEA R22, P1, R4, R189.reuse, 0x1 ;  /* 0x000000bd04165211 */ /* 0x080fe200078208ff */
[----:B------:R-:W-:Y:S01]  /*1da60*/  IMAD.X R2, R2, 0x1, R227, P2 ;  /* 0x0000000102027824 */ /* 0x000fe200010e06e3 */
[CC--:B------:R-:W-:Y:S01]  /*1da70*/  @P6 LEA R24, P2, R4.reuse, R189.reuse, 0x1 ;  /* 0x000000bd04186211 */ /* 0x0c0fe200078408ff */
[----:B------:R-:W-:Y:S01]  /*1da80*/  @!PT LDS RZ, [RZ] ;  /* 0x00000000fffff984 */ /* 0x000fe20000000800 */
[----:B------:R-:W-:Y:S01]  /*1da90*/  @!PT LDS RZ, [RZ] ;  /* 0x00000000fffff984 */ /* 0x000fe20000000800 */
[----:B------:R-:W-:Y:S01]  /*1daa0*/  @!PT LDS RZ, [RZ] ;  /* 0x00000000fffff984 */ /* 0x000fe20000000800 */
[----:B------:R1:W-:Y:S03]  /*1dab0*/  @P4 LDGSTS.E.BYPASS.LTC128B.128 [R239+0x14000], [R8.64+0x100] ;  /* 0x1400010008ef4fae */ /* 0x0003e6000b901d44 */
[C---:B------:R-:W-:Y:S01]  /*1dac0*/  @P6 LEA.HI.X R25, R4.reuse, R188, R2, 0x1, P2 ;  /* 0x000000bc04196211 */ /* 0x040fe200010f0c02 */
[----:B------:R-:W-:Y:S01]  /*1dad0*/  @!P4 STS.128 [R239+0x14000], RZ ;  /* 0x014000ffef00c388 */ /* 0x000fe20000000c00 */
[----:B------:R-:W-:-:S02]  /*1dae0*/  @P4 LEA R20, P2, R4, R189, 0x1 ;  /* 0x000000bd04144211 */ /* 0x000fc400078408ff */
[CCC-:B------:R-:W-:Y:S01]  /*1daf0*/  @P5 LEA.HI.X R23, R4.reuse, R188.reuse, R2.reuse, 0x1, P1 ;  /* 0x000000bc04175211 */ /* 0x1c0fe200008f0c02 */
[----:B------:R-:W-:Y:S01]  /*1db00*/  @!PT LDS RZ, [RZ] ;  /* 0x00000000fffff984 */ /* 0x000fe20000000800 */
[----:B------:R-:W-:Y:S01]  /*1db10*/  @!PT LDS RZ, [RZ] ;  /* 0x00000000fffff984 */ /* 0x000fe20000000800 */
[----:B------:R-:W-:Y:S01]  /*1db20*/  @!PT LDS RZ, [RZ] ;  /* 0x00000000fffff984 */ /* 0x000fe20000000800 */
[----:B------:R1:W-:Y:S01]  /*1db30*/  @P3 LDGSTS.E.BYPASS.LTC128B.128 [R239+0x16000], [R8.64+0x180] ;  /* 0x1600018008ef3fae */ /* 0x0003e2000b901d44 */
[C-C-:B------:R-:W-:Y:S02]  /*1db40*/  @P4 LEA.HI.X R21, R4.reuse, R188, R2.reuse, 0x1, P2 ;  /* 0x000000bc04154211 */ /* 0x140fe400010f0c02 */
[CC--:B------:R-:W-:Y:S01]  /*1db50*/  @P3 LEA R18, P1, R4.reuse, R189.reuse, 0x1 ;  /* 0x000000bd04123211 */ /* 0x0c0fe200078208ff */
[----:B------:R-:W-:Y:S01]  /*1db60*/  @!P3 STS.128 [R239+0x16000], RZ ;  /* 0x016000ffef00b388 */ /* 0x000fe20000000c00 */
        /* <DEDUP_REMOVED lines=9> */
[----:B------:R-:W-:Y:S03]  /*1dc00*/  @!P6 STS.128 [R239+0x10800], RZ ;  /* 0x010800ffef00e388 */ /* 0x000fe60000000c00 */
[C---:B------:R-:W-:Y:S01]  /*1dc10*/  @P6 LEA.HI.X R29, R0.reuse, R188, R2, 0x1, P2 ;  /* 0x000000bc001d6211 */ /* 0x040fe200010f0c02 */
[----:B------:R-:W-:Y:S01]  /*1dc20*/  @!PT LDS RZ, [RZ] ;  /* 0x00000000fffff984 */ /* 0x000fe20000000800 */
[----:B------:R-:W-:Y:S01]  /*1dc30*/  @!PT LDS RZ, [RZ] ;  /* 0x00000000fffff984 */ /* 0x000fe20000000800 */
[----:B------:R-:W-:Y:S01]  /*1dc40*/  @!PT LDS RZ, [RZ] ;  /* 0x00000000fffff984 */ /* 0x000fe20000000800 */
[----:B------:R3:W-:Y:S01]  /*1dc50*/  @P5 LDGSTS.E.BYPASS.LTC128B.128 [R239+0x12800], [R14.64+0x80] ;  /* 0x128000800eef5fae */ /* 0x0007e2000b901d44 */
[----:B------:R-:W-:-:S02]  /*1dc60*/  @P4 LEA R4, P2, R0, R189, 0x1 ;  /* 0x000000bd00044211 */ /* 0x000fc400078408ff */
[CCC-:B------:R-:W-:Y:S01]  /*1dc70*/  @P5 LEA.HI.X R27, R0.reuse, R188.reuse, R2.reuse, 0x1, P1 ;  /* 0x000000bc001b5211 */ /* 0x1c0fe200008f0c02 */
[----:B------:R-:W-:Y:S01]  /*1dc80*/  @!P5 STS.128 [R239+0x12800], RZ ;  /* 0x012800ffef00d388 */ /* 0x000fe20000000c00 */
[C---:B------:R-:W-:Y:S02]  /*1dc90*/  @P3 LEA R30, P1, R0.reuse, R189, 0x1 ;  /* 0x000000bd001e3211 */ /* 0x040fe400078208ff */
[CCC-:B------:R-:W-:Y:S01]  /*1dca0*/  @P4 LEA.HI.X R5, R0.reuse, R188.reuse, R2.reuse, 0x1, P2 ;  /* 0x000000bc00054211 */ /* 0x1c0fe200010f0c02 */
[----:B------:R-:W-:Y:S01]  /*1dcb0*/  @!PT LDS RZ, [RZ] ;  /* 0x00000000fffff984 */ /* 0x000fe20000000800 */
[----:B------:R-:W-:Y:S01]  /*1dcc0*/  @!PT LDS RZ, [RZ] ;  /* 0x00000000fffff984 */ /* 0x000fe20000000800 */
[----:B------:R-:W-:Y:S01]  /*1dcd0*/  @!PT LDS RZ, [RZ] ;  /* 0x00000000fffff984 */ /* 0x000fe20000000800 */
[----:B------:R3:W-:Y:S01]  /*1dce0*/  @P4 LDGSTS.E.BYPASS.LTC128B.128 [R239+0x14800], [R12.64+0x100] ;  /* 0x148001000cef4fae */ /* 0x0007e2000b901d44 */
[----:B------:R-:W-:-:S03]  /*1dcf0*/  @P3 LEA.HI.X R31, R0, R188, R2, 0x1, P1 ;  /* 0x000000bc001f3211 */ /* 0x000fc600008f0c02 */
        /* <DEDUP_REMOVED lines=46> */
[----:B------:R-:W-:Y:S04]  /*1dfe0*/  LDSM.16.M88.4 R176, [R224+0x8800] ;  /* 0x00880000e0b0783b */ /* 0x000fe80000000200 */
[----:B------:R-:W-:Y:S04]  /*1dff0*/  LDSM.16.M88.4 R168, [R224+0x9000] ;  /* 0x00900000e0a8783b */ /* 0x000fe80000000200 */
[----:B-1----:R-:W-:Y:S04]  /*1e000*/  LDSM.16.M88.4 R20, [R224+0x9800] ;  /* 0x00980000e014783b */ /* 0x002fe80000000200 */
[----:B----4-:R-:W-:Y:S04]  /*1e010*/  LDSM.16.M88.4 R4, [R224+0x8000] ;  /* 0x00800000e004783b */ /* 0x010fe80000000200 */
[----:B------:R-:W-:Y:S04]  /*1e020*/  LDSM.16.M88.4 R184, [R223] ;  /* 0x00000000dfb8783b */ /* 0x000fe80000000200 */
[----:B--2---:R-:W3:Y:S04]  /*1e030*/  LDSM.16.M88.4 R28, [R225] ;  /* 0x00000000e11c783b */ /* 0x004ee80000000200 */
[----:B------:R-:W1:Y:S04]  /*1e040*/  LDSM.16.M88.4 R16, [R222] ;  /* 0x00000000de10783b */ /* 0x000e680000000200 */
[----:B------:R-:W2:Y:S04]  /*1e050*/  LDSM.16.M88.4 R196, [R214] ;  /* 0x00000000d6c4783b */ /* 0x000ea80000000200 */
[----:B------:R-:W4:Y:S04]  /*1e060*/  LDSM.16.M88.4 R188, [R212] ;  /* 0x00000000d4bc783b */ /* 0x000f280000000200 */
[----:B------:R-:W1:Y:S04]  /*1e070*/  LDSM.16.M88.4 R192, [R213] ;  /* 0x00000000d5c0783b */ /* 0x000e680000000200 */
[----:B-----5:R-:W-:Y:S04]  /*1e080*/  LDSM.16.M88.4 R24, [R221] ;  /* 0x00000000dd18783b */ /* 0x020fe80000000200 */
[----:B------:R-:W5:Y:S04]  /*1e090*/  S2R R0, SR_TID.X ;  /* 0x0000000000007919 */ /* 0x000f680000002100 */
[----:B------:R-:W0:Y:S01]  /*1e0a0*/  LDGDEPBAR ;  /* 0x00000000000079af */ /* 0x000e220000000000 */
[C---:B---3--:R-:W-:Y:S08]  /*1e0b0*/  HMMA.16816.F32.BF16 R12, R28.reuse, R4, RZ ;  /* 0x000000041c0c723c */ /* 0x048ff000000418ff */
[----:B------:R-:W-:Y:S01]  /*1e0c0*/  HMMA.16816.F32.BF16 R4, R28, R6, RZ ;  /* 0x000000061c04723c */ /* 0x000fe200000418ff */
[----:B-----5:R-:W-:-:S05]  /*1e0d0*/  IMAD.SHL.U32 R0, R0, 0x2, RZ ;  /* 0x0000000200007824 */ /* 0x020fca00078e00ff */
[----:B------:R-:W-:Y:S02]  /*1e0e0*/  LOP3.LUT R165, R0, 0x6, RZ, 0xc0, !PT ;  /* 0x0000000600a57812 */ /* 0x000fe400078ec0ff */
[----:B------:R-:W-:Y:S03]  /*1e0f0*/  HMMA.16816.F32.BF16 R180, R28, R176, RZ ;  /* 0x000000b01cb4723c */ /* 0x000fe600000418ff */
[----:B------:R-:W-:-:S05]  /*1e100*/  IMAD R165, R242, 0x40, R165 ;  /* 0x00000040f2a57824 */ /* 0x000fca00078e02a5 */
[C---:B------:R-:W-:Y:S01]  /*1e110*/  HMMA.16816.F32.BF16 R176, R28.reuse, R178, RZ ;  /* 0x000000b21cb0723c */ /* 0x040fe200000418ff */
[C---:B------:R-:W-:Y:S02]  /*1e120*/  IADD3 R166, R165.reuse, 0x1, RZ ;  /* 0x00000001a5a67810 */ /* 0x040fe40007ffe0ff */
[C---:B------:R-:W-:Y:S02]  /*1e130*/  ISETP.GE.AND P2, PT, R165.reuse, R247, PT ;  /* 0x000000f7a500720c */ /* 0x040fe40003f46270 */
[C---:B------:R-:W-:Y:S02]  /*1e140*/  ISETP.GE.AND P6, PT, R165.reuse, R245, PT ;  /* 0x000000f5a500720c */ /* 0x040fe40003fc6270 */
[----:B------:R-:W-:Y:S01]  /*1e150*/  ISETP.GE.AND P1, PT, R166, R247, PT ;  /* 0x000000f7a600720c */ /* 0x000fe20003f26270 */
[----:B------:R-:W-:Y:S01]  /*1e160*/  HMMA.16816.F32.BF16 R172, R28, R168, RZ ;  /* 0x000000a81cac723c */ /* 0x000fe200000418ff */
[C---:B------:R-:W-:Y:S02]  /*1e170*/  ISETP.GE.OR P2, PT, R165.reuse, R246, !P2 ;  /* 0x000000f6a500720c */ /* 0x040fe40005746670 */
[----:B------:R-:W-:-:S02]  /*1e180*/  ISETP.GE.OR P6, PT, R165, R244, !P6 ;  /* 0x000000f4a500720c */ /* 0x000fc400077c6670 */
[----:B------:R-:W-:-:S03]  /*1e190*/  ISETP.GE.OR P1, PT, R166, R246, !P1 ;  /* 0x000000f6a600720c */ /* 0x000fc60004f26670 */
[C---:B------:R-:W-:Y:S08]  /*1e1a0*/  HMMA.16816.F32.BF16 R168, R28.reuse, R170, RZ ;  /* 0x000000aa1ca8723c */ /* 0x040ff000000418ff */
[C---:B------:R-:W-:Y:S08]  /*1e1b0*/  HMMA.16816.F32.BF16 R32, R28.reuse, R20, RZ ;  /* 0x000000141c20723c */ /* 0x040ff000000418ff */
[----:B------:R-:W-:Y:S01]  /*1e1c0*/  HMMA.16816.F32.BF16 R28, R28, R22, RZ ;  /* 0x000000161c1c723c */ /* 0x000fe200000418ff */
[----:B------:R-:W3:Y:S07]  /*1e1d0*/  LDSM.16.M88.4 R20, [R218+0x8000] ;  /* 0x00800000da14783b */ /* 0x000eee0000000200 */
[C---:B-1----:R-:W-:Y:S08]  /*1e1e0*/  HMMA.16816.F32.BF16 R12, R184.reuse, R16, R12 ;  /* 0x00000010b80c723c */ /* 0x042ff0000004180c */
[C---:B------:R-:W-:Y:S01]  /*1e1f0*/  HMMA.16816.F32.BF16 R4, R184.reuse, R18, R4 ;  /* 0x00000012b804723c */ /* 0x040fe20000041804 */
[----:B------:R-:W1:Y:S07]  /*1e200*/  LDSM.16.M88.4 R16, [R218+0x8800] ;  /* 0x00880000da10783b */ /* 0x000e6e0000000200 */
[C---:B--2---:R-:W-:Y:S08]  /*1e210*/  HMMA.16816.F32.BF16 R180, R184.reuse, R196, R180 ;  /* 0x000000c4b8b4723c */ /* 0x044ff000000418b4 */
        /* <DEDUP_REMOVED lines=8> */
[----:B------:R-:W-:Y:S03]  /*1e2a0*/  LDSM.16.M88.4 R184, [R220] ;  /* 0x00000000dcb8783b */ /* 0x000fe60000000200 */
[C---:B---3--:R-:W-:Y:S08]  /*1e2b0*/  HMMA.16816.F32.BF16 R12, R24.reuse, R20, R12 ;  /* 0x00000014180c723c */ /* 0x048ff0000004180c */
[C---:B------:R-:W-:Y:S01]  /*1e2c0*/  HMMA.16816.F32.BF16 R4, R24.reuse, R22, R4 ;  /* 0x000000161804723c */ /* 0x040fe20000041804 */
[----:B------:R-:W3:Y:S07]  /*1e2d0*/  LDSM.16.M88.4 R20, [R211] ;  /* 0x00000000d314783b */ /* 0x000eee0000000200 */
[C---:B-1----:R-:W-:Y:S08]  /*1e2e0*/  HMMA.16816.F32.BF16 R180, R24.reuse, R16, R180 ;  /* 0x0000001018b4723c */ /* 0x042ff000000418b4 */
[C---:B------:R-:W-:Y:S01]  /*1e2f0*/  HMMA.16816.F32.BF16 R176, R24.reuse, R18, R176 ;  /* 0x0000001218b0723c */ /* 0x040fe200000418b0 */
[----:B------:R-:W1:Y:S07]  /*1e300*/  LDSM.16.M88.4 R16, [R211+0x800] ;  /* 0x00080000d310783b */ /* 0x000e6e0000000200 */
[C---:B--2---:R-:W-:Y:S08]  /*1e310*/  HMMA.16816.F32.BF16 R32, R24.reuse, R188, R32 ;  /* 0x000000bc1820723c */ /* 0x044ff00000041820 */
[C---:B------:R-:W-:Y:S01]  /*1e320*/  HMMA.16816.F32.BF16 R28, R24.reuse, R190, R28 ;  /* 0x000000be181c723c */ /* 0x040fe2000004181c */
[----:B------:R-:W2:Y:S07]  /*1e330*/  LDSM.16.M88.4 R188, [R211+0x1800] ;  /* 0x00180000d3bc783b */ /* 0x000eae0000000200 */
[C---:B----4-:R-:W-:Y:S08]  /*1e340*/  HMMA.16816.F32.BF16 R172, R24.reuse, R192, R172 ;  /* 0x000000c018ac723c */ /* 0x050ff000000418ac */
        /* <DEDUP_REMOVED lines=15> */
[----:B------:R-:W-:Y:S03]  /*1e440*/  LDSM.16.M88.4 R188, [R209] ;  /* 0x00000000d1bc783b */ /* 0x000fe60000000200 */
[C---:B---3--:R-:W-:Y:S08]  /*1e450*/  HMMA.16816.F32.BF16 R12, R20.reuse, R24, R12 ;  /* 0x00000018140c723c */ /* 0x048ff0000004180c */
[C---:B------:R-:W-:Y:S01]  /*1e460*/  HMMA.16816.F32.BF16 R4, R20.reuse, R26, R4 ;  /* 0x0000001a1404723c */ /* 0x040fe20000041804 */
[----:B------:R-:W-:Y:S07]  /*1e470*/  LDSM.16.M88.4 R24, [R210] ;  /* 0x00000000d218783b */ /* 0x000fee0000000200 */
        /* <DEDUP_REMOVED lines=8> */
[----:B------:R-:W2:Y:S04]  /*1e500*/  LDSM.16.M88.4 R184, [R208] ;  /* 0x00000000d0b8783b */ /* 0x000ea80000000200 */
[----:B------:R-:W3:Y:S03]  /*1e510*/  LDSM.16.M88.4 R20, [R207] ;  /* 0x00000000cf14783b */ /* 0x000ee60000000200 */
[C---:B-1----:R-:W-:Y:S08]  /*1e520*/  HMMA.16816.F32.BF16 R12, R16.reuse, R24, R12 ;  /* 0x00000018100c723c */ /* 0x042ff0000004180c */
[C---:B------:R-:W-:Y:S01]  /*1e530*/  HMMA.16816.F32.BF16 R4, R16.reuse, R26, R4 ;  /* 0x0000001a1004723c */ /* 0x040fe20000041804 */
[----:B------:R-:W1:Y:S07]  /*1e540*/  LDSM.16.M88.4 R24, [R221+0x2000] ;  /* 0x00200000dd18783b */ /* 0x000e6e0000000200 */
        /* <DEDUP_REMOVED lines=12> */
[----:B------:R-:W-:Y:S07]  /*1e610*/  LDSM.16.M88.4 R196, [R224+0xc800] ;  /* 0x00c80000e0c4783b */ /* 0x000fee0000000200 */
        /* <DEDUP_REMOVED lines=22> */
[----:B------:R-:W2:Y:S03]  /*1e780*/  LDSM.16.M88.4 R20, [R206] ;  /* 0x00000000ce14783b */ /* 0x000ea60000000200 */
[C---:B---3--:R-:W-:Y:S08]  /*1e790*/  HMMA.16816.F32.BF16 R12, R24.reuse, R16, R12 ;  /* 0x00000010180c723c */ /* 0x048ff0000004180c */
[C---:B------:R-:W-:Y:S01]  /*1e7a0*/  HMMA.16816.F32.BF16 R4, R24.reuse, R18, R4 ;  /* 0x000000121804723c */ /* 0x040fe20000041804 */
[----:B------:R-:W3:Y:S07]  /*1e7b0*/  LDSM.16.M88.4 R16, [R205] ;  /* 0x00000000cd10783b */ /* 0x000eee0000000200 */
[C---:B------:R-:W-:Y:S08]  /*1e7c0*/  HMMA.16816.F32.BF16 R180, R24.reuse, R196, R180 ;  /* 0x000000c418b4723c */ /* 0x040ff000000418b4 */
[C---:B------:R-:W-:Y:S01]  /*1e7d0*/  HMMA.16816.F32.BF16 R176, R24.reuse, R198, R176 ;  /* 0x000000c618b0723c */ /* 0x040fe200000418b0 */
[----:B------:R-:W5:Y:S07]  /*1e7e0*/  LDSM.16.M88.4 R196, [R204] ;  /* 0x00000000ccc4783b */ /* 0x000f6e0000000200 */
[C---:B-1----:R-:W-:Y:S08]  /*1e7f0*/  HMMA.16816.F32.BF16 R172, R24.reuse, R192, R172 ;  /* 0x000000c018ac723c */ /* 0x042ff000000418ac */
[C---:B------:R-:W-:Y:S01]  /*1e800*/  HMMA.16816.F32.BF16 R168, R24.reuse, R194, R168 ;  /* 0x000000c218a8723c */ /* 0x040fe200000418a8 */
[----:B------:R-:W1:Y:S07]  /*1e810*/  LDSM.16.M88.4 R192, [R203] ;  /* 0x00000000cbc0783b */ /* 0x000e6e0000000200 */
[C---:B----4-:R-:W-:Y:S08]  /*1e820*/  HMMA.16816.F32.BF16 R32, R24.reuse, R188, R32 ;  /* 0x000000bc1820723c */ /* 0x050ff00000041820 */
[----:B------:R-:W-:Y:S01]  /*1e830*/  HMMA.16816.F32.BF16 R28, R24, R190, R28 ;  /* 0x000000be181c723c */ /* 0x000fe2000004181c */
[----:B------:R-:W-:Y:S04]  /*1e840*/  LDSM.16.M88.4 R188, [R221+0x4000] ;  /* 0x00400000ddbc783b */ /* 0x000fe80000000200 */
[----:B------:R-:W4:Y:S03]  /*1e850*/  LDSM.16.M88.4 R24, [R218+0xc000] ;  /* 0x00c00000da18783b */ /* 0x000f260000000200 */
[C---:B--2---:R-:W-:Y:S08]  /*1e860*/  HMMA.16816.F32.BF16 R12, R184.reuse, R20, R12 ;  /* 0x00000014b80c723c */ /* 0x044ff0000004180c */
[C---:B------:R-:W-:Y:S01]  /*1e870*/  HMMA.16816.F32.BF16 R4, R184.reuse, R22, R4 ;  /* 0x00000016b804723c */ /* 0x040fe20000041804 */
[----:B------:R-:W2:Y:S07]  /*1e880*/  LDSM.16.M88.4 R20, [R218+0xc800] ;  /* 0x00c80000da14783b */ /* 0x000eae0000000200 */
[C---:B---3--:R-:W-:Y:S08]  /*1e890*/  HMMA.16816.F32.BF16 R180, R184.reuse, R16, R180 ;  /* 0x00000010b8b4723c */ /* 0x048ff000000418b4 */
[C---:B------:R-:W-:Y:S01]  /*1e8a0*/  HMMA.16816.F32.BF16 R176, R184.reuse, R18, R176 ;  /* 0x00000012b8b0723c */ /* 0x040fe200000418b0 */
[----:B------:R-:W3:Y:S07]  /*1e8b0*/  LDSM.16.M88.4 R16, [R218+0xd000] ;  /* 0x00d00000da10783b */ /* 0x000eee0000000200 */
[C---:B-----5:R-:W-:Y:S08]  /*1e8c0*/  HMMA.16816.F32.BF16 R172, R184.reuse, R196, R172 ;  /* 0x000000c4b8ac723c */ /* 0x060ff000000418ac */
[C---:B------:R-:W-:Y:S01]  /*1e8d0*/  HMMA.16816.F32.BF16 R168, R184.reuse, R198, R168 ;  /* 0x000000c6b8a8723c */ /* 0x040fe200000418a8 */
[----:B------:R-:W5:Y:S07]  /*1e8e0*/  LDSM.16.M88.4 R196, [R218+0xd800] ;  /* 0x00d80000dac4783b */ /* 0x000f6e0000000200 */
[C---:B-1----:R-:W-:Y:S08]  /*1e8f0*/  HMMA.16816.F32.BF16 R32, R184.reuse, R192, R32 ;  /* 0x000000c0b820723c */ /* 0x042ff00000041820 */
[----:B------:R-:W-:Y:S01]  /*1e900*/  HMMA.16816.F32.BF16 R28, R184, R194, R28 ;  /* 0x000000c2b81c723c */ /* 0x000fe2000004181c */
[----:B------:R-:W-:Y:S04]  /*1e910*/  LDSM.16.M88.4 R184, [R211+0x4000] ;  /* 0x00400000d3b8783b */ /* 0x000fe80000000200 */
[----:B------:R-:W-:Y:S03]  /*1e920*/  LDSM.16.M88.4 R192, [R211+0x5800] ;  /* 0x00580000d3c0783b */ /* 0x000fe60000000200 */
[C---:B----4-:R-:W-:Y:S08]  /*1e930*/  HMMA.16816.F32.BF16 R12, R188.reuse, R24, R12 ;  /* 0x00000018bc0c723c */ /* 0x050ff0000004180c */
[C---:B------:R-:W-:Y:S01]  /*1e940*/  HMMA.16816.F32.BF16 R4, R188.reuse, R26, R4 ;  /* 0x0000001abc04723c */ /* 0x040fe20000041804 */
[----:B------:R-:W1:Y:S07]  /*1e950*/  LDSM.16.M88.4 R24, [R220+0x4000] ;  /* 0x00400000dc18783b */ /* 0x000e6e0000000200 */
[C---:B--2---:R-:W-:Y:S08]  /*1e960*/  HMMA.16816.F32.BF16 R180, R188.reuse, R20, R180 ;  /* 0x00000014bcb4723c */ /* 0x044ff000000418b4 */
[C---:B------:R-:W-:Y:S01]  /*1e970*/  HMMA.16816.F32.BF16 R176, R188.reuse, R22, R176 ;  /* 0x00000016bcb0723c */ /* 0x040fe200000418b0 */
[----:B------:R-:W2:Y:S07]  /*1e980*/  LDSM.16.M88.4 R20, [R211+0x4800] ;  /* 0x00480000d314783b */ /* 0x000eae0000000200 */
[C---:B---3--:R-:W-:Y:S08]  /*1e990*/  HMMA.16816.F32.BF16 R172, R188.reuse, R16, R172 ;  /* 0x00000010bcac723c */ /* 0x048ff000000418ac */
[C---:B------:R-:W-:Y:S01]  /*1e9a0*/  HMMA.16816.F32.BF16 R168, R188.reuse, R18, R168 ;  /* 0x00000012bca8723c */ /* 0x040fe200000418a8 */
[----:B------:R-:W3:Y:S07]  /*1e9b0*/  LDSM.16.M88.4 R16, [R211+0x5000] ;  /* 0x00500000d310783b */ /* 0x000eee0000000200 */
[C---:B-----5:R-:W-:Y:S08]  /*1e9c0*/  HMMA.16816.F32.BF16 R32, R188.reuse, R196, R32 ;  /* 0x000000c4bc20723c */ /* 0x060ff00000041820 */
[----:B------:R-:W-:Y:S01]  /*1e9d0*/  HMMA.16816.F32.BF16 R28, R188, R198, R28 ;  /* 0x000000c6bc1c723c */ /* 0x000fe2000004181c */
[----:B------:R-:W-:Y:S04]  /*1e9e0*/  LDSM.16.M88.4 R188, [R224+0xe000] ;  /* 0x00e00000e0bc783b */ /* 0x000fe80000000200 */
[----:B------:R-:W-:Y:S03]  /*1e9f0*/  LDSM.16.M88.4 R196, [R221+0x6000] ;  /* 0x00600000ddc4783b */ /* 0x000fe60000000200 */
[C---:B-1----:R-:W-:Y:S08]  /*1ea00*/  HMMA.16816.F32.BF16 R12, R24.reuse, R184, R12 ;  /* 0x000000b8180c723c */ /* 0x042ff0000004180c */
[C---:B--2---:R-:W-:Y:S08]  /*1ea10*/  HMMA.16816.F32.BF16 R180, R24.reuse, R20, R180 ;  /* 0x0000001418b4723c */ /* 0x044ff000000418b4 */
[C---:B------:R-:W-:Y:S01]  /*1ea20*/  HMMA.16816.F32.BF16 R176, R24.reuse, R22, R176 ;  /* 0x0000001618b0723c */ /* 0x040fe200000418b0 */
[----:B------:R-:W-:Y:S07]  /*1ea30*/  LDSM.16.M88.4 R20, [R224+0xe800] ;  /* 0x00e80000e014783b */ /* 0x000fee0000000200 */
[C---:B---3--:R-:W-:Y:S08]  /*1ea40*/  HMMA.16816.F32.BF16 R172, R24.reuse, R16, R172 ;  /* 0x0000001018ac723c */ /* 0x048ff000000418ac */
[C---:B------:R-:W-:Y:S01]  /*1ea50*/  HMMA.16816.F32.BF16 R168, R24.reuse, R18, R168 ;  /* 0x0000001218a8723c */ /* 0x040fe200000418a8 */
[----:B------:R-:W1:Y:S07]  /*1ea60*/  LDSM.16.M88.4 R16, [R225+0x6000] ;  /* 0x00600000e110783b */ /* 0x000e6e0000000200 */
[C---:B------:R-:W-:Y:S01]  /*1ea70*/  HMMA.16816.F32.BF16 R4, R24.reuse, R186, R4 ;  /* 0x000000ba1804723c */ /* 0x040fe20000041804 */
[----:B------:R-:W2:Y:S07]  /*1ea80*/  LDSM.16.M88.4 R184, [R224+0xf000] ;  /* 0x00f00000e0b8783b */ /* 0x000eae0000000200 */
[C---:B------:R-:W-:Y:S08]  /*1ea90*/  HMMA.16816.F32.BF16 R32, R24.reuse, R192, R32 ;  /* 0x000000c01820723c */ /* 0x040ff00000041820 */
[----:B------:R-:W-:Y:S01]  /*1eaa0*/  HMMA.16816.F32.BF16 R28, R24, R194, R28 ;  /* 0x000000c2181c723c */ /* 0x000fe2000004181c */
[----:B------:R-:W3:Y:S04]  /*1eab0*/  LDSM.16.M88.4 R24, [R224+0xf800] ;  /* 0x00f80000e018783b */ /* 0x000ee80000000200 */
[----:B------:R-:W-:Y:S03]  /*1eac0*/  LDSM.16.M88.4 R192, [R202] ;  /* 0x00000000cac0783b */ /* 0x000fe60000000200 */
[C---:B-1----:R-:W-:Y:S08]  /*1ead0*/  HMMA.16816.F32.BF16 R180, R16.reuse, R20, R180 ;  /* 0x0000001410b4723c */ /* 0x042ff000000418b4 */
[C---:B------:R-:W-:Y:S01]  /*1eae0*/  HMMA.16816.F32.BF16 R176, R16.reuse, R22, R176 ;  /* 0x0000001610b0723c */ /* 0x040fe200000418b0 */
[----:B------:R-:W1:Y:S07]  /*1eaf0*/  LDSM.16.M88.4 R20, [R223+0x6000] ;  /* 0x00600000df14783b */ /* 0x000e6e0000000200 */
[C---:B------:R-:W-:Y:S08]  /*1eb00*/  HMMA.16816.F32.BF16 R12, R16.reuse, R188, R12 ;  /* 0x000000bc100c723c */ /* 0x040ff0000004180c */
[C---:B------:R-:W-:Y:S01]  /*1eb10*/  HMMA.16816.F32.BF16 R4, R16.reuse, R190, R4 ;  /* 0x000000be1004723c */ /* 0x040fe20000041804 */
[----:B------:R-:W4:Y:S07]  /*1eb20*/  LDSM.16.M88.4 R188, [R201] ;  /* 0x00000000c9bc783b */ /* 0x000f2e0000000200 */
[C---:B--2---:R-:W-:Y:S08]  /*1eb30*/  HMMA.16816.F32.BF16 R172, R16.reuse, R184, R172 ;  /* 0x000000b810ac723c */ /* 0x044ff000000418ac */
[C---:B------:R-:W-:Y:S01]  /*1eb40*/  HMMA.16816.F32.BF16 R168, R16.reuse, R186, R168 ;  /* 0x000000ba10a8723c */ /* 0x040fe200000418a8 */
[----:B------:R-:W2:Y:S07]  /*1eb50*/  LDSM.16.M88.4 R184, [R200] ;  /* 0x00000000c8b8783b */ /* 0x000eae0000000200 */
[C---:B---3--:R-:W-:Y:S08]  /*1eb60*/  HMMA.16816.F32.BF16 R32, R16.reuse, R24, R32 ;  /* 0x000000181020723c */ /* 0x048ff00000041820 */
[----:B------:R-:W-:Y:S01]  /*1eb70*/  HMMA.16816.F32.BF16 R28, R16, R26, R28 ;  /* 0x0000001a101c723c */ /* 0x000fe2000004181c */
[----:B------:R-:W3:Y:S04]  /*1eb80*/  LDSM.16.M88.4 R24, [R167] ;  /* 0x00000000a718783b */ /* 0x000ee80000000200 */
[----:B------:R-:W5:Y:S03]  /*1eb90*/  LDSM.16.M88.4 R16, [R218+0xe000] ;  /* 0x00e00000da10783b */ /* 0x000f660000000200 */
[C---:B-1----:R-:W-:Y:S08]  /*1eba0*/  HMMA.16816.F32.BF16 R12, R20.reuse, R192, R12 ;  /* 0x000000c0140c723c */ /* 0x042ff0000004180c */
[C---:B------:R-:W-:Y:S01]  /*1ebb0*/  HMMA.16816.F32.BF16 R4, R20.reuse, R194, R4 ;  /* 0x000000c21404723c */ /* 0x040fe20000041804 */
[----:B------:R-:W1:Y:S07]  /*1ebc0*/  LDSM.16.M88.4 R192, [R218+0xe800] ;  /* 0x00e80000dac0783b */ /* 0x000e6e0000000200 */
[C---:B----4-:R-:W-:Y:S08]  /*1ebd0*/  HMMA.16816.F32.BF16 R180, R20.reuse, R188, R180 ;  /* 0x000000bc14b4723c */ /* 0x050ff000000418b4 */
[C---:B------:R-:W-:Y:S01]  /*1ebe0*/  HMMA.16816.F32.BF16 R176, R20.reuse, R190, R176 ;  /* 0x000000be14b0723c */ /* 0x040fe200000418b0 */
[----:B------:R-:W4:Y:S07]  /*1ebf0*/  LDSM.16.M88.4 R188, [R218+0xf000] ;  /* 0x00f00000dabc783b */ /* 0x000f2e0000000200 */
[C---:B--2---:R-:W-:Y:S08]  /*1ec00*/  HMMA.16816.F32.BF16 R172, R20.reuse, R184, R172 ;  /* 0x000000b814ac723c */ /* 0x044ff000000418ac */
[C---:B------:R-:W-:Y:S01]  /*1ec10*/  HMMA.16816.F32.BF16 R168, R20.reuse, R186, R168 ;  /* 0x000000ba14a8723c */ /* 0x040fe200000418a8 */
[----:B------:R-:W-:Y:S07]  /*1ec20*/  LDSM.16.M88.4 R184, [R218+0xf800] ;  /* 0x00f80000dab8783b */ /* 0x000fee0000000200 */
[C---:B---3--:R-:W-:Y:S08]  /*1ec30*/  HMMA.16816.F32.BF16 R32, R20.reuse, R24, R32 ;  /* 0x000000181420723c */ /* 0x048ff00000041820 */
[----:B------:R-:W-:Y:S01]  /*1ec40*/  HMMA.16816.F32.BF16 R28, R20, R26, R28 ;  /* 0x0000001a141c723c */ /* 0x000fe2000004181c */
[----:B------:R-:W-:Y:S04]  /*1ec50*/  LDSM.16.M88.4 R24, [R220+0x6000] ;  /* 0x00600000dc18783b */ /* 0x000fe80000000200 */
[----:B------:R-:W2:Y:S03]  /*1ec60*/  LDSM.16.M88.4 R20, [R211+0x6000] ;  /* 0x00600000d314783b */ /* 0x000ea60000000200 */
[C---:B-----5:R-:W-:Y:S08]  /*1ec70*/  HMMA.16816.F32.BF16 R12, R196.reuse, R16, R12 ;  /* 0x00000010c40c723c */ /* 0x060ff0000004180c */
[C---:B------:R-:W-:Y:S01]  /*1ec80*/  HMMA.16816.F32.BF16 R4, R196.reuse, R18, R4 ;  /* 0x00000012c404723c */ /* 0x040fe20000041804 */
[----:B------:R-:W3:Y:S07]  /*1ec90*/  LDSM.16.M88.4 R16, [R211+0x6800] ;  /* 0x00680000d310783b */ /* 0x000eee0000000200 */
[C---:B-1----:R-:W-:Y:S08]  /*1eca0*/  HMMA.16816.F32.BF16 R180, R196.reuse, R192, R180 ;  /* 0x000000c0c4b4723c */ /* 0x042ff000000418b4 */
[C---:B------:R-:W-:Y:S08]  /*1ecb0*/  HMMA.16816.F32.BF16 R176, R196.reuse, R194, R176 ;  /* 0x000000c2c4b0723c */ /* 0x040ff000000418b0 */
[----:B----4-:R-:W-:Y:S07]  /*1ecc0*/  HMMA.16816.F32.BF16 R172, R196, R188, R172 ;  /* 0x000000bcc4ac723c */ /* 0x010fee00000418ac */
[----:B------:R-:W-:Y:S01]  /*1ecd0*/  IMAD.MOV.U32 R189, RZ, RZ, R8 ;  /* 0x000000ffffbd7224 */ /* 0x000fe200078e0008 */
[----:B--2---:R-:W-:Y:S01]  /*1ece0*/  HMMA.16816.F32.BF16 R12, R24, R20, R12 ;  /* 0x00000014180c723c */ /* 0x004fe2000004180c */
[----:B------:R-:W-:-:S07]  /*1ecf0*/  IMAD.MOV.U32 R188, RZ, RZ, R9 ;  /* 0x000000ffffbc7224 */ /* 0x000fce00078e0009 */
[C---:B------:R-:W-:Y:S01]  /*1ed00*/  HMMA.16816.F32.BF16 R4, R24.reuse, R22, R4 ;  /* 0x000000161804723c */ /* 0x040fe20000041804 */
[----:B------:R-:W1:Y:S07]  /*1ed10*/  LDSM.16.M88.4 R20, [R211+0x7000] ;  /* 0x00700000d314783b */ /* 0x000e6e0000000200 */
[C---:B---3--:R-:W-:Y:S07]  /*1ed20*/  HMMA.16816.F32.BF16 R180, R24.reuse, R16, R180 ;  /* 0x0000001018b4723c */ /* 0x048fee00000418b4 */
[----:B------:R-:W-:Y:S01]  /*1ed30*/  IADD3 R17, R165, 0x8, RZ ;  /* 0x00000008a5117810 */ /* 0x000fe20007ffe0ff */
[----:B------:R-:W-:Y:S01]  /*1ed40*/  HMMA.16816.F32.BF16 R176, R24, R18, R176 ;  /* 0x0000001218b0723c */ /* 0x000fe200000418b0 */
[----:B------:R-:W-:-:S02]  /*1ed50*/  FSEL R16, R12, -INF , !P2 ;  /* 0xff8000000c107808 */ /* 0x000fc40005000000 */
[----:B------:R-:W-:Y:S02]  /*1ed60*/  ISETP.GE.AND P2, PT, R166, R245, PT ;  /* 0x000000f5a600720c */ /* 0x000fe40003f46270 */
[----:B------:R-:W-:Y:S02]  /*1ed70*/  FSEL R0, R14, -INF , !P6 ;  /* 0xff8000000e007808 */ /* 0x000fe40007000000 */
[----:B------:R-:W-:Y:S01]  /*1ed80*/  FSEL R2, R13, -INF , !P1 ;  /* 0xff8000000d027808 */ /* 0x000fe20004800000 */
[----:B------:R-:W-:Y:S01]  /*1ed90*/  HMMA.16816.F32.BF16 R168, R196, R190, R168 ;  /* 0x000000bec4a8723c */ /* 0x000fe200000418a8 */
[C---:B------:R-:W-:Y:S02]  /*1eda0*/  ISETP.GE.AND P6, PT, R17.reuse, R247, PT ;  /* 0x000000f71100720c */ /* 0x040fe40003fc6270 */
[----:B------:R-:W-:Y:S02]  /*1edb0*/  ISETP.GE.AND P1, PT, R17, R245, PT ;  /* 0x000000f51100720c */ /* 0x000fe40003f26270 */
[----:B------:R-:W-:-:S02]  /*1edc0*/  ISETP.GE.OR P2, PT, R166, R244, !P2 ;  /* 0x000000f4a600720c */ /* 0x000fc40005746670 */
[----:B------:R-:W-:Y:S01]  /*1edd0*/  IADD3 R166, R165, 0x9, RZ ;  /* 0x00000009a5a67810 */ /* 0x000fe20007ffe0ff */
[C---:B------:R-:W-:Y:S01]  /*1ede0*/  HMMA.16816.F32.BF16 R32, R196.reuse, R184, R32 ;  /* 0x000000b8c420723c */ /* 0x040fe20000041820 */
[C---:B------:R-:W-:Y:S02]  /*1edf0*/  ISETP.GE.OR P6, PT, R17.reuse, R246, !P6 ;  /* 0x000000f61100720c */ /* 0x040fe400077c6670 */
[----:B------:R-:W-:Y:S02]  /*1ee00*/  ISETP.GE.OR P1, PT, R17, R244, !P1 ;  /* 0x000000f41100720c */ /* 0x000fe40004f26670 */
[----:B------:R-:W-:Y:S02]  /*1ee10*/  FSEL R17, R15, -INF , !P2 ;  /* 0xff8000000f117808 */ /* 0x000fe40005000000 */
[C---:B------:R-:W-:Y:S01]  /*1ee20*/  ISETP.GE.AND P2, PT, R166.reuse, R247, PT ;  /* 0x000000f7a600720c */ /* 0x040fe20003f46270 */
[----:B------:R-:W2:Y:S01]  /*1ee30*/  LDSM.16.M88.4 R12, [R211+0x7800] ;  /* 0x00780000d30c783b */ /* 0x000ea20000000200 */
[----:B------:R-:W-:Y:S01]  /*1ee40*/  IADD3 R18, R165, 0x10, RZ ;  /* 0x00000010a5127810 */ /* 0x000fe20007ffe0ff */
[----:B------:R-:W-:Y:S01]  /*1ee50*/  HMMA.16816.F32.BF16 R28, R196, R186, R28 ;  /* 0x000000bac41c723c */ /* 0x000fe2000004181c */
[----:B------:R-:W-:Y:S01]  /*1ee60*/  ISETP.GE.OR P2, PT, R166, R246, !P2 ;  /* 0x000000f6a600720c */ /* 0x000fe20005746670 */
[----:B------:R-:W-:-:S04]  /*1ee70*/  DEPBAR.LE SB0, 0x0 ;  /* 0x000080000000791a */ /* 0x000fc80000000000 */
[----:B------:R-:W-:Y:S02]  /*1ee80*/  FSEL R4, R4, -INF , !P6 ;  /* 0xff80000004047808 */ /* 0x000fe40007000000 */
[----:B------:R-:W-:Y:S01]  /*1ee90*/  FSEL R6, R6, -INF , !P1 ;  /* 0xff80000006067808 */ /* 0x000fe20004800000 */
[C---:B-1----:R-:W-:Y:S01]  /*1eea0*/  HMMA.16816.F32.BF16 R172, R24.reuse, R20, R172 ;  /* 0x0000001418ac723c */ /* 0x042fe200000418ac */
[----:B------:R-:W-:Y:S01]  /*1eeb0*/  FSEL R5, R5, -INF , !P2 ;  /* 0xff80000005057808 */ /* 0x000fe20005000000 */
[----:B------:R-:W-:Y:S01]  /*1eec0*/  BAR.SYNC.DEFER_BLOCKING 0x0 ;  /* 0x0000000000007b1d */ /* 0x000fe20000010000 */
[----:B------:R-:W-:Y:S02]  /*1eed0*/  ISETP.GE.AND P6, PT, R166, R245, PT ;  /* 0x000000f5a600720c */ /* 0x000fe40003fc6270 */
[C---:B------:R-:W-:Y:S02]  /*1eee0*/  ISETP.GE.AND P1, PT, R18.reuse, R247, PT ;  /* 0x000000f71200720c */ /* 0x040fe40003f26270 */
[----:B------:R-:W-:Y:S01]  /*1eef0*/  ISETP.GE.AND P2, PT, R18, R245, PT ;  /* 0x000000f51200720c */ /* 0x000fe20003f46270 */
[----:B------:R-:W-:Y:S01]  /*1ef00*/  HMMA.16816.F32.BF16 R168, R24, R22, R168 ;  /* 0x0000001618a8723c */ /* 0x000fe200000418a8 */
[----:B------:R-:W-:-:S02]  /*1ef10*/  ISETP.GE.OR P6, PT, R166, R244, !P6 ;  /* 0x000000f4a600720c */ /* 0x000fc400077c6670 */
[C---:B------:R-:W-:Y:S02]  /*1ef20*/  ISETP.GE.OR P1, PT, R18.reuse, R246, !P1 ;  /* 0x000000f61200720c */ /* 0x040fe40004f26670 */
[----:B------:R-:W-:Y:S02]  /*1ef30*/  ISETP.GE.OR P2, PT, R18, R244, !P2 ;  /* 0x000000f41200720c */ /* 0x000fe40005746670 */
[C---:B------:R-:W-:Y:S02]  /*1ef40*/  IADD3 R19, R165.reuse, 0x11, RZ ;  /* 0x00000011a5137810 */ /* 0x040fe40007ffe0ff */
[----:B------:R-:W-:Y:S02]  /*1ef50*/  IADD3 R18, R165, 0x18, RZ ;  /* 0x00000018a5127810 */ /* 0x000fe40007ffe0ff */
[----:B------:R-:W-:Y:S02]  /*1ef60*/  FSEL R7, R7, -INF , !P6 ;  /* 0xff80000007077808 */ /* 0x000fe40007000000 */
[----:B------:R-:W-:-:S02]  /*1ef70*/  FSEL R192, R180, -INF , !P1 ;  /* 0xff800000b4c07808 */ /* 0x000fc40004800000 */
[----:B------:R-:W-:Y:S02]  /*1ef80*/  FSEL R186, R182, -INF , !P2 ;  /* 0xff800000b6ba7808 */ /* 0x000fe40005000000 */
[C---:B------:R-:W-:Y:S02]  /*1ef90*/  ISETP.GE.AND P6, PT, R19.reuse, R247, PT ;  /* 0x000000f71300720c */ /* 0x040fe40003fc6270 */
[C---:B------:R-:W-:Y:S02]  /*1efa0*/  ISETP.GE.AND P1, PT, R19.reuse, R245, PT ;  /* 0x000000f51300720c */ /* 0x040fe40003f26270 */
[----:B------:R-:W-:Y:S01]  /*1efb0*/  ISETP.GE.AND P2, PT, R18, R247, PT ;  /* 0x000000f71200720c */ /* 0x000fe20003f46270 */
[----:B--2---:R-:W-:Y:S01]  /*1efc0*/  HMMA.16816.F32.BF16 R32, R24, R12, R32 ;  /* 0x0000000c1820723c */ /* 0x004fe20000041820 */
[C---:B------:R-:W-:Y:S02]  /*1efd0*/  ISETP.GE.OR P6, PT, R19.reuse, R246, !P6 ;  /* 0x000000f61300720c */ /* 0x040fe400077c6670 */
[----:B------:R-:W-:-:S02]  /*1efe0*/  ISETP.GE.OR P1, PT, R19, R244, !P1 ;  /* 0x000000f41300720c */ /* 0x000fc40004f26670 */
[----:B------:R-:W-:Y:S02]  /*1eff0*/  ISETP.GE.OR P2, PT, R18, R246, !P2 ;  /* 0x000000f61200720c */ /* 0x000fe40005746670 */
[----:B------:R-:W-:Y:S01]  /*1f000*/  IADD3 R19, R165, 0x19, RZ ;  /* 0x00000019a5137810 */ /* 0x000fe20007ffe0ff */
[----:B------:R-:W-:Y:S01]  /*1f010*/  HMMA.16816.F32.BF16 R28, R24, R14, R28 ;  /* 0x0000000e181c723c */ /* 0x000fe2000004181c */
[----:B------:R-:W-:Y:S02]  /*1f020*/  FSEL R191, R181, -INF , !P6 ;  /* 0xff800000b5bf7808 */ /* 0x000fe40007000000 */
[----:B------:R-:W-:Y:S02]  /*1f030*/  FSEL R185, R183, -INF , !P1 ;  /* 0xff800000b7b97808 */ /* 0x000fe40004800000 */
[----:B------:R-:W-:Y:S02]  /*1f040*/  FSEL R190, R176, -INF , !P2 ;  /* 0xff800000b0be7808 */ /* 0x000fe40005000000 */
[----:B------:R-:W-:-:S02]  /*1f050*/  ISETP.GE.AND P1, PT, R18, R245, PT ;  /* 0x000000f51200720c */ /* 0x000fc40003f26270 */
[C---:B------:R-:W-:Y:S02]  /*1f060*/  ISETP.GE.AND P6, PT, R19.reuse, R247, PT ;  /* 0x000000f71300720c */ /* 0x040fe40003fc6270 */
[C---:B------:R-:W-:Y:S02]  /*1f070*/  ISETP.GE.AND P2, PT, R19.reuse, R245, PT ;  /* 0x000000f51300720c */ /* 0x040fe40003f46270 */
[----:B------:R-:W-:Y:S02]  /*1f080*/  ISETP.GE.OR P1, PT, R18, R244, !P1 ;  /* 0x000000f41200720c */ /* 0x000fe40004f26670 */
[C---:B------:R-:W-:Y:S02]  /*1f090*/  ISETP.GE.OR P6, PT, R19.reuse, R246, !P6 ;  /* 0x000000f61300720c */ /* 0x040fe400077c6670 */
[----:B------:R-:W-:Y:S02]  /*1f0a0*/  ISETP.GE.OR P2, PT, R19, R244, !P2 ;  /* 0x000000f41300720c */ /* 0x000fe40005746670 */
[----:B------:R-:W-:-:S02]  /*1f0b0*/  IADD3 R19, R165, 0x20, RZ ;  /* 0x00000020a5137810 */ /* 0x000fc40007ffe0ff */
[----:B------:R-:W-:Y:S02]  /*1f0c0*/  FSEL R176, R178, -INF , !P1 ;  /* 0xff800000b2b07808 */ /* 0x000fe40004800000 */
[----:B------:R-:W-:Y:S02]  /*1f0d0*/  FSEL R187, R177, -INF , !P6 ;  /* 0xff800000b1bb7808 */ /* 0x000fe40007000000 */
[C---:B------:R-:W-:Y:S02]  /*1f0e0*/  ISETP.GE.AND P1, PT, R19.reuse, R247, PT ;  /* 0x000000f71300720c */ /* 0x040fe40003f26270 */
[C---:B------:R-:W-:Y:S02]  /*1f0f0*/  ISETP.GE.AND P6, PT, R19.reuse, R245, PT ;  /* 0x000000f51300720c */ /* 0x040fe40003fc6270 */
[C---:B------:R-:W-:Y:S02]  /*1f100*/  ISETP.GE.OR P1, PT, R19.reuse, R246, !P1 ;  /* 0x000000f61300720c */ /* 0x040fe40004f26670 */
[----:B------:R-:W-:-:S02]  /*1f110*/  ISETP.GE.OR P6, PT, R19, R244, !P6 ;  /* 0x000000f41300720c */ /* 0x000fc400077c6670 */
[C---:B------:R-:W-:Y:S02]  /*1f120*/  IADD3 R18, R165.reuse, 0x21, RZ ;  /* 0x00000021a5127810 */ /* 0x040fe40007ffe0ff */
[----:B------:R-:W-:Y:S02]  /*1f130*/  IADD3 R12, R165, 0x28, RZ ;  /* 0x00000028a50c7810 */ /* 0x000fe40007ffe0ff */
[----:B------:R-:W-:Y:S02]  /*1f140*/  FSEL R177, R179, -INF , !P2 ;  /* 0xff800000b3b17808 */ /* 0x000fe40005000000 */
[----:B------:R-:W-:Y:S02]  /*1f150*/  FSEL R183, R172, -INF , !P1 ;  /* 0xff800000acb77808 */ /* 0x000fe40004800000 */
[----:B------:R-:W-:Y:S02]  /*1f160*/  FSEL R180, R174, -INF , !P6 ;  /* 0xff800000aeb47808 */ /* 0x000fe40007000000 */
[----:B------:R-:W-:-:S02]  /*1f170*/  ISETP.GE.AND P2, PT, R18, R247, PT ;  /* 0x000000f71200720c */ /* 0x000fc40003f46270 */
[----:B------:R-:W-:Y:S02]  /*1f180*/  ISETP.GE.AND P1, PT, R18, R245, PT ;  /* 0x000000f51200720c */ /* 0x000fe40003f26270 */
[----:B------:R-:W-:Y:S02]  /*1f190*/  ISETP.GE.AND P6, PT, R12, R247, PT ;  /* 0x000000f70c00720c */ /* 0x000fe40003fc6270 */
[C---:B------:R-:W-:Y:S02]  /*1f1a0*/  ISETP.GE.OR P2, PT, R18.reuse, R246, !P2 ;  /* 0x000000f61200720c */ /* 0x040fe40005746670 */
[----:B------:R-:W-:Y:S02]  /*1f1b0*/  ISETP.GE.OR P1, PT, R18, R244, !P1 ;  /* 0x000000f41200720c */ /* 0x000fe40004f26670 */
[----:B------:R-:W-:Y:S02]  /*1f1c0*/  ISETP.GE.OR P6, PT, R12, R246, !P6 ;  /* 0x000000f60c00720c */ /* 0x000fe400077c6670 */
[----:B------:R-:W-:-:S02]  /*1f1d0*/  IADD3 R13, R165, 0x29, RZ ;  /* 0x00000029a50d7810 */ /* 0x000fc40007ffe0ff */
[----:B------:R-:W-:Y:S02]  /*1f1e0*/  FSEL R184, R173, -INF , !P2 ;  /* 0xff800000adb87808 */ /* 0x000fe40005000000 */
[----:B------:R-:W-:Y:S02]  /*1f1f0*/  FSEL R178, R175, -INF , !P1 ;  /* 0xff800000afb27808 */ /* 0x000fe40004800000 */
[----:B------:R-:W-:Y:S02]  /*1f200*/  FSEL R182, R168, -INF , !P6 ;  /* 0xff800000a8b67808 */ /* 0x000fe40007000000 */
[----:B------:R-:W-:Y:S02]  /*1f210*/  ISETP.GE.AND P2, PT, R12, R245, PT ;  /* 0x000000f50c00720c */ /* 0x000fe40003f46270 */
[C---:B------:R-:W-:Y:S02]  /*1f220*/  ISETP.GE.AND P1, PT, R13.reuse, R247, PT ;  /* 0x000000f70d00720c */ /* 0x040fe40003f26270 */
[----:B------:R-:W-:-:S02]  /*1f230*/  ISETP.GE.AND P6, PT, R13, R245, PT ;  /* 0x000000f50d00720c */ /* 0x000fc40003fc6270 */
[----:B------:R-:W-:Y:S02]  /*1f240*/  ISETP.GE.OR P2, PT, R12, R244, !P2 ;  /* 0x000000f40c00720c */ /* 0x000fe40005746670 */
[C---:B------:R-:W-:Y:S02]  /*1f250*/  ISETP.GE.OR P1, PT, R13.reuse, R246, !P1 ;  /* 0x000000f60d00720c */ /* 0x040fe40004f26670 */
[----:B------:R-:W-:Y:S02]  /*1f260*/  ISETP.GE.OR P6, PT, R13, R244, !P6 ;  /* 0x000000f40d00720c */ /* 0x000fe400077c6670 */
[C---:B------:R-:W-:Y:S02]  /*1f270*/  IADD3 R12, R165.reuse, 0x30, RZ ;  /* 0x00000030a50c7810 */ /* 0x040fe40007ffe0ff */
[----:B------:R-:W-:Y:S02]  /*1f280*/  IADD3 R13, R165, 0x31, RZ ;  /* 0x00000031a50d7810 */ /* 0x000fe40007ffe0ff */
[----:B------:R-:W-:-:S02]  /*1f290*/  FSEL R179, R170, -INF , !P2 ;  /* 0xff800000aab37808 */ /* 0x000fc40005000000 */
[----:B------:R-:W-:Y:S02]  /*1f2a0*/  FSEL R181, R169, -INF , !P1 ;  /* 0xff800000a9b57808 */ /* 0x000fe40004800000 */
[----:B------:R-:W-:Y:S02]  /*1f2b0*/  FSEL R27, R171, -INF , !P6 ;  /* 0xff800000ab1b7808 */ /* 0x000fe40007000000 */
[C---:B------:R-:W-:Y:S02]  /*1f2c0*/  ISETP.GE.AND P2, PT, R12.reuse, R247, PT ;  /* 0x000000f70c00720c */ /* 0x040fe40003f46270 */
[C---:B------:R-:W-:Y:S02]  /*1f2d0*/  ISETP.GE.AND P1, PT, R12.reuse, R245, PT ;  /* 0x000000f50c00720c */ /* 0x040fe40003f26270 */
[----:B------:R-:W-:Y:S02]  /*1f2e0*/  ISETP.GE.AND P6, PT, R13, R247, PT ;  /* 0x000000f70d00720c */ /* 0x000fe40003fc6270 */
[----:B------:R-:W-:-:S02]  /*1f2f0*/  ISETP.GE.OR P2, PT, R12, R246, !P2 ;  /* 0x000000f60c00720c */ /* 0x000fc40005746670 */
[----:B------:R-:W-:Y:S02]  /*1f300*/  ISETP.GE.OR P1, PT, R12, R244, !P1 ;  /* 0x000000f40c00720c */ /* 0x000fe40004f26670 */
[----:B------:R-:W-:Y:S02]  /*1f310*/  ISETP.GE.OR P6, PT, R13, R246, !P6 ;  /* 0x000000f60d00720c */ /* 0x000fe400077c6670 */
[----:B------:R-:W-:Y:S02]  /*1f320*/  IADD3 R12, R165, 0x38, RZ ;  /* 0x00000038a50c7810 */ /* 0x000fe40007ffe0ff */
[----:B------:R-:W-:Y:S02]  /*1f330*/  FSEL R25, R33, -INF , !P6 ;  /* 0xff80000021197808 */ /* 0x000fe40007000000 */
[----:B------:R-:W-:Y:S02]  /*1f340*/  ISETP.GE.AND P6, PT, R12, R245, PT ;  /* 0x000000f50c00720c */ /* 0x000fe40003fc6270 */
[----:B------:R-:W-:-:S02]  /*1f350*/  FSEL R26, R32, -INF , !P2 ;  /* 0xff800000201a7808 */ /* 0x000fc40005000000 */
[----:B------:R-:W-:Y:S02]  /*1f360*/  ISETP.GE.OR P6, PT, R12, R244, !P6 ;  /* 0x000000f40c00720c */ /* 0x000fe400077c6670 */
[----:B------:R-:W-:Y:S02]  /*1f370*/  FSEL R21, R34, -INF , !P1 ;  /* 0xff80000022157808 */ /* 0x000fe40004800000 */
[----:B------:R-:W-:Y:S02]  /*1f380*/  ISETP.GE.AND P2, PT, R13, R245, PT ;  /* 0x000000f50d00720c */ /* 0x000fe40003f46270 */
[----:B------:R-:W-:Y:S02]  /*1f390*/  ISETP.GE.AND P1, PT, R12, R247, PT ;  /* 0x000000f70c00720c */ /* 0x000fe40003f26270 */
[----:B------:R-:W-:Y:S02]  /*1f3a0*/  FSEL R166, R30, -INF , !P6 ;  /* 0xff8000001ea67808 */ /* 0x000fe40007000000 */
[----:B------:R-:W-:-:S02]  /*1f3b0*/  ISETP.GT.AND P6, PT, R242, R230, PT ;  /* 0x000000e6f200720c */ /* 0x000fc40003fc4270 */
[----:B------:R-:W-:Y:S02]  /*1f3c0*/  ISETP.GE.OR P2, PT, R13, R244, !P2 ;  /* 0x000000f40d00720c */ /* 0x000fe40005746670 */
[----:B------:R-:W-:Y:S02]  /*1f3d0*/  ISETP.GE.OR P1, PT, R12, R246, !P1 ;  /* 0x000000f60c00720c */ /* 0x000fe40004f26670 */
[----:B------:R-:W-:Y:S02]  /*1f3e0*/  IADD3 R165, R165, 0x39, RZ ;  /* 0x00000039a5a57810 */ /* 0x000fe40007ffe0ff */
[----:B------:R-:W-:Y:S02]  /*1f3f0*/  FSEL R20, R35, -INF , !P2 ;  /* 0xff80000023147808 */ /* 0x000fe40005000000 */
[----:B------:R-:W-:Y:S02]  /*1f400*/  FSEL R23, R28, -INF , !P1 ;  /* 0xff8000001c177808 */ /* 0x000fe40004800000 */
[----:B------:R-:W-:-:S02]  /*1f410*/  ISETP.GE.AND P2, PT, R165, R247, PT ;  /* 0x000000f7a500720c */ /* 0x000fc40003f46270 */
[C---:B------:R-:W-:Y:S02]  /*1f420*/  ISETP.GE.AND P1, PT, R165.reuse, R245, PT ;  /* 0x000000f5a500720c */ /* 0x040fe40003f26270 */
[C---:B------:R-:W-:Y:S02]  /*1f430*/  ISETP.GE.OR P2, PT, R165.reuse, R246, !P2 ;  /* 0x000000f6a500720c */ /* 0x040fe40005746670 */
[----:B------:R-:W-:Y:S02]  /*1f440*/  ISETP.GE.OR P1, PT, R165, R244, !P1 ;  /* 0x000000f4a500720c */ /* 0x000fe40004f26670 */
[----:B------:R-:W-:Y:S02]  /*1f450*/  FSEL R22, R29, -INF , !P2 ;  /* 0xff8000001d167808 */ /* 0x000fe40005000000 */
[----:B------:R-:W-:Y:S01]  /*1f460*/  FSEL R165, R31, -INF , !P1 ;  /* 0xff8000001fa57808 */ /* 0x000fe20004800000 */
[----:B------:R-:W-:Y:S05]  /*1f470*/  @!P6 BRA `(.L_x_2696) ;  /* 0x00000c900000e947 */ /* 0x000fea0003800000 */
[----:B------:R-:W-:Y:S01]  /*1f480*/  BSSY B0, `(.L_x_2697) ;  /* 0x0000046000007945 */ /* 0x000fe20003800000 */
[----:B------:R-:W-:Y:S05]  /*1f490*/  @!P0 BRA `(.L_x_2698) ;  /* 0x0000040000008947 */ /* 0x000fea0003800000 */
[----:B------:R-:W-:Y:S02]  /*1f4a0*/  ULDC.64 UR4, c[0x0][0x118] ;  /* 0x0000460000047ab9 */ /* 0x000fe40000000a00 */
[----:B------:R-:W2:Y:S01]  /*1f4b0*/  LD.E R24, [R10.64+0x170] ;  /* 0x000170040a187980 */ /* 0x000ea2000c101900 */
[----:B------:R-:W-:-:S05]  /*1f4c0*/  IMAD.SHL.U32 R9, R242, 0x40, RZ ;  /* 0x00000040f2097824 */ /* 0x000fca00078e00ff */
[----:B------:R-:W-:Y:S02]  /*1f4d0*/  IABS R13, R9 ;  /* 0x00000009000d7213 */ /* 0x000fe40000000000 */
[----:B------:R-:W-:-:S04]  /*1f4e0*/  IADD3 R15, R9, -0x40, RZ ;  /* 0xffffffc0090f7810 */ /* 0x000fc80007ffe0ff */
[----:B------:R-:W-:Y:S02]  /*1f4f0*/  IABS R8, R15 ;  /* 0x0000000f00087213 */ /* 0x000fe40000000000 */
[-C--:B--2---:R-:W-:Y:S02]  /*1f500*/  IABS R14, R24.reuse ;  /* 0x00000018000e7213 */ /* 0x084fe40000000000 */
[-C--:B------:R-:W-:Y:S02]  /*1f510*/  IABS R12, R24.reuse ;  /* 0x00000018000c7213 */ /* 0x080fe40000000000 */
[----:B------:R-:W1:Y:S01]  /*1f520*/  I2F.RP R28, R14 ;  /* 0x0000000e001c7306 */ /* 0x000e620000209400 */
[----:B------:R-:W-:Y:S02]  /*1f530*/  LOP3.LUT R9, R9, R24, RZ, 0x3c, !PT ;  /* 0x0000001809097212 */ /* 0x000fe400078e3cff */
[----:B------:R-:W-:Y:S02]  /*1f540*/  IADD3 R12, RZ, -R12, RZ ;  /* 0x8000000cff0c7210 */ /* 0x000fe40007ffe0ff */
[----:B------:R-:W-:-:S03]  /*1f550*/  LOP3.LUT R15, R15, R24, RZ, 0x3c, !PT ;  /* 0x000000180f0f7212 */ /* 0x000fc600078e3cff */
        /* <DEDUP_REMOVED lines=14> */
[----:B------:R-:W-:-:S04]  /*1f640*/  @!P2 IADD3 R18, R18, 0x1, RZ ;  /* 0x000000011212a810 */ /* 0x000fc80007ffe0ff */
[-C--:B------:R-:W-:Y:S01]  /*1f650*/  ISETP.GE.U32.AND P1, PT, R13, R14.reuse, PT ;  /* 0x0000000e0d00720c */ /* 0x080fe20003f26070 */
[----:B------:R-:W-:Y:S01]  /*1f660*/  @!P0 IMAD.IADD R8, R8, 0x1, -R14 ;  /* 0x0000000108088824 */ /* 0x000fe200078e0a0e */
[----:B------:R-:W-:Y:S02]  /*1f670*/  @!P0 IADD3 R19, R19, 0x1, RZ ;  /* 0x0000000113138810 */ /* 0x000fe40007ffe0ff */
[----:B------:R-:W-:Y:S02]  /*1f680*/  ISETP.GE.AND P0, PT, R15, RZ, PT ;  /* 0x000000ff0f00720c */ /* 0x000fe40003f06270 */
[----:B------:R-:W-:Y:S02]  /*1f690*/  ISETP.GE.U32.AND P2, PT, R8, R14, PT ;  /* 0x0000000e0800720c */ /* 0x000fe40003f46070 */
[----:B------:R-:W-:Y:S01]  /*1f6a0*/  LOP3.LUT R8, RZ, R24, RZ, 0x33, !PT ;  /* 0x00000018ff087212 */ /* 0x000fe200078e33ff */
[----:B------:R-:W2:Y:S04]  /*1f6b0*/  LD.E.64 R14, [R10.64+0x38] ;  /* 0x000038040a0e7980 */ /* 0x000ea8000c101b00 */
[----:B------:R-:W-:-:S02]  /*1f6c0*/  @P1 IADD3 R18, R18, 0x1, RZ ;  /* 0x0000000112121810 */ /* 0x000fc40007ffe0ff */
[----:B------:R-:W-:-:S03]  /*1f6d0*/  ISETP.GE.AND P1, PT, R9, RZ, PT ;  /* 0x000000ff0900720c */ /* 0x000fc60003f26270 */
[----:B------:R-:W-:Y:S01]  /*1f6e0*/  IMAD.MOV.U32 R12, RZ, RZ, R18 ;  /* 0x000000ffff0c7224 */ /* 0x000fe200078e0012 */
[----:B------:R-:W-:Y:S02]  /*1f6f0*/  @P2 IADD3 R19, R19, 0x1, RZ ;  /* 0x0000000113132810 */ /* 0x000fe40007ffe0ff */
[----:B------:R-:W-:Y:S02]  /*1f700*/  ISETP.NE.AND P2, PT, R24, RZ, PT ;  /* 0x000000ff1800720c */ /* 0x000fe40003f45270 */
[----:B------:R-:W-:-:S05]  /*1f710*/  MOV R13, R19 ;  /* 0x00000013000d7202 */ /* 0x000fca0000000f00 */
[----:B------:R-:W-:Y:S02]  /*1f720*/  @!P1 IMAD.MOV R12, RZ, RZ, -R12 ;  /* 0x000000ffff0c9224 */ /* 0x000fe400078e0a0c */
[----:B------:R-:W-:-:S03]  /*1f730*/  @!P0 IMAD.MOV R13, RZ, RZ, -R13 ;  /* 0x000000ffff0d8224 */ /* 0x000fc600078e0a0d */
[C---:B------:R-:W-:Y:S02]  /*1f740*/  SEL R12, R8.reuse, R12, !P2 ;  /* 0x0000000c080c7207 */ /* 0x040fe40005000000 */
[----:B------:R-:W-:-:S03]  /*1f750*/  SEL R13, R8, R13, !P2 ;  /* 0x0000000d080d7207 */ /* 0x000fc60005000000 */
[----:B------:R-:W-:-:S04]  /*1f760*/  IMAD.WIDE R8, R12, 0x4, R240 ;  /* 0x000000040c087825 */ /* 0x000fc800078e02f0 */
[----:B------:R-:W-:Y:S02]  /*1f770*/  IMAD.WIDE R18, R13, 0x4, R240 ;  /* 0x000000040d127825 */ /* 0x000fe400078e02f0 */
        /* <DEDUP_REMOVED lines=12> */
[----:B----4-:R-:W-:-:S04]  /*1f840*/  IMAD R9, R19, R8, RZ ;  /* 0x0000000813097224 */ /* 0x010fc800078e02ff */
[----:B------:R-:W-:Y:S02]  /*1f850*/  IMAD R9, R18, R13, R9 ;  /* 0x0000000d12097224 */ /* 0x000fe400078e0209 */
[----:B------:R-:W-:-:S04]  /*1f860*/  IMAD.WIDE.U32 R18, R8, R18, R28 ;  /* 0x0000001208127225 */ /* 0x000fc800078e001c */
[----:B------:R-:W-:Y:S01]  /*1f870*/  IMAD.MOV.U32 R15, RZ, RZ, R18 ;  /* 0x000000ffff0f7224 */ /* 0x000fe200078e0012 */
[----:B------:R-:W-:Y:S01]  /*1f880*/  IADD3 R14, R19, R9, RZ ;  /* 0x00000009130e7210 */ /* 0x000fe20007ffe0ff */
[----:B------:R-:W-:Y:S05]  /*1f890*/  BRA `(.L_x_2699) ;  /* 0x0000004000007947 */ /* 0x000fea0003800000 */
.L_x_2698:
[----:B------:R-:W-:Y:S02]  /*1f8a0*/  ULDC.64 UR4, c[0x0][0x118] ;  /* 0x0000460000047ab9 */ /* 0x000fe40000000a00 */
[----:B------:R-:W2:Y:S02]  /*1f8b0*/  LD.E R15, [R10.64+0x38] ;  /* 0x000038040a0f7980 */ /* 0x000ea4000c101900 */
[----:B--2---:R-:W-:-:S04]  /*1f8c0*/  LEA R15, -R15, RZ, 0x6 ;  /* 0x000000ff0f0f7211 */ /* 0x004fc800078e31ff */
[----:B------:R-:W-:Y:S02]  /*1f8d0*/  SHF.R.S32.HI R14, RZ, 0x1f, R15 ;  /* 0x0000001fff0e7819 */ /* 0x000fe4000001140f */
.L_x_2699:
[----:B------:R-:W-:Y:S05]  /*1f8e0*/  BSYNC B0 ;  /* 0x0000000000007941 */ /* 0x000fea0003800000 */
.L_x_2697:
[C---:B------:R-:W-:Y:S01]  /*1f8f0*/  @P5 IADD3 R9, P0, R15.reuse, R228, RZ ;  /* 0x000000e40f095210 */ /* 0x040fe20007f1e0ff */
[----:B------:R-:W-:Y:S01]  /*1f900*/  ULDC.64 UR4, c[0x0][0x118] ;  /* 0x0000460000047ab9 */ /* 0x000fe20000000a00 */
[-C--:B------:R-:W-:Y:S02]  /*1f910*/  LEA R34, P1, R15, R232.reuse, 0x1 ;  /* 0x000000e80f227211 */ /* 0x080fe400078208ff */
[----:B------:R-:W-:Y:S01]  /*1f920*/  LOP3.LUT R13, R243, 0x1, RZ, 0xc0, !PT ;  /* 0x00000001f30d7812 */ /* 0x000fe200078ec0ff */
[----:B------:R-:W-:Y:S01]  /*1f930*/  @P5 IMAD.X R8, R14, 0x1, R229, P0 ;  /* 0x000000010e085824 */ /* 0x000fe200000e06e5 */
[----:B------:R-:W-:Y:S02]  /*1f940*/  LEA.HI.X R35, R15, R231, R14, 0x1, P1 ;  /* 0x000000e70f237211 */ /* 0x000fe400008f0c0e */
[----:B------:R-:W-:Y:S02]  /*1f950*/  @P5 LEA R30, P1, R9, R232, 0x1 ;  /* 0x000000e8091e5211 */ /* 0x000fe400078208ff */
[----:B------:R-:W-:-:S02]  /*1f960*/  @P4 IADD3 R12, P0, R15, R228, RZ ;  /* 0x000000e40f0c4210 */ /* 0x000fc40007f1e0ff */
[-C--:B------:R-:W-:Y:S02]  /*1f970*/  @P5 LEA.HI.X R31, R9, R231.reuse, R8, 0x1, P1 ;  /* 0x000000e7091f5211 */ /* 0x080fe400008f0c08 */
[----:B------:R-:W-:Y:S01]  /*1f980*/  @P4 LEA R28, P1, R12, R232, 0x1 ;  /* 0x000000e80c1c4211 */ /* 0x000fe200078208ff */
[--C-:B------:R-:W-:Y:S01]  /*1f990*/  @P4 IMAD.X R8, R14, 0x1, R229.reuse, P0 ;  /* 0x000000010e084824 */ /* 0x100fe200000e06e5 */
[-C--:B------:R-:W-:Y:S02]  /*1f9a0*/  @P3 IADD3 R9, P0, R15, R228.reuse, RZ ;  /* 0x000000e40f093210 */ /* 0x080fe40007f1e0ff */
[----:B------:R-:W-:Y:S02]  /*1f9b0*/  ISETP.NE.U32.AND P2, PT, R13, 0x1, PT ;  /* 0x000000010d00780c */ /* 0x000fe40003f45070 */
[----:B------:R-:W-:Y:S01]  /*1f9c0*/  @P4 LEA.HI.X R29, R12, R231, R8, 0x1, P1 ;  /* 0x000000e70c1d4211 */ /* 0x000fe200008f0c08 */
[----:B------:R-:W-:Y:S01]  /*1f9d0*/  @P3 IMAD.X R8, R14, 0x1, R229, P0 ;  /* 0x000000010e083824 */ /* 0x000fe200000e06e5 */
[----:B------:R-:W-:-:S04]  /*1f9e0*/  IADD3 R13, P1, P0, R228, R228, R15 ;  /* 0x000000e4e40d7210 */ /* 0x000fc8000783e00f */
[----:B------:R-:W-:Y:S02]  /*1f9f0*/  IADD3.X R12, R229, R229, R14, P1, P0 ;  /* 0x000000e5e50c7210 */ /* 0x000fe40000fe040e */
[----:B------:R-:W-:-:S03]  /*1fa00*/  @P3 LEA R18, P0, R9, R232, 0x1 ;  /* 0x000000e809123211 */ /* 0x000fc600078008ff */
[-C--:B------:R-:W-:Y:S01]  /*1fa10*/  @!P2 LEA R32, P1, R13, R232.reuse, 0x1 ;  /* 0x000000e80d20a211 */ /* 0x080fe200078208ff */
[----:B------:R-:W-:Y:S01]  /*1fa20*/  @!PT LDS RZ, [RZ] ;  /* 0x00000000fffff984 */ /* 0x000fe20000000800 */
[----:B------:R-:W-:Y:S01]  /*1fa30*/  @!PT LDS RZ, [RZ] ;  /* 0x00000000fffff984 */ /* 0x000fe20000000800 */
[----:B------:R-:W-:Y:S01]  /*1fa40*/  @!PT LDS RZ, [RZ] ;  /* 0x00000000fffff984 */ /* 0x000fe20000000800 */
[----:B------:R1:W-:Y:S01]  /*1fa50*/  @!P2 LDGSTS.E.BYPASS.LTC128B.128 [R239+0x8000], [R34.64] ;  /* 0x0800000022efafae */ /* 0x0003e2000b901d44 */
[-C--:B------:R-:W-:Y:S01]  /*1fa60*/  @P3 LEA.HI.X R19, R9, R231.reuse, R8, 0x1, P0 ;  /* 0x000000e709133211 */ /* 0x080fe200000f0c08 */
[----:B------:R-:W-:Y:S01]  /*1fa70*/  @P5 IMAD.MOV.U32 R9, RZ, RZ, R35 ;  /* 0x000000ffff095224 */ /* 0x000fe200078e0023 */
[CC--:B------:R-:W-:Y:S01]  /*1fa80*/  @P5 LEA R172, P0, R13.reuse, R232.reuse, 0x1 ;  /* 0x000000e80dac5211 */ /* 0x0c0fe200078008ff */
[----:B------:R1:W-:Y:S01]  /*1fa90*/  @P2 STS.128 [R239+0x8000], RZ ;  /* 0x008000ffef002388 */ /* 0x0003e20000000c00 */
[CCC-:B------:R-:W-:Y:S02]  /*1faa0*/  @!P2 LEA.HI.X R33, R13.reuse, R231.reuse, R12.reuse, 0x1, P1 ;  /* 0x000000e70d21a211 */ /* 0x1c0fe400008f0c0c */
[C---:B------:R-:W-:Y:S02]  /*1fab0*/  @P5 LEA.HI.X R173, R13.reuse, R231, R12, 0x1, P0 ;  /* 0x000000e70dad5211 */ /* 0x040fe400000f0c0c */
[----:B------:R-:W-:-:S02]  /*1fac0*/  @P4 LEA R170, P1, R13, R232, 0x1 ;  /* 0x000000e80daa4211 */ /* 0x000fc400078208ff */
[C---:B------:R-:W-:Y:S02]  /*1fad0*/  @P3 LEA R168, P0, R13.reuse, R232, 0x1 ;  /* 0x000000e80da83211 */ /* 0x040fe400078008ff */
[CCC-:B------:R-:W-:Y:S02]  /*1fae0*/  @P4 LEA.HI.X R171, R13.reuse, R231.reuse, R12.reuse, 0x1, P1 ;  /* 0x000000e70dab4211 */ /* 0x1c0fe400008f0c0c */
[C---:B------:R-:W-:Y:S02]  /*1faf0*/  @P3 LEA.HI.X R169, R13.reuse, R231, R12, 0x1, P0 ;  /* 0x000000e70da93211 */ /* 0x040fe400000f0c0c */
[-C--:B------:R-:W-:Y:S02]  /*1fb00*/  IADD3 R8, P1, R13, R228.reuse, RZ ;  /* 0x000000e40d087210 */ /* 0x080fe40007f3e0ff */
[----:B------:R-:W-:-:S03]  /*1fb10*/  @!P2 IADD3 R15, P0, R15, R228, RZ ;  /* 0x000000e40f0fa210 */ /* 0x000fc60007f1e0ff */
[--C-:B------:R-:W-:Y:S01]  /*1fb20*/  IMAD.X R12, R12, 0x1, R229.reuse, P1 ;  /* 0x000000010c0c7824 */ /* 0x100fe200008e06e5 */
[-C--:B------:R-:W-:Y:S01]  /*1fb30*/  @!P2 LEA R198, P1, R8, R232.reuse, 0x1 ;  /* 0x000000e808c6a211 */ /* 0x080fe200078208ff */
[----:B------:R-:W-:Y:S01]  /*1fb40*/  @!P2 IMAD.X R14, R14, 0x1, R229, P0 ;  /* 0x000000010e0ea824 */ /* 0x000fe200000e06e5 */
[CC--:B------:R-:W-:Y:S02]  /*1fb50*/  @P5 LEA R196, P0, R8.reuse, R232.reuse, 0x1 ;  /* 0x000000e808c45211 */ /* 0x0c0fe400078008ff */
[CCC-:B------:R-:W-:Y:S02]  /*1fb60*/  @!P2 LEA.HI.X R199, R8.reuse, R231.reuse, R12.reuse, 0x1, P1 ;  /* 0x000000e708c7a211 */ /* 0x1c0fe400008f0c0c */
[C---:B------:R-:W-:Y:S02]  /*1fb70*/  @P5 LEA.HI.X R197, R8.reuse, R231, R12, 0x1, P0 ;  /* 0x000000e708c55211 */ /* 0x040fe400000f0c0c */
[CC--:B------:R-:W-:Y:S02]  /*1fb80*/  @P4 LEA R194, P1, R8.reuse, R232.reuse, 0x1 ;  /* 0x000000e808c24211 */ /* 0x0c0fe400078208ff */
[----:B------:R-:W-:-:S02]  /*1fb90*/  @P3 LEA R174, P0, R8, R232, 0x1 ;  /* 0x000000e808ae3211 */ /* 0x000fc400078008ff */
[CCC-:B------:R-:W-:Y:S02]  /*1fba0*/  @P4 LEA.HI.X R195, R8.reuse, R231.reuse, R12.reuse, 0x1, P1 ;  /* 0x000000e708c34211 */ /* 0x1c0fe400008f0c0c */
[----:B------:R-:W-:Y:S01]  /*1fbb0*/  @P3 LEA.HI.X R175, R8, R231, R12, 0x1, P0 ;  /* 0x000000e708af3211 */ /* 0x000fe200000f0c0c */
[--C-:B------:R-:W-:Y:S01]  /*1fbc0*/  @P5 IMAD.MOV.U32 R8, RZ, RZ, R34.reuse ;  /* 0x000000ffff085224 */ /* 0x100fe200078e0022 */
[----:B------:R-:W-:Y:S01]  /*1fbd0*/  @!P2 LEA R250, P1, R15, R232, 0x1 ;  /* 0x000000e80ffaa211 */ /* 0x000fe200078208ff */
[----:B------:R-:W-:-:S03]  /*1fbe0*/  IMAD.MOV.U32 R232, RZ, RZ, R34 ;  /* 0x000000ffffe87224 */ /* 0x000fc600078e0022 */
[----:B------:R-:W-:Y:S01]  /*1fbf0*/  @!PT LDS RZ, [RZ] ;  /* 0x00000000fffff984 */ /* 0x000fe20000000800 */
[----:B------:R-:W-:Y:S01]  /*1fc00*/  @!PT LDS RZ, [RZ] ;  /* 0x00000000fffff984 */ /* 0x000fe20000000800 */
[----:B------:R-:W-:Y:S01]  /*1fc10*/  @!PT LDS RZ, [RZ] ;  /* 0x00000000fffff984 */ /* 0x000fe20000000800 */
[----:B------:R2:W-:Y:S01]  /*1fc20*/  @P5 LDGSTS.E.BYPASS.LTC128B.128 [R239+0xa000], [R8.64+0x80] ;  /* 0x0a00008008ef5fae */ /* 0x0005e2000b901d44 */
[----:B------:R-:W-:Y:S01]  /*1fc30*/  @!P2 LEA.HI.X R251, R15, R231, R14, 0x1, P1 ;  /* 0x000000e70ffba211 */ /* 0x000fe200008f0c0e */
[--C-:B------:R-:W-:Y:S02]  /*1fc40*/  IMAD.MOV.U32 R231, RZ, RZ, R35.reuse ;  /* 0x000000ffffe77224 */ /* 0x100fe400078e0023 */
        /* <DEDUP_REMOVED lines=76> */
.L_x_2696:
[----:B------:R-:W-:Y:S05]  /*20110*/  BSYNC B1 ;  /* 0x0000000000017941 */ /* 0x000fea0003800000 */
.L_x_2695:
[----:B------:R-:W-:Y:S01]  /*20120*/  ULDC.64 UR4, c[0x0][0x118] ;  /* 0x0000460000047ab9 */ /* 0x000fe20000000a00 */
[----:B------:R-:W-:Y:S04]  /*20130*/  LDSM.16.MT88.4 R12, [R216+0x10000] ;  /* 0x01000000d80c783b */ /* 0x000fe80000004200 */
[----:B-1----:R1:W2:Y:S02]  /*20140*/  LD.E R169, [R10.64+0xdc] ;  /* 0x0000dc040aa97980 */ /* 0x0022a4000c101900 */
[----:B-1----:R-:W-:-:S02]  /*20150*/  FMNMX.FTZ R11, R164, R16, !PT ;  /* 0x00000010a40b7209 */ /* 0x002fc40007810000 */
        /* <DEDUP_REMOVED lines=30> */
[----:B------:R-:W-:-:S03]  /*20340*/  FMNMX.FTZ R10, R165, R10, !PT ;  /* 0x0000000aa50a7209 */ /* 0x000fc60007810000 */
[----:B------:R-:W1:Y:S04]  /*20350*/  SHFL.BFLY PT, R9, R11, 0x2, 0x1f ;  /* 0x0c401f000b097f89 */ /* 0x000e6800000e0000 */
[----:B------:R-:W3:Y:S01]  /*20360*/  SHFL.BFLY PT, R8, R10, 0x2, 0x1f ;  /* 0x0c401f000a087f89 */ /* 0x000ee200000e0000 */
[----:B-1----:R-:W-:Y:S02]  /*20370*/  FMNMX.FTZ R9, R11, R9, !PT ;  /* 0x000000090b097209 */ /* 0x002fe40007810000 */
[----:B---3--:R-:W-:-:S03]  /*20380*/  FMNMX.FTZ R8, R10, R8, !PT ;  /* 0x000000080a087209 */ /* 0x008fc60007810000 */
[----:B------:R-:W1:Y:S04]  /*20390*/  SHFL.BFLY PT, R34, R9, 0x1, 0x1f ;  /* 0x0c201f0009227f89 */ /* 0x000e6800000e0000 */
[----:B------:R-:W3:Y:S01]  /*203a0*/  SHFL.BFLY PT, R33, R8, 0x1, 0x1f ;  /* 0x0c201f0008217f89 */ /* 0x000ee200000e0000 */
[----:B-1----:R-:W-:-:S04]  /*203b0*/  FMNMX.FTZ R34, R9, R34, !PT ;  /* 0x0000002209227209 */ /* 0x002fc80007810000 */
[----:B------:R-:W-:Y:S02]  /*203c0*/  FSETP.NEU.FTZ.AND P1, PT, R34, -INF , PT ;  /* 0xff8000002200780b */ /* 0x000fe40003f3d000 */
[----:B---3--:R-:W-:Y:S02]  /*203d0*/  FMNMX.FTZ R33, R8, R33, !PT ;  /* 0x0000002108217209 */ /* 0x008fe40007810000 */
[----:B------:R-:W1:Y:S02]  /*203e0*/  LDSM.16.MT88.4 R8, [R219+0x10000] ;  /* 0x01000000db08783b */ /* 0x000e640000004200 */
[----:B------:R-:W-:Y:S01]  /*203f0*/  FSETP.NEU.FTZ.AND P0, PT, R33, -INF , PT ;  /* 0xff8000002100780b */ /* 0x000fe20003f1d000 */
[C---:B--2---:R-:W-:Y:S02]  /*20400*/  FMUL.FTZ R24, R169.reuse, R34 ;  /* 0x00000022a9187220 */ /* 0x044fe40000410000 */
[----:B------:R-:W-:-:S03]  /*20410*/  FMUL.FTZ R168, R169, R33 ;  /* 0x00000021a9a87220 */ /* 0x000fc60000410000 */
[----:B------:R-:W-:Y:S02]  /*20420*/  FSEL R24, R24, RZ, P1 ;  /* 0x000000ff18187208 */ /* 0x000fe40000800000 */
[----:B------:R-:W-:-:S03]  /*20430*/  FSEL R168, R168, RZ, P0 ;  /* 0x000000ffa8a87208 */ /* 0x000fc60000000000 */
[-CC-:B------:R-:W-:Y:S01]  /*20440*/  FFMA.FTZ R29, R5, R169.reuse, -R24.reuse ;  /* 0x000000a9051d7223 */ /* 0x180fe20000010818 */
[----:B------:R-:W-:Y:S01]  /*20450*/  FSEL R5, R33, RZ, P0 ;  /* 0x000000ff21057208 */ /* 0x000fe20000000000 */
[-CC-:B------:R-:W-:Y:S01]  /*20460*/  FFMA.FTZ R30, R4, R169.reuse, -R24.reuse ;  /* 0x000000a9041e7223 */ /* 0x180fe20000010818 */
[----:B------:R-:W-:Y:S01]  /*20470*/  FSEL R4, R34, RZ, P1 ;  /* 0x000000ff22047208 */ /* 0x000fe20000800000 */
[-CC-:B------:R-:W-:Y:S02]  /*20480*/  FFMA.FTZ R31, R2, R169.reuse, -R24.reuse ;  /* 0x000000a9021f7223 */ /* 0x180fe40000010818 */
[-C--:B------:R-:W-:Y:S01]  /*20490*/  FFMA.FTZ R32, R16, R169.reuse, -R24 ;  /* 0x000000a910207223 */ /* 0x080fe20000010818 */
[----:B------:R-:W-:Y:S01]  /*204a0*/  MUFU.EX2 R29, R29 ;  /* 0x0000001d001d7308 */ /* 0x000fe20000000800 */
[----:B------:R-:W-:Y:S02]  /*204b0*/  FFMA.FTZ R2, R17, R169, -R168 ;  /* 0x000000a911027223 */ /* 0x000fe400000108a8 */
[----:B------:R-:W-:Y:S01]  /*204c0*/  FADD.FTZ R5, R3, -R5 ;  /* 0x8000000503057221 */ /* 0x000fe20000010000 */
[----:B------:R-:W2:Y:S01]  /*204d0*/  LDSM.16.MT88.4 R16, [R217+0x10000] ;  /* 0x01000000d910783b */ /* 0x000ea20000004200 */
[----:B------:R-:W-:-:S02]  /*204e0*/  FADD.FTZ R4, R164, -R4 ;  /* 0x80000004a4047221 */ /* 0x000fc40000010000 */
[-CC-:B------:R-:W-:Y:S01]  /*204f0*/  FFMA.FTZ R28, R0, R169.reuse, -R168.reuse ;  /* 0x000000a9001c7223 */ /* 0x180fe200000108a8 */
[----:B------:R-:W-:Y:S01]  /*20500*/  MUFU.EX2 R32, R32 ;  /* 0x0000002000207308 */ /* 0x000fe20000000800 */
[-CC-:B------:R-:W-:Y:S02]  /*20510*/  FFMA.FTZ R0, R6, R169.reuse, -R168.reuse ;  /* 0x000000a906007223 */ /* 0x180fe400000108a8 */
[----:B------:R-:W-:Y:S02]  /*20520*/  FFMA.FTZ R35, R7, R169, -R168 ;  /* 0x000000a907237223 */ /* 0x000fe400000108a8 */
[C---:B------:R-:W-:Y:S02]  /*20530*/  FMUL.FTZ R3, R169.reuse, R5 ;  /* 0x00000005a9037220 */ /* 0x040fe40000410000 */
[----:B------:R-:W-:Y:S01]  /*20540*/  FMUL.FTZ R4, R169, R4 ;  /* 0x00000004a9047220 */ /* 0x000fe20000410000 */
[----:B------:R-:W-:Y:S01]  /*20550*/  MUFU.EX2 R31, R31 ;  /* 0x0000001f001f7308 */ /* 0x000fe20000000800 */
[----:B------:R-:W-:-:S02]  /*20560*/  FFMA.FTZ R170, R192, R169, -R24 ;  /* 0x000000a9c0aa7223 */ /* 0x000fc40000010818 */
[-CC-:B------:R-:W-:Y:S02]  /*20570*/  FFMA.FTZ R171, R191, R169.reuse, -R24.reuse ;  /* 0x000000a9bfab7223 */ /* 0x180fe40000010818 */
[-CC-:B------:R-:W-:Y:S02]  /*20580*/  FFMA.FTZ R172, R190, R169.reuse, -R24.reuse ;  /* 0x000000a9beac7223 */ /* 0x180fe40000010818 */
[-C--:B------:R-:W-:Y:S01]  /*20590*/  FFMA.FTZ R173, R187, R169.reuse, -R24 ;  /* 0x000000a9bbad7223 */ /* 0x080fe20000010818 */
[----:B------:R-:W3:Y:S01]  /*205a0*/  MUFU.EX2 R30, R30 ;  /* 0x0000001e001e7308 */ /* 0x000ee20000000800 */
[-CC-:B------:R-:W-:Y:S02]  /*205b0*/  FFMA.FTZ R174, R186, R169.reuse, -R168.reuse ;  /* 0x000000a9baae7223 */ /* 0x180fe400000108a8 */
[-CC-:B------:R-:W-:Y:S02]  /*205c0*/  FFMA.FTZ R175, R176, R169.reuse, -R168.reuse ;  /* 0x000000a9b0af7223 */ /* 0x180fe400000108a8 */
[----:B------:R-:W-:-:S02]  /*205d0*/  FFMA.FTZ R177, R177, R169, -R168 ;  /* 0x000000a9b1b17223 */ /* 0x000fc400000108a8 */
[-C--:B------:R-:W-:Y:S01]  /*205e0*/  FFMA.FTZ R185, R185, R169.reuse, -R168 ;  /* 0x000000a9b9b97223 */ /* 0x080fe200000108a8 */
[----:B------:R-:W-:Y:S01]  /*205f0*/  MUFU.EX2 R28, R28 ;  /* 0x0000001c001c7308 */ /* 0x000fe20000000800 */
[-CC-:B------:R-:W-:Y:S02]  /*20600*/  FFMA.FTZ R183, R183, R169.reuse, -R24.reuse ;  /* 0x000000a9b7b77223 */ /* 0x180fe40000010818 */
[-CC-:B------:R-:W-:Y:S02]  /*20610*/  FFMA.FTZ R184, R184, R169.reuse, -R24.reuse ;  /* 0x000000a9b8b87223 */ /* 0x180fe40000010818 */
[-CC-:B------:R-:W-:Y:S02]  /*20620*/  FFMA.FTZ R182, R182, R169.reuse, -R24.reuse ;  /* 0x000000a9b6b67223 */ /* 0x180fe40000010818 */
[-C--:B------:R-:W-:Y:S01]  /*20630*/  FFMA.FTZ R181, R181, R169.reuse, -R24 ;  /* 0x000000a9b5b57223 */ /* 0x080fe20000010818 */
[----:B------:R-:W4:Y:S01]  /*20640*/  MUFU.EX2 R2, R2 ;  /* 0x0000000200027308 */ /* 0x000f220000000800 */
[----:B---3--:R-:W-:Y:S01]  /*20650*/  F2FP.BF16.PACK_AB R6, R29, R30 ;  /* 0x0000001e1d06723e */ /* 0x008fe200000010ff */
[----:B------:R-:W-:-:S02]  /*20660*/  FFMA.FTZ R180, R180, R169, -R168 ;  /* 0x000000a9b4b47223 */ /* 0x000fc400000108a8 */
[-CC-:B------:R-:W-:Y:S02]  /*20670*/  FFMA.FTZ R186, R26, R169.reuse, -R24.reuse ;  /* 0x000000a91aba7223 */ /* 0x180fe40000010818 */
[-CC-:B------:R-:W-:Y:S02]  /*20680*/  FFMA.FTZ R187, R25, R169.reuse, -R24.reuse ;  /* 0x000000a919bb7223 */ /* 0x180fe40000010818 */
[----:B------:R-:W-:Y:S01]  /*20690*/  MUFU.EX2 R0, R0 ;  /* 0x0000000000007308 */ /* 0x000fe20000000800 */
[-CC-:B------:R-:W-:Y:S02]  /*206a0*/  FFMA.FTZ R190, R23, R169.reuse, -R24.reuse ;  /* 0x000000a917be7223 */ /* 0x180fe40000010818 */
[-C--:B------:R-:W-:Y:S02]  /*206b0*/  FFMA.FTZ R191, R22, R169.reuse, -R24 ;  /* 0x000000a916bf7223 */ /* 0x080fe40000010818 */
[-CC-:B------:R-:W-:Y:S02]  /*206c0*/  FFMA.FTZ R192, R21, R169.reuse, -R168.reuse ;  /* 0x000000a915c07223 */ /* 0x180fe400000108a8 */
[-CC-:B------:R-:W-:Y:S01]  /*206d0*/  FFMA.FTZ R193, R20, R169.reuse, -R168.reuse ;  /* 0x000000a914c17223 */ /* 0x180fe200000108a8 */
[----:B------:R-:W3:Y:S01]  /*206e0*/  MUFU.EX2 R35, R35 ;  /* 0x0000002300237308 */ /* 0x000ee20000000800 */
[----:B----4-:R-:W-:Y:S01]  /*206f0*/  F2FP.BF16.PACK_AB R5, R2, R28 ;  /* 0x0000001c0205723e */ /* 0x010fe200000010ff */
[-CC-:B------:R-:W-:Y:S01]  /*20700*/  FFMA.FTZ R166, R166, R169.reuse, -R168.reuse ;  /* 0x000000a9a6a67223 */ /* 0x180fe200000108a8 */
[----:B------:R-:W-:Y:S01]  /*20710*/  LDSM.16.MT88.4 R20, [R217+0x11800] ;  /* 0x01180000d914783b */ /* 0x000fe20000004200 */
[----:B------:R-:W-:-:S04]  /*20720*/  FFMA.FTZ R165, R165, R169, -R168 ;  /* 0x000000a9a5a57223 */ /* 0x000fc800000108a8 */
[----:B------:R4:W5:Y:S08]  /*20730*/  MUFU.EX2 R164, R4 ;  /* 0x0000000400a47308 */ /* 0x0009700000000800 */
[----:B------:R-:W1:Y:S01]  /*20740*/  MUFU.EX2 R3, R3 ;  /* 0x0000000300037308 */ /* 0x000e620000000800 */
[----:B---3--:R-:W-:Y:S02]  /*20750*/  F2FP.BF16.PACK_AB R7, R35, R0 ;  /* 0x000000002307723e */ /* 0x008fe400000010ff */
[----:B----4-:R-:W-:Y:S01]  /*20760*/  F2FP.BF16.PACK_AB R4, R31, R32 ;  /* 0x000000201f04723e */ /* 0x010fe200000010ff */
[----:B-----5:R-:W-:-:S04]  /*20770*/  FMUL.FTZ R160, R160, R164 ;  /* 0x000000a4a0a07220 */ /* 0x020fc80000410000 */
[----:B------:R-:W-:Y:S01]  /*20780*/  MUFU.EX2 R170, R170 ;  /* 0x000000aa00aa7308 */ /* 0x000fe20000000800 */
[-C--:B------:R-:W-:Y:S02]  /*20790*/  FMUL.FTZ R161, R161, R164.reuse ;  /* 0x000000a4a1a17220 */ /* 0x080fe40000410000 */
[-C--:B------:R-:W-:Y:S02]  /*207a0*/  FMUL.FTZ R156, R156, R164.reuse ;  /* 0x000000a49c9c7220 */ /* 0x080fe40000410000 */
[----:B------:R-:W-:Y:S02]  /*207b0*/  FMUL.FTZ R157, R157, R164 ;  /* 0x000000a49d9d7220 */ /* 0x000fe40000410000 */
[-C--:B-1----:R-:W-:Y:S01]  /*207c0*/  FMUL.FTZ R162, R162, R3.reuse ;  /* 0x00000003a2a27220 */ /* 0x082fe20000410000 */
[----:B------:R-:W1:Y:S01]  /*207d0*/  MUFU.EX2 R171, R171 ;  /* 0x000000ab00ab7308 */ /* 0x000e620000000800 */
        /* <DEDUP_REMOVED lines=11> */
[----:B------:R-:W-:Y:S01]  /*20890*/  FMUL.FTZ R149, R149, R164 ;  /* 0x000000a495957220 */ /* 0x000fe20000410000 */
[----:B------:R-:W3:Y:S01]  /*208a0*/  LDSM.16.MT88.4 R8, [R215+0x10000] ;  /* 0x01000000d708783b */ /* 0x000ee20000004200 */
[-C--:B------:R-:W-:Y:S01]  /*208b0*/  FMUL.FTZ R150, R150, R3.reuse ;  /* 0x0000000396967220 */ /* 0x080fe20000410000 */
[----:B------:R-:W-:Y:S01]  /*208c0*/  MUFU.EX2 R173, R173 ;  /* 0x000000ad00ad7308 */ /* 0x000fe20000000800 */
[----:B------:R-:W-:-:S02]  /*208d0*/  FMUL.FTZ R151, R151, R3 ;  /* 0x0000000397977220 */ /* 0x000fc40000410000 */
[-C--:B------:R-:W-:Y:S01]  /*208e0*/  FMUL.FTZ R144, R144, R164.reuse ;  /* 0x000000a490907220 */ /* 0x080fe20000410000 */
[C---:B--2---:R-:W-:Y:S01]  /*208f0*/  HMMA.16816.F32.BF16 R152, R4.reuse, R16, R152 ;  /* 0x000000100498723c */ /* 0x044fe20000041898 */
[-C--:B------:R-:W-:Y:S02]  /*20900*/  FMUL.FTZ R145, R145, R164.reuse ;  /* 0x000000a491917220 */ /* 0x080fe40000410000 */
[-C--:B------:R-:W-:Y:S01]  /*20910*/  FMUL.FTZ R146, R146, R3.reuse ;  /* 0x0000000392927220 */ /* 0x080fe20000410000 */
[----:B------:R-:W-:Y:S01]  /*20920*/  MUFU.EX2 R174, R174 ;  /* 0x000000ae00ae7308 */ /* 0x000fe20000000800 */
[----:B------:R-:W-:Y:S02]  /*20930*/  FMUL.FTZ R147, R147, R3 ;  /* 0x0000000393937220 */ /* 0x000fe40000410000 */
[-C--:B------:R-:W-:Y:S01]  /*20940*/  FMUL.FTZ R140, R140, R164.reuse ;  /* 0x000000a48c8c7220 */ /* 0x080fe20000410000 */
[----:B------:R-:W-:Y:S01]  /*20950*/  HMMA.16816.F32.BF16 R148, R4, R18, R148 ;  /* 0x000000120494723c */ /* 0x000fe20000041894 */
[----:B------:R-:W2:Y:S01]  /*20960*/  LDSM.16.MT88.4 R16, [R219+0x12000] ;  /* 0x01200000db10783b */ /* 0x000ea20000004200 */
[----:B------:R-:W-:-:S02]  /*20970*/  FMUL.FTZ R141, R141, R164 ;  /* 0x000000a48d8d7220 */ /* 0x000fc40000410000 */
[-C--:B------:R-:W-:Y:S01]  /*20980*/  FMUL.FTZ R142, R142, R3.reuse ;  /* 0x000000038e8e7220 */ /* 0x080fe20000410000 */
[----:B------:R4:W5:Y:S01]  /*20990*/  MUFU.EX2 R176, R185 ;  /* 0x000000b900b07308 */ /* 0x0009620000000800 */
[-C--:B------:R-:W-:Y:S02]  /*209a0*/  FMUL.FTZ R143, R143, R3.reuse ;  /* 0x000000038f8f7220 */ /* 0x080fe40000410000 */
[-C--:B------:R-:W-:Y:S01]  /*209b0*/  FMUL.FTZ R136, R136, R164.reuse ;  /* 0x000000a488887220 */ /* 0x080fe20000410000 */
[----:B------:R-:W-:Y:S01]  /*209c0*/  HMMA.16816.F32.BF16 R144, R4, R12, R144 ;  /* 0x0000000c0490723c */ /* 0x000fe20000041890 */
[----:B------:R-:W-:Y:S02]  /*209d0*/  FMUL.FTZ R137, R137, R164 ;  /* 0x000000a489897220 */ /* 0x000fe40000410000 */
[-C--:B------:R-:W-:Y:S01]  /*209e0*/  FMUL.FTZ R138, R138, R3.reuse ;  /* 0x000000038a8a7220 */ /* 0x080fe20000410000 */
[----:B------:R-:W-:Y:S01]  /*209f0*/  MUFU.EX2 R175, R175 ;  /* 0x000000af00af7308 */ /* 0x000fe20000000800 */
[----:B------:R-:W-:-:S02]  /*20a00*/  FMUL.FTZ R139, R139, R3 ;  /* 0x000000038b8b7220 */ /* 0x000fc40000410000 */
[-C--:B------:R-:W-:Y:S01]  /*20a10*/  FMUL.FTZ R132, R132, R164.reuse ;  /* 0x000000a484847220 */ /* 0x080fe20000410000 */
[C---:B------:R-:W-:Y:S01]  /*20a20*/  HMMA.16816.F32.BF16 R140, R4.reuse, R14, R140 ;  /* 0x0000000e048c723c */ /* 0x040fe2000004188c */
[-C--:B------:R-:W-:Y:S01]  /*20a30*/  FMUL.FTZ R133, R133, R164.reuse ;  /* 0x000000a485857220 */ /* 0x080fe20000410000 */
[----:B------:R-:W1:Y:S01]  /*20a40*/  LDSM.16.MT88.4 R12, [R217+0x12000] ;  /* 0x01200000d90c783b */ /* 0x000e620000004200 */
[-C--:B------:R-:W-:Y:S01]  /*20a50*/  FMUL.FTZ R134, R134, R3.reuse ;  /* 0x0000000386867220 */ /* 0x080fe20000410000 */
[----:B------:R-:W1:Y:S01]  /*20a60*/  MUFU.EX2 R177, R177 ;  /* 0x000000b100b17308 */ /* 0x000e620000000800 */
[----:B------:R-:W-:Y:S02]  /*20a70*/  FMUL.FTZ R135, R135, R3 ;  /* 0x0000000387877220 */ /* 0x000fe40000410000 */
[-C--:B------:R-:W-:Y:S01]  /*20a80*/  FMUL.FTZ R36, R36, R164.reuse ;  /* 0x000000a424247220 */ /* 0x080fe20000410000 */
[----:B---3--:R-:W-:Y:S01]  /*20a90*/  HMMA.16816.F32.BF16 R136, R4, R8, R136 ;  /* 0x000000080488723c */ /* 0x008fe20000041888 */
[----:B------:R-:W-:-:S02]  /*20aa0*/  FMUL.FTZ R37, R37, R164 ;  /* 0x000000a425257220 */ /* 0x000fc40000410000 */
[-C--:B------:R-:W-:Y:S01]  /*20ab0*/  FMUL.FTZ R38, R38, R3.reuse ;  /* 0x0000000326267220 */ /* 0x080fe20000410000 */
[----:B------:R-:W3:Y:S01]  /*20ac0*/  MUFU.EX2 R183, R183 ;  /* 0x000000b700b77308 */ /* 0x000ee20000000800 */
[-C--:B------:R-:W-:Y:S02]  /*20ad0*/  FMUL.FTZ R39, R39, R3.reuse ;  /* 0x0000000327277220 */ /* 0x080fe40000410000 */
[-C--:B------:R-:W-:Y:S01]  /*20ae0*/  FMUL.FTZ R40, R40, R164.reuse ;  /* 0x000000a428287220 */ /* 0x080fe20000410000 */
[----:B------:R-:W-:Y:S01]  /*20af0*/  HMMA.16816.F32.BF16 R132, R4, R10, R132 ;  /* 0x0000000a0484723c */ /* 0x000fe20000041884 */
[----:B------:R-:W3:Y:S01]  /*20b00*/  LDSM.16.MT88.4 R8, [R216+0x12000] ;  /* 0x01200000d808783b */ /* 0x000ee20000004200 */
[----:B------:R-:W-:Y:S02]  /*20b10*/  FMUL.FTZ R41, R41, R164 ;  /* 0x000000a429297220 */ /* 0x000fe40000410000 */
[-C--:B------:R-:W-:Y:S01]  /*20b20*/  FMUL.FTZ R42, R42, R3.reuse ;  /* 0x000000032a2a7220 */ /* 0x080fe20000410000 */
[----:B------:R-:W-:Y:S01]  /*20b30*/  MUFU.EX2 R184, R184 ;  /* 0x000000b800b87308 */ /* 0x000fe20000000800 */
[----:B------:R-:W-:-:S02]  /*20b40*/  FMUL.FTZ R43, R43, R3 ;  /* 0x000000032b2b7220 */ /* 0x000fc40000410000 */
[C---:B--2---:R-:W-:Y:S01]  /*20b50*/  HMMA.16816.F32.BF16 R36, R4.reuse, R16, R36 ;  /* 0x000000100424723c */ /* 0x044fe20000041824 */
[-C--:B------:R-:W-:Y:S02]  /*20b60*/  FMUL.FTZ R44, R44, R164.reuse ;  /* 0x000000a42c2c7220 */ /* 0x080fe40000410000 */
[-C--:B------:R-:W-:Y:S02]  /*20b70*/  FMUL.FTZ R45, R45, R164.reuse ;  /* 0x000000a42d2d7220 */ /* 0x080fe40000410000 */
[-C--:B------:R-:W-:Y:S01]  /*20b80*/  FMUL.FTZ R46, R46, R3.reuse ;  /* 0x000000032e2e7220 */ /* 0x080fe20000410000 */
[----:B------:R-:W-:Y:S01]  /*20b90*/  MUFU.EX2 R182, R182 ;  /* 0x000000b600b67308 */ /* 0x000fe20000000800 */
        /* <DEDUP_REMOVED lines=8> */
[C---:B-1----:R-:W-:Y:S01]  /*20c20*/  HMMA.16816.F32.BF16 R44, R4.reuse, R12, R44 ;  /* 0x0000000c042c723c */ /* 0x042fe2000004182c */
[-C--:B------:R-:W-:Y:S02]  /*20c30*/  FMUL.FTZ R52, R52, R164.reuse ;  /* 0x000000a434347220 */ /* 0x080fe40000410000 */
[-C--:B------:R-:W-:Y:S02]  /*20c40*/  FMUL.FTZ R53, R53, R164.reuse ;  /* 0x000000a435357220 */ /* 0x080fe40000410000 */
[-C--:B------:R-:W-:Y:S01]  /*20c50*/  FMUL.FTZ R54, R54, R3.reuse ;  /* 0x0000000336367220 */ /* 0x080fe20000410000 */
[----:B------:R-:W1:Y:S01]  /*20c60*/  MUFU.EX2 R180, R180 ;  /* 0x000000b400b47308 */ /* 0x000e620000000800 */
[----:B------:R-:W-:Y:S01]  /*20c70*/  FMUL.FTZ R55, R55, R3 ;  /* 0x0000000337377220 */ /* 0x000fe20000410000 */
[----:B------:R-:W-:Y:S01]  /*20c80*/  HMMA.16816.F32.BF16 R48, R4, R14, R48 ;  /* 0x0000000e0430723c */ /* 0x000fe20000041830 */
[-C--:B------:R-:W-:Y:S01]  /*20c90*/  FMUL.FTZ R56, R56, R164.reuse ;  /* 0x000000a438387220 */ /* 0x080fe20000410000 */
[----:B------:R-:W1:Y:S01]  /*20ca0*/  LDSM.16.MT88.4 R12, [R219+0x14000] ;  /* 0x01400000db0c783b */ /* 0x000e620000004200 */
[----:B------:R-:W-:-:S02]  /*20cb0*/  FMUL.FTZ R57, R57, R164 ;  /* 0x000000a439397220 */ /* 0x000fc40000410000 */
[-C--:B------:R-:W-:Y:S01]  /*20cc0*/  FMUL.FTZ R58, R58, R3.reuse ;  /* 0x000000033a3a7220 */ /* 0x080fe20000410000 */
[----:B------:R-:W-:Y:S01]  /*20cd0*/  MUFU.EX2 R186, R186 ;  /* 0x000000ba00ba7308 */ /* 0x000fe20000000800 */
[-C--:B------:R-:W-:Y:S01]  /*20ce0*/  FMUL.FTZ R59, R59, R3.reuse ;  /* 0x000000033b3b7220 */ /* 0x080fe20000410000 */
[C---:B---3--:R-:W-:Y:S01]  /*20cf0*/  HMMA.16816.F32.BF16 R52, R4.reuse, R8, R52 ;  /* 0x000000080434723c */ /* 0x048fe20000041834 */
[-C--:B------:R-:W-:Y:S02]  /*20d00*/  FMUL.FTZ R60, R60, R164.reuse ;  /* 0x000000a43c3c7220 */ /* 0x080fe40000410000 */
[-C--:B------:R-:W-:Y:S02]  /*20d10*/  FMUL.FTZ R61, R61, R164.reuse ;  /* 0x000000a43d3d7220 */ /* 0x080fe40000410000 */
[-C--:B------:R-:W-:Y:S01]  /*20d20*/  FMUL.FTZ R62, R62, R3.reuse ;  /* 0x000000033e3e7220 */ /* 0x080fe20000410000 */
[----:B------:R-:W-:Y:S01]  /*20d30*/  MUFU.EX2 R187, R187 ;  /* 0x000000bb00bb7308 */ /* 0x000fe20000000800 */
[----:B------:R-:W-:Y:S01]  /*20d40*/  FMUL.FTZ R63, R63, R3 ;  /* 0x000000033f3f7220 */ /* 0x000fe20000410000 */
[----:B------:R-:W-:Y:S01]  /*20d50*/  HMMA.16816.F32.BF16 R56, R4, R10, R56 ;  /* 0x0000000a0438723c */ /* 0x000fe20000041838 */
[-C--:B------:R-:W-:Y:S01]  /*20d60*/  FMUL.FTZ R64, R64, R164.reuse ;  /* 0x000000a440407220 */ /* 0x080fe20000410000 */
[----:B------:R-:W3:Y:S01]  /*20d70*/  LDSM.16.MT88.4 R8, [R217+0x14000] ;  /* 0x01400000d908783b */ /* 0x000ee20000004200 */
[----:B------:R-:W-:-:S02]  /*20d80*/  FMUL.FTZ R65, R65, R164 ;  /* 0x000000a441417220 */ /* 0x000fc40000410000 */
[-C--:B------:R-:W-:Y:S01]  /*20d90*/  FMUL.FTZ R66, R66, R3.reuse ;  /* 0x0000000342427220 */ /* 0x080fe20000410000 */
[----:B------:R-:W-:Y:S01]  /*20da0*/  MUFU.EX2 R190, R190 ;  /* 0x000000be00be7308 */ /* 0x000fe20000000800 */
[-C--:B------:R-:W-:Y:S01]  /*20db0*/  FMUL.FTZ R67, R67, R3.reuse ;  /* 0x0000000343437220 */ /* 0x080fe20000410000 */
        /* <DEDUP_REMOVED lines=12> */
[-C--:B------:R-:W-:Y:S02]  /*20e80*/  FMUL.FTZ R75, R75, R3.reuse ;  /* 0x000000034b4b7220 */ /* 0x080fe40000410000 */
[-C--:B------:R-:W-:Y:S01]  /*20e90*/  FMUL.FTZ R76, R76, R164.reuse ;  /* 0x000000a44c4c7220 */ /* 0x080fe20000410000 */
[----:B-1----:R-:W-:Y:S01]  /*20ea0*/  HMMA.16816.F32.BF16 R68, R4, R12, R68 ;  /* 0x0000000c0444723c */ /* 0x002fe20000041844 */
        /* <DEDUP_REMOVED lines=9> */
[----:B------:R-:W-:Y:S01]  /*20f40*/  MUFU.EX2 R166, R166 ;  /* 0x000000a600a67308 */ /* 0x000fe20000000800 */
[----:B------:R-:W-:Y:S02]  /*20f50*/  FMUL.FTZ R83, R83, R3 ;  /* 0x0000000353537220 */ /* 0x000fe40000410000 */
[-C--:B------:R-:W-:Y:S01]  /*20f60*/  FMUL.FTZ R84, R84, R164.reuse ;  /* 0x000000a454547220 */ /* 0x080fe20000410000 */
[----:B---3--:R-:W-:Y:S01]  /*20f70*/  HMMA.16816.F32.BF16 R76, R4, R8, R76 ;  /* 0x00000008044c723c */ /* 0x008fe2000004184c */
[----:B------:R-:W-:-:S02]  /*20f80*/  FMUL.FTZ R85, R85, R164 ;  /* 0x000000a455557220 */ /* 0x000fc40000410000 */
[-C--:B------:R-:W-:Y:S01]  /*20f90*/  FMUL.FTZ R86, R86, R3.reuse ;  /* 0x0000000356567220 */ /* 0x080fe20000410000 */
[----:B------:R-:W-:Y:S01]  /*20fa0*/  MUFU.EX2 R165, R165 ;  /* 0x000000a500a57308 */ /* 0x000fe20000000800 */
[-C--:B------:R-:W-:Y:S02]  /*20fb0*/  FMUL.FTZ R87, R87, R3.reuse ;  /* 0x0000000357577220 */ /* 0x080fe40000410000 */
[-C--:B------:R-:W-:Y:S01]  /*20fc0*/  FMUL.FTZ R88, R88, R164.reuse ;  /* 0x000000a458587220 */ /* 0x080fe20000410000 */
[----:B------:R-:W-:Y:S01]  /*20fd0*/  HMMA.16816.F32.BF16 R80, R4, R10, R80 ;  /* 0x0000000a0450723c */ /* 0x000fe20000041850 */
[----:B------:R-:W3:Y:S01]  /*20fe0*/  LDSM.16.MT88.4 R8, [R219+0x16000] ;  /* 0x01600000db08783b */ /* 0x000ee20000004200 */
        /* <DEDUP_REMOVED lines=13> */
[-C--:B------:R-:W-:Y:S02]  /*210c0*/  FMUL.FTZ R99, R99, R3.reuse ;  /* 0x0000000363637220 */ /* 0x080fe40000410000 */
[-C--:B------:R-:W-:Y:S01]  /*210d0*/  FMUL.FTZ R100, R100, R164.reuse ;  /* 0x000000a464647220 */ /* 0x080fe20000410000 */
[----:B-1----:R-:W-:Y:S01]  /*210e0*/  HMMA.16816.F32.BF16 R92, R4, R12, R92 ;  /* 0x0000000c045c723c */ /* 0x002fe2000004185c */
[----:B------:R-:W-:Y:S02]  /*210f0*/  FMUL.FTZ R101, R101, R164 ;  /* 0x000000a465657220 */ /* 0x000fe40000410000 */
[----:B------:R-:W-:-:S02]  /*21100*/  FMUL.FTZ R102, R102, R3 ;  /* 0x0000000366667220 */ /* 0x000fc40000410000 */
[-C--:B------:R-:W-:Y:S02]  /*21110*/  FMUL.FTZ R103, R103, R3.reuse ;  /* 0x0000000367677220 */ /* 0x080fe40000410000 */
[-C--:B------:R-:W-:Y:S01]  /*21120*/  FMUL.FTZ R104, R104, R164.reuse ;  /* 0x000000a468687220 */ /* 0x080fe20000410000 */
[C---:B------:R-:W-:Y:S01]  /*21130*/  HMMA.16816.F32.BF16 R96, R4.reuse, R14, R96 ;  /* 0x0000000e0460723c */ /* 0x040fe20000041860 */
[-C--:B------:R-:W-:Y:S01]  /*21140*/  FMUL.FTZ R105, R105, R164.reuse ;  /* 0x000000a469697220 */ /* 0x080fe20000410000 */
[----:B------:R-:W1:Y:S01]  /*21150*/  LDSM.16.MT88.4 R12, [R216+0x16000] ;  /* 0x01600000d80c783b */ /* 0x000e620000004200 */
[-C--:B------:R-:W-:Y:S02]  /*21160*/  FMUL.FTZ R106, R106, R3.reuse ;  /* 0x000000036a6a7220 */ /* 0x080fe40000410000 */
[----:B------:R-:W-:Y:S02]  /*21170*/  FMUL.FTZ R107, R107, R3 ;  /* 0x000000036b6b7220 */ /* 0x000fe40000410000 */
[-C--:B------:R-:W-:Y:S01]  /*21180*/  FMUL.FTZ R108, R108, R164.reuse ;  /* 0x000000a46c6c7220 */ /* 0x080fe20000410000 */
[----:B---3--:R-:W-:Y:S01]  /*21190*/  HMMA.16816.F32.BF16 R100, R4, R8, R100 ;  /* 0x000000080464723c */ /* 0x008fe20000041864 */
[----:B------:R-:W-:-:S02]  /*211a0*/  FMUL.FTZ R109, R109, R164 ;  /* 0x000000a46d6d7220 */ /* 0x000fc40000410000 */
[-C--:B------:R-:W-:Y:S02]  /*211b0*/  FMUL.FTZ R110, R110, R3.reuse ;  /* 0x000000036e6e7220 */ /* 0x080fe40000410000 */
[-C--:B------:R-:W-:Y:S02]  /*211c0*/  FMUL.FTZ R111, R111, R3.reuse ;  /* 0x000000036f6f7220 */ /* 0x080fe40000410000 */
[-C--:B------:R-:W-:Y:S01]  /*211d0*/  FMUL.FTZ R112, R112, R164.reuse ;  /* 0x000000a470707220 */ /* 0x080fe20000410000 */
[----:B------:R-:W-:Y:S01]  /*211e0*/  HMMA.16816.F32.BF16 R104, R4, R10, R104 ;  /* 0x0000000a0468723c */ /* 0x000fe20000041868 */
[----:B------:R-:W-:Y:S01]  /*211f0*/  FMUL.FTZ R113, R113, R164 ;  /* 0x000000a471717220 */ /* 0x000fe20000410000 */
[----:B------:R-:W3:Y:S01]  /*21200*/  LDSM.16.MT88.4 R8, [R215+0x16000] ;  /* 0x01600000d708783b */ /* 0x000ee20000004200 */
[-C--:B------:R-:W-:Y:S02]  /*21210*/  FMUL.FTZ R114, R114, R3.reuse ;  /* 0x0000000372727220 */ /* 0x080fe40000410000 */
[----:B------:R-:W-:-:S02]  /*21220*/  FMUL.FTZ R115, R115, R3 ;  /* 0x0000000373737220 */ /* 0x000fc40000410000 */
[-C--:B------:R-:W-:Y:S01]  /*21230*/  FMUL.FTZ R116, R116, R164.reuse ;  /* 0x000000a474747220 */ /* 0x080fe20000410000 */
[C---:B--2---:R-:W-:Y:S01]  /*21240*/  HMMA.16816.F32.BF16 R108, R4.reuse, R16, R108 ;  /* 0x00000010046c723c */ /* 0x044fe2000004186c */
[-C--:B------:R-:W-:Y:S02]  /*21250*/  FMUL.FTZ R117, R117, R164.reuse ;  /* 0x000000a475757220 */ /* 0x080fe40000410000 */
[-C--:B------:R-:W-:Y:S02]  /*21260*/  FMUL.FTZ R118, R118, R3.reuse ;  /* 0x0000000376767220 */ /* 0x080fe40000410000 */
[----:B------:R-:W-:Y:S02]  /*21270*/  FMUL.FTZ R119, R119, R3 ;  /* 0x0000000377777220 */ /* 0x000fe40000410000 */
[-C--:B------:R-:W-:Y:S01]  /*21280*/  FMUL.FTZ R120, R120, R164.reuse ;  /* 0x000000a478787220 */ /* 0x080fe20000410000 */
[----:B------:R-:W-:Y:S01]  /*21290*/  HMMA.16816.F32.BF16 R112, R4, R18, R112 ;  /* 0x000000120470723c */ /* 0x000fe20000041870 */
[----:B------:R-:W2:Y:S01]  /*212a0*/  LDSM.16.MT88.4 R16, [R219+0x10800] ;  /* 0x01080000db10783b */ /* 0x000ea20000004200 */
[----:B------:R-:W-:-:S02]  /*212b0*/  FMUL.FTZ R121, R121, R164 ;  /* 0x000000a479797220 */ /* 0x000fc40000410000 */
[-C--:B------:R-:W-:Y:S02]  /*212c0*/  FMUL.FTZ R122, R122, R3.reuse ;  /* 0x000000037a7a7220 */ /* 0x080fe40000410000 */
[-C--:B------:R-:W-:Y:S02]  /*212d0*/  FMUL.FTZ R123, R123, R3.reuse ;  /* 0x000000037b7b7220 */ /* 0x080fe40000410000 */
[-C--:B------:R-:W-:Y:S02]  /*212e0*/  FMUL.FTZ R124, R124, R164.reuse ;  /* 0x000000a47c7c7220 */ /* 0x080fe40000410000 */
[----:B------:R-:W-:Y:S01]  /*212f0*/  FMUL.FTZ R125, R125, R164 ;  /* 0x000000a47d7d7220 */ /* 0x000fe20000410000 */
[----:B-1----:R-:W-:Y:S01]  /*21300*/  HMMA.16816.F32.BF16 R116, R4, R12, R116 ;  /* 0x0000000c0474723c */ /* 0x002fe20000041874 */
[-C--:B------:R-:W-:Y:S02]  /*21310*/  FMUL.FTZ R126, R126, R3.reuse ;  /* 0x000000037e7e7220 */ /* 0x080fe40000410000 */
[----:B------:R-:W-:-:S02]  /*21320*/  FMUL.FTZ R127, R127, R3 ;  /* 0x000000037f7f7220 */ /* 0x000fc40000410000 */
[-C--:B------:R-:W-:Y:S02]  /*21330*/  FMUL.FTZ R128, R128, R164.reuse ;  /* 0x000000a480807220 */ /* 0x080fe40000410000 */
[----:B------:R-:W-:Y:S01]  /*21340*/  FMUL.FTZ R129, R129, R164 ;  /* 0x000000a481817220 */ /* 0x000fe20000410000 */
[C---:B------:R-:W-:Y:S01]  /*21350*/  HMMA.16816.F32.BF16 R120, R4.reuse, R14, R120 ;  /* 0x0000000e0478723c */ /* 0x040fe20000041878 */
[-C--:B------:R-:W-:Y:S01]  /*21360*/  FMUL.FTZ R130, R130, R3.reuse ;  /* 0x0000000382827220 */ /* 0x080fe20000410000 */
[----:B------:R-:W1:Y:S01]  /*21370*/  LDSM.16.MT88.4 R12, [R217+0x10800] ;  /* 0x01080000d90c783b */ /* 0x000e620000004200 */
[----:B------:R-:W-:Y:S02]  /*21380*/  FMUL.FTZ R131, R131, R3 ;  /* 0x0000000383837220 */ /* 0x000fe40000410000 */
[-CC-:B----4-:R-:W-:Y:S02]  /*21390*/  FFMA.FTZ R185, R178, R169.reuse, -R168.reuse ;  /* 0x000000a9b2b97223 */ /* 0x190fe400000108a8 */
[-CC-:B------:R-:W-:Y:S01]  /*213a0*/  FFMA.FTZ R178, R179, R169.reuse, -R168.reuse ;  /* 0x000000a9b3b27223 */ /* 0x180fe200000108a8 */
[----:B---3--:R-:W-:Y:S01]  /*213b0*/  HMMA.16816.F32.BF16 R124, R4, R8, R124 ;  /* 0x00000008047c723c */ /* 0x008fe2000004187c */
[----:B------:R-:W-:-:S02]  /*213c0*/  FFMA.FTZ R179, R27, R169, -R168 ;  /* 0x000000a91bb37223 */ /* 0x000fc400000108a8 */
[----:B------:R-:W3:Y:S01]  /*213d0*/  MUFU.EX2 R185, R185 ;  /* 0x000000b900b97308 */ /* 0x000ee20000000800 */
[----:B------:R-:W-:Y:S01]  /*213e0*/  LDSM.16.MT88.4 R24, [R219+0x11800] ;  /* 0x01180000db18783b */ /* 0x000fe20000004200 */
[----:B------:R-:W-:Y:S01]  /*213f0*/  FFMA.FTZ R32, R249, R164, R32 ;  /* 0x000000a4f9207223 */ /* 0x000fe20000010020 */
[----:B------:R-:W-:Y:S01]  /*21400*/  MOV R164, R34 ;  /* 0x0000002200a47202 */ /* 0x000fe20000000f00 */
[----:B------:R-:W-:Y:S01]  /*21410*/  FFMA.FTZ R3, R248, R3, R28 ;  /* 0x00000003f8037223 */ /* 0x000fe2000001001c */
[----:B------:R-:W-:Y:S01]  /*21420*/  HMMA.16816.F32.BF16 R128, R4, R10, R128 ;  /* 0x0000000a0480723c */ /* 0x000fe20000041880 */
[----:B------:R-:W4:Y:S01]  /*21430*/  LDSM.16.MT88.4 R8, [R216+0x10800] ;  /* 0x01080000d808783b */ /* 0x000f220000004200 */
[----:B------:R-:W-:Y:S01]  /*21440*/  FADD.FTZ R31, R31, R32 ;  /* 0x000000201f1f7221 */ /* 0x000fe20000010000 */
[----:B------:R-:W-:Y:S01]  /*21450*/  MUFU.EX2 R178, R178 ;  /* 0x000000b200b27308 */ /* 0x000fe20000000800 */
[----:B------:R-:W-:Y:S01]  /*21460*/  FADD.FTZ R2, R2, R3 ;  /* 0x0000000302027221 */ /* 0x000fe20000010000 */
[----:B------:R-:W-:Y:S01]  /*21470*/  MOV R3, R33 ;  /* 0x0000002100037202 */ /* 0x000fe20000000f00 */
[----:B------:R-:W-:Y:S01]  /*21480*/  FADD.FTZ R31, R30, R31 ;  /* 0x0000001f1e1f7221 */ /* 0x000fe20000010000 */
[----:B------:R-:W-:Y:S01]  /*21490*/  F2FP.BF16.PACK_AB R4, R171, R170 ;  /* 0x000000aaab04723e */ /* 0x000fe200000010ff */
[----:B------:R-:W-:Y:S01]  /*214a0*/  FADD.FTZ R2, R0, R2 ;  /* 0x0000000200027221 */ /* 0x000fe20000010000 */
[----:B-----5:R-:W-:Y:S01]  /*214b0*/  F2FP.BF16.PACK_AB R5, R176, R174 ;  /* 0x000000aeb005723e */ /* 0x020fe200000010ff */
[----:B------:R-:W-:Y:S01]  /*214c0*/  FADD.FTZ R29, R29, R31 ;  /* 0x0000001f1d1d7221 */ /* 0x000fe20000010000 */
[----:B------:R-:W-:Y:S01]  /*214d0*/  F2FP.BF16.PACK_AB R6, R173, R172 ;  /* 0x000000acad06723e */ /* 0x000fe200000010ff */
[----:B------:R-:W5:Y:S01]  /*214e0*/  MUFU.EX2 R179, R179 ;  /* 0x000000b300b37308 */ /* 0x000f620000000800 */
[----:B------:R-:W-:Y:S01]  /*214f0*/  F2FP.BF16.PACK_AB R7, R177, R175 ;  /* 0x000000afb107723e */ /* 0x000fe200000010ff */
[----:B------:R-:W-:-:S02]  /*21500*/  FADD.FTZ R35, R35, R2 ;  /* 0x0000000223237221 */ /* 0x000fc40000010000 */
[----:B------:R-:W-:Y:S02]  /*21510*/  FADD.FTZ R29, R170, R29 ;  /* 0x0000001daa1d7221 */ /* 0x000fe40000010000 */
[----:B------:R-:W-:Y:S02]  /*21520*/  FADD.FTZ R35, R174, R35 ;  /* 0x00000023ae237221 */ /* 0x000fe40000010000 */
[C---:B--2---:R-:W-:Y:S01]  /*21530*/  HMMA.16816.F32.BF16 R160, R4.reuse, R16, R160 ;  /* 0x0000001004a0723c */ /* 0x044fe200000418a0 */
[----:B------:R-:W-:Y:S02]  /*21540*/  FADD.FTZ R171, R171, R29 ;  /* 0x0000001dabab7221 */ /* 0x000fe40000010000 */
[----:B------:R-:W-:Y:S02]  /*21550*/  FADD.FTZ R176, R176, R35 ;  /* 0x00000023b0b07221 */ /* 0x000fe40000010000 */
[----:B------:R-:W-:Y:S02]  /*21560*/  FADD.FTZ R171, R172, R171 ;  /* 0x000000abacab7221 */ /* 0x000fe40000010000 */
[----:B------:R-:W-:Y:S01]  /*21570*/  FADD.FTZ R176, R175, R176 ;  /* 0x000000b0afb07221 */ /* 0x000fe20000010000 */
[----:B------:R-:W-:Y:S01]  /*21580*/  HMMA.16816.F32.BF16 R156, R4, R18, R156 ;  /* 0x00000012049c723c */ /* 0x000fe2000004189c */
[----:B------:R-:W2:Y:S01]  /*21590*/  LDSM.16.MT88.4 R16, [R215+0x10800] ;  /* 0x01080000d710783b */ /* 0x000ea20000004200 */
[----:B------:R-:W-:-:S02]  /*215a0*/  FADD.FTZ R173, R173, R171 ;  /* 0x000000abadad7221 */ /* 0x000fc40000010000 */
[----:B------:R-:W-:Y:S02]  /*215b0*/  FADD.FTZ R177, R177, R176 ;  /* 0x000000b0b1b17221 */ /* 0x000fe40000010000 */
[----:B------:R-:W-:Y:S02]  /*215c0*/  FADD.FTZ R173, R183, R173 ;  /* 0x000000adb7ad7221 */ /* 0x000fe40000010000 */
[----:B-1----:R-:W-:Y:S01]  /*215d0*/  HMMA.16816.F32.BF16 R152, R4, R12, R152 ;  /* 0x0000000c0498723c */ /* 0x002fe20000041898 */
[----:B------:R-:W-:-:S07]  /*215e0*/  FADD.FTZ R177, R180, R177 ;  /* 0x000000b1b4b17221 */ /* 0x000fce0000010000 */
        /* <DEDUP_REMOVED lines=42> */
[----:B------:R-:W-:Y:S01]  /*21890*/  HMMA.16816.F32.BF16 R128, R4, R18, R128 ;  /* 0x000000120480723c */ /* 0x000fe20000041880 */
[----:B------:R-:W2:Y:S06]  /*218a0*/  LDSM.16.MT88.4 R16, [R216+0x11000] ;  /* 0x01100000d810783b */ /* 0x000eac0000004200 */
[C---:B------:R-:W-:Y:S01]  /*218b0*/  F2FP.BF16.PACK_AB R4, R184.reuse, R183 ;  /* 0x000000b7b804723e */ /* 0x040fe200000010ff */
[----:B------:R-:W-:Y:S01]  /*218c0*/  FADD.FTZ R184, R184, R173 ;  /* 0x000000adb8b87221 */ /* 0x000fe20000010000 */
[C---:B---3--:R-:W-:Y:S01]  /*218d0*/  F2FP.BF16.PACK_AB R5, R185.reuse, R180 ;  /* 0x000000b4b905723e */ /* 0x048fe200000010ff */
[----:B------:R-:W-:Y:S01]  /*218e0*/  FADD.FTZ R185, R185, R177 ;  /* 0x000000b1b9b97221 */ /* 0x000fe20000010000 */
[----:B------:R-:W-:Y:S01]  /*218f0*/  F2FP.BF16.PACK_AB R6, R181, R182 ;  /* 0x000000b6b506723e */ /* 0x000fe200000010ff */
[----:B------:R-:W-:Y:S01]  /*21900*/  FADD.FTZ R184, R182, R184 ;  /* 0x000000b8b6b87221 */ /* 0x000fe20000010000 */
[----:B-----5:R-:W-:Y:S01]  /*21910*/  F2FP.BF16.PACK_AB R7, R179, R178 ;  /* 0x000000b2b307723e */ /* 0x020fe200000010ff */
        /* <DEDUP_REMOVED lines=13> */
[----:B----4-:R-:W-:Y:S01]  /*219f0*/  HMMA.16816.F32.BF16 R152, R4, R8, R152 ;  /* 0x000000080498723c */ /* 0x010fe20000041898 */
[----:B------:R-:W-:-:S07]  /*21a00*/  FADD.FTZ R248, R165, R179 ;  /* 0x000000b3a5f87221 */ /* 0x000fce0000010000 */
[C---:B--2---:R-:W-:Y:S08]  /*21a10*/  HMMA.16816.F32.BF16 R144, R4.reuse, R16, R144 ;  /* 0x000000100490723c */ /* 0x044ff00000041890 */
[C---:B------:R-:W-:Y:S01]  /*21a20*/  HMMA.16816.F32.BF16 R140, R4.reuse, R18, R140 ;  /* 0x00000012048c723c */ /* 0x040fe2000004188c */
[----:B------:R-:W2:Y:S07]  /*21a30*/  LDSM.16.MT88.4 R16, [R217+0x13000] ;  /* 0x01300000d910783b */ /* 0x000eae0000004200 */
        /* <DEDUP_REMOVED lines=37> */
[----:B------:R-:W-:Y:S07]  /*21c90*/  LDSM.16.MT88.4 R8, [R219+0x13800] ;  /* 0x01380000db08783b */ /* 0x000fee0000004200 */
[C---:B-1----:R-:W-:Y:S08]  /*21ca0*/  HMMA.16816.F32.BF16 R124, R4.reuse, R12, R124 ;  /* 0x0000000c047c723c */ /* 0x042ff0000004187c */
[----:B------:R-:W-:Y:S01]  /*21cb0*/  HMMA.16816.F32.BF16 R128, R4, R14, R128 ;  /* 0x0000000e0480723c */ /* 0x000fe20000041880 */
[----:B------:R-:W1:Y:S06]  /*21cc0*/  LDSM.16.MT88.4 R12, [R215+0x11800] ;  /* 0x01180000d70c783b */ /* 0x000e6c0000004200 */
[----:B------:R-:W-:-:S02]  /*21cd0*/  F2FP.BF16.PACK_AB R4, R187, R186 ;  /* 0x000000babb04723e */ /* 0x000fc400000010ff */
[----:B------:R-:W-:Y:S02]  /*21ce0*/  F2FP.BF16.PACK_AB R5, R193, R192 ;  /* 0x000000c0c105723e */ /* 0x000fe400000010ff */
[----:B------:R-:W-:Y:S02]  /*21cf0*/  F2FP.BF16.PACK_AB R6, R191, R190 ;  /* 0x000000bebf06723e */ /* 0x000fe400000010ff */
[----:B------:R-:W-:-:S07]  /*21d00*/  F2FP.BF16.PACK_AB R7, R165, R166 ;  /* 0x000000a6a507723e */ /* 0x000fce00000010ff */
[C---:B--2---:R-:W-:Y:S08]  /*21d10*/  HMMA.16816.F32.BF16 R144, R4.reuse, R16, R144 ;  /* 0x000000100490723c */ /* 0x044ff00000041890 */
[C---:B------:R-:W-:Y:S01]  /*21d20*/  HMMA.16816.F32.BF16 R140, R4.reuse, R18, R140 ;  /* 0x00000012048c723c */ /* 0x040fe2000004188c */
[----:B------:R-:W2:Y:S07]  /*21d30*/  LDSM.16.MT88.4 R16, [R215+0x13800] ;  /* 0x01380000d710783b */ /* 0x000eae0000004200 */
[C---:B------:R-:W-:Y:S08]  /*21d40*/  HMMA.16816.F32.BF16 R160, R4.reuse, R24, R160 ;  /* 0x0000001804a0723c */ /* 0x040ff000000418a0 */
        /* <DEDUP_REMOVED lines=8> */
[C---:B------:R-:W-:Y:S08]  /*21dd0*/  HMMA.16816.F32.BF16 R36, R4.reuse, R8, R36 ;  /* 0x000000080424723c */ /* 0x040ff00000041824 */
[C---:B------:R-:W-:Y:S01]  /*21de0*/  HMMA.16816.F32.BF16 R40, R4.reuse, R10, R40 ;  /* 0x0000000a0428723c */ /* 0x040fe20000041828 */
[----:B------:R-:W5:Y:S07]  /*21df0*/  LDSM.16.MT88.4 R8, [R217+0x15800] ;  /* 0x01580000d908783b */ /* 0x000f6e0000004200 */
        /* <DEDUP_REMOVED lines=12> */
[C---:B-----5:R-:W-:Y:S08]  /*21ec0*/  HMMA.16816.F32.BF16 R76, R4.reuse, R8, R76 ;  /* 0x00000008044c723c */ /* 0x060ff0000004184c */
[C---:B------:R-:W-:Y:S01]  /*21ed0*/  HMMA.16816.F32.BF16 R80, R4.reuse, R10, R80 ;  /* 0x0000000a0450723c */ /* 0x040fe20000041850 */
[----:B------:R-:W5:Y:S07]  /*21ee0*/  LDSM.16.MT88.4 R8, [R216+0x17800] ;  /* 0x01780000d808783b */ /* 0x000f6e0000004200 */
[C---:B--2---:R-:W-:Y:S08]  /*21ef0*/  HMMA.16816.F32.BF16 R100, R4.reuse, R16, R100 ;  /* 0x000000100464723c */ /* 0x044ff00000041864 */
[C---:B------:R-:W-:Y:S01]  /*21f00*/  HMMA.16816.F32.BF16 R104, R4.reuse, R18, R104 ;  /* 0x000000120468723c */ /* 0x040fe20000041868 */
[----:B------:R-:W2:Y:S07]  /*21f10*/  LDSM.16.MT88.4 R16, [R215+0x17800] ;  /* 0x01780000d710783b */ /* 0x000eae0000004200 */
[C---:B---3--:R-:W-:Y:S08]  /*21f20*/  HMMA.16816.F32.BF16 R84, R4.reuse, R24, R84 ;  /* 0x000000180454723c */ /* 0x048ff00000041854 */
[C---:B------:R-:W-:Y:S08]  /*21f30*/  HMMA.16816.F32.BF16 R88, R4.reuse, R26, R88 ;  /* 0x0000001a0458723c */ /* 0x040ff00000041858 */
[C---:B----4-:R-:W-:Y:S08]  /*21f40*/  HMMA.16816.F32.BF16 R92, R4.reuse, R20, R92 ;  /* 0x00000014045c723c */ /* 0x050ff0000004185c */
[C---:B------:R-:W-:Y:S08]  /*21f50*/  HMMA.16816.F32.BF16 R96, R4.reuse, R22, R96 ;  /* 0x000000160460723c */ /* 0x040ff00000041860 */
[C---:B-1----:R-:W-:Y:S08]  /*21f60*/  HMMA.16816.F32.BF16 R108, R4.reuse, R12, R108 ;  /* 0x0000000c046c723c */ /* 0x042ff0000004186c */
[C---:B------:R-:W-:Y:S08]  /*21f70*/  HMMA.16816.F32.BF16 R112, R4.reuse, R14, R112 ;  /* 0x0000000e0470723c */ /* 0x040ff00000041870 */
[C---:B-----5:R-:W-:Y:S08]  /*21f80*/  HMMA.16816.F32.BF16 R116, R4.reuse, R8, R116 ;  /* 0x000000080474723c */ /* 0x060ff00000041874 */
[C---:B------:R-:W-:Y:S08]  /*21f90*/  HMMA.16816.F32.BF16 R120, R4.reuse, R10, R120 ;  /* 0x0000000a0478723c */ /* 0x040ff00000041878 */
[C---:B--2---:R-:W-:Y:S08]  /*21fa0*/  HMMA.16816.F32.BF16 R124, R4.reuse, R16, R124 ;  /* 0x00000010047c723c */ /* 0x044ff0000004187c */
[----:B------:R-:W-:Y:S11]  /*21fb0*/  HMMA.16816.F32.BF16 R128, R4, R18, R128 ;  /* 0x000000120480723c */ /* 0x000ff60000041880 */
[----:B------:R-:W-:Y:S08]  /*21fc0*/  @!UPT UIADD3 URZ, URZ, URZ, URZ ;  /* 0x0000003f3f3ff290 */ /* 0x000ff0000fffe03f */
.L_x_2691:
[----:B------:R-:W-:Y:S05]  /*21fd0*/  @!P6 BRA `(.L_x_2700) ;  /* 0x000050000000e947 */ /* 0x000fea0003800000 */
[----:B------:R-:W-:Y:S02]  /*21fe0*/  MOV R0, R3 ;  /* 0x0000000300007202 */ /* 0x000fe40000000f00 */
[----:B------:R-:W-:-:S02]  /*21ff0*/  MOV R2, R164 ;  /* 0x000000a400027202 */ /* 0x000fc40000000f00 */
.L_x_2709:
[----:B------:R-:W-:Y:S01]  /*22000*/  ULDC.64 UR4, c[0x0][0x40] ;  /* 0x0000100000047ab9 */ /* 0x000fe20000000a00 */
[----:B------:R-:W-:Y:S04]  /*22010*/  DEPBAR.LE SB0, 0x0 ;  /* 0x000080000000791a */ /* 0x000fe80000000000 */
[----:B------:R-:W-:Y:S01]  /*22020*/  ISETP.NE.U32.AND P0, PT, R240, RZ, PT ;  /* 0x000000fff000720c */ /* 0x000fe20003f05070 */
[----:B------:R-:W-:Y:S01]  /*22030*/  UIADD3 UR4, UP0, UR4, 0x160, URZ ;  /* 0x0000016004047890 */ /* 0x000fe2000ff1e03f */
[----:B------:R-:W-:Y:S02]  /*22040*/  IADD3 R242, R242, -0x1, RZ ;  /* 0xfffffffff2f27810 */ /* 0x000fe40007ffe0ff */
        /* <DEDUP_REMOVED lines=8> */
[----:B------:R-:W-:Y:S01]  /*220d0*/  IMAD.SHL.U32 R3, R242, 0x40, RZ ;  /* 0x00000040f2037824 */ /* 0x000fe200078e00ff */
[----:B------:R-:W-:Y:S02]  /*220e0*/  ULDC.64 UR4, c[0x0][0x118] ;  /* 0x0000460000047ab9 */ /* 0x000fe40000000a00 */
[----:B------:R-:W2:Y:S02]  /*220f0*/  LD.E R10, [R164.64+0x170] ;  /* 0x00017004a40a7980 */ /* 0x000ea4000c101900 */
[C---:B------:R-:W-:Y:S02]  /*22100*/  IADD3 R11, R3.reuse, 0x40, RZ ;  /* 0x00000040030b7810 */ /* 0x040fe40007ffe0ff */
[----:B------:R-:W-:Y:S01]  /*22110*/  IABS R4, R3 ;  /* 0x0000000300047213 */ /* 0x000fe20000000000 */
[----:B------:R-:W3:Y:S01]  /*22120*/  LD.E.64 R14, [R164.64+0x28] ;  /* 0x00002804a40e7980 */ /* 0x000ee2000c101b00 */
[----:B------:R-:W-:Y:S02]  /*22130*/  IABS R6, R11 ;  /* 0x0000000b00067213 */ /* 0x000fe40000000000 */
[-C--:B--2---:R-:W-:Y:S02]  /*22140*/  IABS R7, R10.reuse ;  /* 0x0000000a00077213 */ /* 0x084fe40000000000 */
[-C--:B------:R-:W-:Y:S02]  /*22150*/  IABS R5, R10.reuse ;  /* 0x0000000a00057213 */ /* 0x080fe40000000000 */
[----:B------:R-:W1:Y:S01]  /*22160*/  I2F.RP R8, R7 ;  /* 0x0000000700087306 */ /* 0x000e620000209400 */
[-C--:B------:R-:W-:Y:S02]  /*22170*/  LOP3.LUT R3, R3, R10.reuse, RZ, 0x3c, !PT ;  /* 0x0000000a03037212 */ /* 0x080fe400078e3cff */
[----:B------:R-:W-:Y:S01]  /*22180*/  IMAD.MOV R5, RZ, RZ, -R5 ;  /* 0x000000ffff057224 */ /* 0x000fe200078e0a05 */
[-C--:B------:R-:W-:Y:S02]  /*22190*/  LOP3.LUT R11, R11, R10.reuse, RZ, 0x3c, !PT ;  /* 0x0000000a0b0b7212 */ /* 0x080fe400078e3cff */
[----:B------:R-:W-:Y:S02]  /*221a0*/  ISETP.GE.AND P0, PT, R3, RZ, PT ;  /* 0x000000ff0300720c */ /* 0x000fe40003f06270 */
[----:B------:R-:W-:Y:S02]  /*221b0*/  ISETP.GE.AND P2, PT, R11, RZ, PT ;  /* 0x000000ff0b00720c */ /* 0x000fe40003f46270 */
[----:B------:R-:W-:Y:S01]  /*221c0*/  LOP3.LUT R3, RZ, R10, RZ, 0x33, !PT ;  /* 0x0000000aff037212 */ /* 0x000fe200078e33ff */
[----:B-1----:R-:W1:Y:S02]  /*221d0*/  MUFU.RCP R8, R8 ;  /* 0x0000000800087308 */ /* 0x002e640000001000 */
[----:B-1----:R-:W-:Y:S08]  /*221e0*/  IADD3 R8, R8, 0xffffffe, RZ ;  /* 0x0ffffffe08087810 */ /* 0x002ff00007ffe0ff */
[----:B------:R-:W1:Y:S02]  /*221f0*/  F2I.FTZ.U32.TRUNC.NTZ R9, R8 ;  /* 0x0000000800097305 */ /* 0x000e64000021f000 */
[--C-:B-1----:R-:W-:Y:S02]  /*22200*/  IMAD.MOV R12, RZ, RZ, -R9.reuse ;  /* 0x000000ffff0c7224 */ /* 0x102fe400078e0a09 */
[----:B------:R-:W-:Y:S02]  /*22210*/  IMAD.MOV.U32 R8, RZ, RZ, RZ ;  /* 0x000000ffff087224 */ /* 0x000fe400078e00ff */
        /* <DEDUP_REMOVED lines=15> */
[----:B------:R-:W-:Y:S09]  /*22310*/  ISETP.NE.AND P1, PT, R10, RZ, PT ;  /* 0x000000ff0a00720c */ /* 0x000ff20003f25270 */
[----:B------:R-:W-:Y:S02]  /*22320*/  @P4 IADD3 R8, R8, 0x1, RZ ;  /* 0x0000000108084810 */ /* 0x000fe40007ffe0ff */
[----:B------:R-:W-:Y:S03]  /*22330*/  @P5 IADD3 R9, R9, 0x1, RZ ;  /* 0x0000000109095810 */ /* 0x000fe60007ffe0ff */
[----:B------:R-:W-:Y:S02]  /*22340*/  @!P0 IMAD.MOV R8, RZ, RZ, -R8 ;  /* 0x000000ffff088224 */ /* 0x000fe400078e0a08 */
[----:B------:R-:W-:Y:S03]  /*22350*/  @!P2 IMAD.MOV R9, RZ, RZ, -R9 ;  /* 0x000000ffff09a224 */ /* 0x000fe600078e0a09 */
[C---:B------:R-:W-:Y:S02]  /*22360*/  SEL R8, R3.reuse, R8, !P1 ;  /* 0x0000000803087207 */ /* 0x040fe40004800000 */
[----:B------:R-:W-:Y:S02]  /*22370*/  SEL R9, R3, R9, !P1 ;  /* 0x0000000903097207 */ /* 0x000fe40004800000 */
[CC--:B------:R-:W-:Y:S02]  /*22380*/  LEA R6, P1, R8.reuse, R240.reuse, 0x2 ;  /* 0x000000f008067211 */ /* 0x0c0fe400078210ff */
[C---:B------:R-:W-:Y:S02]  /*22390*/  LEA R4, P0, R9.reuse, R240, 0x2 ;  /* 0x000000f009047211 */ /* 0x040fe400078010ff */
[-C--:B------:R-:W-:Y:S01]  /*223a0*/  LEA.HI.X.SX32 R7, R8, R241.reuse, 0x2, P1 ;  /* 0x000000f108077211 */ /* 0x080fe200008f16ff */
[C---:B------:R-:W-:Y:S01]  /*223b0*/  IMAD.IADD R8, R9.reuse, 0x1, -R8 ;  /* 0x0000000109087824 */ /* 0x040fe200078e0a08 */
[----:B------:R-:W-:Y:S03]  /*223c0*/  LEA.HI.X.SX32 R5, R9, R241, 0x2, P0 ;  /* 0x000000f109057211 */ /* 0x000fe600000f16ff */
[----:B------:R-:W-:Y:S01]  /*223d0*/  IMAD R10, R10, R8, -0x40 ;  /* 0xffffffc00a0a7424 */ /* 0x000fe200078e0208 */
[----:B------:R1:W4:Y:S04]  /*223e0*/  LD.E R3, [R6.64] ;  /* 0x0000000406037980 */ /* 0x000328000c101900 */
[----:B------:R2:W4:Y:S01]  /*223f0*/  LD.E R4, [R4.64] ;  /* 0x0000000404047980 */ /* 0x000522000c101900 */
[----:B-1----:R-:W-:Y:S01]  /*22400*/  SHF.R.S32.HI R6, RZ, 0x1f, R10 ;  /* 0x0000001fff067819 */ /* 0x002fe2000001140a */
        /* <DEDUP_REMOVED lines=8> */
[----:B------:R-:W-:Y:S02]  /*22490*/  IMAD R4, R14, R5, R4 ;  /* 0x000000050e047224 */ /* 0x000fe400078e0204 */
[----:B------:R-:W-:Y:S02]  /*224a0*/  IMAD.MOV.U32 R7, RZ, RZ, R10 ;  /* 0x000000ffff077224 */ /* 0x000fe400078e000a */
[----:B------:R-:W-:Y:S01]  /*224b0*/  IMAD.IADD R3, R11, 0x1, R4 ;  /* 0x000000010b037824 */ /* 0x000fe200078e0204 */
[----:B------:R-:W-:-:S05]  /*224c0*/  BRA `(.L_x_2703) ;  /* 0x0000004000007947 */ /* 0x000fca0003800000 */
.L_x_2702:
[----:B------:R-:W-:Y:S02]  /*224d0*/  ULDC.64 UR4, c[0x0][0x118] ;  /* 0x0000460000047ab9 */ /* 0x000fe40000000a00 */
[----:B------:R-:W2:Y:S02]  /*224e0*/  LD.E R7, [R164.64+0x40] ;  /* 0x00004004a4077980 */ /* 0x000ea4000c101900 */
[----:B--2---:R-:W-:Y:S04]  /*224f0*/  LEA R7, -R7, RZ, 0x6 ;  /* 0x000000ff07077211 */ /* 0x004fe800078e31ff */
[----:B------:R-:W-:Y:S02]  /*22500*/  SHF.R.S32.HI R3, RZ, 0x1f, R7 ;  /* 0x0000001fff037819 */ /* 0x000fe40000011407 */
.L_x_2703:
[----:B------:R-:W-:Y:S05]  /*22510*/  BSYNC B0 ;  /* 0x0000000000007941 */ /* 0x000fea0003800000 */
.L_x_2701:
[----:B------:R-:W-:Y:S01]  /*22520*/  LOP3.LUT P6, RZ, R243, 0x1, RZ, 0xc0, !PT ;  /* 0x00000001f3ff7812 */ /* 0x000fe200078cc0ff */
[----:B------:R-:W-:Y:S01]  /*22530*/  ULDC.64 UR4, c[0x0][0x118] ;  /* 0x0000460000047ab9 */ /* 0x000fe20000000a00 */
[-C--:B------:R-:W-:Y:S01]  /*22540*/  LEA R250, P0, R7, R189.reuse, 0x1 ;  /* 0x000000bd07fa7211 */ /* 0x080fe200078008ff */
[----:B------:R-:W-:Y:S01]  /*22550*/  BSSY B1, `(.L_x_2704) ;  /* 0x0000209000017945 */ /* 0x000fe20003800000 */
[----:B------:R-:W-:Y:S02]  /*22560*/  LOP3.LUT P5, RZ, R243, 0x2, RZ, 0xc0, !PT ;  /* 0x00000002f3ff7812 */ /* 0x000fe400078ac0ff */
[----:B------:R-:W-:Y:S02]  /*22570*/  LEA.HI.X R251, R7, R188, R3, 0x1, P0 ;  /* 0x000000bc07fb7211 */ /* 0x000fe400000f0c03 */
[C---:B------:R-:W-:Y:S02]  /*22580*/  LOP3.LUT P4, RZ, R243.reuse, 0x4, RZ, 0xc0, !PT ;  /* 0x00000004f3ff7812 */ /* 0x040fe4000788c0ff */
[----:B------:R-:W-:Y:S02]  /*22590*/  LOP3.LUT P3, RZ, R243, 0x8, RZ, 0xc0, !PT ;  /* 0x00000008f3ff7812 */ /* 0x000fe4000786c0ff */
[-C--:B------:R-:W-:Y:S01]  /*225a0*/  IADD3 R6, P1, R7, R226.reuse, RZ ;  /* 0x000000e207067210 */ /* 0x080fe20007f3e0ff */
[----:B------:R-:W-:Y:S01]  /*225b0*/  @!PT LDS RZ, [RZ] ;  /* 0x00000000fffff984 */ /* 0x000fe20000000800 */
[----:B------:R-:W-:Y:S01]  /*225c0*/  @!PT LDS RZ, [RZ] ;  /* 0x00000000fffff984 */ /* 0x000fe20000000800 */
[----:B------:R-:W-:Y:S01]  /*225d0*/  @!PT LDS RZ, [RZ] ;  /* 0x00000000fffff984 */ /* 0x000fe20000000800 */
[----:B------:R1:W-:Y:S03]  /*225e0*/  @P6 LDGSTS.E.BYPASS.LTC128B.128 [R239+0x10000], [R250.64] ;  /* 0x10000000faef6fae */ /* 0x0003e6000b901d44 */
[C---:B------:R-:W-:Y:S01]  /*225f0*/  IADD3 R4, P2, R6.reuse, R226, RZ ;  /* 0x000000e206047210 */ /* 0x040fe20007f5e0ff */
[----:B------:R-:W-:Y:S01]  /*22600*/  @!P6 STS.128 [R239+0x10000], RZ ;  /* 0x010000ffef00e388 */ /* 0x000fe20000000c00 */
[--C-:B------:R-:W-:Y:S01]  /*22610*/  IMAD.X R5, R3, 0x1, R227.reuse, P1 ;  /* 0x0000000103057824 */ /* 0x100fe200008e06e3 */
[CC--:B------:R-:W-:Y:S02]  /*22620*/  @P6 LEA R16, P1, R6.reuse, R189.reuse, 0x1 ;  /* 0x000000bd06106211 */ /* 0x0c0fe400078208ff */
[----:B------:R-:W-:Y:S01]  /*22630*/  @!PT LDS RZ, [RZ] ;  /* 0x00000000fffff984 */ /* 0x000fe20000000800 */
[----:B------:R-:W-:Y:S01]  /*22640*/  @!PT LDS RZ, [RZ] ;  /* 0x00000000fffff984 */ /* 0x000fe20000000800 */
[----:B------:R-:W-:Y:S01]  /*22650*/  @!PT LDS RZ, [RZ] ;  /* 0x00000000fffff984 */ /* 0x000fe20000000800 */
[----:B------:R1:W-:Y:S01]  /*22660*/  @P5 LDGSTS.E.BYPASS.LTC128B.128 [R239+0x12000], [R250.64+0x80] ;  /* 0x12000080faef5fae */ /* 0x0003e2000b901d44 */
[CC--:B------:R-:W-:Y:S01]  /*22670*/  @P5 LEA R12, P0, R6.reuse, R189.reuse, 0x1 ;  /* 0x000000bd060c5211 */ /* 0x0c0fe200078008ff */
[----:B------:R-:W-:Y:S01]  /*22680*/  IMAD.X R3, R5, 0x1, R227, P2 ;  /* 0x0000000105037824 */ /* 0x000fe200010e06e3 */
[CCC-:B------:R-:W-:Y:S01]  /*22690*/  @P6 LEA.HI.X R17, R6.reuse, R188.reuse, R5.reuse, 0x1, P1 ;  /* 0x000000bc06116211 */ /* 0x1c0fe200008f0c05 */
[----:B------:R-:W-:Y:S01]  /*226a0*/  @!P5 STS.128 [R239+0x12000], RZ ;  /* 0x012000ffef00d388 */ /* 0x000fe20000000c00 */
        /* <DEDUP_REMOVED lines=8> */
[----:B------:R-:W-:Y:S01]  /*22730*/  @!P4 STS.128 [R239+0x14000], RZ ;  /* 0x014000ffef00c388 */ /* 0x000fe20000000c00 */
        /* <DEDUP_REMOVED lines=9> */
[CCC-:B------:R-:W-:Y:S02]  /*227d0*/  @P5 LEA.HI.X R21, R4.reuse, R188.reuse, R3.reuse, 0x1, P2 ;  /* 0x000000bc04155211 */ /* 0x1c0fe400010f0c03 */
[CC--:B------:R-:W-:Y:S01]  /*227e0*/  @P4 LEA R18, P1, R4.reuse, R189.reuse, 0x1 ;  /* 0x000000bd04124211 */ /* 0x0c0fe200078208ff */
[----:B------:R-:W-:Y:S01]  /*227f0*/  @!PT LDS RZ, [RZ] ;  /* 0x00000000fffff984 */ /* 0x000fe20000000800 */
[----:B------:R-:W-:Y:S01]  /*22800*/  @!PT LDS RZ, [RZ] ;  /* 0x00000000fffff984 */ /* 0x000fe20000000800 */
[----:B------:R-:W-:Y:S01]  /*22810*/  @!PT LDS RZ, [RZ] ;  /* 0x00000000fffff984 */ /* 0x000fe20000000800 */
[----:B------:R2:W-:Y:S01]  /*22820*/  @P6 LDGSTS.E.BYPASS.LTC128B.128 [R239+0x10800], [R16.64] ;  /* 0x1080000010ef6fae */ /* 0x0005e2000b901d44 */
[CC--:B------:R-:W-:Y:S02]  /*22830*/  @P3 LEA R6, P0, R4.reuse, R189.reuse, 0x1 ;  /* 0x000000bd04063211 */ /* 0x0c0fe400078008ff */
[C-C-:B------:R-:W-:Y:S01]  /*22840*/  @P4 LEA.HI.X R19, R4.reuse, R188, R3.reuse, 0x1, P1 ;  /* 0x000000bc04134211 */ /* 0x140fe200008f0c03 */
[----:B------:R-:W-:Y:S01]  /*22850*/  @!P6 STS.128 [R239+0x10800], RZ ;  /* 0x010800ffef00e388 */ /* 0x000fe20000000c00 */
[C---:B------:R-:W-:Y:S02]  /*22860*/  IADD3 R5, P2, R4.reuse, R226, RZ ;  /* 0x000000e204057210 */ /* 0x040fe40007f5e0ff */
[-C--:B------:R-:W-:Y:S01]  /*22870*/  @P3 LEA.HI.X R7, R4, R188.reuse, R3, 0x1, P0 ;  /* 0x000000bc04073211 */ /* 0x080fe200000f0c03 */
[----:B------:R-:W-:Y:S01]  /*22880*/  @!PT LDS RZ, [RZ] ;  /* 0x00000000fffff984 */ /* 0x000fe20000000800 */
[----:B------:R-:W-:Y:S01]  /*22890*/  @!PT LDS RZ, [RZ] ;  /* 0x00000000fffff984 */ /* 0x000fe20000000800 */
[----:B------:R-:W-:Y:S01]  /*228a0*/  @!PT LDS RZ, [RZ] ;  /* 0x00000000fffff984 */ /* 0x000fe20000000800 */
[----:B------:R3:W-:Y:S01]  /*228b0*/  @P5 LDGSTS.E.BYPASS.LTC128B.128 [R239+0x12800], [R12.64+0x80] ;  /* 0x128000800cef5fae */ /* 0x0007e2000b901d44 */
[-C--:B------:R-:W-:Y:S01]  /*228c0*/  @P6 LEA R26, P0, R5, R189.reuse, 0x1 ;  /* 0x000000bd051a6211 */ /* 0x080fe200078008ff */
[----:B------:R-:W-:Y:S01]  /*228d0*/  IMAD.X R3, R3, 0x1, R227, P2 ;  /* 0x0000000103037824 */ /* 0x000fe200010e06e3 */
[CC--:B------:R-:W-:Y:S01]  /*228e0*/  @P5 LEA R24, P2, R5.reuse, R189.reuse, 0x1 ;  /* 0x000000bd05185211 */ /* 0x0c0fe200078408ff */
[----:B------:R-:W-:Y:S01]  /*228f0*/  @!P5 STS.128 [R239+0x12800], RZ ;  /* 0x012800ffef00d388 */ /* 0x000fe20000000c00 */
[CC--:B------:R-:W-:Y:S02]  /*22900*/  @P4 LEA R22, P1, R5.reuse, R189.reuse, 0x1 ;  /* 0x000000bd05164211 */ /* 0x0c0fe400078208ff */
[CCC-:B------:R-:W-:Y:S01]  /*22910*/  @P6 LEA.HI.X R27, R5.reuse, R188.reuse, R3.reuse, 0x1, P0 ;  /* 0x000000bc051b6211 */ /* 0x1c0fe200000f0c03 */
[----:B------:R-:W-:Y:S01]  /*22920*/  @!PT LDS RZ, [RZ] ;  /* 0x00000000fffff984 */ /* 0x000fe20000000800 */
[----:B------:R-:W-:Y:S01]  /*22930*/  @!PT LDS RZ, [RZ] ;  /* 0x00000000fffff984 */ /* 0x000fe20000000800 */
[----:B------:R-:W-:Y:S01]  /*22940*/  @!PT LDS RZ, [RZ] ;  /* 0x00000000fffff984 */ /* 0x000fe20000000800 */
[----:B------:R4:W-:Y:S01]  /*22950*/  @P4 LDGSTS.E.BYPASS.LTC128B.128 [R239+0x14800], [R10.64+0x100] ;  /* 0x148001000aef4fae */ /* 0x0009e2000b901d44 */
[CCC-:B------:R-:W-:Y:S02]  /*22960*/  @P5 LEA.HI.X R25, R5.reuse, R188.reuse, R3.reuse, 0x1, P2 ;  /* 0x000000bc05195211 */ /* 0x1c0fe400010f0c03 */
[CCC-:B------:R-:W-:Y:S01]  /*22970*/  @P4 LEA.HI.X R23, R5.reuse, R188.reuse, R3.reuse, 0x1, P1 ;  /* 0x000000bc05174211 */ /* 0x1c0fe200008f0c03 */
[----:B------:R-:W-:Y:S01]  /*22980*/  @!P4 STS.128 [R239+0x14800], RZ ;  /* 0x014800ffef00c388 */ /* 0x000fe20000000c00 */
[C---:B------:R-:W-:Y:S03]  /*22990*/  @P3 LEA R4, P0, R5.reuse, R189, 0x1 ;  /* 0x000000bd05043211 */ /* 0x040fe600078008ff */
[----:B------:R-:W-:Y:S01]  /*229a0*/  @!PT LDS RZ, [RZ] ;  /* 0x00000000fffff984 */ /* 0x000fe20000000800 */
[----:B------:R-:W-:Y:S01]  /*229b0*/  @!PT LDS RZ, [RZ] ;  /* 0x00000000fffff984 */ /* 0x000fe20000000800 */
[----:B------:R-:W-:Y:S01]  /*229c0*/  @!PT LDS RZ, [RZ] ;  /* 0x00000000fffff984 */ /* 0x000fe20000000800 */
[----:B------:R4:W-:Y:S01]  /*229d0*/  @P3 LDGSTS.E.BYPASS.LTC128B.128 [R239+0x16800], [R8.64+0x180] ;  /* 0x1680018008ef3fae */ /* 0x0009e2000b901d44 */
[----:B------:R-:W-:Y:S02]  /*229e0*/  @P3 LEA.HI.X R5, R5, R188, R3, 0x1, P0 ;  /* 0x000000bc05053211 */ /* 0x000fe400000f0c03 */
[----:B------:R-:W-:Y:S01]  /*229f0*/  ISETP.GT.AND P0, PT, R242, R230, PT ;  /* 0x000000e6f200720c */ /* 0x000fe20003f04270 */
        /* <DEDUP_REMOVED lines=55> */
[C---:B------:R-:W-:Y:S08]  /*22d70*/  HMMA.16816.F32.BF16 R8, R32.reuse, R10, RZ ;  /* 0x0000000a2008723c */ /* 0x040ff000000418ff */
        /* <DEDUP_REMOVED lines=9> */
[----:B------:R-:W2:Y:S07]  /*22e10*/  LDSM.16.M88.4 R176, [R218+0x9000] ;  /* 0x00900000dab0783b */ /* 0x000eae0000000200 */
[C---:B------:R-:W-:Y:S08]  /*22e20*/  HMMA.16816.F32.BF16 R12, R172.reuse, R180, R12 ;  /* 0x000000b4ac0c723c */ /* 0x040ff0000004180c */
[C---:B------:R-:W-:Y:S01]  /*22e30*/  HMMA.16816.F32.BF16 R16, R172.reuse, R182, R16 ;  /* 0x000000b6ac10723c */ /* 0x040fe20000041810 */
[----:B------:R-:W4:Y:S07]  /*22e40*/  LDSM.16.M88.4 R180, [R218+0x9800] ;  /* 0x00980000dab4783b */ /* 0x000f2e0000000200 */
[C---:B------:R-:W-:Y:S08]  /*22e50*/  HMMA.16816.F32.BF16 R20, R172.reuse, R184, R20 ;  /* 0x000000b8ac14723c */ /* 0x040ff00000041814 */
[C---:B------:R-:W-:Y:S01]  /*22e60*/  HMMA.16816.F32.BF16 R24, R172.reuse, R186, R24 ;  /* 0x000000baac18723c */ /* 0x040fe20000041818 */
[----:B------:R-:W-:Y:S07]  /*22e70*/  LDSM.16.M88.4 R184, [R211] ;  /* 0x00000000d3b8783b */ /* 0x000fee0000000200 */
[C---:B------:R-:W-:Y:S08]  /*22e80*/  HMMA.16816.F32.BF16 R28, R172.reuse, R188, R28 ;  /* 0x000000bcac1c723c */ /* 0x040ff0000004181c */
[----:B------:R-:W-:Y:S01]  /*22e90*/  HMMA.16816.F32.BF16 R32, R172, R190, R32 ;  /* 0x000000beac20723c */ /* 0x000fe20000041820 */
[----:B------:R-:W5:Y:S04]  /*22ea0*/  LDSM.16.M88.4 R172, [R220] ;  /* 0x00000000dcac783b */ /* 0x000f680000000200 */
[----:B------:R-:W4:Y:S03]  /*22eb0*/  LDSM.16.M88.4 R188, [R211+0x800] ;  /* 0x00080000d3bc783b */ /* 0x000f260000000200 */
        /* <DEDUP_REMOVED lines=11> */
[----:B------:R-:W2:Y:S04]  /*22f70*/  LDSM.16.M88.4 R180, [R224+0xa000] ;  /* 0x00a00000e0b4783b */ /* 0x000ea80000000200 */
[----:B------:R-:W4:Y:S03]  /*22f80*/  LDSM.16.M88.4 R192, [R224+0xa800] ;  /* 0x00a80000e0c0783b */ /* 0x000f260000000200 */
[C---:B-----5:R-:W-:Y:S08]  /*22f90*/  HMMA.16816.F32.BF16 R4, R172.reuse, R184, R4 ;  /* 0x000000b8ac04723c */ /* 0x060ff00000041804 */
[C---:B------:R-:W-:Y:S01]  /*22fa0*/  HMMA.16816.F32.BF16 R8, R172.reuse, R186, R8 ;  /* 0x000000baac08723c */ /* 0x040fe20000041808 */
[----:B------:R-:W5:Y:S07]  /*22fb0*/  LDSM.16.M88.4 R184, [R224+0xb000] ;  /* 0x00b00000e0b8783b */ /* 0x000f6e0000000200 */
[C---:B------:R-:W-:Y:S08]  /*22fc0*/  HMMA.16816.F32.BF16 R12, R172.reuse, R188, R12 ;  /* 0x000000bcac0c723c */ /* 0x040ff0000004180c */
[C---:B------:R-:W-:Y:S01]  /*22fd0*/  HMMA.16816.F32.BF16 R16, R172.reuse, R190, R16 ;  /* 0x000000beac10723c */ /* 0x040fe20000041810 */
[----:B------:R-:W-:Y:S07]  /*22fe0*/  LDSM.16.M88.4 R188, [R210] ;  /* 0x00000000d2bc783b */ /* 0x000fee0000000200 */
[C---:B---3--:R-:W-:Y:S08]  /*22ff0*/  HMMA.16816.F32.BF16 R20, R172.reuse, R196, R20 ;  /* 0x000000c4ac14723c */ /* 0x048ff00000041814 */
[C---:B------:R-:W-:Y:S01]  /*23000*/  HMMA.16816.F32.BF16 R24, R172.reuse, R198, R24 ;  /* 0x000000c6ac18723c */ /* 0x040fe20000041818 */
[----:B------:R-:W-:Y:S07]  /*23010*/  LDSM.16.M88.4 R196, [R209] ;  /* 0x00000000d1c4783b */ /* 0x000fee0000000200 */
[C---:B-1----:R-:W-:Y:S08]  /*23020*/  HMMA.16816.F32.BF16 R28, R172.reuse, R168, R28 ;  /* 0x000000a8ac1c723c */ /* 0x042ff0000004181c */
[----:B------:R-:W-:Y:S01]  /*23030*/  HMMA.16816.F32.BF16 R32, R172, R170, R32 ;  /* 0x000000aaac20723c */ /* 0x000fe20000041820 */
[----:B------:R-:W1:Y:S04]  /*23040*/  LDSM.16.M88.4 R168, [R224+0xb800] ;  /* 0x00b80000e0a8783b */ /* 0x000e680000000200 */
[----:B------:R-:W3:Y:S03]  /*23050*/  LDSM.16.M88.4 R172, [R223+0x2000] ;  /* 0x00200000dfac783b */ /* 0x000ee60000000200 */
[C---:B--2---:R-:W-:Y:S08]  /*23060*/  HMMA.16816.F32.BF16 R4, R176.reuse, R180, R4 ;  /* 0x000000b4b004723c */ /* 0x044ff00000041804 */
[C---:B------:R-:W-:Y:S01]  /*23070*/  HMMA.16816.F32.BF16 R8, R176.reuse, R182, R8 ;  /* 0x000000b6b008723c */ /* 0x040fe20000041808 */
[----:B------:R-:W2:Y:S07]  /*23080*/  LDSM.16.M88.4 R180, [R208] ;  /* 0x00000000d0b4783b */ /* 0x000eae0000000200 */
[C---:B----4-:R-:W-:Y:S08]  /*23090*/  HMMA.16816.F32.BF16 R12, R176.reuse, R192, R12 ;  /* 0x000000c0b00c723c */ /* 0x050ff0000004180c */
[C---:B------:R-:W-:Y:S01]  /*230a0*/  HMMA.16816.F32.BF16 R16, R176.reuse, R194, R16 ;  /* 0x000000c2b010723c */ /* 0x040fe20000041810 */
[----:B------:R-:W4:Y:S07]  /*230b0*/  LDSM.16.M88.4 R192, [R207] ;  /* 0x00000000cfc0783b */ /* 0x000f2e0000000200 */
[C---:B-----5:R-:W-:Y:S08]  /*230c0*/  HMMA.16816.F32.BF16 R20, R176.reuse, R184, R20 ;  /* 0x000000b8b014723c */ /* 0x060ff00000041814 */
[C---:B------:R-:W-:Y:S01]  /*230d0*/  HMMA.16816.F32.BF16 R24, R176.reuse, R186, R24 ;  /* 0x000000bab018723c */ /* 0x040fe20000041818 */
[----:B------:R-:W-:Y:S07]  /*230e0*/  LDSM.16.M88.4 R184, [R218+0xa800] ;  /* 0x00a80000dab8783b */ /* 0x000fee0000000200 */
[C---:B-1----:R-:W-:Y:S08]  /*230f0*/  HMMA.16816.F32.BF16 R28, R176.reuse, R168, R28 ;  /* 0x000000a8b01c723c */ /* 0x042ff0000004181c */
[----:B------:R-:W-:Y:S01]  /*23100*/  HMMA.16816.F32.BF16 R32, R176, R170, R32 ;  /* 0x000000aab020723c */ /* 0x000fe20000041820 */
[----:B------:R-:W-:Y:S04]  /*23110*/  LDSM.16.M88.4 R168, [R221+0x2000] ;  /* 0x00200000dda8783b */ /* 0x000fe80000000200 */
[----:B------:R-:W1:Y:S03]  /*23120*/  LDSM.16.M88.4 R176, [R218+0xa000] ;  /* 0x00a00000dab0783b */ /* 0x000e660000000200 */
[C---:B---3--:R-:W-:Y:S08]  /*23130*/  HMMA.16816.F32.BF16 R4, R172.reuse, R188, R4 ;  /* 0x000000bcac04723c */ /* 0x048ff00000041804 */
[C---:B------:R-:W-:Y:S01]  /*23140*/  HMMA.16816.F32.BF16 R8, R172.reuse, R190, R8 ;  /* 0x000000beac08723c */ /* 0x040fe20000041808 */
[----:B------:R-:W3:Y:S07]  /*23150*/  LDSM.16.M88.4 R188, [R218+0xb000] ;  /* 0x00b00000dabc783b */ /* 0x000eee0000000200 */
[C---:B------:R-:W-:Y:S08]  /*23160*/  HMMA.16816.F32.BF16 R12, R172.reuse, R196, R12 ;  /* 0x000000c4ac0c723c */ /* 0x040ff0000004180c */
[C---:B------:R-:W-:Y:S01]  /*23170*/  HMMA.16816.F32.BF16 R16, R172.reuse, R198, R16 ;  /* 0x000000c6ac10723c */ /* 0x040fe20000041810 */
[----:B------:R-:W5:Y:S07]  /*23180*/  LDSM.16.M88.4 R196, [R218+0xb800] ;  /* 0x00b80000dac4783b */ /* 0x000f6e0000000200 */
[C---:B--2---:R-:W-:Y:S08]  /*23190*/  HMMA.16816.F32.BF16 R20, R172.reuse, R180, R20 ;  /* 0x000000b4ac14723c */ /* 0x044ff00000041814 */
[C---:B------:R-:W-:Y:S01]  /*231a0*/  HMMA.16816.F32.BF16 R24, R172.reuse, R182, R24 ;  /* 0x000000b6ac18723c */ /* 0x040fe20000041818 */
[----:B------:R-:W-:Y:S07]  /*231b0*/  LDSM.16.M88.4 R180, [R211+0x2000] ;  /* 0x00200000d3b4783b */ /* 0x000fee0000000200 */
[C---:B----4-:R-:W-:Y:S08]  /*231c0*/  HMMA.16816.F32.BF16 R28, R172.reuse, R192, R28 ;  /* 0x000000c0ac1c723c */ /* 0x050ff0000004181c */
[----:B------:R-:W-:Y:S01]  /*231d0*/  HMMA.16816.F32.BF16 R32, R172, R194, R32 ;  /* 0x000000c2ac20723c */ /* 0x000fe20000041820 */
[----:B------:R-:W2:Y:S04]  /*231e0*/  LDSM.16.M88.4 R172, [R220+0x2000] ;  /* 0x00200000dcac783b */ /* 0x000ea80000000200 */
[----:B------:R-:W4:Y:S03]  /*231f0*/  LDSM.16.M88.4 R192, [R211+0x2800] ;  /* 0x00280000d3c0783b */ /* 0x000f260000000200 */
[C---:B-1----:R-:W-:Y:S08]  /*23200*/  HMMA.16816.F32.BF16 R4, R168.reuse, R176, R4 ;  /* 0x000000b0a804723c */ /* 0x042ff00000041804 */
[C---:B------:R-:W-:Y:S01]  /*23210*/  HMMA.16816.F32.BF16 R8, R168.reuse, R178, R8 ;  /* 0x000000b2a808723c */ /* 0x040fe20000041808 */
[----:B------:R-:W1:Y:S07]  /*23220*/  LDSM.16.M88.4 R176, [R211+0x3000] ;  /* 0x00300000d3b0783b */ /* 0x000e6e0000000200 */
[C---:B------:R-:W-:Y:S08]  /*23230*/  HMMA.16816.F32.BF16 R12, R168.reuse, R184, R12 ;  /* 0x000000b8a80c723c */ /* 0x040ff0000004180c */
[C---:B------:R-:W-:Y:S01]  /*23240*/  HMMA.16816.F32.BF16 R16, R168.reuse, R186, R16 ;  /* 0x000000baa810723c */ /* 0x040fe20000041810 */
[----:B------:R-:W-:Y:S07]  /*23250*/  LDSM.16.M88.4 R184, [R225+0x4000] ;  /* 0x00400000e1b8783b */ /* 0x000fee0000000200 */
[C---:B---3--:R-:W-:Y:S08]  /*23260*/  HMMA.16816.F32.BF16 R20, R168.reuse, R188, R20 ;  /* 0x000000bca814723c */ /* 0x048ff00000041814 */
[C---:B------:R-:W-:Y:S01]  /*23270*/  HMMA.16816.F32.BF16 R24, R168.reuse, R190, R24 ;  /* 0x000000bea818723c */ /* 0x040fe20000041818 */
[----:B------:R-:W-:Y:S07]  /*23280*/  LDSM.16.M88.4 R188, [R224+0xc000] ;  /* 0x00c00000e0bc783b */ /* 0x000fee0000000200 */
[C---:B-----5:R-:W-:Y:S08]  /*23290*/  HMMA.16816.F32.BF16 R28, R168.reuse, R196, R28 ;  /* 0x000000c4a81c723c */ /* 0x060ff0000004181c */
[----:B------:R-:W-:Y:S01]  /*232a0*/  HMMA.16816.F32.BF16 R32, R168, R198, R32 ;  /* 0x000000c6a820723c */ /* 0x000fe20000041820 */
[----:B------:R-:W3:Y:S04]  /*232b0*/  LDSM.16.M88.4 R168, [R211+0x3800] ;  /* 0x00380000d3a8783b */ /* 0x000ee80000000200 */
[----:B------:R-:W5:Y:S03]  /*232c0*/  LDSM.16.M88.4 R196, [R224+0xc800] ;  /* 0x00c80000e0c4783b */ /* 0x000f660000000200 */
[C---:B--2---:R-:W-:Y:S08]  /*232d0*/  HMMA.16816.F32.BF16 R4, R172.reuse, R180, R4 ;  /* 0x000000b4ac04723c */ /* 0x044ff00000041804 */
[C---:B------:R-:W-:Y:S01]  /*232e0*/  HMMA.16816.F32.BF16 R8, R172.reuse, R182, R8 ;  /* 0x000000b6ac08723c */ /* 0x040fe20000041808 */
[----:B------:R-:W2:Y:S07]  /*232f0*/  LDSM.16.M88.4 R180, [R224+0xd000] ;  /* 0x00d00000e0b4783b */ /* 0x000eae0000000200 */
[C---:B----4-:R-:W-:Y:S08]  /*23300*/  HMMA.16816.F32.BF16 R12, R172.reuse, R192, R12 ;  /* 0x000000c0ac0c723c */ /* 0x050ff0000004180c */
[C---:B------:R-:W-:Y:S01]  /*23310*/  HMMA.16816.F32.BF16 R16, R172.reuse, R194, R16 ;  /* 0x000000c2ac10723c */ /* 0x040fe20000041810 */
[----:B------:R-:W4:Y:S07]  /*23320*/  LDSM.16.M88.4 R192, [R224+0xd800] ;  /* 0x00d80000e0c0783b */ /* 0x000f2e0000000200 */
[C---:B-1----:R-:W-:Y:S08]  /*23330*/  HMMA.16816.F32.BF16 R20, R172.reuse, R176, R20 ;  /* 0x000000b0ac14723c */ /* 0x042ff00000041814 */
[C---:B------:R-:W-:Y:S01]  /*23340*/  HMMA.16816.F32.BF16 R24, R172.reuse, R178, R24 ;  /* 0x000000b2ac18723c */ /* 0x040fe20000041818 */
[----:B------:R-:W-:Y:S07]  /*23350*/  LDSM.16.M88.4 R176, [R205] ;  /* 0x00000000cdb0783b */ /* 0x000fee0000000200 */
[C---:B---3--:R-:W-:Y:S08]  /*23360*/  HMMA.16816.F32.BF16 R28, R172.reuse, R168, R28 ;  /* 0x000000a8ac1c723c */ /* 0x048ff0000004181c */
[----:B------:R-:W-:Y:S01]  /*23370*/  HMMA.16816.F32.BF16 R32, R172, R170, R32 ;  /* 0x000000aaac20723c */ /* 0x000fe20000041820 */
[----:B------:R-:W-:Y:S04]  /*23380*/  LDSM.16.M88.4 R168, [R223+0x4000] ;  /* 0x00400000dfa8783b */ /* 0x000fe80000000200 */
[----:B------:R-:W1:Y:S03]  /*23390*/  LDSM.16.M88.4 R172, [R206] ;  /* 0x00000000ceac783b */ /* 0x000e660000000200 */
[C---:B------:R-:W-:Y:S08]  /*233a0*/  HMMA.16816.F32.BF16 R4, R184.reuse, R188, R4 ;  /* 0x000000bcb804723c */ /* 0x040ff00000041804 */
[C---:B------:R-:W-:Y:S01]  /*233b0*/  HMMA.16816.F32.BF16 R8, R184.reuse, R190, R8 ;  /* 0x000000beb808723c */ /* 0x040fe20000041808 */
[----:B------:R-:W3:Y:S07]  /*233c0*/  LDSM.16.M88.4 R188, [R204] ;  /* 0x00000000ccbc783b */ /* 0x000eee0000000200 */
[C---:B-----5:R-:W-:Y:S08]  /*233d0*/  HMMA.16816.F32.BF16 R12, R184.reuse, R196, R12 ;  /* 0x000000c4b80c723c */ /* 0x060ff0000004180c */
[C---:B------:R-:W-:Y:S01]  /*233e0*/  HMMA.16816.F32.BF16 R16, R184.reuse, R198, R16 ;  /* 0x000000c6b810723c */ /* 0x040fe20000041810 */
[----:B------:R-:W5:Y:S07]  /*233f0*/  LDSM.16.M88.4 R196, [R203] ;  /* 0x00000000cbc4783b */ /* 0x000f6e0000000200 */
        /* <DEDUP_REMOVED lines=28> */
[----:B------:R-:W-:Y:S07]  /*235c0*/  LDSM.16.M88.4 R172, [R224+0xe000] ;  /* 0x00e00000e0ac783b */ /* 0x000fee0000000200 */
[C---:B---3--:R-:W-:Y:S08]  /*235d0*/  HMMA.16816.F32.BF16 R28, R180.reuse, R168, R28 ;  /* 0x000000a8b41c723c */ /* 0x048ff0000004181c */
[----:B------:R-:W-:Y:S01]  /*235e0*/  HMMA.16816.F32.BF16 R32, R180, R170, R32 ;  /* 0x000000aab420723c */ /* 0x000fe20000041820 */
[----:B------:R-:W1:Y:S04]  /*235f0*/  LDSM.16.M88.4 R168, [R225+0x6000] ;  /* 0x00600000e1a8783b */ /* 0x000e680000000200 */
[----:B------:R-:W3:Y:S03]  /*23600*/  LDSM.16.M88.4 R180, [R224+0xe800] ;  /* 0x00e80000e0b4783b */ /* 0x000ee60000000200 */
[C---:B------:R-:W-:Y:S08]  /*23610*/  HMMA.16816.F32.BF16 R4, R176.reuse, R188, R4 ;  /* 0x000000bcb004723c */ /* 0x040ff00000041804 */
[C---:B------:R-:W-:Y:S01]  /*23620*/  HMMA.16816.F32.BF16 R8, R176.reuse, R190, R8 ;  /* 0x000000beb008723c */ /* 0x040fe20000041808 */
[----:B------:R-:W1:Y:S07]  /*23630*/  LDSM.16.M88.4 R188, [R224+0xf000] ;  /* 0x00f00000e0bc783b */ /* 0x000e6e0000000200 */
[C---:B-----5:R-:W-:Y:S08]  /*23640*/  HMMA.16816.F32.BF16 R12, R176.reuse, R196, R12 ;  /* 0x000000c4b00c723c */ /* 0x060ff0000004180c */
[C---:B------:R-:W-:Y:S01]  /*23650*/  HMMA.16816.F32.BF16 R16, R176.reuse, R198, R16 ;  /* 0x000000c6b010723c */ /* 0x040fe20000041810 */
[----:B------:R-:W5:Y:S07]  /*23660*/  LDSM.16.M88.4 R196, [R224+0xf800] ;  /* 0x00f80000e0c4783b */ /* 0x000f6e0000000200 */
[C---:B--2---:R-:W-:Y:S08]  /*23670*/  HMMA.16816.F32.BF16 R20, R176.reuse, R184, R20 ;  /* 0x000000b8b014723c */ /* 0x044ff00000041814 */
[C---:B------:R-:W-:Y:S01]  /*23680*/  HMMA.16816.F32.BF16 R24, R176.reuse, R186, R24 ;  /* 0x000000bab018723c */ /* 0x040fe20000041818 */
[----:B------:R-:W-:Y:S07]  /*23690*/  LDSM.16.M88.4 R184, [R202] ;  /* 0x00000000cab8783b */ /* 0x000fee0000000200 */
[C---:B----4-:R-:W-:Y:S08]  /*236a0*/  HMMA.16816.F32.BF16 R28, R176.reuse, R192, R28 ;  /* 0x000000c0b01c723c */ /* 0x050ff0000004181c */
[----:B------:R-:W-:Y:S01]  /*236b0*/  HMMA.16816.F32.BF16 R32, R176, R194, R32 ;  /* 0x000000c2b020723c */ /* 0x000fe20000041820 */
[----:B------:R-:W2:Y:S04]  /*236c0*/  LDSM.16.M88.4 R176, [R223+0x6000] ;  /* 0x00600000dfb0783b */ /* 0x000ea80000000200 */
[----:B------:R-:W4:Y:S03]  /*236d0*/  LDSM.16.M88.4 R192, [R201] ;  /* 0x00000000c9c0783b */ /* 0x000f260000000200 */
[C---:B-1----:R-:W-:Y:S08]  /*236e0*/  HMMA.16816.F32.BF16 R4, R168.reuse, R172, R4 ;  /* 0x000000aca804723c */ /* 0x042ff00000041804 */
[C---:B------:R-:W-:Y:S01]  /*236f0*/  HMMA.16816.F32.BF16 R8, R168.reuse, R174, R8 ;  /* 0x000000aea808723c */ /* 0x040fe20000041808 */
[----:B------:R-:W1:Y:S07]  /*23700*/  LDSM.16.M88.4 R172, [R200] ;  /* 0x00000000c8ac783b */ /* 0x000e6e0000000200 */
[C---:B---3--:R-:W-:Y:S08]  /*23710*/  HMMA.16816.F32.BF16 R12, R168.reuse, R180, R12 ;  /* 0x000000b4a80c723c */ /* 0x048ff0000004180c */
[C---:B------:R-:W-:Y:S01]  /*23720*/  HMMA.16816.F32.BF16 R16, R168.reuse, R182, R16 ;  /* 0x000000b6a810723c */ /* 0x040fe20000041810 */
[----:B------:R-:W-:Y:S07]  /*23730*/  LDSM.16.M88.4 R180, [R221+0x6000] ;  /* 0x00600000ddb4783b */ /* 0x000fee0000000200 */
[C---:B------:R-:W-:Y:S08]  /*23740*/  HMMA.16816.F32.BF16 R20, R168.reuse, R188, R20 ;  /* 0x000000bca814723c */ /* 0x040ff00000041814 */
[C---:B------:R-:W-:Y:S01]  /*23750*/  HMMA.16816.F32.BF16 R24, R168.reuse, R190, R24 ;  /* 0x000000bea818723c */ /* 0x040fe20000041818 */
[----:B------:R-:W-:Y:S07]  /*23760*/  LDSM.16.M88.4 R188, [R218+0xe000] ;  /* 0x00e00000dabc783b */ /* 0x000fee0000000200 */
[C---:B-----5:R-:W-:Y:S08]  /*23770*/  HMMA.16816.F32.BF16 R28, R168.reuse, R196, R28 ;  /* 0x000000c4a81c723c */ /* 0x060ff0000004181c */
[----:B------:R-:W-:Y:S01]  /*23780*/  HMMA.16816.F32.BF16 R32, R168, R198, R32 ;  /* 0x000000c6a820723c */ /* 0x000fe20000041820 */
[----:B------:R-:W3:Y:S04]  /*23790*/  LDSM.16.M88.4 R168, [R167] ;  /* 0x00000000a7a8783b */ /* 0x000ee80000000200 */
        /* <DEDUP_REMOVED lines=19> */
[----:B------:R-:W5:Y:S01]  /*238d0*/  LDSM.16.M88.4 R196, [R211+0x7800] ;  /* 0x00780000d3c4783b */ /* 0x000f620000000200 */
[----:B------:R-:W-:Y:S04]  /*238e0*/  DEPBAR.LE SB0, 0x0 ;  /* 0x000080000000791a */ /* 0x000fe80000000000 */
[----:B------:R-:W-:Y:S02]  /*238f0*/  BAR.SYNC.DEFER_BLOCKING 0x0 ;  /* 0x0000000000007b1d */ /* 0x000fe40000010000 */
[C---:B--2---:R-:W-:Y:S08]  /*23900*/  HMMA.16816.F32.BF16 R20, R180.reuse, R184, R20 ;  /* 0x000000b8b414723c */ /* 0x044ff00000041814 */
[C---:B------:R-:W-:Y:S08]  /*23910*/  HMMA.16816.F32.BF16 R24, R180.reuse, R186, R24 ;  /* 0x000000bab418723c */ /* 0x040ff00000041818 */
[C---:B----4-:R-:W-:Y:S08]  /*23920*/  HMMA.16816.F32.BF16 R28, R180.reuse, R192, R28 ;  /* 0x000000c0b41c723c */ /* 0x050ff0000004181c */
[----:B------:R-:W-:Y:S08]  /*23930*/  HMMA.16816.F32.BF16 R32, R180, R194, R32 ;  /* 0x000000c2b420723c */ /* 0x000ff00000041820 */
[C---:B-1----:R-:W-:Y:S08]  /*23940*/  HMMA.16816.F32.BF16 R4, R168.reuse, R172, R4 ;  /* 0x000000aca804723c */ /* 0x042ff00000041804 */
[C---:B------:R-:W-:Y:S08]  /*23950*/  HMMA.16816.F32.BF16 R8, R168.reuse, R174, R8 ;  /* 0x000000aea808723c */ /* 0x040ff00000041808 */
[C---:B---3--:R-:W-:Y:S08]  /*23960*/  HMMA.16816.F32.BF16 R12, R168.reuse, R176, R12 ;  /* 0x000000b0a80c723c */ /* 0x048ff0000004180c */
[C---:B------:R-:W-:Y:S08]  /*23970*/  HMMA.16816.F32.BF16 R16, R168.reuse, R178, R16 ;  /* 0x000000b2a810723c */ /* 0x040ff00000041810 */
[C---:B------:R-:W-:Y:S07]  /*23980*/  HMMA.16816.F32.BF16 R20, R168.reuse, R188, R20 ;  /* 0x000000bca814723c */ /* 0x040fee0000041814 */
[----:B------:R-:W-:Y:S01]  /*23990*/  IMAD.MOV.U32 R189, RZ, RZ, R250 ;  /* 0x000000ffffbd7224 */ /* 0x000fe200078e00fa */
[C---:B------:R-:W-:Y:S04]  /*239a0*/  HMMA.16816.F32.BF16 R24, R168.reuse, R190, R24 ;  /* 0x000000bea818723c */ /* 0x040fe80000041818 */
[----:B------:R-:W-:Y:S04]  /*239b0*/  IMAD.MOV.U32 R188, RZ, RZ, R251 ;  /* 0x000000ffffbc7224 */ /* 0x000fe800078e00fb */
[C---:B-----5:R-:W-:Y:S08]  /*239c0*/  HMMA.16816.F32.BF16 R28, R168.reuse, R196, R28 ;  /* 0x000000c4a81c723c */ /* 0x060ff0000004181c */
[----:B------:R-:W-:Y:S01]  /*239d0*/  HMMA.16816.F32.BF16 R32, R168, R198, R32 ;  /* 0x000000c6a820723c */ /* 0x000fe20000041820 */
[----:B------:R-:W-:Y:S07]  /*239e0*/  @!UPT UIADD3 URZ, URZ, URZ, URZ ;  /* 0x0000003f3f3ff290 */ /* 0x000fee000fffe03f */
        /* <DEDUP_REMOVED lines=8> */
[----:B------:R-:W2:Y:S02]  /*23a70*/  LD.E R174, [R164.64+0x170] ;  /* 0x00017004a4ae7980 */ /* 0x000ea4000c101900 */
[C---:B------:R-:W-:Y:S02]  /*23a80*/  IADD3 R172, R166.reuse, -0x40, RZ ;  /* 0xffffffc0a6ac7810 */ /* 0x040fe40007ffe0ff */
[----:B------:R-:W-:Y:S02]  /*23a90*/  IABS R3, R166 ;  /* 0x000000a600037213 */ /* 0x000fe40000000000 */
[----:B------:R-:W-:Y:S02]  /*23aa0*/  IABS R168, R172 ;  /* 0x000000ac00a87213 */ /* 0x000fe40000000000 */
[-C--:B--2---:R-:W-:Y:S02]  /*23ab0*/  IABS R170, R174.reuse ;  /* 0x000000ae00aa7213 */ /* 0x084fe40000000000 */
[-C--:B------:R-:W-:Y:S02]  /*23ac0*/  IABS R169, R174.reuse ;  /* 0x000000ae00a97213 */ /* 0x080fe40000000000 */
[----:B------:R-:W1:Y:S01]  /*23ad0*/  I2F.RP R176, R170 ;  /* 0x000000aa00b07306 */ /* 0x000e620000209400 */
[-C--:B------:R-:W-:Y:S02]  /*23ae0*/  LOP3.LUT R166, R166, R174.reuse, RZ, 0x3c, !PT ;  /* 0x000000aea6a67212 */ /* 0x080fe400078e3cff */
[----:B------:R-:W-:Y:S01]  /*23af0*/  IMAD.MOV R169, RZ, RZ, -R169 ;  /* 0x000000ffffa97224 */ /* 0x000fe200078e0aa9 */
[----:B------:R-:W-:Y:S06]  /*23b00*/  LOP3.LUT R172, R172, R174, RZ, 0x3c, !PT ;  /* 0x000000aeacac7212 */ /* 0x000fec00078e3cff */
[----:B-1----:R-:W1:Y:S02]  /*23b10*/  MUFU.RCP R176, R176 ;  /* 0x000000b000b07308 */ /* 0x002e640000001000 */
[----:B-1----:R-:W-:Y:S08]  /*23b20*/  IADD3 R176, R176, 0xffffffe, RZ ;  /* 0x0ffffffeb0b07810 */ /* 0x002ff00007ffe0ff */
[----:B------:R-:W1:Y:S02]  /*23b30*/  F2I.FTZ.U32.TRUNC.NTZ R177, R176 ;  /* 0x000000b000b17305 */ /* 0x000e64000021f000 */
[--C-:B-1----:R-:W-:Y:S02]  /*23b40*/  IMAD.MOV R173, RZ, RZ, -R177.reuse ;  /* 0x000000ffffad7224 */ /* 0x102fe400078e0ab1 */
[----:B------:R-:W-:Y:S02]  /*23b50*/  IMAD.MOV.U32 R176, RZ, RZ, RZ ;  /* 0x000000ffffb07224 */ /* 0x000fe400078e00ff */
[----:B------:R-:W-:Y:S04]  /*23b60*/  IMAD R173, R173, R170, RZ ;  /* 0x000000aaadad7224 */ /* 0x000fe800078e02ff */
[----:B------:R-:W-:Y:S06]  /*23b70*/  IMAD.HI.U32 R173, R177, R173, R176 ;  /* 0x000000adb1ad7227 */ /* 0x000fec00078e00b0 */
[----:B------:R-:W-:Y:S04]  /*23b80*/  IMAD.HI.U32 R171, R173, R168, RZ ;  /* 0x000000a8adab7227 */ /* 0x000fe800078e00ff */
[----:B------:R-:W-:Y:S02]  /*23b90*/  IMAD R168, R171, R169, R168 ;  /* 0x000000a9aba87224 */ /* 0x000fe400078e02a8 */
[----:B------:R-:W-:Y:S03]  /*23ba0*/  IMAD.HI.U32 R173, R173, R3, RZ ;  /* 0x00000003adad7227 */ /* 0x000fe600078e00ff */
[C---:B------:R-:W-:Y:S01]  /*23bb0*/  ISETP.GT.U32.AND P2, PT, R170.reuse, R168, PT ;  /* 0x000000a8aa00720c */ /* 0x040fe20003f44070 */
        /* <DEDUP_REMOVED lines=16> */
[----:B------:R-:W2:Y:S01]  /*23cc0*/  LD.E.64 R170, [R164.64+0x38] ;  /* 0x00003804a4aa7980 */ /* 0x000ea2000c101b00 */
[----:B------:R-:W-:Y:S01]  /*23cd0*/  @!P1 IMAD.MOV R173, RZ, RZ, -R173 ;  /* 0x000000ffffad9224 */ /* 0x000fe200078e0aad */
[CC--:B------:R-:W-:Y:S04]  /*23ce0*/  LEA R178, P1, R168.reuse, R240.reuse, 0x2 ;  /* 0x000000f0a8b27211 */ /* 0x0c0fe800078210ff */
[----:B------:R-:W-:Y:S02]  /*23cf0*/  SEL R173, R3, R173, !P2 ;  /* 0x000000ad03ad7207 */ /* 0x000fe40005000000 */
[-C--:B------:R-:W-:Y:S02]  /*23d00*/  LEA.HI.X.SX32 R179, R168, R241.reuse, 0x2, P1 ;  /* 0x000000f1a8b37211 */ /* 0x080fe400008f16ff */
[C---:B------:R-:W-:Y:S01]  /*23d10*/  LEA R176, P0, R173.reuse, R240, 0x2 ;  /* 0x000000f0adb07211 */ /* 0x040fe200078010ff */
[C---:B------:R-:W-:Y:S02]  /*23d20*/  IMAD.IADD R168, R173.reuse, 0x1, -R168 ;  /* 0x00000001ada87824 */ /* 0x040fe400078e0aa8 */
[----:B------:R-:W3:Y:S01]  /*23d30*/  LD.E R3, [R178.64] ;  /* 0x00000004b2037980 */ /* 0x000ee2000c101900 */
[----:B------:R-:W-:Y:S01]  /*23d40*/  LEA.HI.X.SX32 R177, R173, R241, 0x2, P0 ;  /* 0x000000f1adb17211 */ /* 0x000fe200000f16ff */
[----:B------:R-:W-:Y:S04]  /*23d50*/  IMAD R174, R174, R168, -0x40 ;  /* 0xffffffc0aeae7424 */ /* 0x000fe800078e02a8 */
[----:B------:R1:W3:Y:S01]  /*23d60*/  LD.E R166, [R176.64] ;  /* 0x00000004b0a67980 */ /* 0x0002e2000c101900 */
[----:B------:R-:W-:Y:S03]  /*23d70*/  SHF.R.S32.HI R169, RZ, 0x1f, R174 ;  /* 0x0000001fffa97819 */ /* 0x000fe600000114ae */
[----:B-1----:R-:W4:Y:S01]  /*23d80*/  LD.E.64 R176, [R164.64+0x20] ;  /* 0x00002004a4b07980 */ /* 0x002f22000c101b00 */
[-C--:B--2---:R-:W-:Y:S02]  /*23d90*/  IMAD R168, R171, R174.reuse, RZ ;  /* 0x000000aeaba87224 */ /* 0x084fe400078e02ff */
[C---:B------:R-:W-:Y:S04]  /*23da0*/  IMAD.WIDE.U32 R174, R170.reuse, R174, RZ ;  /* 0x000000aeaaae7225 */ /* 0x040fe800078e00ff */
[----:B------:R-:W-:Y:S02]  /*23db0*/  IMAD R168, R170, R169, R168 ;  /* 0x000000a9aaa87224 */ /* 0x000fe400078e02a8 */
[----:B------:R-:W-:Y:S02]  /*23dc0*/  IMAD.MOV.U32 R170, RZ, RZ, R174 ;  /* 0x000000ffffaa7224 */ /* 0x000fe400078e00ae */
[----:B------:R-:W-:Y:S02]  /*23dd0*/  IMAD.IADD R171, R175, 0x1, R168 ;  /* 0x00000001afab7824 */ /* 0x000fe400078e02a8 */
[----:B---3--:R-:W-:Y:S05]  /*23de0*/  IMAD.IADD R3, R3, 0x1, -R166 ;  /* 0x0000000103037824 */ /* 0x008fea00078e0aa6 */
[----:B------:R-:W-:Y:S01]  /*23df0*/  SHF.R.S32.HI R168, RZ, 0x1f, R3 ;  /* 0x0000001fffa87819 */ /* 0x000fe20000011403 */
[----:B----4-:R-:W-:Y:S02]  /*23e00*/  IMAD R166, R177, R3, RZ ;  /* 0x00000003b1a67224 */ /* 0x010fe400078e02ff */
[----:B------:R-:W-:Y:S04]  /*23e10*/  IMAD.WIDE.U32 R170, R3, R176, R170 ;  /* 0x000000b003aa7225 */ /* 0x000fe800078e00aa */
[----:B------:R-:W-:Y:S04]  /*23e20*/  IMAD R166, R176, R168, R166 ;  /* 0x000000a8b0a67224 */ /* 0x000fe800078e02a6 */
[----:B------:R-:W-:Y:S01]  /*23e30*/  IMAD.IADD R3, R171, 0x1, R166 ;  /* 0x00000001ab037824 */ /* 0x000fe200078e02a6 */
[----:B------:R-:W-:-:S05]  /*23e40*/  BRA `(.L_x_2708) ;  /* 0x0000004000007947 */ /* 0x000fca0003800000 */
.L_x_2707:
[----:B------:R-:W-:Y:S02]  /*23e50*/  ULDC.64 UR4, c[0x0][0x118] ;  /* 0x0000460000047ab9 */ /* 0x000fe40000000a00 */
[----:B------:R-:W2:Y:S02]  /*23e60*/  LD.E R170, [R164.64+0x38] ;  /* 0x00003804a4aa7980 */ /* 0x000ea4000c101900 */
[----:B--2---:R-:W-:Y:S04]  /*23e70*/  LEA R170, -R170, RZ, 0x6 ;  /* 0x000000ffaaaa7211 */ /* 0x004fe800078e31ff */
[----:B------:R-:W-:Y:S02]  /*23e80*/  SHF.R.S32.HI R3, RZ, 0x1f, R170 ;  /* 0x0000001fff037819 */ /* 0x000fe400000114aa */
.L_x_2708:
[----:B------:R-:W-:Y:S05]  /*23e90*/  BSYNC B0 ;  /* 0x0000000000007941 */ /* 0x000fea0003800000 */
.L_x_2706:
[C---:B------:R-:W-:Y:S01]  /*23ea0*/  LEA R180, P0, R170.reuse, R232, 0x1 ;  /* 0x000000e8aab47211 */ /* 0x040fe200078008ff */
[----:B------:R-:W-:Y:S01]  /*23eb0*/  ULDC.64 UR4, c[0x0][0x118] ;  /* 0x0000460000047ab9 */ /* 0x000fe20000000a00 */
[C---:B------:R-:W-:Y:S02]  /*23ec0*/  IADD3 R169, P1, R170.reuse, R228, RZ ;  /* 0x000000e4aaa97210 */ /* 0x040fe40007f3e0ff */
[-C--:B------:R-:W-:Y:S02]  /*23ed0*/  LEA.HI.X R181, R170, R231.reuse, R3, 0x1, P0 ;  /* 0x000000e7aab57211 */ /* 0x080fe400000f0c03 */
[-C--:B------:R-:W-:Y:S01]  /*23ee0*/  @P5 LEA R174, P0, R169, R232.reuse, 0x1 ;  /* 0x000000e8a9ae5211 */ /* 0x080fe200078008ff */
        /* <DEDUP_REMOVED lines=37> */
[CC--:B------:R-:W-:Y:S02]  /*24140*/  @P3 LEA.HI.X R183, R166.reuse, R231.reuse, R3, 0x1, P0 ;  /* 0x000000e7a6b73211 */ /* 0x0c0fe400000f0c03 */
[----:B------:R-:W-:Y:S01]  /*24150*/  IADD3 R168, P2, R166, R228, RZ ;  /* 0x000000e4a6a87210 */ /* 0x000fe20007f5e0ff */
[----:B------:R-:W-:Y:S01]  /*24160*/  @!PT LDS RZ, [RZ] ;  /* 0x00000000fffff984 */ /* 0x000fe20000000800 */
[----:B------:R-:W-:Y:S01]  /*24170*/  @!PT LDS RZ, [RZ] ;  /* 0x00000000fffff984 */ /* 0x000fe20000000800 */
[----:B------:R-:W-:Y:S01]  /*24180*/  @!PT LDS RZ, [RZ] ;  /* 0x00000000fffff984 */ /* 0x000fe20000000800 */
[----:B------:R1:W-:Y:S03]  /*24190*/  @P6 LDGSTS.E.BYPASS.LTC128B.128 [R239+0x8800], [R178.64] ;  /* 0x08800000b2ef6fae */ /* 0x0003e6000b901d44 */
[CC--:B------:R-:W-:Y:S01]  /*241a0*/  @P6 LEA R194, P0, R168.reuse, R232.reuse, 0x1 ;  /* 0x000000e8a8c26211 */ /* 0x0c0fe200078008ff */
        /* <DEDUP_REMOVED lines=11> */
[CCC-:B------:R-:W-:Y:S01]  /*24260*/  @P4 LEA.HI.X R191, R168.reuse, R231.reuse, R3.reuse, 0x1, P1 ;  /* 0x000000e7a8bf4211 */ /* 0x1c0fe200008f0c03 */
        /* <DEDUP_REMOVED lines=55> */
.L_x_2705:
[----:B------:R-:W-:Y:S05]  /*245e0*/  BSYNC B1 ;  /* 0x0000000000017941 */ /* 0x000fea0003800000 */
.L_x_2704:
[----:B------:R-:W-:Y:S01]  /*245f0*/  ULDC.64 UR4, c[0x0][0x118] ;  /* 0x0000460000047ab9 */ /* 0x000fe20000000a00 */
[----:B------:R-:W2:Y:S08]  /*24600*/  S2R R3, SR_TID.X ;  /* 0x0000000000037919 */ /* 0x000eb00000002100 */
[----:B------:R3:W4:Y:S01]  /*24610*/  LD.E R165, [R164.64+0xdc] ;  /* 0x0000dc04a4a57980 */ /* 0x000722000c101900 */
[----:B--2---:R-:W-:Y:S04]  /*24620*/  SHF.L.U32 R3, R3, 0x1, RZ ;  /* 0x0000000103037819 */ /* 0x004fe800000006ff */
[----:B------:R-:W-:Y:S04]  /*24630*/  LOP3.LUT R3, R3, 0x6, RZ, 0xc0, !PT ;  /* 0x0000000603037812 */ /* 0x000fe800078ec0ff */
[----:B------:R-:W-:Y:S04]  /*24640*/  LEA R3, R242, R3, 0x6 ;  /* 0x00000003f2037211 */ /* 0x000fe800078e30ff */
[C---:B---3--:R-:W-:Y:S02]  /*24650*/  IADD3 R164, R3.reuse, 0x1, RZ ;  /* 0x0000000103a47810 */ /* 0x048fe40007ffe0ff */
[CC--:B------:R-:W-:Y:S02]  /*24660*/  ISETP.GE.AND P2, PT, R3.reuse, R247.reuse, PT ;  /* 0x000000f70300720c */ /* 0x0c0fe40003f46270 */
[C---:B------:R-:W-:Y:S02]  /*24670*/  ISETP.GE.AND P6, PT, R164.reuse, R247, PT ;  /* 0x000000f7a400720c */ /* 0x040fe40003fc6270 */
[C---:B------:R-:W-:Y:S02]  /*24680*/  ISETP.GE.AND P1, PT, R164.reuse, R245, PT ;  /* 0x000000f5a400720c */ /* 0x040fe40003f26270 */
[CC--:B------:R-:W-:Y:S02]  /*24690*/  ISETP.GE.OR P2, PT, R3.reuse, R246.reuse, !P2 ;  /* 0x000000f60300720c */ /* 0x0c0fe40005746670 */
[C---:B------:R-:W-:Y:S02]  /*246a0*/  ISETP.GE.OR P6, PT, R164.reuse, R246, !P6 ;  /* 0x000000f6a400720c */ /* 0x040fe400077c6670 */
[----:B------:R-:W-:Y:S02]  /*246b0*/  ISETP.GE.OR P1, PT, R164, R244, !P1 ;  /* 0x000000f4a400720c */ /* 0x000fe40004f26670 */
[C---:B------:R-:W-:Y:S02]  /*246c0*/  IADD3 R164, R3.reuse, 0x9, RZ ;  /* 0x0000000903a47810 */ /* 0x040fe40007ffe0ff */
[C---:B------:R-:W-:Y:S02]  /*246d0*/  IADD3 R166, R3.reuse, 0x8, RZ ;  /* 0x0000000803a67810 */ /* 0x040fe40007ffe0ff */
[----:B------:R-:W-:Y:S02]  /*246e0*/  FSEL R168, R4, -INF , !P2 ;  /* 0xff80000004a87808 */ /* 0x000fe40005000000 */
[C---:B------:R-:W-:Y:S02]  /*246f0*/  ISETP.GE.AND P5, PT, R164.reuse, R247, PT ;  /* 0x000000f7a400720c */ /* 0x040fe40003fa6270 */
[-C--:B------:R-:W-:Y:S02]  /*24700*/  ISETP.GE.AND P2, PT, R164, R245.reuse, PT ;  /* 0x000000f5a400720c */ /* 0x080fe40003f46270 */
[C---:B------:R-:W-:Y:S02]  /*24710*/  ISETP.GE.AND P3, PT, R3.reuse, R245, PT ;  /* 0x000000f50300720c */ /* 0x040fe40003f66270 */
[-C--:B------:R-:W-:Y:S02]  /*24720*/  ISETP.GE.AND P0, PT, R166, R247.reuse, PT ;  /* 0x000000f7a600720c */ /* 0x080fe40003f06270 */
[C---:B------:R-:W-:Y:S02]  /*24730*/  ISETP.GE.OR P5, PT, R164.reuse, R246, !P5 ;  /* 0x000000f6a400720c */ /* 0x040fe40006fa6670 */
[----:B------:R-:W-:Y:S02]  /*24740*/  ISETP.GE.OR P2, PT, R164, R244, !P2 ;  /* 0x000000f4a400720c */ /* 0x000fe40005746670 */
[C---:B------:R-:W-:Y:S02]  /*24750*/  IADD3 R164, R3.reuse, 0x10, RZ ;  /* 0x0000001003a47810 */ /* 0x040fe40007ffe0ff */
[----:B------:R-:W-:Y:S02]  /*24760*/  ISETP.GE.OR P0, PT, R166, R246, !P0 ;  /* 0x000000f6a600720c */ /* 0x000fe40004706670 */
[C---:B------:R-:W-:Y:S02]  /*24770*/  ISETP.GE.OR P3, PT, R3.reuse, R244, !P3 ;  /* 0x000000f40300720c */ /* 0x040fe40005f66670 */
[----:B------:R-:W-:Y:S02]  /*24780*/  IADD3 R4, R3, 0x11, RZ ;  /* 0x0000001103047810 */ /* 0x000fe40007ffe0ff */
[----:B------:R-:W-:Y:S02]  /*24790*/  FSEL R7, R7, -INF , !P1 ;  /* 0xff80000007077808 */ /* 0x000fe40004800000 */
[----:B------:R-:W-:Y:S02]  /*247a0*/  ISETP.GE.AND P1, PT, R164, R247, PT ;  /* 0x000000f7a400720c */ /* 0x000fe40003f26270 */
[----:B------:R-:W-:Y:S02]  /*247b0*/  FSEL R8, R8, -INF , !P0 ;  /* 0xff80000008087808 */ /* 0x000fe40004000000 */
[----:B------:R-:W-:Y:S02]  /*247c0*/  FSEL R6, R6, -INF , !P3 ;  /* 0xff80000006067808 */ /* 0x000fe40005800000 */
[CC--:B------:R-:W-:Y:S02]  /*247d0*/  ISETP.GE.AND P3, PT, R164.reuse, R245.reuse, PT ;  /* 0x000000f5a400720c */ /* 0x0c0fe40003f66270 */
[----:B------:R-:W-:Y:S02]  /*247e0*/  ISETP.GE.OR P1, PT, R164, R246, !P1 ;  /* 0x000000f6a400720c */ /* 0x000fe40004f26670 */
[----:B------:R-:W-:Y:S02]  /*247f0*/  ISETP.GE.AND P0, PT, R4, R245, PT ;  /* 0x000000f50400720c */ /* 0x000fe40003f06270 */
[-C--:B------:R-:W-:Y:S02]  /*24800*/  ISETP.GE.OR P3, PT, R164, R244.reuse, !P3 ;  /* 0x000000f4a400720c */ /* 0x080fe40005f66670 */
[----:B------:R-:W-:Y:S02]  /*24810*/  FSEL R198, R12, -INF , !P1 ;  /* 0xff8000000cc67808 */ /* 0x000fe40004800000 */
[----:B------:R-:W-:Y:S02]  /*24820*/  IADD3 R12, R3, 0x20, RZ ;  /* 0x00000020030c7810 */ /* 0x000fe40007ffe0ff */
[----:B------:R-:W-:Y:S02]  /*24830*/  ISETP.GE.OR P0, PT, R4, R244, !P0 ;  /* 0x000000f40400720c */ /* 0x000fe40004706670 */
[----:B------:R-:W-:Y:S02]  /*24840*/  FSEL R5, R5, -INF , !P6 ;  /* 0xff80000005057808 */ /* 0x000fe40007000000 */
[----:B------:R-:W-:Y:S02]  /*24850*/  FSEL R252, R14, -INF , !P3 ;  /* 0xff8000000efc7808 */ /* 0x000fe40005800000 */
[----:B------:R-:W-:Y:S02]  /*24860*/  FSEL R15, R15, -INF , !P0 ;  /* 0xff8000000f0f7808 */ /* 0x000fe40004000000 */
[C---:B------:R-:W-:Y:S02]  /*24870*/  ISETP.GE.AND P0, PT, R12.reuse, R247, PT ;  /* 0x000000f70c00720c */ /* 0x040fe40003f06270 */
[----:B------:R-:W-:Y:S02]  /*24880*/  ISETP.GE.AND P3, PT, R12, R245, PT ;  /* 0x000000f50c00720c */ /* 0x000fe40003f66270 */
[-C--:B------:R-:W-:Y:S02]  /*24890*/  ISETP.GE.AND P6, PT, R4, R247.reuse, PT ;  /* 0x000000f70400720c */ /* 0x080fe40003fc6270 */
[C---:B------:R-:W-:Y:S02]  /*248a0*/  IADD3 R164, R3.reuse, 0x18, RZ ;  /* 0x0000001803a47810 */ /* 0x040fe40007ffe0ff */
[C---:B------:R-:W-:Y:S02]  /*248b0*/  ISETP.GE.OR P0, PT, R12.reuse, R246, !P0 ;  /* 0x000000f60c00720c */ /* 0x040fe40004706670 */
[----:B------:R-:W-:Y:S02]  /*248c0*/  ISETP.GE.OR P3, PT, R12, R244, !P3 ;  /* 0x000000f40c00720c */ /* 0x000fe40005f66670 */
[----:B------:R-:W-:Y:S02]  /*248d0*/  FMNMX.FTZ R12, R168, R2, !PT ;  /* 0x00000002a80c7209 */ /* 0x000fe40007810000 */
[----:B------:R-:W-:Y:S02]  /*248e0*/  ISETP.GE.OR P6, PT, R4, R246, !P6 ;  /* 0x000000f60400720c */ /* 0x000fe400077c6670 */
[----:B------:R-:W-:Y:S02]  /*248f0*/  IADD3 R4, R3, 0x19, RZ ;  /* 0x0000001903047810 */ /* 0x000fe40007ffe0ff */
[----:B------:R-:W-:Y:S02]  /*24900*/  FSEL R9, R9, -INF , !P5 ;  /* 0xff80000009097808 */ /* 0x000fe40006800000 */
[----:B------:R-:W-:Y:S02]  /*24910*/  FSEL R11, R11, -INF , !P2 ;  /* 0xff8000000b0b7808 */ /* 0x000fe40005000000 */
[----:B------:R-:W-:Y:S02]  /*24920*/  ISETP.GE.AND P2, PT, R164, R247, PT ;  /* 0x000000f7a400720c */ /* 0x000fe40003f46270 */
[----:B------:R-:W-:Y:S02]  /*24930*/  ISETP.GE.AND P4, PT, R166, R245, PT ;  /* 0x000000f5a600720c */ /* 0x000fe40003f86270 */
[----:B------:R-:W-:Y:S02]  /*24940*/  FMNMX.FTZ R12, R5, R12, !PT ;  /* 0x0000000c050c7209 */ /* 0x000fe40007810000 */
[C---:B------:R-:W-:Y:S02]  /*24950*/  ISETP.GE.AND P5, PT, R4.reuse, R247, PT ;  /* 0x000000f70400720c */ /* 0x040fe40003fa6270 */
[-C--:B------:R-:W-:Y:S02]  /*24960*/  ISETP.GE.AND P1, PT, R4, R245.reuse, PT ;  /* 0x000000f50400720c */ /* 0x080fe40003f26270 */
[----:B------:R-:W-:Y:S02]  /*24970*/  ISETP.GE.OR P2, PT, R164, R246, !P2 ;  /* 0x000000f6a400720c */ /* 0x000fe40005746670 */
[----:B------:R-:W-:Y:S02]  /*24980*/  FMNMX.FTZ R12, R8, R12, !PT ;  /* 0x0000000c080c7209 */ /* 0x000fe40007810000 */
[----:B------:R-:W-:Y:S02]  /*24990*/  ISETP.GE.OR P4, PT, R166, R244, !P4 ;  /* 0x000000f4a600720c */ /* 0x000fe40006786670 */
[C---:B------:R-:W-:Y:S02]  /*249a0*/  ISETP.GE.OR P5, PT, R4.reuse, R246, !P5 ;  /* 0x000000f60400720c */ /* 0x040fe40006fa6670 */
[----:B------:R-:W-:Y:S02]  /*249b0*/  ISETP.GE.OR P1, PT, R4, R244, !P1 ;  /* 0x000000f40400720c */ /* 0x000fe40004f26670 */
[----:B------:R-:W-:Y:S02]  /*249c0*/  IADD3 R4, R3, 0x21, RZ ;  /* 0x0000002103047810 */ /* 0x000fe40007ffe0ff */
[----:B------:R-:W-:Y:S02]  /*249d0*/  FSEL R10, R10, -INF , !P4 ;  /* 0xff8000000a0a7808 */ /* 0x000fe40006000000 */
[----:B------:R-:W-:Y:S02]  /*249e0*/  ISETP.GE.AND P4, PT, R164, R245, PT ;  /* 0x000000f5a400720c */ /* 0x000fe40003f86270 */
[----:B------:R-:W-:Y:S02]  /*249f0*/  FMNMX.FTZ R12, R9, R12, !PT ;  /* 0x0000000c090c7209 */ /* 0x000fe40007810000 */
[----:B------:R-:W-:Y:S02]  /*24a00*/  FSEL R199, R13, -INF , !P6 ;  /* 0xff8000000dc77808 */ /* 0x000fe40007000000 */
[----:B------:R-:W-:Y:S02]  /*24a10*/  ISETP.GE.AND P6, PT, R4, R247, PT ;  /* 0x000000f70400720c */ /* 0x000fe40003fc6270 */
[----:B------:R-:W-:Y:S02]  /*24a20*/  FSEL R250, R16, -INF , !P2 ;  /* 0xff80000010fa7808 */ /* 0x000fe40005000000 */
[----:B------:R-:W-:Y:S02]  /*24a30*/  ISETP.GE.AND P2, PT, R4, R245, PT ;  /* 0x000000f50400720c */ /* 0x000fe40003f46270 */
[----:B------:R-:W-:Y:S02]  /*24a40*/  ISETP.GE.OR P4, PT, R164, R244, !P4 ;  /* 0x000000f4a400720c */ /* 0x000fe40006786670 */
[C---:B------:R-:W-:Y:S02]  /*24a50*/  ISETP.GE.OR P6, PT, R4.reuse, R246, !P6 ;  /* 0x000000f60400720c */ /* 0x040fe400077c6670 */
[----:B------:R-:W-:Y:S02]  /*24a60*/  ISETP.GE.OR P2, PT, R4, R244, !P2 ;  /* 0x000000f40400720c */ /* 0x000fe40005746670 */
[----:B------:R-:W-:Y:S02]  /*24a70*/  FMNMX.FTZ R14, R198, R12, !PT ;  /* 0x0000000cc60e7209 */ /* 0x000fe40007810000 */
[----:B------:R-:W-:Y:S02]  /*24a80*/  IADD3 R4, R3, 0x28, RZ ;  /* 0x0000002803047810 */ /* 0x000fe40007ffe0ff */
[----:B------:R-:W-:Y:S02]  /*24a90*/  FSEL R13, R18, -INF , !P4 ;  /* 0xff800000120d7808 */ /* 0x000fe40006000000 */
[----:B------:R-:W-:Y:S01]  /*24aa0*/  FSEL R251, R17, -INF , !P5 ;  /* 0xff80000011fb7808 */ /* 0x000fe20006800000 */
[----:B------:R-:W-:Y:S01]  /*24ab0*/  IMAD.MOV.U32 R17, RZ, RZ, R15 ;  /* 0x000000ffff117224 */ /* 0x000fe200078e000f */
[----:B------:R-:W-:Y:S02]  /*24ac0*/  ISETP.GE.AND P5, PT, R4, R247, PT ;  /* 0x000000f70400720c */ /* 0x000fe40003fa6270 */
[----:B------:R-:W-:Y:S02]  /*24ad0*/  FMNMX.FTZ R14, R199, R14, !PT ;  /* 0x0000000ec70e7209 */ /* 0x000fe40007810000 */
[----:B------:R-:W-:Y:S02]  /*24ae0*/  FMNMX.FTZ R15, R6, R0, !PT ;  /* 0x00000000060f7209 */ /* 0x000fe40007810000 */
[----:B------:R-:W-:Y:S02]  /*24af0*/  ISETP.GE.OR P5, PT, R4, R246, !P5 ;  /* 0x000000f60400720c */ /* 0x000fe40006fa6670 */
[----:B------:R-:W-:Y:S02]  /*24b00*/  FSEL R16, R19, -INF , !P1 ;  /* 0xff80000013107808 */ /* 0x000fe40004800000 */
[----:B------:R-:W-:Y:S02]  /*24b10*/  MOV R19, R13 ;  /* 0x0000000d00137202 */ /* 0x000fe40000000f00 */
[----:B------:R-:W-:Y:S02]  /*24b20*/  IADD3 R13, R3, 0x29, RZ ;  /* 0x00000029030d7810 */ /* 0x000fe40007ffe0ff */
[----:B------:R-:W-:Y:S02]  /*24b30*/  FMNMX.FTZ R14, R250, R14, !PT ;  /* 0x0000000efa0e7209 */ /* 0x000fe40007810000 */
[----:B------:R-:W-:Y:S02]  /*24b40*/  FMNMX.FTZ R15, R7, R15, !PT ;  /* 0x0000000f070f7209 */ /* 0x000fe40007810000 */
[----:B------:R-:W-:Y:S02]  /*24b50*/  FSEL R18, R20, -INF , !P0 ;  /* 0xff80000014127808 */ /* 0x000fe40004000000 */
[----:B-1----:R-:W-:Y:S02]  /*24b60*/  FSEL R186, R24, -INF , !P5 ;  /* 0xff80000018ba7808 */ /* 0x002fe40006800000 */
[----:B------:R-:W-:Y:S02]  /*24b70*/  MOV R24, R16 ;  /* 0x0000001000187202 */ /* 0x000fe40000000f00 */
[C---:B------:R-:W-:Y:S02]  /*24b80*/  ISETP.GE.AND P4, PT, R13.reuse, R247, PT ;  /* 0x000000f70d00720c */ /* 0x040fe40003f86270 */
[----:B------:R-:W-:Y:S02]  /*24b90*/  ISETP.GE.AND P0, PT, R13, R245, PT ;  /* 0x000000f50d00720c */ /* 0x000fe40003f06270 */
[----:B------:R-:W-:Y:S02]  /*24ba0*/  FMNMX.FTZ R16, R251, R14, !PT ;  /* 0x0000000efb107209 */ /* 0x000fe40007810000 */
[----:B------:R-:W-:Y:S02]  /*24bb0*/  FMNMX.FTZ R14, R10, R15, !PT ;  /* 0x0000000f0a0e7209 */ /* 0x000fe40007810000 */
[----:B------:R-:W-:Y:S02]  /*24bc0*/  FSEL R187, R21, -INF , !P6 ;  /* 0xff80000015bb7808 */ /* 0x000fe40007000000 */
[----:B------:R-:W-:Y:S02]  /*24bd0*/  FMNMX.FTZ R14, R11, R14, !PT ;  /* 0x0000000e0b0e7209 */ /* 0x000fe40007810000 */
[C---:B------:R-:W-:Y:S02]  /*24be0*/  ISETP.GE.OR P4, PT, R13.reuse, R246, !P4 ;  /* 0x000000f60d00720c */ /* 0x040fe40006786670 */
[----:B------:R-:W-:Y:S02]  /*24bf0*/  ISETP.GE.OR P0, PT, R13, R244, !P0 ;  /* 0x000000f40d00720c */ /* 0x000fe40004706670 */
[C---:B------:R-:W-:Y:S02]  /*24c00*/  IADD3 R13, R3.reuse, 0x30, RZ ;  /* 0x00000030030d7810 */ /* 0x040fe40007ffe0ff */
[----:B------:R-:W-:Y:S02]  /*24c10*/  FMNMX.FTZ R15, R18, R16, !PT ;  /* 0x00000010120f7209 */ /* 0x000fe40007810000 */
[----:B------:R-:W-:Y:S02]  /*24c20*/  IADD3 R12, R3, 0x31, RZ ;  /* 0x00000031030c7810 */ /* 0x000fe40007ffe0ff */
[----:B------:R-:W-:Y:S02]  /*24c30*/  ISETP.GE.AND P6, PT, R13, R247, PT ;  /* 0x000000f70d00720c */ /* 0x000fe40003fc6270 */
[----:B------:R-:W-:Y:S02]  /*24c40*/  FMNMX.FTZ R15, R187, R15, !PT ;  /* 0x0000000fbb0f7209 */ /* 0x000fe40007810000 */
[----:B------:R-:W-:Y:S02]  /*24c50*/  FMNMX.FTZ R14, R252, R14, !PT ;  /* 0x0000000efc0e7209 */ /* 0x000fe40007810000 */
[----:B------:R-:W-:Y:S02]  /*24c60*/  ISETP.GE.AND P1, PT, R4, R245, PT ;  /* 0x000000f50400720c */ /* 0x000fe40003f26270 */
[----:B------:R-:W-:Y:S02]  /*24c70*/  ISETP.GE.AND P5, PT, R12, R247, PT ;  /* 0x000000f70c00720c */ /* 0x000fe40003fa6270 */
[----:B------:R-:W-:Y:S02]  /*24c80*/  ISETP.GE.OR P6, PT, R13, R246, !P6 ;  /* 0x000000f60d00720c */ /* 0x000fe400077c6670 */
[----:B------:R-:W-:Y:S02]  /*24c90*/  FSEL R185, R25, -INF , !P4 ;  /* 0xff80000019b97808 */ /* 0x000fe40006000000 */
[----:B------:R-:W-:Y:S02]  /*24ca0*/  ISETP.GE.OR P1, PT, R4, R244, !P1 ;  /* 0x000000f40400720c */ /* 0x000fe40004f26670 */
[----:B------:R-:W-:Y:S02]  /*24cb0*/  IADD3 R4, R3, 0x38, RZ ;  /* 0x0000003803047810 */ /* 0x000fe40007ffe0ff */
[----:B------:R-:W-:Y:S02]  /*24cc0*/  FMNMX.FTZ R15, R186, R15, !PT ;  /* 0x0000000fba0f7209 */ /* 0x000fe40007810000 */
[----:B------:R-:W-:Y:S02]  /*24cd0*/  FMNMX.FTZ R14, R17, R14, !PT ;  /* 0x0000000e110e7209 */ /* 0x000fe40007810000 */
[----:B------:R-:W-:Y:S02]  /*24ce0*/  FSEL R180, R28, -INF , !P6 ;  /* 0xff8000001cb47808 */ /* 0x000fe40007000000 */
[----:B------:R-:W-:Y:S02]  /*24cf0*/  ISETP.GE.OR P5, PT, R12, R246, !P5 ;  /* 0x000000f60c00720c */ /* 0x000fe40006fa6670 */
[----:B------:R-:W-:Y:S02]  /*24d00*/  FMNMX.FTZ R14, R19, R14, !PT ;  /* 0x0000000e130e7209 */ /* 0x000fe40007810000 */
[----:B------:R-:W-:Y:S02]  /*24d10*/  FMNMX.FTZ R15, R185, R15, !PT ;  /* 0x0000000fb90f7209 */ /* 0x000fe40007810000 */
[----:B------:R-:W-:Y:S02]  /*24d20*/  ISETP.GE.AND P4, PT, R4, R247, PT ;  /* 0x000000f70400720c */ /* 0x000fe40003f86270 */
[----:B------:R-:W-:Y:S02]  /*24d30*/  FSEL R178, R29, -INF , !P5 ;  /* 0xff8000001db27808 */ /* 0x000fe40006800000 */
[----:B------:R-:W-:Y:S02]  /*24d40*/  FSEL R184, R22, -INF , !P3 ;  /* 0xff80000016b87808 */ /* 0x000fe40005800000 */
[----:B------:R-:W-:Y:S02]  /*24d50*/  FMNMX.FTZ R15, R180, R15, !PT ;  /* 0x0000000fb40f7209 */ /* 0x000fe40007810000 */
[----:B------:R-:W-:Y:S02]  /*24d60*/  FMNMX.FTZ R14, R24, R14, !PT ;  /* 0x0000000e180e7209 */ /* 0x000fe40007810000 */
[----:B------:R-:W-:Y:S02]  /*24d70*/  ISETP.GE.OR P4, PT, R4, R246, !P4 ;  /* 0x000000f60400720c */ /* 0x000fe40006786670 */
[----:B------:R-:W-:Y:S02]  /*24d80*/  FSEL R183, R23, -INF , !P2 ;  /* 0xff80000017b77808 */ /* 0x000fe40005000000 */
[----:B------:R-:W-:Y:S01]  /*24d90*/  FSEL R177, R32, -INF , !P4 ;  /* 0xff80000020b17808 */ /* 0x000fe20006000000 */
[----:B------:R-:W-:Y:S01]  /*24da0*/  LDSM.16.MT88.4 R20, [R217+0x10000] ;  /* 0x01000000d914783b */ /* 0x000fe20000004200 */
[----:B------:R-:W-:Y:S02]  /*24db0*/  FMNMX.FTZ R15, R178, R15, !PT ;  /* 0x0000000fb20f7209 */ /* 0x000fe40007810000 */
[----:B------:R-:W-:Y:S02]  /*24dc0*/  FMNMX.FTZ R14, R184, R14, !PT ;  /* 0x0000000eb80e7209 */ /* 0x000fe40007810000 */
[----:B------:R-:W-:Y:S02]  /*24dd0*/  FMNMX.FTZ R16, R177, R15, !PT ;  /* 0x0000000fb1107209 */ /* 0x000fe40007810000 */
[-C--:B------:R-:W-:Y:S02]  /*24de0*/  ISETP.GE.AND P2, PT, R13, R245.reuse, PT ;  /* 0x000000f50d00720c */ /* 0x080fe40003f46270 */
        /* <DEDUP_REMOVED lines=25> */
[----:B------:R-:W1:Y:S03]  /*24f80*/  SHFL.BFLY PT, R13, R14, 0x2, 0x1f ;  /* 0x0c401f000e0d7f89 */ /* 0x000e6600000e0000 */
[----:B------:R-:W-:Y:S05]  /*24f90*/  FMNMX.FTZ R3, R166, R3, !PT ;  /* 0x00000003a6037209 */ /* 0x000fea0007810000 */
[----:B------:R-:W2:Y:S01]  /*24fa0*/  SHFL.BFLY PT, R4, R3, 0x2, 0x1f ;  /* 0x0c401f0003047f89 */ /* 0x000ea200000e0000 */
[----:B-1----:R-:W-:Y:S07]  /*24fb0*/  FMNMX.FTZ R13, R14, R13, !PT ;  /* 0x0000000d0e0d7209 */ /* 0x002fee0007810000 */
[----:B------:R-:W1:Y:S01]  /*24fc0*/  SHFL.BFLY PT, R164, R13, 0x1, 0x1f ;  /* 0x0c201f000da47f89 */ /* 0x000e6200000e0000 */
[----:B--2---:R-:W-:Y:S07]  /*24fd0*/  FMNMX.FTZ R4, R3, R4, !PT ;  /* 0x0000000403047209 */ /* 0x004fee0007810000 */
[----:B------:R-:W2:Y:S01]  /*24fe0*/  SHFL.BFLY PT, R3, R4, 0x1, 0x1f ;  /* 0x0c201f0004037f89 */ /* 0x000ea200000e0000 */
[----:B-1----:R-:W-:Y:S07]  /*24ff0*/  FMNMX.FTZ R164, R13, R164, !PT ;  /* 0x000000a40da47209 */ /* 0x002fee0007810000 */
[----:B------:R-:W1:Y:S01]  /*25000*/  LDSM.16.MT88.4 R12, [R219+0x10000] ;  /* 0x01000000db0c783b */ /* 0x000e620000004200 */
[----:B------:R-:W-:Y:S01]  /*25010*/  FSETP.NEU.FTZ.AND P1, PT, R164, -INF , PT ;  /* 0xff800000a400780b */ /* 0x000fe20003f3d000 */
[----:B----4-:R-:W-:Y:S01]  /*25020*/  FMUL.FTZ R179, R165, R164 ;  /* 0x000000a4a5b37220 */ /* 0x010fe20000410000 */
[----:B--2---:R-:W-:Y:S02]  /*25030*/  FMNMX.FTZ R3, R4, R3, !PT ;  /* 0x0000000304037209 */ /* 0x004fe40007810000 */
[----:B------:R-:W-:Y:S02]  /*25040*/  FSEL R4, R164, RZ, P1 ;  /* 0x000000ffa4047208 */ /* 0x000fe40000800000 */
[----:B------:R-:W-:Y:S01]  /*25050*/  FSETP.NEU.FTZ.AND P0, PT, R3, -INF , PT ;  /* 0xff8000000300780b */ /* 0x000fe20003f1d000 */
[----:B------:R-:W-:Y:S01]  /*25060*/  FMUL.FTZ R172, R165, R3 ;  /* 0x00000003a5ac7220 */ /* 0x000fe20000410000 */
[----:B------:R-:W-:Y:S01]  /*25070*/  FSEL R179, R179, RZ, P1 ;  /* 0x000000ffb3b37208 */ /* 0x000fe20000800000 */
[----:B------:R-:W-:Y:S01]  /*25080*/  FADD.FTZ R2, -R4, R2 ;  /* 0x0000000204027221 */ /* 0x000fe20000010100 */
[----:B------:R-:W-:Y:S02]  /*25090*/  FSEL R4, R3, RZ, P0 ;  /* 0x000000ff03047208 */ /* 0x000fe40000000000 */
[----:B------:R-:W-:Y:S01]  /*250a0*/  FSEL R172, R172, RZ, P0 ;  /* 0x000000ffacac7208 */ /* 0x000fe20000000000 */
[-CC-:B------:R-:W-:Y:S01]  /*250b0*/  FFMA.FTZ R191, R168, R165.reuse, -R179.reuse ;  /* 0x000000a5a8bf7223 */ /* 0x180fe200000108b3 */
[----:B------:R-:W-:Y:S01]  /*250c0*/  ISETP.GT.AND P0, PT, R242, R230, PT ;  /* 0x000000e6f200720c */ /* 0x000fe20003f04270 */
[----:B------:R-:W-:Y:S02]  /*250d0*/  FADD.FTZ R0, -R4, R0 ;  /* 0x0000000004007221 */ /* 0x000fe40000010100 */
[-CC-:B------:R-:W-:Y:S02]  /*250e0*/  FFMA.FTZ R190, R5, R165.reuse, -R179.reuse ;  /* 0x000000a505be7223 */ /* 0x180fe400000108b3 */
[-CC-:B------:R-:W-:Y:S01]  /*250f0*/  FFMA.FTZ R197, R8, R165.reuse, -R179.reuse ;  /* 0x000000a508c57223 */ /* 0x180fe200000108b3 */
[----:B------:R-:W-:Y:S01]  /*25100*/  MUFU.EX2 R191, R191 ;  /* 0x000000bf00bf7308 */ /* 0x000fe20000000800 */
[-CC-:B------:R-:W-:Y:S02]  /*25110*/  FFMA.FTZ R196, R9, R165.reuse, -R179.reuse ;  /* 0x000000a509c47223 */ /* 0x180fe400000108b3 */
[-CC-:B------:R-:W-:Y:S02]  /*25120*/  FFMA.FTZ R195, R6, R165.reuse, -R172.reuse ;  /* 0x000000a506c37223 */ /* 0x180fe400000108ac */
[-CC-:B------:R-:W-:Y:S02]  /*25130*/  FFMA.FTZ R194, R7, R165.reuse, -R172.reuse ;  /* 0x000000a507c27223 */ /* 0x180fe400000108ac */
[-CC-:B------:R-:W-:Y:S02]  /*25140*/  FFMA.FTZ R193, R10, R165.reuse, -R172.reuse ;  /* 0x000000a50ac17223 */ /* 0x180fe400000108ac */
[-CC-:B------:R-:W-:Y:S01]  /*25150*/  FFMA.FTZ R192, R11, R165.reuse, -R172.reuse ;  /* 0x000000a50bc07223 */ /* 0x180fe200000108ac */
[----:B------:R-:W2:Y:S01]  /*25160*/  MUFU.EX2 R190, R190 ;  /* 0x000000be00be7308 */ /* 0x000ea20000000800 */
[C---:B------:R-:W-:Y:S02]  /*25170*/  FMUL.FTZ R2, R165.reuse, R2 ;  /* 0x00000002a5027220 */ /* 0x040fe40000410000 */
[----:B------:R-:W-:Y:S02]  /*25180*/  FMUL.FTZ R0, R165, R0 ;  /* 0x00000000a5007220 */ /* 0x000fe40000410000 */
[-CC-:B------:R-:W-:Y:S02]  /*25190*/  FFMA.FTZ R180, R180, R165.reuse, -R179.reuse ;  /* 0x000000a5b4b47223 */ /* 0x180fe400000108b3 */
[-CC-:B------:R-:W-:Y:S02]  /*251a0*/  FFMA.FTZ R178, R178, R165.reuse, -R179.reuse ;  /* 0x000000a5b2b27223 */ /* 0x180fe400000108b3 */
[-CC-:B------:R-:W-:Y:S01]  /*251b0*/  FFMA.FTZ R177, R177, R165.reuse, -R179.reuse ;  /* 0x000000a5b1b17223 */ /* 0x180fe200000108b3 */
[----:B------:R-:W3:Y:S01]  /*251c0*/  MUFU.EX2 R2, R2 ;  /* 0x0000000200027308 */ /* 0x000ee20000000800 */
[-CC-:B------:R-:W-:Y:S02]  /*251d0*/  FFMA.FTZ R174, R174, R165.reuse, -R172.reuse ;  /* 0x000000a5aeae7223 */ /* 0x180fe400000108ac */
[-CC-:B------:R-:W-:Y:S02]  /*251e0*/  FFMA.FTZ R175, R175, R165.reuse, -R172.reuse ;  /* 0x000000a5afaf7223 */ /* 0x180fe400000108ac */
[-CC-:B------:R-:W-:Y:S02]  /*251f0*/  FFMA.FTZ R173, R173, R165.reuse, -R172.reuse ;  /* 0x000000a5adad7223 */ /* 0x180fe400000108ac */
[-CC-:B------:R-:W-:Y:S02]  /*25200*/  FFMA.FTZ R198, R198, R165.reuse, -R179.reuse ;  /* 0x000000a5c6c67223 */ /* 0x180fe400000108b3 */
[-CC-:B------:R-:W-:Y:S01]  /*25210*/  FFMA.FTZ R199, R199, R165.reuse, -R179.reuse ;  /* 0x000000a5c7c77223 */ /* 0x180fe200000108b3 */
[----:B------:R-:W4:Y:S01]  /*25220*/  MUFU.EX2 R0, R0 ;  /* 0x0000000000007308 */ /* 0x000f220000000800 */
[-CC-:B------:R-:W-:Y:S02]  /*25230*/  FFMA.FTZ R250, R250, R165.reuse, -R179.reuse ;  /* 0x000000a5fafa7223 */ /* 0x180fe400000108b3 */
[--C-:B------:R-:W-:Y:S01]  /*25240*/  FFMA.FTZ R251, R251, R165, -R179.reuse ;  /* 0x000000a5fbfb7223 */ /* 0x100fe200000108b3 */
[----:B--2---:R-:W-:Y:S01]  /*25250*/  F2FP.BF16.PACK_AB R168, R190, R191 ;  /* 0x000000bfbea8723e */ /* 0x004fe200000010ff */
[-CC-:B------:R-:W-:Y:S02]  /*25260*/  FFMA.FTZ R252, R252, R165.reuse, -R172.reuse ;  /* 0x000000a5fcfc7223 */ /* 0x180fe400000108ac */
[-C--:B------:R-:W-:Y:S02]  /*25270*/  FFMA.FTZ R184, R184, R165.reuse, -R172 ;  /* 0x000000a5b8b87223 */ /* 0x080fe400000108ac */
[-CC-:B------:R-:W-:Y:S01]  /*25280*/  FFMA.FTZ R187, R187, R165.reuse, -R179.reuse ;  /* 0x000000a5bbbb7223 */ /* 0x180fe200000108b3 */
[----:B------:R-:W-:Y:S01]  /*25290*/  MUFU.EX2 R197, R197 ;  /* 0x000000c500c57308 */ /* 0x000fe20000000800 */
[-CC-:B------:R-:W-:Y:S02]  /*252a0*/  FFMA.FTZ R186, R186, R165.reuse, -R179.reuse ;  /* 0x000000a5baba7223 */ /* 0x180fe400000108b3 */
[----:B------:R-:W-:Y:S02]  /*252b0*/  FFMA.FTZ R185, R185, R165, -R179 ;  /* 0x000000a5b9b97223 */ /* 0x000fe400000108b3 */
[C---:B---3--:R-:W-:Y:S01]  /*252c0*/  FMUL.FTZ R4, R2.reuse, R160 ;  /* 0x000000a002047220 */ /* 0x048fe20000410000 */
[----:B------:R-:W-:Y:S01]  /*252d0*/  MOV R160, R18 ;  /* 0x0000001200a07202 */ /* 0x000fe20000000f00 */
[C---:B------:R-:W-:Y:S02]  /*252e0*/  FMUL.FTZ R5, R2.reuse, R161 ;  /* 0x000000a102057220 */ /* 0x040fe40000410000 */
[C---:B------:R-:W-:Y:S01]  /*252f0*/  FMUL.FTZ R8, R2.reuse, R156 ;  /* 0x0000009c02087220 */ /* 0x040fe20000410000 */
[----:B------:R-:W2:Y:S01]  /*25300*/  MUFU.EX2 R196, R196 ;  /* 0x000000c400c47308 */ /* 0x000ea20000000800 */
[C---:B------:R-:W-:Y:S02]  /*25310*/  FMUL.FTZ R9, R2.reuse, R157 ;  /* 0x0000009d02097220 */ /* 0x040fe40000410000 */
[----:B------:R-:W-:Y:S02]  /*25320*/  FMUL.FTZ R16, R2, R148 ;  /* 0x0000009402107220 */ /* 0x000fe40000410000 */
[C---:B----4-:R-:W-:Y:S01]  /*25330*/  FMUL.FTZ R6, R0.reuse, R162 ;  /* 0x000000a200067220 */ /* 0x050fe20000410000 */
[----:B------:R-:W-:Y:S01]  /*25340*/  MOV R162, R19 ;  /* 0x0000001300a27202 */ /* 0x000fe20000000f00 */
[C---:B------:R-:W-:Y:S02]  /*25350*/  FMUL.FTZ R7, R0.reuse, R163 ;  /* 0x000000a300077220 */ /* 0x040fe40000410000 */
[C---:B------:R-:W-:Y:S01]  /*25360*/  FMUL.FTZ R10, R0.reuse, R158 ;  /* 0x0000009e000a7220 */ /* 0x040fe20000410000 */
[----:B------:R-:W-:Y:S01]  /*25370*/  MUFU.EX2 R195, R195 ;  /* 0x000000c300c37308 */ /* 0x000fe20000000800 */
[C---:B------:R-:W-:Y:S02]  /*25380*/  FMUL.FTZ R11, R0.reuse, R159 ;  /* 0x0000009f000b7220 */ /* 0x040fe40000410000 */
[----:B------:R-:W-:Y:S01]  /*25390*/  IMAD.MOV.U32 R163, RZ, RZ, R17 ;  /* 0x000000ffffa37224 */ /* 0x000fe200078e0011 */
[----:B------:R-:W-:Y:S01]  /*253a0*/  LDSM.16.MT88.4 R156, [R217+0x12800] ;  /* 0x01280000d99c783b */ /* 0x000fe20000004200 */
[----:B------:R-:W-:Y:S02]  /*253b0*/  FMUL.FTZ R19, R0, R151 ;  /* 0x0000009700137220 */ /* 0x000fe40000410000 */
[----:B------:R-:W-:Y:S02]  /*253c0*/  FMUL.FTZ R17, R2, R149 ;  /* 0x0000009502117220 */ /* 0x000fe40000410000 */
[----:B------:R-:W-:Y:S01]  /*253d0*/  FMUL.FTZ R18, R0, R150 ;  /* 0x0000009600127220 */ /* 0x000fe20000410000 */
[----:B------:R-:W3:Y:S01]  /*253e0*/  MUFU.EX2 R194, R194 ;  /* 0x000000c200c27308 */ /* 0x000ee20000000800 */
[----:B------:R-:W-:Y:S02]  /*253f0*/  IMAD.MOV.U32 R161, RZ, RZ, R24 ;  /* 0x000000ffffa17224 */ /* 0x000fe400078e0018 */
[----:B------:R-:W-:Y:S01]  /*25400*/  FMUL.FTZ R24, R2, R140 ;  /* 0x0000008c02187220 */ /* 0x000fe20000410000 */
[----:B--2---:R-:W-:Y:S01]  /*25410*/  F2FP.BF16.PACK_AB R170, R196, R197 ;  /* 0x000000c5c4aa723e */ /* 0x004fe200000010ff */
        /* <DEDUP_REMOVED lines=10> */
[----:B------:R-:W2:Y:S01]  /*254c0*/  MUFU.EX2 R192, R192 ;  /* 0x000000c000c07308 */ /* 0x000ea20000000800 */
[----:B------:R-:W-:Y:S01]  /*254d0*/  LDSM.16.MT88.4 R132, [R216+0x12000] ;  /* 0x01200000d884783b */ /* 0x000fe20000004200 */
[----:B------:R-:W-:Y:S01]  /*254e0*/  FMUL.FTZ R37, R2, R37 ;  /* 0x0000002502257220 */ /* 0x000fe20000410000 */
[----:B---3--:R-:W-:Y:S01]  /*254f0*/  F2FP.BF16.PACK_AB R169, R194, R195 ;  /* 0x000000c3c2a9723e */ /* 0x008fe200000010ff */
        /* <DEDUP_REMOVED lines=21> */
[----:B------:R-:W-:Y:S03]  /*25650*/  MUFU.EX2 R251, R251 ;  /* 0x000000fb00fb7308 */ /* 0x000fe60000000800 */
[C---:B------:R-:W-:Y:S02]  /*25660*/  FMUL.FTZ R13, R2.reuse, R153 ;  /* 0x00000099020d7220 */ /* 0x040fe40000410000 */
[----:B------:R-:W-:Y:S02]  /*25670*/  FMUL.FTZ R52, R2, R52 ;  /* 0x0000003402347220 */ /* 0x000fe40000410000 */
[C---:B------:R-:W-:Y:S03]  /*25680*/  FMUL.FTZ R14, R0.reuse, R154 ;  /* 0x0000009a000e7220 */ /* 0x040fe60000410000 */
[----:B------:R-:W-:Y:S01]  /*25690*/  MUFU.EX2 R252, R252 ;  /* 0x000000fc00fc7308 */ /* 0x000fe20000000800 */
[----:B------:R-:W-:Y:S02]  /*256a0*/  FMUL.FTZ R15, R0, R155 ;  /* 0x0000009b000f7220 */ /* 0x000fe40000410000 */
[----:B------:R-:W1:Y:S01]  /*256b0*/  LDSM.16.MT88.4 R152, [R215+0x10000] ;  /* 0x01000000d798783b */ /* 0x000e620000004200 */
        /* <DEDUP_REMOVED lines=11> */
[----:B------:R-:W2:Y:S01]  /*25770*/  LDSM.16.MT88.4 R144, [R219+0x12000] ;  /* 0x01200000db90783b */ /* 0x000ea20000004200 */
        /* <DEDUP_REMOVED lines=22> */
[C---:B--2---:R-:W-:Y:S04]  /*258e0*/  HMMA.16816.F32.BF16 R36, R168.reuse, R144, R36 ;  /* 0x00000090a824723c */ /* 0x044fe80000041824 */
        /* <DEDUP_REMOVED lines=68> */
[C---:B------:R-:W-:Y:S04]  /*25d30*/  FMUL.FTZ R112, R2.reuse, R112 ;  /* 0x0000007002707220 */ /* 0x040fe80000410000 */
[----:B------:R-:W-:Y:S01]  /*25d40*/  FMUL.FTZ R113, R2, R113 ;  /* 0x0000007102717220 */ /* 0x000fe20000410000 */
[C---:B----4-:R-:W-:Y:S03]  /*25d50*/  HMMA.16816.F32.BF16 R108, R168.reuse, R140, R108 ;  /* 0x0000008ca86c723c */ /* 0x050fe6000004186c */
[C---:B------:R-:W-:Y:S02]  /*25d60*/  FMUL.FTZ R114, R0.reuse, R114 ;  /* 0x0000007200727220 */ /* 0x040fe40000410000 */
[----:B------:R-:W-:Y:S02]  /*25d70*/  FMUL.FTZ R115, R0, R115 ;  /* 0x0000007300737220 */ /* 0x000fe40000410000 */
[--C-:B------:R-:W-:Y:S02]  /*25d80*/  FFMA.FTZ R140, R163, R165, -R172.reuse ;  /* 0x000000a5a38c7223 */ /* 0x100fe400000108ac */
[C---:B------:R-:W-:Y:S02]  /*25d90*/  FMUL.FTZ R116, R2.reuse, R116 ;  /* 0x0000007402747220 */ /* 0x040fe40000410000 */
[----:B------:R4:W5:Y:S01]  /*25da0*/  MUFU.EX2 R148, R140 ;  /* 0x0000008c00947308 */ /* 0x0009620000000800 */
[C---:B------:R-:W-:Y:S03]  /*25db0*/  HMMA.16816.F32.BF16 R112, R168.reuse, R142, R112 ;  /* 0x0000008ea870723c */ /* 0x040fe60000041870 */
[----:B------:R-:W-:Y:S02]  /*25dc0*/  FMUL.FTZ R117, R2, R117 ;  /* 0x0000007502757220 */ /* 0x000fe40000410000 */
[C---:B------:R-:W-:Y:S02]  /*25dd0*/  FMUL.FTZ R118, R0.reuse, R118 ;  /* 0x0000007600767220 */ /* 0x040fe40000410000 */
[----:B------:R-:W-:Y:S02]  /*25de0*/  FMUL.FTZ R119, R0, R119 ;  /* 0x0000007700777220 */ /* 0x000fe40000410000 */
[C---:B------:R-:W-:Y:S03]  /*25df0*/  FMUL.FTZ R120, R2.reuse, R120 ;  /* 0x0000007802787220 */ /* 0x040fe60000410000 */
[----:B------:R-:W-:Y:S02]  /*25e00*/  FMUL.FTZ R121, R2, R121 ;  /* 0x0000007902797220 */ /* 0x000fe40000410000 */
[C---:B-1----:R-:W-:Y:S03]  /*25e10*/  HMMA.16816.F32.BF16 R116, R168.reuse, R136, R116 ;  /* 0x00000088a874723c */ /* 0x042fe60000041874 */
[C---:B------:R-:W-:Y:S02]  /*25e20*/  FMUL.FTZ R122, R0.reuse, R122 ;  /* 0x0000007a007a7220 */ /* 0x040fe40000410000 */
[----:B------:R-:W-:Y:S02]  /*25e30*/  FMUL.FTZ R123, R0, R123 ;  /* 0x0000007b007b7220 */ /* 0x000fe40000410000 */
[-CC-:B------:R-:W-:Y:S02]  /*25e40*/  FFMA.FTZ R136, R161, R165.reuse, -R172.reuse ;  /* 0x000000a5a1887223 */ /* 0x180fe400000108ac */
[--C-:B----4-:R-:W-:Y:S02]  /*25e50*/  FFMA.FTZ R140, R162, R165, -R172.reuse ;  /* 0x000000a5a28c7223 */ /* 0x110fe400000108ac */
[----:B------:R1:W4:Y:S01]  /*25e60*/  MUFU.EX2 R150, R136 ;  /* 0x0000008800967308 */ /* 0x0003220000000800 */
[C---:B------:R-:W-:Y:S03]  /*25e70*/  HMMA.16816.F32.BF16 R120, R168.reuse, R138, R120 ;  /* 0x0000008aa878723c */ /* 0x040fe60000041878 */
[C---:B------:R-:W-:Y:S02]  /*25e80*/  FMUL.FTZ R124, R2.reuse, R124 ;  /* 0x0000007c027c7220 */ /* 0x040fe40000410000 */
[----:B------:R-:W-:Y:S02]  /*25e90*/  FMUL.FTZ R125, R2, R125 ;  /* 0x0000007d027d7220 */ /* 0x000fe40000410000 */
[C---:B------:R-:W-:Y:S02]  /*25ea0*/  FMUL.FTZ R126, R0.reuse, R126 ;  /* 0x0000007e007e7220 */ /* 0x040fe40000410000 */
[----:B------:R4:W4:Y:S03]  /*25eb0*/  MUFU.EX2 R149, R140 ;  /* 0x0000008c00957308 */ /* 0x0009260000000800 */
[----:B------:R-:W-:Y:S02]  /*25ec0*/  FMUL.FTZ R127, R0, R127 ;  /* 0x0000007f007f7220 */ /* 0x000fe40000410000 */
[-CC-:B------:R-:W-:Y:S02]  /*25ed0*/  FFMA.FTZ R183, R183, R165.reuse, -R172.reuse ;  /* 0x000000a5b7b77223 */ /* 0x180fe400000108ac */
[-CC-:B------:R-:W-:Y:S02]  /*25ee0*/  FFMA.FTZ R182, R182, R165.reuse, -R172.reuse ;  /* 0x000000a5b6b67223 */ /* 0x180fe400000108ac */
[--C-:B------:R-:W-:Y:S01]  /*25ef0*/  FFMA.FTZ R181, R181, R165, -R172.reuse ;  /* 0x000000a5b5b57223 */ /* 0x100fe200000108ac */
[C---:B--2---:R-:W-:Y:S03]  /*25f00*/  HMMA.16816.F32.BF16 R124, R168.reuse, R132, R124 ;  /* 0x00000084a87c723c */ /* 0x044fe6000004187c */
[C---:B------:R-:W-:Y:S01]  /*25f10*/  FMUL.FTZ R128, R2.reuse, R128 ;  /* 0x0000008002807220 */ /* 0x040fe20000410000 */
[----:B-1----:R-:W-:Y:S01]  /*25f20*/  LDSM.16.MT88.4 R136, [R217+0x10800] ;  /* 0x01080000d988783b */ /* 0x002fe20000004200 */
[----:B------:R-:W-:Y:S01]  /*25f30*/  FMUL.FTZ R129, R2, R129 ;  /* 0x0000008102817220 */ /* 0x000fe20000410000 */
[----:B------:R-:W-:Y:S01]  /*25f40*/  MUFU.EX2 R182, R182 ;  /* 0x000000b600b67308 */ /* 0x000fe20000000800 */
[C---:B------:R-:W-:Y:S01]  /*25f50*/  FMUL.FTZ R130, R0.reuse, R130 ;  /* 0x0000008200827220 */ /* 0x040fe20000410000 */
[----:B---3--:R-:W-:Y:S01]  /*25f60*/  F2FP.BF16.PACK_AB R132, R199, R198 ;  /* 0x000000c6c784723e */ /* 0x008fe200000010ff */
[----:B------:R-:W-:Y:S03]  /*25f70*/  FMUL.FTZ R131, R0, R131 ;  /* 0x0000008300837220 */ /* 0x000fe60000410000 */
[----:B------:R-:W-:Y:S01]  /*25f80*/  FFMA.FTZ R172, R166, R165, -R172 ;  /* 0x000000a5a6ac7223 */ /* 0x000fe200000108ac */
[----:B----4-:R-:W1:Y:S01]  /*25f90*/  LDSM.16.MT88.4 R140, [R219+0x10800] ;  /* 0x01080000db8c783b */ /* 0x010e620000004200 */
[----:B------:R-:W-:Y:S02]  /*25fa0*/  FFMA.FTZ R191, R2, R249, R191 ;  /* 0x000000f902bf7223 */ /* 0x000fe400000100bf */
[----:B------:R-:W-:Y:S03]  /*25fb0*/  HMMA.16816.F32.BF16 R128, R168, R134, R128 ;  /* 0x00000086a880723c */ /* 0x000fe60000041880 */
[----:B------:R-:W-:Y:S02]  /*25fc0*/  FFMA.FTZ R195, R0, R248, R195 ;  /* 0x000000f800c37223 */ /* 0x000fe400000100c3 */
[----:B------:R-:W-:Y:S02]  /*25fd0*/  FADD.FTZ R191, R190, R191 ;  /* 0x000000bfbebf7221 */ /* 0x000fe40000010000 */
[----:B-----5:R-:W-:Y:S01]  /*25fe0*/  IMAD.MOV.U32 R169, RZ, RZ, R148 ;  /* 0x000000ffffa97224 */ /* 0x020fe200078e0094 */
[----:B------:R-:W-:Y:S01]  /*25ff0*/  MOV R171, R150 ;  /* 0x0000009600ab7202 */ /* 0x000fe20000000f00 */
[----:B------:R-:W-:Y:S03]  /*26000*/  FADD.FTZ R195, R194, R195 ;  /* 0x000000c3c2c37221 */ /* 0x000fe60000010000 */
[----:B------:R-:W-:Y:S01]  /*26010*/  MOV R168, R149 ;  /* 0x0000009500a87202 */ /* 0x000fe20000000f00 */
[----:B------:R-:W-:Y:S01]  /*26020*/  FADD.FTZ R191, R197, R191 ;  /* 0x000000bfc5bf7221 */ /* 0x000fe20000010000 */
[----:B------:R-:W-:Y:S01]  /*26030*/  F2FP.BF16.PACK_AB R134, R251, R250 ;  /* 0x000000fafb86723e */ /* 0x000fe200000010ff */
[----:B------:R-:W2:Y:S01]  /*26040*/  LDSM.16.MT88.4 R148, [R215+0x10800] ;  /* 0x01080000d794783b */ /* 0x000ea20000004200 */
[----:B------:R-:W-:Y:S01]  /*26050*/  F2FP.BF16.PACK_AB R133, R169, R252 ;  /* 0x000000fca985723e */ /* 0x000fe200000010ff */
[----:B------:R-:W-:Y:S01]  /*26060*/  FADD.FTZ R195, R193, R195 ;  /* 0x000000c3c1c37221 */ /* 0x000fe20000010000 */
[----:B------:R-:W-:Y:S01]  /*26070*/  F2FP.BF16.PACK_AB R135, R171, R168 ;  /* 0x000000a8ab87723e */ /* 0x000fe200000010ff */
[----:B------:R-:W-:Y:S01]  /*26080*/  FADD.FTZ R196, R196, R191 ;  /* 0x000000bfc4c47221 */ /* 0x000fe20000010000 */
[----:B------:R-:W-:Y:S01]  /*26090*/  MOV R170, R160 ;  /* 0x000000a000aa7202 */ /* 0x000fe20000000f00 */
[----:B------:R-:W-:Y:S02]  /*260a0*/  FADD.FTZ R192, R192, R195 ;  /* 0x000000c3c0c07221 */ /* 0x000fe40000010000 */
[----:B------:R-:W-:Y:S01]  /*260b0*/  LDSM.16.MT88.4 R160, [R217+0x14800] ;  /* 0x01480000d9a0783b */ /* 0x000fe20000004200 */
[----:B------:R-:W-:Y:S02]  /*260c0*/  FADD.FTZ R196, R198, R196 ;  /* 0x000000c4c6c47221 */ /* 0x000fe40000010000 */
[----:B------:R-:W-:Y:S02]  /*260d0*/  FADD.FTZ R0, R252, R192 ;  /* 0x000000c0fc007221 */ /* 0x000fe40000010000 */
[----:B------:R-:W-:Y:S04]  /*260e0*/  FADD.FTZ R199, R199, R196 ;  /* 0x000000c4c7c77221 */ /* 0x000fe80000010000 */
[----:B------:R-:W-:Y:S04]  /*260f0*/  FADD.FTZ R199, R250, R199 ;  /* 0x000000c7fac77221 */ /* 0x000fe80000010000 */
[----:B------:R-:W-:Y:S01]  /*26100*/  FADD.FTZ R251, R251, R199 ;  /* 0x000000c7fbfb7221 */ /* 0x000fe20000010000 */
[C---:B-1----:R-:W-:Y:S08]  /*26110*/  HMMA.16816.F32.BF16 R4, R132.reuse, R140, R4 ;  /* 0x0000008c8404723c */ /* 0x042ff00000041804 */
        /* <DEDUP_REMOVED lines=8> */
[C---:B--2---:R-:W-:Y:S08]  /*261a0*/  HMMA.16816.F32.BF16 R28, R132.reuse, R148, R28 ;  /* 0x00000094841c723c */ /* 0x044ff0000004181c */
[C---:B------:R-:W-:Y:S01]  /*261b0*/  HMMA.16816.F32.BF16 R32, R132.reuse, R150, R32 ;  /* 0x000000968420723c */ /* 0x040fe20000041820 */
[----:B------:R-:W2:Y:S07]  /*261c0*/  LDSM.16.MT88.4 R148, [R216+0x14800] ;  /* 0x01480000d894783b */ /* 0x000eae0000004200 */
[C---:B------:R-:W-:Y:S01]  /*261d0*/  HMMA.16816.F32.BF16 R36, R132.reuse, R152, R36 ;  /* 0x000000988424723c */ /* 0x040fe20000041824 */
[----:B------:R-:W-:Y:S07]  /*261e0*/  MUFU.EX2 R153, R187 ;  /* 0x000000bb00997308 */ /* 0x000fee0000000800 */
[C---:B------:R-:W-:Y:S03]  /*261f0*/  HMMA.16816.F32.BF16 R40, R132.reuse, R154, R40 ;  /* 0x0000009a8428723c */ /* 0x040fe60000041828 */
[----:B------:R-:W5:Y:S05]  /*26200*/  MUFU.EX2 R152, R186 ;  /* 0x000000ba00987308 */ /* 0x000f6a0000000800 */
[C---:B------:R-:W-:Y:S05]  /*26210*/  HMMA.16816.F32.BF16 R44, R132.reuse, R156, R44 ;  /* 0x0000009c842c723c */ /* 0x040fea000004182c */
[----:B------:R-:W-:Y:S02]  /*26220*/  MUFU.EX2 R187, R174 ;  /* 0x000000ae00bb7308 */ /* 0x000fe40000000800 */
[----:B------:R-:W-:Y:S01]  /*26230*/  MOV R157, R171 ;  /* 0x000000ab009d7202 */ /* 0x000fe20000000f00 */
[C---:B------:R-:W-:Y:S07]  /*26240*/  HMMA.16816.F32.BF16 R48, R132.reuse, R158, R48 ;  /* 0x0000009e8430723c */ /* 0x040fee0000041830 */
[----:B------:R-:W-:Y:S01]  /*26250*/  MUFU.EX2 R171, R184 ;  /* 0x000000b800ab7308 */ /* 0x000fe20000000800 */
[C---:B-1----:R-:W-:Y:S08]  /*26260*/  HMMA.16816.F32.BF16 R52, R132.reuse, R140, R52 ;  /* 0x0000008c8434723c */ /* 0x042ff00000041834 */
[C---:B------:R-:W-:Y:S01]  /*26270*/  HMMA.16816.F32.BF16 R56, R132.reuse, R142, R56 ;  /* 0x0000008e8438723c */ /* 0x040fe20000041838 */
[----:B------:R-:W1:Y:S01]  /*26280*/  LDSM.16.MT88.4 R140, [R215+0x14800] ;  /* 0x01480000d78c783b */ /* 0x000e620000004200 */
[----:B------:R5:W-:Y:S06]  /*26290*/  MUFU.EX2 R184, R183 ;  /* 0x000000b700b87308 */ /* 0x000bec0000000800 */
[C---:B---3--:R-:W-:Y:S07]  /*262a0*/  HMMA.16816.F32.BF16 R60, R132.reuse, R136, R60 ;  /* 0x00000088843c723c */ /* 0x048fee000004183c */
[-CC-:B------:R-:W-:Y:S01]  /*262b0*/  FFMA.FTZ R136, R170, R165.reuse, -R179.reuse ;  /* 0x000000a5aa887223 */ /* 0x180fe200000108b3 */
[C---:B------:R-:W-:Y:S01]  /*262c0*/  HMMA.16816.F32.BF16 R64, R132.reuse, R138, R64 ;  /* 0x0000008a8440723c */ /* 0x040fe20000041840 */
[----:B------:R3:W-:Y:S03]  /*262d0*/  MUFU.EX2 R170, R181 ;  /* 0x000000b500aa7308 */ /* 0x0007e60000000800 */
[----:B------:R-:W-:Y:S04]  /*262e0*/  FFMA.FTZ R179, R176, R165, -R179 ;  /* 0x000000a5b0b37223 */ /* 0x000fe800000108b3 */
[C---:B----4-:R-:W-:Y:S03]  /*262f0*/  HMMA.16816.F32.BF16 R68, R132.reuse, R144, R68 ;  /* 0x000000908444723c */ /* 0x050fe60000041844 */
[----:B------:R-:W4:Y:S01]  /*26300*/  MUFU.EX2 R154, R136 ;  /* 0x00000088009a7308 */ /* 0x000f220000000800 */
[----:B-----5:R-:W-:Y:S04]  /*26310*/  MOV R183, R152 ;  /* 0x0000009800b77202 */ /* 0x020fe80000000f00 */
[C---:B------:R-:W-:Y:S01]  /*26320*/  HMMA.16816.F32.BF16 R72, R132.reuse, R146, R72 ;  /* 0x000000928448723c */ /* 0x040fe20000041848 */
[----:B------:R-:W-:Y:S04]  /*26330*/  LDSM.16.MT88.4 R144, [R217+0x16800] ;  /* 0x01680000d990783b */ /* 0x000fe80000004200 */
[----:B------:R-:W-:Y:S03]  /*26340*/  MUFU.EX2 R165, R172 ;  /* 0x000000ac00a57308 */ /* 0x000fe60000000800 */
[C---:B------:R-:W-:Y:S04]  /*26350*/  HMMA.16816.F32.BF16 R76, R132.reuse, R160, R76 ;  /* 0x000000a0844c723c */ /* 0x040fe8000004184c */
[----:B---3--:R-:W-:Y:S02]  /*26360*/  IMAD.MOV.U32 R181, RZ, RZ, R157 ;  /* 0x000000ffffb57224 */ /* 0x008fe400078e009d */
[----:B------:R-:W-:Y:S01]  /*26370*/  LDSM.16.MT88.4 R156, [R216+0x13000] ;  /* 0x01300000d89c783b */ /* 0x000fe20000004200 */
[----:B------:R-:W-:Y:S01]  /*26380*/  MUFU.EX2 R160, R177 ;  /* 0x000000b100a07308 */ /* 0x000fe20000000800 */
[C---:B------:R-:W-:Y:S04]  /*26390*/  HMMA.16816.F32.BF16 R80, R132.reuse, R162, R80 ;  /* 0x000000a28450723c */ /* 0x040fe80000041850 */
[----:B----4-:R-:W-:Y:S02]  /*263a0*/  IMAD.MOV.U32 R186, RZ, RZ, R154 ;  /* 0x000000ffffba7224 */ /* 0x010fe400078e009a */
[----:B------:R-:W3:Y:S02]  /*263b0*/  LDSM.16.MT88.4 R136, [R219+0x16800] ;  /* 0x01680000db88783b */ /* 0x000ee40000004200 */
[C---:B--2---:R-:W-:Y:S01]  /*263c0*/  HMMA.16816.F32.BF16 R84, R132.reuse, R148, R84 ;  /* 0x000000948454723c */ /* 0x044fe20000041854 */
[----:B------:R-:W-:Y:S07]  /*263d0*/  MUFU.EX2 R162, R178 ;  /* 0x000000b200a27308 */ /* 0x000fee0000000800 */
[C---:B------:R-:W-:Y:S01]  /*263e0*/  HMMA.16816.F32.BF16 R88, R132.reuse, R150, R88 ;  /* 0x000000968458723c */ /* 0x040fe20000041858 */
[----:B------:R-:W2:Y:S02]  /*263f0*/  LDSM.16.MT88.4 R148, [R216+0x16800] ;  /* 0x01680000d894783b */ /* 0x000ea40000004200 */
[----:B------:R-:W-:Y:S05]  /*26400*/  MUFU.EX2 R163, R173 ;  /* 0x000000ad00a37308 */ /* 0x000fea0000000800 */
[C---:B-1----:R-:W-:Y:S05]  /*26410*/  HMMA.16816.F32.BF16 R92, R132.reuse, R140, R92 ;  /* 0x0000008c845c723c */ /* 0x042fea000004185c */
[----:B------:R1:W4:Y:S03]  /*26420*/  MUFU.EX2 R161, R185 ;  /* 0x000000b900a17308 */ /* 0x0003260000000800 */
[C---:B------:R-:W-:Y:S01]  /*26430*/  HMMA.16816.F32.BF16 R96, R132.reuse, R142, R96 ;  /* 0x0000008e8460723c */ /* 0x040fe20000041860 */
[----:B------:R-:W5:Y:S07]  /*26440*/  LDSM.16.MT88.4 R140, [R215+0x16800] ;  /* 0x01680000d78c783b */ /* 0x000f6e0000004200 */
[C---:B---3--:R-:W-:Y:S04]  /*26450*/  HMMA.16816.F32.BF16 R100, R132.reuse, R136, R100 ;  /* 0x000000888464723c */ /* 0x048fe80000041864 */
[----:B-1----:R-:W-:Y:S04]  /*26460*/  MOV R185, R153 ;  /* 0x0000009900b97202 */ /* 0x002fe80000000f00 */
[C---:B------:R-:W-:Y:S01]  /*26470*/  HMMA.16816.F32.BF16 R104, R132.reuse, R138, R104 ;  /* 0x0000008a8468723c */ /* 0x040fe20000041868 */
[----:B------:R-:W1:Y:S07]  /*26480*/  LDSM.16.MT88.4 R136, [R219+0x11000] ;  /* 0x01100000db88783b */ /* 0x000e6e0000004200 */
[C---:B------:R-:W-:Y:S01]  /*26490*/  HMMA.16816.F32.BF16 R108, R132.reuse, R144, R108 ;  /* 0x00000090846c723c */ /* 0x040fe2000004186c */
[----:B------:R-:W3:Y:S07]  /*264a0*/  LDSM.16.MT88.4 R152, [R217+0x11000] ;  /* 0x01100000d998783b */ /* 0x000eee0000004200 */
[C---:B------:R-:W-:Y:S01]  /*264b0*/  HMMA.16816.F32.BF16 R112, R132.reuse, R146, R112 ;  /* 0x000000928470723c */ /* 0x040fe20000041870 */
[----:B------:R-:W1:Y:S07]  /*264c0*/  LDSM.16.MT88.4 R144, [R216+0x11000] ;  /* 0x01100000d890783b */ /* 0x000e6e0000004200 */
[C---:B--2---:R-:W-:Y:S08]  /*264d0*/  HMMA.16816.F32.BF16 R116, R132.reuse, R148, R116 ;  /* 0x000000948474723c */ /* 0x044ff00000041874 */
[C---:B------:R-:W-:Y:S01]  /*264e0*/  HMMA.16816.F32.BF16 R120, R132.reuse, R150, R120 ;  /* 0x000000968478723c */ /* 0x040fe20000041878 */
[----:B------:R-:W2:Y:S07]  /*264f0*/  LDSM.16.MT88.4 R148, [R215+0x11000] ;  /* 0x01100000d794783b */ /* 0x000eae0000004200 */
[C---:B-----5:R-:W-:Y:S08]  /*26500*/  HMMA.16816.F32.BF16 R124, R132.reuse, R140, R124 ;  /* 0x0000008c847c723c */ /* 0x060ff0000004187c */
[----:B------:R-:W-:Y:S01]  /*26510*/  HMMA.16816.F32.BF16 R128, R132, R142, R128 ;  /* 0x0000008e8480723c */ /* 0x000fe20000041880 */
[----:B------:R-:W-:Y:S06]  /*26520*/  LDSM.16.MT88.4 R140, [R217+0x13000] ;  /* 0x01300000d98c783b */ /* 0x000fec0000004200 */
[----:B------:R-:W-:Y:S02]  /*26530*/  F2FP.BF16.PACK_AB R132, R185, R186 ;  /* 0x000000bab984723e */ /* 0x000fe400000010ff */
[----:B----4-:R-:W-:Y:S03]  /*26540*/  F2FP.BF16.PACK_AB R134, R161, R183 ;  /* 0x000000b7a186723e */ /* 0x010fe600000010ff */
[----:B------:R-:W-:Y:S02]  /*26550*/  F2FP.BF16.PACK_AB R133, R184, R171 ;  /* 0x000000abb885723e */ /* 0x000fe400000010ff */
[----:B------:R-:W-:Y:S07]  /*26560*/  F2FP.BF16.PACK_AB R135, R170, R182 ;  /* 0x000000b6aa87723e */ /* 0x000fee00000010ff */
        /* <DEDUP_REMOVED lines=17> */
[----:B------:R-:W5:Y:S07]  /*26680*/  LDSM.16.MT88.4 R140, [R215+0x15000] ;  /* 0x01500000d78c783b */ /* 0x000f6e0000004200 */
[C---:B------:R-:W-:Y:S08]  /*26690*/  HMMA.16816.F32.BF16 R52, R132.reuse, R156, R52 ;  /* 0x0000009c8434723c */ /* 0x040ff00000041834 */
[C---:B------:R-:W-:Y:S01]  /*266a0*/  HMMA.16816.F32.BF16 R56, R132.reuse, R158, R56 ;  /* 0x0000009e8438723c */ /* 0x040fe20000041838 */
[----:B------:R-:W-:Y:S07]  /*266b0*/  LDSM.16.MT88.4 R156, [R219+0x11800] ;  /* 0x01180000db9c783b */ /* 0x000fee0000004200 */
[C---:B---3--:R-:W-:Y:S07]  /*266c0*/  HMMA.16816.F32.BF16 R60, R132.reuse, R152, R60 ;  /* 0x00000098843c723c */ /* 0x048fee000004183c */
[----:B------:R-:W-:Y:S01]  /*266d0*/  MOV R153, R168 ;  /* 0x000000a800997202 */ /* 0x000fe20000000f00 */
[C---:B------:R-:W-:Y:S01]  /*266e0*/  HMMA.16816.F32.BF16 R64, R132.reuse, R154, R64 ;  /* 0x0000009a8440723c */ /* 0x040fe20000041840 */
[----:B------:R3:W1:Y:S03]  /*266f0*/  MUFU.EX2 R155, R179 ;  /* 0x000000b3009b7308 */ /* 0x0006660000000800 */
[----:B------:R-:W-:Y:S03]  /*26700*/  MOV R152, R169 ;  /* 0x000000a900987202 */ /* 0x000fe60000000f00 */
[----:B------:R-:W-:Y:S01]  /*26710*/  MOV R154, R182 ;  /* 0x000000b6009a7202 */ /* 0x000fe20000000f00 */
[C---:B----4-:R-:W-:Y:S03]  /*26720*/  HMMA.16816.F32.BF16 R68, R132.reuse, R144, R68 ;  /* 0x000000908444723c */ /* 0x050fe60000041844 */
[----:B------:R-:W-:Y:S05]  /*26730*/  MUFU.EX2 R168, R180 ;  /* 0x000000b400a87308 */ /* 0x000fea0000000800 */
[C---:B------:R-:W-:Y:S01]  /*26740*/  HMMA.16816.F32.BF16 R72, R132.reuse, R146, R72 ;  /* 0x000000928448723c */ /* 0x040fe20000041848 */
[----:B------:R-:W4:Y:S04]  /*26750*/  LDSM.16.MT88.4 R144, [R219+0x17000] ;  /* 0x01700000db90783b */ /* 0x000f280000004200 */
[----:B------:R5:W4:Y:S03]  /*26760*/  MUFU.EX2 R169, R175 ;  /* 0x000000af00a97308 */ /* 0x000b260000000800 */
[C---:B--2---:R-:W-:Y:S01]  /*26770*/  HMMA.16816.F32.BF16 R76, R132.reuse, R148, R76 ;  /* 0x00000094844c723c */ /* 0x044fe2000004184c */
[----:B---3--:R-:W-:Y:S03]  /*26780*/  LDSM.16.MT88.4 R176, [R215+0x11800] ;  /* 0x01180000d7b0783b */ /* 0x008fe60000004200 */
[----:B-1----:R-:W-:Y:S01]  /*26790*/  IMAD.MOV.U32 R166, RZ, RZ, R155 ;  /* 0x000000ffffa67224 */ /* 0x002fe200078e009b */
[----:B------:R-:W-:Y:S03]  /*267a0*/  MOV R155, R183 ;  /* 0x000000b7009b7202 */ /* 0x000fe60000000f00 */
[C---:B------:R-:W-:Y:S01]  /*267b0*/  HMMA.16816.F32.BF16 R80, R132.reuse, R150, R80 ;  /* 0x000000968450723c */ /* 0x040fe20000041850 */
[----:B------:R-:W1:Y:S07]  /*267c0*/  LDSM.16.MT88.4 R148, [R217+0x17000] ;  /* 0x01700000d994783b */ /* 0x000e6e0000004200 */
[C---:B------:R-:W-:Y:S01]  /*267d0*/  HMMA.16816.F32.BF16 R84, R132.reuse, R136, R84 ;  /* 0x000000888454723c */ /* 0x040fe20000041854 */
[----:B-----5:R-:W-:Y:S07]  /*267e0*/  LDSM.16.MT88.4 R172, [R216+0x11800] ;  /* 0x01180000d8ac783b */ /* 0x020fee0000004200 */
[C---:B------:R-:W-:Y:S01]  /*267f0*/  HMMA.16816.F32.BF16 R88, R132.reuse, R138, R88 ;  /* 0x0000008a8458723c */ /* 0x040fe20000041858 */
[----:B------:R-:W2:Y:S07]  /*26800*/  LDSM.16.MT88.4 R136, [R216+0x17000] ;  /* 0x01700000d888783b */ /* 0x000eae0000004200 */
[C---:B------:R-:W-:Y:S08]  /*26810*/  HMMA.16816.F32.BF16 R92, R132.reuse, R140, R92 ;  /* 0x0000008c845c723c */ /* 0x040ff0000004185c */
[C---:B------:R-:W-:Y:S01]  /*26820*/  HMMA.16816.F32.BF16 R96, R132.reuse, R142, R96 ;  /* 0x0000008e8460723c */ /* 0x040fe20000041860 */
[----:B------:R-:W3:Y:S07]  /*26830*/  LDSM.16.MT88.4 R140, [R215+0x17000] ;  /* 0x01700000d78c783b */ /* 0x000eee0000004200 */
[C---:B----4-:R-:W-:Y:S07]  /*26840*/  HMMA.16816.F32.BF16 R100, R132.reuse, R144, R100 ;  /* 0x000000908464723c */ /* 0x050fee0000041864 */
[----:B------:R-:W-:Y:S01]  /*26850*/  MOV R145, R152 ;  /* 0x0000009800917202 */ /* 0x000fe20000000f00 */
[C---:B------:R-:W-:Y:S04]  /*26860*/  HMMA.16816.F32.BF16 R104, R132.reuse, R146, R104 ;  /* 0x000000928468723c */ /* 0x040fe80000041868 */
[----:B------:R-:W-:Y:S01]  /*26870*/  IMAD.MOV.U32 R152, RZ, RZ, R184 ;  /* 0x000000ffff987224 */ /* 0x000fe200078e00b8 */
[----:B------:R-:W-:Y:S02]  /*26880*/  MOV R144, R153 ;  /* 0x0000009900907202 */ /* 0x000fe40000000f00 */
[----:B------:R-:W-:Y:S01]  /*26890*/  MOV R153, R185 ;  /* 0x000000b900997202 */ /* 0x000fe20000000f00 */
[C---:B-1----:R-:W-:Y:S04]  /*268a0*/  HMMA.16816.F32.BF16 R108, R132.reuse, R148, R108 ;  /* 0x00000094846c723c */ /* 0x042fe8000004186c */
[----:B------:R-:W-:Y:S01]  /*268b0*/  IMAD.MOV.U32 R147, RZ, RZ, R181 ;  /* 0x000000ffff937224 */ /* 0x000fe200078e00b5 */
[----:B------:R-:W-:Y:S01]  /*268c0*/  MOV R146, R186 ;  /* 0x000000ba00927202 */ /* 0x000fe20000000f00 */
[----:B------:R-:W-:Y:S02]  /*268d0*/  LDSM.16.MT88.4 R180, [R219+0x13800] ;  /* 0x01380000dbb4783b */ /* 0x000fe40000004200 */
[C---:B------:R-:W-:Y:S06]  /*268e0*/  HMMA.16816.F32.BF16 R112, R132.reuse, R150, R112 ;  /* 0x000000968470723c */ /* 0x040fec0000041870 */
[----:B------:R-:W1:Y:S02]  /*268f0*/  LDSM.16.MT88.4 R148, [R217+0x11800] ;  /* 0x01180000d994783b */ /* 0x000e640000004200 */
[C---:B--2---:R-:W-:Y:S07]  /*26900*/  HMMA.16816.F32.BF16 R116, R132.reuse, R136, R116 ;  /* 0x000000888474723c */ /* 0x044fee0000041874 */
[----:B------:R-:W-:Y:S01]  /*26910*/  IMAD.MOV.U32 R136, RZ, RZ, R187 ;  /* 0x000000ffff887224 */ /* 0x000fe200078e00bb */
[C---:B------:R-:W-:Y:S01]  /*26920*/  HMMA.16816.F32.BF16 R120, R132.reuse, R138, R120 ;  /* 0x0000008a8478723c */ /* 0x040fe20000041878 */
[----:B------:R-:W2:Y:S03]  /*26930*/  LDSM.16.MT88.4 R184, [R217+0x13800] ;  /* 0x01380000d9b8783b */ /* 0x000ea60000004200 */
[----:B------:R-:W-:Y:S03]  /*26940*/  MOV R137, R162 ;  /* 0x000000a200897202 */ /* 0x000fe60000000f00 */
[----:B------:R-:W-:Y:S01]  /*26950*/  IMAD.MOV.U32 R139, RZ, RZ, R160 ;  /* 0x000000ffff8b7224 */ /* 0x000fe200078e00a0 */
[C---:B---3--:R-:W-:Y:S04]  /*26960*/  HMMA.16816.F32.BF16 R124, R132.reuse, R140, R124 ;  /* 0x0000008c847c723c */ /* 0x048fe8000004187c */
[----:B------:R-:W-:Y:S03]  /*26970*/  MOV R138, R163 ;  /* 0x000000a3008a7202 */ /* 0x000fe60000000f00 */
[----:B------:R-:W-:Y:S01]  /*26980*/  MOV R141, R171 ;  /* 0x000000ab008d7202 */ /* 0x000fe20000000f00 */
[----:B------:R-:W-:Y:S04]  /*26990*/  HMMA.16816.F32.BF16 R128, R132, R142, R128 ;  /* 0x0000008e8480723c */ /* 0x000fe80000041880 */
[----:B------:R-:W-:Y:S02]  /*269a0*/  F2FP.BF16.PACK_AB R171, R165, R138 ;  /* 0x0000008aa5ab723e */ /* 0x000fe400000010ff */
[----:B------:R-:W-:Y:S01]  /*269b0*/  MOV R140, R161 ;  /* 0x000000a1008c7202 */ /* 0x000fe20000000f00 */
[----:B------:R-:W-:Y:S01]  /*269c0*/  IMAD.MOV.U32 R143, RZ, RZ, R170 ;  /* 0x000000ffff8f7224 */ /* 0x000fe200078e00aa */
[----:B------:R-:W-:Y:S04]  /*269d0*/  MOV R134, R169 ;  /* 0x000000a900867202 */ /* 0x000fe80000000f00 */
[----:B------:R-:W-:Y:S02]  /*269e0*/  MOV R135, R168 ;  /* 0x000000a800877202 */ /* 0x000fe40000000f00 */
[----:B------:R-:W-:Y:S02]  /*269f0*/  F2FP.BF16.PACK_AB R170, R166, R139 ;  /* 0x0000008ba6aa723e */ /* 0x000fe400000010ff */
[----:B------:R-:W-:Y:S02]  /*26a00*/  F2FP.BF16.PACK_AB R168, R137, R135 ;  /* 0x0000008789a8723e */ /* 0x000fe400000010ff */
[----:B------:R-:W-:Y:S07]  /*26a10*/  F2FP.BF16.PACK_AB R169, R136, R134 ;  /* 0x0000008688a9723e */ /* 0x000fee00000010ff */
[C---:B------:R-:W-:Y:S01]  /*26a20*/  HMMA.16816.F32.BF16 R160, R168.reuse, R156, R4 ;  /* 0x0000009ca8a0723c */ /* 0x040fe20000041804 */
[----:B------:R-:W3:Y:S07]  /*26a30*/  LDSM.16.MT88.4 R4, [R216+0x13800] ;  /* 0x01380000d804783b */ /* 0x000eee0000004200 */
[C---:B------:R-:W-:Y:S07]  /*26a40*/  HMMA.16816.F32.BF16 R156, R168.reuse, R158, R8 ;  /* 0x0000009ea89c723c */ /* 0x040fee0000041808 */
[----:B------:R-:W-:Y:S01]  /*26a50*/  IMAD.MOV.U32 R8, RZ, RZ, R154 ;  /* 0x000000ffff087224 */ /* 0x000fe200078e009a */
[----:B------:R-:W-:Y:S01]  /*26a60*/  MOV R9, R155 ;  /* 0x0000009b00097202 */ /* 0x000fe20000000f00 */
[----:B------:R-:W-:Y:S03]  /*26a70*/  IMAD.MOV.U32 R11, RZ, RZ, R153 ;  /* 0x000000ffff0b7224 */ /* 0x000fe600078e0099 */
[----:B------:R-:W-:Y:S02]  /*26a80*/  MOV R10, R152 ;  /* 0x00000098000a7202 */ /* 0x000fe40000000f00 */
[C---:B-1----:R-:W-:Y:S07]  /*26a90*/  HMMA.16816.F32.BF16 R152, R168.reuse, R148, R12 ;  /* 0x00000094a898723c */ /* 0x042fee000004180c */
[----:B------:R-:W-:Y:S01]  /*26aa0*/  MOV R15, R146 ;  /* 0x00000092000f7202 */ /* 0x000fe20000000f00 */
[C---:B------:R-:W-:Y:S04]  /*26ab0*/  HMMA.16816.F32.BF16 R148, R168.reuse, R150, R16 ;  /* 0x00000096a894723c */ /* 0x040fe80000041810 */
[----:B------:R-:W-:Y:S01]  /*26ac0*/  MOV R12, R143 ;  /* 0x0000008f000c7202 */ /* 0x000fe20000000f00 */
[----:B------:R-:W-:Y:S01]  /*26ad0*/  IMAD.MOV.U32 R14, RZ, RZ, R141 ;  /* 0x000000ffff0e7224 */ /* 0x000fe200078e008d */
[----:B------:R-:W-:Y:S01]  /*26ae0*/  MOV R13, R140 ;  /* 0x0000008c000d7202 */ /* 0x000fe20000000f00 */
[----:B------:R-:W-:Y:S01]  /*26af0*/  IMAD.MOV.U32 R19, RZ, RZ, R145 ;  /* 0x000000ffff137224 */ /* 0x000fe200078e0091 */
[----:B------:R-:W-:Y:S04]  /*26b00*/  MOV R17, R147 ;  /* 0x0000009300117202 */ /* 0x000fe80000000f00 */
[----:B------:R-:W-:Y:S02]  /*26b10*/  MOV R18, R144 ;  /* 0x0000009000127202 */ /* 0x000fe40000000f00 */
[C---:B------:R-:W-:Y:S01]  /*26b20*/  HMMA.16816.F32.BF16 R144, R168.reuse, R172, R20 ;  /* 0x000000aca890723c */ /* 0x040fe20000041814 */
[----:B------:R-:W-:Y:S06]  /*26b30*/  LDSM.16.MT88.4 R20, [R216+0x15800] ;  /* 0x01580000d814783b */ /* 0x000fec0000004200 */
[----:B------:R-:W-:Y:S01]  /*26b40*/  MOV R173, R138 ;  /* 0x0000008a00ad7202 */ /* 0x000fe20000000f00 */
[C---:B------:R-:W-:Y:S01]  /*26b50*/  HMMA.16816.F32.BF16 R140, R168.reuse, R174, R24 ;  /* 0x000000aea88c723c */ /* 0x040fe20000041818 */
[----:B------:R-:W-:Y:S03]  /*26b60*/  LDSM.16.MT88.4 R24, [R215+0x15800] ;  /* 0x01580000d718783b */ /* 0x000fe60000004200 */
[----:B------:R-:W-:Y:S03]  /*26b70*/  MOV R172, R139 ;  /* 0x0000008b00ac7202 */ /* 0x000fe60000000f00 */
[----:B------:R-:W-:Y:S01]  /*26b80*/  MOV R175, R136 ;  /* 0x0000008800af7202 */ /* 0x000fe20000000f00 */
[----:B------:R-:W-:Y:S02]  /*26b90*/  IMAD.MOV.U32 R174, RZ, RZ, R137 ;  /* 0x000000ffffae7224 */ /* 0x000fe400078e0089 */
[C---:B------:R-:W-:Y:S01]  /*26ba0*/  HMMA.16816.F32.BF16 R136, R168.reuse, R176, R28 ;  /* 0x000000b0a888723c */ /* 0x040fe2000004181c */
[----:B------:R-:W-:Y:S06]  /*26bb0*/  LDSM.16.MT88.4 R28, [R219+0x17800] ;  /* 0x01780000db1c783b */ /* 0x000fec0000004200 */
[----:B------:R-:W-:Y:S02]  /*26bc0*/  MOV R177, R134 ;  /* 0x0000008600b17202 */ /* 0x000fe40000000f00 */
[----:B------:R-:W-:Y:S02]  /*26bd0*/  MOV R176, R135 ;  /* 0x0000008700b07202 */ /* 0x000fe40000000f00 */
[C---:B------:R-:W-:Y:S07]  /*26be0*/  HMMA.16816.F32.BF16 R132, R168.reuse, R178, R32 ;  /* 0x000000b2a884723c */ /* 0x040fee0000041820 */
[----:B------:R-:W-:Y:S01]  /*26bf0*/  MOV R33, R8 ;  /* 0x0000000800217202 */ /* 0x000fe20000000f00 */
[C---:B------:R-:W-:Y:S04]  /*26c00*/  HMMA.16816.F32.BF16 R36, R168.reuse, R180, R36 ;  /* 0x000000b4a824723c */ /* 0x040fe80000041824 */
[----:B------:R-:W-:Y:S01]  /*26c10*/  MOV R32, R9 ;  /* 0x0000000900207202 */ /* 0x000fe20000000f00 */
[----:B------:R-:W-:Y:S01]  /*26c20*/  IMAD.MOV.U32 R178, RZ, RZ, R11 ;  /* 0x000000ffffb27224 */ /* 0x000fe200078e000b */
[----:B------:R-:W-:Y:S01]  /*26c30*/  MOV R179, R10 ;  /* 0x0000000a00b37202 */ /* 0x000fe20000000f00 */
[----:B------:R-:W-:Y:S01]  /*26c40*/  IMAD.MOV.U32 R34, RZ, RZ, R13 ;  /* 0x000000ffff227224 */ /* 0x000fe200078e000d */
[C---:B------:R-:W-:Y:S01]  /*26c50*/  HMMA.16816.F32.BF16 R40, R168.reuse, R182, R40 ;  /* 0x000000b6a828723c */ /* 0x040fe20000041828 */
[----:B------:R-:W1:Y:S03]  /*26c60*/  LDSM.16.MT88.4 R8, [R215+0x13800] ;  /* 0x01380000d708783b */ /* 0x000e660000004200 */
[----:B------:R-:W-:Y:S02]  /*26c70*/  MOV R35, R12 ;  /* 0x0000000c00237202 */ /* 0x000fe40000000f00 */
[----:B------:R-:W-:Y:S01]  /*26c80*/  MOV R181, R14 ;  /* 0x0000000e00b57202 */ /* 0x000fe20000000f00 */
[----:B------:R-:W-:Y:S01]  /*26c90*/  IMAD.MOV.U32 R182, RZ, RZ, R18 ;  /* 0x000000ffffb67224 */ /* 0x000fe200078e0012 */
[C---:B--2---:R-:W-:Y:S04]  /*26ca0*/  HMMA.16816.F32.BF16 R44, R168.reuse, R184, R44 ;  /* 0x000000b8a82c723c */ /* 0x044fe8000004182c */
[----:B------:R-:W-:Y:S02]  /*26cb0*/  MOV R180, R15 ;  /* 0x0000000f00b47202 */ /* 0x000fe40000000f00 */
[----:B------:R-:W2:Y:S01]  /*26cc0*/  LDSM.16.MT88.4 R12, [R219+0x15800] ;  /* 0x01580000db0c783b */ /* 0x000ea20000004200 */
[----:B------:R-:W-:Y:S01]  /*26cd0*/  MOV R183, R17 ;  /* 0x0000001100b77202 */ /* 0x000fe20000000f00 */
[C---:B------:R-:W-:Y:S04]  /*26ce0*/  HMMA.16816.F32.BF16 R48, R168.reuse, R186, R48 ;  /* 0x000000baa830723c */ /* 0x040fe80000041830 */
[----:B------:R-:W-:Y:S01]  /*26cf0*/  MOV R185, R19 ;  /* 0x0000001300b97202 */ /* 0x000fe20000000f00 */
[----:B------:R-:W-:Y:S01]  /*26d00*/  FADD.FTZ R251, R180, R251 ;  /* 0x000000fbb4fb7221 */ /* 0x000fe20000010000 */
[----:B------:R-:W4:Y:S02]  /*26d10*/  LDSM.16.MT88.4 R16, [R217+0x15800] ;  /* 0x01580000d910783b */ /* 0x000f240000004200 */
[C---:B---3--:R-:W-:Y:S04]  /*26d20*/  HMMA.16816.F32.BF16 R52, R168.reuse, R4, R52 ;  /* 0x00000004a834723c */ /* 0x048fe80000041834 */
[----:B------:R-:W-:Y:S04]  /*26d30*/  FADD.FTZ R0, R185, R0 ;  /* 0x00000000b9007221 */ /* 0x000fe80000010000 */
[C---:B------:R-:W-:Y:S01]  /*26d40*/  HMMA.16816.F32.BF16 R56, R168.reuse, R6, R56 ;  /* 0x00000006a838723c */ /* 0x040fe20000041838 */
[----:B------:R-:W3:Y:S03]  /*26d50*/  LDSM.16.MT88.4 R4, [R217+0x17800] ;  /* 0x01780000d904783b */ /* 0x000ee60000004200 */
[----:B------:R-:W-:Y:S04]  /*26d60*/  FADD.FTZ R0, R182, R0 ;  /* 0x00000000b6007221 */ /* 0x000fe80000010000 */
[----:B------:R-:W-:Y:S01]  /*26d70*/  FADD.FTZ R0, R183, R0 ;  /* 0x00000000b7007221 */ /* 0x000fe20000010000 */
[C---:B-1----:R-:W-:Y:S03]  /*26d80*/  HMMA.16816.F32.BF16 R60, R168.reuse, R8, R60 ;  /* 0x00000008a83c723c */ /* 0x042fe6000004183c */
[----:B------:R-:W-:Y:S02]  /*26d90*/  FADD.FTZ R2, R181, R0 ;  /* 0x00000000b5027221 */ /* 0x000fe40000010000 */
[----:B------:R-:W-:Y:S02]  /*26da0*/  FADD.FTZ R0, R178, R251 ;  /* 0x000000fbb2007221 */ /* 0x000fe40000010000 */
[----:B------:R-:W-:Y:S01]  /*26db0*/  FADD.FTZ R2, R179, R2 ;  /* 0x00000002b3027221 */ /* 0x000fe20000010000 */
[C---:B------:R-:W-:Y:S01]  /*26dc0*/  HMMA.16816.F32.BF16 R64, R168.reuse, R10, R64 ;  /* 0x0000000aa840723c */ /* 0x040fe20000041840 */
[----:B------:R-:W1:Y:S03]  /*26dd0*/  LDSM.16.MT88.4 R8, [R216+0x17800] ;  /* 0x01780000d808783b */ /* 0x000e660000004200 */
[----:B------:R-:W-:Y:S02]  /*26de0*/  FADD.FTZ R0, R32, R0 ;  /* 0x0000000020007221 */ /* 0x000fe40000010000 */
[----:B------:R-:W-:Y:S02]  /*26df0*/  FADD.FTZ R2, R33, R2 ;  /* 0x0000000221027221 */ /* 0x000fe40000010000 */
[C---:B--2---:R-:W-:Y:S04]  /*26e00*/  HMMA.16816.F32.BF16 R68, R168.reuse, R12, R68 ;  /* 0x0000000ca844723c */ /* 0x044fe80000041844 */
[----:B------:R-:W-:Y:S02]  /*26e10*/  FADD.FTZ R0, R34, R0 ;  /* 0x0000000022007221 */ /* 0x000fe40000010000 */
[----:B------:R-:W-:Y:S02]  /*26e20*/  FADD.FTZ R2, R35, R2 ;  /* 0x0000000223027221 */ /* 0x000fe40000010000 */
[C---:B------:R-:W-:Y:S01]  /*26e30*/  HMMA.16816.F32.BF16 R72, R168.reuse, R14, R72 ;  /* 0x0000000ea848723c */ /* 0x040fe20000041848 */
[----:B------:R-:W2:Y:S03]  /*26e40*/  LDSM.16.MT88.4 R12, [R215+0x17800] ;  /* 0x01780000d70c783b */ /* 0x000ea60000004200 */
[----:B------:R-:W-:Y:S02]  /*26e50*/  FADD.FTZ R0, R176, R0 ;  /* 0x00000000b0007221 */ /* 0x000fe40000010000 */
[----:B------:R-:W-:Y:S02]  /*26e60*/  FADD.FTZ R2, R177, R2 ;  /* 0x00000002b1027221 */ /* 0x000fe40000010000 */
[C---:B----4-:R-:W-:Y:S04]  /*26e70*/  HMMA.16816.F32.BF16 R76, R168.reuse, R16, R76 ;  /* 0x00000010a84c723c */ /* 0x050fe8000004184c */
[----:B------:R-:W-:Y:S02]  /*26e80*/  FADD.FTZ R0, R174, R0 ;  /* 0x00000000ae007221 */ /* 0x000fe40000010000 */
[----:B------:R-:W-:Y:S02]  /*26e90*/  FADD.FTZ R2, R175, R2 ;  /* 0x00000002af027221 */ /* 0x000fe40000010000 */
[C---:B------:R-:W-:Y:S04]  /*26ea0*/  HMMA.16816.F32.BF16 R80, R168.reuse, R18, R80 ;  /* 0x00000012a850723c */ /* 0x040fe80000041850 */
[----:B------:R-:W-:Y:S02]  /*26eb0*/  FADD.FTZ R0, R172, R0 ;  /* 0x00000000ac007221 */ /* 0x000fe40000010000 */
[----:B------:R-:W-:Y:S02]  /*26ec0*/  FADD.FTZ R2, R173, R2 ;  /* 0x00000002ad027221 */ /* 0x000fe40000010000 */
[C---:B------:R-:W-:Y:S04]  /*26ed0*/  HMMA.16816.F32.BF16 R84, R168.reuse, R20, R84 ;  /* 0x00000014a854723c */ /* 0x040fe80000041854 */
[----:B------:R-:W-:Y:S01]  /*26ee0*/  FADD.FTZ R249, R166, R0 ;  /* 0x00000000a6f97221 */ /* 0x000fe20000010000 */
[----:B------:R-:W-:Y:S01]  /*26ef0*/  MOV R0, R3 ;  /* 0x0000000300007202 */ /* 0x000fe20000000f00 */
[----:B------:R-:W-:Y:S01]  /*26f00*/  FADD.FTZ R248, R165, R2 ;  /* 0x00000002a5f87221 */ /* 0x000fe20000010000 */
[----:B------:R-:W-:Y:S01]  /*26f10*/  MOV R2, R164 ;  /* 0x000000a400027202 */ /* 0x000fe20000000f00 */
[C---:B------:R-:W-:Y:S08]  /*26f20*/  HMMA.16816.F32.BF16 R88, R168.reuse, R22, R88 ;  /* 0x00000016a858723c */ /* 0x040ff00000041858 */
[C---:B------:R-:W-:Y:S08]  /*26f30*/  HMMA.16816.F32.BF16 R92, R168.reuse, R24, R92 ;  /* 0x00000018a85c723c */ /* 0x040ff0000004185c */
[C---:B------:R-:W-:Y:S08]  /*26f40*/  HMMA.16816.F32.BF16 R96, R168.reuse, R26, R96 ;  /* 0x0000001aa860723c */ /* 0x040ff00000041860 */
[C---:B------:R-:W-:Y:S08]  /*26f50*/  HMMA.16816.F32.BF16 R100, R168.reuse, R28, R100 ;  /* 0x0000001ca864723c */ /* 0x040ff00000041864 */
[C---:B------:R-:W-:Y:S08]  /*26f60*/  HMMA.16816.F32.BF16 R104, R168.reuse, R30, R104 ;  /* 0x0000001ea868723c */ /* 0x040ff00000041868 */
[C---:B---3--:R-:W-:Y:S08]  /*26f70*/  HMMA.16816.F32.BF16 R108, R168.reuse, R4, R108 ;  /* 0x00000004a86c723c */ /* 0x048ff0000004186c */
[C---:B------:R-:W-:Y:S08]  /*26f80*/  HMMA.16816.F32.BF16 R112, R168.reuse, R6, R112 ;  /* 0x00000006a870723c */ /* 0x040ff00000041870 */
[C---:B-1----:R-:W-:Y:S08]  /*26f90*/  HMMA.16816.F32.BF16 R116, R168.reuse, R8, R116 ;  /* 0x00000008a874723c */ /* 0x042ff00000041874 */
[C---:B------:R-:W-:Y:S08]  /*26fa0*/  HMMA.16816.F32.BF16 R120, R168.reuse, R10, R120 ;  /* 0x0000000aa878723c */ /* 0x040ff00000041878 */
[C---:B--2---:R-:W-:Y:S08]  /*26fb0*/  HMMA.16816.F32.BF16 R124, R168.reuse, R12, R124 ;  /* 0x0000000ca87c723c */ /* 0x044ff0000004187c */
[----:B------:R-:W-:Y:S01]  /*26fc0*/  HMMA.16816.F32.BF16 R128, R168, R14, R128 ;  /* 0x0000000ea880723c */ /* 0x000fe20000041880 */
[----:B------:R-:W-:-:S07]  /*26fd0*/  @P0 BRA `(.L_x_2709) ;  /* 0xffffb02000000947 */ /* 0x000fce000383ffff */
.L_x_2700:
        /* <DEDUP_REMOVED lines=11> */
.L_x_2723:
[----:B--23--:R-:W-:Y:S01]  /*27090*/  FADD.FTZ R249, R6, R249 ;  /* 0x000000f906f97221 */ /* 0x00cfe20000010000 */
[----:B------:R-:W-:Y:S05]  /*270a0*/  BRA.DIV ~URZ, `(.L_x_2711) ;  /* 0x000020f27f007947 */ /* 0x000fea000b800000 */
[----:B------:R-:W2:Y:S04]  /*270b0*/  SHFL.BFLY PT, R4, R248, 0x2, 0x1f ;  /* 0x0c401f00f8047f89 */ /* 0x000ea800000e0000 */
[----:B------:R-:W3:Y:S01]  /*270c0*/  SHFL.BFLY PT, R0, R249, 0x1, 0x1f ;  /* 0x0c201f00f9007f89 */ /* 0x000ee200000e0000 */
[----:B--2---:R-:W-:Y:S02]  /*270d0*/  FADD.FTZ R248, R4, R248 ;  /* 0x000000f804f87221 */ /* 0x004fe40000010000 */
[----:B---3--:R-:W-:-:S03]  /*270e0*/  FADD.FTZ R249, R249, R0 ;  /* 0x00000000f9f97221 */ /* 0x008fc60000010000 */
[----:B------:R2:W3:Y:S04]  /*270f0*/  SHFL.BFLY PT, R6, R248, 0x1, 0x1f ;  /* 0x0c201f00f8067f89 */ /* 0x0004e800000e0000 */
.L_x_2724:
[----:B------:R-:W4:Y:S01]  /*27100*/  S2R R5, SR_TID.X ;  /* 0x0000000000057919 */ /* 0x000f220000002100 */
[----:B---3--:R-:W-:Y:S01]  /*27110*/  FADD.FTZ R6, R6, R248 ;  /* 0x000000f806067221 */ /* 0x008fe20000010000 */
[----:B------:R-:W-:Y:S01]  /*27120*/  FSETP.NE.FTZ.AND P4, PT, R249, RZ, PT ;  /* 0x000000fff900720b */ /* 0x000fe20003f95000 */
[----:B------:R-:W-:Y:S01]  /*27130*/  ULDC.64 UR4, c[0x0][0x118] ;  /* 0x0000460000047ab9 */ /* 0x000fe20000000a00 */
[----:B------:R-:W-:Y:S02]  /*27140*/  MOV R0, 0x3f800000 ;  /* 0x3f80000000007802 */ /* 0x000fe40000000f00 */
[----:B------:R-:W-:Y:S02]  /*27150*/  FSETP.NE.FTZ.AND P3, PT, R6, RZ, PT ;  /* 0x000000ff0600720b */ /* 0x000fe40003f75000 */
[----:B------:R-:W-:-:S07]  /*27160*/  MOV R4, 0x3f800000 ;  /* 0x3f80000000047802 */ /* 0x000fce0000000f00 */
[----:B------:R-:W3:Y:S08]  /*27170*/  @P4 MUFU.RCP R0, R249 ;  /* 0x000000f900004308 */ /* 0x000ef00000001000 */
[----:B------:R-:W1:Y:S01]  /*27180*/  @P3 MUFU.RCP R4, R6 ;  /* 0x0000000600043308 */ /* 0x000e620000001000 */
[----:B----4-:R-:W-:-:S04]  /*27190*/  SHF.R.S32.HI R7, RZ, 0x1f, R5 ;  /* 0x0000001fff077819 */ /* 0x010fc80000011405 */
[----:B------:R-:W-:Y:S01]  /*271a0*/  LEA.HI R10, R7, R5, RZ, 0x2 ;  /* 0x00000005070a7211 */ /* 0x000fe200078f10ff */
[----:B---3--:R-:W-:-:S03]  /*271b0*/  FMUL.FTZ R160, R0, R160 ;  /* 0x000000a000a07220 */ /* 0x008fc60000410000 */
[--C-:B------:R-:W-:Y:S01]  /*271c0*/  SHF.R.S32.HI R12, RZ, 0x2, R10.reuse ;  /* 0x00000002ff0c7819 */ /* 0x100fe2000001140a */
[C---:B------:R-:W-:Y:S01]  /*271d0*/  FMUL.FTZ R161, R0.reuse, R161 ;  /* 0x000000a100a17220 */ /* 0x040fe20000410000 */
[----:B------:R-:W-:Y:S01]  /*271e0*/  SHF.R.S32.HI R11, RZ, 0x1f, R10 ;  /* 0x0000001fff0b7819 */ /* 0x000fe2000001140a */
[----:B------:R-:W-:Y:S01]  /*271f0*/  FMUL.FTZ R156, R0, R156 ;  /* 0x0000009c009c7220 */ /* 0x000fe20000410000 */
[----:B------:R-:W-:Y:S01]  /*27200*/  LOP3.LUT R10, R10, 0x3ffffffc, RZ, 0xc0, !PT ;  /* 0x3ffffffc0a0a7812 */ /* 0x000fe200078ec0ff */
[----:B------:R-:W-:Y:S01]  /*27210*/  FMUL.FTZ R157, R0, R157 ;  /* 0x0000009d009d7220 */ /* 0x000fe20000410000 */
[----:B------:R-:W-:Y:S01]  /*27220*/  LEA.HI R11, R11, R12, RZ, 0x3 ;  /* 0x0000000c0b0b7211 */ /* 0x000fe200078f18ff */
[----:B-1----:R-:W-:Y:S01]  /*27230*/  FMUL.FTZ R163, R4, R163 ;  /* 0x000000a304a37220 */ /* 0x002fe20000410000 */
        /* <DEDUP_REMOVED lines=17> */
[----:B------:R-:W-:Y:S01]  /*27350*/  FMUL.FTZ R149, R0, R149 ;  /* 0x0000009500957220 */ /* 0x000fe20000410000 */
[----:B------:R-:W-:Y:S01]  /*27360*/  LEA R10, R13, R10, 0x9 ;  /* 0x0000000a0d0a7211 */ /* 0x000fe200078e48ff */
[----:B------:R-:W-:Y:S01]  /*27370*/  FMUL.FTZ R151, R4, R151 ;  /* 0x0000009704977220 */ /* 0x000fe20000410000 */
[----:B------:R-:W-:Y:S01]  /*27380*/  LEA.HI R14, R14, R14, RZ, 0x1d ;  /* 0x0000000e0e0e7211 */ /* 0x000fe200078fe8ff */
[----:B------:R-:W-:Y:S01]  /*27390*/  FMUL.FTZ R150, R4, R150 ;  /* 0x0000009604967220 */ /* 0x000fe20000410000 */
[----:B------:R-:W-:Y:S01]  /*273a0*/  ISETP.NE.U32.AND P0, PT, R15, 0x1, PT ;  /* 0x000000010f00780c */ /* 0x000fe20003f05070 */
[----:B------:R-:W-:Y:S01]  /*273b0*/  FMUL.FTZ R144, R0, R144 ;  /* 0x0000009000907220 */ /* 0x000fe20000410000 */
[----:B------:R-:W-:Y:S01]  /*273c0*/  LEA R10, R10, R14, 0x1 ;  /* 0x0000000e0a0a7211 */ /* 0x000fe200078e08ff */
[----:B------:R-:W-:Y:S01]  /*273d0*/  FMUL.FTZ R145, R0, R145 ;  /* 0x0000009100917220 */ /* 0x000fe20000410000 */
[----:B------:R-:W-:Y:S01]  /*273e0*/  R2P PR, R12, 0x6 ;  /* 0x000000060c007804 */ /* 0x000fe20000000000 */
[----:B------:R-:W-:Y:S01]  /*273f0*/  FMUL.FTZ R147, R4, R147 ;  /* 0x0000009304937220 */ /* 0x000fe20000410000 */
[----:B------:R-:W-:Y:S01]  /*27400*/  SHF.L.U32 R10, R10, 0x1, RZ ;  /* 0x000000010a0a7819 */ /* 0x000fe200000006ff */
[----:B------:R-:W-:Y:S01]  /*27410*/  FMUL.FTZ R146, R4, R146 ;  /* 0x0000009204927220 */ /* 0x000fe20000410000 */
[----:B------:R-:W-:Y:S01]  /*27420*/  MOV R12, 0x20 ;  /* 0x00000020000c7802 */ /* 0x000fe20000000f00 */
[C---:B------:R-:W-:Y:S01]  /*27430*/  FMUL.FTZ R140, R0.reuse, R140 ;  /* 0x0000008c008c7220 */ /* 0x040fe20000410000 */
[----:B------:R-:W-:Y:S01]  /*27440*/  MOV R15, 0x40 ;  /* 0x00000040000f7802 */ /* 0x000fe20000000f00 */
[----:B------:R-:W-:Y:S01]  /*27450*/  FMUL.FTZ R141, R0, R141 ;  /* 0x0000008d008d7220 */ /* 0x000fe20000410000 */
[----:B------:R-:W-:Y:S01]  /*27460*/  IADD3 R14, R10, -0x10, RZ ;  /* 0xfffffff00a0e7810 */ /* 0x000fe20007ffe0ff */
[----:B------:R-:W-:Y:S01]  /*27470*/  FMUL.FTZ R143, R4, R143 ;  /* 0x0000008f048f7220 */ /* 0x000fe20000410000 */
[----:B------:R-:W-:Y:S01]  /*27480*/  SEL R12, R12, 0xffffffe0, !P1 ;  /* 0xffffffe00c0c7807 */ /* 0x000fe20004800000 */
[----:B------:R-:W-:Y:S01]  /*27490*/  FMUL.FTZ R142, R4, R142 ;  /* 0x0000008e048e7220 */ /* 0x000fe20000410000 */
[----:B------:R-:W-:Y:S01]  /*274a0*/  @P0 IADD3 R14, R10, 0x10, RZ ;  /* 0x000000100a0e0810 */ /* 0x000fe20007ffe0ff */
[C---:B------:R-:W-:Y:S01]  /*274b0*/  FMUL.FTZ R136, R0.reuse, R136 ;  /* 0x0000008800887220 */ /* 0x040fe20000410000 */
[----:B------:R-:W-:Y:S01]  /*274c0*/  F2FP.BF16.PACK_AB R162, R163, R162 ;  /* 0x000000a2a3a2723e */ /* 0x000fe200000010ff */
[----:B------:R-:W-:Y:S01]  /*274d0*/  FMUL.FTZ R137, R0, R137 ;  /* 0x0000008900897220 */ /* 0x000fe20000410000 */
[----:B------:R-:W-:Y:S01]  /*274e0*/  SEL R15, R15, 0xffffffc0, !P2 ;  /* 0xffffffc00f0f7807 */ /* 0x000fe20005000000 */
[C---:B------:R-:W-:Y:S01]  /*274f0*/  FMUL.FTZ R139, R4.reuse, R139 ;  /* 0x0000008b048b7220 */ /* 0x040fe20000410000 */
[----:B------:R-:W-:Y:S01]  /*27500*/  F2FP.BF16.PACK_AB R156, R157, R156 ;  /* 0x0000009c9d9c723e */ /* 0x000fe200000010ff */
[----:B------:R-:W-:Y:S01]  /*27510*/  FMUL.FTZ R138, R4, R138 ;  /* 0x0000008a048a7220 */ /* 0x000fe20000410000 */
[----:B------:R-:W-:Y:S01]  /*27520*/  F2FP.BF16.PACK_AB R158, R159, R158 ;  /* 0x0000009e9f9e723e */ /* 0x000fe200000010ff */
[C---:B------:R-:W-:Y:S01]  /*27530*/  FMUL.FTZ R132, R0.reuse, R132 ;  /* 0x0000008400847220 */ /* 0x040fe20000410000 */
[----:B------:R-:W-:Y:S01]  /*27540*/  F2FP.BF16.PACK_AB R152, R153, R152 ;  /* 0x000000989998723e */ /* 0x000fe200000010ff */
[----:B------:R-:W-:Y:S01]  /*27550*/  FMUL.FTZ R133, R0, R133 ;  /* 0x0000008500857220 */ /* 0x000fe20000410000 */
[----:B------:R-:W-:Y:S01]  /*27560*/  F2FP.BF16.PACK_AB R154, R155, R154 ;  /* 0x0000009a9b9a723e */ /* 0x000fe200000010ff */
[----:B------:R-:W-:Y:S01]  /*27570*/  FMUL.FTZ R135, R4, R135 ;  /* 0x0000008704877220 */ /* 0x000fe20000410000 */
[----:B------:R-:W-:Y:S01]  /*27580*/  IADD3 R16, R10, R12, RZ ;  /* 0x0000000c0a107210 */ /* 0x000fe20007ffe0ff */
[----:B------:R-:W-:Y:S01]  /*27590*/  FMUL.FTZ R134, R4, R134 ;  /* 0x0000008604867220 */ /* 0x000fe20000410000 */
[----:B------:R-:W-:Y:S01]  /*275a0*/  F2FP.BF16.PACK_AB R148, R149, R148 ;  /* 0x000000949594723e */ /* 0x000fe200000010ff */
[C---:B------:R-:W-:Y:S01]  /*275b0*/  FMUL.FTZ R36, R0.reuse, R36 ;  /* 0x0000002400247220 */ /* 0x040fe20000410000 */
[----:B------:R-:W-:Y:S01]  /*275c0*/  F2FP.BF16.PACK_AB R150, R151, R150 ;  /* 0x000000969796723e */ /* 0x000fe200000010ff */
[----:B------:R-:W-:Y:S01]  /*275d0*/  FMUL.FTZ R37, R0, R37 ;  /* 0x0000002500257220 */ /* 0x000fe20000410000 */
[----:B------:R-:W-:Y:S01]  /*275e0*/  IADD3 R12, R12, R14, RZ ;  /* 0x0000000e0c0c7210 */ /* 0x000fe20007ffe0ff */
        /* <DEDUP_REMOVED lines=11> */
[----:B------:R-:W-:Y:S01]  /*276a0*/  STS [R10], R160 ;  /* 0x000000a00a007388 */ /* 0x000fe20000000800 */
[C---:B------:R-:W-:Y:S01]  /*276b0*/  FMUL.FTZ R44, R0.reuse, R44 ;  /* 0x0000002c002c7220 */ /* 0x040fe20000410000 */
[----:B------:R-:W-:Y:S01]  /*276c0*/  IADD3 R18, R15, R14, RZ ;  /* 0x0000000e0f127210 */ /* 0x000fe20007ffe0ff */
[----:B------:R-:W-:Y:S01]  /*276d0*/  FMUL.FTZ R45, R0, R45 ;  /* 0x0000002d002d7220 */ /* 0x000fe20000410000 */
[----:B------:R-:W-:Y:S01]  /*276e0*/  STS [R10+0x400], R162 ;  /* 0x000400a20a007388 */ /* 0x000fe20000000800 */
[C---:B------:R-:W-:Y:S01]  /*276f0*/  FMUL.FTZ R47, R4.reuse, R47 ;  /* 0x0000002f042f7220 */ /* 0x040fe20000410000 */
[----:B------:R-:W-:Y:S01]  /*27700*/  F2FP.BF16.PACK_AB R136, R137, R136 ;  /* 0x000000888988723e */ /* 0x000fe200000010ff */
        /* <DEDUP_REMOVED lines=11> */
[----:B------:R-:W-:Y:S01]  /*277c0*/  F2FP.BF16.PACK_AB R134, R135, R134 ;  /* 0x000000868786723e */ /* 0x000fe200000010ff */
[----:B------:R-:W-:Y:S01]  /*277d0*/  FMUL.FTZ R53, R0, R53 ;  /* 0x0000003500357220 */ /* 0x000fe20000410000 */
[----:B------:R-:W-:Y:S01]  /*277e0*/  STS [R16], R152 ;  /* 0x0000009810007388 */ /* 0x000fe20000000800 */
[----:B------:R-:W-:Y:S01]  /*277f0*/  FMUL.FTZ R55, R4, R55 ;  /* 0x0000003704377220 */ /* 0x000fe20000410000 */
        /* <DEDUP_REMOVED lines=141> */
[C---:B------:R-:W-:Y:S01]  /*280d0*/  FMUL.FTZ R125, R0.reuse, R125 ;  /* 0x0000007d007d7220 */ /* 0x040fe20000410000 */
[----:B------:R-:W-:Y:S01]  /*280e0*/  F2FP.BF16.PACK_AB R106, R107, R106 ;  /* 0x0000006a6b6a723e */ /* 0x000fe200000010ff */
[----:B------:R-:W-:Y:S01]  /*280f0*/  FMUL.FTZ R128, R0, R128 ;  /* 0x0000008000807220 */ /* 0x000fe20000410000 */
[----:B------:R-:W-:Y:S01]  /*28100*/  STS [R17+0x4000], R84 ;  /* 0x0040005411007388 */ /* 0x000fe20000000800 */
[C---:B------:R-:W-:Y:S01]  /*28110*/  FMUL.FTZ R127, R4.reuse, R127 ;  /* 0x0000007f047f7220 */ /* 0x040fe20000410000 */
[----:B------:R-:W-:Y:S01]  /*28120*/  F2FP.BF16.PACK_AB R108, R109, R108 ;  /* 0x0000006c6d6c723e */ /* 0x000fe200000010ff */
[C---:B------:R-:W-:Y:S01]  /*28130*/  FMUL.FTZ R126, R4.reuse, R126 ;  /* 0x0000007e047e7220 */ /* 0x040fe20000410000 */
[----:B------:R-:W-:Y:S01]  /*28140*/  STS [R17+0x4400], R86 ;  /* 0x0044005611007388 */ /* 0x000fe20000000800 */
[----:B------:R-:W-:Y:S01]  /*28150*/  FMUL.FTZ R131, R4, R131 ;  /* 0x0000008304837220 */ /* 0x000fe20000410000 */
[----:B------:R-:W-:Y:S01]  /*28160*/  F2FP.BF16.PACK_AB R110, R111, R110 ;  /* 0x0000006e6f6e723e */ /* 0x000fe200000010ff */
[----:B------:R-:W-:Y:S01]  /*28170*/  FMUL.FTZ R0, R0, R129 ;  /* 0x0000008100007220 */ /* 0x000fe20000410000 */
[----:B------:R-:W-:Y:S01]  /*28180*/  STS [R18+0x4000], R88 ;  /* 0x0040005812007388 */ /* 0x000fe20000000800 */
[----:B------:R-:W-:Y:S01]  /*28190*/  FMUL.FTZ R4, R4, R130 ;  /* 0x0000008204047220 */ /* 0x000fe20000410000 */
[----:B------:R-:W-:-:S02]  /*281a0*/  F2FP.BF16.PACK_AB R112, R113, R112 ;  /* 0x000000707170723e */ /* 0x000fc400000010ff */
[----:B------:R-:W-:Y:S01]  /*281b0*/  STS [R18+0x4400], R90 ;  /* 0x0044005a12007388 */ /* 0x000fe20000000800 */
[----:B------:R-:W-:Y:S02]  /*281c0*/  F2FP.BF16.PACK_AB R114, R115, R114 ;  /* 0x000000727372723e */ /* 0x000fe400000010ff */
[----:B------:R-:W-:Y:S01]  /*281d0*/  F2FP.BF16.PACK_AB R116, R117, R116 ;  /* 0x000000747574723e */ /* 0x000fe200000010ff */
[----:B------:R-:W-:Y:S01]  /*281e0*/  STS [R19+0x4000], R92 ;  /* 0x0040005c13007388 */ /* 0x000fe20000000800 */
[----:B------:R-:W-:Y:S02]  /*281f0*/  F2FP.BF16.PACK_AB R118, R119, R118 ;  /* 0x000000767776723e */ /* 0x000fe400000010ff */
[----:B------:R-:W-:Y:S01]  /*28200*/  F2FP.BF16.PACK_AB R120, R121, R120 ;  /* 0x000000787978723e */ /* 0x000fe200000010ff */
[----:B------:R-:W-:Y:S01]  /*28210*/  STS [R19+0x4400], R94 ;  /* 0x0044005e13007388 */ /* 0x000fe20000000800 */
[----:B------:R-:W-:Y:S02]  /*28220*/  F2FP.BF16.PACK_AB R122, R123, R122 ;  /* 0x0000007a7b7a723e */ /* 0x000fe400000010ff */
[----:B------:R-:W-:Y:S01]  /*28230*/  ISETP.NE.AND P0, PT, R238, -0x1, PT ;  /* 0xffffffffee00780c */ /* 0x000fe20003f05270 */
[----:B------:R-:W-:Y:S01]  /*28240*/  STS [R15+0x4000], R96 ;  /* 0x004000600f007388 */ /* 0x000fe20000000800 */
[----:B------:R-:W-:-:S02]  /*28250*/  F2FP.BF16.PACK_AB R124, R125, R124 ;  /* 0x0000007c7d7c723e */ /* 0x000fc400000010ff */
[----:B------:R-:W-:Y:S01]  /*28260*/  F2FP.BF16.PACK_AB R126, R127, R126 ;  /* 0x0000007e7f7e723e */ /* 0x000fe200000010ff */
[----:B------:R-:W-:Y:S01]  /*28270*/  STS [R15+0x4400], R98 ;  /* 0x004400620f007388 */ /* 0x000fe20000000800 */
[----:B------:R-:W-:Y:S02]  /*28280*/  F2FP.BF16.PACK_AB R0, R0, R128 ;  /* 0x000000800000723e */ /* 0x000fe400000010ff */
        /* <DEDUP_REMOVED lines=15> */
[----:B------:R3:W-:Y:S04]  /*28380*/  STS [R15+0x6000], R0 ;  /* 0x006000000f007388 */ /* 0x0007e80000000800 */
[----:B------:R4:W-:Y:S04]  /*28390*/  STS [R15+0x6400], R4 ;  /* 0x006400040f007388 */ /* 0x0009e80000000800 */
[----:B-12---:R-:W2:Y:S04]  /*283a0*/  @!P0 LD.E.64 R16, [R8.64+0x80] ;  /* 0x0000800408108980 */ /* 0x006ea8000c101b00 */
[----:B------:R-:W2:Y:S01]  /*283b0*/  LD.E.64 R82, [R8.64+0x88] ;  /* 0x0000880408527980 */ /* 0x000ea2000c101b00 */
[----:B------:R-:W1:Y:S01]  /*283c0*/  @P3 MUFU.LG2 R14, R6 ;  /* 0x00000006000e3308 */ /* 0x000e620000000c00 */
[----:B------:R-:W-:Y:S02]  /*283d0*/  BSSY B0, `(.L_x_2712) ;  /* 0x0000022000007945 */ /* 0x000fe40003800000 */
[----:B------:R2:W5:Y:S04]  /*283e0*/  LD.E.64 R80, [R8.64+0x90] ;  /* 0x0000900408507980 */ /* 0x000568000c101b00 */
[----:B---3--:R-:W3:Y:S01]  /*283f0*/  LD.E.U8 R0, [R8.64+0x1c8] ;  /* 0x0001c80408007980 */ /* 0x008ee2000c101100 */
[----:B----4-:R-:W4:Y:S01]  /*28400*/  @P4 MUFU.LG2 R15, R249 ;  /* 0x000000f9000f4308 */ /* 0x010f220000000c00 */
[----:B------:R-:W-:Y:S01]  /*28410*/  @!P0 SHF.R.S32.HI R4, RZ, 0x1f, R235 ;  /* 0x0000001fff048819 */ /* 0x000fe200000114eb */
[----:B-1----:R-:W-:Y:S01]  /*28420*/  @P3 FMUL.FTZ R14, R14, 0.69314718246459960938 ;  /* 0x3f3172180e0e3820 */ /* 0x002fe20000410000 */
[----:B------:R-:W-:-:S02]  /*28430*/  MOV R6, 0x7f800000 ;  /* 0x7f80000000067802 */ /* 0x000fc40000000f00 */
[----:B------:R-:W-:Y:S01]  /*28440*/  MOV R10, 0x7f800000 ;  /* 0x7f800000000a7802 */ /* 0x000fe20000000f00 */
[----:B-----5:R-:W-:Y:S02]  /*28450*/  @P3 FFMA.FTZ R10, R3, R2, R14 ;  /* 0x00000002030a3223 */ /* 0x020fe4000001000e */
[----:B----4-:R-:W-:-:S04]  /*28460*/  @P4 FMUL.FTZ R15, R15, 0.69314718246459960938 ;  /* 0x3f3172180f0f4820 */ /* 0x010fc80000410000 */
[----:B------:R-:W-:Y:S02]  /*28470*/  @P4 FFMA.FTZ R6, R164, R2, R15 ;  /* 0x00000002a4064223 */ /* 0x000fe4000001000f */
[----:B--2---:R-:W-:-:S04]  /*28480*/  @!P0 IMAD R12, R17, R235, RZ ;  /* 0x000000eb110c8224 */ /* 0x004fc800078e02ff */
[----:B------:R-:W-:Y:S02]  /*28490*/  @!P0 IMAD R12, R16, R4, R12 ;  /* 0x00000004100c8224 */ /* 0x000fe400078e020c */
[----:B------:R-:W-:Y:S01]  /*284a0*/  @P0 IMAD.WIDE.U32 R18, R82, R238, RZ ;  /* 0x000000ee52120225 */ /* 0x000fe200078e00ff */
[----:B---3--:R-:W-:-:S03]  /*284b0*/  ISETP.NE.AND P1, PT, R0, RZ, PT ;  /* 0x000000ff0000720c */ /* 0x008fc60003f25270 */
[----:B------:R-:W-:Y:S02]  /*284c0*/  @P0 IMAD R0, R83, R238, RZ ;  /* 0x000000ee53000224 */ /* 0x000fe400078e02ff */
[----:B------:R-:W-:Y:S01]  /*284d0*/  @!P0 IMAD.WIDE.U32 R16, R16, R235, RZ ;  /* 0x000000eb10108225 */ /* 0x000fe200078e00ff */
[----:B------:R-:W-:Y:S02]  /*284e0*/  @P0 MOV R4, R18 ;  /* 0x0000001200040202 */ /* 0x000fe40000000f00 */
[----:B------:R-:W-:Y:S02]  /*284f0*/  @P0 IADD3 R0, R19, R0, RZ ;  /* 0x0000000013000210 */ /* 0x000fe40007ffe0ff */
        /* <DEDUP_REMOVED lines=10> */
.L_x_2713:
[----:B------:R-:W-:Y:S02]  /*285a0*/  ULDC.64 UR4, c[0x0][0x118] ;  /* 0x0000460000047ab9 */ /* 0x000fe40000000a00 */
[----:B------:R-:W2:Y:S04]  /*285b0*/  LD.E R2, [R8.64+0x60] ;  /* 0x0000600408027980 */ /* 0x000ea8000c101900 */
[----:B------:R-:W3:Y:S01]  /*285c0*/  LD.E R238, [R8.64+0xb4] ;  /* 0x0000b40408ee7980 */ /* 0x000ee2000c101900 */
[----:B--2---:R-:W-:-:S04]  /*285d0*/  IMAD R2, R2, R235, R234 ;  /* 0x000000eb02027224 */ /* 0x004fc800078e02ea */
[----:B---3--:R-:W-:Y:S02]  /*285e0*/  IMAD R238, R238, R2, RZ ;  /* 0x00000002eeee7224 */ /* 0x008fe400078e02ff */
.L_x_2714:
[----:B------:R-:W-:Y:S05]  /*285f0*/  BSYNC B0 ;  /* 0x0000000000007941 */ /* 0x000fea0003800000 */
.L_x_2712:
        /* <DEDUP_REMOVED lines=9> */
[----:B------:R-:W-:Y:S01]  /*28690*/  LEA.HI R14, R14, R13, RZ, 0x2 ;  /* 0x0000000d0e0e7211 */ /* 0x000fe200078f10ff */
[----:B------:R-:W2:Y:S02]  /*286a0*/  S2R R2, SR_TID.X ;  /* 0x0000000000027919 */ /* 0x000ea40000002100 */
[----:B------:R-:W-:Y:S02]  /*286b0*/  LOP3.LUT P0, RZ, R12, 0x3, RZ, 0xc0, !PT ;  /* 0x000000030cff7812 */ /* 0x000fe4000780c0ff */
[----:B------:R-:W-:Y:S01]  /*286c0*/  LOP3.LUT R14, R14, 0xffffffc, RZ, 0xc0, !PT ;  /* 0x0ffffffc0e0e7812 */ /* 0x000fe200078ec0ff */
[----:B------:R1:W3:Y:S04]  /*286d0*/  LDS.128 R72, [R239] ;  /* 0x00000000ef487984 */ /* 0x0002e80000000c00 */
[----:B------:R1:W4:Y:S01]  /*286e0*/  LDS.128 R68, [R239+0x800] ;  /* 0x00080000ef447984 */ /* 0x0003220000000c00 */
[----:B--2---:R-:W-:-:S03]  /*286f0*/  SHF.R.S32.HI R15, RZ, 0x1f, R2 ;  /* 0x0000001fff0f7819 */ /* 0x004fc60000011402 */
[----:B------:R1:W2:Y:S01]  /*28700*/  LDS.128 R64, [R239+0x1000] ;  /* 0x00100000ef407984 */ /* 0x0002a20000000c00 */
[----:B------:R-:W-:-:S03]  /*28710*/  LEA.HI R3, R15, R2, RZ, 0x5 ;  /* 0x000000020f037211 */ /* 0x000fc600078f28ff */
[----:B------:R1:W1:Y:S01]  /*28720*/  LDS.128 R60, [R239+0x1800] ;  /* 0x00180000ef3c7984 */ /* 0x0002620000000c00 */
[----:B------:R-:W-:-:S03]  /*28730*/  LOP3.LUT R3, R3, 0xffffffe0, RZ, 0xc0, !PT ;  /* 0xffffffe003037812 */ /* 0x000fc600078ec0ff */
[----:B------:R1:W1:Y:S02]  /*28740*/  LDS.128 R56, [R239+0x2000] ;  /* 0x00200000ef387984 */ /* 0x0002640000000c00 */
[----:B------:R-:W-:Y:S02]  /*28750*/  IMAD.IADD R3, R2, 0x1, -R3 ;  /* 0x0000000102037824 */ /* 0x000fe400078e0a03 */
[----:B------:R1:W1:Y:S04]  /*28760*/  LDS.128 R52, [R239+0x2800] ;  /* 0x00280000ef347984 */ /* 0x0002680000000c00 */
[----:B------:R1:W1:Y:S01]  /*28770*/  LDS.128 R48, [R239+0x3000] ;  /* 0x00300000ef307984 */ /* 0x0002620000000c00 */
[----:B------:R-:W-:-:S03]  /*28780*/  SHF.R.S32.HI R11, RZ, 0x1f, R3 ;  /* 0x0000001fff0b7819 */ /* 0x000fc60000011403 */
[----:B------:R1:W1:Y:S01]  /*28790*/  LDS.128 R44, [R239+0x3800] ;  /* 0x00380000ef2c7984 */ /* 0x0002620000000c00 */
[----:B------:R-:W-:Y:S01]  /*287a0*/  LEA.HI R11, R11, R3, RZ, 0x2 ;  /* 0x000000030b0b7211 */ /* 0x000fe200078f10ff */
[----:B------:R-:W-:Y:S02]  /*287b0*/  IMAD.IADD R3, R13, 0x1, -R14 ;  /* 0x000000010d037824 */ /* 0x000fe400078e0a0e */
[----:B------:R1:W1:Y:S01]  /*287c0*/  LDS.128 R40, [R239+0x4000] ;  /* 0x00400000ef287984 */ /* 0x0002620000000c00 */
[----:B------:R-:W-:-:S03]  /*287d0*/  SHF.R.S32.HI R11, RZ, 0x2, R11 ;  /* 0x00000002ff0b7819 */ /* 0x000fc6000001140b */
[----:B------:R1:W1:Y:S02]  /*287e0*/  LDS.128 R36, [R239+0x4800] ;  /* 0x00480000ef247984 */ /* 0x0002640000000c00 */
[----:B------:R-:W-:Y:S02]  /*287f0*/  IMAD R3, R3, 0x10, R11 ;  /* 0x0000001003037824 */ /* 0x000fe400078e020b */
        /* <DEDUP_REMOVED lines=13> */
[CC--:B------:R-:W-:Y:S02]  /*288d0*/  ISETP.GE.AND P2, PT, R3.reuse, R11.reuse, PT ;  /* 0x0000000b0300720c */ /* 0x0c0fe40003f46270 */
[----:B------:R-:W-:Y:S02]  /*288e0*/  ISETP.GE.AND P1, PT, R14, R11, PT ;  /* 0x0000000b0e00720c */ /* 0x000fe40003f26270 */
[----:B------:R-:W-:Y:S02]  /*288f0*/  LEA.HI.X.SX32 R13, R3, R13, 0x1, P0 ;  /* 0x0000000d030d7211 */ /* 0x000fe400000f0eff */
[----:B-----5:R-:W-:-:S04]  /*28900*/  LEA R86, P0, R12, R86, 0x2 ;  /* 0x000000560c567211 */ /* 0x020fc800078010ff */
[----:B------:R-:W-:-:S05]  /*28910*/  LEA.HI.X R87, R12, R87, R13, 0x2, P0 ;  /* 0x000000570c577211 */ /* 0x000fca00000f140d */
[----:B------:R2:W-:Y:S04]  /*28920*/  @!P2 ST.E [R86.64], R6 ;  /* 0x000000065600a985 */ /* 0x0005e8000c101904 */
[----:B------:R2:W-:Y:S02]  /*28930*/  @!P1 ST.E [R86.64+0x20], R10 ;  /* 0x0000200a56009985 */ /* 0x0005e4000c101904 */
.L_x_2716:
[----:B--234-:R-:W-:Y:S05]  /*28940*/  BSYNC B0 ;  /* 0x0000000000007941 */ /* 0x01cfea0003800000 */
.L_x_2715:
[----:B------:R-:W-:Y:S01]  /*28950*/  LEA.HI R3, R7, R5, RZ, 0x3 ;  /* 0x0000000507037211 */ /* 0x000fe200078f18ff */
[----:B------:R-:W-:Y:S01]  /*28960*/  ULDC.64 UR4, c[0x0][0x118] ;  /* 0x0000460000047ab9 */ /* 0x000fe20000000a00 */
[----:B------:R-:W-:Y:S01]  /*28970*/  IMAD.SHL.U32 R236, R236, 0x40, RZ ;  /* 0x00000040ecec7824 */ /* 0x000fe200078e00ff */
[----:B------:R-:W-:Y:S01]  /*28980*/  LEA.HI R15, R15, R2, RZ, 0x3 ;  /* 0x000000020f0f7211 */ /* 0x000fe200078f18ff */
[----:B-1----:R1:W5:Y:S01]  /*28990*/  LD.E R8, [R8.64+0xc0] ;  /* 0x0000c00408087980 */ /* 0x002362000c101900 */
[----:B------:R-:W-:Y:S01]  /*289a0*/  LOP3.LUT R3, R3, 0xfffffff8, RZ, 0xc0, !PT ;  /* 0xfffffff803037812 */ /* 0x000fe200078ec0ff */
[----:B------:R-:W-:Y:S01]  /*289b0*/  BSSY B0, `(.L_x_2717) ;  /* 0x000002a000007945 */ /* 0x000fe20003800000 */
[----:B------:R-:W-:-:S03]  /*289c0*/  SHF.R.S32.HI R6, RZ, 0x1f, R236 ;  /* 0x0000001fff067819 */ /* 0x000fc600000114ec */
[----:B------:R-:W-:Y:S02]  /*289d0*/  IMAD.IADD R3, R5, 0x1, -R3 ;  /* 0x0000000105037824 */ /* 0x000fe400078e0a03 */
[----:B------:R-:W-:Y:S02]  /*289e0*/  IMAD R5, R83, R236, RZ ;  /* 0x000000ec53057224 */ /* 0x000fe400078e02ff */
[----:B------:R-:W-:Y:S01]  /*289f0*/  IMAD.SHL.U32 R10, R3, 0x8, RZ ;  /* 0x00000008030a7824 */ /* 0x000fe200078e00ff */
[----:B------:R-:W-:Y:S01]  /*28a00*/  LOP3.LUT R3, R15, 0xfffffff8, RZ, 0xc0, !PT ;  /* 0xfffffff80f037812 */ /* 0x000fe200078ec0ff */
[----:B------:R-:W-:Y:S01]  /*28a10*/  IMAD R5, R82, R6, R5 ;  /* 0x0000000652057224 */ /* 0x000fe200078e0205 */
[----:B------:R-:W-:Y:S02]  /*28a20*/  SHF.R.S32.HI R15, RZ, 0x3, R15 ;  /* 0x00000003ff0f7819 */ /* 0x000fe4000001140f */
[----:B------:R-:W-:Y:S01]  /*28a30*/  SHF.R.S32.HI R11, RZ, 0x1f, R10 ;  /* 0x0000001fff0b7819 */ /* 0x000fe2000001140a */
[----:B------:R-:W-:-:S02]  /*28a40*/  IMAD.IADD R3, R2, 0x1, -R3 ;  /* 0x0000000102037824 */ /* 0x000fc400078e0a03 */
[----:B------:R-:W-:Y:S02]  /*28a50*/  IMAD R2, R81, R234, RZ ;  /* 0x000000ea51027224 */ /* 0x000fe400078e02ff */
[----:B------:R-:W-:-:S04]  /*28a60*/  IMAD.WIDE.U32 R12, R82, R236, R10 ;  /* 0x000000ec520c7225 */ /* 0x000fc800078e000a */
[----:B------:R-:W-:Y:S01]  /*28a70*/  IMAD.IADD R236, R237, 0x1, -R236 ;  /* 0x00000001edec7824 */ /* 0x000fe200078e0aec */
[----:B------:R-:W-:Y:S01]  /*28a80*/  IADD3 R6, P0, R4, R12, RZ ;  /* 0x0000000c04067210 */ /* 0x000fe20007f1e0ff */
[----:B------:R-:W-:Y:S01]  /*28a90*/  IMAD.SHL.U32 R3, R3, 0x8, RZ ;  /* 0x0000000803037824 */ /* 0x000fe200078e00ff */
[----:B------:R-:W-:Y:S02]  /*28aa0*/  SHF.R.S32.HI R4, RZ, 0x1f, R234 ;  /* 0x0000001fff047819 */ /* 0x000fe400000114ea */
[----:B------:R-:W-:Y:S02]  /*28ab0*/  IADD3.X R7, R0, R13, R5, P0, !PT ;  /* 0x0000000d00077210 */ /* 0x000fe400007fe405 */
[----:B------:R-:W-:Y:S01]  /*28ac0*/  ISETP.GE.AND P0, PT, R15, R236, PT ;  /* 0x000000ec0f00720c */ /* 0x000fe20003f06270 */
[C---:B------:R-:W-:Y:S01]  /*28ad0*/  IMAD R2, R80.reuse, R4, R2 ;  /* 0x0000000450027224 */ /* 0x040fe200078e0202 */
[C---:B------:R-:W-:Y:S01]  /*28ae0*/  IADD3 R5, R3.reuse, 0x80, RZ ;  /* 0x0000008003057810 */ /* 0x040fe20007ffe0ff */
[----:B------:R-:W-:Y:S01]  /*28af0*/  IMAD.WIDE.U32 R80, R80, R234, R6 ;  /* 0x000000ea50507225 */ /* 0x000fe200078e0006 */
[----:B------:R-:W-:-:S02]  /*28b00*/  IADD3 R0, R3, 0x40, RZ ;  /* 0x0000004003007810 */ /* 0x000fc40007ffe0ff */
[----:B------:R-:W-:Y:S01]  /*28b10*/  SHF.R.S32.HI R4, RZ, 0x1f, R15 ;  /* 0x0000001fff047819 */ /* 0x000fe2000001140f */
[----:B------:R-:W-:Y:S01]  /*28b20*/  IMAD.IADD R13, R81, 0x1, R2 ;  /* 0x00000001510d7824 */ /* 0x000fe200078e0202 */
[----:B------:R-:W-:-:S05]  /*28b30*/  IADD3 R3, R3, 0xc0, RZ ;  /* 0x000000c003037810 */ /* 0x000fca0007ffe0ff */
[----:B------:R-:W-:Y:S05]  /*28b40*/  @P0 BRA `(.L_x_2718) ;  /* 0x0000010000000947 */ /* 0x000fea0003800000 */
[----:B-1----:R-:W-:Y:S01]  /*28b50*/  IMAD R2, R83, R15, RZ ;  /* 0x0000000f53027224 */ /* 0x002fe200078e02ff */
[-C--:B-----5:R-:W-:Y:S01]  /*28b60*/  ISETP.GE.AND P4, PT, R10, R8.reuse, PT ;  /* 0x000000080a00720c */ /* 0x0a0fe20003f86270 */
[----:B------:R-:W-:Y:S01]  /*28b70*/  IMAD.MOV.U32 R12, RZ, RZ, R80 ;  /* 0x000000ffff0c7224 */ /* 0x000fe200078e0050 */
[----:B------:R-:W-:Y:S01]  /*28b80*/  ISETP.GE.AND P3, PT, R0, R8, PT ;  /* 0x000000080000720c */ /* 0x000fe20003f66270 */
[----:B------:R-:W-:Y:S01]  /*28b90*/  IMAD R2, R82, R4, R2 ;  /* 0x0000000452027224 */ /* 0x000fe200078e0202 */
[----:B------:R-:W-:Y:S01]  /*28ba0*/  ISETP.GE.AND P2, PT, R5, R8, PT ;  /* 0x000000080500720c */ /* 0x000fe20003f46270 */
[----:B------:R-:W-:Y:S01]  /*28bb0*/  IMAD.WIDE.U32 R6, R15, R82, R12 ;  /* 0x000000520f067225 */ /* 0x000fe200078e000c */
[----:B------:R-:W-:Y:S01]  /*28bc0*/  ISETP.GE.AND P1, PT, R3, R8, PT ;  /* 0x000000080300720c */ /* 0x000fe20003f26270 */
[----:B------:R-:W-:Y:S02]  /*28bd0*/  ULDC.64 UR4, c[0x0][0x118] ;  /* 0x0000460000047ab9 */ /* 0x000fe40000000a00 */
[----:B------:R-:W-:Y:S01]  /*28be0*/  IMAD.IADD R2, R7, 0x1, R2 ;  /* 0x0000000107027824 */ /* 0x000fe200078e0202 */
[----:B------:R-:W-:-:S04]  /*28bf0*/  LEA R86, P0, R6, R84, 0x1 ;  /* 0x0000005406567211 */ /* 0x000fc800078008ff */
[----:B------:R-:W-:-:S05]  /*28c00*/  LEA.HI.X R87, R6, R85, R2, 0x1, P0 ;  /* 0x0000005506577211 */ /* 0x000fca00000f0c02 */
[----:B------:R1:W-:Y:S04]  /*28c10*/  @!P4 ST.E.128 [R86.64], R72 ;  /* 0x000000485600c985 */ /* 0x0003e8000c101d04 */
[----:B------:R1:W-:Y:S04]  /*28c20*/  @!P3 ST.E.128 [R86.64+0x80], R56 ;  /* 0x000080385600b985 */ /* 0x0003e8000c101d04 */
[----:B------:R1:W-:Y:S04]  /*28c30*/  @!P2 ST.E.128 [R86.64+0x100], R40 ;  /* 0x000100285600a985 */ /* 0x0003e8000c101d04 */
[----:B------:R1:W-:Y:S02]  /*28c40*/  @!P1 ST.E.128 [R86.64+0x180], R24 ;  /* 0x0001801856009985 */ /* 0x0003e4000c101d04 */
.L_x_2718:
[----:B-1----:R-:W-:Y:S05]  /*28c50*/  BSYNC B0 ;  /* 0x0000000000007941 */ /* 0x002fea0003800000 */
.L_x_2717:
[----:B------:R-:W-:Y:S01]  /*28c60*/  IADD3 R2, R15, 0x10, RZ ;  /* 0x000000100f027810 */ /* 0x000fe20007ffe0ff */
        /* <DEDUP_REMOVED lines=9> */
[----:B------:R-:W-:Y:S01]  /*28d00*/  ISETP.GE.AND P1, PT, R5, R8, PT ;  /* 0x000000080500720c */ /* 0x000fe20003f26270 */
[----:B------:R-:W-:Y:S01]  /*28d10*/  IMAD.WIDE.U32 R24, R82, R6, R24 ;  /* 0x0000000652187225 */ /* 0x000fe200078e0018 */
[----:B------:R-:W-:Y:S01]  /*28d20*/  ISETP.GE.AND P0, PT, R3, R8, PT ;  /* 0x000000080300720c */ /* 0x000fe20003f06270 */
[----:B------:R-:W-:Y:S02]  /*28d30*/  ULDC.64 UR4, c[0x0][0x118] ;  /* 0x0000460000047ab9 */ /* 0x000fe40000000a00 */
[----:B------:R-:W-:-:S04]  /*28d40*/  IMAD R2, R2, R82, RZ ;  /* 0x0000005202027224 */ /* 0x000fc800078e02ff */
[----:B------:R-:W-:Y:S01]  /*28d50*/  IMAD R2, R83, R6, R2 ;  /* 0x0000000653027224 */ /* 0x000fe200078e0202 */
[----:B------:R-:W-:-:S03]  /*28d60*/  LEA R6, P4, R24, R84, 0x1 ;  /* 0x0000005418067211 */ /* 0x000fc600078808ff */
[----:B------:R-:W-:-:S05]  /*28d70*/  IMAD.IADD R2, R25, 0x1, R2 ;  /* 0x0000000119027824 */ /* 0x000fca00078e0202 */
[----:B------:R-:W-:-:S05]  /*28d80*/  LEA.HI.X R7, R24, R85, R2, 0x1, P4 ;  /* 0x0000005518077211 */ /* 0x000fca00020f0c02 */
[----:B------:R1:W-:Y:S04]  /*28d90*/  @!P3 ST.E.128 [R6.64], R68 ;  /* 0x000000440600b985 */ /* 0x0003e8000c101d04 */
[----:B------:R1:W-:Y:S04]  /*28da0*/  @!P2 ST.E.128 [R6.64+0x80], R52 ;  /* 0x000080340600a985 */ /* 0x0003e8000c101d04 */
[----:B------:R1:W-:Y:S04]  /*28db0*/  @!P1 ST.E.128 [R6.64+0x100], R36 ;  /* 0x0001002406009985 */ /* 0x0003e8000c101d04 */
[----:B------:R1:W-:Y:S02]  /*28dc0*/  @!P0 ST.E.128 [R6.64+0x180], R20 ;  /* 0x0001801406008985 */ /* 0x0003e4000c101d04 */
.L_x_2720:
[----:B------:R-:W-:Y:S05]  /*28dd0*/  BSYNC B0 ;  /* 0x0000000000007941 */ /* 0x000fea0003800000 */
.L_x_2719:
        /* <DEDUP_REMOVED lines=23> */
.L_x_2722:
[----:B------:R-:W-:Y:S05]  /*28f50*/  BSYNC B0 ;  /* 0x0000000000007941 */ /* 0x000fea0003800000 */
.L_x_2721:
[----:B------:R-:W-:Y:S01]  /*28f60*/  IADD3 R2, R15, 0x30, RZ ;  /* 0x000000300f027810 */ /* 0x000fe20007ffe0ff */
[----:B-1----:R-:W-:-:S02]  /*28f70*/  IMAD.MOV.U32 R6, RZ, RZ, R233 ;  /* 0x000000ffff067224 */ /* 0x002fc400078e00e9 */
[----:B------:R-:W-:Y:S01]  /*28f80*/  IMAD.MOV.U32 R7, RZ, RZ, 0x0 ;  /* 0x00000000ff077424 */ /* 0x000fe200078e00ff */
[----:B------:R-:W-:-:S13]  /*28f90*/  ISETP.GE.AND P0, PT, R2, R236, PT ;  /* 0x000000ec0200720c */ /* 0x000fda0003f06270 */
[----:B------:R-:W-:Y:S05]  /*28fa0*/  @P0 RET.REL.NODEC R6 `(_ZN5flash24flash_fwd_splitkv_kernelI23Flash_fwd_kernel_traitsILi256ELi64ELi64ELi4ELb0ELb0EN7cutlass10bfloat16_tE19Flash_kernel_traitsILi256ELi64ELi64ELi4ES3_EELb0ELb1ELb0ELb0ELb0ELb0ELb0ELb1EEEvNS_16Flash_fwd_paramsE) ;  /* 0xfffd705006000950 */ /* 0x000fea0003c3ffff */
[----:B------:R-:W-:Y:S01]  /*28fb0*/  IADD3 R15, P0, R15, 0x30, RZ ;  /* 0x000000300f0f7810 */ /* 0x000fe20007f1e0ff */
[----:B------:R-:W-:Y:S01]  /*28fc0*/  IMAD.MOV.U32 R6, RZ, RZ, R80 ;  /* 0x000000ffff067224 */ /* 0x000fe200078e0050 */
[-C--:B-----5:R-:W-:Y:S01]  /*28fd0*/  ISETP.GE.AND P2, PT, R10, R8.reuse, PT ;  /* 0x000000080a00720c */ /* 0x0a0fe20003f46270 */
[----:B------:R-:W-:Y:S01]  /*28fe0*/  IMAD.MOV.U32 R7, RZ, RZ, R13 ;  /* 0x000000ffff077224 */ /* 0x000fe200078e000d */
[----:B------:R-:W-:Y:S01]  /*28ff0*/  ULDC.64 UR4, c[0x0][0x118] ;  /* 0x0000460000047ab9 */ /* 0x000fe20000000a00 */
[----:B------:R-:W-:Y:S01]  /*29000*/  IMAD.X R4, RZ, RZ, R4, P0 ;  /* 0x000000ffff047224 */ /* 0x000fe200000e0604 */
[-C--:B------:R-:W-:Y:S01]  /*29010*/  ISETP.GE.AND P0, PT, R5, R8.reuse, PT ;  /* 0x000000080500720c */ /* 0x080fe20003f06270 */
[----:B------:R-:W-:Y:S01]  /*29020*/  IMAD.WIDE.U32 R6, R82, R15, R6 ;  /* 0x0000000f52067225 */ /* 0x000fe200078e0006 */
[----:B------:R-:W-:-:S03]  /*29030*/  ISETP.GE.AND P1, PT, R0, R8, PT ;  /* 0x000000080000720c */ /* 0x000fc60003f26270 */
[----:B------:R-:W-:Y:S01]  /*29040*/  IMAD R4, R4, R82, RZ ;  /* 0x0000005204047224 */ /* 0x000fe200078e02ff */
[----:B------:R-:W-:Y:S01]  /*29050*/  LEA R10, P3, R6, R84, 0x1 ;  /* 0x00000054060a7211 */ /* 0x000fe200078608ff */
[----:B------:R-:W-:Y:S02]  /*29060*/  IMAD.MOV.U32 R2, RZ, RZ, R233 ;  /* 0x000000ffff027224 */ /* 0x000fe400078e00e9 */
[----:B------:R-:W-:-:S05]  /*29070*/  IMAD R4, R83, R15, R4 ;  /* 0x0000000f53047224 */ /* 0x000fca00078e0204 */
[----:B------:R-:W-:-:S04]  /*29080*/  IADD3 R4, R7, R4, RZ ;  /* 0x0000000407047210 */ /* 0x000fc80007ffe0ff */
[----:B------:R-:W-:-:S05]  /*29090*/  LEA.HI.X R11, R6, R85, R4, 0x1, P3 ;  /* 0x00000055060b7211 */ /* 0x000fca00018f0c04 */
[----:B------:R1:W-:Y:S01]  /*290a0*/  @!P0 ST.E.128 [R10.64+0x100], R28 ;  /* 0x0001001c0a008985 */ /* 0x0003e2000c101d04 */
[----:B------:R-:W-:Y:S02]  /*290b0*/  ISETP.GE.AND P0, PT, R3, R8, PT ;  /* 0x000000080300720c */ /* 0x000fe40003f06270 */
[----:B------:R-:W-:Y:S01]  /*290c0*/  MOV R3, 0x0 ;  /* 0x0000000000037802 */ /* 0x000fe20000000f00 */
[----:B------:R1:W-:Y:S04]  /*290d0*/  @!P2 ST.E.128 [R10.64], R60 ;  /* 0x0000003c0a00a985 */ /* 0x0003e8000c101d04 */
[----:B------:R1:W-:Y:S06]  /*290e0*/  @!P1 ST.E.128 [R10.64+0x80], R44 ;  /* 0x0000802c0a009985 */ /* 0x0003ec000c101d04 */
[----:B------:R-:W-:Y:S05]  /*290f0*/  @P0 RET.REL.NODEC R2 `(_ZN5flash24flash_fwd_splitkv_kernelI23Flash_fwd_kernel_traitsILi256ELi64ELi64ELi4ELb0ELb0EN7cutlass10bfloat16_tE19Flash_kernel_traitsILi256ELi64ELi64ELi4ES3_EELb0ELb1ELb0ELb0ELb0ELb0ELb0ELb1EEEvNS_16Flash_fwd_paramsE) ;  /* 0xfffd6f0002000950 */ /* 0x000fea0003c3ffff */
[----:B------:R-:W-:Y:S01]  /*29100*/  MOV R2, R233 ;  /* 0x000000e900027202 */ /* 0x000fe20000000f00 */
[----:B------:R-:W-:Y:S01]  /*29110*/  ULDC.64 UR4, c[0x0][0x118] ;  /* 0x0000460000047ab9 */ /* 0x000fe20000000a00 */
[----:B------:R-:W-:Y:S01]  /*29120*/  MOV R3, 0x0 ;  /* 0x0000000000037802 */ /* 0x000fe20000000f00 */
[----:B------:R2:W-:Y:S03]  /*29130*/  ST.E.128 [R10.64+0x180], R76 ;  /* 0x0001804c0a007985 */ /* 0x0005e6000c101d04 */
[----:B------:R-:W-:Y:S05]  /*29140*/  RET.REL.NODEC R2 `(_ZN5flash24flash_fwd_splitkv_kernelI23Flash_fwd_kernel_traitsILi256ELi64ELi64ELi4ELb0ELb0EN7cutlass10bfloat16_tE19Flash_kernel_traitsILi256ELi64ELi64ELi4ES3_EELb0ELb1ELb0ELb0ELb0ELb0ELb0ELb1EEEvNS_16Flash_fwd_paramsE) ;  /* 0xfffd6eb002007950 */ /* 0x000fea0003c3ffff */
.L_x_2710:
[----:B------:R-:W-:Y:S01]  /*29150*/  IMAD.MOV.U32 R7, RZ, RZ, R249 ;  /* 0x000000ffff077224 */ /* 0x000fe200078e00f9 */
[----:B------:R-:W-:-:S02]  /*29160*/  MOV R6, 0x2 ;  /* 0x0000000200067802 */ /* 0x000fc40000000f00 */
[----:B------:R-:W-:Y:S02]  /*29170*/  MOV R4, 0x29190 ;  /* 0x0002919000047802 */ /* 0x000fe40000000f00 */
[----:B-1---5:R-:W-:Y:S05]  /*29180*/  CALL.REL.NOINC `($__internal_18_$__cuda_sm70_shflsync_bfly_p) ;  /* 0x0000010000007944 */ /* 0x022fea0003c00000 */
[----:B-12---:R-:W-:Y:S05]  /*29190*/  BRA `(.L_x_2723) ;  /* 0xffffdef000007947 */ /* 0x006fea000383ffff */
.L_x_2711:
[----:B------:R-:W-:Y:S01]  /*291a0*/  IMAD.MOV.U32 R7, RZ, RZ, R249 ;  /* 0x000000ffff077224 */ /* 0x000fe200078e00f9 */
[----:B------:R-:W-:Y:S02]  /*291b0*/  MOV R6, 0x1 ;  /* 0x0000000100067802 */ /* 0x000fe40000000f00 */
[----:B------:R-:W-:Y:S02]  /*291c0*/  MOV R4, 0x291e0 ;  /* 0x000291e000047802 */ /* 0x000fe40000000f00 */
[----:B-1---5:R-:W-:Y:S05]  /*291d0*/  CALL.REL.NOINC `($__internal_18_$__cuda_sm70_shflsync_bfly_p) ;  /* 0x000000b000007944 */ /* 0x022fea0003c00000 */
[----:B--2---:R-:W-:Y:S01]  /*291e0*/  FADD.FTZ R249, R249, R6 ;  /* 0x00000006f9f97221 */ /* 0x004fe20000010000 */
[----:B-1----:R-:W-:Y:S02]  /*291f0*/  MOV R7, R248 ;  /* 0x000000f800077202 */ /* 0x002fe40000000f00 */
[----:B------:R-:W-:Y:S02]  /*29200*/  MOV R6, 0x2 ;  /* 0x0000000200067802 */ /* 0x000fe40000000f00 */
[----:B------:R-:W-:Y:S02]  /*29210*/  MOV R4, 0x29230 ;  /* 0x0002923000047802 */ /* 0x000fe40000000f00 */
[----:B------:R-:W-:Y:S05]  /*29220*/  CALL.REL.NOINC `($__internal_18_$__cuda_sm70_shflsync_bfly_p) ;  /* 0x0000006000007944 */ /* 0x000fea0003c00000 */
[----:B--2---:R-:W-:Y:S01]  /*29230*/  FADD.FTZ R248, R248, R6 ;  /* 0x00000006f8f87221 */ /* 0x004fe20000010000 */
[----:B------:R-:W-:Y:S02]  /*29240*/  MOV R6, 0x1 ;  /* 0x0000000100067802 */ /* 0x000fe40000000f00 */
[----:B------:R-:W-:-:S02]  /*29250*/  MOV R4, 0x29280 ;  /* 0x0002928000047802 */ /* 0x000fc40000000f00 */
[----:B-1----:R-:W-:Y:S02]  /*29260*/  MOV R7, R248 ;  /* 0x000000f800077202 */ /* 0x002fe40000000f00 */
[----:B------:R-:W-:Y:S05]  /*29270*/  CALL.REL.NOINC `($__internal_18_$__cuda_sm70_shflsync_bfly_p) ;  /* 0x0000001000007944 */ /* 0x000fea0003c00000 */
[----:B-12---:R-:W-:Y:S05]  /*29280*/  BRA `(.L_x_2724) ;  /* 0xffffde7000007947 */ /* 0x006fea000383ffff */
        .weak           $__internal_18_$__cuda_sm70_shflsync_bfly_p
        .type           $__internal_18_$__cuda_sm70_shflsync_bfly_p,@function
        .size           $__internal_18_$__cuda_sm70_shflsync_bfly_p,(.L_x_8881 - $__internal_18_$__cuda_sm70_shflsync_bfly_p)
$__internal_18_$__cuda_sm70_shflsync_bfly_p:
[----:B------:R-:W-:Y:S01]  /*29290*/  MOV R10, R4 ;  /* 0x00000004000a7202 */ /* 0x000fe20000000f00 */
[----:B------:R-:W-:Y:S04]  /*292a0*/  WARPSYNC R0 ;  /* 0x0000000000007348 */ /* 0x000fe80003800000 */
[----:B------:R-:W-:Y:S01]  /*292b0*/  MOV R11, 0x0 ;  /* 0x00000000000b7802 */ /* 0x000fe20000000f00 */
[----:B------:R1:W2:Y:S03]  /*292c0*/  SHFL.BFLY PT, R6, R7, R6, R5 ;  /* 0x0c00000607067389 */ /* 0x0002a600000e0005 */
[----:B------:R-:W-:Y:S05]  /*292d0*/  RET.REL.NODEC R10 `(_ZN5flash24flash_fwd_splitkv_kernelI23Flash_fwd_kernel_traitsILi256ELi64ELi64ELi4ELb0ELb0EN7cutlass10bfloat16_tE19Flash_kernel_traitsILi256ELi64ELi64ELi4ES3_EELb0ELb1ELb0ELb0ELb0ELb0ELb0ELb1EEEvNS_16Flash_fwd_paramsE) ;  /* 0xfffd6d200a007950 */ /* 0x000fea0003c3ffff */
.L_x_2725:
        /* <DEDUP_REMOVED lines=10> */
.L_x_8881:


//--------------------- .text._ZN5flash24flash_fwd_splitkv_kernelI23Flash_fwd_kernel_traitsILi256ELi64ELi64ELi4ELb0ELb0EN7cutlass10bfloat16_tE19Flash_kernel_traitsILi256ELi64ELi64ELi4ES3_EELb0ELb1ELb0ELb0ELb0ELb1ELb0ELb1EEEvNS_16Flash_fwd_paramsE --------------------------
	.section	.text._ZN5flash24flash_fwd_splitkv_kernelI23Flash_fwd_kernel_traitsILi256ELi64ELi64ELi4ELb0ELb0EN7cutlass10bfloat16_tE19Flash_kernel_traitsILi256ELi64ELi64ELi4ES3_EELb0ELb1ELb0ELb0ELb0ELb1ELb0ELb1EEEvNS_16Flash_fwd_paramsE,"ax",@progbits
	.sectioninfo	@"SHI_REGISTERS=255"
	.align	128
        .global         _ZN5flash24flash_fwd_splitkv_kernelI23Flash_fwd_kernel_traitsILi256ELi64ELi64ELi4ELb0ELb0EN7cutlass10bfloat16_tE19Flash_kernel_traitsILi256ELi64ELi64ELi4ES3_EELb0ELb1ELb0ELb0ELb0ELb1ELb0ELb1EEEvNS_16Flash_fwd_paramsE
        .type           _ZN5flash24flash_fwd_splitkv_kernelI23Flash_fwd_kernel_traitsILi256ELi64ELi64ELi4ELb0ELb0EN7cutlass10bfloat16_tE19Flash_kernel_traitsILi256ELi64ELi64ELi4ES3_EELb0ELb1ELb0ELb0ELb0ELb1ELb0ELb1EEEvNS_16Flash_fwd_paramsE,@function
        .size           _ZN5flash24flash_fwd_splitkv_kernelI23Flash_fwd_kernel_traitsILi256ELi64ELi64ELi4ELb0ELb0EN7cutlass10bfloat16_tE19Flash_kernel_traitsILi256ELi64ELi64ELi4ES3_EELb0ELb1ELb0ELb0ELb0ELb1ELb0ELb1EEEvNS_16Flash_fwd_paramsE,(.L_x_8883 - _ZN5flash24flash_fwd_splitkv_kernelI23Flash_fwd_kernel_traitsILi256ELi64ELi64ELi4ELb0ELb0EN7cutlass10bfloat16_tE19Flash_kernel_traitsILi256ELi64ELi64ELi4ES3_EELb0ELb1ELb0ELb0ELb0ELb1ELb0ELb1EEEvNS_16Flash_fwd_paramsE)
        .other          _ZN5flash24flash_fwd_splitkv_kernelI23Flash_fwd_kernel_traitsILi256ELi64ELi64ELi4ELb0ELb0EN7cutlass10bfloat16_tE19Flash_kernel_traitsILi256ELi64ELi64ELi4ES3_EELb0ELb1ELb0ELb0ELb0ELb1ELb0ELb1EEEvNS_16Flash_fwd_paramsE,@"STO_CUDA_ENTRY STV_DEFAULT"
_ZN5flash24flash_fwd_splitkv_kernelI23Flash_fwd_kernel_traitsILi256ELi64ELi64ELi4ELb0ELb0EN7cutlass10bfloat16_tE19Flash_kernel_traitsILi256ELi64ELi64ELi4ES3_EELb0ELb1ELb0ELb0ELb0ELb1ELb0ELb1EEEvNS_16Flash_fwd_paramsE:
.text._ZN5flash24flash_fwd_splitkv_kernelI23Flash_fwd_kernel_traitsILi256ELi64ELi64ELi4ELb0ELb0EN7cutlass10bfloat16_tE19Flash_kernel_traitsILi256ELi64ELi64ELi4ES3_EELb0ELb1ELb0ELb0ELb0ELb1ELb0ELb1EEEvNS_16Flash_fwd_paramsE:
        /* <DEDUP_REMOVED lines=9> */
[----:B-123--:R-:W-:Y:S05]  /*0090*/  CALL.REL.NOINC `($_ZN5flash24flash_fwd_splitkv_kernelI23Flash_fwd_kernel_traitsILi256ELi64ELi64ELi4ELb0ELb0EN7cutlass10bfloat16_tE19Flash_kernel_traitsILi256ELi64ELi64ELi4ES3_EELb0ELb1ELb0ELb0ELb0ELb1ELb0ELb1EEEvNS_16Flash_fwd_paramsE$_ZN5flash30compute_attn_1rowblock_splitkvI23Flash_fwd_kernel_traitsILi256ELi64ELi64ELi4ELb0ELb0EN7cutlass10bfloat16_tE19Flash_kernel_traitsILi256ELi64ELi64ELi4ES3_EELb0ELb1ELb0ELb0ELb0ELb1ELb0ELb1ENS_16Flash_fwd_paramsEEEvRKT8_iiiii) ;  /* 0x0000002000007944 */ /* 0x00efea0003c00000 */
[----:B------:R-:W-:Y:S05]  /*00a0*/  BSYNC B4 ;  /* 0x0000000000047941 */ /* 0x000fea0003800000 */
.L_x_2726:
[----:B------:R-:W-:Y:S05]  /*00b0*/  EXIT ;  /* 0x000000000000794d */ /* 0x000fea0003800000 */
        .type           $_ZN5flash24flash_fwd_splitkv_kernelI23Flash_fwd_kernel_traitsILi256ELi64ELi64ELi4ELb0ELb0EN7cutlass10bfloat16_tE19Flash_kernel_traitsILi256ELi64ELi64ELi4ES3_EELb0ELb1ELb0ELb0ELb0ELb1ELb0ELb1EEEvNS_16Flash_fwd_paramsE$_ZN5flash30compute_attn_1rowblock_splitkvI23Flash_fwd_kernel_traitsILi256ELi64ELi64ELi4ELb0ELb0EN7cutlass10bfloat16_tE19Flash_kernel_traitsILi256ELi64ELi64ELi4ES3_EELb0ELb1ELb0ELb0ELb0ELb1ELb0ELb1ENS_16Flash_fwd_paramsEEEvRKT8_iiiii,@function
        .size           $_ZN5flash24flash_fwd_splitkv_kernelI23Flash_fwd_kernel_traitsILi256ELi64ELi64ELi4ELb0ELb0EN7cutlass10bfloat16_tE19Flash_kernel_traitsILi256ELi64ELi64ELi4ES3_EELb0ELb1ELb0ELb0ELb0ELb1ELb0ELb1EEEvNS_16Flash_fwd_paramsE$_ZN5flash30compute_attn_1rowblock_splitkvI23Flash_fwd_kernel_traitsILi256ELi64ELi64ELi4ELb0ELb0EN7cutlass10bfloat16_tE19Flash_kernel_traitsILi256ELi64ELi64ELi4ES3_EELb0ELb1ELb0ELb0ELb0ELb1ELb0ELb1ENS_16Flash_fwd_paramsEEEvRKT8_iiiii,($__internal_19_$__cuda_sm70_shflsync_bfly_p - $_ZN5flash24flash_fwd_splitkv_kernelI23Flash_fwd_kernel_traitsILi256ELi64ELi64ELi4ELb0ELb0EN7cutlass10bfloat16_tE19Flash_kernel_traitsILi256ELi64ELi64ELi4ES3_EELb0ELb1ELb0ELb0ELb0ELb1ELb0ELb1EEEvNS_16Flash_fwd_paramsE$_ZN5flash30compute_attn_1rowblock_splitkvI23Flash_fwd_kernel_traitsILi256ELi64ELi64ELi4ELb0ELb0EN7cutlass10bfloat16_tE19Flash_kernel_traitsILi256ELi64ELi64ELi4ES3_EELb0ELb1ELb0ELb0ELb0ELb1ELb0ELb1ENS_16Flash_fwd_paramsEEEvRKT8_iiiii)
$_ZN5flash24flash_fwd_splitkv_kernelI23Flash_fwd_kernel_traitsILi256ELi64ELi64ELi4ELb0ELb0EN7cutlass10bfloat16_tE19Flash_kernel_traitsILi256ELi64ELi64ELi4ES3_EELb0ELb1ELb0ELb0ELb0ELb1ELb0ELb1EEEvNS_16Flash_fwd_paramsE$_ZN5flash30compute_attn_1rowblock_splitkvI23Flash_fwd_kernel_traitsILi256ELi64ELi64ELi4ELb0ELb0EN7cutlass10bfloat16_tE19Flash_kernel_traitsILi256ELi64ELi64ELi4ES3_EELb0ELb1ELb0ELb0ELb0ELb1ELb0ELb1ENS_16Flash_fwd_paramsEEEvRKT8_iiiii:
        /* <DEDUP_REMOVED lines=20> */
.L_x_2728:
[----:B------:R-:W-:Y:S05]  /*0200*/  BSYNC B0 ;  /* 0x0000000000007941 */ /* 0x000fea0003800000 */
.L_x_2727:
        /* <DEDUP_REMOVED lines=17> */
.L_x_2730:
[----:B------:R4:W5:Y:S02]  /*0320*/  LD.E R61, [R10.64+0xb8] ;  /* 0x0000b8060a3d7980 */ /* 0x000964000c101900 */
.L_x_2731:
[----:B------:R-:W-:Y:S05]  /*0330*/  BSYNC B0 ;  /* 0x0000000000007941 */ /* 0x000fea0003800000 */
.L_x_2729:
        /* <DEDUP_REMOVED lines=10> */
.L_x_2733:
[----:B------:R-:W2:Y:S01]  /*03e0*/  LD.E.64 R2, [R10.64+0x108] ;  /* 0x000108060a027980 */ /* 0x000ea2000c101b00 */
[----:B------:R-:W-:Y:S01]  /*03f0*/  BSSY B0, `(.L_x_2735) ;  /* 0x0000006000007945 */ /* 0x000fe20003800000 */
[----:B------:R-:W-:Y:S01]  /*0400*/  IMAD.MOV.U32 R52, RZ, RZ, RZ ;  /* 0x000000ffff347224 */ /* 0x000fe200078e00ff */
[----:B--2---:R-:W-:-:S04]  /*0410*/  ISETP.NE.U32.AND P0, PT, R2, RZ, PT ;  /* 0x000000ff0200720c */ /* 0x004fc80003f05070 */
[----:B------:R-:W-:-:S13]  /*0420*/  ISETP.NE.AND.EX P0, PT, R3, RZ, PT, P0 ;  /* 0x000000ff0300720c */ /* 0x000fda0003f05300 */
[----:B------:R-:W-:Y:S05]  /*0430*/  @!P0 BRA `(.L_x_2736) ;  /* 0x0000001000008947 */ /* 0x000fea0003800000 */
[----:B------:R2:W5:Y:S02]  /*0440*/  LD.E R52, [R10.64+0xbc] ;  /* 0x0000bc060a347980 */ /* 0x000564000c101900 */
.L_x_2736:
[----:B------:R-:W-:Y:S05]  /*0450*/  BSYNC B0 ;  /* 0x0000000000007941 */ /* 0x000fea0003800000 */
.L_x_2735:
[----:B-----5:R-:W-:Y:S02]  /*0460*/  IADD3 R52, R61, R52, RZ ;  /* 0x000000343d347210 */ /* 0x020fe40007ffe0ff */
.L_x_2734:
[----:B------:R-:W-:Y:S05]  /*0470*/  BSYNC B1 ;  /* 0x0000000000017941 */ /* 0x000fea0003800000 */
.L_x_2732:
[----:B------:R-:W-:Y:S01]  /*0480*/  IMAD.SHL.U32 R54, R236, 0x40, RZ ;  /* 0x00000040ec367824 */ /* 0x000fe200078e00ff */
[----:B------:R-:W-:Y:S01]  /*0490*/  MOV R2, R233 ;  /* 0x000000e900027202 */ /* 0x000fe20000000f00 */
[----:B------:R-:W-:-:S03]  /*04a0*/  IMAD.MOV.U32 R3, RZ, RZ, 0x0 ;  /* 0x00000000ff037424 */ /* 0x000fc600078e00ff */
[----:B------:R-:W-:-:S13]  /*04b0*/  ISETP.GT.AND P0, PT, R237, R54, PT ;  /* 0x00000036ed00720c */ /* 0x000fda0003f04270 */
[----:B------:R-:W-:Y:S05]  /*04c0*/  @!P0 RET.REL.NODEC R2 `(_ZN5flash24flash_fwd_splitkv_kernelI23Flash_fwd_kernel_traitsILi256ELi64ELi64ELi4ELb0ELb0EN7cutlass10bfloat16_tE19Flash_kernel_traitsILi256ELi64ELi64ELi4ES3_EELb0ELb1ELb0ELb0ELb0ELb1ELb0ELb1EEEvNS_16Flash_fwd_paramsE) ;  /* 0xfffffb3002008950 */ /* 0x000fea0003c3ffff */
        /* <DEDUP_REMOVED lines=88> */
.L_x_2739:
[----:B------:R-:W-:Y:S05]  /*0a50*/  BSYNC B0 ;  /* 0x0000000000007941 */ /* 0x000fea0003800000 */
.L_x_2738:
        /* <DEDUP_REMOVED lines=22> */
.L_x_2741:
[----:B------:R-:W-:Y:S05]  /*0bc0*/  BSYNC B0 ;  /* 0x0000000000007941 */ /* 0x000fea0003800000 */
.L_x_2740:
        /* <DEDUP_REMOVED lines=22> */
.L_x_2743:
[----:B------:R-:W-:Y:S05]  /*0d30*/  BSYNC B0 ;  /* 0x0000000000007941 */ /* 0x000fea0003800000 */
.L_x_2742:
        /* <DEDUP_REMOVED lines=21> */
.L_x_2745:
[----:B------:R-:W-:Y:S05]  /*0e90*/  BSYNC B0 ;  /* 0x0000000000007941 */ /* 0x000fea0003800000 */
.L_x_2744:
        /* <DEDUP_REMOVED lines=17> */
[----:B----4-:R-:W-:Y:S05]  /*0fb0*/  @P4 RET.REL.NODEC R4 `(_ZN5flash24flash_fwd_splitkv_kernelI23Flash_fwd_kernel_traitsILi256ELi64ELi64ELi4ELb0ELb0EN7cutlass10bfloat16_tE19Flash_kernel_traitsILi256ELi64ELi64ELi4ES3_EELb0ELb1ELb0ELb0ELb0ELb1ELb0ELb1EEEvNS_16Flash_fwd_paramsE) ;  /* 0xfffff04004004950 */ /* 0x010fea0003c3ffff */
[----:B------:R-:W-:-:S05]  /*0fc0*/  MOV R0, 0x7f800000 ;  /* 0x7f80000000007802 */ /* 0x000fca0000000f00 */
[----:B------:R2:W-:Y:S02]  /*0fd0*/  ST.E [R2.64+0xc0], R0 ;  /* 0x0000c00002007985 */ /* 0x0005e4000c101906 */
[----:B--2---:R-:W-:Y:S02]  /*0fe0*/  MOV R2, R233 ;  /* 0x000000e900027202 */ /* 0x004fe40000000f00 */
[----:B------:R-:W-:-:S04]  /*0ff0*/  MOV R3, 0x0 ;  /* 0x0000000000037802 */ /* 0x000fc80000000f00 */
[----:B------:R-:W-:Y:S05]  /*1000*/  RET.REL.NODEC R2 `(_ZN5flash24flash_fwd_splitkv_kernelI23Flash_fwd_kernel_traitsILi256ELi64ELi64ELi4ELb0ELb0EN7cutlass10bfloat16_tE19Flash_kernel_traitsILi256ELi64ELi64ELi4ES3_EELb0ELb1ELb0ELb0ELb0ELb1ELb0ELb1EEEvNS_16Flash_fwd_paramsE) ;  /* 0xffffeff002007950 */ /* 0x000fea0003c3ffff */
.L_x_2737:
        /* <DEDUP_REMOVED lines=109> */
.L_x_2747:
        /* <DEDUP_REMOVED lines=81> */
.L_x_2748:
[----:B-1----:R-:W-:Y:S05]  /*1bf0*/  BSYNC B0 ;  /* 0x0000000000007941 */ /* 0x002fea0003800000 */
.L_x_2746:
        /* <DEDUP_REMOVED lines=304> */
.L_x_2867:
        /* <DEDUP_REMOVED lines=31> */
.L_x_2751:
[----:B------:R-:W-:Y:S05]  /*30f0*/  BSYNC B0 ;  /* 0x0000000000007941 */ /* 0x000fea0003800000 */
.L_x_2750:
        /* <DEDUP_REMOVED lines=21> */
.L_x_2753:
[----:B------:R-:W-:Y:S05]  /*3250*/  BSYNC B0 ;  /* 0x0000000000007941 */ /* 0x000fea0003800000 */
.L_x_2752:
        /* <DEDUP_REMOVED lines=21> */
.L_x_2755:
[----:B------:R-:W-:Y:S05]  /*33b0*/  BSYNC B0 ;  /* 0x0000000000007941 */ /* 0x000fea0003800000 */
.L_x_2754:
        /* <DEDUP_REMOVED lines=21> */
.L_x_2757:
[----:B------:R-:W-:Y:S05]  /*3510*/  BSYNC B0 ;  /* 0x0000000000007941 */ /* 0x000fea0003800000 */
.L_x_2756:
        /* <DEDUP_REMOVED lines=66> */
.L_x_2764:
[----:B------:R-:W-:Y:S05]  /*3940*/  BSYNC B0 ;  /* 0x0000000000007941 */ /* 0x000fea0003800000 */
.L_x_2763:
        /* <DEDUP_REMOVED lines=51> */
.L_x_2766:
[----:B------:R-:W-:Y:S05]  /*3c80*/  BSYNC B0 ;  /* 0x0000000000007941 */ /* 0x000fea0003800000 */
.L_x_2765:
        /* <DEDUP_REMOVED lines=51> */
.L_x_2768:
[----:B------:R-:W-:Y:S05]  /*3fc0*/  BSYNC B0 ;  /* 0x0000000000007941 */ /* 0x000fea0003800000 */
.L_x_2767:
        /* <DEDUP_REMOVED lines=50> */
.L_x_2762:
[----:B------:R-:W-:Y:S05]  /*42f0*/  BSYNC B1 ;  /* 0x0000000000017941 */ /* 0x000fea0003800000 */
.L_x_2761:
        /* <DEDUP_REMOVED lines=63> */
.L_x_2772:
[----:B------:R-:W-:Y:S05]  /*46f0*/  BSYNC B0 ;  /* 0x0000000000007941 */ /* 0x000fea0003800000 */
.L_x_2771:
        /* <DEDUP_REMOVED lines=53> */
.L_x_2774:
[----:B------:R-:W-:Y:S05]  /*4a50*/  BSYNC B0 ;  /* 0x0000000000007941 */ /* 0x000fea0003800000 */
.L_x_2773:
        /* <DEDUP_REMOVED lines=53> */
.L_x_2776:
[----:B------:R-:W-:Y:S05]  /*4db0*/  BSYNC B0 ;  /* 0x0000000000007941 */ /* 0x000fea0003800000 */
.L_x_2775:
        /* <DEDUP_REMOVED lines=52> */
.L_x_2770:
[----:B------:R-:W-:Y:S05]  /*5100*/  BSYNC B1 ;  /* 0x0000000000017941 */ /* 0x000fea0003800000 */
.L_x_2769:
        /* <DEDUP_REMOVED lines=63> */
.L_x_2780:
[----:B------:R-:W-:Y:S05]  /*5500*/  BSYNC B0 ;  /* 0x0000000000007941 */ /* 0x000fea0003800000 */
.L_x_2779:
        /* <DEDUP_REMOVED lines=53> */
.L_x_2782:
[----:B------:R-:W-:Y:S05]  /*5860*/  BSYNC B0 ;  /* 0x0000000000007941 */ /* 0x000fea0003800000 */
.L_x_2781:
        /* <DEDUP_REMOVED lines=53> */
.L_x_2784:
[----:B------:R-:W-:Y:S05]  /*5bc0*/  BSYNC B0 ;  /* 0x0000000000007941 */ /* 0x000fea0003800000 */
.L_x_2783:
        /* <DEDUP_REMOVED lines=52> */
.L_x_2778:
[----:B------:R-:W-:Y:S05]  /*5f10*/  BSYNC B1 ;  /* 0x0000000000017941 */ /* 0x000fea0003800000 */
.L_x_2777:
        /* <DEDUP_REMOVED lines=67> */
.L_x_2788:
[----:B------:R-:W-:Y:S05]  /*6350*/  BSYNC B0 ;  /* 0x0000000000007941 */ /* 0x000fea0003800000 */
.L_x_2787:
        /* <DEDUP_REMOVED lines=53> */
.L_x_2790:
[----:B------:R-:W-:Y:S05]  /*66b0*/  BSYNC B0 ;  /* 0x0000000000007941 */ /* 0x000fea0003800000 */
.L_x_2789:
        /* <DEDUP_REMOVED lines=53> */
.L_x_2792:
[----:B------:R-:W-:Y:S05]  /*6a10*/  BSYNC B0 ;  /* 0x0000000000007941 */ /* 0x000fea0003800000 */
.L_x_2791:
        /* <DEDUP_REMOVED lines=52> */
.L_x_2786:
[----:B------:R-:W-:Y:S05]  /*6d60*/  BSYNC B1 ;  /* 0x0000000000017941 */ /* 0x000fea0003800000 */
.L_x_2785:
[----:B------:R-:W2:Y:S02]  /*6d70*/  LD.E R0, [R10.64+0xd0] ;  /* 0x0000d0060a007980 */ /* 0x000ea4000c101900 */
[----:B--2---:R-:W-:Y:S05]  /*6d80*/  IMAD.U32 R0, R0, -0x20, RZ ;  /* 0xffffffe000007824 */ /* 0x004fea00078e00ff */
[C---:B------:R-:W-:Y:S02]  /*6d90*/  LEA R20, P1, R0.reuse, R20, 0x1 ;  /* 0x0000001400147211 */ /* 0x040fe400078208ff */
[C---:B------:R-:W-:Y:S02]  /*6da0*/  LEA R42, P0, R0.reuse, R42, 0x1 ;  /* 0x0000002a002a7211 */ /* 0x040fe400078008ff */
[C---:B------:R-:W-:Y:S02]  /*6db0*/  LEA.HI.X.SX32 R21, R0.reuse, R21, 0x1, P1 ;  /* 0x0000001500157211 */ /* 0x040fe400008f0eff */
[----:B------:R-:W-:Y:S01]  /*6dc0*/  LEA.HI.X.SX32 R43, R0, R43, 0x1, P0 ;  /* 0x0000002b002b7211 */ /* 0x000fe200000f0eff */
[----:B------:R-:W-:-:S05]  /*6dd0*/  BRA `(.L_x_2793) ;  /* 0x00006a3000007947 */ /* 0x000fca0003800000 */
.L_x_2760:
        /* <DEDUP_REMOVED lines=94> */
.L_x_2799:
[----:B------:R-:W-:Y:S05]  /*73c0*/  BSYNC B0 ;  /* 0x0000000000007941 */ /* 0x000fea0003800000 */
.L_x_2798:
[----:B-----5:R2:W-:Y:S02]  /*73d0*/  ST.E.128 [R126.64], R24 ;  /* 0x000000187e007985 */ /* 0x0205e4000c101d06 */
.L_x_2797:
[----:B------:R-:W-:Y:S05]  /*73e0*/  BSYNC B1 ;  /* 0x0000000000017941 */ /* 0x000fea0003800000 */
.L_x_2796:
        /* <DEDUP_REMOVED lines=92> */
.L_x_2803:
[----:B------:R-:W-:Y:S05]  /*79b0*/  BSYNC B0 ;  /* 0x0000000000007941 */ /* 0x000fea0003800000 */
.L_x_2802:
[----:B-----5:R2:W-:Y:S02]  /*79c0*/  ST.E.128 [R126.64+0x80], R24 ;  /* 0x000080187e007985 */ /* 0x0205e4000c101d06 */
.L_x_2801:
[----:B------:R-:W-:Y:S05]  /*79d0*/  BSYNC B1 ;  /* 0x0000000000017941 */ /* 0x000fea0003800000 */
.L_x_2800:
        /* <DEDUP_REMOVED lines=92> */
.L_x_2807:
[----:B------:R-:W-:Y:S05]  /*7fa0*/  BSYNC B0 ;  /* 0x0000000000007941 */ /* 0x000fea0003800000 */
.L_x_2806:
[----:B-----5:R2:W-:Y:S02]  /*7fb0*/  ST.E.128 [R126.64+0x100], R24 ;  /* 0x000100187e007985 */ /* 0x0205e4000c101d06 */
.L_x_2805:
[----:B------:R-:W-:Y:S05]  /*7fc0*/  BSYNC B1 ;  /* 0x0000000000017941 */ /* 0x000fea0003800000 */
.L_x_2804:
        /* <DEDUP_REMOVED lines=91> */
.L_x_2809:
[----:B------:R-:W-:Y:S05]  /*8580*/  BSYNC B0 ;  /* 0x0000000000007941 */ /* 0x000fea0003800000 */
.L_x_2808:
[----:B-----5:R2:W-:Y:S02]  /*8590*/  ST.E.128 [R126.64+0x180], R24 ;  /* 0x000180187e007985 */ /* 0x0205e4000c101d06 */
.L_x_2795:
[----:B------:R-:W-:Y:S05]  /*85a0*/  BSYNC B2 ;  /* 0x0000000000027941 */ /* 0x000fea0003800000 */
.L_x_2794:
        /* <DEDUP_REMOVED lines=97> */
.L_x_2815:
[----:B------:R-:W-:Y:S05]  /*8bc0*/  BSYNC B0 ;  /* 0x0000000000007941 */ /* 0x000fea0003800000 */
.L_x_2814:
[C---:B------:R-:W-:Y:S04]  /*8bd0*/  LEA R2, P0, R228.reuse, R126, 0x1 ;  /* 0x0000007ee4027211 */ /* 0x040fe800078008ff */
[----:B------:R-:W-:Y:S05]  /*8be0*/  LEA.HI.X R3, R228, R127, R229, 0x1, P0 ;  /* 0x0000007fe4037211 */ /* 0x000fea00000f0ce5 */
[----:B-----5:R2:W-:Y:S04]  /*8bf0*/  ST.E.128 [R2.64], R24 ;  /* 0x0000001802007985 */ /* 0x0205e8000c101d06 */
.L_x_2813:
[----:B------:R-:W-:Y:S05]  /*8c00*/  BSYNC B1 ;  /* 0x0000000000017941 */ /* 0x000fea0003800000 */
.L_x_2812:
        /* <DEDUP_REMOVED lines=92> */
.L_x_2819:
[----:B------:R-:W-:Y:S05]  /*91d0*/  BSYNC B0 ;  /* 0x0000000000007941 */ /* 0x000fea0003800000 */
.L_x_2818:
[C---:B------:R-:W-:Y:S04]  /*91e0*/  LEA R2, P0, R87.reuse, R126, 0x1 ;  /* 0x0000007e57027211 */ /* 0x040fe800078008ff */
[----:B------:R-:W-:Y:S05]  /*91f0*/  LEA.HI.X R3, R87, R127, R86, 0x1, P0 ;  /* 0x0000007f57037211 */ /* 0x000fea00000f0c56 */
[----:B-----5:R2:W-:Y:S04]  /*9200*/  ST.E.128 [R2.64], R24 ;  /* 0x0000001802007985 */ /* 0x0205e8000c101d06 */
.L_x_2817:
[----:B------:R-:W-:Y:S05]  /*9210*/  BSYNC B1 ;  /* 0x0000000000017941 */ /* 0x000fea0003800000 */
.L_x_2816:
        /* <DEDUP_REMOVED lines=92> */
.L_x_2823:
[----:B------:R-:W-:Y:S05]  /*97e0*/  BSYNC B0 ;  /* 0x0000000000007941 */ /* 0x000fea0003800000 */
.L_x_2822:
[C---:B------:R-:W-:Y:S04]  /*97f0*/  LEA R2, P0, R83.reuse, R126, 0x1 ;  /* 0x0000007e53027211 */ /* 0x040fe800078008ff */
[----:B------:R-:W-:Y:S05]  /*9800*/  LEA.HI.X R3, R83, R127, R82, 0x1, P0 ;  /* 0x0000007f53037211 */ /* 0x000fea00000f0c52 */
[----:B-----5:R2:W-:Y:S04]  /*9810*/  ST.E.128 [R2.64], R24 ;  /* 0x0000001802007985 */ /* 0x0205e8000c101d06 */
.L_x_2821:
[----:B------:R-:W-:Y:S05]  /*9820*/  BSYNC B1 ;  /* 0x0000000000017941 */ /* 0x000fea0003800000 */
.L_x_2820:
        /* <DEDUP_REMOVED lines=91> */
.L_x_2825:
[----:B------:R-:W-:Y:S05]  /*9de0*/  BSYNC B0 ;  /* 0x0000000000007941 */ /* 0x000fea0003800000 */
.L_x_2824:
[C---:B------:R-:W-:Y:S04]  /*9df0*/  LEA R2, P0, R77.reuse, R126, 0x1 ;  /* 0x0000007e4d027211 */ /* 0x040fe800078008ff */
[----:B------:R-:W-:Y:S05]  /*9e00*/  LEA.HI.X R3, R77, R127, R76, 0x1, P0 ;  /* 0x0000007f4d037211 */ /* 0x000fea00000f0c4c */
[----:B-----5:R2:W-:Y:S04]  /*9e10*/  ST.E.128 [R2.64], R24 ;  /* 0x0000001802007985 */ /* 0x0205e8000c101d06 */
.L_x_2811:
[----:B------:R-:W-:Y:S05]  /*9e20*/  BSYNC B2 ;  /* 0x0000000000027941 */ /* 0x000fea0003800000 */
.L_x_2810:
        /* <DEDUP_REMOVED lines=97> */
.L_x_2831:
[----:B------:R-:W-:Y:S05]  /*a440*/  BSYNC B0 ;  /* 0x0000000000007941 */ /* 0x000fea0003800000 */
.L_x_2830:
[C---:B------:R-:W-:Y:S04]  /*a450*/  LEA R2, P0, R88.reuse, R126, 0x1 ;  /* 0x0000007e58027211 */ /* 0x040fe800078008ff */
[----:B------:R-:W-:Y:S05]  /*a460*/  LEA.HI.X R3, R88, R127, R89, 0x1, P0 ;  /* 0x0000007f58037211 */ /* 0x000fea00000f0c59 */
[----:B-----5:R2:W-:Y:S04]  /*a470*/  ST.E.128 [R2.64], R24 ;  /* 0x0000001802007985 */ /* 0x0205e8000c101d06 */
.L_x_2829:
[----:B------:R-:W-:Y:S05]  /*a480*/  BSYNC B1 ;  /* 0x0000000000017941 */ /* 0x000fea0003800000 */
.L_x_2828:
        /* <DEDUP_REMOVED lines=92> */
.L_x_2835:
[----:B------:R-:W-:Y:S05]  /*aa50*/  BSYNC B0 ;  /* 0x0000000000007941 */ /* 0x000fea0003800000 */
.L_x_2834:
[C---:B------:R-:W-:Y:S04]  /*aa60*/  LEA R2, P0, R85.reuse, R126, 0x1 ;  /* 0x0000007e55027211 */ /* 0x040fe800078008ff */
[----:B------:R-:W-:Y:S05]  /*aa70*/  LEA.HI.X R3, R85, R127, R84, 0x1, P0 ;  /* 0x0000007f55037211 */ /* 0x000fea00000f0c54 */
[----:B-----5:R2:W-:Y:S04]  /*aa80*/  ST.E.128 [R2.64], R24 ;  /* 0x0000001802007985 */ /* 0x0205e8000c101d06 */
.L_x_2833:
[----:B------:R-:W-:Y:S05]  /*aa90*/  BSYNC B1 ;  /* 0x0000000000017941 */ /* 0x000fea0003800000 */
.L_x_2832:
        /* <DEDUP_REMOVED lines=92> */
.L_x_2839:
[----:B------:R-:W-:Y:S05]  /*b060*/  BSYNC B0 ;  /* 0x0000000000007941 */ /* 0x000fea0003800000 */
.L_x_2838:
[C---:B------:R-:W-:Y:S04]  /*b070*/  LEA R2, P0, R81.reuse, R126, 0x1 ;  /* 0x0000007e51027211 */ /* 0x040fe800078008ff */
[----:B------:R-:W-:Y:S05]  /*b080*/  LEA.HI.X R3, R81, R127, R80, 0x1, P0 ;  /* 0x0000007f51037211 */ /* 0x000fea00000f0c50 */
[----:B-----5:R2:W-:Y:S04]  /*b090*/  ST.E.128 [R2.64], R24 ;  /* 0x0000001802007985 */ /* 0x0205e8000c101d06 */
.L_x_2837:
[----:B------:R-:W-:Y:S05]  /*b0a0*/  BSYNC B1 ;  /* 0x0000000000017941 */ /* 0x000fea0003800000 */
.L_x_2836:
        /* <DEDUP_REMOVED lines=91> */
.L_x_2841:
[----:B------:R-:W-:Y:S05]  /*b660*/  BSYNC B0 ;  /* 0x0000000000007941 */ /* 0x000fea0003800000 */
.L_x_2840:
[C---:B------:R-:W-:Y:S04]  /*b670*/  LEA R2, P0, R75.reuse, R126, 0x1 ;  /* 0x0000007e4b027211 */ /* 0x040fe800078008ff */
[----:B------:R-:W-:Y:S05]  /*b680*/  LEA.HI.X R3, R75, R127, R74, 0x1, P0 ;  /* 0x0000007f4b037211 */ /* 0x000fea00000f0c4a */
[----:B-----5:R2:W-:Y:S04]  /*b690*/  ST.E.128 [R2.64], R24 ;  /* 0x0000001802007985 */ /* 0x0205e8000c101d06 */
.L_x_2827:
[----:B------:R-:W-:Y:S05]  /*b6a0*/  BSYNC B2 ;  /* 0x0000000000027941 */ /* 0x000fea0003800000 */
.L_x_2826:
        /* <DEDUP_REMOVED lines=100> */
.L_x_2847:
[----:B------:R-:W-:Y:S05]  /*bcf0*/  BSYNC B0 ;  /* 0x0000000000007941 */ /* 0x000fea0003800000 */
.L_x_2846:
[----:B------:R-:W-:Y:S02]  /*bd00*/  IMAD R0, R49, 0x60, RZ ;  /* 0x0000006031007824 */ /* 0x000fe400078e02ff */
[----:B------:R-:W-:Y:S05]  /*bd10*/  IMAD.WIDE.U32 R2, R48, 0x60, R126 ;  /* 0x0000006030027825 */ /* 0x000fea00078e007e */
[----:B------:R-:W-:Y:S05]  /*bd20*/  IADD3 R3, R3, R0, RZ ;  /* 0x0000000003037210 */ /* 0x000fea0007ffe0ff */
[----:B-----5:R2:W-:Y:S02]  /*bd30*/  ST.E.128 [R2.64], R24 ;  /* 0x0000001802007985 */ /* 0x0205e4000c101d06 */
.L_x_2845:
[----:B------:R-:W-:Y:S05]  /*bd40*/  BSYNC B1 ;  /* 0x0000000000017941 */ /* 0x000fea0003800000 */
.L_x_2844:
        /* <DEDUP_REMOVED lines=92> */
.L_x_2851:
[----:B------:R-:W-:Y:S05]  /*c310*/  BSYNC B0 ;  /* 0x0000000000007941 */ /* 0x000fea0003800000 */
.L_x_2850:
[C---:B------:R-:W-:Y:S04]  /*c320*/  LEA R2, P0, R79.reuse, R126, 0x1 ;  /* 0x0000007e4f027211 */ /* 0x040fe800078008ff */
[----:B------:R-:W-:Y:S05]  /*c330*/  LEA.HI.X R3, R79, R127, R78, 0x1, P0 ;  /* 0x0000007f4f037211 */ /* 0x000fea00000f0c4e */
[----:B-----5:R2:W-:Y:S04]  /*c340*/  ST.E.128 [R2.64], R24 ;  /* 0x0000001802007985 */ /* 0x0205e8000c101d06 */
.L_x_2849:
[----:B------:R-:W-:Y:S05]  /*c350*/  BSYNC B1 ;  /* 0x0000000000017941 */ /* 0x000fea0003800000 */
.L_x_2848:
        /* <DEDUP_REMOVED lines=92> */
.L_x_2855:
[----:B------:R-:W-:Y:S05]  /*c920*/  BSYNC B0 ;  /* 0x0000000000007941 */ /* 0x000fea0003800000 */
.L_x_2854:
[C---:B------:R-:W-:Y:S04]  /*c930*/  LEA R2, P0, R73.reuse, R126, 0x1 ;  /* 0x0000007e49027211 */ /* 0x040fe800078008ff */
[----:B------:R-:W-:Y:S05]  /*c940*/  LEA.HI.X R3, R73, R127, R72, 0x1, P0 ;  /* 0x0000007f49037211 */ /* 0x000fea00000f0c48 */
[----:B-----5:R2:W-:Y:S04]  /*c950*/  ST.E.128 [R2.64], R24 ;  /* 0x0000001802007985 */ /* 0x0205e8000c101d06 */
.L_x_2853:
[----:B------:R-:W-:Y:S05]  /*c960*/  BSYNC B1 ;  /* 0x0000000000017941 */ /* 0x000fea0003800000 */
.L_x_2852:
        /* <DEDUP_REMOVED lines=91> */
.L_x_2857:
[----:B------:R-:W-:Y:S05]  /*cf20*/  BSYNC B0 ;  /* 0x0000000000007941 */ /* 0x000fea0003800000 */
.L_x_2856:
[C---:B------:R-:W-:Y:S04]  /*cf30*/  LEA R2, P0, R71.reuse, R126, 0x1 ;  /* 0x0000007e47027211 */ /* 0x040fe800078008ff */
[----:B------:R-:W-:Y:S05]  /*cf40*/  LEA.HI.X R3, R71, R127, R70, 0x1, P0 ;  /* 0x0000007f47037211 */ /* 0x000fea00000f0c46 */
[----:B-----5:R2:W-:Y:S04]  /*cf50*/  ST.E.128 [R2.64], R24 ;  /* 0x0000001802007985 */ /* 0x0205e8000c101d06 */
.L_x_2843:
[----:B------:R-:W-:Y:S05]  /*cf60*/  BSYNC B2 ;  /* 0x0000000000027941 */ /* 0x000fea0003800000 */
.L_x_2842:
        /* <DEDUP_REMOVED lines=11> */
.L_x_2759:
        /* <DEDUP_REMOVED lines=22> */
.L_x_2859:
[----:B------:R-:W-:Y:S05]  /*d180*/  BSYNC B0 ;  /* 0x0000000000007941 */ /* 0x000fea0003800000 */
.L_x_2858:
        /* <DEDUP_REMOVED lines=33> */
.L_x_2861:
[----:B------:R-:W-:Y:S05]  /*d3a0*/  BSYNC B0 ;  /* 0x0000000000007941 */ /* 0x000fea0003800000 */
.L_x_2860:
        /* <DEDUP_REMOVED lines=33> */
.L_x_2863:
[----:B------:R-:W-:Y:S05]  /*d5c0*/  BSYNC B0 ;  /* 0x0000000000007941 */ /* 0x000fea0003800000 */
.L_x_2862:
        /* <DEDUP_REMOVED lines=36> */
.L_x_2793:
[----:B------:R-:W-:Y:S05]  /*d810*/  BSYNC B3 ;  /* 0x0000000000037941 */ /* 0x000fea0003800000 */
.L_x_2758:
        /* <DEDUP_REMOVED lines=91> */
.L_x_2865:
        /* <DEDUP_REMOVED lines=10> */
.L_x_2866:
[----:B------:R-:W-:Y:S05]  /*de70*/  BSYNC B0 ;  /* 0x0000000000007941 */ /* 0x000fea0003800000 */
.L_x_2864:
[----:B------:R-:W-:Y:S04]  /*de80*/  IADD3 R14, R14, -0x1, RZ ;  /* 0xffffffff0e0e7810 */ /* 0x000fe80007ffe0ff */
[----:B------:R-:W-:Y:S11]  /*de90*/  ISETP.GT.AND P0, PT, R14, R90, PT ;  /* 0x0000005a0e00720c */ /* 0x000ff60003f04270 */
[----:B------:R-:W-:Y:S02]  /*dea0*/  @!UPT UIADD3 URZ, URZ, URZ, URZ ;  /* 0x0000003f3f3ff290 */ /* 0x000fe4000fffe03f */
[----:B------:R-:W-:-:S05]  /*deb0*/  @P0 BRA `(.L_x_2867) ;  /* 0xffff504000000947 */ /* 0x000fca000383ffff */
.L_x_2749:
        /* <DEDUP_REMOVED lines=111> */
.L_x_2876:
[----:B------:R-:W-:Y:S05]  /*e5b0*/  BSYNC B0 ;  /* 0x0000000000007941 */ /* 0x000fea0003800000 */
.L_x_2875:
[----:B-----5:R3:W-:Y:S02]  /*e5c0*/  STS.128 [R239], R24 ;  /* 0x00000018ef007388 */ /* 0x0207e40000000c00 */
.L_x_2874:
[----:B------:R-:W-:Y:S05]  /*e5d0*/  BSYNC B1 ;  /* 0x0000000000017941 */ /* 0x000fea0003800000 */
.L_x_2873:
        /* <DEDUP_REMOVED lines=50> */
.L_x_2880:
[----:B------:R-:W-:Y:S05]  /*e900*/  BSYNC B0 ;  /* 0x0000000000007941 */ /* 0x000fea0003800000 */
.L_x_2879:
[----:B-----5:R1:W-:Y:S02]  /*e910*/  STS.128 [R239+0x2000], R24 ;  /* 0x00200018ef007388 */ /* 0x0203e40000000c00 */
.L_x_2878:
[----:B------:R-:W-:Y:S05]  /*e920*/  BSYNC B1 ;  /* 0x0000000000017941 */ /* 0x000fea0003800000 */
.L_x_2877:
        /* <DEDUP_REMOVED lines=50> */
.L_x_2884:
[----:B------:R-:W-:Y:S05]  /*ec50*/  BSYNC B0 ;  /* 0x0000000000007941 */ /* 0x000fea0003800000 */
.L_x_2883:
[----:B-----5:R3:W-:Y:S02]  /*ec60*/  STS.128 [R239+0x4000], R24 ;  /* 0x00400018ef007388 */ /* 0x0207e40000000c00 */
.L_x_2882:
[----:B------:R-:W-:Y:S05]  /*ec70*/  BSYNC B1 ;  /* 0x0000000000017941 */ /* 0x000fea0003800000 */
.L_x_2881:
        /* <DEDUP_REMOVED lines=49> */
.L_x_2886:
[----:B------:R-:W-:Y:S05]  /*ef90*/  BSYNC B0 ;  /* 0x0000000000007941 */ /* 0x000fea0003800000 */
.L_x_2885:
[----:B-----5:R3:W-:Y:S02]  /*efa0*/  STS.128 [R239+0x6000], R24 ;  /* 0x00600018ef007388 */ /* 0x0207e40000000c00 */
.L_x_2872:
[----:B------:R-:W-:Y:S05]  /*efb0*/  BSYNC B2 ;  /* 0x0000000000027941 */ /* 0x000fea0003800000 */
.L_x_2871:
        /* <DEDUP_REMOVED lines=63> */
.L_x_2892:
[----:B------:R-:W-:Y:S05]  /*f3b0*/  BSYNC B0 ;  /* 0x0000000000007941 */ /* 0x000fea0003800000 */
.L_x_2891:
[----:B-----5:R3:W-:Y:S02]  /*f3c0*/  STS.128 [R239+0x800], R24 ;  /* 0x00080018ef007388 */ /* 0x0207e40000000c00 */
.L_x_2890:
[----:B------:R-:W-:Y:S05]  /*f3d0*/  BSYNC B1 ;  /* 0x0000000000017941 */ /* 0x000fea0003800000 */
.L_x_2889:
        /* <DEDUP_REMOVED lines=50> */
.L_x_2896:
[----:B------:R-:W-:Y:S05]  /*f700*/  BSYNC B0 ;  /* 0x0000000000007941 */ /* 0x000fea0003800000 */
.L_x_2895:
[----:B-----5:R3:W-:Y:S02]  /*f710*/  STS.128 [R239+0x2800], R24 ;  /* 0x00280018ef007388 */ /* 0x0207e40000000c00 */
.L_x_2894:
[----:B------:R-:W-:Y:S05]  /*f720*/  BSYNC B1 ;  /* 0x0000000000017941 */ /* 0x000fea0003800000 */
.L_x_2893:
        /* <DEDUP_REMOVED lines=50> */
.L_x_2900:
[----:B------:R-:W-:Y:S05]  /*fa50*/  BSYNC B0 ;  /* 0x0000000000007941 */ /* 0x000fea0003800000 */
.L_x_2899:
[----:B-----5:R3:W-:Y:S02]  /*fa60*/  STS.128 [R239+0x4800], R24 ;  /* 0x00480018ef007388 */ /* 0x0207e40000000c00 */
.L_x_2898:
[----:B------:R-:W-:Y:S05]  /*fa70*/  BSYNC B1 ;  /* 0x0000000000017941 */ /* 0x000fea0003800000 */
.L_x_2897:
        /* <DEDUP_REMOVED lines=49> */
.L_x_2902:
[----:B------:R-:W-:Y:S05]  /*fd90*/  BSYNC B0 ;  /* 0x0000000000007941 */ /* 0x000fea0003800000 */
.L_x_2901:
[----:B-----5:R3:W-:Y:S02]  /*fda0*/  STS.128 [R239+0x6800], R24 ;  /* 0x00680018ef007388 */ /* 0x0207e40000000c00 */
.L_x_2888:
[----:B------:R-:W-:Y:S05]  /*fdb0*/  BSYNC B2 ;  /* 0x0000000000027941 */ /* 0x000fea0003800000 */
.L_x_2887:
        /* <DEDUP_REMOVED lines=64> */
.L_x_2908:
[----:B------:R-:W-:Y:S05]  /*101c0*/  BSYNC B0 ;  /* 0x0000000000007941 */ /* 0x000fea0003800000 */
.L_x_2907:
[----:B-----5:R3:W-:Y:S02]  /*101d0*/  STS.128 [R239+0x1000], R24 ;  /* 0x00100018ef007388 */ /* 0x0207e40000000c00 */
.L_x_2906:
[----:B------:R-:W-:Y:S05]  /*101e0*/  BSYNC B1 ;  /* 0x0000000000017941 */ /* 0x000fea0003800000 */
.L_x_2905:
        /* <DEDUP_REMOVED lines=50> */
.L_x_2912:
[----:B------:R-:W-:Y:S05]  /*10510*/  BSYNC B0 ;  /* 0x0000000000007941 */ /* 0x000fea0003800000 */
.L_x_2911:
[----:B-----5:R3:W-:Y:S02]  /*10520*/  STS.128 [R239+0x3000], R24 ;  /* 0x00300018ef007388 */ /* 0x0207e40000000c00 */
.L_x_2910:
[----:B------:R-:W-:Y:S05]  /*10530*/  BSYNC B1 ;  /* 0x0000000000017941 */ /* 0x000fea0003800000 */
.L_x_2909:
        /* <DEDUP_REMOVED lines=50> */
.L_x_2916:
[----:B------:R-:W-:Y:S05]  /*10860*/  BSYNC B0 ;  /* 0x0000000000007941 */ /* 0x000fea0003800000 */
.L_x_2915:
[----:B-----5:R3:W-:Y:S02]  /*10870*/  STS.128 [R239+0x5000], R24 ;  /* 0x00500018ef007388 */ /* 0x0207e40000000c00 */
.L_x_2914:
[----:B------:R-:W-:Y:S05]  /*10880*/  BSYNC B1 ;  /* 0x0000000000017941 */ /* 0x000fea0003800000 */
.L_x_2913:
        /* <DEDUP_REMOVED lines=47> */
.L_x_2918:
[----:B------:R-:W-:Y:S05]  /*10b80*/  BSYNC B0 ;  /* 0x0000000000007941 */ /* 0x000fea0003800000 */
.L_x_2917:
[----:B-----5:R1:W-:Y:S02]  /*10b90*/  STS.128 [R239+0x7000], R44 ;  /* 0x0070002cef007388 */ /* 0x0203e40000000c00 */
.L_x_2904:
[----:B------:R-:W-:Y:S05]  /*10ba0*/  BSYNC B2 ;  /* 0x0000000000027941 */ /* 0x000fea0003800000 */
.L_x_2903:
        /* <DEDUP_REMOVED lines=63> */
.L_x_2923:
[----:B------:R-:W-:Y:S05]  /*10fa0*/  BSYNC B0 ;  /* 0x0000000000007941 */ /* 0x000fea0003800000 */
.L_x_2922:
[----:B-----5:R1:W-:Y:S02]  /*10fb0*/  STS.128 [R239+0x1800], R20 ;  /* 0x00180014ef007388 */ /* 0x0203e40000000c00 */
.L_x_2921:
[----:B------:R-:W-:Y:S05]  /*10fc0*/  BSYNC B1 ;  /* 0x0000000000017941 */ /* 0x000fea0003800000 */
.L_x_2920:
        /* <DEDUP_REMOVED lines=50> */
.L_x_2927:
[----:B------:R-:W-:Y:S05]  /*112f0*/  BSYNC B0 ;  /* 0x0000000000007941 */ /* 0x000fea0003800000 */
.L_x_2926:
[----:B-----5:R1:W-:Y:S02]  /*11300*/  STS.128 [R239+0x3800], R20 ;  /* 0x00380014ef007388 */ /* 0x0203e40000000c00 */
.L_x_2925:
[----:B------:R-:W-:Y:S05]  /*11310*/  BSYNC B1 ;  /* 0x0000000000017941 */ /* 0x000fea0003800000 */
.L_x_2924:
        /* <DEDUP_REMOVED lines=50> */
.L_x_2931:
[----:B------:R-:W-:Y:S05]  /*11640*/  BSYNC B0 ;  /* 0x0000000000007941 */ /* 0x000fea0003800000 */
.L_x_2930:
[----:B-----5:R1:W-:Y:S02]  /*11650*/  STS.128 [R239+0x5800], R16 ;  /* 0x00580010ef007388 */ /* 0x0203e40000000c00 */
.L_x_2929:
[----:B------:R-:W-:Y:S05]  /*11660*/  BSYNC B1 ;  /* 0x0000000000017941 */ /* 0x000fea0003800000 */
.L_x_2928:
        /* <DEDUP_REMOVED lines=49> */
.L_x_2933:
[----:B------:R-:W-:Y:S05]  /*11980*/  BSYNC B0 ;  /* 0x0000000000007941 */ /* 0x000fea0003800000 */
.L_x_2932:
[----:B-----5:R1:W-:Y:S01]  /*11990*/  STS.128 [R239+0x7800], R16 ;  /* 0x00780010ef007388 */ /* 0x0203e20000000c00 */
[----:B------:R-:W-:Y:S05]  /*119a0*/  BRA `(.L_x_2919) ;  /* 0x00006a7000007947 */ /* 0x000fea0003800000 */
.L_x_2870:
        /* <DEDUP_REMOVED lines=93> */
.L_x_2939:
[----:B------:R-:W-:Y:S05]  /*11f80*/  BSYNC B0 ;  /* 0x0000000000007941 */ /* 0x000fea0003800000 */
.L_x_2938:
[----:B-----5:R3:W-:Y:S02]  /*11f90*/  STS.128 [R239], R32 ;  /* 0x00000020ef007388 */ /* 0x0207e40000000c00 */
.L_x_2937:
[----:B------:R-:W-:Y:S05]  /*11fa0*/  BSYNC B1 ;  /* 0x0000000000017941 */ /* 0x000fea0003800000 */
.L_x_2936:
        /* <DEDUP_REMOVED lines=91> */
.L_x_2943:
[----:B------:R-:W-:Y:S05]  /*12560*/  BSYNC B0 ;  /* 0x0000000000007941 */ /* 0x000fea0003800000 */
.L_x_2942:
[----:B-----5:R1:W-:Y:S02]  /*12570*/  STS.128 [R239+0x2000], R32 ;  /* 0x00200020ef007388 */ /* 0x0203e40000000c00 */
.L_x_2941:
[----:B------:R-:W-:Y:S05]  /*12580*/  BSYNC B1 ;  /* 0x0000000000017941 */ /* 0x000fea0003800000 */
.L_x_2940:
        /* <DEDUP_REMOVED lines=91> */
.L_x_2947:
[----:B------:R-:W-:Y:S05]  /*12b40*/  BSYNC B0 ;  /* 0x0000000000007941 */ /* 0x000fea0003800000 */
.L_x_2946:
[----:B-----5:R3:W-:Y:S02]  /*12b50*/  STS.128 [R239+0x4000], R32 ;  /* 0x00400020ef007388 */ /* 0x0207e40000000c00 */
.L_x_2945:
[----:B------:R-:W-:Y:S05]  /*12b60*/  BSYNC B1 ;  /* 0x0000000000017941 */ /* 0x000fea0003800000 */
.L_x_2944:
        /* <DEDUP_REMOVED lines=90> */
.L_x_2949:
[----:B------:R-:W-:Y:S05]  /*13110*/  BSYNC B0 ;  /* 0x0000000000007941 */ /* 0x000fea0003800000 */
.L_x_2948:
[----:B-----5:R3:W-:Y:S02]  /*13120*/  STS.128 [R239+0x6000], R32 ;  /* 0x00600020ef007388 */ /* 0x0207e40000000c00 */
.L_x_2935:
[----:B------:R-:W-:Y:S05]  /*13130*/  BSYNC B2 ;  /* 0x0000000000027941 */ /* 0x000fea0003800000 */
.L_x_2934:
        /* <DEDUP_REMOVED lines=98> */
.L_x_2955:
[----:B------:R-:W-:Y:S05]  /*13760*/  BSYNC B0 ;  /* 0x0000000000007941 */ /* 0x000fea0003800000 */
.L_x_2954:
[----:B-----5:R3:W-:Y:S02]  /*13770*/  STS.128 [R239+0x800], R32 ;  /* 0x00080020ef007388 */ /* 0x0207e40000000c00 */
.L_x_2953:
[----:B------:R-:W-:Y:S05]  /*13780*/  BSYNC B1 ;  /* 0x0000000000017941 */ /* 0x000fea0003800000 */
.L_x_2952:
        /* <DEDUP_REMOVED lines=94> */
.L_x_2959:
[----:B------:R-:W-:Y:S05]  /*13d70*/  BSYNC B0 ;  /* 0x0000000000007941 */ /* 0x000fea0003800000 */
.L_x_2958:
[----:B-----5:R3:W-:Y:S02]  /*13d80*/  STS.128 [R239+0x2800], R32 ;  /* 0x00280020ef007388 */ /* 0x0207e40000000c00 */
.L_x_2957:
[----:B------:R-:W-:Y:S05]  /*13d90*/  BSYNC B1 ;  /* 0x0000000000017941 */ /* 0x000fea0003800000 */
.L_x_2956:
        /* <DEDUP_REMOVED lines=94> */
.L_x_2963:
[----:B------:R-:W-:Y:S05]  /*14380*/  BSYNC B0 ;  /* 0x0000000000007941 */ /* 0x000fea0003800000 */
.L_x_2962:
[----:B-----5:R3:W-:Y:S02]  /*14390*/  STS.128 [R239+0x4800], R32 ;  /* 0x00480020ef007388 */ /* 0x0207e40000000c00 */
.L_x_2961:
[----:B------:R-:W-:Y:S05]  /*143a0*/  BSYNC B1 ;  /* 0x0000000000017941 */ /* 0x000fea0003800000 */
.L_x_2960:
        /* <DEDUP_REMOVED lines=93> */
.L_x_2965:
[----:B------:R-:W-:Y:S05]  /*14980*/  BSYNC B0 ;  /* 0x0000000000007941 */ /* 0x000fea0003800000 */
.L_x_2964:
[----:B-----5:R1:W-:Y:S02]  /*14990*/  STS.128 [R239+0x6800], R20 ;  /* 0x00680014ef007388 */ /* 0x0203e40000000c00 */
.L_x_2951:
[----:B------:R-:W-:Y:S05]  /*149a0*/  BSYNC B2 ;  /* 0x0000000000027941 */ /* 0x000fea0003800000 */
.L_x_2950:
        /* <DEDUP_REMOVED lines=99> */
.L_x_2971:
[----:B------:R-:W-:Y:S05]  /*14fe0*/  BSYNC B0 ;  /* 0x0000000000007941 */ /* 0x000fea0003800000 */
.L_x_2970:
[----:B-----5:R3:W-:Y:S02]  /*14ff0*/  STS.128 [R239+0x1000], R32 ;  /* 0x00100020ef007388 */ /* 0x0207e40000000c00 */
.L_x_2969:
[----:B------:R-:W-:Y:S05]  /*15000*/  BSYNC B1 ;  /* 0x0000000000017941 */ /* 0x000fea0003800000 */
.L_x_2968:
        /* <DEDUP_REMOVED lines=94> */
.L_x_2975:
[----:B------:R-:W-:Y:S05]  /*155f0*/  BSYNC B0 ;  /* 0x0000000000007941 */ /* 0x000fea0003800000 */
.L_x_2974:
[----:B-----5:R3:W-:Y:S02]  /*15600*/  STS.128 [R239+0x3000], R32 ;  /* 0x00300020ef007388 */ /* 0x0207e40000000c00 */
.L_x_2973:
[----:B------:R-:W-:Y:S05]  /*15610*/  BSYNC B1 ;  /* 0x0000000000017941 */ /* 0x000fea0003800000 */
.L_x_2972:
        /* <DEDUP_REMOVED lines=94> */
.L_x_2979:
[----:B------:R-:W-:Y:S05]  /*15c00*/  BSYNC B0 ;  /* 0x0000000000007941 */ /* 0x000fea0003800000 */
.L_x_2978:
[----:B-----5:R3:W-:Y:S02]  /*15c10*/  STS.128 [R239+0x5000], R32 ;  /* 0x00500020ef007388 */ /* 0x0207e40000000c00 */
.L_x_2977:
[----:B------:R-:W-:Y:S05]  /*15c20*/  BSYNC B1 ;  /* 0x0000000000017941 */ /* 0x000fea0003800000 */
.L_x_2976:
        /* <DEDUP_REMOVED lines=93> */
.L_x_2981:
[----:B------:R-:W-:Y:S05]  /*16200*/  BSYNC B0 ;  /* 0x0000000000007941 */ /* 0x000fea0003800000 */
.L_x_2980:
[----:B-----5:R1:W-:Y:S02]  /*16210*/  STS.128 [R239+0x7000], R24 ;  /* 0x00700018ef007388 */ /* 0x0203e40000000c00 */
.L_x_2967:
[----:B------:R-:W-:Y:S05]  /*16220*/  BSYNC B2 ;  /* 0x0000000000027941 */ /* 0x000fea0003800000 */
.L_x_2966:
        /* <DEDUP_REMOVED lines=97> */
.L_x_2985:
[----:B------:R-:W-:Y:S05]  /*16840*/  BSYNC B0 ;  /* 0x0000000000007941 */ /* 0x000fea0003800000 */
.L_x_2984:
[----:B-----5:R1:W-:Y:S02]  /*16850*/  STS.128 [R239+0x1800], R20 ;  /* 0x00180014ef007388 */ /* 0x0203e40000000c00 */
.L_x_2983:
[----:B------:R-:W-:Y:S05]  /*16860*/  BSYNC B1 ;  /* 0x0000000000017941 */ /* 0x000fea0003800000 */
.L_x_2982:
        /* <DEDUP_REMOVED lines=94> */
.L_x_2989:
[----:B------:R-:W-:Y:S05]  /*16e50*/  BSYNC B0 ;  /* 0x0000000000007941 */ /* 0x000fea0003800000 */
.L_x_2988:
[----:B-----5:R1:W-:Y:S02]  /*16e60*/  STS.128 [R239+0x3800], R20 ;  /* 0x00380014ef007388 */ /* 0x0203e40000000c00 */
.L_x_2987:
[----:B------:R-:W-:Y:S05]  /*16e70*/  BSYNC B1 ;  /* 0x0000000000017941 */ /* 0x000fea0003800000 */
.L_x_2986:
        /* <DEDUP_REMOVED lines=95> */
.L_x_2993:
[----:B------:R-:W-:Y:S05]  /*17470*/  BSYNC B0 ;  /* 0x0000000000007941 */ /* 0x000fea0003800000 */
.L_x_2992:
[----:B-----5:R1:W-:Y:S02]  /*17480*/  STS.128 [R239+0x5800], R20 ;  /* 0x00580014ef007388 */ /* 0x0203e40000000c00 */
.L_x_2991:
[----:B------:R-:W-:Y:S05]  /*17490*/  BSYNC B1 ;  /* 0x0000000000017941 */ /* 0x000fea0003800000 */
.L_x_2990:
        /* <DEDUP_REMOVED lines=96> */
.L_x_2995:
[----:B------:R-:W-:Y:S05]  /*17aa0*/  BSYNC B0 ;  /* 0x0000000000007941 */ /* 0x000fea0003800000 */
.L_x_2994:
[----:B-----5:R1:W-:Y:S01]  /*17ab0*/  STS.128 [R239+0x7800], R20 ;  /* 0x00780014ef007388 */ /* 0x0203e20000000c00 */
[----:B------:R-:W-:Y:S05]  /*17ac0*/  BRA `(.L_x_2919) ;  /* 0x0000095000007947 */ /* 0x000fea0003800000 */
.L_x_2869:
        /* <DEDUP_REMOVED lines=37> */
.L_x_2997:
[----:B------:R-:W-:Y:S05]  /*17d20*/  BSYNC B0 ;  /* 0x0000000000007941 */ /* 0x000fea0003800000 */
.L_x_2996:
        /* <DEDUP_REMOVED lines=36> */
.L_x_2999:
[----:B------:R-:W-:Y:S05]  /*17f70*/  BSYNC B0 ;  /* 0x0000000000007941 */ /* 0x000fea0003800000 */
.L_x_2998:
        /* <DEDUP_REMOVED lines=36> */
.L_x_3001:
[----:B------:R-:W-:Y:S05]  /*181c0*/  BSYNC B0 ;  /* 0x0000000000007941 */ /* 0x000fea0003800000 */
.L_x_3000:
        /* <DEDUP_REMOVED lines=37> */
.L_x_2919:
[----:B------:R-:W-:Y:S05]  /*18420*/  BSYNC B3 ;  /* 0x0000000000037941 */ /* 0x000fea0003800000 */
.L_x_2868:
        /* <DEDUP_REMOVED lines=38> */
.L_x_3003:
[----:B------:R-:W-:Y:S05]  /*18690*/  BSYNC B0 ;  /* 0x0000000000007941 */ /* 0x000fea0003800000 */
.L_x_3002:
        /* <DEDUP_REMOVED lines=38> */
.L_x_3005:
[----:B------:R-:W-:Y:S05]  /*18900*/  BSYNC B0 ;  /* 0x0000000000007941 */ /* 0x000fea0003800000 */
.L_x_3004:
        /* <DEDUP_REMOVED lines=40> */
.L_x_3007:
[----:B------:R-:W-:Y:S05]  /*18b90*/  BSYNC B0 ;  /* 0x0000000000007941 */ /* 0x000fea0003800000 */
.L_x_3006:
        /* <DEDUP_REMOVED lines=43> */
.L_x_3009:
[----:B------:R-:W-:Y:S05]  /*18e50*/  BSYNC B0 ;  /* 0x0000000000007941 */ /* 0x000fea0003800000 */
.L_x_3008:
        /* <DEDUP_REMOVED lines=48> */
.L_x_3011:
[----:B------:R-:W-:Y:S05]  /*19160*/  BSYNC B0 ;  /* 0x0000000000007941 */ /* 0x000fea0003800000 */
.L_x_3010:
        /* <DEDUP_REMOVED lines=40> */
.L_x_3013:
[----:B------:R-:W-:Y:S05]  /*193f0*/  BSYNC B0 ;  /* 0x0000000000007941 */ /* 0x000fea0003800000 */
.L_x_3012:
        /* <DEDUP_REMOVED lines=42> */
.L_x_3015:
[----:B------:R-:W-:Y:S05]  /*196a0*/  BSYNC B0 ;  /* 0x0000000000007941 */ /* 0x000fea0003800000 */
.L_x_3014:
        /* <DEDUP_REMOVED lines=54> */
.L_x_3017:
[----:B------:R-:W-:Y:S05]  /*19a10*/  BSYNC B0 ;  /* 0x0000000000007941 */ /* 0x000fea0003800000 */
.L_x_3016:
[----:B------:R-:W-:Y:S01]  /*19a20*/  IMAD.SHL.U32 R0, R55, 0x40, RZ ;  /* 0x0000004037007824 */ /* 0x000fe200078e00ff */
[----:B------:R-:W-:Y:S01]  /*19a30*/  SHF.L.U32 R166, R166, 0x3, RZ ;  /* 0x00000003a6a67819 */ /* 0x000fe200000006ff */
[----:B------:R-:W-:Y:S01]  /*19a40*/  IMAD R225, R53, 0x400, R41 ;  /* 0x0000040035e17824 */ /* 0x000fe200078e0229 */
[----:B------:R-:W-:Y:S01]  /*19a50*/  R2P PR, R55, 0x6 ;  /* 0x0000000637007804 */ /* 0x000fe20000000000 */
[----:B------:R-:W0:Y:S01]  /*19a60*/  LDGDEPBAR ;  /* 0x00000000000079af */ /* 0x000e220000000000 */
[----:B------:R-:W-:Y:S01]  /*19a70*/  LOP3.LUT R0, R0, 0x1c0, RZ, 0xc0, !PT ;  /* 0x000001c000007812 */ /* 0x000fe200078ec0ff */
[----:B------:R-:W-:-:S03]  /*19a80*/  IMAD.SHL.U32 R225, R225, 0x2, RZ ;  /* 0x00000002e1e17824 */ /* 0x000fc600078e00ff */
[----:B------:R-:W-:Y:S01]  /*19a90*/  LOP3.LUT R166, R0, 0x8, R166, 0xf8, !PT ;  /* 0x0000000800a67812 */ /* 0x000fe200078ef8a6 */
[--C-:B------:R-:W-:Y:S01]  /*19aa0*/  IMAD R223, R40, 0x2, R225.reuse ;  /* 0x0000000228df7824 */ /* 0x100fe200078e02e1 */
[----:B------:R-:W-:Y:S01]  /*19ab0*/  SHF.R.U32.HI R224, RZ, 0x3, R0 ;  /* 0x00000003ffe07819 */ /* 0x000fe20000011600 */
[----:B---3--:R-:W-:Y:S01]  /*19ac0*/  LDSM.16.M88.4 R24, [R225] ;  /* 0x00000000e118783b */ /* 0x008fe20000000200 */
[C---:B------:R-:W-:Y:S02]  /*19ad0*/  IMAD R221, R39.reuse, 0x2, R225 ;  /* 0x0000000227dd7824 */ /* 0x040fe400078e02e1 */
[----:B------:R-:W-:Y:S01]  /*19ae0*/  LOP3.LUT R224, R166, R224, RZ, 0x3c, !PT ;  /* 0x000000e0a6e07212 */ /* 0x000fe200078e3cff */
[----:B------:R-:W-:Y:S01]  /*19af0*/  LDSM.16.M88.4 R44, [R223] ;  /* 0x00000000df2c783b */ /* 0x000fe20000000200 */
[----:B------:R-:W-:Y:S02]  /*19b00*/  IMAD R220, R39, 0x2, R223 ;  /* 0x0000000227dc7824 */ /* 0x000fe400078e02df */
[----:B------:R-:W-:Y:S01]  /*19b10*/  LEA R224, R56, R224, 0x9 ;  /* 0x000000e038e07211 */ /* 0x000fe200078e48ff */
[----:B------:R-:W-:Y:S03]  /*19b20*/  LDSM.16.M88.4 R68, [R221] ;  /* 0x00000000dd44783b */ /* 0x000fe60000000200 */
[----:B------:R-:W-:Y:S01]  /*19b30*/  SHF.L.U32 R224, R224, 0x1, RZ ;  /* 0x00000001e0e07819 */ /* 0x000fe200000006ff */
[----:B------:R-:W-:Y:S03]  /*19b40*/  LDSM.16.M88.4 R48, [R220] ;  /* 0x00000000dc30783b */ /* 0x000fe60000000200 */
[C---:B------:R-:W-:Y:S01]  /*19b50*/  IADD3 R0, R224.reuse, 0x8000, RZ ;  /* 0x00008000e0007810 */ /* 0x040fe20007ffe0ff */
[----:B-1----:R-:W1:Y:S01]  /*19b60*/  LDSM.16.M88.4 R16, [R224+0x8000] ;  /* 0x00800000e010783b */ /* 0x002e620000000200 */
[----:B------:R-:W-:-:S02]  /*19b70*/  IADD3 R222, R224, 0x8020, RZ ;  /* 0x00008020e0de7810 */ /* 0x000fc40007ffe0ff */
[----:B------:R-:W-:Y:S01]  /*19b80*/  @P1 IADD3 R222, R0, -0x20, RZ ;  /* 0xffffffe000de1810 */ /* 0x000fe20007ffe0ff */
[----:B------:R-:W3:Y:S01]  /*19b90*/  LDSM.16.M88.4 R56, [R224+0x8800] ;  /* 0x00880000e038783b */ /* 0x000ee20000000200 */
[----:B------:R-:W-:-:S03]  /*19ba0*/  MOV R0, 0x40 ;  /* 0x0000004000007802 */ /* 0x000fc60000000f00 */
[----:B------:R-:W2:Y:S01]  /*19bb0*/  LDSM.16.M88.4 R76, [R224+0x9000] ;  /* 0x00900000e04c783b */ /* 0x000ea20000000200 */
[----:B------:R-:W-:-:S03]  /*19bc0*/  SEL R0, R0, 0xffffffc0, !P2 ;  /* 0xffffffc000007807 */ /* 0x000fc60005000000 */
[----:B------:R-:W2:Y:S01]  /*19bd0*/  LDSM.16.M88.4 R28, [R224+0x9800] ;  /* 0x00980000e01c783b */ /* 0x000ea20000000200 */
[----:B------:R-:W-:Y:S02]  /*19be0*/  IADD3 R218, R224, R0, RZ ;  /* 0x00000000e0da7210 */ /* 0x000fe40007ffe0ff */
[----:B------:R-:W-:Y:S01]  /*19bf0*/  IADD3 R211, R0, R222, RZ ;  /* 0x000000de00d37210 */ /* 0x000fe20007ffe0ff */
[----:B------:R-:W2:Y:S04]  /*19c00*/  LDSM.16.M88.4 R4, [R222] ;  /* 0x00000000de04783b */ /* 0x000ea80000000200 */
[----:B------:R-:W2:Y:S04]  /*19c10*/  LDSM.16.M88.4 R92, [R222+0x800] ;  /* 0x00080000de5c783b */ /* 0x000ea80000000200 */
[----:B------:R-:W2:Y:S04]  /*19c20*/  LDSM.16.M88.4 R88, [R222+0x1000] ;  /* 0x00100000de58783b */ /* 0x000ea80000000200 */
[----:B------:R-:W2:Y:S04]  /*19c30*/  LDSM.16.M88.4 R84, [R222+0x1800] ;  /* 0x00180000de54783b */ /* 0x000ea80000000200 */
[----:B------:R-:W2:Y:S04]  /*19c40*/  LDSM.16.M88.4 R12, [R218+0x8000] ;  /* 0x00800000da0c783b */ /* 0x000ea80000000200 */
[----:B------:R-:W2:Y:S01]  /*19c50*/  LDSM.16.M88.4 R64, [R218+0x8800] ;  /* 0x00880000da40783b */ /* 0x000ea20000000200 */
[C---:B-1---5:R-:W-:Y:S03]  /*19c60*/  HMMA.16816.F32.BF16 R20, R24.reuse, R16, RZ ;  /* 0x000000101814723c */ /* 0x062fe600000418ff */
[----:B------:R-:W1:Y:S04]  /*19c70*/  LDSM.16.M88.4 R60, [R218+0x9000] ;  /* 0x00900000da3c783b */ /* 0x000e680000000200 */
[----:B------:R-:W4:Y:S01]  /*19c80*/  LD.E R0, [R10.64+0x18c] ;  /* 0x00018c060a007980 */ /* 0x000f22000c101900 */
[C---:B------:R-:W-:Y:S03]  /*19c90*/  HMMA.16816.F32.BF16 R16, R24.reuse, R18, RZ ;  /* 0x000000121810723c */ /* 0x040fe600000418ff */
[----:B------:R-:W-:Y:S04]  /*19ca0*/  LDSM.16.M88.4 R100, [R211+0x4800] ;  /* 0x00480000d364783b */ /* 0x000fe80000000200 */
[----:B------:R-:W-:Y:S01]  /*19cb0*/  LDSM.16.M88.4 R96, [R224+0xe800] ;  /* 0x00e80000e060783b */ /* 0x000fe20000000200 */
[C---:B---3--:R-:W-:Y:S08]  /*19cc0*/  HMMA.16816.F32.BF16 R32, R24.reuse, R56, RZ ;  /* 0x000000381820723c */ /* 0x048ff000000418ff */
[C---:B--2---:R-:W-:Y:S08]  /*19cd0*/  HMMA.16816.F32.BF16 R80, R24.reuse, R76, RZ ;  /* 0x0000004c1850723c */ /* 0x044ff000000418ff */
[C---:B------:R-:W-:Y:S08]  /*19ce0*/  HMMA.16816.F32.BF16 R56, R24.reuse, R58, RZ ;  /* 0x0000003a1838723c */ /* 0x040ff000000418ff */
[C---:B------:R-:W-:Y:S08]  /*19cf0*/  HMMA.16816.F32.BF16 R76, R24.reuse, R78, RZ ;  /* 0x0000004e184c723c */ /* 0x040ff000000418ff */
[C---:B------:R-:W-:Y:S08]  /*19d00*/  HMMA.16816.F32.BF16 R72, R24.reuse, R28, RZ ;  /* 0x0000001c1848723c */ /* 0x040ff000000418ff */
[----:B------:R-:W-:Y:S01]  /*19d10*/  HMMA.16816.F32.BF16 R24, R24, R30, RZ ;  /* 0x0000001e1818723c */ /* 0x000fe200000418ff */
[----:B------:R-:W2:Y:S07]  /*19d20*/  LDSM.16.M88.4 R28, [R218+0x9800] ;  /* 0x00980000da1c783b */ /* 0x000eae0000000200 */
[C---:B------:R-:W-:Y:S08]  /*19d30*/  HMMA.16816.F32.BF16 R20, R44.reuse, R4, R20 ;  /* 0x000000042c14723c */ /* 0x040ff00000041814 */
[C---:B------:R-:W-:Y:S01]  /*19d40*/  HMMA.16816.F32.BF16 R16, R44.reuse, R6, R16 ;  /* 0x000000062c10723c */ /* 0x040fe20000041810 */
[----:B------:R-:W3:Y:S07]  /*19d50*/  LDSM.16.M88.4 R4, [R211] ;  /* 0x00000000d304783b */ /* 0x000eee0000000200 */
        /* <DEDUP_REMOVED lines=10> */
[C---:B------:R-:W-:Y:S08]  /*19e00*/  HMMA.16816.F32.BF16 R20, R68.reuse, R12, R20 ;  /* 0x0000000c4414723c */ /* 0x040ff00000041814 */
[C---:B------:R-:W-:Y:S01]  /*19e10*/  HMMA.16816.F32.BF16 R16, R68.reuse, R14, R16 ;  /* 0x0000000e4410723c */ /* 0x040fe20000041810 */
[----:B------:R-:W3:Y:S07]  /*19e20*/  LDSM.16.M88.4 R12, [R211+0x1000] ;  /* 0x00100000d30c783b */ /* 0x000eee0000000200 */
[C---:B------:R-:W-:Y:S08]  /*19e30*/  HMMA.16816.F32.BF16 R32, R68.reuse, R64, R32 ;  /* 0x000000404420723c */ /* 0x040ff00000041820 */
[C---:B------:R-:W-:Y:S01]  /*19e40*/  HMMA.16816.F32.BF16 R56, R68.reuse, R66, R56 ;  /* 0x000000424438723c */ /* 0x040fe20000041838 */
[----:B------:R-:W-:Y:S07]  /*19e50*/  LDSM.16.M88.4 R64, [R211+0x1800] ;  /* 0x00180000d340783b */ /* 0x000fee0000000200 */
[C---:B-1----:R-:W-:Y:S08]  /*19e60*/  HMMA.16816.F32.BF16 R80, R68.reuse, R60, R80 ;  /* 0x0000003c4450723c */ /* 0x042ff00000041850 */
[C---:B------:R-:W-:Y:S01]  /*19e70*/  HMMA.16816.F32.BF16 R76, R68.reuse, R62, R76 ;  /* 0x0000003e444c723c */ /* 0x040fe2000004184c */
[----:B------:R-:W-:Y:S07]  /*19e80*/  LDSM.16.M88.4 R60, [R222+0x2800] ;  /* 0x00280000de3c783b */ /* 0x000fee0000000200 */
[C---:B--2---:R-:W-:Y:S08]  /*19e90*/  HMMA.16816.F32.BF16 R72, R68.reuse, R28, R72 ;  /* 0x0000001c4448723c */ /* 0x044ff00000041848 */
[----:B------:R-:W-:Y:S01]  /*19ea0*/  HMMA.16816.F32.BF16 R68, R68, R30, R24 ;  /* 0x0000001e4444723c */ /* 0x000fe20000041818 */
[----:B------:R-:W1:Y:S04]  /*19eb0*/  LDSM.16.M88.4 R28, [R224+0xa000] ;  /* 0x00a00000e01c783b */ /* 0x000e680000000200 */
[----:B------:R-:W2:Y:S03]  /*19ec0*/  LDSM.16.M88.4 R24, [R224+0xa800] ;  /* 0x00a80000e018783b */ /* 0x000ea60000000200 */
[C---:B---3--:R-:W-:Y:S08]  /*19ed0*/  HMMA.16816.F32.BF16 R20, R48.reuse, R4, R20 ;  /* 0x000000043014723c */ /* 0x048ff00000041814 */
[C---:B------:R-:W-:Y:S01]  /*19ee0*/  HMMA.16816.F32.BF16 R16, R48.reuse, R6, R16 ;  /* 0x000000063010723c */ /* 0x040fe20000041810 */
[----:B------:R-:W3:Y:S07]  /*19ef0*/  LDSM.16.M88.4 R4, [R224+0xb000] ;  /* 0x00b00000e004783b */ /* 0x000eee0000000200 */
[C---:B------:R-:W-:Y:S08]  /*19f00*/  HMMA.16816.F32.BF16 R32, R48.reuse, R44, R32 ;  /* 0x0000002c3020723c */ /* 0x040ff00000041820 */
[C---:B------:R-:W-:Y:S01]  /*19f10*/  HMMA.16816.F32.BF16 R56, R48.reuse, R46, R56 ;  /* 0x0000002e3038723c */ /* 0x040fe20000041838 */
[----:B------:R-:W-:Y:S07]  /*19f20*/  LDSM.16.M88.4 R44, [R223+0x2000] ;  /* 0x00200000df2c783b */ /* 0x000fee0000000200 */
[C---:B------:R-:W-:Y:S08]  /*19f30*/  HMMA.16816.F32.BF16 R80, R48.reuse, R12, R80 ;  /* 0x0000000c3050723c */ /* 0x040ff00000041850 */
[----:B------:R-:W-:Y:S01]  /*19f40*/  HMMA.16816.F32.BF16 R76, R48, R14, R76 ;  /* 0x0000000e304c723c */ /* 0x000fe2000004184c */
[----:B------:R-:W3:Y:S07]  /*19f50*/  LDSM.16.M88.4 R12, [R222+0x2000] ;  /* 0x00200000de0c783b */ /* 0x000eee0000000200 */
[C---:B-1----:R-:W-:Y:S08]  /*19f60*/  HMMA.16816.F32.BF16 R20, R84.reuse, R28, R20 ;  /* 0x0000001c5414723c */ /* 0x042ff00000041814 */
[----:B------:R-:W-:Y:S01]  /*19f70*/  HMMA.16816.F32.BF16 R16, R84, R30, R16 ;  /* 0x0000001e5410723c */ /* 0x000fe20000041810 */
[----:B------:R-:W-:Y:S07]  /*19f80*/  LDSM.16.M88.4 R28, [R218+0xa800] ;  /* 0x00a80000da1c783b */ /* 0x000fee0000000200 */
[C---:B------:R-:W-:Y:S08]  /*19f90*/  HMMA.16816.F32.BF16 R72, R48.reuse, R64, R72 ;  /* 0x000000403048723c */ /* 0x040ff00000041848 */
[----:B------:R-:W-:Y:S01]  /*19fa0*/  HMMA.16816.F32.BF16 R68, R48, R66, R68 ;  /* 0x000000423044723c */ /* 0x000fe20000041844 */
[----:B------:R-:W1:Y:S04]  /*19fb0*/  LDSM.16.M88.4 R64, [R222+0x3000] ;  /* 0x00300000de40783b */ /* 0x000e680000000200 */
[----:B------:R-:W-:Y:S03]  /*19fc0*/  LDSM.16.M88.4 R48, [R222+0x3800] ;  /* 0x00380000de30783b */ /* 0x000fe60000000200 */
[C---:B--2---:R-:W-:Y:S08]  /*19fd0*/  HMMA.16816.F32.BF16 R32, R84.reuse, R24, R32 ;  /* 0x000000185420723c */ /* 0x044ff00000041820 */
[C---:B------:R-:W-:Y:S01]  /*19fe0*/  HMMA.16816.F32.BF16 R56, R84.reuse, R26, R56 ;  /* 0x0000001a5438723c */ /* 0x040fe20000041838 */
[----:B------:R-:W-:Y:S07]  /*19ff0*/  LDSM.16.M88.4 R24, [R218+0xa000] ;  /* 0x00a00000da18783b */ /* 0x000fee0000000200 */
[C---:B---3--:R-:W-:Y:S08]  /*1a000*/  HMMA.16816.F32.BF16 R80, R84.reuse, R4, R80 ;  /* 0x000000045450723c */ /* 0x048ff00000041850 */
[----:B------:R-:W-:Y:S01]  /*1a010*/  HMMA.16816.F32.BF16 R76, R84, R6, R76 ;  /* 0x00000006544c723c */ /* 0x000fe2000004184c */
[----:B------:R-:W2:Y:S07]  /*1a020*/  LDSM.16.M88.4 R4, [R221+0x2000] ;  /* 0x00200000dd04783b */ /* 0x000eae0000000200 */
[C---:B------:R-:W-:Y:S08]  /*1a030*/  HMMA.16816.F32.BF16 R20, R44.reuse, R12, R20 ;  /* 0x0000000c2c14723c */ /* 0x040ff00000041814 */
[----:B------:R-:W-:Y:S01]  /*1a040*/  HMMA.16816.F32.BF16 R16, R44, R14, R16 ;  /* 0x0000000e2c10723c */ /* 0x000fe20000041810 */
[----:B------:R-:W3:Y:S07]  /*1a050*/  LDSM.16.M88.4 R12, [R218+0xb000] ;  /* 0x00b00000da0c783b */ /* 0x000eee0000000200 */
        /* <DEDUP_REMOVED lines=9> */
[----:B------:R-:W-:Y:S07]  /*1a0f0*/  LDSM.16.M88.4 R64, [R211+0x2800] ;  /* 0x00280000d340783b */ /* 0x000fee0000000200 */
[C---:B--2---:R-:W-:Y:S08]  /*1a100*/  HMMA.16816.F32.BF16 R20, R4.reuse, R24, R20 ;  /* 0x000000180414723c */ /* 0x044ff00000041814 */
[----:B------:R-:W-:Y:S01]  /*1a110*/  HMMA.16816.F32.BF16 R16, R4, R26, R16 ;  /* 0x0000001a0410723c */ /* 0x000fe20000041810 */
[----:B------:R-:W1:Y:S07]  /*1a120*/  LDSM.16.M88.4 R24, [R220+0x2000] ;  /* 0x00200000dc18783b */ /* 0x000e6e0000000200 */
[C---:B------:R-:W-:Y:S08]  /*1a130*/  HMMA.16816.F32.BF16 R72, R44.reuse, R48, R72 ;  /* 0x000000302c48723c */ /* 0x040ff00000041848 */
[----:B------:R-:W-:Y:S01]  /*1a140*/  HMMA.16816.F32.BF16 R68, R44, R50, R68 ;  /* 0x000000322c44723c */ /* 0x000fe20000041844 */
[----:B------:R-:W2:Y:S04]  /*1a150*/  LDSM.16.M88.4 R48, [R211+0x3000] ;  /* 0x00300000d330783b */ /* 0x000ea80000000200 */
[----:B------:R-:W-:Y:S03]  /*1a160*/  LDSM.16.M88.4 R44, [R225+0x4000] ;  /* 0x00400000e12c783b */ /* 0x000fe60000000200 */
        /* <DEDUP_REMOVED lines=8> */
[----:B------:R-:W3:Y:S04]  /*1a1f0*/  LDSM.16.M88.4 R4, [R224+0xc800] ;  /* 0x00c80000e004783b */ /* 0x000ee80000000200 */
[----:B------:R-:W-:Y:S03]  /*1a200*/  LDSM.16.M88.4 R60, [R224+0xd000] ;  /* 0x00d00000e03c783b */ /* 0x000fe60000000200 */
[C---:B-1----:R-:W-:Y:S08]  /*1a210*/  HMMA.16816.F32.BF16 R20, R24.reuse, R84, R20 ;  /* 0x000000541814723c */ /* 0x042ff00000041814 */
[C---:B------:R-:W-:Y:S01]  /*1a220*/  HMMA.16816.F32.BF16 R16, R24.reuse, R86, R16 ;  /* 0x000000561810723c */ /* 0x040fe20000041810 */
[----:B------:R-:W-:Y:S07]  /*1a230*/  LDSM.16.M88.4 R84, [R211+0x4000] ;  /* 0x00400000d354783b */ /* 0x000fee0000000200 */
[C---:B------:R-:W-:Y:S08]  /*1a240*/  HMMA.16816.F32.BF16 R32, R24.reuse, R64, R32 ;  /* 0x000000401820723c */ /* 0x040ff00000041820 */
[C---:B------:R-:W-:Y:S01]  /*1a250*/  HMMA.16816.F32.BF16 R56, R24.reuse, R66, R56 ;  /* 0x000000421838723c */ /* 0x040fe20000041838 */
[----:B------:R-:W-:Y:S07]  /*1a260*/  LDSM.16.M88.4 R64, [R224+0xd800] ;  /* 0x00d80000e040783b */ /* 0x000fee0000000200 */
[C---:B--2---:R-:W-:Y:S08]  /*1a270*/  HMMA.16816.F32.BF16 R80, R24.reuse, R48, R80 ;  /* 0x000000301850723c */ /* 0x044ff00000041850 */
[----:B------:R-:W-:Y:S01]  /*1a280*/  HMMA.16816.F32.BF16 R76, R24, R50, R76 ;  /* 0x00000032184c723c */ /* 0x000fe2000004184c */
[----:B------:R-:W1:Y:S07]  /*1a290*/  LDSM.16.M88.4 R48, [R223+0x4000] ;  /* 0x00400000df30783b */ /* 0x000e6e0000000200 */
[C---:B---3--:R-:W-:Y:S08]  /*1a2a0*/  HMMA.16816.F32.BF16 R20, R44.reuse, R12, R20 ;  /* 0x0000000c2c14723c */ /* 0x048ff00000041814 */
[C---:B------:R-:W-:Y:S01]  /*1a2b0*/  HMMA.16816.F32.BF16 R16, R44.reuse, R14, R16 ;  /* 0x0000000e2c10723c */ /* 0x040fe20000041810 */
[----:B------:R-:W-:Y:S07]  /*1a2c0*/  LDSM.16.M88.4 R12, [R218+0xc000] ;  /* 0x00c00000da0c783b */ /* 0x000fee0000000200 */
[C---:B------:R-:W-:Y:S08]  /*1a2d0*/  HMMA.16816.F32.BF16 R32, R44.reuse, R4, R32 ;  /* 0x000000042c20723c */ /* 0x040ff00000041820 */
[----:B------:R-:W-:Y:S01]  /*1a2e0*/  HMMA.16816.F32.BF16 R56, R44, R6, R56 ;  /* 0x000000062c38723c */ /* 0x000fe20000041838 */
[----:B------:R-:W2:Y:S07]  /*1a2f0*/  LDSM.16.M88.4 R4, [R221+0x4000] ;  /* 0x00400000dd04783b */ /* 0x000eae0000000200 */
[C---:B------:R-:W-:Y:S08]  /*1a300*/  HMMA.16816.F32.BF16 R72, R24.reuse, R28, R72 ;  /* 0x0000001c1848723c */ /* 0x040ff00000041848 */
[----:B------:R-:W-:Y:S01]  /*1a310*/  HMMA.16816.F32.BF16 R68, R24, R30, R68 ;  /* 0x0000001e1844723c */ /* 0x000fe20000041844 */
[----:B------:R-:W3:Y:S04]  /*1a320*/  LDSM.16.M88.4 R28, [R222+0x4800] ;  /* 0x00480000de1c783b */ /* 0x000ee80000000200 */
[----:B------:R-:W3:Y:S03]  /*1a330*/  LDSM.16.M88.4 R24, [R222+0x5000] ;  /* 0x00500000de18783b */ /* 0x000ee60000000200 */
[C---:B-1----:R-:W-:Y:S08]  /*1a340*/  HMMA.16816.F32.BF16 R20, R48.reuse, R88, R20 ;  /* 0x000000583014723c */ /* 0x042ff00000041814 */
[----:B------:R-:W-:Y:S01]  /*1a350*/  HMMA.16816.F32.BF16 R16, R48, R90, R16 ;  /* 0x0000005a3010723c */ /* 0x000fe20000041810 */
[----:B------:R-:W-:Y:S07]  /*1a360*/  LDSM.16.M88.4 R88, [R211+0x5000] ;  /* 0x00500000d358783b */ /* 0x000fee0000000200 */
[C---:B------:R-:W-:Y:S08]  /*1a370*/  HMMA.16816.F32.BF16 R80, R44.reuse, R60, R80 ;  /* 0x0000003c2c50723c */ /* 0x040ff00000041850 */
[----:B------:R-:W-:Y:S01]  /*1a380*/  HMMA.16816.F32.BF16 R76, R44, R62, R76 ;  /* 0x0000003e2c4c723c */ /* 0x000fe2000004184c */
[----:B------:R-:W1:Y:S07]  /*1a390*/  LDSM.16.M88.4 R60, [R222+0x5800] ;  /* 0x00580000de3c783b */ /* 0x000e6e0000000200 */
[----:B--2---:R-:W-:Y:S08]  /*1a3a0*/  HMMA.16816.F32.BF16 R20, R4, R12, R20 ;  /* 0x0000000c0414723c */ /* 0x004ff00000041814 */
[C---:B------:R-:W-:Y:S08]  /*1a3b0*/  HMMA.16816.F32.BF16 R72, R44.reuse, R64, R72 ;  /* 0x000000402c48723c */ /* 0x040ff00000041848 */
[----:B------:R-:W-:Y:S01]  /*1a3c0*/  HMMA.16816.F32.BF16 R68, R44, R66, R68 ;  /* 0x000000422c44723c */ /* 0x000fe20000041844 */
[----:B------:R-:W-:Y:S04]  /*1a3d0*/  LDSM.16.M88.4 R64, [R225+0x6000] ;  /* 0x00600000e140783b */ /* 0x000fe80000000200 */
[----:B------:R-:W2:Y:S03]  /*1a3e0*/  LDSM.16.M88.4 R44, [R224+0xe000] ;  /* 0x00e00000e02c783b */ /* 0x000ea60000000200 */
[----:B------:R-:W-:Y:S01]  /*1a3f0*/  HMMA.16816.F32.BF16 R16, R4, R14, R16 ;  /* 0x0000000e0410723c */ /* 0x000fe20000041810 */
[----:B------:R-:W-:Y:S07]  /*1a400*/  LDSM.16.M88.4 R12, [R218+0xd800] ;  /* 0x00d80000da0c783b */ /* 0x000fee0000000200 */
[C---:B---3--:R-:W-:Y:S08]  /*1a410*/  HMMA.16816.F32.BF16 R32, R48.reuse, R28, R32 ;  /* 0x0000001c3020723c */ /* 0x048ff00000041820 */
[C---:B------:R-:W-:Y:S01]  /*1a420*/  HMMA.16816.F32.BF16 R56, R48.reuse, R30, R56 ;  /* 0x0000001e3038723c */ /* 0x040fe20000041838 */
[----:B------:R-:W3:Y:S07]  /*1a430*/  LDSM.16.M88.4 R28, [R218+0xc800] ;  /* 0x00c80000da1c783b */ /* 0x000eee0000000200 */
[C---:B------:R-:W-:Y:S08]  /*1a440*/  HMMA.16816.F32.BF16 R80, R48.reuse, R24, R80 ;  /* 0x000000183050723c */ /* 0x040ff00000041850 */
[----:B------:R-:W-:Y:S01]  /*1a450*/  HMMA.16816.F32.BF16 R76, R48, R26, R76 ;  /* 0x0000001a304c723c */ /* 0x000fe2000004184c */
[----:B------:R-:W3:Y:S07]  /*1a460*/  LDSM.16.M88.4 R24, [R218+0xd000] ;  /* 0x00d00000da18783b */ /* 0x000eee0000000200 */
[----:B------:R-:W-:Y:S08]  /*1a470*/  HMMA.16816.F32.BF16 R20, R92, R84, R20 ;  /* 0x000000545c14723c */ /* 0x000ff00000041814 */
[C---:B-1----:R-:W-:Y:S08]  /*1a480*/  HMMA.16816.F32.BF16 R72, R48.reuse, R60, R72 ;  /* 0x0000003c3048723c */ /* 0x042ff00000041848 */
[----:B------:R-:W-:Y:S01]  /*1a490*/  HMMA.16816.F32.BF16 R68, R48, R62, R68 ;  /* 0x0000003e3044723c */ /* 0x000fe20000041844 */
[----:B------:R-:W-:Y:S04]  /*1a4a0*/  LDSM.16.M88.4 R48, [R223+0x6000] ;  /* 0x00600000df30783b */ /* 0x000fe80000000200 */
[----:B------:R-:W1:Y:S03]  /*1a4b0*/  LDSM.16.M88.4 R60, [R222+0x6000] ;  /* 0x00600000de3c783b */ /* 0x000e660000000200 */
[----:B------:R-:W-:Y:S01]  /*1a4c0*/  HMMA.16816.F32.BF16 R16, R92, R86, R16 ;  /* 0x000000565c10723c */ /* 0x000fe20000041810 */
[----:B------:R-:W-:Y:S07]  /*1a4d0*/  LDSM.16.M88.4 R84, [R211+0x5800] ;  /* 0x00580000d354783b */ /* 0x000fee0000000200 */
[----:B--2---:R-:W-:Y:S08]  /*1a4e0*/  HMMA.16816.F32.BF16 R20, R64, R44, R20 ;  /* 0x0000002c4014723c */ /* 0x004ff00000041814 */
[C---:B---3--:R-:W-:Y:S08]  /*1a4f0*/  HMMA.16816.F32.BF16 R32, R4.reuse, R28, R32 ;  /* 0x0000001c0420723c */ /* 0x048ff00000041820 */
[C---:B------:R-:W-:Y:S01]  /*1a500*/  HMMA.16816.F32.BF16 R56, R4.reuse, R30, R56 ;  /* 0x0000001e0438723c */ /* 0x040fe20000041838 */
[----:B------:R-:W-:Y:S07]  /*1a510*/  LDSM.16.M88.4 R28, [R221+0x6000] ;  /* 0x00600000dd1c783b */ /* 0x000fee0000000200 */
[C---:B------:R-:W-:Y:S08]  /*1a520*/  HMMA.16816.F32.BF16 R80, R4.reuse, R24, R80 ;  /* 0x000000180450723c */ /* 0x040ff00000041850 */
[----:B------:R-:W-:Y:S01]  /*1a530*/  HMMA.16816.F32.BF16 R76, R4, R26, R76 ;  /* 0x0000001a044c723c */ /* 0x000fe2000004184c */
[----:B------:R-:W2:Y:S07]  /*1a540*/  LDSM.16.M88.4 R24, [R218+0xe000] ;  /* 0x00e00000da18783b */ /* 0x000eae0000000200 */
[----:B------:R-:W-:Y:S01]  /*1a550*/  HMMA.16816.F32.BF16 R16, R64, R46, R16 ;  /* 0x0000002e4010723c */ /* 0x000fe20000041810 */
[----:B------:R-:W-:Y:S07]  /*1a560*/  LDSM.16.M88.4 R44, [R222+0x6800] ;  /* 0x00680000de2c783b */ /* 0x000fee0000000200 */
[----:B-1----:R-:W-:Y:S08]  /*1a570*/  HMMA.16816.F32.BF16 R20, R48, R60, R20 ;  /* 0x0000003c3014723c */ /* 0x002ff00000041814 */
[C---:B------:R-:W-:Y:S08]  /*1a580*/  HMMA.16816.F32.BF16 R72, R4.reuse, R12, R72 ;  /* 0x0000000c0448723c */ /* 0x040ff00000041848 */
[----:B------:R-:W-:Y:S01]  /*1a590*/  HMMA.16816.F32.BF16 R68, R4, R14, R68 ;  /* 0x0000000e0444723c */ /* 0x000fe20000041844 */
[----:B------:R-:W-:Y:S04]  /*1a5a0*/  LDSM.16.M88.4 R12, [R220+0x6000] ;  /* 0x00600000dc0c783b */ /* 0x000fe80000000200 */
[----:B------:R-:W1:Y:S03]  /*1a5b0*/  LDSM.16.M88.4 R4, [R211+0x6000] ;  /* 0x00600000d304783b */ /* 0x000e660000000200 */
[----:B------:R-:W-:Y:S01]  /*1a5c0*/  HMMA.16816.F32.BF16 R16, R48, R62, R16 ;  /* 0x0000003e3010723c */ /* 0x000fe20000041810 */
[----:B------:R-:W3:Y:S07]  /*1a5d0*/  LDSM.16.M88.4 R60, [R224+0xf000] ;  /* 0x00f00000e03c783b */ /* 0x000eee0000000200 */
[----:B--2---:R-:W-:Y:S08]  /*1a5e0*/  HMMA.16816.F32.BF16 R20, R28, R24, R20 ;  /* 0x000000181c14723c */ /* 0x004ff00000041814 */
[C---:B------:R-:W-:Y:S08]  /*1a5f0*/  HMMA.16816.F32.BF16 R32, R92.reuse, R100, R32 ;  /* 0x000000645c20723c */ /* 0x040ff00000041820 */
[C---:B------:R-:W-:Y:S08]  /*1a600*/  HMMA.16816.F32.BF16 R56, R92.reuse, R102, R56 ;  /* 0x000000665c38723c */ /* 0x040ff00000041838 */
[----:B------:R-:W-:Y:S01]  /*1a610*/  HMMA.16816.F32.BF16 R100, R92, R88, R80 ;  /* 0x000000585c64723c */ /* 0x000fe20000041850 */
[----:B------:R-:W-:Y:S07]  /*1a620*/  LDSM.16.M88.4 R80, [R218+0xe800] ;  /* 0x00e80000da50783b */ /* 0x000fee0000000200 */
[----:B------:R-:W-:Y:S01]  /*1a630*/  HMMA.16816.F32.BF16 R16, R28, R26, R16 ;  /* 0x0000001a1c10723c */ /* 0x000fe20000041810 */
[----:B------:R-:W2:Y:S07]  /*1a640*/  LDSM.16.M88.4 R24, [R222+0x7000] ;  /* 0x00700000de18783b */ /* 0x000eae0000000200 */
[----:B-1----:R-:W-:Y:S08]  /*1a650*/  HMMA.16816.F32.BF16 R20, R12, R4, R20 ;  /* 0x000000040c14723c */ /* 0x002ff00000041814 */
[----:B------:R-:W-:Y:S01]  /*1a660*/  HMMA.16816.F32.BF16 R76, R92, R90, R76 ;  /* 0x0000005a5c4c723c */ /* 0x000fe2000004184c */
[----:B------:R-:W1:Y:S07]  /*1a670*/  LDSM.16.M88.4 R88, [R224+0xf800] ;  /* 0x00f80000e058783b */ /* 0x000e6e0000000200 */
[----:B---3--:R-:W-:Y:S08]  /*1a680*/  HMMA.16816.F32.BF16 R100, R64, R60, R100 ;  /* 0x0000003c4064723c */ /* 0x008ff00000041864 */
[----:B------:R-:W-:Y:S01]  /*1a690*/  HMMA.16816.F32.BF16 R72, R92, R84, R72 ;  /* 0x000000545c48723c */ /* 0x000fe20000041848 */
[----:B----4-:R-:W-:-:S02]  /*1a6a0*/  FMUL.FTZ R20, R20, R0 ;  /* 0x0000000014147220 */ /* 0x010fc40000410000 */
[-C--:B------:R-:W-:Y:S02]  /*1a6b0*/  FMUL.FTZ R21, R21, R0.reuse ;  /* 0x0000000015157220 */ /* 0x080fe40000410000 */
[----:B------:R-:W-:-:S03]  /*1a6c0*/  FMUL.FTZ R22, R22, R0 ;  /* 0x0000000016167220 */ /* 0x000fc60000410000 */
[----:B------:R-:W-:Y:S01]  /*1a6d0*/  HMMA.16816.F32.BF16 R84, R92, R86, R68 ;  /* 0x000000565c54723c */ /* 0x000fe20000041844 */
[----:B------:R-:W3:Y:S01]  /*1a6e0*/  MUFU.TANH R37, R20 ;  /* 0x0000001400257308 */ /* 0x000ee20000002400 */
[----:B------:R-:W-:Y:S06]  /*1a6f0*/  LDSM.16.M88.4 R68, [R211+0x6800] ;  /* 0x00680000d344783b */ /* 0x000fec0000000200 */
[----:B------:R-:W-:Y:S01]  /*1a700*/  HMMA.16816.F32.BF16 R16, R12, R6, R16 ;  /* 0x000000060c10723c */ /* 0x000fe20000041810 */
[----:B------:R-:W4:Y:S01]  /*1a710*/  MUFU.TANH R38, R21 ;  /* 0x0000001500267308 */ /* 0x000f220000002400 */
[----:B------:R-:W-:Y:S06]  /*1a720*/  LDSM.16.M88.4 R4, [R218+0xf000] ;  /* 0x00f00000da04783b */ /* 0x000fec0000000200 */
[----:B------:R-:W-:Y:S08]  /*1a730*/  HMMA.16816.F32.BF16 R76, R64, R62, R76 ;  /* 0x0000003e404c723c */ /* 0x000ff0000004184c */
[----:B--2---:R-:W-:Y:S01]  /*1a740*/  HMMA.16816.F32.BF16 R100, R48, R24, R100 ;  /* 0x000000183064723c */ /* 0x004fe20000041864 */
[----:B------:R2:W1:Y:S06]  /*1a750*/  MUFU.TANH R24, R22 ;  /* 0x0000001600187308 */ /* 0x00046c0000002400 */
[----:B------:R-:W-:-:S02]  /*1a760*/  FMUL.FTZ R25, R23, R0 ;  /* 0x0000000017197220 */ /* 0x000fc40000410000 */
[----:B--2---:R-:W2:Y:S01]  /*1a770*/  LDSM.16.M88.4 R20, [R222+0x7800] ;  /* 0x00780000de14783b */ /* 0x004ea20000000200 */
[----:B------:R-:W-:Y:S01]  /*1a780*/  HMMA.16816.F32.BF16 R32, R64, R96, R32 ;  /* 0x000000604020723c */ /* 0x000fe20000041820 */
[-C--:B------:R-:W-:Y:S02]  /*1a790*/  FMUL.FTZ R16, R16, R0.reuse ;  /* 0x0000000010107220 */ /* 0x080fe40000410000 */
[-C--:B------:R-:W-:Y:S02]  /*1a7a0*/  FMUL.FTZ R17, R17, R0.reuse ;  /* 0x0000000011117220 */ /* 0x080fe40000410000 */
[----:B------:R-:W-:-:S03]  /*1a7b0*/  FMUL.FTZ R18, R18, R0 ;  /* 0x0000000012127220 */ /* 0x000fc60000410000 */
[----:B------:R-:W-:Y:S01]  /*1a7c0*/  HMMA.16816.F32.BF16 R56, R64, R98, R56 ;  /* 0x000000624038723c */ /* 0x000fe20000041838 */
[----:B------:R-:W-:-:S07]  /*1a7d0*/  FMUL.FTZ R19, R19, R0 ;  /* 0x0000000013137220 */ /* 0x000fce0000410000 */
[C---:B-1----:R-:W-:Y:S01]  /*1a7e0*/  HMMA.16816.F32.BF16 R72, R64.reuse, R88, R72 ;  /* 0x000000584048723c */ /* 0x042fe20000041848 */
[----:B------:R-:W1:Y:S07]  /*1a7f0*/  MUFU.TANH R42, R16 ;  /* 0x00000010002a7308 */ /* 0x000e6e0000002400 */
[----:B------:R-:W-:Y:S01]  /*1a800*/  HMMA.16816.F32.BF16 R84, R64, R90, R84 ;  /* 0x0000005a4054723c */ /* 0x000fe20000041854 */
[----:B------:R-:W1:Y:S07]  /*1a810*/  MUFU.TANH R43, R17 ;  /* 0x00000011002b7308 */ /* 0x000e6e0000002400 */
[C---:B------:R-:W-:Y:S01]  /*1a820*/  HMMA.16816.F32.BF16 R76, R48.reuse, R26, R76 ;  /* 0x0000001a304c723c */ /* 0x040fe2000004184c */
[----:B------:R-:W1:Y:S08]  /*1a830*/  MUFU.TANH R26, R18 ;  /* 0x00000012001a7308 */ /* 0x000e700000002400 */
[----:B------:R1:W1:Y:S01]  /*1a840*/  MUFU.TANH R27, R19 ;  /* 0x00000013001b7308 */ /* 0x0002620000002400 */
[C---:B------:R-:W-:Y:S01]  /*1a850*/  HMMA.16816.F32.BF16 R32, R48.reuse, R44, R32 ;  /* 0x0000002c3020723c */ /* 0x040fe20000041820 */
[----:B-1----:R-:W1:Y:S07]  /*1a860*/  LDSM.16.M88.4 R16, [R218+0xf800] ;  /* 0x00f80000da10783b */ /* 0x002e6e0000000200 */
[C---:B------:R-:W-:Y:S01]  /*1a870*/  HMMA.16816.F32.BF16 R56, R48.reuse, R46, R56 ;  /* 0x0000002e3038723c */ /* 0x040fe20000041838 */
[----:B------:R-:W1:Y:S07]  /*1a880*/  LDSM.16.M88.4 R44, [R211+0x7000] ;  /* 0x00700000d32c783b */ /* 0x000e6e0000000200 */
[C---:B--2---:R-:W-:Y:S08]  /*1a890*/  HMMA.16816.F32.BF16 R72, R48.reuse, R20, R72 ;  /* 0x000000143048723c */ /* 0x044ff00000041848 */
[----:B------:R-:W-:Y:S08]  /*1a8a0*/  HMMA.16816.F32.BF16 R84, R48, R22, R84 ;  /* 0x000000163054723c */ /* 0x000ff00000041854 */
[C---:B------:R-:W-:Y:S08]  /*1a8b0*/  HMMA.16816.F32.BF16 R100, R28.reuse, R4, R100 ;  /* 0x000000041c64723c */ /* 0x040ff00000041864 */
[----:B------:R-:W-:Y:S01]  /*1a8c0*/  HMMA.16816.F32.BF16 R76, R28, R6, R76 ;  /* 0x000000061c4c723c */ /* 0x000fe2000004184c */
[----:B------:R-:W2:Y:S01]  /*1a8d0*/  LDSM.16.M88.4 R4, [R211+0x7800] ;  /* 0x00780000d304783b */ /* 0x000ea20000000200 */
[----:B------:R-:W-:Y:S01]  /*1a8e0*/  IMAD R36, R53, 0x10, R36 ;  /* 0x0000001035247824 */ /* 0x000fe200078e0224 */
[----:B------:R-:W-:Y:S01]  /*1a8f0*/  ISETP.GT.AND P6, PT, R242, R230, PT ;  /* 0x000000e6f200720c */ /* 0x000fe20003fc4270 */
[----:B------:R-:W1:Y:S01]  /*1a900*/  MUFU.TANH R25, R25 ;  /* 0x0000001900197308 */ /* 0x000e620000002400 */
[----:B------:R-:W-:Y:S01]  /*1a910*/  IADD3 R9, -R9, R52, -R237 ;  /* 0x0000003409097210 */ /* 0x000fe20007ffe9ed */
[----:B------:R-:W-:-:S04]  /*1a920*/  DEPBAR.LE SB0, 0x0 ;  /* 0x000080000000791a */ /* 0x000fc80000000000 */
[C---:B------:R-:W-:Y:S08]  /*1a930*/  HMMA.16816.F32.BF16 R32, R28.reuse, R80, R32 ;  /* 0x000000501c20723c */ /* 0x040ff00000041820 */
[C---:B------:R-:W-:Y:S08]  /*1a940*/  HMMA.16816.F32.BF16 R56, R28.reuse, R82, R56 ;  /* 0x000000521c38723c */ /* 0x040ff00000041838 */
[C---:B-1----:R-:W-:Y:S08]  /*1a950*/  HMMA.16816.F32.BF16 R72, R28.reuse, R16, R72 ;  /* 0x000000101c48723c */ /* 0x042ff00000041848 */
[----:B------:R-:W-:Y:S08]  /*1a960*/  HMMA.16816.F32.BF16 R84, R28, R18, R84 ;  /* 0x000000121c54723c */ /* 0x000ff00000041854 */
[C---:B------:R-:W-:Y:S08]  /*1a970*/  HMMA.16816.F32.BF16 R32, R12.reuse, R68, R32 ;  /* 0x000000440c20723c */ /* 0x040ff00000041820 */
[C---:B------:R-:W-:Y:S08]  /*1a980*/  HMMA.16816.F32.BF16 R56, R12.reuse, R70, R56 ;  /* 0x000000460c38723c */ /* 0x040ff00000041838 */
[C---:B------:R-:W-:Y:S08]  /*1a990*/  HMMA.16816.F32.BF16 R100, R12.reuse, R44, R100 ;  /* 0x0000002c0c64723c */ /* 0x040ff00000041864 */
[C---:B------:R-:W-:Y:S08]  /*1a9a0*/  HMMA.16816.F32.BF16 R76, R12.reuse, R46, R76 ;  /* 0x0000002e0c4c723c */ /* 0x040ff0000004184c */
[C---:B--2---:R-:W-:Y:S08]  /*1a9b0*/  HMMA.16816.F32.BF16 R72, R12.reuse, R4, R72 ;  /* 0x000000040c48723c */ /* 0x044ff00000041848 */
[----:B------:R-:W-:Y:S01]  /*1a9c0*/  HMMA.16816.F32.BF16 R84, R12, R6, R84 ;  /* 0x000000060c54723c */ /* 0x000fe20000041854 */
[----:B------:R-:W-:Y:S01]  /*1a9d0*/  FMUL.FTZ R20, R34, R0 ;  /* 0x0000000022147220 */ /* 0x000fe20000410000 */
[----:B------:R-:W-:Y:S01]  /*1a9e0*/  IADD3 R54, R54, R36, RZ ;  /* 0x0000002436367210 */ /* 0x000fe20007ffe0ff */
[----:B------:R-:W-:-:S02]  /*1a9f0*/  FMUL.FTZ R21, R35, R0 ;  /* 0x0000000023157220 */ /* 0x000fc40000410000 */
[-C--:B------:R-:W-:Y:S02]  /*1aa00*/  FMUL.FTZ R32, R32, R0.reuse ;  /* 0x0000000020207220 */ /* 0x080fe40000410000 */
[-C--:B------:R-:W-:Y:S02]  /*1aa10*/  FMUL.FTZ R35, R56, R0.reuse ;  /* 0x0000000038237220 */ /* 0x080fe40000410000 */
[-C--:B------:R-:W-:Y:S02]  /*1aa20*/  FMUL.FTZ R34, R57, R0.reuse ;  /* 0x0000000039227220 */ /* 0x080fe40000410000 */
[-C--:B------:R-:W-:Y:S02]  /*1aa30*/  FMUL.FTZ R22, R58, R0.reuse ;  /* 0x000000003a167220 */ /* 0x080fe40000410000 */
[-C--:B------:R-:W-:Y:S02]  /*1aa40*/  FMUL.FTZ R16, R59, R0.reuse ;  /* 0x000000003b107220 */ /* 0x080fe40000410000 */
        /* <DEDUP_REMOVED lines=9> */
[-C--:B------:R-:W-:Y:S01]  /*1aae0*/  FMUL.FTZ R36, R87, R0.reuse ;  /* 0x0000000057247220 */ /* 0x080fe20000410000 */
[----:B------:R-:W-:Y:S01]  /*1aaf0*/  IADD3 R4, R52, 0x1, -R237 ;  /* 0x0000000134047810 */ /* 0x000fe20007ffe8ed */
[-C--:B------:R-:W-:Y:S02]  /*1ab00*/  FMUL.FTZ R33, R33, R0.reuse ;  /* 0x0000000021217220 */ /* 0x080fe40000410000 */
[-C--:B------:R-:W-:Y:S02]  /*1ab10*/  FMUL.FTZ R100, R100, R0.reuse ;  /* 0x0000000064647220 */ /* 0x080fe40000410000 */
[----:B------:R-:W-:-:S02]  /*1ab20*/  FMUL.FTZ R101, R101, R0 ;  /* 0x0000000065657220 */ /* 0x000fc40000410000 */
[-C--:B------:R-:W-:Y:S02]  /*1ab30*/  FMUL.FTZ R74, R74, R0.reuse ;  /* 0x000000004a4a7220 */ /* 0x080fe40000410000 */
[-C--:B------:R-:W-:Y:S02]  /*1ab40*/  FMUL.FTZ R75, R75, R0.reuse ;  /* 0x000000004b4b7220 */ /* 0x080fe40000410000 */
[-C--:B------:R-:W-:Y:S02]  /*1ab50*/  FMUL.FTZ R84, R84, R0.reuse ;  /* 0x0000000054547220 */ /* 0x080fe40000410000 */
[----:B------:R-:W-:Y:S01]  /*1ab60*/  FMUL.FTZ R85, R85, R0 ;  /* 0x0000000055557220 */ /* 0x000fe20000410000 */
[----:B------:R-:W1:Y:S01]  /*1ab70*/  MUFU.TANH R32, R32 ;  /* 0x0000002000207308 */ /* 0x000e620000002400 */
[----:B------:R-:W-:Y:S01]  /*1ab80*/  IMAD.IADD R8, R8, 0x1, R4 ;  /* 0x0000000108087824 */ /* 0x000fe200078e0204 */
[----:B------:R-:W-:-:S06]  /*1ab90*/  IADD3 R245, R54, 0x8, RZ ;  /* 0x0000000836f57810 */ /* 0x000fcc0007ffe0ff */
[----:B------:R2:W1:Y:S01]  /*1aba0*/  MUFU.TANH R55, R33 ;  /* 0x0000002100377308 */ /* 0x0004620000002400 */
[----:B------:R-:W-:-:S07]  /*1abb0*/  IADD3 R244, R8, R245, RZ ;  /* 0x000000f508f47210 */ /* 0x000fce0007ffe0ff */
[----:B------:R-:W1:Y:S01]  /*1abc0*/  MUFU.TANH R20, R20 ;  /* 0x0000001400147308 */ /* 0x000e620000002400 */
[----:B------:R-:W-:-:S07]  /*1abd0*/  IMAD.IADD R246, R54, 0x1, R8 ;  /* 0x0000000136f67824 */ /* 0x000fce00078e0208 */
[----:B------:R-:W1:Y:S01]  /*1abe0*/  MUFU.TANH R21, R21 ;  /* 0x0000001500157308 */ /* 0x000e620000002400 */
[----:B------:R-:W-:-:S07]  /*1abf0*/  IMAD.IADD R245, R9, 0x1, R245 ;  /* 0x0000000109f57824 */ /* 0x000fce00078e02f5 */
[----:B------:R-:W1:Y:S08]  /*1ac00*/  MUFU.TANH R35, R35 ;  /* 0x0000002300237308 */ /* 0x000e700000002400 */
[----:B------:R-:W1:Y:S08]  /*1ac10*/  MUFU.TANH R34, R34 ;  /* 0x0000002200227308 */ /* 0x000e700000002400 */
[----:B------:R-:W1:Y:S08]  /*1ac20*/  MUFU.TANH R22, R22 ;  /* 0x0000001600167308 */ /* 0x000e700000002400 */
[----:B------:R-:W1:Y:S08]  /*1ac30*/  MUFU.TANH R16, R16 ;  /* 0x0000001000107308 */ /* 0x000e700000002400 */
[----:B------:R2:W1:Y:S08]  /*1ac40*/  MUFU.TANH R180, R100 ;  /* 0x0000006400b47308 */ /* 0x0004700000002400 */
[----:B------:R2:W1:Y:S08]  /*1ac50*/  MUFU.TANH R179, R101 ;  /* 0x0000006500b37308 */ /* 0x0004700000002400 */
[----:B------:R-:W1:Y:S08]  /*1ac60*/  MUFU.TANH R17, R17 ;  /* 0x0000001100117308 */ /* 0x000e700000002400 */
[----:B------:R-:W1:Y:S08]  /*1ac70*/  MUFU.TANH R18, R18 ;  /* 0x0000001200127308 */ /* 0x000e700000002400 */
[----:B------:R-:W1:Y:S08]  /*1ac80*/  MUFU.TANH R31, R31 ;  /* 0x0000001f001f7308 */ /* 0x000e700000002400 */
[----:B------:R-:W1:Y:S08]  /*1ac90*/  MUFU.TANH R30, R30 ;  /* 0x0000001e001e7308 */ /* 0x000e700000002400 */
[----:B------:R-:W1:Y:S08]  /*1aca0*/  MUFU.TANH R23, R23 ;  /* 0x0000001700177308 */ /* 0x000e700000002400 */
[----:B------:R-:W1:Y:S08]  /*1acb0*/  MUFU.TANH R19, R19 ;  /* 0x0000001300137308 */ /* 0x000e700000002400 */
[----:B------:R-:W1:Y:S08]  /*1acc0*/  MUFU.TANH R29, R29 ;  /* 0x0000001d001d7308 */ /* 0x000e700000002400 */
[----:B------:R-:W1:Y:S08]  /*1acd0*/  MUFU.TANH R28, R28 ;  /* 0x0000001c001c7308 */ /* 0x000e700000002400 */
[----:B------:R2:W1:Y:S08]  /*1ace0*/  MUFU.TANH R184, R74 ;  /* 0x0000004a00b87308 */ /* 0x0004700000002400 */
[----:B------:R2:W1:Y:S08]  /*1acf0*/  MUFU.TANH R183, R75 ;  /* 0x0000004b00b77308 */ /* 0x0004700000002400 */
[----:B------:R2:W1:Y:S08]  /*1ad00*/  MUFU.TANH R191, R84 ;  /* 0x0000005400bf7308 */ /* 0x0004700000002400 */
[----:B------:R2:W1:Y:S08]  /*1ad10*/  MUFU.TANH R190, R85 ;  /* 0x0000005500be7308 */ /* 0x0004700000002400 */
[----:B------:R-:W1:Y:S08]  /*1ad20*/  MUFU.TANH R44, R44 ;  /* 0x0000002c002c7308 */ /* 0x000e700000002400 */
[----:B------:R-:W1:Y:S01]  /*1ad30*/  MUFU.TANH R36, R36 ;  /* 0x0000002400247308 */ /* 0x000e620000002400 */
[----:B------:R-:W-:Y:S01]  /*1ad40*/  IADD3 R247, R54, R9, RZ ;  /* 0x0000000936f77210 */ /* 0x000fe20007ffe0ff */
[----:B------:R-:W-:Y:S01]  /*1ad50*/  BSSY B1, `(.L_x_3018) ;  /* 0x00000d8000017945 */ /* 0x000fe20003800000 */
[----:B------:R-:W-:-:S02]  /*1ad60*/  ISETP.NE.U32.AND P0, PT, R240, RZ, PT ;  /* 0x000000fff000720c */ /* 0x000fc40003f05070 */
[-C--:B------:R-:W-:Y:S02]  /*1ad70*/  IMNMX R246, R246, R52.reuse, PT ;  /* 0x00000034f6f67217 */ /* 0x080fe40003800200 */
[----:B------:R-:W-:Y:S02]  /*1ad80*/  IMNMX R244, R244, R52, PT ;  /* 0x00000034f4f47217 */ /* 0x000fe40003800200 */
[----:B------:R-:W-:Y:S02]  /*1ad90*/  ISETP.NE.AND.EX P0, PT, R241, RZ, PT, P0 ;  /* 0x000000fff100720c */ /* 0x000fe40003f05300 */
[----:B------:R-:W-:Y:S02]  /*1ada0*/  IMNMX R247, RZ, R247, !PT ;  /* 0x000000f7fff77217 */ /* 0x000fe40007800200 */
[----:B------:R-:W-:Y:S02]  /*1adb0*/  IMNMX R245, RZ, R245, !PT ;  /* 0x000000f5fff57217 */ /* 0x000fe40007800200 */
        /* <DEDUP_REMOVED lines=14> */
[----:B------:R-:W-:Y:S01]  /*1aea0*/  IADD3 R167, R222, 0x7800, RZ ;  /* 0x00007800dea77810 */ /* 0x000fe20007ffe0ff */
[----:B------:R-:W-:Y:S06]  /*1aeb0*/  BAR.SYNC.DEFER_BLOCKING 0x0 ;  /* 0x0000000000007b1d */ /* 0x000fec0000010000 */
[----:B------:R-:W-:Y:S05]  /*1aec0*/  @!P6 BRA `(.L_x_3019) ;  /* 0x00000c000000e947 */ /* 0x000fea0003800000 */
[----:B-1234-:R-:W-:Y:S01]  /*1aed0*/  BSSY B0, `(.L_x_3020) ;  /* 0x0000042000007945 */ /* 0x01efe20003800000 */
        /* <DEDUP_REMOVED lines=62> */
.L_x_3021:
[----:B------:R-:W2:Y:S02]  /*1b2c0*/  LD.E R5, [R10.64+0x38] ;  /* 0x000038060a057980 */ /* 0x000ea4000c101900 */
[----:B--2---:R-:W-:-:S04]  /*1b2d0*/  LEA R5, -R5, RZ, 0x6 ;  /* 0x000000ff05057211 */ /* 0x004fc800078e31ff */
[----:B------:R-:W-:Y:S02]  /*1b2e0*/  SHF.R.S32.HI R0, RZ, 0x1f, R5 ;  /* 0x0000001fff007819 */ /* 0x000fe40000011405 */
.L_x_3022:
[----:B------:R-:W-:Y:S05]  /*1b2f0*/  BSYNC B0 ;  /* 0x0000000000007941 */ /* 0x000fea0003800000 */
.L_x_3020:
        /* <DEDUP_REMOVED lines=125> */
.L_x_3019:
[----:B-1234-:R-:W-:Y:S05]  /*1bad0*/  BSYNC B1 ;  /* 0x0000000000017941 */ /* 0x01efea0003800000 */
.L_x_3018:
[----:B------:R-:W2:Y:S01]  /*1bae0*/  LD.E R33, [R10.64+0xdc] ;  /* 0x0000dc060a217980 */ /* 0x000ea2000c101900 */
        /* <DEDUP_REMOVED lines=8> */
[-C--:B------:R-:W-:Y:S01]  /*1bb70*/  ISETP.GE.AND P2, PT, R2, R245.reuse, PT ;  /* 0x000000f50200720c */ /* 0x080fe20003f46270 */
[----:B------:R-:W-:Y:S01]  /*1bb80*/  LDSM.16.MT88.4 R148, [R217+0x10000] ;  /* 0x01000000d994783b */ /* 0x000fe20000004200 */
[----:B------:R-:W-:Y:S01]  /*1bb90*/  ISETP.GE.AND P5, PT, R3, R245, PT ;  /* 0x000000f50300720c */ /* 0x000fe20003fa6270 */
[----:B------:R-:W-:Y:S01]  /*1bba0*/  IMAD R215, R39, 0x2, R217 ;  /* 0x0000000227d77824 */ /* 0x000fe200078e02d9 */
[C---:B------:R-:W-:Y:S01]  /*1bbb0*/  ISETP.GE.OR P1, PT, R3.reuse, R246, !P1 ;  /* 0x000000f60300720c */ /* 0x040fe20004f26670 */
[----:B------:R-:W-:Y:S01]  /*1bbc0*/  LDSM.16.MT88.4 R140, [R216+0x10000] ;  /* 0x01000000d88c783b */ /* 0x000fe20000004200 */
[----:B------:R-:W-:-:S02]  /*1bbd0*/  IADD3 R0, R3, 0x8, RZ ;  /* 0x0000000803007810 */ /* 0x000fc40007ffe0ff */
[C---:B------:R-:W-:Y:S01]  /*1bbe0*/  ISETP.GE.OR P4, PT, R2.reuse, R246, !P4 ;  /* 0x000000f60200720c */ /* 0x040fe20006786670 */
[----:B------:R-:W-:Y:S01]  /*1bbf0*/  LDSM.16.MT88.4 R132, [R215+0x10000] ;  /* 0x01000000d784783b */ /* 0x000fe20000004200 */
[-C--:B------:R-:W-:Y:S02]  /*1bc00*/  ISETP.GE.OR P2, PT, R2, R244.reuse, !P2 ;  /* 0x000000f40200720c */ /* 0x080fe40005746670 */
[C---:B------:R-:W-:Y:S01]  /*1bc10*/  ISETP.GE.OR P5, PT, R3.reuse, R244, !P5 ;  /* 0x000000f40300720c */ /* 0x040fe20006fa6670 */
[----:B------:R-:W-:Y:S01]  /*1bc20*/  LDSM.16.MT88.4 R48, [R217+0x12000] ;  /* 0x01200000d930783b */ /* 0x000fe20000004200 */
[----:B------:R-:W-:Y:S02]  /*1bc30*/  IADD3 R2, R3, 0x9, RZ ;  /* 0x0000000903027810 */ /* 0x000fe40007ffe0ff */
[----:B------:R-:W-:Y:S01]  /*1bc40*/  FSEL R37, R37, -INF , !P1 ;  /* 0xff80000025257808 */ /* 0x000fe20004800000 */
[----:B------:R-:W-:Y:S01]  /*1bc50*/  LDSM.16.MT88.4 R56, [R216+0x12000] ;  /* 0x01200000d838783b */ /* 0x000fe20000004200 */
[----:B------:R-:W-:-:S02]  /*1bc60*/  ISETP.GE.AND P3, PT, R0, R247, PT ;  /* 0x000000f70000720c */ /* 0x000fc40003f66270 */
[----:B------:R-:W-:Y:S01]  /*1bc70*/  ISETP.GE.AND P1, PT, R0, R245, PT ;  /* 0x000000f50000720c */ /* 0x000fe20003f26270 */
[----:B------:R-:W-:Y:S01]  /*1bc80*/  LDSM.16.MT88.4 R64, [R215+0x12000] ;  /* 0x01200000d740783b */ /* 0x000fe20000004200 */
[----:B------:R-:W-:Y:S02]  /*1bc90*/  FSEL R15, R24, -INF , !P5 ;  /* 0xff800000180f7808 */ /* 0x000fe40006800000 */
[----:B------:R-:W-:Y:S01]  /*1bca0*/  FSEL R38, R38, -INF , !P4 ;  /* 0xff80000026267808 */ /* 0x000fe20006000000 */
[----:B------:R-:W-:Y:S01]  /*1bcb0*/  LDSM.16.MT88.4 R72, [R219+0x14000] ;  /* 0x01400000db48783b */ /* 0x000fe20000004200 */
[C---:B------:R-:W-:Y:S02]  /*1bcc0*/  ISETP.GE.AND P5, PT, R2.reuse, R247, PT ;  /* 0x000000f70200720c */ /* 0x040fe40003fa6270 */
[----:B------:R-:W-:Y:S01]  /*1bcd0*/  ISETP.GE.AND P4, PT, R2, R245, PT ;  /* 0x000000f50200720c */ /* 0x000fe20003f86270 */
[----:B------:R-:W-:Y:S01]  /*1bce0*/  LDSM.16.MT88.4 R80, [R217+0x14000] ;  /* 0x01400000d950783b */ /* 0x000fe20000004200 */
[----:B------:R-:W-:-:S02]  /*1bcf0*/  ISETP.GE.OR P3, PT, R0, R246, !P3 ;  /* 0x000000f60000720c */ /* 0x000fc40005f66670 */
[----:B------:R-:W-:Y:S01]  /*1bd00*/  ISETP.GE.OR P1, PT, R0, R244, !P1 ;  /* 0x000000f40000720c */ /* 0x000fe20004f26670 */
[----:B------:R-:W-:Y:S01]  /*1bd10*/  LDSM.16.MT88.4 R88, [R216+0x14000] ;  /* 0x01400000d858783b */ /* 0x000fe20000004200 */
[C---:B------:R-:W-:Y:S02]  /*1bd20*/  IADD3 R0, R3.reuse, 0x10, RZ ;  /* 0x0000001003007810 */ /* 0x040fe40007ffe0ff */
[C---:B------:R-:W-:Y:S01]  /*1bd30*/  ISETP.GE.OR P5, PT, R2.reuse, R246, !P5 ;  /* 0x000000f60200720c */ /* 0x040fe20006fa6670 */
[----:B------:R-:W-:Y:S01]  /*1bd40*/  LDSM.16.MT88.4 R96, [R215+0x14000] ;  /* 0x01400000d760783b */ /* 0x000fe20000004200 */
[----:B------:R-:W-:Y:S02]  /*1bd50*/  ISETP.GE.OR P4, PT, R2, R244, !P4 ;  /* 0x000000f40200720c */ /* 0x000fe40006786670 */
[----:B------:R-:W-:Y:S01]  /*1bd60*/  IADD3 R2, R3, 0x11, RZ ;  /* 0x0000001103027810 */ /* 0x000fe20007ffe0ff */
[----:B------:R-:W-:Y:S01]  /*1bd70*/  LDSM.16.MT88.4 R104, [R219+0x16000] ;  /* 0x01600000db68783b */ /* 0x000fe20000004200 */
[----:B------:R-:W-:-:S02]  /*1bd80*/  FSEL R14, R25, -INF , !P2 ;  /* 0xff800000190e7808 */ /* 0x000fc40005000000 */
[----:B------:R-:W-:Y:S01]  /*1bd90*/  FSEL R42, R42, -INF , !P3 ;  /* 0xff8000002a2a7808 */ /* 0x000fe20005800000 */
[----:B------:R-:W-:Y:S01]  /*1bda0*/  LDSM.16.MT88.4 R112, [R217+0x16000] ;  /* 0x01600000d970783b */ /* 0x000fe20000004200 */
[C---:B------:R-:W-:Y:S02]  /*1bdb0*/  ISETP.GE.AND P2, PT, R0.reuse, R247, PT ;  /* 0x000000f70000720c */ /* 0x040fe40003f46270 */
[----:B------:R-:W-:Y:S01]  /*1bdc0*/  ISETP.GE.AND P3, PT, R0, R245, PT ;  /* 0x000000f50000720c */ /* 0x000fe20003f66270 */
[----:B------:R-:W-:Y:S01]  /*1bdd0*/  LDSM.16.MT88.4 R120, [R216+0x16000] ;  /* 0x01600000d878783b */ /* 0x000fe20000004200 */
[----:B------:R-:W-:Y:S02]  /*1bde0*/  FSEL R13, R26, -INF , !P1 ;  /* 0xff8000001a0d7808 */ /* 0x000fe40004800000 */
[----:B------:R-:W-:Y:S02]  /*1bdf0*/  FSEL R43, R43, -INF , !P5 ;  /* 0xff8000002b2b7808 */ /* 0x000fe40006800000 */
[----:B------:R-:W-:-:S02]  /*1be00*/  ISETP.GE.AND P1, PT, R2, R247, PT ;  /* 0x000000f70200720c */ /* 0x000fc40003f26270 */
[----:B------:R-:W-:Y:S02]  /*1be10*/  ISETP.GE.AND P5, PT, R2, R245, PT ;  /* 0x000000f50200720c */ /* 0x000fe40003fa6270 */
[C---:B------:R-:W-:Y:S02]  /*1be20*/  ISETP.GE.OR P2, PT, R0.reuse, R246, !P2 ;  /* 0x000000f60000720c */ /* 0x040fe40005746670 */
[----:B------:R-:W-:Y:S02]  /*1be30*/  ISETP.GE.OR P3, PT, R0, R244, !P3 ;  /* 0x000000f40000720c */ /* 0x000fe40005f66670 */
[----:B------:R-:W-:Y:S02]  /*1be40*/  IADD3 R0, R3, 0x18, RZ ;  /* 0x0000001803007810 */ /* 0x000fe40007ffe0ff */
[C---:B------:R-:W-:Y:S02]  /*1be50*/  ISETP.GE.OR P1, PT, R2.reuse, R246, !P1 ;  /* 0x000000f60200720c */ /* 0x040fe40004f26670 */
[----:B------:R-:W-:-:S02]  /*1be60*/  ISETP.GE.OR P5, PT, R2, R244, !P5 ;  /* 0x000000f40200720c */ /* 0x000fc40006fa6670 */
[----:B------:R-:W-:Y:S02]  /*1be70*/  IADD3 R2, R3, 0x19, RZ ;  /* 0x0000001903027810 */ /* 0x000fe40007ffe0ff */
[----:B------:R-:W-:Y:S02]  /*1be80*/  FSEL R7, R27, -INF , !P4 ;  /* 0xff8000001b077808 */ /* 0x000fe40006000000 */
[----:B------:R-:W-:Y:S02]  /*1be90*/  FSEL R6, R32, -INF , !P2 ;  /* 0xff80000020067808 */ /* 0x000fe40005000000 */
[C---:B------:R-:W-:Y:S02]  /*1bea0*/  ISETP.GE.AND P4, PT, R0.reuse, R247, PT ;  /* 0x000000f70000720c */ /* 0x040fe40003f86270 */
[----:B------:R-:W-:Y:S02]  /*1beb0*/  ISETP.GE.AND P2, PT, R0, R245, PT ;  /* 0x000000f50000720c */ /* 0x000fe40003f46270 */
[----:B------:R-:W-:-:S02]  /*1bec0*/  FSEL R12, R20, -INF , !P3 ;  /* 0xff800000140c7808 */ /* 0x000fc40005800000 */
[----:B------:R-:W-:Y:S02]  /*1bed0*/  ISETP.GE.AND P3, PT, R2, R247, PT ;  /* 0x000000f70200720c */ /* 0x000fe40003f66270 */
[C---:B------:R-:W-:Y:S02]  /*1bee0*/  ISETP.GE.OR P4, PT, R0.reuse, R246, !P4 ;  /* 0x000000f60000720c */ /* 0x040fe40006786670 */
[----:B------:R-:W-:Y:S02]  /*1bef0*/  ISETP.GE.OR P2, PT, R0, R244, !P2 ;  /* 0x000000f40000720c */ /* 0x000fe40005746670 */
[----:B------:R-:W-:Y:S02]  /*1bf00*/  FSEL R5, R55, -INF , !P1 ;  /* 0xff80000037057808 */ /* 0x000fe40004800000 */
[----:B------:R-:W-:Y:S02]  /*1bf10*/  IADD3 R0, R3, 0x20, RZ ;  /* 0x0000002003007810 */ /* 0x000fe40007ffe0ff */
[----:B------:R-:W-:-:S02]  /*1bf20*/  ISETP.GE.AND P1, PT, R2, R245, PT ;  /* 0x000000f50200720c */ /* 0x000fc40003f26270 */
[----:B------:R-:W-:Y:S02]  /*1bf30*/  FSEL R9, R21, -INF , !P5 ;  /* 0xff80000015097808 */ /* 0x000fe40006800000 */
[----:B------:R-:W-:Y:S02]  /*1bf40*/  ISETP.GE.OR P3, PT, R2, R246, !P3 ;  /* 0x000000f60200720c */ /* 0x000fe40005f66670 */
[----:B------:R-:W-:Y:S02]  /*1bf50*/  IADD3 R21, R3, 0x21, RZ ;  /* 0x0000002103157810 */ /* 0x000fe40007ffe0ff */
[----:B------:R-:W-:Y:S02]  /*1bf60*/  ISETP.GE.AND P5, PT, R0, R247, PT ;  /* 0x000000f70000720c */ /* 0x000fe40003fa6270 */
[----:B------:R-:W-:Y:S02]  /*1bf70*/  ISETP.GE.OR P1, PT, R2, R244, !P1 ;  /* 0x000000f40200720c */ /* 0x000fe40004f26670 */
[----:B------:R-:W-:-:S02]  /*1bf80*/  FSEL R4, R35, -INF , !P4 ;  /* 0xff80000023047808 */ /* 0x000fc40006000000 */
[----:B------:R-:W-:Y:S02]  /*1bf90*/  FSEL R8, R22, -INF , !P2 ;  /* 0xff80000016087808 */ /* 0x000fe40005000000 */
[----:B------:R-:W-:Y:S02]  /*1bfa0*/  FSEL R2, R34, -INF , !P3 ;  /* 0xff80000022027808 */ /* 0x000fe40005800000 */
[C---:B------:R-:W-:Y:S02]  /*1bfb0*/  ISETP.GE.AND P4, PT, R0.reuse, R245, PT ;  /* 0x000000f50000720c */ /* 0x040fe40003f86270 */
[C---:B------:R-:W-:Y:S02]  /*1bfc0*/  ISETP.GE.AND P2, PT, R21.reuse, R247, PT ;  /* 0x000000f71500720c */ /* 0x040fe40003f46270 */
[----:B------:R-:W-:Y:S02]  /*1bfd0*/  ISETP.GE.AND P3, PT, R21, R245, PT ;  /* 0x000000f51500720c */ /* 0x000fe40003f66270 */
[----:B------:R-:W-:-:S02]  /*1bfe0*/  ISETP.GE.OR P5, PT, R0, R246, !P5 ;  /* 0x000000f60000720c */ /* 0x000fc40006fa6670 */
[----:B------:R-:W-:Y:S02]  /*1bff0*/  IADD3 R20, R3, 0x28, RZ ;  /* 0x0000002803147810 */ /* 0x000fe40007ffe0ff */
[----:B------:R-:W-:Y:S02]  /*1c000*/  ISETP.GE.OR P4, PT, R0, R244, !P4 ;  /* 0x000000f40000720c */ /* 0x000fe40006786670 */
[C---:B------:R-:W-:Y:S02]  /*1c010*/  ISETP.GE.OR P2, PT, R21.reuse, R246, !P2 ;  /* 0x000000f61500720c */ /* 0x040fe40005746670 */
[----:B------:R-:W-:Y:S02]  /*1c020*/  ISETP.GE.OR P3, PT, R21, R244, !P3 ;  /* 0x000000f41500720c */ /* 0x000fe40005f66670 */
[----:B------:R-:W-:Y:S02]  /*1c030*/  FMNMX.FTZ R21, R37, R38, !PT ;  /* 0x0000002625157209 */ /* 0x000fe40007810000 */
[----:B------:R-:W-:-:S02]  /*1c040*/  FSEL R0, R16, -INF , !P1 ;  /* 0xff80000010007808 */ /* 0x000fc40004800000 */
[----:B------:R-:W-:Y:S02]  /*1c050*/  FSEL R180, R180, -INF , !P5 ;  /* 0xff800000b4b47808 */ /* 0x000fe40006800000 */
[C---:B------:R-:W-:Y:S02]  /*1c060*/  ISETP.GE.AND P1, PT, R20.reuse, R247, PT ;  /* 0x000000f71400720c */ /* 0x040fe40003f26270 */
[----:B------:R-:W-:Y:S02]  /*1c070*/  ISETP.GE.AND P5, PT, R20, R245, PT ;  /* 0x000000f51400720c */ /* 0x000fe40003fa6270 */
[----:B------:R-:W-:Y:S02]  /*1c080*/  FSEL R27, R17, -INF , !P4 ;  /* 0xff800000111b7808 */ /* 0x000fe40006000000 */
[----:B------:R-:W-:Y:S02]  /*1c090*/  FMNMX.FTZ R17, R42, R21, !PT ;  /* 0x000000152a117209 */ /* 0x000fe40007810000 */
[----:B------:R-:W-:-:S02]  /*1c0a0*/  ISETP.GE.OR P1, PT, R20, R246, !P1 ;  /* 0x000000f61400720c */ /* 0x000fc40004f26670 */
[----:B------:R-:W-:Y:S02]  /*1c0b0*/  ISETP.GE.OR P5, PT, R20, R244, !P5 ;  /* 0x000000f41400720c */ /* 0x000fe40006fa6670 */
[----:B------:R-:W-:Y:S02]  /*1c0c0*/  IADD3 R20, R3, 0x29, RZ ;  /* 0x0000002903147810 */ /* 0x000fe40007ffe0ff */
[----:B------:R-:W-:Y:S02]  /*1c0d0*/  FMNMX.FTZ R17, R43, R17, !PT ;  /* 0x000000112b117209 */ /* 0x000fe40007810000 */
[----:B------:R-:W-:Y:S02]  /*1c0e0*/  FSEL R179, R179, -INF , !P2 ;  /* 0xff800000b3b37808 */ /* 0x000fe40005000000 */
[C---:B------:R-:W-:Y:S02]  /*1c0f0*/  ISETP.GE.AND P4, PT, R20.reuse, R247, PT ;  /* 0x000000f71400720c */ /* 0x040fe40003f86270 */
[----:B------:R-:W-:-:S02]  /*1c100*/  ISETP.GE.AND P2, PT, R20, R245, PT ;  /* 0x000000f51400720c */ /* 0x000fc40003f46270 */
[----:B------:R-:W-:Y:S02]  /*1c110*/  FMNMX.FTZ R17, R6, R17, !PT ;  /* 0x0000001106117209 */ /* 0x000fe40007810000 */
[C---:B------:R-:W-:Y:S02]  /*1c120*/  ISETP.GE.OR P4, PT, R20.reuse, R246, !P4 ;  /* 0x000000f61400720c */ /* 0x040fe40006786670 */
[----:B------:R-:W-:Y:S02]  /*1c130*/  ISETP.GE.OR P2, PT, R20, R244, !P2 ;  /* 0x000000f41400720c */ /* 0x000fe40005746670 */
[----:B------:R-:W-:Y:S02]  /*1c140*/  FSEL R26, R18, -INF , !P3 ;  /* 0xff800000121a7808 */ /* 0x000fe40005800000 */
        /* <DEDUP_REMOVED lines=8> */
[----:B------:R-:W-:Y:S02]  /*1c1d0*/  IADD3 R16, R3, 0x30, RZ ;  /* 0x0000003003107810 */ /* 0x000fe40007ffe0ff */
[----:B------:R-:W-:Y:S02]  /*1c1e0*/  FSEL R31, R31, -INF , !P1 ;  /* 0xff8000001f1f7808 */ /* 0x000fe40004800000 */
[----:B------:R-:W-:Y:S02]  /*1c1f0*/  FMNMX.FTZ R20, R179, R20, !PT ;  /* 0x00000014b3147209 */ /* 0x000fe40007810000 */
[----:B------:R-:W-:Y:S02]  /*1c200*/  FMNMX.FTZ R18, R9, R18, !PT ;  /* 0x0000001209127209 */ /* 0x000fe40007810000 */
[C---:B------:R-:W-:Y:S02]  /*1c210*/  ISETP.GE.AND P3, PT, R16.reuse, R247, PT ;  /* 0x000000f71000720c */ /* 0x040fe40003f66270 */
[----:B------:R-:W-:-:S02]  /*1c220*/  ISETP.GE.AND P1, PT, R16, R245, PT ;  /* 0x000000f51000720c */ /* 0x000fc40003f26270 */
[----:B------:R-:W-:Y:S02]  /*1c230*/  FMNMX.FTZ R21, R31, R20, !PT ;  /* 0x000000141f157209 */ /* 0x000fe40007810000 */
[----:B------:R-:W-:Y:S02]  /*1c240*/  FMNMX.FTZ R20, R8, R18, !PT ;  /* 0x0000001208147209 */ /* 0x000fe40007810000 */
[C---:B------:R-:W-:Y:S02]  /*1c250*/  ISETP.GE.OR P3, PT, R16.reuse, R246, !P3 ;  /* 0x000000f61000720c */ /* 0x040fe40005f66670 */
[----:B------:R-:W-:Y:S02]  /*1c260*/  ISETP.GE.OR P1, PT, R16, R244, !P1 ;  /* 0x000000f41000720c */ /* 0x000fe40004f26670 */
[----:B------:R-:W-:Y:S02]  /*1c270*/  IADD3 R16, R3, 0x38, RZ ;  /* 0x0000003803107810 */ /* 0x000fe40007ffe0ff */
[----:B------:R-:W-:-:S02]  /*1c280*/  FMNMX.FTZ R20, R0, R20, !PT ;  /* 0x0000001400147209 */ /* 0x000fc40007810000 */
[----:B------:R-:W-:Y:S02]  /*1c290*/  FSEL R30, R30, -INF , !P4 ;  /* 0xff8000001e1e7808 */ /* 0x000fe40006000000 */
[C---:B------:R-:W-:Y:S02]  /*1c2a0*/  IADD3 R17, R3.reuse, 0x31, RZ ;  /* 0x0000003103117810 */ /* 0x040fe40007ffe0ff */
[----:B------:R-:W-:Y:S02]  /*1c2b0*/  ISETP.GE.AND P4, PT, R16, R247, PT ;  /* 0x000000f71000720c */ /* 0x000fe40003f86270 */
[----:B------:R-:W-:Y:S02]  /*1c2c0*/  IADD3 R3, R3, 0x39, RZ ;  /* 0x0000003903037810 */ /* 0x000fe40007ffe0ff */
[----:B------:R-:W-:Y:S02]  /*1c2d0*/  FMNMX.FTZ R20, R27, R20, !PT ;  /* 0x000000141b147209 */ /* 0x000fe40007810000 */
[----:B------:R-:W-:-:S02]  /*1c2e0*/  FSEL R25, R23, -INF , !P5 ;  /* 0xff80000017197808 */ /* 0x000fc40006800000 */
[----:B------:R-:W-:Y:S02]  /*1c2f0*/  FSEL R29, R29, -INF , !P3 ;  /* 0xff8000001d1d7808 */ /* 0x000fe40005800000 */
[----:B------:R-:W-:Y:S02]  /*1c300*/  ISETP.GE.OR P4, PT, R16, R246, !P4 ;  /* 0x000000f61000720c */ /* 0x000fe40006786670 */
[-C--:B------:R-:W-:Y:S02]  /*1c310*/  ISETP.GE.AND P5, PT, R17, R247.reuse, PT ;  /* 0x000000f71100720c */ /* 0x080fe40003fa6270 */
[----:B------:R-:W-:Y:S02]  /*1c320*/  ISETP.GE.AND P3, PT, R3, R247, PT ;  /* 0x000000f70300720c */ /* 0x000fe40003f66270 */
[----:B------:R-:W-:Y:S02]  /*1c330*/  FMNMX.FTZ R20, R26, R20, !PT ;  /* 0x000000141a147209 */ /* 0x000fe40007810000 */
[----:B------:R-:W-:-:S02]  /*1c340*/  FSEL R191, R191, -INF , !P4 ;  /* 0xff800000bfbf7808 */ /* 0x000fc40006000000 */
[-C--:B------:R-:W-:Y:S02]  /*1c350*/  ISETP.GE.OR P5, PT, R17, R246.reuse, !P5 ;  /* 0x000000f61100720c */ /* 0x080fe40006fa6670 */
[----:B------:R-:W-:Y:S02]  /*1c360*/  FMNMX.FTZ R18, R30, R21, !PT ;  /* 0x000000151e127209 */ /* 0x000fe40007810000 */
[----:B------:R-:W-:Y:S02]  /*1c370*/  ISETP.GE.OR P3, PT, R3, R246, !P3 ;  /* 0x000000f60300720c */ /* 0x000fe40005f66670 */
[----:B------:R-:W-:Y:S02]  /*1c380*/  ISETP.GE.AND P4, PT, R17, R245, PT ;  /* 0x000000f51100720c */ /* 0x000fe40003f86270 */
[----:B------:R-:W-:Y:S02]  /*1c390*/  FSEL R24, R19, -INF , !P2 ;  /* 0xff80000013187808 */ /* 0x000fe40005000000 */
[----:B------:R-:W-:-:S02]  /*1c3a0*/  FMNMX.FTZ R19, R25, R20, !PT ;  /* 0x0000001419137209 */ /* 0x000fc40007810000 */
[----:B------:R-:W-:Y:S01]  /*1c3b0*/  FSEL R28, R28, -INF , !P5 ;  /* 0xff8000001c1c7808 */ /* 0x000fe20006800000 */
[----:B------:R-:W-:Y:S01]  /*1c3c0*/  LDSM.16.MT88.4 R20, [R219+0x10800] ;  /* 0x01080000db14783b */ /* 0x000fe20000004200 */
[----:B------:R-:W-:Y:S02]  /*1c3d0*/  FMNMX.FTZ R18, R29, R18, !PT ;  /* 0x000000121d127209 */ /* 0x000fe40007810000 */
[----:B------:R-:W-:Y:S02]  /*1c3e0*/  FSEL R190, R190, -INF , !P3 ;  /* 0xff800000bebe7808 */ /* 0x000fe40005800000 */
[----:B------:R-:W-:Y:S02]  /*1c3f0*/  ISETP.GE.OR P4, PT, R17, R244, !P4 ;  /* 0x000000f41100720c */ /* 0x000fe40006786670 */
[----:B------:R-:W-:Y:S02]  /*1c400*/  ISETP.GE.AND P3, PT, R16, R245, PT ;  /* 0x000000f51000720c */ /* 0x000fe40003f66270 */
[----:B------:R-:W-:-:S02]  /*1c410*/  FSEL R184, R184, -INF , !P1 ;  /* 0xff800000b8b87808 */ /* 0x000fc40004800000 */
[----:B------:R-:W-:Y:S02]  /*1c420*/  FMNMX.FTZ R17, R24, R19, !PT ;  /* 0x0000001318117209 */ /* 0x000fe40007810000 */
[----:B------:R-:W-:Y:S02]  /*1c430*/  FMNMX.FTZ R18, R28, R18, !PT ;  /* 0x000000121c127209 */ /* 0x000fe40007810000 */
[----:B------:R-:W-:Y:S02]  /*1c440*/  ISETP.GE.OR P3, PT, R16, R244, !P3 ;  /* 0x000000f41000720c */ /* 0x000fe40005f66670 */
[----:B------:R-:W-:Y:S02]  /*1c450*/  ISETP.GE.AND P1, PT, R3, R245, PT ;  /* 0x000000f50300720c */ /* 0x000fe40003f26270 */
[----:B------:R-:W-:Y:S02]  /*1c460*/  FSEL R183, R183, -INF , !P4 ;  /* 0xff800000b7b77808 */ /* 0x000fe40006000000 */
[----:B------:R-:W-:-:S02]  /*1c470*/  FMNMX.FTZ R17, R184, R17, !PT ;  /* 0x00000011b8117209 */ /* 0x000fc40007810000 */
[----:B------:R-:W-:Y:S02]  /*1c480*/  FMNMX.FTZ R18, R191, R18, !PT ;  /* 0x00000012bf127209 */ /* 0x000fe40007810000 */
[----:B------:R-:W-:Y:S02]  /*1c490*/  ISETP.GE.OR P1, PT, R3, R244, !P1 ;  /* 0x000000f40300720c */ /* 0x000fe40004f26670 */
[----:B------:R-:W-:Y:S02]  /*1c4a0*/  FSEL R35, R44, -INF , !P3 ;  /* 0xff8000002c237808 */ /* 0x000fe40005800000 */
[----:B------:R-:W-:Y:S02]  /*1c4b0*/  FMNMX.FTZ R17, R183, R17, !PT ;  /* 0x00000011b7117209 */ /* 0x000fe40007810000 */
[----:B------:R-:W-:Y:S02]  /*1c4c0*/  FMNMX.FTZ R18, R190, R18, !PT ;  /* 0x00000012be127209 */ /* 0x000fe40007810000 */
[----:B------:R-:W-:-:S02]  /*1c4d0*/  FSEL R34, R36, -INF , !P1 ;  /* 0xff80000024227808 */ /* 0x000fc40004800000 */
[----:B------:R-:W-:Y:S01]  /*1c4e0*/  FMNMX.FTZ R17, R35, R17, !PT ;  /* 0x0000001123117209 */ /* 0x000fe20007810000 */
[----:B------:R-:W1:Y:S03]  /*1c4f0*/  SHFL.BFLY PT, R16, R18, 0x2, 0x1f ;  /* 0x0c401f0012107f89 */ /* 0x000e6600000e0000 */
        /* <DEDUP_REMOVED lines=11> */
[----:B------:R-:W-:Y:S01]  /*1c5b0*/  LDSM.16.MT88.4 R16, [R217+0x10800] ;  /* 0x01080000d910783b */ /* 0x000fe20000004200 */
[----:B------:R-:W-:Y:S01]  /*1c5c0*/  FSETP.NEU.FTZ.AND P1, PT, R3, -INF , PT ;  /* 0xff8000000300780b */ /* 0x000fe20003f3d000 */
[----:B------:R-:W-:Y:S02]  /*1c5d0*/  FMUL.FTZ R32, R33, R3 ;  /* 0x0000000321207220 */ /* 0x000fe40000410000 */
[-CC-:B------:R-:W-:Y:S02]  /*1c5e0*/  FFMA.FTZ R176, R37, R33.reuse, -R187.reuse ;  /* 0x0000002125b07223 */ /* 0x180fe400000108bb */
[-CC-:B------:R-:W-:Y:S01]  /*1c5f0*/  FFMA.FTZ R175, R38, R33.reuse, -R187.reuse ;  /* 0x0000002126af7223 */ /* 0x180fe200000108bb */
[----:B------:R-:W-:Y:S01]  /*1c600*/  FSEL R32, R32, RZ, P1 ;  /* 0x000000ff20207208 */ /* 0x000fe20000800000 */
[-CC-:B------:R-:W-:Y:S02]  /*1c610*/  FFMA.FTZ R174, R42, R33.reuse, -R187.reuse ;  /* 0x000000212aae7223 */ /* 0x180fe400000108bb */
[-C--:B------:R-:W-:Y:S01]  /*1c620*/  FFMA.FTZ R169, R43, R33.reuse, -R187 ;  /* 0x000000212ba97223 */ /* 0x080fe200000108bb */
[----:B------:R-:W-:Y:S01]  /*1c630*/  MUFU.EX2 R176, R176 ;  /* 0x000000b000b07308 */ /* 0x000fe20000000800 */
[-CC-:B------:R-:W-:Y:S01]  /*1c640*/  FFMA.FTZ R173, R15, R33.reuse, -R32.reuse ;  /* 0x000000210fad7223 */ /* 0x180fe20000010820 */
[----:B------:R-:W1:Y:S01]  /*1c650*/  LDSM.16.MT88.4 R40, [R219+0x12000] ;  /* 0x01200000db28783b */ /* 0x000e620000004200 */
[----:B------:R-:W-:-:S02]  /*1c660*/  FFMA.FTZ R177, R14, R33, -R32 ;  /* 0x000000210eb17223 */ /* 0x000fc40000010820 */
[-CC-:B------:R-:W-:Y:S02]  /*1c670*/  FFMA.FTZ R178, R13, R33.reuse, -R32.reuse ;  /* 0x000000210db27223 */ /* 0x180fe40000010820 */
[-CC-:B------:R-:W-:Y:S01]  /*1c680*/  FFMA.FTZ R171, R7, R33.reuse, -R32.reuse ;  /* 0x0000002107ab7223 */ /* 0x180fe20000010820 */
[----:B------:R-:W2:Y:S01]  /*1c690*/  MUFU.EX2 R175, R175 ;  /* 0x000000af00af7308 */ /* 0x000ea20000000800 */
        /* <DEDUP_REMOVED lines=8> */
[-CC-:B------:R-:W-:Y:S02]  /*1c720*/  FFMA.FTZ R9, R9, R33.reuse, -R32.reuse ;  /* 0x0000002109097223 */ /* 0x180fe40000010820 */
[----:B------:R-:W5:Y:S01]  /*1c730*/  MUFU.EX2 R169, R169 ;  /* 0x000000a900a97308 */ /* 0x000f620000000800 */
[----:B--2---:R-:W-:Y:S01]  /*1c740*/  F2FP.BF16.PACK_AB R128, R175, R176 ;  /* 0x000000b0af80723e */ /* 0x004fe200000010ff */
[-CC-:B------:R-:W-:Y:S02]  /*1c750*/  FFMA.FTZ R8, R8, R33.reuse, -R32.reuse ;  /* 0x0000002108087223 */ /* 0x180fe40000010820 */
[-C--:B------:R-:W-:Y:S02]  /*1c760*/  FFMA.FTZ R0, R0, R33.reuse, -R32 ;  /* 0x0000002100007223 */ /* 0x080fe40000010820 */
[----:B------:R-:W-:-:S02]  /*1c770*/  FFMA.FTZ R180, R180, R33, -R187 ;  /* 0x00000021b4b47223 */ /* 0x000fc400000108bb */
[----:B------:R-:W-:Y:S01]  /*1c780*/  MUFU.EX2 R173, R173 ;  /* 0x000000ad00ad7308 */ /* 0x000fe20000000800 */
[-CC-:B------:R-:W-:Y:S02]  /*1c790*/  FFMA.FTZ R179, R179, R33.reuse, -R187.reuse ;  /* 0x00000021b3b37223 */ /* 0x180fe400000108bb */
[-CC-:B------:R-:W-:Y:S02]  /*1c7a0*/  FFMA.FTZ R181, R31, R33.reuse, -R187.reuse ;  /* 0x000000211fb57223 */ /* 0x180fe400000108bb */
[-C--:B------:R-:W-:Y:S02]  /*1c7b0*/  FFMA.FTZ R182, R30, R33.reuse, -R187 ;  /* 0x000000211eb67223 */ /* 0x080fe400000108bb */
[-CC-:B------:R-:W-:Y:S01]  /*1c7c0*/  FFMA.FTZ R185, R27, R33.reuse, -R32.reuse ;  /* 0x000000211bb97223 */ /* 0x180fe20000010820 */
[----:B------:R-:W2:Y:S01]  /*1c7d0*/  MUFU.EX2 R177, R177 ;  /* 0x000000b100b17308 */ /* 0x000ea20000000800 */
[----:B-----5:R-:W-:Y:S01]  /*1c7e0*/  F2FP.BF16.PACK_AB R130, R169, R174 ;  /* 0x000000aea982723e */ /* 0x020fe200000010ff */
[----:B------:R-:W-:-:S02]  /*1c7f0*/  FFMA.FTZ R186, R26, R33, -R32 ;  /* 0x000000211aba7223 */ /* 0x000fc40000010820 */
[-CC-:B------:R-:W-:Y:S02]  /*1c800*/  FFMA.FTZ R192, R25, R33.reuse, -R32.reuse ;  /* 0x0000002119c07223 */ /* 0x180fe40000010820 */
[-CC-:B------:R-:W-:Y:S02]  /*1c810*/  FFMA.FTZ R193, R24, R33.reuse, -R32.reuse ;  /* 0x0000002118c17223 */ /* 0x180fe40000010820 */
[----:B------:R-:W-:Y:S01]  /*1c820*/  MUFU.EX2 R178, R178 ;  /* 0x000000b200b27308 */ /* 0x000fe20000000800 */
[-CC-:B------:R-:W-:Y:S01]  /*1c830*/  FFMA.FTZ R194, R29, R33.reuse, -R187.reuse ;  /* 0x000000211dc27223 */ /* 0x180fe200000108bb */
[----:B------:R-:W-:Y:S01]  /*1c840*/  LDSM.16.MT88.4 R24, [R215+0x15000] ;  /* 0x01500000d718783b */ /* 0x000fe20000004200 */
[-CC-:B------:R-:W-:Y:S02]  /*1c850*/  FFMA.FTZ R195, R28, R33.reuse, -R187.reuse ;  /* 0x000000211cc37223 */ /* 0x180fe400000108bb */
[-CC-:B------:R-:W-:Y:S01]  /*1c860*/  FFMA.FTZ R191, R191, R33.reuse, -R187.reuse ;  /* 0x00000021bfbf7223 */ /* 0x180fe200000108bb */
[----:B------:R-:W-:Y:S01]  /*1c870*/  LDSM.16.MT88.4 R28, [R215+0x17000] ;  /* 0x01700000d71c783b */ /* 0x000fe20000004200 */
[----:B------:R-:W-:Y:S01]  /*1c880*/  FFMA.FTZ R249, R190, R33, -R187 ;  /* 0x00000021bef97223 */ /* 0x000fe200000108bb */
[----:B------:R-:W5:Y:S01]  /*1c890*/  MUFU.EX2 R171, R171 ;  /* 0x000000ab00ab7308 */ /* 0x000f620000000800 */
[----:B--2---:R-:W-:Y:S01]  /*1c8a0*/  F2FP.BF16.PACK_AB R129, R177, R173 ;  /* 0x000000adb181723e */ /* 0x004fe200000010ff */
        /* <DEDUP_REMOVED lines=10> */
[----:B------:R-:W2:Y:S01]  /*1c950*/  MUFU.EX2 R168, R168 ;  /* 0x000000a800a87308 */ /* 0x000ea20000000800 */
        /* <DEDUP_REMOVED lines=14> */
[----:B------:R-:W2:Y:S06]  /*1ca40*/  MUFU.EX2 R0, R0 ;  /* 0x0000000000007308 */ /* 0x000eac0000000800 */
[C---:B------:R-:W-:Y:S02]  /*1ca50*/  HMMA.16816.F32.BF16 R136, R128.reuse, R132, RZ ;  /* 0x000000848088723c */ /* 0x040fe400000418ff */
[----:B------:R-:W-:Y:S06]  /*1ca60*/  MUFU.EX2 R180, R180 ;  /* 0x000000b400b47308 */ /* 0x000fec0000000800 */
[C---:B-1----:R-:W-:Y:S02]  /*1ca70*/  HMMA.16816.F32.BF16 R36, R128.reuse, R40, RZ ;  /* 0x000000288024723c */ /* 0x042fe400000418ff */
        /* <DEDUP_REMOVED lines=38> */
[----:B--2---:R-:W-:Y:S01]  /*1cce0*/  F2FP.BF16.PACK_AB R4, R168, R172 ;  /* 0x000000aca804723e */ /* 0x004fe200000010ff */
        /* <DEDUP_REMOVED lines=14> */
[----:B------:R-:W2:Y:S07]  /*1cdd0*/  LDSM.16.MT88.4 R20, [R215+0x10800] ;  /* 0x01080000d714783b */ /* 0x000eae0000004200 */
[C---:B------:R-:W-:Y:S08]  /*1cde0*/  HMMA.16816.F32.BF16 R152, R4.reuse, R16, R152 ;  /* 0x000000100498723c */ /* 0x040ff00000041898 */
[C---:B------:R-:W-:Y:S01]  /*1cdf0*/  HMMA.16816.F32.BF16 R148, R4.reuse, R18, R148 ;  /* 0x000000120494723c */ /* 0x040fe20000041894 */
[----:B------:R-:W3:Y:S07]  /*1ce00*/  LDSM.16.MT88.4 R16, [R219+0x12800] ;  /* 0x01280000db10783b */ /* 0x000eee0000004200 */
        /* <DEDUP_REMOVED lines=40> */
[----:B------:R-:W-:Y:S01]  /*1d090*/  HMMA.16816.F32.BF16 R128, R4, R22, R128 ;  /* 0x000000160480723c */ /* 0x000fe20000041880 */
[----:B------:R-:W2:Y:S06]  /*1d0a0*/  LDSM.16.MT88.4 R20, [R216+0x11000] ;  /* 0x01100000d814783b */ /* 0x000eac0000004200 */
[----:B-1----:R-:W-:Y:S01]  /*1d0b0*/  F2FP.BF16.PACK_AB R4, R179, R180 ;  /* 0x000000b4b304723e */ /* 0x002fe200000010ff */
[----:B------:R-:W-:Y:S01]  /*1d0c0*/  FADD.FTZ R180, R180, R166 ;  /* 0x000000a6b4b47221 */ /* 0x000fe20000010000 */
[----:B------:R-:W-:-:S02]  /*1d0d0*/  F2FP.BF16.PACK_AB R6, R182, R181 ;  /* 0x000000b5b606723e */ /* 0x000fc400000010ff */
[C---:B------:R-:W-:Y:S01]  /*1d0e0*/  F2FP.BF16.PACK_AB R5, R186.reuse, R185 ;  /* 0x000000b9ba05723e */ /* 0x040fe200000010ff */
        /* <DEDUP_REMOVED lines=53> */
[----:B------:R-:W-:Y:S07]  /*1d440*/  LDSM.16.MT88.4 R20, [R217+0x11800] ;  /* 0x01180000d914783b */ /* 0x000fee0000004200 */
[C---:B------:R-:W-:Y:S01]  /*1d450*/  HMMA.16816.F32.BF16 R128, R4.reuse, R30, R128 ;  /* 0x0000001e0480723c */ /* 0x040fe20000041880 */
[----:B------:R-:W-:Y:S07]  /*1d460*/  LDSM.16.MT88.4 R28, [R217+0x13800] ;  /* 0x01380000d91c783b */ /* 0x000fee0000004200 */
[C---:B-1----:R-:W-:Y:S08]  /*1d470*/  HMMA.16816.F32.BF16 R108, R4.reuse, R16, R108 ;  /* 0x00000010046c723c */ /* 0x042ff0000004186c */
        /* <DEDUP_REMOVED lines=123> */
.L_x_3025:
[----:B------:R-:W-:Y:S02]  /*1dc30*/  ULDC.64 UR4, c[0x0][0x118] ;  /* 0x0000460000047ab9 */ /* 0x000fe40000000a00 */
[----:B------:R-:W2:Y:S02]  /*1dc40*/  LD.E R4, [R10.64+0x40] ;  /* 0x000040040a047980 */ /* 0x000ea4000c101900 */
[----:B--2---:R-:W-:-:S04]  /*1dc50*/  LEA R4, -R4, RZ, 0x6 ;  /* 0x000000ff04047211 */ /* 0x004fc800078e31ff */
[----:B------:R-:W-:Y:S02]  /*1dc60*/  SHF.R.S32.HI R2, RZ, 0x1f, R4 ;  /* 0x0000001fff027819 */ /* 0x000fe40000011404 */
.L_x_3026:
[----:B------:R-:W-:Y:S05]  /*1dc70*/  BSYNC B0 ;  /* 0x0000000000007941 */ /* 0x000fea0003800000 */
.L_x_3024:
[C---:B------:R-:W-:Y:S01]  /*1dc80*/  LOP3.LUT P6, RZ, R243.reuse, 0x1, RZ, 0xc0, !PT ;  /* 0x00000001f3ff7812 */ /* 0x040fe200078cc0ff */
[----:B------:R-:W-:Y:S01]  /*1dc90*/  ULDC.64 UR4, c[0x0][0x118] ;  /* 0x0000460000047ab9 */ /* 0x000fe20000000a00 */
[C---:B------:R-:W-:Y:S02]  /*1dca0*/  LOP3.LUT P5, RZ, R243.reuse, 0x2, RZ, 0xc0, !PT ;  /* 0x00000002f3ff7812 */ /* 0x040fe400078ac0ff */
        /* <DEDUP_REMOVED lines=115> */
[----:B--2---:R-:W2:Y:S04]  /*1e3e0*/  LDSM.16.M88.4 R16, [R224+0x8000] ;  /* 0x00800000e010783b */ /* 0x004ea80000000200 */
[----:B------:R-:W3:Y:S04]  /*1e3f0*/  LDSM.16.M88.4 R180, [R224+0x9000] ;  /* 0x00900000e0b4783b */ /* 0x000ee80000000200 */
[----:B----4-:R-:W4:Y:S04]  /*1e400*/  LDSM.16.M88.4 R4, [R224+0x8800] ;  /* 0x00880000e004783b */ /* 0x010f280000000200 */
[----:B------:R-:W4:Y:S04]  /*1e410*/  LDSM.16.M88.4 R192, [R224+0x9800] ;  /* 0x00980000e0c0783b */ /* 0x000f280000000200 */
[----:B-1----:R-:W-:Y:S04]  /*1e420*/  LDSM.16.M88.4 R28, [R223] ;  /* 0x00000000df1c783b */ /* 0x002fe80000000200 */
[----:B------:R-:W1:Y:S04]  /*1e430*/  LDSM.16.M88.4 R188, [R222] ;  /* 0x00000000debc783b */ /* 0x000e680000000200 */
[----:B-----5:R-:W5:Y:S04]  /*1e440*/  LDSM.16.M88.4 R24, [R213] ;  /* 0x00000000d518783b */ /* 0x020f680000000200 */
[----:B------:R-:W1:Y:S04]  /*1e450*/  LDSM.16.M88.4 R168, [R214] ;  /* 0x00000000d6a8783b */ /* 0x000e680000000200 */
[----:B------:R-:W1:Y:S04]  /*1e460*/  LDSM.16.M88.4 R32, [R212] ;  /* 0x00000000d420783b */ /* 0x000e680000000200 */
[----:B------:R-:W-:Y:S01]  /*1e470*/  LDSM.16.M88.4 R196, [R211] ;  /* 0x00000000d3c4783b */ /* 0x000fe20000000200 */
[C---:B--2---:R-:W-:Y:S03]  /*1e480*/  HMMA.16816.F32.BF16 R20, R172.reuse, R16, RZ ;  /* 0x00000010ac14723c */ /* 0x044fe600000418ff */
[----:B------:R-:W2:Y:S04]  /*1e490*/  LD.E R0, [R10.64+0x18c] ;  /* 0x00018c040a007980 */ /* 0x000ea8000c101900 */
[----:B------:R-:W0:Y:S01]  /*1e4a0*/  LDGDEPBAR ;  /* 0x00000000000079af */ /* 0x000e220000000000 */
[C---:B---3--:R-:W-:Y:S08]  /*1e4b0*/  HMMA.16816.F32.BF16 R184, R172.reuse, R180, RZ ;  /* 0x000000b4acb8723c */ /* 0x048ff000000418ff */
[C---:B------:R-:W-:Y:S08]  /*1e4c0*/  HMMA.16816.F32.BF16 R16, R172.reuse, R18, RZ ;  /* 0x00000012ac10723c */ /* 0x040ff000000418ff */
[C---:B------:R-:W-:Y:S08]  /*1e4d0*/  HMMA.16816.F32.BF16 R180, R172.reuse, R182, RZ ;  /* 0x000000b6acb4723c */ /* 0x040ff000000418ff */
[C---:B----4-:R-:W-:Y:S08]  /*1e4e0*/  HMMA.16816.F32.BF16 R12, R172.reuse, R4, RZ ;  /* 0x00000004ac0c723c */ /* 0x050ff000000418ff */
[C---:B------:R-:W-:Y:S08]  /*1e4f0*/  HMMA.16816.F32.BF16 R4, R172.reuse, R6, RZ ;  /* 0x00000006ac04723c */ /* 0x040ff000000418ff */
[C---:B------:R-:W-:Y:S08]  /*1e500*/  HMMA.16816.F32.BF16 R176, R172.reuse, R192, RZ ;  /* 0x000000c0acb0723c */ /* 0x040ff000000418ff */
[----:B------:R-:W-:Y:S01]  /*1e510*/  HMMA.16816.F32.BF16 R172, R172, R194, RZ ;  /* 0x000000c2acac723c */ /* 0x000fe200000418ff */
[----:B------:R-:W-:Y:S07]  /*1e520*/  LDSM.16.M88.4 R192, [R218+0x8000] ;  /* 0x00800000dac0783b */ /* 0x000fee0000000200 */
[C---:B-1----:R-:W-:Y:S08]  /*1e530*/  HMMA.16816.F32.BF16 R20, R28.reuse, R188, R20 ;  /* 0x000000bc1c14723c */ /* 0x042ff00000041814 */
[C---:B------:R-:W-:Y:S01]  /*1e540*/  HMMA.16816.F32.BF16 R16, R28.reuse, R190, R16 ;  /* 0x000000be1c10723c */ /* 0x040fe20000041810 */
[----:B------:R-:W-:Y:S07]  /*1e550*/  LDSM.16.M88.4 R188, [R218+0x8800] ;  /* 0x00880000dabc783b */ /* 0x000fee0000000200 */
[C---:B-----5:R-:W-:Y:S08]  /*1e560*/  HMMA.16816.F32.BF16 R184, R28.reuse, R24, R184 ;  /* 0x000000181cb8723c */ /* 0x060ff000000418b8 */
[C---:B------:R-:W-:Y:S01]  /*1e570*/  HMMA.16816.F32.BF16 R180, R28.reuse, R26, R180 ;  /* 0x0000001a1cb4723c */ /* 0x040fe200000418b4 */
[----:B------:R-:W1:Y:S07]  /*1e580*/  LDSM.16.M88.4 R24, [R221] ;  /* 0x00000000dd18783b */ /* 0x000e6e0000000200 */
[C---:B------:R-:W-:Y:S08]  /*1e590*/  HMMA.16816.F32.BF16 R12, R28.reuse, R168, R12 ;  /* 0x000000a81c0c723c */ /* 0x040ff0000004180c */
[C---:B------:R-:W-:Y:S01]  /*1e5a0*/  HMMA.16816.F32.BF16 R4, R28.reuse, R170, R4 ;  /* 0x000000aa1c04723c */ /* 0x040fe20000041804 */
[----:B------:R-:W3:Y:S07]  /*1e5b0*/  LDSM.16.M88.4 R168, [R218+0x9000] ;  /* 0x00900000daa8783b */ /* 0x000eee0000000200 */
[C---:B------:R-:W-:Y:S08]  /*1e5c0*/  HMMA.16816.F32.BF16 R176, R28.reuse, R32, R176 ;  /* 0x000000201cb0723c */ /* 0x040ff000000418b0 */
[----:B------:R-:W-:Y:S01]  /*1e5d0*/  HMMA.16816.F32.BF16 R172, R28, R34, R172 ;  /* 0x000000221cac723c */ /* 0x000fe200000418ac */
[----:B------:R-:W4:Y:S04]  /*1e5e0*/  LDSM.16.M88.4 R32, [R218+0x9800] ;  /* 0x00980000da20783b */ /* 0x000f280000000200 */
[----:B------:R-:W5:Y:S03]  /*1e5f0*/  LDSM.16.M88.4 R28, [R220] ;  /* 0x00000000dc1c783b */ /* 0x000f660000000200 */
[C---:B-1----:R-:W-:Y:S08]  /*1e600*/  HMMA.16816.F32.BF16 R12, R24.reuse, R188, R12 ;  /* 0x000000bc180c723c */ /* 0x042ff0000004180c */
[C---:B------:R-:W-:Y:S01]  /*1e610*/  HMMA.16816.F32.BF16 R4, R24.reuse, R190, R4 ;  /* 0x000000be1804723c */ /* 0x040fe20000041804 */
[----:B------:R-:W1:Y:S07]  /*1e620*/  LDSM.16.M88.4 R188, [R211+0x1000] ;  /* 0x00100000d3bc783b */ /* 0x000e6e0000000200 */
[C---:B------:R-:W-:Y:S08]  /*1e630*/  HMMA.16816.F32.BF16 R20, R24.reuse, R192, R20 ;  /* 0x000000c01814723c */ /* 0x040ff00000041814 */
[C---:B------:R-:W-:Y:S01]  /*1e640*/  HMMA.16816.F32.BF16 R16, R24.reuse, R194, R16 ;  /* 0x000000c21810723c */ /* 0x040fe20000041810 */
[----:B------:R-:W1:Y:S07]  /*1e650*/  LDSM.16.M88.4 R192, [R211+0x800] ;  /* 0x00080000d3c0783b */ /* 0x000e6e0000000200 */
[C---:B---3--:R-:W-:Y:S08]  /*1e660*/  HMMA.16816.F32.BF16 R184, R24.reuse, R168, R184 ;  /* 0x000000a818b8723c */ /* 0x048ff000000418b8 */
[C---:B------:R-:W-:Y:S01]  /*1e670*/  HMMA.16816.F32.BF16 R180, R24.reuse, R170, R180 ;  /* 0x000000aa18b4723c */ /* 0x040fe200000418b4 */
[----:B------:R-:W-:Y:S07]  /*1e680*/  LDSM.16.M88.4 R168, [R225+0x2000] ;  /* 0x00200000e1a8783b */ /* 0x000fee0000000200 */
[C---:B----4-:R-:W-:Y:S08]  /*1e690*/  HMMA.16816.F32.BF16 R176, R24.reuse, R32, R176 ;  /* 0x0000002018b0723c */ /* 0x050ff000000418b0 */
[----:B------:R-:W-:Y:S01]  /*1e6a0*/  HMMA.16816.F32.BF16 R172, R24, R34, R172 ;  /* 0x0000002218ac723c */ /* 0x000fe200000418ac */
[----:B------:R-:W3:Y:S04]  /*1e6b0*/  LDSM.16.M88.4 R32, [R211+0x1800] ;  /* 0x00180000d320783b */ /* 0x000ee80000000200 */
[----:B------:R-:W4:Y:S03]  /*1e6c0*/  LDSM.16.M88.4 R24, [R224+0xa000] ;  /* 0x00a00000e018783b */ /* 0x000f260000000200 */
[C---:B-----5:R-:W-:Y:S08]  /*1e6d0*/  HMMA.16816.F32.BF16 R20, R28.reuse, R196, R20 ;  /* 0x000000c41c14723c */ /* 0x060ff00000041814 */
[C---:B------:R-:W-:Y:S01]  /*1e6e0*/  HMMA.16816.F32.BF16 R16, R28.reuse, R198, R16 ;  /* 0x000000c61c10723c */ /* 0x040fe20000041810 */
[----:B------:R-:W5:Y:S07]  /*1e6f0*/  LDSM.16.M88.4 R196, [R224+0xa800] ;  /* 0x00a80000e0c4783b */ /* 0x000f6e0000000200 */
[C---:B-1----:R-:W-:Y:S08]  /*1e700*/  HMMA.16816.F32.BF16 R184, R28.reuse, R188, R184 ;  /* 0x000000bc1cb8723c */ /* 0x042ff000000418b8 */
[C---:B------:R-:W-:Y:S01]  /*1e710*/  HMMA.16816.F32.BF16 R180, R28.reuse, R190, R180 ;  /* 0x000000be1cb4723c */ /* 0x040fe200000418b4 */
[----:B------:R-:W1:Y:S07]  /*1e720*/  LDSM.16.M88.4 R188, [R224+0xb800] ;  /* 0x00b80000e0bc783b */ /* 0x000e6e0000000200 */
[C---:B------:R-:W-:Y:S08]  /*1e730*/  HMMA.16816.F32.BF16 R12, R28.reuse, R192, R12 ;  /* 0x000000c01c0c723c */ /* 0x040ff0000004180c */
[C---:B------:R-:W-:Y:S01]  /*1e740*/  HMMA.16816.F32.BF16 R4, R28.reuse, R194, R4 ;  /* 0x000000c21c04723c */ /* 0x040fe20000041804 */
[----:B------:R-:W1:Y:S07]  /*1e750*/  LDSM.16.M88.4 R192, [R224+0xb000] ;  /* 0x00b00000e0c0783b */ /* 0x000e6e0000000200 */
[C---:B---3--:R-:W-:Y:S08]  /*1e760*/  HMMA.16816.F32.BF16 R176, R28.reuse, R32, R176 ;  /* 0x000000201cb0723c */ /* 0x048ff000000418b0 */
[----:B------:R-:W-:Y:S01]  /*1e770*/  HMMA.16816.F32.BF16 R172, R28, R34, R172 ;  /* 0x000000221cac723c */ /* 0x000fe200000418ac */
[----:B------:R-:W-:Y:S04]  /*1e780*/  LDSM.16.M88.4 R32, [R223+0x2000] ;  /* 0x00200000df20783b */ /* 0x000fe80000000200 */
[----:B------:R-:W3:Y:S03]  /*1e790*/  LDSM.16.M88.4 R28, [R210] ;  /* 0x00000000d21c783b */ /* 0x000ee60000000200 */
[C---:B----4-:R-:W-:Y:S08]  /*1e7a0*/  HMMA.16816.F32.BF16 R20, R168.reuse, R24, R20 ;  /* 0x00000018a814723c */ /* 0x050ff00000041814 */
[C---:B------:R-:W-:Y:S01]  /*1e7b0*/  HMMA.16816.F32.BF16 R16, R168.reuse, R26, R16 ;  /* 0x0000001aa810723c */ /* 0x040fe20000041810 */
[----:B------:R-:W4:Y:S07]  /*1e7c0*/  LDSM.16.M88.4 R24, [R209] ;  /* 0x00000000d118783b */ /* 0x000f2e0000000200 */
[C---:B-----5:R-:W-:Y:S08]  /*1e7d0*/  HMMA.16816.F32.BF16 R12, R168.reuse, R196, R12 ;  /* 0x000000c4a80c723c */ /* 0x060ff0000004180c */
[C---:B------:R-:W-:Y:S01]  /*1e7e0*/  HMMA.16816.F32.BF16 R4, R168.reuse, R198, R4 ;  /* 0x000000c6a804723c */ /* 0x040fe20000041804 */
[----:B------:R-:W-:Y:S07]  /*1e7f0*/  LDSM.16.M88.4 R196, [R218+0xb000] ;  /* 0x00b00000dac4783b */ /* 0x000fee0000000200 */
[C---:B-1----:R-:W-:Y:S08]  /*1e800*/  HMMA.16816.F32.BF16 R176, R168.reuse, R188, R176 ;  /* 0x000000bca8b0723c */ /* 0x042ff000000418b0 */
[C---:B------:R-:W-:Y:S01]  /*1e810*/  HMMA.16816.F32.BF16 R172, R168.reuse, R190, R172 ;  /* 0x000000bea8ac723c */ /* 0x040fe200000418ac */
[----:B------:R-:W1:Y:S07]  /*1e820*/  LDSM.16.M88.4 R188, [R207] ;  /* 0x00000000cfbc783b */ /* 0x000e6e0000000200 */
[C---:B------:R-:W-:Y:S08]  /*1e830*/  HMMA.16816.F32.BF16 R184, R168.reuse, R192, R184 ;  /* 0x000000c0a8b8723c */ /* 0x040ff000000418b8 */
[----:B------:R-:W-:Y:S01]  /*1e840*/  HMMA.16816.F32.BF16 R180, R168, R194, R180 ;  /* 0x000000c2a8b4723c */ /* 0x000fe200000418b4 */
[----:B------:R-:W5:Y:S04]  /*1e850*/  LDSM.16.M88.4 R192, [R208] ;  /* 0x00000000d0c0783b */ /* 0x000f680000000200 */
        /* <DEDUP_REMOVED lines=8> */
[C---:B------:R-:W-:Y:S01]  /*1e8e0*/  HMMA.16816.F32.BF16 R172, R32.reuse, R190, R172 ;  /* 0x000000be20ac723c */ /* 0x040fe200000418ac */
[----:B------:R-:W1:Y:S07]  /*1e8f0*/  LDSM.16.M88.4 R188, [R218+0xb800] ;  /* 0x00b80000dabc783b */ /* 0x000e6e0000000200 */
[C---:B-----5:R-:W-:Y:S08]  /*1e900*/  HMMA.16816.F32.BF16 R184, R32.reuse, R192, R184 ;  /* 0x000000c020b8723c */ /* 0x060ff000000418b8 */
[----:B------:R-:W-:Y:S01]  /*1e910*/  HMMA.16816.F32.BF16 R180, R32, R194, R180 ;  /* 0x000000c220b4723c */ /* 0x000fe200000418b4 */
[----:B------:R-:W-:Y:S04]  /*1e920*/  LDSM.16.M88.4 R32, [R220+0x2000] ;  /* 0x00200000dc20783b */ /* 0x000fe80000000200 */
        /* <DEDUP_REMOVED lines=9> */
[----:B------:R-:W-:Y:S07]  /*1e9c0*/  LDSM.16.M88.4 R196, [R206] ;  /* 0x00000000cec4783b */ /* 0x000fee0000000200 */
[C---:B-1----:R-:W-:Y:S08]  /*1e9d0*/  HMMA.16816.F32.BF16 R176, R168.reuse, R188, R176 ;  /* 0x000000bca8b0723c */ /* 0x042ff000000418b0 */
[----:B------:R-:W-:Y:S01]  /*1e9e0*/  HMMA.16816.F32.BF16 R172, R168, R190, R172 ;  /* 0x000000bea8ac723c */ /* 0x000fe200000418ac */
[----:B------:R-:W1:Y:S04]  /*1e9f0*/  LDSM.16.M88.4 R168, [R211+0x3800] ;  /* 0x00380000d3a8783b */ /* 0x000e680000000200 */
[----:B------:R-:W-:Y:S03]  /*1ea00*/  LDSM.16.M88.4 R188, [R224+0xc800] ;  /* 0x00c80000e0bc783b */ /* 0x000fe60000000200 */
[C---:B---3--:R-:W-:Y:S08]  /*1ea10*/  HMMA.16816.F32.BF16 R20, R32.reuse, R28, R20 ;  /* 0x0000001c2014723c */ /* 0x048ff00000041814 */
[C---:B------:R-:W-:Y:S01]  /*1ea20*/  HMMA.16816.F32.BF16 R16, R32.reuse, R30, R16 ;  /* 0x0000001e2010723c */ /* 0x040fe20000041810 */
[----:B------:R-:W-:Y:S07]  /*1ea30*/  LDSM.16.M88.4 R28, [R224+0xc000] ;  /* 0x00c00000e01c783b */ /* 0x000fee0000000200 */
[C---:B----4-:R-:W-:Y:S08]  /*1ea40*/  HMMA.16816.F32.BF16 R12, R32.reuse, R24, R12 ;  /* 0x00000018200c723c */ /* 0x050ff0000004180c */
        /* <DEDUP_REMOVED lines=8> */
[----:B------:R-:W-:Y:S03]  /*1ead0*/  LDSM.16.M88.4 R192, [R205] ;  /* 0x00000000cdc0783b */ /* 0x000fe60000000200 */
[C---:B---3--:R-:W-:Y:S08]  /*1eae0*/  HMMA.16816.F32.BF16 R20, R24.reuse, R28, R20 ;  /* 0x0000001c1814723c */ /* 0x048ff00000041814 */
[C---:B------:R-:W-:Y:S01]  /*1eaf0*/  HMMA.16816.F32.BF16 R16, R24.reuse, R30, R16 ;  /* 0x0000001e1810723c */ /* 0x040fe20000041810 */
[----:B------:R-:W-:Y:S07]  /*1eb00*/  LDSM.16.M88.4 R28, [R223+0x4000] ;  /* 0x00400000df1c783b */ /* 0x000fee0000000200 */
[C---:B------:R-:W-:Y:S08]  /*1eb10*/  HMMA.16816.F32.BF16 R12, R24.reuse, R188, R12 ;  /* 0x000000bc180c723c */ /* 0x040ff0000004180c */
[C---:B------:R-:W-:Y:S01]  /*1eb20*/  HMMA.16816.F32.BF16 R4, R24.reuse, R190, R4 ;  /* 0x000000be1804723c */ /* 0x040fe20000041804 */
[----:B------:R-:W3:Y:S07]  /*1eb30*/  LDSM.16.M88.4 R188, [R204] ;  /* 0x00000000ccbc783b */ /* 0x000eee0000000200 */
[C---:B-1----:R-:W-:Y:S08]  /*1eb40*/  HMMA.16816.F32.BF16 R184, R24.reuse, R168, R184 ;  /* 0x000000a818b8723c */ /* 0x042ff000000418b8 */
[C---:B------:R-:W-:Y:S01]  /*1eb50*/  HMMA.16816.F32.BF16 R180, R24.reuse, R170, R180 ;  /* 0x000000aa18b4723c */ /* 0x040fe200000418b4 */
[----:B------:R-:W1:Y:S07]  /*1eb60*/  LDSM.16.M88.4 R168, [R203] ;  /* 0x00000000cba8783b */ /* 0x000e6e0000000200 */
[C---:B----4-:R-:W-:Y:S08]  /*1eb70*/  HMMA.16816.F32.BF16 R176, R24.reuse, R32, R176 ;  /* 0x0000002018b0723c */ /* 0x050ff000000418b0 */
[----:B------:R-:W-:Y:S01]  /*1eb80*/  HMMA.16816.F32.BF16 R172, R24, R34, R172 ;  /* 0x0000002218ac723c */ /* 0x000fe200000418ac */
[----:B------:R-:W-:Y:S04]  /*1eb90*/  LDSM.16.M88.4 R32, [R221+0x4000] ;  /* 0x00400000dd20783b */ /* 0x000fe80000000200 */
[----:B------:R-:W4:Y:S03]  /*1eba0*/  LDSM.16.M88.4 R24, [R218+0xc000] ;  /* 0x00c00000da18783b */ /* 0x000f260000000200 */
[C---:B---3--:R-:W-:Y:S08]  /*1ebb0*/  HMMA.16816.F32.BF16 R184, R28.reuse, R188, R184 ;  /* 0x000000bc1cb8723c */ /* 0x048ff000000418b8 */
[C---:B------:R-:W-:Y:S01]  /*1ebc0*/  HMMA.16816.F32.BF16 R180, R28.reuse, R190, R180 ;  /* 0x000000be1cb4723c */ /* 0x040fe200000418b4 */
[----:B------:R-:W3:Y:S07]  /*1ebd0*/  LDSM.16.M88.4 R188, [R218+0xd000] ;  /* 0x00d00000dabc783b */ /* 0x000eee0000000200 */
[C---:B------:R-:W-:Y:S08]  /*1ebe0*/  HMMA.16816.F32.BF16 R20, R28.reuse, R196, R20 ;  /* 0x000000c41c14723c */ /* 0x040ff00000041814 */
[C---:B------:R-:W-:Y:S01]  /*1ebf0*/  HMMA.16816.F32.BF16 R16, R28.reuse, R198, R16 ;  /* 0x000000c61c10723c */ /* 0x040fe20000041810 */
[----:B------:R-:W-:Y:S07]  /*1ec00*/  LDSM.16.M88.4 R196, [R220+0x4000] ;  /* 0x00400000dcc4783b */ /* 0x000fee0000000200 */
[C---:B------:R-:W-:Y:S08]  /*1ec10*/  HMMA.16816.F32.BF16 R12, R28.reuse, R192, R12 ;  /* 0x000000c01c0c723c */ /* 0x040ff0000004180c */
[C---:B------:R-:W-:Y:S01]  /*1ec20*/  HMMA.16816.F32.BF16 R4, R28.reuse, R194, R4 ;  /* 0x000000c21c04723c */ /* 0x040fe20000041804 */
[----:B------:R-:W5:Y:S07]  /*1ec30*/  LDSM.16.M88.4 R192, [R218+0xc800] ;  /* 0x00c80000dac0783b */ /* 0x000f6e0000000200 */
[C---:B-1----:R-:W-:Y:S08]  /*1ec40*/  HMMA.16816.F32.BF16 R176, R28.reuse, R168, R176 ;  /* 0x000000a81cb0723c */ /* 0x042ff000000418b0 */
[----:B------:R-:W-:Y:S01]  /*1ec50*/  HMMA.16816.F32.BF16 R172, R28, R170, R172 ;  /* 0x000000aa1cac723c */ /* 0x000fe200000418ac */
[----:B------:R-:W1:Y:S04]  /*1ec60*/  LDSM.16.M88.4 R168, [R218+0xd800] ;  /* 0x00d80000daa8783b */ /* 0x000e680000000200 */
[----:B------:R-:W1:Y:S03]  /*1ec70*/  LDSM.16.M88.4 R28, [R211+0x4000] ;  /* 0x00400000d31c783b */ /* 0x000e660000000200 */
[C---:B----4-:R-:W-:Y:S08]  /*1ec80*/  HMMA.16816.F32.BF16 R20, R32.reuse, R24, R20 ;  /* 0x000000182014723c */ /* 0x050ff00000041814 */
[C---:B------:R-:W-:Y:S01]  /*1ec90*/  HMMA.16816.F32.BF16 R16, R32.reuse, R26, R16 ;  /* 0x0000001a2010723c */ /* 0x040fe20000041810 */
[----:B------:R-:W4:Y:S07]  /*1eca0*/  LDSM.16.M88.4 R24, [R211+0x4800] ;  /* 0x00480000d318783b */ /* 0x000f2e0000000200 */
        /* <DEDUP_REMOVED lines=9> */
[----:B------:R-:W1:Y:S03]  /*1ed40*/  LDSM.16.M88.4 R32, [R224+0xe000] ;  /* 0x00e00000e020783b */ /* 0x000e660000000200 */
[C---:B------:R-:W-:Y:S08]  /*1ed50*/  HMMA.16816.F32.BF16 R20, R196.reuse, R28, R20 ;  /* 0x0000001cc414723c */ /* 0x040ff00000041814 */
[C---:B------:R-:W-:Y:S01]  /*1ed60*/  HMMA.16816.F32.BF16 R16, R196.reuse, R30, R16 ;  /* 0x0000001ec410723c */ /* 0x040fe20000041810 */
[----:B------:R-:W1:Y:S07]  /*1ed70*/  LDSM.16.M88.4 R28, [R224+0xe800] ;  /* 0x00e80000e01c783b */ /* 0x000e6e0000000200 */
[C---:B----4-:R-:W-:Y:S08]  /*1ed80*/  HMMA.16816.F32.BF16 R12, R196.reuse, R24, R12 ;  /* 0x00000018c40c723c */ /* 0x050ff0000004180c */
[C---:B------:R-:W-:Y:S01]  /*1ed90*/  HMMA.16816.F32.BF16 R4, R196.reuse, R26, R4 ;  /* 0x0000001ac404723c */ /* 0x040fe20000041804 */
[----:B------:R-:W4:Y:S07]  /*1eda0*/  LDSM.16.M88.4 R24, [R224+0xf000] ;  /* 0x00f00000e018783b */ /* 0x000f2e0000000200 */
[C---:B---3--:R-:W-:Y:S08]  /*1edb0*/  HMMA.16816.F32.BF16 R176, R196.reuse, R188, R176 ;  /* 0x000000bcc4b0723c */ /* 0x048ff000000418b0 */
[C---:B------:R-:W-:Y:S01]  /*1edc0*/  HMMA.16816.F32.BF16 R172, R196.reuse, R190, R172 ;  /* 0x000000bec4ac723c */ /* 0x040fe200000418ac */
[----:B------:R-:W3:Y:S07]  /*1edd0*/  LDSM.16.M88.4 R188, [R224+0xf800] ;  /* 0x00f80000e0bc783b */ /* 0x000eee0000000200 */
[C---:B-----5:R-:W-:Y:S08]  /*1ede0*/  HMMA.16816.F32.BF16 R184, R196.reuse, R192, R184 ;  /* 0x000000c0c4b8723c */ /* 0x060ff000000418b8 */
[----:B------:R-:W-:Y:S01]  /*1edf0*/  HMMA.16816.F32.BF16 R180, R196, R194, R180 ;  /* 0x000000c2c4b4723c */ /* 0x000fe200000418b4 */
[----:B------:R-:W-:Y:S07]  /*1ee00*/  LDSM.16.M88.4 R192, [R223+0x6000] ;  /* 0x00600000dfc0783b */ /* 0x000fee0000000200 */
[C---:B-1----:R-:W-:Y:S08]  /*1ee10*/  HMMA.16816.F32.BF16 R20, R168.reuse, R32, R20 ;  /* 0x00000020a814723c */ /* 0x042ff00000041814 */
[C---:B------:R-:W-:Y:S01]  /*1ee20*/  HMMA.16816.F32.BF16 R16, R168.reuse, R34, R16 ;  /* 0x00000022a810723c */ /* 0x040fe20000041810 */
[----:B------:R-:W1:Y:S07]  /*1ee30*/  LDSM.16.M88.4 R32, [R202] ;  /* 0x00000000ca20783b */ /* 0x000e6e0000000200 */
[C---:B------:R-:W-:Y:S08]  /*1ee40*/  HMMA.16816.F32.BF16 R12, R168.reuse, R28, R12 ;  /* 0x0000001ca80c723c */ /* 0x040ff0000004180c */
[C---:B------:R-:W-:Y:S01]  /*1ee50*/  HMMA.16816.F32.BF16 R4, R168.reuse, R30, R4 ;  /* 0x0000001ea804723c */ /* 0x040fe20000041804 */
[----:B------:R-:W5:Y:S07]  /*1ee60*/  LDSM.16.M88.4 R28, [R201] ;  /* 0x00000000c91c783b */ /* 0x000f6e0000000200 */
[C---:B----4-:R-:W-:Y:S08]  /*1ee70*/  HMMA.16816.F32.BF16 R184, R168.reuse, R24, R184 ;  /* 0x00000018a8b8723c */ /* 0x050ff000000418b8 */
[C---:B------:R-:W-:Y:S01]  /*1ee80*/  HMMA.16816.F32.BF16 R180, R168.reuse, R26, R180 ;  /* 0x0000001aa8b4723c */ /* 0x040fe200000418b4 */
[----:B------:R-:W4:Y:S07]  /*1ee90*/  LDSM.16.M88.4 R24, [R167] ;  /* 0x00000000a718783b */ /* 0x000f2e0000000200 */
[C---:B---3--:R-:W-:Y:S08]  /*1eea0*/  HMMA.16816.F32.BF16 R176, R168.reuse, R188, R176 ;  /* 0x000000bca8b0723c */ /* 0x048ff000000418b0 */
[----:B------:R-:W-:Y:S01]  /*1eeb0*/  HMMA.16816.F32.BF16 R172, R168, R190, R172 ;  /* 0x000000bea8ac723c */ /* 0x000fe200000418ac */
[----:B------:R-:W3:Y:S04]  /*1eec0*/  LDSM.16.M88.4 R168, [R200] ;  /* 0x00000000c8a8783b */ /* 0x000ee80000000200 */
[----:B------:R-:W-:Y:S03]  /*1eed0*/  LDSM.16.M88.4 R188, [R218+0xf000] ;  /* 0x00f00000dabc783b */ /* 0x000fe60000000200 */
[C---:B-1----:R-:W-:Y:S08]  /*1eee0*/  HMMA.16816.F32.BF16 R20, R192.reuse, R32, R20 ;  /* 0x00000020c014723c */ /* 0x042ff00000041814 */
[C---:B------:R-:W-:Y:S01]  /*1eef0*/  HMMA.16816.F32.BF16 R16, R192.reuse, R34, R16 ;  /* 0x00000022c010723c */ /* 0x040fe20000041810 */
[----:B------:R-:W-:Y:S07]  /*1ef00*/  LDSM.16.M88.4 R32, [R221+0x6000] ;  /* 0x00600000dd20783b */ /* 0x000fee0000000200 */
[C---:B-----5:R-:W-:Y:S08]  /*1ef10*/  HMMA.16816.F32.BF16 R12, R192.reuse, R28, R12 ;  /* 0x0000001cc00c723c */ /* 0x060ff0000004180c */
[C---:B------:R-:W-:Y:S01]  /*1ef20*/  HMMA.16816.F32.BF16 R4, R192.reuse, R30, R4 ;  /* 0x0000001ec004723c */ /* 0x040fe20000041804 */
[----:B------:R-:W1:Y:S07]  /*1ef30*/  LDSM.16.M88.4 R28, [R218+0xe000] ;  /* 0x00e00000da1c783b */ /* 0x000e6e0000000200 */
[C---:B----4-:R-:W-:Y:S08]  /*1ef40*/  HMMA.16816.F32.BF16 R176, R192.reuse, R24, R176 ;  /* 0x00000018c0b0723c */ /* 0x050ff000000418b0 */
[C---:B---3--:R-:W-:Y:S08]  /*1ef50*/  HMMA.16816.F32.BF16 R184, R192.reuse, R168, R184 ;  /* 0x000000a8c0b8723c */ /* 0x048ff000000418b8 */
[C---:B------:R-:W-:Y:S01]  /*1ef60*/  HMMA.16816.F32.BF16 R180, R192.reuse, R170, R180 ;  /* 0x000000aac0b4723c */ /* 0x040fe200000418b4 */
[----:B------:R-:W-:Y:S07]  /*1ef70*/  LDSM.16.M88.4 R168, [R220+0x6000] ;  /* 0x00600000dca8783b */ /* 0x000fee0000000200 */
[----:B------:R-:W-:Y:S01]  /*1ef80*/  HMMA.16816.F32.BF16 R172, R192, R26, R172 ;  /* 0x0000001ac0ac723c */ /* 0x000fe200000418ac */
[----:B------:R-:W3:Y:S07]  /*1ef90*/  LDSM.16.M88.4 R24, [R211+0x6000] ;  /* 0x00600000d318783b */ /* 0x000eee0000000200 */
[C---:B-1----:R-:W-:Y:S08]  /*1efa0*/  HMMA.16816.F32.BF16 R20, R32.reuse, R28, R20 ;  /* 0x0000001c2014723c */ /* 0x042ff00000041814 */
[----:B------:R-:W-:Y:S01]  /*1efb0*/  HMMA.16816.F32.BF16 R16, R32, R30, R16 ;  /* 0x0000001e2010723c */ /* 0x000fe20000041810 */
[----:B------:R-:W1:Y:S11]  /*1efc0*/  LDSM.16.M88.4 R28, [R218+0xe800] ;  /* 0x00e80000da1c783b */ /* 0x000e760000000200 */
[----:B------:R-:W-:Y:S04]  /*1efd0*/  @!UPT UIADD3 URZ, URZ, URZ, URZ ;  /* 0x0000003f3f3ff290 */ /* 0x000fe8000fffe03f */
[C---:B---3--:R-:W-:Y:S08]  /*1efe0*/  HMMA.16816.F32.BF16 R20, R168.reuse, R24, R20 ;  /* 0x00000018a814723c */ /* 0x048ff00000041814 */
[----:B------:R-:W-:Y:S01]  /*1eff0*/  HMMA.16816.F32.BF16 R16, R168, R26, R16 ;  /* 0x0000001aa810723c */ /* 0x000fe20000041810 */
[----:B------:R-:W3:Y:S07]  /*1f000*/  LDSM.16.M88.4 R24, [R211+0x6800] ;  /* 0x00680000d318783b */ /* 0x000eee0000000200 */
[C---:B-1----:R-:W-:Y:S08]  /*1f010*/  HMMA.16816.F32.BF16 R12, R32.reuse, R28, R12 ;  /* 0x0000001c200c723c */ /* 0x042ff0000004180c */
[----:B------:R-:W-:Y:S01]  /*1f020*/  HMMA.16816.F32.BF16 R4, R32, R30, R4 ;  /* 0x0000001e2004723c */ /* 0x000fe20000041804 */
[----:B------:R-:W1:Y:S01]  /*1f030*/  S2R R31, SR_TID.X ;  /* 0x00000000001f7919 */ /* 0x000e620000002100 */
[----:B--2---:R-:W-:-:S02]  /*1f040*/  FMUL.FTZ R20, R20, R0 ;  /* 0x0000000014147220 */ /* 0x004fc40000410000 */
[-C--:B------:R-:W-:Y:S02]  /*1f050*/  FMUL.FTZ R22, R22, R0.reuse ;  /* 0x0000000016167220 */ /* 0x080fe40000410000 */
[-C--:B------:R-:W-:Y:S01]  /*1f060*/  FMUL.FTZ R23, R23, R0.reuse ;  /* 0x0000000017177220 */ /* 0x080fe20000410000 */
[----:B------:R-:W2:Y:S01]  /*1f070*/  MUFU.TANH R29, R20 ;  /* 0x00000014001d7308 */ /* 0x000ea20000002400 */
[----:B------:R-:W-:-:S08]  /*1f080*/  FMUL.FTZ R2, R21, R0 ;  /* 0x0000000015027220 */ /* 0x000fd00000410000 */
[C---:B---3--:R-:W-:Y:S01]  /*1f090*/  HMMA.16816.F32.BF16 R12, R168.reuse, R24, R12 ;  /* 0x00000018a80c723c */ /* 0x048fe2000004180c */
[----:B------:R-:W3:Y:S08]  /*1f0a0*/  MUFU.TANH R28, R22 ;  /* 0x00000016001c7308 */ /* 0x000ef00000002400 */
[----:B------:R4:W-:Y:S01]  /*1f0b0*/  MUFU.TANH R30, R23 ;  /* 0x00000017001e7308 */ /* 0x0009e20000002400 */
[----:B------:R-:W-:Y:S01]  /*1f0c0*/  HMMA.16816.F32.BF16 R4, R168, R26, R4 ;  /* 0x0000001aa804723c */ /* 0x000fe20000041804 */
[----:B------:R-:W-:Y:S04]  /*1f0d0*/  LDSM.16.M88.4 R24, [R218+0xf800] ;  /* 0x00f80000da18783b */ /* 0x000fe80000000200 */
[----:B----4-:R-:W4:Y:S09]  /*1f0e0*/  LDSM.16.M88.4 R20, [R211+0x7000] ;  /* 0x00700000d314783b */ /* 0x010f320000000200 */
[----:B------:R-:W-:Y:S01]  /*1f0f0*/  FMUL.FTZ R12, R12, R0 ;  /* 0x000000000c0c7220 */ /* 0x000fe20000410000 */
[----:B------:R-:W-:Y:S03]  /*1f100*/  HMMA.16816.F32.BF16 R184, R32, R188, R184 ;  /* 0x000000bc20b8723c */ /* 0x000fe600000418b8 */
[----:B------:R1:W-:Y:S02]  /*1f110*/  MUFU.TANH R194, R12 ;  /* 0x0000000c00c27308 */ /* 0x0003e40000002400 */
[----:B-1----:R-:W-:-:S05]  /*1f120*/  IMAD.SHL.U32 R12, R31, 0x2, RZ ;  /* 0x000000021f0c7824 */ /* 0x002fca00078e00ff */
[----:B------:R-:W-:Y:S01]  /*1f130*/  LOP3.LUT R12, R12, 0x6, RZ, 0xc0, !PT ;  /* 0x000000060c0c7812 */ /* 0x000fe200078ec0ff */
[----:B------:R-:W-:-:S04]  /*1f140*/  FMUL.FTZ R4, R4, R0 ;  /* 0x0000000004047220 */ /* 0x000fc80000410000 */
[----:B------:R-:W-:Y:S01]  /*1f150*/  IMAD R12, R242, 0x40, R12 ;  /* 0x00000040f20c7824 */ /* 0x000fe200078e020c */
[----:B------:R-:W1:Y:S04]  /*1f160*/  MUFU.TANH R2, R2 ;  /* 0x0000000200027308 */ /* 0x000e680000002400 */
[----:B------:R-:W-:Y:S01]  /*1f170*/  ISETP.GE.AND P1, PT, R12, R247, PT ;  /* 0x000000f70c00720c */ /* 0x000fe20003f26270 */
[----:B------:R-:W-:-:S03]  /*1f180*/  FMUL.FTZ R16, R16, R0 ;  /* 0x0000000010107220 */ /* 0x000fc60000410000 */
[----:B------:R5:W-:Y:S01]  /*1f190*/  MUFU.TANH R192, R4 ;  /* 0x0000000400c07308 */ /* 0x000be20000002400 */
[----:B------:R-:W-:Y:S01]  /*1f1a0*/  FMUL.FTZ R18, R18, R0 ;  /* 0x0000000012127220 */ /* 0x000fe20000410000 */
[----:B------:R-:W-:Y:S01]  /*1f1b0*/  ISETP.GE.OR P1, PT, R12, R246, !P1 ;  /* 0x000000f60c00720c */ /* 0x000fe20004f26670 */
[-C--:B------:R-:W-:Y:S02]  /*1f1c0*/  FMUL.FTZ R5, R5, R0.reuse ;  /* 0x0000000005057220 */ /* 0x080fe40000410000 */
[-C--:B------:R-:W-:Y:S01]  /*1f1d0*/  FMUL.FTZ R6, R6, R0.reuse ;  /* 0x0000000006067220 */ /* 0x080fe20000410000 */
[----:B--2---:R-:W-:Y:S01]  /*1f1e0*/  FSEL R29, R29, -INF , !P1 ;  /* 0xff8000001d1d7808 */ /* 0x004fe20004800000 */
[----:B------:R-:W-:Y:S01]  /*1f1f0*/  FMUL.FTZ R14, R14, R0 ;  /* 0x000000000e0e7220 */ /* 0x000fe20000410000 */
[C---:B------:R-:W-:Y:S01]  /*1f200*/  ISETP.GE.AND P1, PT, R12.reuse, R245, PT ;  /* 0x000000f50c00720c */ /* 0x040fe20003f26270 */
[----:B------:R-:W2:Y:S01]  /*1f210*/  MUFU.TANH R16, R16 ;  /* 0x0000001000107308 */ /* 0x000ea20000002400 */
[----:B-----5:R-:W-:Y:S01]  /*1f220*/  IADD3 R4, R12, 0x1, RZ ;  /* 0x000000010c047810 */ /* 0x020fe20007ffe0ff */
[----:B------:R-:W-:Y:S03]  /*1f230*/  HMMA.16816.F32.BF16 R180, R32, R190, R180 ;  /* 0x000000be20b4723c */ /* 0x000fe600000418b4 */
[----:B------:R-:W-:-:S02]  /*1f240*/  ISETP.GE.AND P6, PT, R4, R247, PT ;  /* 0x000000f70400720c */ /* 0x000fc40003fc6270 */
[C---:B------:R-:W-:Y:S01]  /*1f250*/  ISETP.GE.AND P2, PT, R4.reuse, R245, PT ;  /* 0x000000f50400720c */ /* 0x040fe20003f46270 */
[----:B------:R-:W5:Y:S01]  /*1f260*/  MUFU.TANH R18, R18 ;  /* 0x0000001200127308 */ /* 0x000f620000002400 */
[C---:B------:R-:W-:Y:S01]  /*1f270*/  ISETP.GE.OR P6, PT, R4.reuse, R246, !P6 ;  /* 0x000000f60400720c */ /* 0x040fe200077c6670 */
[----:B----4-:R-:W-:Y:S01]  /*1f280*/  HMMA.16816.F32.BF16 R184, R168, R20, R184 ;  /* 0x00000014a8b8723c */ /* 0x010fe200000418b8 */
[----:B------:R-:W-:Y:S01]  /*1f290*/  ISETP.GE.OR P2, PT, R4, R244, !P2 ;  /* 0x000000f40400720c */ /* 0x000fe20005746670 */
[----:B------:R-:W-:Y:S01]  /*1f2a0*/  FMUL.FTZ R13, R13, R0 ;  /* 0x000000000d0d7220 */ /* 0x000fe20000410000 */
[----:B------:R-:W-:Y:S01]  /*1f2b0*/  ISETP.GE.OR P1, PT, R12, R244, !P1 ;  /* 0x000000f40c00720c */ /* 0x000fe20004f26670 */
[-C--:B------:R-:W-:Y:S02]  /*1f2c0*/  FMUL.FTZ R17, R17, R0.reuse ;  /* 0x0000000011117220 */ /* 0x080fe40000410000 */
[----:B------:R-:W-:Y:S01]  /*1f2d0*/  MUFU.TANH R191, R5 ;  /* 0x0000000500bf7308 */ /* 0x000fe20000002400 */
[----:B------:R-:W-:-:S02]  /*1f2e0*/  FMUL.FTZ R21, R7, R0 ;  /* 0x0000000007157220 */ /* 0x000fc40000410000 */
[----:B------:R-:W-:-:S05]  /*1f2f0*/  FMUL.FTZ R19, R19, R0 ;  /* 0x0000000013137220 */ /* 0x000fca0000410000 */
[----:B------:R4:W-:Y:S01]  /*1f300*/  MUFU.TANH R20, R6 ;  /* 0x0000000600147308 */ /* 0x0009e20000002400 */
[----:B---3--:R-:W-:-:S07]  /*1f310*/  FSEL R28, R28, -INF , !P1 ;  /* 0xff8000001c1c7808 */ /* 0x008fce0004800000 */
[----:B------:R3:W-:Y:S01]  /*1f320*/  MUFU.TANH R190, R14 ;  /* 0x0000000e00be7308 */ /* 0x0007e20000002400 */
[----:B----4-:R-:W4:Y:S07]  /*1f330*/  LDSM.16.M88.4 R4, [R211+0x7800] ;  /* 0x00780000d304783b */ /* 0x010f2e0000000200 */
[----:B------:R1:W-:Y:S01]  /*1f340*/  MUFU.TANH R193, R13 ;  /* 0x0000000d00c17308 */ /* 0x0003e20000002400 */
[----:B------:R-:W-:Y:S01]  /*1f350*/  HMMA.16816.F32.BF16 R176, R32, R24, R176 ;  /* 0x0000001820b0723c */ /* 0x000fe200000418b0 */
[----:B------:R-:W-:Y:S01]  /*1f360*/  FMUL.FTZ R15, R15, R0 ;  /* 0x000000000f0f7220 */ /* 0x000fe20000410000 */
[----:B------:R-:W-:-:S04]  /*1f370*/  DEPBAR.LE SB0, 0x0 ;  /* 0x000080000000791a */ /* 0x000fc80000000000 */
[----:B---3--:R-:W-:Y:S01]  /*1f380*/  IADD3 R14, R12, 0x8, RZ ;  /* 0x000000080c0e7810 */ /* 0x008fe20007ffe0ff */
[----:B------:R-:W3:Y:S03]  /*1f390*/  MUFU.TANH R17, R17 ;  /* 0x0000001100117308 */ /* 0x000ee60000002400 */
[----:B------:R-:W-:Y:S02]  /*1f3a0*/  ISETP.GE.AND P1, PT, R14, R247, PT ;  /* 0x000000f70e00720c */ /* 0x000fe40003f26270 */
[----:B-1----:R-:W-:-:S03]  /*1f3b0*/  FSEL R13, R2, -INF , !P6 ;  /* 0xff800000020d7808 */ /* 0x002fc60007000000 */
[----:B------:R-:W1:Y:S01]  /*1f3c0*/  MUFU.TANH R19, R19 ;  /* 0x0000001300137308 */ /* 0x000e620000002400 */
[C---:B------:R-:W-:Y:S02]  /*1f3d0*/  ISETP.GE.AND P6, PT, R14.reuse, R245, PT ;  /* 0x000000f50e00720c */ /* 0x040fe40003fc6270 */
[C---:B------:R-:W-:Y:S02]  /*1f3e0*/  ISETP.GE.OR P1, PT, R14.reuse, R246, !P1 ;  /* 0x000000f60e00720c */ /* 0x040fe40004f26670 */
[----:B------:R-:W-:Y:S02]  /*1f3f0*/  ISETP.GE.OR P6, PT, R14, R244, !P6 ;  /* 0x000000f40e00720c */ /* 0x000fe400077c6670 */
[C---:B------:R-:W-:Y:S02]  /*1f400*/  IADD3 R14, R12.reuse, 0x9, RZ ;  /* 0x000000090c0e7810 */ /* 0x040fe40007ffe0ff */
[----:B------:R-:W-:Y:S02]  /*1f410*/  IADD3 R24, R12, 0x10, RZ ;  /* 0x000000100c187810 */ /* 0x000fe40007ffe0ff */
[----:B------:R-:W-:-:S02]  /*1f420*/  FSEL R2, R30, -INF , !P2 ;  /* 0xff8000001e027808 */ /* 0x000fc40005000000 */
[----:B--2---:R-:W-:Y:S02]  /*1f430*/  FSEL R16, R16, -INF , !P1 ;  /* 0xff80000010107808 */ /* 0x004fe40004800000 */
[----:B-----5:R-:W-:Y:S02]  /*1f440*/  FSEL R18, R18, -INF , !P6 ;  /* 0xff80000012127808 */ /* 0x020fe40007000000 */
[C---:B------:R-:W-:Y:S02]  /*1f450*/  ISETP.GE.AND P2, PT, R14.reuse, R247, PT ;  /* 0x000000f70e00720c */ /* 0x040fe40003f46270 */
[----:B------:R-:W-:Y:S02]  /*1f460*/  ISETP.GE.AND P1, PT, R14, R245, PT ;  /* 0x000000f50e00720c */ /* 0x000fe40003f26270 */
[----:B------:R-:W-:Y:S02]  /*1f470*/  ISETP.GE.AND P6, PT, R24, R247, PT ;  /* 0x000000f71800720c */ /* 0x000fe40003fc6270 */
[----:B------:R-:W-:-:S02]  /*1f480*/  ISETP.GE.OR P2, PT, R14, R246, !P2 ;  /* 0x000000f60e00720c */ /* 0x000fc40005746670 */
[----:B------:R-:W-:Y:S02]  /*1f490*/  ISETP.GE.OR P1, PT, R14, R244, !P1 ;  /* 0x000000f40e00720c */ /* 0x000fe40004f26670 */
[----:B------:R-:W-:Y:S02]  /*1f4a0*/  ISETP.GE.OR P6, PT, R24, R246, !P6 ;  /* 0x000000f61800720c */ /* 0x000fe400077c6670 */
[----:B------:R-:W-:Y:S01]  /*1f4b0*/  IADD3 R25, R12, 0x11, RZ ;  /* 0x000000110c197810 */ /* 0x000fe20007ffe0ff */
[----:B------:R-:W-:Y:S01]  /*1f4c0*/  HMMA.16816.F32.BF16 R180, R168, R22, R180 ;  /* 0x00000016a8b4723c */ /* 0x000fe200000418b4 */
[----:B---3--:R-:W-:Y:S02]  /*1f4d0*/  FSEL R17, R17, -INF , !P2 ;  /* 0xff80000011117808 */ /* 0x008fe40005000000 */
[----:B-1----:R-:W-:Y:S02]  /*1f4e0*/  FSEL R14, R19, -INF , !P1 ;  /* 0xff800000130e7808 */ /* 0x002fe40004800000 */
[----:B------:R-:W-:Y:S01]  /*1f4f0*/  FSEL R194, R194, -INF , !P6 ;  /* 0xff800000c2c27808 */ /* 0x000fe20007000000 */
[----:B------:R-:W1:Y:S01]  /*1f500*/  MUFU.TANH R15, R15 ;  /* 0x0000000f000f7308 */ /* 0x000e620000002400 */
[----:B------:R-:W-:-:S02]  /*1f510*/  ISETP.GE.AND P2, PT, R24, R245, PT ;  /* 0x000000f51800720c */ /* 0x000fc40003f46270 */
[C---:B------:R-:W-:Y:S02]  /*1f520*/  ISETP.GE.AND P1, PT, R25.reuse, R247, PT ;  /* 0x000000f71900720c */ /* 0x040fe40003f26270 */
[C---:B------:R-:W-:Y:S02]  /*1f530*/  ISETP.GE.AND P6, PT, R25.reuse, R245, PT ;  /* 0x000000f51900720c */ /* 0x040fe40003fc6270 */
[----:B------:R-:W-:Y:S02]  /*1f540*/  ISETP.GE.OR P2, PT, R24, R244, !P2 ;  /* 0x000000f41800720c */ /* 0x000fe40005746670 */
[C---:B------:R-:W-:Y:S02]  /*1f550*/  ISETP.GE.OR P1, PT, R25.reuse, R246, !P1 ;  /* 0x000000f61900720c */ /* 0x040fe40004f26670 */
[----:B------:R-:W-:Y:S02]  /*1f560*/  ISETP.GE.OR P6, PT, R25, R244, !P6 ;  /* 0x000000f41900720c */ /* 0x000fe400077c6670 */
[----:B------:R-:W-:Y:S01]  /*1f570*/  IADD3 R25, R12, 0x18, RZ ;  /* 0x000000180c197810 */ /* 0x000fe20007ffe0ff */
[----:B------:R-:W-:Y:S01]  /*1f580*/  HMMA.16816.F32.BF16 R172, R32, R26, R172 ;  /* 0x0000001a20ac723c */ /* 0x000fe200000418ac */
[----:B------:R-:W-:-:S02]  /*1f590*/  FSEL R190, R190, -INF , !P2 ;  /* 0xff800000bebe7808 */ /* 0x000fc40005000000 */
[----:B------:R-:W-:Y:S01]  /*1f5a0*/  ISETP.GE.AND P2, PT, R25, R247, PT ;  /* 0x000000f71900720c */ /* 0x000fe20003f46270 */
[-C--:B------:R-:W-:Y:S01]  /*1f5b0*/  FMUL.FTZ R187, R187, R0.reuse ;  /* 0x00000000bbbb7220 */ /* 0x080fe20000410000 */
[----:B------:R-:W-:Y:S01]  /*1f5c0*/  IADD3 R24, R12, 0x19, RZ ;  /* 0x000000190c187810 */ /* 0x000fe20007ffe0ff */
[----:B------:R-:W-:Y:S01]  /*1f5d0*/  FMUL.FTZ R22, R184, R0 ;  /* 0x00000000b8167220 */ /* 0x000fe20000410000 */
[----:B------:R-:W-:Y:S01]  /*1f5e0*/  ISETP.GE.OR P2, PT, R25, R246, !P2 ;  /* 0x000000f61900720c */ /* 0x000fe20005746670 */
[----:B------:R-:W-:Y:S01]  /*1f5f0*/  FMUL.FTZ R23, R186, R0 ;  /* 0x00000000ba177220 */ /* 0x000fe20000410000 */
[----:B------:R1:W-:Y:S01]  /*1f600*/  MUFU.TANH R19, R187 ;  /* 0x000000bb00137308 */ /* 0x0003e20000002400 */
[----:B----4-:R-:W-:Y:S01]  /*1f610*/  HMMA.16816.F32.BF16 R176, R168, R4, R176 ;  /* 0x00000004a8b0723c */ /* 0x010fe200000418b0 */
[----:B------:R-:W-:Y:S02]  /*1f620*/  FSEL R193, R193, -INF , !P1 ;  /* 0xff800000c1c17808 */ /* 0x000fe40004800000 */
[----:B------:R-:W-:-:S02]  /*1f630*/  FSEL R192, R192, -INF , !P2 ;  /* 0xff800000c0c07808 */ /* 0x000fc40005000000 */
[-C--:B------:R-:W-:Y:S02]  /*1f640*/  ISETP.GE.AND P1, PT, R25, R245.reuse, PT ;  /* 0x000000f51900720c */ /* 0x080fe40003f26270 */
[----:B------:R-:W-:Y:S01]  /*1f650*/  ISETP.GE.AND P2, PT, R24, R245, PT ;  /* 0x000000f51800720c */ /* 0x000fe20003f46270 */
[----:B------:R-:W2:Y:S01]  /*1f660*/  MUFU.TANH R21, R21 ;  /* 0x0000001500157308 */ /* 0x000ea20000002400 */
[----:B------:R-:W-:Y:S01]  /*1f670*/  FMUL.FTZ R184, R185, R0 ;  /* 0x00000000b9b87220 */ /* 0x000fe20000410000 */
[----:B------:R-:W-:Y:S02]  /*1f680*/  ISETP.GE.OR P1, PT, R25, R244, !P1 ;  /* 0x000000f41900720c */ /* 0x000fe40004f26670 */
[----:B-1----:R-:W-:-:S04]  /*1f690*/  FSEL R187, R15, -INF , !P6 ;  /* 0xff8000000fbb7808 */ /* 0x002fc80007000000 */
[----:B------:R-:W1:Y:S01]  /*1f6a0*/  MUFU.TANH R22, R22 ;  /* 0x0000001600167308 */ /* 0x000e620000002400 */
[C---:B------:R-:W-:Y:S02]  /*1f6b0*/  ISETP.GE.AND P6, PT, R24.reuse, R247, PT ;  /* 0x000000f71800720c */ /* 0x040fe40003fc6270 */
[C---:B------:R-:W-:Y:S02]  /*1f6c0*/  ISETP.GE.OR P2, PT, R24.reuse, R244, !P2 ;  /* 0x000000f41800720c */ /* 0x040fe40005746670 */
[----:B------:R-:W-:-:S03]  /*1f6d0*/  ISETP.GE.OR P6, PT, R24, R246, !P6 ;  /* 0x000000f61800720c */ /* 0x000fc600077c6670 */
[----:B------:R-:W3:Y:S01]  /*1f6e0*/  MUFU.TANH R23, R23 ;  /* 0x0000001700177308 */ /* 0x000ee20000002400 */
[----:B------:R-:W-:Y:S01]  /*1f6f0*/  IADD3 R24, R12, 0x20, RZ ;  /* 0x000000200c187810 */ /* 0x000fe20007ffe0ff */
[-C--:B------:R-:W-:Y:S01]  /*1f700*/  FMUL.FTZ R180, R180, R0.reuse ;  /* 0x00000000b4b47220 */ /* 0x080fe20000410000 */
[----:B------:R-:W-:Y:S02]  /*1f710*/  FSEL R186, R20, -INF , !P1 ;  /* 0xff80000014ba7808 */ /* 0x000fe40004800000 */
[----:B------:R-:W-:Y:S02]  /*1f720*/  FSEL R191, R191, -INF , !P6 ;  /* 0xff800000bfbf7808 */ /* 0x000fe40007000000 */
[C---:B------:R-:W-:Y:S01]  /*1f730*/  ISETP.GE.AND P1, PT, R24.reuse, R247, PT ;  /* 0x000000f71800720c */ /* 0x040fe20003f26270 */
[----:B------:R-:W4:Y:S01]  /*1f740*/  MUFU.TANH R184, R184 ;  /* 0x000000b800b87308 */ /* 0x000f220000002400 */
[----:B------:R-:W-:Y:S01]  /*1f750*/  ISETP.GE.AND P6, PT, R24, R245, PT ;  /* 0x000000f51800720c */ /* 0x000fe20003fc6270 */
[----:B------:R-:W-:Y:S01]  /*1f760*/  FMUL.FTZ R15, R182, R0 ;  /* 0x00000000b60f7220 */ /* 0x000fe20000410000 */
[C---:B------:R-:W-:Y:S01]  /*1f770*/  ISETP.GE.OR P1, PT, R24.reuse, R246, !P1 ;  /* 0x000000f61800720c */ /* 0x040fe20004f26670 */
[----:B------:R-:W-:Y:S01]  /*1f780*/  HMMA.16816.F32.BF16 R172, R168, R6, R172 ;  /* 0x00000006a8ac723c */ /* 0x000fe200000418ac */
[----:B------:R-:W-:-:S03]  /*1f790*/  ISETP.GE.OR P6, PT, R24, R244, !P6 ;  /* 0x000000f41800720c */ /* 0x000fc600077c6670 */
[----:B------:R3:W5:Y:S01]  /*1f7a0*/  MUFU.TANH R4, R180 ;  /* 0x000000b400047308 */ /* 0x0007620000002400 */
[C---:B------:R-:W-:Y:S02]  /*1f7b0*/  IADD3 R25, R12.reuse, 0x21, RZ ;  /* 0x000000210c197810 */ /* 0x040fe40007ffe0ff */
[----:B------:R-:W-:Y:S01]  /*1f7c0*/  IADD3 R7, R12, 0x28, RZ ;  /* 0x000000280c077810 */ /* 0x000fe20007ffe0ff */
[----:B------:R-:W-:Y:S01]  /*1f7d0*/  FMUL.FTZ R5, R181, R0 ;  /* 0x00000000b5057220 */ /* 0x000fe20000410000 */
[----:B--2---:R-:W-:Y:S02]  /*1f7e0*/  FSEL R185, R21, -INF , !P2 ;  /* 0xff80000015b97808 */ /* 0x004fe40005000000 */
[----:B-1----:R-:W-:Y:S01]  /*1f7f0*/  FSEL R181, R22, -INF , !P1 ;  /* 0xff80000016b57808 */ /* 0x002fe20004800000 */
[----:B------:R-:W1:Y:S01]  /*1f800*/  MUFU.TANH R15, R15 ;  /* 0x0000000f000f7308 */ /* 0x000e620000002400 */
[C---:B------:R-:W-:Y:S02]  /*1f810*/  ISETP.GE.AND P2, PT, R25.reuse, R247, PT ;  /* 0x000000f71900720c */ /* 0x040fe40003f46270 */
[----:B------:R-:W-:-:S02]  /*1f820*/  ISETP.GE.AND P1, PT, R25, R245, PT ;  /* 0x000000f51900720c */ /* 0x000fc40003f26270 */
[----:B---3--:R-:W-:Y:S02]  /*1f830*/  FSEL R180, R23, -INF , !P6 ;  /* 0xff80000017b47808 */ /* 0x008fe40007000000 */
[----:B------:R-:W-:Y:S01]  /*1f840*/  ISETP.GE.AND P6, PT, R7, R247, PT ;  /* 0x000000f70700720c */ /* 0x000fe20003fc6270 */
[----:B------:R-:W-:Y:S01]  /*1f850*/  FMUL.FTZ R27, R183, R0 ;  /* 0x00000000b71b7220 */ /* 0x000fe20000410000 */
[C---:B------:R-:W-:Y:S01]  /*1f860*/  ISETP.GE.OR P2, PT, R25.reuse, R246, !P2 ;  /* 0x000000f61900720c */ /* 0x040fe20005746670 */
[----:B------:R-:W-:Y:S01]  /*1f870*/  FMUL.FTZ R26, R176, R0 ;  /* 0x00000000b01a7220 */ /* 0x000fe20000410000 */
[----:B------:R-:W-:Y:S02]  /*1f880*/  ISETP.GE.OR P1, PT, R25, R244, !P1 ;  /* 0x000000f41900720c */ /* 0x000fe40004f26670 */
[----:B------:R-:W-:Y:S02]  /*1f890*/  ISETP.GE.OR P6, PT, R7, R246, !P6 ;  /* 0x000000f60700720c */ /* 0x000fe400077c6670 */
[----:B------:R-:W-:Y:S01]  /*1f8a0*/  IADD3 R6, R12, 0x29, RZ ;  /* 0x000000290c067810 */ /* 0x000fe20007ffe0ff */
[----:B------:R-:W-:Y:S01]  /*1f8b0*/  FMUL.FTZ R21, R178, R0 ;  /* 0x00000000b2157220 */ /* 0x000fe20000410000 */
[----:B----4-:R-:W-:-:S02]  /*1f8c0*/  FSEL R184, R184, -INF , !P2 ;  /* 0xff800000b8b87808 */ /* 0x010fc40005000000 */
[----:B------:R-:W-:Y:S02]  /*1f8d0*/  FSEL R178, R19, -INF , !P1 ;  /* 0xff80000013b27808 */ /* 0x000fe40004800000 */
[----:B-----5:R-:W-:Y:S01]  /*1f8e0*/  FSEL R183, R4, -INF , !P6 ;  /* 0xff80000004b77808 */ /* 0x020fe20007000000 */
[----:B------:R-:W2:Y:S01]  /*1f8f0*/  MUFU.TANH R27, R27 ;  /* 0x0000001b001b7308 */ /* 0x000ea20000002400 */
[----:B------:R-:W-:Y:S02]  /*1f900*/  ISETP.GE.AND P2, PT, R7, R245, PT ;  /* 0x000000f50700720c */ /* 0x000fe40003f46270 */
[C---:B------:R-:W-:Y:S02]  /*1f910*/  ISETP.GE.AND P1, PT, R6.reuse, R247, PT ;  /* 0x000000f70600720c */ /* 0x040fe40003f26270 */
[----:B------:R-:W-:-:S03]  /*1f920*/  ISETP.GE.AND P6, PT, R6, R245, PT ;  /* 0x000000f50600720c */ /* 0x000fc60003fc6270 */
[----:B------:R-:W3:Y:S01]  /*1f930*/  MUFU.TANH R26, R26 ;  /* 0x0000001a001a7308 */ /* 0x000ee20000002400 */
[----:B------:R-:W-:Y:S02]  /*1f940*/  ISETP.GE.OR P2, PT, R7, R244, !P2 ;  /* 0x000000f40700720c */ /* 0x000fe40005746670 */
[C---:B------:R-:W-:Y:S02]  /*1f950*/  ISETP.GE.OR P1, PT, R6.reuse, R246, !P1 ;  /* 0x000000f60600720c */ /* 0x040fe40004f26670 */
[----:B------:R-:W-:Y:S01]  /*1f960*/  ISETP.GE.OR P6, PT, R6, R244, !P6 ;  /* 0x000000f40600720c */ /* 0x000fe200077c6670 */
[-C--:B------:R-:W-:Y:S01]  /*1f970*/  FMUL.FTZ R177, R177, R0.reuse ;  /* 0x00000000b1b17220 */ /* 0x080fe20000410000 */
[----:B------:R-:W-:Y:S01]  /*1f980*/  IADD3 R6, R12, 0x30, RZ ;  /* 0x000000300c067810 */ /* 0x000fe20007ffe0ff */
[----:B------:R-:W-:Y:S01]  /*1f990*/  FMUL.FTZ R20, R179, R0 ;  /* 0x00000000b3147220 */ /* 0x000fe20000410000 */
[----:B------:R-:W4:Y:S01]  /*1f9a0*/  MUFU.TANH R5, R5 ;  /* 0x0000000500057308 */ /* 0x000f220000002400 */
[----:B-1----:R-:W-:-:S02]  /*1f9b0*/  FSEL R179, R15, -INF , !P2 ;  /* 0xff8000000fb37808 */ /* 0x002fc40005000000 */
[----:B------:R-:W-:Y:S01]  /*1f9c0*/  ISETP.GE.AND P2, PT, R6, R247, PT ;  /* 0x000000f70600720c */ /* 0x000fe20003f46270 */
[----:B------:R-:W-:-:S04]  /*1f9d0*/  FMUL.FTZ R166, R174, R0 ;  /* 0x00000000aea67220 */ /* 0x000fc80000410000 */
[----:B------:R-:W1:Y:S01]  /*1f9e0*/  MUFU.TANH R25, R177 ;  /* 0x000000b100197308 */ /* 0x000e620000002400 */
[----:B------:R-:W-:Y:S02]  /*1f9f0*/  ISETP.GE.OR P2, PT, R6, R246, !P2 ;  /* 0x000000f60600720c */ /* 0x000fe40005746670 */
[----:B------:R-:W-:Y:S02]  /*1fa00*/  IADD3 R4, R12, 0x31, RZ ;  /* 0x000000310c047810 */ /* 0x000fe40007ffe0ff */
[----:B--2---:R-:W-:Y:S02]  /*1fa10*/  FSEL R27, R27, -INF , !P6 ;  /* 0xff8000001b1b7808 */ /* 0x004fe40007000000 */
[----:B---3--:R-:W-:Y:S01]  /*1fa20*/  FSEL R26, R26, -INF , !P2 ;  /* 0xff8000001a1a7808 */ /* 0x008fe20005000000 */
[----:B------:R-:W2:Y:S01]  /*1fa30*/  MUFU.TANH R21, R21 ;  /* 0x0000001500157308 */ /* 0x000ea20000002400 */
[C---:B------:R-:W-:Y:S02]  /*1fa40*/  ISETP.GE.AND P6, PT, R4.reuse, R247, PT ;  /* 0x000000f70400720c */ /* 0x040fe40003fc6270 */
[----:B------:R-:W-:Y:S01]  /*1fa50*/  ISETP.GE.AND P2, PT, R4, R245, PT ;  /* 0x000000f50400720c */ /* 0x000fe20003f46270 */
[----:B------:R-:W-:Y:S01]  /*1fa60*/  FMUL.FTZ R23, R172, R0 ;  /* 0x00000000ac177220 */ /* 0x000fe20000410000 */
[----:B------:R-:W-:-:S03]  /*1fa70*/  ISETP.GE.OR P6, PT, R4, R246, !P6 ;  /* 0x000000f60400720c */ /* 0x000fc600077c6670 */
[----:B------:R-:W3:Y:S01]  /*1fa80*/  MUFU.TANH R166, R166 ;  /* 0x000000a600a67308 */ /* 0x000ee20000002400 */
[----:B------:R-:W-:Y:S02]  /*1fa90*/  ISETP.GE.OR P2, PT, R4, R244, !P2 ;  /* 0x000000f40400720c */ /* 0x000fe40005746670 */
[----:B------:R-:W-:Y:S02]  /*1faa0*/  IADD3 R4, R12, 0x38, RZ ;  /* 0x000000380c047810 */ /* 0x000fe40007ffe0ff */
[----:B----4-:R-:W-:Y:S02]  /*1fab0*/  FSEL R182, R5, -INF , !P1 ;  /* 0xff80000005b67808 */ /* 0x010fe40004800000 */
[-C--:B------:R-:W-:Y:S01]  /*1fac0*/  ISETP.GE.AND P1, PT, R6, R245.reuse, PT ;  /* 0x000000f50600720c */ /* 0x080fe20003f26270 */
[----:B------:R-:W4:Y:S01]  /*1fad0*/  MUFU.TANH R20, R20 ;  /* 0x0000001400147308 */ /* 0x000f220000002400 */
[----:B-1----:R-:W-:Y:S02]  /*1fae0*/  FSEL R25, R25, -INF , !P6 ;  /* 0xff80000019197808 */ /* 0x002fe40007000000 */
[----:B------:R-:W-:Y:S01]  /*1faf0*/  ISETP.GE.AND P6, PT, R4, R245, PT ;  /* 0x000000f50400720c */ /* 0x000fe20003fc6270 */
[----:B------:R-:W-:Y:S01]  /*1fb00*/  FMUL.FTZ R22, R173, R0 ;  /* 0x00000000ad167220 */ /* 0x000fe20000410000 */
[----:B------:R-:W-:-:S03]  /*1fb10*/  ISETP.GE.OR P1, PT, R6, R244, !P1 ;  /* 0x000000f40600720c */ /* 0x000fc60004f26670 */
[----:B------:R-:W1:Y:S01]  /*1fb20*/  MUFU.TANH R23, R23 ;  /* 0x0000001700177308 */ /* 0x000e620000002400 */
[----:B------:R-:W-:Y:S01]  /*1fb30*/  FMUL.FTZ R165, R175, R0 ;  /* 0x00000000afa57220 */ /* 0x000fe20000410000 */
[C---:B------:R-:W-:Y:S02]  /*1fb40*/  ISETP.GE.OR P6, PT, R4.reuse, R244, !P6 ;  /* 0x000000f40400720c */ /* 0x040fe400077c6670 */
[----:B--2---:R-:W-:Y:S02]  /*1fb50*/  FSEL R21, R21, -INF , !P1 ;  /* 0xff80000015157808 */ /* 0x004fe40004800000 */
[----:B------:R-:W-:Y:S02]  /*1fb60*/  ISETP.GE.AND P1, PT, R4, R247, PT ;  /* 0x000000f70400720c */ /* 0x000fe40003f26270 */
[----:B------:R-:W2:Y:S01]  /*1fb70*/  MUFU.TANH R22, R22 ;  /* 0x0000001600167308 */ /* 0x000ea20000002400 */
[----:B---3--:R-:W-:Y:S02]  /*1fb80*/  FSEL R166, R166, -INF , !P6 ;  /* 0xff800000a6a67808 */ /* 0x008fe40007000000 */
[----:B------:R-:W-:Y:S01]  /*1fb90*/  ISETP.GT.AND P6, PT, R242, R230, PT ;  /* 0x000000e6f200720c */ /* 0x000fe20003fc4270 */
[----:B------:R-:W-:Y:S01]  /*1fba0*/  BAR.SYNC.DEFER_BLOCKING 0x0 ;  /* 0x0000000000007b1d */ /* 0x000fe20000010000 */
[----:B------:R-:W-:-:S05]  /*1fbb0*/  ISETP.GE.OR P1, PT, R4, R246, !P1 ;  /* 0x000000f60400720c */ /* 0x000fca0004f26670 */
[----:B------:R-:W3:Y:S01]  /*1fbc0*/  MUFU.TANH R165, R165 ;  /* 0x000000a500a57308 */ /* 0x000ee20000002400 */
[----:B------:R-:W-:Y:S02]  /*1fbd0*/  IADD3 R12, R12, 0x39, RZ ;  /* 0x000000390c0c7810 */ /* 0x000fe40007ffe0ff */
[----:B----4-:R-:W-:Y:S02]  /*1fbe0*/  FSEL R20, R20, -INF , !P2 ;  /* 0xff80000014147808 */ /* 0x010fe40005000000 */
[----:B-1----:R-:W-:Y:S02]  /*1fbf0*/  FSEL R23, R23, -INF , !P1 ;  /* 0xff80000017177808 */ /* 0x002fe40004800000 */
[C---:B------:R-:W-:Y:S02]  /*1fc00*/  ISETP.GE.AND P2, PT, R12.reuse, R247, PT ;  /* 0x000000f70c00720c */ /* 0x040fe40003f46270 */
[C---:B------:R-:W-:Y:S01]  /*1fc10*/  ISETP.GE.AND P1, PT, R12.reuse, R245, PT ;  /* 0x000000f50c00720c */ /* 0x040fe20003f26270 */
[----:B------:R-:W-:Y:S01]  /*1fc20*/  BSSY B1, `(.L_x_3027) ;  /* 0x00000d0000017945 */ /* 0x000fe20003800000 */
[----:B------:R-:W-:-:S02]  /*1fc30*/  ISETP.GE.OR P2, PT, R12, R246, !P2 ;  /* 0x000000f60c00720c */ /* 0x000fc40005746670 */
[----:B------:R-:W-:Y:S01]  /*1fc40*/  ISETP.GE.OR P1, PT, R12, R244, !P1 ;  /* 0x000000f40c00720c */ /* 0x000fe20004f26670 */
[----:B------:R-:W-:Y:S01]  /*1fc50*/  IMAD.MOV.U32 R189, RZ, RZ, R8 ;  /* 0x000000ffffbd7224 */ /* 0x000fe200078e0008 */
[----:B--2---:R-:W-:Y:S01]  /*1fc60*/  FSEL R22, R22, -INF , !P2 ;  /* 0xff80000016167808 */ /* 0x004fe20005000000 */
[----:B------:R-:W-:Y:S01]  /*1fc70*/  IMAD.MOV.U32 R188, RZ, RZ, R9 ;  /* 0x000000ffffbc7224 */ /* 0x000fe200078e0009 */
[----:B---3--:R-:W-:Y:S01]  /*1fc80*/  FSEL R165, R165, -INF , !P1 ;  /* 0xff800000a5a57808 */ /* 0x008fe20004800000 */
[----:B------:R-:W-:Y:S05]  /*1fc90*/  @!P6 BRA `(.L_x_3028) ;  /* 0x00000c800000e947 */ /* 0x000fea0003800000 */
[----:B------:R-:W-:Y:S01]  /*1fca0*/  BSSY B0, `(.L_x_3029) ;  /* 0x0000045000007945 */ /* 0x000fe20003800000 */
[----:B------:R-:W-:Y:S05]  /*1fcb0*/  @!P0 BRA `(.L_x_3030) ;  /* 0x000003f000008947 */ /* 0x000fea0003800000 */
[----:B------:R-:W-:Y:S02]  /*1fcc0*/  ULDC.64 UR4, c[0x0][0x118] ;  /* 0x0000460000047ab9 */ /* 0x000fe40000000a00 */
[----:B------:R-:W2:Y:S01]  /*1fcd0*/  LD.E R15, [R10.64+0x170] ;  /* 0x000170040a0f7980 */ /* 0x000ea2000c101900 */
[----:B------:R-:W-:-:S05]  /*1fce0*/  IMAD.SHL.U32 R4, R242, 0x40, RZ ;  /* 0x00000040f2047824 */ /* 0x000fca00078e00ff */
[----:B------:R-:W-:Y:S02]  /*1fcf0*/  IABS R6, R4 ;  /* 0x0000000400067213 */ /* 0x000fe40000000000 */
[-C--:B--2---:R-:W-:Y:S02]  /*1fd00*/  IABS R7, R15.reuse ;  /* 0x0000000f00077213 */ /* 0x084fe40000000000 */
[----:B------:R-:W-:Y:S02]  /*1fd10*/  IABS R5, R15 ;  /* 0x0000000f00057213 */ /* 0x000fe40000000000 */
[----:B------:R-:W1:Y:S02]  /*1fd20*/  I2F.RP R8, R7 ;  /* 0x0000000700087306 */ /* 0x000e640000209400 */
[----:B------:R-:W-:-:S06]  /*1fd30*/  IADD3 R5, RZ, -R5, RZ ;  /* 0x80000005ff057210 */ /* 0x000fcc0007ffe0ff */
[----:B-1----:R-:W1:Y:S02]  /*1fd40*/  MUFU.RCP R8, R8 ;  /* 0x0000000800087308 */ /* 0x002e640000001000 */
[----:B-1----:R-:W-:-:S06]  /*1fd50*/  IADD3 R8, R8, 0xffffffe, RZ ;  /* 0x0ffffffe08087810 */ /* 0x002fcc0007ffe0ff */
[----:B------:R-:W1:Y:S02]  /*1fd60*/  F2I.FTZ.U32.TRUNC.NTZ R9, R8 ;  /* 0x0000000800097305 */ /* 0x000e64000021f000 */
[----:B-1----:R-:W-:Y:S02]  /*1fd70*/  IMAD.MOV R12, RZ, RZ, -R9 ;  /* 0x000000ffff0c7224 */ /* 0x002fe400078e0a09 */
[----:B------:R-:W-:Y:S02]  /*1fd80*/  IMAD.MOV.U32 R8, RZ, RZ, RZ ;  /* 0x000000ffff087224 */ /* 0x000fe400078e00ff */
[----:B------:R-:W-:-:S04]  /*1fd90*/  IMAD R12, R12, R7, RZ ;  /* 0x000000070c0c7224 */ /* 0x000fc800078e02ff */
[----:B------:R-:W-:Y:S01]  /*1fda0*/  IMAD.HI.U32 R12, R9, R12, R8 ;  /* 0x0000000c090c7227 */ /* 0x000fe200078e0008 */
[C---:B------:R-:W-:Y:S02]  /*1fdb0*/  IADD3 R8, R4.reuse, -0x40, RZ ;  /* 0xffffffc004087810 */ /* 0x040fe40007ffe0ff */
[-C--:B------:R-:W-:Y:S02]  /*1fdc0*/  LOP3.LUT R4, R4, R15.reuse, RZ, 0x3c, !PT ;  /* 0x0000000f04047212 */ /* 0x080fe400078e3cff */
[----:B------:R-:W-:Y:S01]  /*1fdd0*/  IABS R0, R8 ;  /* 0x0000000800007213 */ /* 0x000fe20000000000 */
[----:B------:R-:W-:Y:S01]  /*1fde0*/  IMAD.HI.U32 R9, R12, R6, RZ ;  /* 0x000000060c097227 */ /* 0x000fe200078e00ff */
[----:B------:R-:W-:-:S03]  /*1fdf0*/  LOP3.LUT R8, R8, R15, RZ, 0x3c, !PT ;  /* 0x0000000f08087212 */ /* 0x000fc600078e3cff */
        /* <DEDUP_REMOVED lines=12> */
[----:B------:R-:W-:-:S05]  /*1fec0*/  LOP3.LUT R0, RZ, R15, RZ, 0x33, !PT ;  /* 0x0000000fff007212 */ /* 0x000fca00078e33ff */
[----:B------:R-:W-:Y:S02]  /*1fed0*/  @P1 IADD3 R9, R9, 0x1, RZ ;  /* 0x0000000109091810 */ /* 0x000fe40007ffe0ff */
[----:B------:R-:W-:Y:S02]  /*1fee0*/  ISETP.GE.AND P1, PT, R4, RZ, PT ;  /* 0x000000ff0400720c */ /* 0x000fe40003f26270 */
[----:B------:R-:W-:Y:S02]  /*1fef0*/  MOV R5, R9 ;  /* 0x0000000900057202 */ /* 0x000fe40000000f00 */
[----:B------:R-:W-:Y:S01]  /*1ff00*/  @P2 IADD3 R12, R12, 0x1, RZ ;  /* 0x000000010c0c2810 */ /* 0x000fe20007ffe0ff */
[----:B------:R-:W2:Y:S01]  /*1ff10*/  LD.E.64 R8, [R10.64+0x38] ;  /* 0x000038040a087980 */ /* 0x000ea2000c101b00 */
[----:B------:R-:W-:-:S03]  /*1ff20*/  ISETP.NE.AND P2, PT, R15, RZ, PT ;  /* 0x000000ff0f00720c */ /* 0x000fc60003f45270 */
[----:B------:R-:W-:-:S04]  /*1ff30*/  IMAD.MOV.U32 R6, RZ, RZ, R12 ;  /* 0x000000ffff067224 */ /* 0x000fc800078e000c */
[----:B------:R-:W-:Y:S01]  /*1ff40*/  @!P1 IMAD.MOV R5, RZ, RZ, -R5 ;  /* 0x000000ffff059224 */ /* 0x000fe200078e0a05 */
[----:B------:R-:W-:-:S04]  /*1ff50*/  @!P0 IADD3 R6, -R6, RZ, RZ ;  /* 0x000000ff06068210 */ /* 0x000fc80007ffe1ff */
[C---:B------:R-:W-:Y:S02]  /*1ff60*/  SEL R5, R0.reuse, R5, !P2 ;  /* 0x0000000500057207 */ /* 0x040fe40005000000 */
[----:B------:R-:W-:-:S03]  /*1ff70*/  SEL R6, R0, R6, !P2 ;  /* 0x0000000600067207 */ /* 0x000fc60005000000 */
[----:B------:R-:W-:-:S04]  /*1ff80*/  IMAD.WIDE R32, R5, 0x4, R240 ;  /* 0x0000000405207825 */ /* 0x000fc800078e02f0 */
[----:B------:R-:W-:Y:S01]  /*1ff90*/  IMAD.WIDE R30, R6, 0x4, R240 ;  /* 0x00000004061e7825 */ /* 0x000fe200078e02f0 */
[----:B------:R1:W3:Y:S04]  /*1ffa0*/  LD.E R4, [R32.64] ;  /* 0x0000000420047980 */ /* 0x0002e8000c101900 */
[----:B------:R4:W3:Y:S04]  /*1ffb0*/  LD.E R0, [R30.64] ;  /* 0x000000041e007980 */ /* 0x0008e8000c101900 */
[----:B----4-:R-:W4:Y:S01]  /*1ffc0*/  LD.E.64 R30, [R10.64+0x20] ;  /* 0x000020040a1e7980 */ /* 0x010f22000c101b00 */
[----:B------:R-:W-:-:S04]  /*1ffd0*/  IMAD.IADD R5, R5, 0x1, -R6 ;  /* 0x0000000105057824 */ /* 0x000fc800078e0a06 */
[----:B------:R-:W-:-:S05]  /*1ffe0*/  IMAD R15, R15, R5, -0x40 ;  /* 0xffffffc00f0f7424 */ /* 0x000fca00078e0205 */
[----:B------:R-:W-:Y:S01]  /*1fff0*/  SHF.R.S32.HI R6, RZ, 0x1f, R15 ;  /* 0x0000001fff067819 */ /* 0x000fe2000001140f */
[-C--:B--2---:R-:W-:Y:S02]  /*20000*/  IMAD R5, R9, R15.reuse, RZ ;  /* 0x0000000f09057224 */ /* 0x084fe400078e02ff */
[----:B-1----:R-:W-:-:S04]  /*20010*/  IMAD.WIDE.U32 R32, R8, R15, RZ ;  /* 0x0000000f08207225 */ /* 0x002fc800078e00ff */
[----:B------:R-:W-:-:S05]  /*20020*/  IMAD R5, R8, R6, R5 ;  /* 0x0000000608057224 */ /* 0x000fca00078e0205 */
[----:B------:R-:W-:Y:S01]  /*20030*/  IADD3 R33, R33, R5, RZ ;  /* 0x0000000521217210 */ /* 0x000fe20007ffe0ff */
[----:B---3--:R-:W-:-:S05]  /*20040*/  IMAD.IADD R0, R0, 0x1, -R4 ;  /* 0x0000000100007824 */ /* 0x008fca00078e0a04 */
[----:B------:R-:W-:Y:S01]  /*20050*/  SHF.R.S32.HI R6, RZ, 0x1f, R0 ;  /* 0x0000001fff067819 */ /* 0x000fe20000011400 */
[----:B----4-:R-:W-:Y:S02]  /*20060*/  IMAD R4, R31, R0, RZ ;  /* 0x000000001f047224 */ /* 0x010fe400078e02ff */
[----:B------:R-:W-:-:S04]  /*20070*/  IMAD.WIDE.U32 R8, R0, R30, R32 ;  /* 0x0000001e00087225 */ /* 0x000fc800078e0020 */
[----:B------:R-:W-:-:S04]  /*20080*/  IMAD R4, R30, R6, R4 ;  /* 0x000000061e047224 */ /* 0x000fc800078e0204 */
[----:B------:R-:W-:Y:S01]  /*20090*/  IMAD.IADD R7, R9, 0x1, R4 ;  /* 0x0000000109077824 */ /* 0x000fe200078e0204 */
[----:B------:R-:W-:Y:S05]  /*200a0*/  BRA `(.L_x_3031) ;  /* 0x0000004000007947 */ /* 0x000fea0003800000 */
.L_x_3030:
[----:B------:R-:W-:Y:S02]  /*200b0*/  ULDC.64 UR4, c[0x0][0x118] ;  /* 0x0000460000047ab9 */ /* 0x000fe40000000a00 */
[----:B------:R-:W2:Y:S02]  /*200c0*/  LD.E R8, [R10.64+0x38] ;  /* 0x000038040a087980 */ /* 0x000ea4000c101900 */
[----:B--2---:R-:W-:-:S04]  /*200d0*/  LEA R8, -R8, RZ, 0x6 ;  /* 0x000000ff08087211 */ /* 0x004fc800078e31ff */
[----:B------:R-:W-:Y:S02]  /*200e0*/  SHF.R.S32.HI R7, RZ, 0x1f, R8 ;  /* 0x0000001fff077819 */ /* 0x000fe40000011408 */
.L_x_3031:
[----:B------:R-:W-:Y:S05]  /*200f0*/  BSYNC B0 ;  /* 0x0000000000007941 */ /* 0x000fea0003800000 */
.L_x_3029:
[C---:B------:R-:W-:Y:S01]  /*20100*/  @P5 IADD3 R4, P0, R8.reuse, R228, RZ ;  /* 0x000000e408045210 */ /* 0x040fe20007f1e0ff */
[----:B------:R-:W-:Y:S01]  /*20110*/  ULDC.64 UR4, c[0x0][0x118] ;  /* 0x0000460000047ab9 */ /* 0x000fe20000000a00 */
[CC--:B------:R-:W-:Y:S02]  /*20120*/  LEA R170, P1, R8.reuse, R232.reuse, 0x1 ;  /* 0x000000e808aa7211 */ /* 0x0c0fe400078208ff */
[----:B------:R-:W-:Y:S01]  /*20130*/  LOP3.LUT R6, R243, 0x1, RZ, 0xc0, !PT ;  /* 0x00000001f3067812 */ /* 0x000fe200078ec0ff */
[----:B------:R-:W-:Y:S01]  /*20140*/  @P5 IMAD.X R0, R7, 0x1, R229, P0 ;  /* 0x0000000107005824 */ /* 0x000fe200000e06e5 */
[----:B------:R-:W-:Y:S02]  /*20150*/  LEA.HI.X R171, R8, R231, R7, 0x1, P1 ;  /* 0x000000e708ab7211 */ /* 0x000fe400008f0c07 */
[----:B------:R-:W-:Y:S02]  /*20160*/  @P5 LEA R34, P1, R4, R232, 0x1 ;  /* 0x000000e804225211 */ /* 0x000fe400078208ff */
[----:B------:R-:W-:Y:S01]  /*20170*/  @P4 IADD3 R5, P0, R8, R228, RZ ;  /* 0x000000e408054210 */ /* 0x000fe20007f1e0ff */
[----:B------:R-:W-:Y:S01]  /*20180*/  @P5 IMAD.MOV.U32 R9, RZ, RZ, R171 ;  /* 0x000000ffff095224 */ /* 0x000fe200078e00ab */
[----:B------:R-:W-:-:S02]  /*20190*/  ISETP.NE.U32.AND P2, PT, R6, 0x1, PT ;  /* 0x000000010600780c */ /* 0x000fc40003f45070 */
[-C--:B------:R-:W-:Y:S01]  /*201a0*/  @P5 LEA.HI.X R35, R4, R231.reuse, R0, 0x1, P1 ;  /* 0x000000e704235211 */ /* 0x080fe200008f0c00 */
[----:B------:R-:W-:Y:S01]  /*201b0*/  @P4 IMAD.X R0, R7, 0x1, R229, P0 ;  /* 0x0000000107004824 */ /* 0x000fe200000e06e5 */
[C---:B------:R-:W-:Y:S02]  /*201c0*/  @P4 LEA R32, P1, R5.reuse, R232, 0x1 ;  /* 0x000000e805204211 */ /* 0x040fe400078208ff */
[----:B------:R-:W-:Y:S02]  /*201d0*/  @P3 IADD3 R4, P0, R8, R228, RZ ;  /* 0x000000e408043210 */ /* 0x000fe40007f1e0ff */
[----:B------:R-:W-:-:S03]  /*201e0*/  @P4 LEA.HI.X R33, R5, R231, R0, 0x1, P1 ;  /* 0x000000e705214211 */ /* 0x000fc600008f0c00 */
[----:B------:R-:W-:Y:S01]  /*201f0*/  @P3 IMAD.X R0, R7, 0x1, R229, P0 ;  /* 0x0000000107003824 */ /* 0x000fe200000e06e5 */
[----:B------:R-:W-:Y:S01]  /*20200*/  IADD3 R6, P1, P0, R228, R228, R8 ;  /* 0x000000e4e4067210 */ /* 0x000fe2000783e008 */
[----:B------:R-:W-:Y:S01]  /*20210*/  @!PT LDS RZ, [RZ] ;  /* 0x00000000fffff984 */ /* 0x000fe20000000800 */
[----:B------:R-:W-:Y:S01]  /*20220*/  @!PT LDS RZ, [RZ] ;  /* 0x00000000fffff984 */ /* 0x000fe20000000800 */
[----:B------:R-:W-:Y:S01]  /*20230*/  @!PT LDS RZ, [RZ] ;  /* 0x00000000fffff984 */ /* 0x000fe20000000800 */
[----:B------:R1:W-:Y:S03]  /*20240*/  @!P2 LDGSTS.E.BYPASS.LTC128B.128 [R239+0x8000], [R170.64] ;  /* 0x08000000aaefafae */ /* 0x0003e6000b901d44 */
[----:B------:R-:W-:Y:S01]  /*20250*/  IADD3.X R5, R229, R229, R7, P1, P0 ;  /* 0x000000e5e5057210 */ /* 0x000fe20000fe0407 */
[----:B------:R1:W-:Y:S01]  /*20260*/  @P2 STS.128 [R239+0x8000], RZ ;  /* 0x008000ffef002388 */ /* 0x0003e20000000c00 */
[-C--:B------:R-:W-:Y:S02]  /*20270*/  @P3 LEA R30, P0, R4, R232.reuse, 0x1 ;  /* 0x000000e8041e3211 */ /* 0x080fe400078008ff */
[----:B------:R-:W-:Y:S02]  /*20280*/  @!P2 LEA R168, P1, R6, R232, 0x1 ;  /* 0x000000e806a8a211 */ /* 0x000fe400078208ff */
[----:B------:R-:W-:-:S02]  /*20290*/  @P3 LEA.HI.X R31, R4, R231, R0, 0x1, P0 ;  /* 0x000000e7041f3211 */ /* 0x000fc400000f0c00 */
[CCC-:B------:R-:W-:Y:S02]  /*202a0*/  @!P2 LEA.HI.X R169, R6.reuse, R231.reuse, R5.reuse, 0x1, P1 ;  /* 0x000000e706a9a211 */ /* 0x1c0fe400008f0c05 */
[CC--:B------:R-:W-:Y:S02]  /*202b0*/  @P5 LEA R176, P0, R6.reuse, R232.reuse, 0x1 ;  /* 0x000000e806b05211 */ /* 0x0c0fe400078008ff */
[CC--:B------:R-:W-:Y:S02]  /*202c0*/  @P4 LEA R174, P1, R6.reuse, R232.reuse, 0x1 ;  /* 0x000000e806ae4211 */ /* 0x0c0fe400078208ff */
[CCC-:B------:R-:W-:Y:S02]  /*202d0*/  @P5 LEA.HI.X R177, R6.reuse, R231.reuse, R5.reuse, 0x1, P0 ;  /* 0x000000e706b15211 */ /* 0x1c0fe400000f0c05 */
[C---:B------:R-:W-:Y:S02]  /*202e0*/  @P4 LEA.HI.X R175, R6.reuse, R231, R5, 0x1, P1 ;  /* 0x000000e706af4211 */ /* 0x040fe400008f0c05 */
[----:B------:R-:W-:-:S02]  /*202f0*/  @P3 LEA R172, P0, R6, R232, 0x1 ;  /* 0x000000e806ac3211 */ /* 0x000fc400078008ff */
[CC--:B------:R-:W-:Y:S02]  /*20300*/  IADD3 R0, P1, R6.reuse, R228.reuse, RZ ;  /* 0x000000e406007210 */ /* 0x0c0fe40007f3e0ff */
[----:B------:R-:W-:Y:S02]  /*20310*/  @P3 LEA.HI.X R173, R6, R231, R5, 0x1, P0 ;  /* 0x000000e706ad3211 */ /* 0x000fe400000f0c05 */
[----:B------:R-:W-:Y:S01]  /*20320*/  @!P2 IADD3 R8, P0, R8, R228, RZ ;  /* 0x000000e40808a210 */ /* 0x000fe20007f1e0ff */
[----:B------:R-:W-:Y:S01]  /*20330*/  IMAD.X R5, R5, 0x1, R229, P1 ;  /* 0x0000000105057824 */ /* 0x000fe200008e06e5 */
[----:B------:R-:W-:-:S03]  /*20340*/  @!P2 LEA R250, P1, R0, R232, 0x1 ;  /* 0x000000e800faa211 */ /* 0x000fc600078208ff */
[----:B------:R-:W-:Y:S01]  /*20350*/  @!P2 IMAD.X R7, R7, 0x1, R229, P0 ;  /* 0x000000010707a824 */ /* 0x000fe200000e06e5 */
[CCC-:B------:R-:W-:Y:S02]  /*20360*/  @!P2 LEA.HI.X R251, R0.reuse, R231.reuse, R5.reuse, 0x1, P1 ;  /* 0x000000e700fba211 */ /* 0x1c0fe400008f0c05 */
[CC--:B------:R-:W-:Y:S02]  /*20370*/  @P4 LEA R196, P1, R0.reuse, R232.reuse, 0x1 ;  /* 0x000000e800c44211 */ /* 0x0c0fe400078208ff */
[CC--:B------:R-:W-:Y:S02]  /*20380*/  @P5 LEA R198, P0, R0.reuse, R232.reuse, 0x1 ;  /* 0x000000e800c65211 */ /* 0x0c0fe400078008ff */
[-CC-:B------:R-:W-:Y:S02]  /*20390*/  @P4 LEA.HI.X R197, R0, R231.reuse, R5.reuse, 0x1, P1 ;  /* 0x000000e700c54211 */ /* 0x180fe400008f0c05 */
[----:B------:R-:W-:Y:S02]  /*203a0*/  @!P2 LEA R6, P1, R8, R232, 0x1 ;  /* 0x000000e80806a211 */ /* 0x000fe400078208ff */
[----:B------:R-:W-:-:S02]  /*203b0*/  @P5 LEA.HI.X R199, R0, R231, R5, 0x1, P0 ;  /* 0x000000e700c75211 */ /* 0x000fc400000f0c05 */
[----:B------:R-:W-:Y:S01]  /*203c0*/  @!P2 LEA.HI.X R7, R8, R231, R7, 0x1, P1 ;  /* 0x000000e70807a211 */ /* 0x000fe200008f0c07 */
[--C-:B------:R-:W-:Y:S01]  /*203d0*/  @P5 IMAD.MOV.U32 R8, RZ, RZ, R170.reuse ;  /* 0x000000ffff085224 */ /* 0x100fe200078e00aa */
[----:B------:R-:W-:Y:S01]  /*203e0*/  @P3 LEA R4, P0, R0, R232, 0x1 ;  /* 0x000000e800043211 */ /* 0x000fe200078008ff */
[----:B------:R-:W-:-:S03]  /*203f0*/  IMAD.MOV.U32 R232, RZ, RZ, R170 ;  /* 0x000000ffffe87224 */ /* 0x000fc600078e00aa */
[----:B------:R-:W-:Y:S01]  /*20400*/  @!PT LDS RZ, [RZ] ;  /* 0x00000000fffff984 */ /* 0x000fe20000000800 */
[----:B------:R-:W-:Y:S01]  /*20410*/  @!PT LDS RZ, [RZ] ;  /* 0x00000000fffff984 */ /* 0x000fe20000000800 */
[----:B------:R-:W-:Y:S01]  /*20420*/  @!PT LDS RZ, [RZ] ;  /* 0x00000000fffff984 */ /* 0x000fe20000000800 */
[----:B------:R2:W-:Y:S01]  /*20430*/  @P5 LDGSTS.E.BYPASS.LTC128B.128 [R239+0xa000], [R8.64+0x80] ;  /* 0x0a00008008ef5fae */ /* 0x0005e2000b901d44 */
[----:B------:R-:W-:Y:S01]  /*20440*/  @P3 LEA.HI.X R5, R0, R231, R5, 0x1, P0 ;  /* 0x000000e700053211 */ /* 0x000fe200000f0c05 */
        /* <DEDUP_REMOVED lines=77> */
.L_x_3028:
[----:B------:R-:W-:Y:S05]  /*20920*/  BSYNC B1 ;  /* 0x0000000000017941 */ /* 0x000fea0003800000 */
.L_x_3027:
[----:B------:R-:W-:Y:S02]  /*20930*/  ULDC.64 UR4, c[0x0][0x118] ;  /* 0x0000460000047ab9 */ /* 0x000fe40000000a00 */
[----:B-1----:R1:W2:Y:S01]  /*20940*/  LD.E R169, [R10.64+0xdc] ;  /* 0x0000dc040aa97980 */ /* 0x0022a2000c101900 */
        /* <DEDUP_REMOVED lines=12> */
[----:B------:R-:W-:Y:S01]  /*20a10*/  FMNMX.FTZ R6, R192, R6, !PT ;  /* 0x00000006c0067209 */ /* 0x000fe20007810000 */
[----:B-1----:R-:W-:Y:S01]  /*20a20*/  LDSM.16.MT88.4 R8, [R219+0x10000] ;  /* 0x01000000db08783b */ /* 0x002fe20000004200 */
        /* <DEDUP_REMOVED lines=18> */
[----:B------:R-:W-:-:S03]  /*20b50*/  FMNMX.FTZ R5, R165, R5, !PT ;  /* 0x00000005a5057209 */ /* 0x000fc60007810000 */
[----:B------:R-:W1:Y:S04]  /*20b60*/  SHFL.BFLY PT, R4, R6, 0x2, 0x1f ;  /* 0x0c401f0006047f89 */ /* 0x000e6800000e0000 */
[----:B------:R-:W3:Y:S01]  /*20b70*/  SHFL.BFLY PT, R0, R5, 0x2, 0x1f ;  /* 0x0c401f0005007f89 */ /* 0x000ee200000e0000 */
[----:B-1----:R-:W-:Y:S02]  /*20b80*/  FMNMX.FTZ R4, R6, R4, !PT ;  /* 0x0000000406047209 */ /* 0x002fe40007810000 */
[----:B---3--:R-:W-:-:S03]  /*20b90*/  FMNMX.FTZ R0, R5, R0, !PT ;  /* 0x0000000005007209 */ /* 0x008fc60007810000 */
[----:B------:R-:W1:Y:S04]  /*20ba0*/  SHFL.BFLY PT, R34, R4, 0x1, 0x1f ;  /* 0x0c201f0004227f89 */ /* 0x000e6800000e0000 */
[----:B------:R-:W3:Y:S01]  /*20bb0*/  SHFL.BFLY PT, R33, R0, 0x1, 0x1f ;  /* 0x0c201f0000217f89 */ /* 0x000ee200000e0000 */
[----:B-1----:R-:W-:Y:S02]  /*20bc0*/  FMNMX.FTZ R34, R4, R34, !PT ;  /* 0x0000002204227209 */ /* 0x002fe40007810000 */
[----:B---3--:R-:W-:Y:S02]  /*20bd0*/  FMNMX.FTZ R33, R0, R33, !PT ;  /* 0x0000002100217209 */ /* 0x008fe40007810000 */
[----:B------:R-:W-:Y:S02]  /*20be0*/  FSETP.NEU.FTZ.AND P1, PT, R34, -INF , PT ;  /* 0xff8000002200780b */ /* 0x000fe40003f3d000 */
[----:B------:R-:W-:-:S02]  /*20bf0*/  FSETP.NEU.FTZ.AND P0, PT, R33, -INF , PT ;  /* 0xff8000002100780b */ /* 0x000fc40003f1d000 */
[----:B------:R-:W-:Y:S02]  /*20c00*/  FSEL R4, R34, RZ, P1 ;  /* 0x000000ff22047208 */ /* 0x000fe40000800000 */
[----:B------:R-:W-:-:S03]  /*20c10*/  FSEL R5, R33, RZ, P0 ;  /* 0x000000ff21057208 */ /* 0x000fc60000000000 */
[----:B------:R-:W-:Y:S02]  /*20c20*/  FADD.FTZ R4, R164, -R4 ;  /* 0x80000004a4047221 */ /* 0x000fe40000010000 */
[----:B------:R-:W-:Y:S02]  /*20c30*/  FADD.FTZ R5, R3, -R5 ;  /* 0x8000000503057221 */ /* 0x000fe40000010000 */
[C---:B--2---:R-:W-:Y:S02]  /*20c40*/  FMUL.FTZ R24, R169.reuse, R34 ;  /* 0x00000022a9187220 */ /* 0x044fe40000410000 */
[C---:B------:R-:W-:Y:S02]  /*20c50*/  FMUL.FTZ R168, R169.reuse, R33 ;  /* 0x00000021a9a87220 */ /* 0x040fe40000410000 */
[C---:B------:R-:W-:Y:S01]  /*20c60*/  FMUL.FTZ R3, R169.reuse, R5 ;  /* 0x00000005a9037220 */ /* 0x040fe20000410000 */
[----:B------:R-:W-:Y:S01]  /*20c70*/  FSEL R24, R24, RZ, P1 ;  /* 0x000000ff18187208 */ /* 0x000fe20000800000 */
[----:B------:R-:W-:Y:S01]  /*20c80*/  FMUL.FTZ R4, R169, R4 ;  /* 0x00000004a9047220 */ /* 0x000fe20000410000 */
[----:B------:R-:W-:-:S03]  /*20c90*/  FSEL R168, R168, RZ, P0 ;  /* 0x000000ffa8a87208 */ /* 0x000fc60000000000 */
[-CC-:B------:R-:W-:Y:S01]  /*20ca0*/  FFMA.FTZ R32, R29, R169.reuse, -R24.reuse ;  /* 0x000000a91d207223 */ /* 0x180fe20000010818 */
[----:B------:R-:W1:Y:S01]  /*20cb0*/  MUFU.EX2 R164, R4 ;  /* 0x0000000400a47308 */ /* 0x000e620000000800 */
[-CC-:B------:R-:W-:Y:S02]  /*20cc0*/  FFMA.FTZ R30, R16, R169.reuse, -R24.reuse ;  /* 0x000000a9101e7223 */ /* 0x180fe40000010818 */
[-C--:B------:R-:W-:Y:S02]  /*20cd0*/  FFMA.FTZ R29, R17, R169.reuse, -R24 ;  /* 0x000000a9111d7223 */ /* 0x080fe40000010818 */
[-C--:B------:R-:W-:Y:S02]  /*20ce0*/  FFMA.FTZ R0, R18, R169.reuse, -R168 ;  /* 0x000000a912007223 */ /* 0x080fe400000108a8 */
[----:B------:R-:W2:Y:S01]  /*20cf0*/  LDSM.16.MT88.4 R16, [R217+0x10000] ;  /* 0x01000000d910783b */ /* 0x000ea20000004200 */
[-C--:B------:R-:W-:Y:S01]  /*20d00*/  FFMA.FTZ R31, R13, R169.reuse, -R24 ;  /* 0x000000a90d1f7223 */ /* 0x080fe20000010818 */
[----:B------:R-:W-:Y:S01]  /*20d10*/  MUFU.EX2 R32, R32 ;  /* 0x0000002000207308 */ /* 0x000fe20000000800 */
[----:B------:R-:W-:-:S02]  /*20d20*/  FFMA.FTZ R28, R28, R169, -R168 ;  /* 0x000000a91c1c7223 */ /* 0x000fc400000108a8 */
[-CC-:B------:R-:W-:Y:S02]  /*20d30*/  FFMA.FTZ R2, R2, R169.reuse, -R168.reuse ;  /* 0x000000a902027223 */ /* 0x180fe400000108a8 */
[----:B------:R-:W-:Y:S02]  /*20d40*/  FFMA.FTZ R35, R14, R169, -R168 ;  /* 0x000000a90e237223 */ /* 0x000fe400000108a8 */
[-C--:B-1----:R-:W-:Y:S01]  /*20d50*/  FMUL.FTZ R160, R160, R164.reuse ;  /* 0x000000a4a0a07220 */ /* 0x082fe20000410000 */
[----:B------:R-:W1:Y:S01]  /*20d60*/  MUFU.EX2 R31, R31 ;  /* 0x0000001f001f7308 */ /* 0x000e620000000800 */
[-C--:B------:R-:W-:Y:S01]  /*20d70*/  FMUL.FTZ R161, R161, R164.reuse ;  /* 0x000000a4a1a17220 */ /* 0x080fe20000410000 */
[----:B------:R-:W3:Y:S01]  /*20d80*/  LDSM.16.MT88.4 R12, [R216+0x10000] ;  /* 0x01000000d80c783b */ /* 0x000ee20000004200 */
[-C--:B------:R-:W-:Y:S02]  /*20d90*/  FMUL.FTZ R156, R156, R164.reuse ;  /* 0x000000a49c9c7220 */ /* 0x080fe40000410000 */
[----:B------:R-:W-:-:S02]  /*20da0*/  FMUL.FTZ R157, R157, R164 ;  /* 0x000000a49d9d7220 */ /* 0x000fc40000410000 */
[-C--:B------:R-:W-:Y:S01]  /*20db0*/  FMUL.FTZ R152, R152, R164.reuse ;  /* 0x000000a498987220 */ /* 0x080fe20000410000 */
[----:B------:R-:W-:Y:S01]  /*20dc0*/  MUFU.EX2 R30, R30 ;  /* 0x0000001e001e7308 */ /* 0x000fe20000000800 */
[-C--:B------:R-:W-:Y:S02]  /*20dd0*/  FMUL.FTZ R153, R153, R164.reuse ;  /* 0x000000a499997220 */ /* 0x080fe40000410000 */
[-C--:B------:R-:W-:Y:S02]  /*20de0*/  FMUL.FTZ R148, R148, R164.reuse ;  /* 0x000000a494947220 */ /* 0x080fe40000410000 */
[-C--:B------:R-:W-:Y:S02]  /*20df0*/  FMUL.FTZ R149, R149, R164.reuse ;  /* 0x000000a495957220 */ /* 0x080fe40000410000 */
[----:B------:R-:W-:Y:S01]  /*20e00*/  FMUL.FTZ R144, R144, R164 ;  /* 0x000000a490907220 */ /* 0x000fe20000410000 */
[----:B------:R-:W4:Y:S01]  /*20e10*/  MUFU.EX2 R29, R29 ;  /* 0x0000001d001d7308 */ /* 0x000f220000000800 */
[----:B-1----:R-:W-:Y:S01]  /*20e20*/  F2FP.BF16.PACK_AB R4, R31, R32 ;  /* 0x000000201f04723e */ /* 0x002fe200000010ff */
[----:B------:R-:W-:-:S02]  /*20e30*/  FMUL.FTZ R145, R145, R164 ;  /* 0x000000a491917220 */ /* 0x000fc40000410000 */
[-C--:B------:R-:W-:Y:S02]  /*20e40*/  FMUL.FTZ R140, R140, R164.reuse ;  /* 0x000000a48c8c7220 */ /* 0x080fe40000410000 */
[-C--:B------:R-:W-:Y:S02]  /*20e50*/  FMUL.FTZ R141, R141, R164.reuse ;  /* 0x000000a48d8d7220 */ /* 0x080fe40000410000 */
[----:B------:R-:W-:Y:S01]  /*20e60*/  MUFU.EX2 R28, R28 ;  /* 0x0000001c001c7308 */ /* 0x000fe20000000800 */
[-C--:B------:R-:W-:Y:S02]  /*20e70*/  FMUL.FTZ R136, R136, R164.reuse ;  /* 0x000000a488887220 */ /* 0x080fe40000410000 */
[-C--:B------:R-:W-:Y:S02]  /*20e80*/  FMUL.FTZ R137, R137, R164.reuse ;  /* 0x000000a489897220 */ /* 0x080fe40000410000 */
[-C--:B------:R-:W-:Y:S02]  /*20e90*/  FMUL.FTZ R132, R132, R164.reuse ;  /* 0x000000a484847220 */ /* 0x080fe40000410000 */
[----:B------:R-:W-:Y:S01]  /*20ea0*/  FMUL.FTZ R133, R133, R164 ;  /* 0x000000a485857220 */ /* 0x000fe20000410000 */
[----:B------:R-:W1:Y:S01]  /*20eb0*/  MUFU.EX2 R2, R2 ;  /* 0x0000000200027308 */ /* 0x000e620000000800 */
[----:B----4-:R-:W-:Y:S01]  /*20ec0*/  F2FP.BF16.PACK_AB R6, R29, R30 ;  /* 0x0000001e1d06723e */ /* 0x010fe200000010ff */
        /* <DEDUP_REMOVED lines=13> */
[----:B------:R-:W1:Y:S01]  /*20fa0*/  MUFU.EX2 R3, R3 ;  /* 0x0000000300037308 */ /* 0x000e620000000800 */
[-C--:B------:R-:W-:Y:S02]  /*20fb0*/  FMUL.FTZ R56, R56, R164.reuse ;  /* 0x000000a438387220 */ /* 0x080fe40000410000 */
[-C--:B------:R-:W-:Y:S02]  /*20fc0*/  FMUL.FTZ R57, R57, R164.reuse ;  /* 0x000000a439397220 */ /* 0x080fe40000410000 */
[-C--:B------:R-:W-:Y:S02]  /*20fd0*/  FMUL.FTZ R60, R60, R164.reuse ;  /* 0x000000a43c3c7220 */ /* 0x080fe40000410000 */
[----:B------:R-:W-:Y:S01]  /*20fe0*/  FMUL.FTZ R61, R61, R164 ;  /* 0x000000a43d3d7220 */ /* 0x000fe20000410000 */
[----:B----4-:R-:W-:Y:S01]  /*20ff0*/  F2FP.BF16.PACK_AB R7, R35, R0 ;  /* 0x000000002307723e */ /* 0x010fe200000010ff */
[----:B------:R-:W-:-:S02]  /*21000*/  FMUL.FTZ R64, R64, R164 ;  /* 0x000000a440407220 */ /* 0x000fc40000410000 */
[-C--:B------:R-:W-:Y:S02]  /*21010*/  FMUL.FTZ R65, R65, R164.reuse ;  /* 0x000000a441417220 */ /* 0x080fe40000410000 */
[-C--:B------:R-:W-:Y:S02]  /*21020*/  FMUL.FTZ R68, R68, R164.reuse ;  /* 0x000000a444447220 */ /* 0x080fe40000410000 */
[----:B------:R-:W-:Y:S02]  /*21030*/  FMUL.FTZ R69, R69, R164 ;  /* 0x000000a445457220 */ /* 0x000fe40000410000 */
[-C--:B-1----:R-:W-:Y:S02]  /*21040*/  FMUL.FTZ R162, R162, R3.reuse ;  /* 0x00000003a2a27220 */ /* 0x082fe40000410000 */
[-C--:B------:R-:W-:Y:S02]  /*21050*/  FMUL.FTZ R163, R163, R3.reuse ;  /* 0x00000003a3a37220 */ /* 0x080fe40000410000 */
[----:B------:R-:W-:-:S02]  /*21060*/  FMUL.FTZ R158, R158, R3 ;  /* 0x000000039e9e7220 */ /* 0x000fc40000410000 */
[-C--:B------:R-:W-:Y:S02]  /*21070*/  FMUL.FTZ R159, R159, R3.reuse ;  /* 0x000000039f9f7220 */ /* 0x080fe40000410000 */
[-C--:B------:R-:W-:Y:S01]  /*21080*/  FMUL.FTZ R154, R154, R3.reuse ;  /* 0x000000039a9a7220 */ /* 0x080fe20000410000 */
[C---:B------:R-:W-:Y:S01]  /*21090*/  HMMA.16816.F32.BF16 R160, R4.reuse, R8, R160 ;  /* 0x0000000804a0723c */ /* 0x040fe200000418a0 */
[-C--:B------:R-:W-:Y:S02]  /*210a0*/  FMUL.FTZ R155, R155, R3.reuse ;  /* 0x000000039b9b7220 */ /* 0x080fe40000410000 */
[-C--:B------:R-:W-:Y:S02]  /*210b0*/  FMUL.FTZ R150, R150, R3.reuse ;  /* 0x0000000396967220 */ /* 0x080fe40000410000 */
[-C--:B------:R-:W-:Y:S02]  /*210c0*/  FMUL.FTZ R151, R151, R3.reuse ;  /* 0x0000000397977220 */ /* 0x080fe40000410000 */
[-C--:B------:R-:W-:Y:S01]  /*210d0*/  FMUL.FTZ R146, R146, R3.reuse ;  /* 0x0000000392927220 */ /* 0x080fe20000410000 */
[----:B------:R-:W-:Y:S01]  /*210e0*/  HMMA.16816.F32.BF16 R156, R4, R10, R156 ;  /* 0x0000000a049c723c */ /* 0x000fe2000004189c */
[----:B------:R-:W1:Y:S01]  /*210f0*/  LDSM.16.MT88.4 R8, [R215+0x10000] ;  /* 0x01000000d708783b */ /* 0x000e620000004200 */
[----:B------:R-:W-:-:S02]  /*21100*/  FMUL.FTZ R147, R147, R3 ;  /* 0x0000000393937220 */ /* 0x000fc40000410000 */
[-C--:B------:R-:W-:Y:S02]  /*21110*/  FMUL.FTZ R142, R142, R3.reuse ;  /* 0x000000038e8e7220 */ /* 0x080fe40000410000 */
[-C--:B------:R-:W-:Y:S02]  /*21120*/  FMUL.FTZ R143, R143, R3.reuse ;  /* 0x000000038f8f7220 */ /* 0x080fe40000410000 */
[C---:B--2---:R-:W-:Y:S01]  /*21130*/  HMMA.16816.F32.BF16 R152, R4.reuse, R16, R152 ;  /* 0x000000100498723c */ /* 0x044fe20000041898 */
[-C--:B------:R-:W-:Y:S02]  /*21140*/  FMUL.FTZ R138, R138, R3.reuse ;  /* 0x000000038a8a7220 */ /* 0x080fe40000410000 */
[-C--:B------:R-:W-:Y:S02]  /*21150*/  FMUL.FTZ R139, R139, R3.reuse ;  /* 0x000000038b8b7220 */ /* 0x080fe40000410000 */
[-C--:B------:R-:W-:Y:S02]  /*21160*/  FMUL.FTZ R134, R134, R3.reuse ;  /* 0x0000000386867220 */ /* 0x080fe40000410000 */
[-C--:B------:R-:W-:Y:S01]  /*21170*/  FMUL.FTZ R135, R135, R3.reuse ;  /* 0x0000000387877220 */ /* 0x080fe20000410000 */
[----:B------:R-:W-:Y:S01]  /*21180*/  HMMA.16816.F32.BF16 R148, R4, R18, R148 ;  /* 0x000000120494723c */ /* 0x000fe20000041894 */
[----:B------:R-:W2:Y:S01]  /*21190*/  LDSM.16.MT88.4 R16, [R219+0x12000] ;  /* 0x01200000db10783b */ /* 0x000ea20000004200 */
[----:B------:R-:W-:-:S02]  /*211a0*/  FMUL.FTZ R38, R38, R3 ;  /* 0x0000000326267220 */ /* 0x000fc40000410000 */
[-C--:B------:R-:W-:Y:S02]  /*211b0*/  FMUL.FTZ R39, R39, R3.reuse ;  /* 0x0000000327277220 */ /* 0x080fe40000410000 */
[-C--:B------:R-:W-:Y:S02]  /*211c0*/  FMUL.FTZ R42, R42, R3.reuse ;  /* 0x000000032a2a7220 */ /* 0x080fe40000410000 */
[C---:B---3--:R-:W-:Y:S01]  /*211d0*/  HMMA.16816.F32.BF16 R144, R4.reuse, R12, R144 ;  /* 0x0000000c0490723c */ /* 0x048fe20000041890 */
[-C--:B------:R-:W-:Y:S02]  /*211e0*/  FMUL.FTZ R43, R43, R3.reuse ;  /* 0x000000032b2b7220 */ /* 0x080fe40000410000 */
[-C--:B------:R-:W-:Y:S02]  /*211f0*/  FMUL.FTZ R46, R46, R3.reuse ;  /* 0x000000032e2e7220 */ /* 0x080fe40000410000 */
[-C--:B------:R-:W-:Y:S02]  /*21200*/  FMUL.FTZ R47, R47, R3.reuse ;  /* 0x000000032f2f7220 */ /* 0x080fe40000410000 */
[-C--:B------:R-:W-:Y:S01]  /*21210*/  FMUL.FTZ R50, R50, R3.reuse ;  /* 0x0000000332327220 */ /* 0x080fe20000410000 */
[----:B------:R-:W-:Y:S01]  /*21220*/  HMMA.16816.F32.BF16 R140, R4, R14, R140 ;  /* 0x0000000e048c723c */ /* 0x000fe2000004188c */
[----:B------:R-:W3:Y:S01]  /*21230*/  LDSM.16.MT88.4 R12, [R217+0x12000] ;  /* 0x01200000d90c783b */ /* 0x000ee20000004200 */
[----:B------:R-:W-:-:S02]  /*21240*/  FMUL.FTZ R51, R51, R3 ;  /* 0x0000000333337220 */ /* 0x000fc40000410000 */
[-C--:B------:R-:W-:Y:S02]  /*21250*/  FMUL.FTZ R54, R54, R3.reuse ;  /* 0x0000000336367220 */ /* 0x080fe40000410000 */
[-C--:B------:R-:W-:Y:S02]  /*21260*/  FMUL.FTZ R55, R55, R3.reuse ;  /* 0x0000000337377220 */ /* 0x080fe40000410000 */
[-C--:B------:R-:W-:Y:S01]  /*21270*/  FMUL.FTZ R58, R58, R3.reuse ;  /* 0x000000033a3a7220 */ /* 0x080fe20000410000 */
[----:B-1----:R-:W-:Y:S01]  /*21280*/  HMMA.16816.F32.BF16 R136, R4, R8, R136 ;  /* 0x000000080488723c */ /* 0x002fe20000041888 */
[-C--:B------:R-:W-:Y:S02]  /*21290*/  FMUL.FTZ R59, R59, R3.reuse ;  /* 0x000000033b3b7220 */ /* 0x080fe40000410000 */
[-C--:B------:R-:W-:Y:S02]  /*212a0*/  FMUL.FTZ R62, R62, R3.reuse ;  /* 0x000000033e3e7220 */ /* 0x080fe40000410000 */
[----:B------:R-:W-:-:S02]  /*212b0*/  FMUL.FTZ R63, R63, R3 ;  /* 0x000000033f3f7220 */ /* 0x000fc40000410000 */
[-C--:B------:R-:W-:Y:S01]  /*212c0*/  FMUL.FTZ R66, R66, R3.reuse ;  /* 0x0000000342427220 */ /* 0x080fe20000410000 */
[C---:B------:R-:W-:Y:S01]  /*212d0*/  HMMA.16816.F32.BF16 R132, R4.reuse, R10, R132 ;  /* 0x0000000a0484723c */ /* 0x040fe20000041884 */
[----:B------:R-:W1:Y:S01]  /*212e0*/  LDSM.16.MT88.4 R8, [R216+0x12000] ;  /* 0x01200000d808783b */ /* 0x000e620000004200 */
[-C--:B------:R-:W-:Y:S02]  /*212f0*/  FMUL.FTZ R67, R67, R3.reuse ;  /* 0x0000000343437220 */ /* 0x080fe40000410000 */
[-C--:B------:R-:W-:Y:S02]  /*21300*/  FMUL.FTZ R70, R70, R3.reuse ;  /* 0x0000000346467220 */ /* 0x080fe40000410000 */
[----:B------:R-:W-:Y:S02]  /*21310*/  FMUL.FTZ R71, R71, R3 ;  /* 0x0000000347477220 */ /* 0x000fe40000410000 */
[----:B--2---:R-:W-:Y:S01]  /*21320*/  HMMA.16816.F32.BF16 R36, R4, R16, R36 ;  /* 0x000000100424723c */ /* 0x004fe20000041824 */
[----:B------:R-:W-:-:S02]  /*21330*/  FMUL.FTZ R72, R72, R164 ;  /* 0x000000a448487220 */ /* 0x000fc40000410000 */
[-C--:B------:R-:W-:Y:S02]  /*21340*/  FMUL.FTZ R73, R73, R164.reuse ;  /* 0x000000a449497220 */ /* 0x080fe40000410000 */
[-C--:B------:R-:W-:Y:S02]  /*21350*/  FMUL.FTZ R74, R74, R3.reuse ;  /* 0x000000034a4a7220 */ /* 0x080fe40000410000 */
[-C--:B------:R-:W-:Y:S01]  /*21360*/  FMUL.FTZ R75, R75, R3.reuse ;  /* 0x000000034b4b7220 */ /* 0x080fe20000410000 */
[----:B------:R-:W-:Y:S01]  /*21370*/  HMMA.16816.F32.BF16 R40, R4, R18, R40 ;  /* 0x000000120428723c */ /* 0x000fe20000041828 */
[----:B------:R-:W2:Y:S01]  /*21380*/  LDSM.16.MT88.4 R16, [R215+0x12000] ;  /* 0x01200000d710783b */ /* 0x000ea20000004200 */
[-C--:B------:R-:W-:Y:S02]  /*21390*/  FMUL.FTZ R76, R76, R164.reuse ;  /* 0x000000a44c4c7220 */ /* 0x080fe40000410000 */
[----:B------:R-:W-:Y:S02]  /*213a0*/  FMUL.FTZ R77, R77, R164 ;  /* 0x000000a44d4d7220 */ /* 0x000fe40000410000 */
[----:B------:R-:W-:-:S02]  /*213b0*/  FMUL.FTZ R78, R78, R3 ;  /* 0x000000034e4e7220 */ /* 0x000fc40000410000 */
[C---:B---3--:R-:W-:Y:S01]  /*213c0*/  HMMA.16816.F32.BF16 R44, R4.reuse, R12, R44 ;  /* 0x0000000c042c723c */ /* 0x048fe2000004182c */
[-C--:B------:R-:W-:Y:S02]  /*213d0*/  FMUL.FTZ R79, R79, R3.reuse ;  /* 0x000000034f4f7220 */ /* 0x080fe40000410000 */
[-C--:B------:R-:W-:Y:S02]  /*213e0*/  FMUL.FTZ R80, R80, R164.reuse ;  /* 0x000000a450507220 */ /* 0x080fe40000410000 */
[----:B------:R-:W-:Y:S02]  /*213f0*/  FMUL.FTZ R81, R81, R164 ;  /* 0x000000a451517220 */ /* 0x000fe40000410000 */
        /* <DEDUP_REMOVED lines=8> */
[----:B------:R-:W-:Y:S02]  /*21480*/  FMUL.FTZ R87, R87, R3 ;  /* 0x0000000357577220 */ /* 0x000fe40000410000 */
        /* <DEDUP_REMOVED lines=36> */
[----:B------:R-:W-:Y:S02]  /*216d0*/  FMUL.FTZ R113, R113, R164 ;  /* 0x000000a471717220 */ /* 0x000fe40000410000 */
[-C--:B------:R-:W-:Y:S02]  /*216e0*/  FMUL.FTZ R114, R114, R3.reuse ;  /* 0x0000000372727220 */ /* 0x080fe40000410000 */
[----:B------:R-:W-:Y:S02]  /*216f0*/  FMUL.FTZ R115, R115, R3 ;  /* 0x0000000373737220 */ /* 0x000fe40000410000 */
[----:B--2---:R-:W-:Y:S01]  /*21700*/  HMMA.16816.F32.BF16 R84, R4, R16, R84 ;  /* 0x000000100454723c */ /* 0x004fe20000041854 */
[----:B------:R-:W-:-:S02]  /*21710*/  FFMA.FTZ R170, R194, R169, -R24 ;  /* 0x000000a9c2aa7223 */ /* 0x000fc40000010818 */
[-CC-:B------:R-:W-:Y:S02]  /*21720*/  FFMA.FTZ R171, R193, R169.reuse, -R24.reuse ;  /* 0x000000a9c1ab7223 */ /* 0x180fe40000010818 */
[-CC-:B------:R-:W-:Y:S02]  /*21730*/  FFMA.FTZ R172, R192, R169.reuse, -R24.reuse ;  /* 0x000000a9c0ac7223 */ /* 0x180fe40000010818 */
[-C--:B------:R-:W-:Y:S01]  /*21740*/  FFMA.FTZ R173, R191, R169.reuse, -R24 ;  /* 0x000000a9bfad7223 */ /* 0x080fe20000010818 */
[----:B------:R-:W-:Y:S01]  /*21750*/  HMMA.16816.F32.BF16 R88, R4, R18, R88 ;  /* 0x000000120458723c */ /* 0x000fe20000041858 */
[----:B------:R-:W2:Y:S01]  /*21760*/  LDSM.16.MT88.4 R16, [R217+0x16000] ;  /* 0x01600000d910783b */ /* 0x000ea20000004200 */
[-CC-:B------:R-:W-:Y:S01]  /*21770*/  FFMA.FTZ R174, R190, R169.reuse, -R168.reuse ;  /* 0x000000a9beae7223 */ /* 0x180fe200000108a8 */
[----:B------:R-:W-:Y:S01]  /*21780*/  MUFU.EX2 R170, R170 ;  /* 0x000000aa00aa7308 */ /* 0x000fe20000000800 */
[-CC-:B------:R-:W-:Y:S02]  /*21790*/  FFMA.FTZ R176, R187, R169.reuse, -R168.reuse ;  /* 0x000000a9bbb07223 */ /* 0x180fe400000108a8 */
[----:B------:R-:W-:-:S02]  /*217a0*/  FFMA.FTZ R175, R186, R169, -R168 ;  /* 0x000000a9baaf7223 */ /* 0x000fc400000108a8 */
[C---:B---3--:R-:W-:Y:S01]  /*217b0*/  HMMA.16816.F32.BF16 R92, R4.reuse, R12, R92 ;  /* 0x0000000c045c723c */ /* 0x048fe2000004185c */
[----:B------:R-:W-:Y:S02]  /*217c0*/  FFMA.FTZ R177, R185, R169, -R168 ;  /* 0x000000a9b9b17223 */ /* 0x000fe400000108a8 */
[----:B------:R-:W3:Y:S01]  /*217d0*/  MUFU.EX2 R171, R171 ;  /* 0x000000ab00ab7308 */ /* 0x000ee20000000800 */
[-C--:B------:R-:W-:Y:S02]  /*217e0*/  FMUL.FTZ R116, R116, R164.reuse ;  /* 0x000000a474747220 */ /* 0x080fe40000410000 */
[----:B------:R-:W-:Y:S02]  /*217f0*/  FMUL.FTZ R117, R117, R164 ;  /* 0x000000a475757220 */ /* 0x000fe40000410000 */
[----:B------:R-:W-:Y:S01]  /*21800*/  HMMA.16816.F32.BF16 R96, R4, R14, R96 ;  /* 0x0000000e0460723c */ /* 0x000fe20000041860 */
[----:B------:R-:W4:Y:S01]  /*21810*/  LDSM.16.MT88.4 R12, [R216+0x16000] ;  /* 0x01600000d80c783b */ /* 0x000f220000004200 */
[-C--:B------:R-:W-:Y:S01]  /*21820*/  FMUL.FTZ R118, R118, R3.reuse ;  /* 0x0000000376767220 */ /* 0x080fe20000410000 */
[----:B------:R-:W-:Y:S01]  /*21830*/  MUFU.EX2 R172, R172 ;  /* 0x000000ac00ac7308 */ /* 0x000fe20000000800 */
[----:B------:R-:W-:-:S02]  /*21840*/  FMUL.FTZ R119, R119, R3 ;  /* 0x0000000377777220 */ /* 0x000fc40000410000 */
[-C--:B------:R-:W-:Y:S02]  /*21850*/  FMUL.FTZ R120, R120, R164.reuse ;  /* 0x000000a478787220 */ /* 0x080fe40000410000 */
[-C--:B------:R-:W-:Y:S01]  /*21860*/  FMUL.FTZ R121, R121, R164.reuse ;  /* 0x000000a479797220 */ /* 0x080fe20000410000 */
[C---:B-1----:R-:W-:Y:S01]  /*21870*/  HMMA.16816.F32.BF16 R100, R4.reuse, R8, R100 ;  /* 0x000000080464723c */ /* 0x042fe20000041864 */
[-C--:B------:R-:W-:Y:S01]  /*21880*/  FMUL.FTZ R122, R122, R3.reuse ;  /* 0x000000037a7a7220 */ /* 0x080fe20000410000 */
[----:B------:R-:W-:Y:S01]  /*21890*/  MUFU.EX2 R173, R173 ;  /* 0x000000ad00ad7308 */ /* 0x000fe20000000800 */
[-C--:B------:R-:W-:Y:S02]  /*218a0*/  FMUL.FTZ R123, R123, R3.reuse ;  /* 0x000000037b7b7220 */ /* 0x080fe40000410000 */
[-C--:B------:R-:W-:Y:S02]  /*218b0*/  FMUL.FTZ R124, R124, R164.reuse ;  /* 0x000000a47c7c7220 */ /* 0x080fe40000410000 */
[----:B------:R-:W-:Y:S01]  /*218c0*/  FMUL.FTZ R125, R125, R164 ;  /* 0x000000a47d7d7220 */ /* 0x000fe20000410000 */
[----:B------:R-:W-:Y:S01]  /*218d0*/  HMMA.16816.F32.BF16 R104, R4, R10, R104 ;  /* 0x0000000a0468723c */ /* 0x000fe20000041868 */
[----:B------:R-:W1:Y:S01]  /*218e0*/  LDSM.16.MT88.4 R8, [R215+0x16000] ;  /* 0x01600000d708783b */ /* 0x000e620000004200 */
[----:B------:R-:W-:Y:S01]  /*218f0*/  MUFU.EX2 R174, R174 ;  /* 0x000000ae00ae7308 */ /* 0x000fe20000000800 */
[----:B------:R-:W-:-:S02]  /*21900*/  FMUL.FTZ R126, R126, R3 ;  /* 0x000000037e7e7220 */ /* 0x000fc40000410000 */
[-C--:B------:R-:W-:Y:S02]  /*21910*/  FMUL.FTZ R127, R127, R3.reuse ;  /* 0x000000037f7f7220 */ /* 0x080fe40000410000 */
[-C--:B------:R-:W-:Y:S01]  /*21920*/  FMUL.FTZ R128, R128, R164.reuse ;  /* 0x000000a480807220 */ /* 0x080fe20000410000 */
[C---:B--2---:R-:W-:Y:S01]  /*21930*/  HMMA.16816.F32.BF16 R108, R4.reuse, R16, R108 ;  /* 0x00000010046c723c */ /* 0x044fe2000004186c */
[----:B------:R-:W-:Y:S01]  /*21940*/  FMUL.FTZ R129, R129, R164 ;  /* 0x000000a481817220 */ /* 0x000fe20000410000 */
[----:B------:R-:W2:Y:S01]  /*21950*/  MUFU.EX2 R176, R176 ;  /* 0x000000b000b07308 */ /* 0x000ea20000000800 */
[-C--:B------:R-:W-:Y:S02]  /*21960*/  FMUL.FTZ R130, R130, R3.reuse ;  /* 0x0000000382827220 */ /* 0x080fe40000410000 */
[----:B------:R-:W-:Y:S02]  /*21970*/  FMUL.FTZ R131, R131, R3 ;  /* 0x0000000383837220 */ /* 0x000fe40000410000 */
[-CC-:B------:R-:W-:Y:S01]  /*21980*/  FFMA.FTZ R185, R178, R169.reuse, -R168.reuse ;  /* 0x000000a9b2b97223 */ /* 0x180fe200000108a8 */
[----:B------:R-:W-:Y:S01]  /*21990*/  HMMA.16816.F32.BF16 R112, R4, R18, R112 ;  /* 0x000000120470723c */ /* 0x000fe20000041870 */
[----:B------:R-:W5:Y:S01]  /*219a0*/  LDSM.16.MT88.4 R16, [R219+0x10800] ;  /* 0x01080000db10783b */ /* 0x000f620000004200 */
[----:B------:R-:W-:Y:S01]  /*219b0*/  MUFU.EX2 R175, R175 ;  /* 0x000000af00af7308 */ /* 0x000fe20000000800 */
[----:B------:R-:W-:-:S02]  /*219c0*/  FFMA.FTZ R178, R179, R169, -R168 ;  /* 0x000000a9b3b27223 */ /* 0x000fc400000108a8 */
[-CC-:B------:R-:W-:Y:S02]  /*219d0*/  FFMA.FTZ R181, R181, R169.reuse, -R24.reuse ;  /* 0x000000a9b5b57223 */ /* 0x180fe40000010818 */
[-CC-:B------:R-:W-:Y:S01]  /*219e0*/  FFMA.FTZ R184, R184, R169.reuse, -R24.reuse ;  /* 0x000000a9b8b87223 */ /* 0x180fe20000010818 */
[C---:B----4-:R-:W-:Y:S01]  /*219f0*/  HMMA.16816.F32.BF16 R116, R4.reuse, R12, R116 ;  /* 0x0000000c0474723c */ /* 0x050fe20000041874 */
[-CC-:B------:R-:W-:Y:S01]  /*21a00*/  FFMA.FTZ R183, R183, R169.reuse, -R24.reuse ;  /* 0x000000a9b7b77223 */ /* 0x180fe20000010818 */
[----:B------:R-:W4:Y:S01]  /*21a10*/  MUFU.EX2 R177, R177 ;  /* 0x000000b100b17308 */ /* 0x000f220000000800 */
[-C--:B------:R-:W-:Y:S02]  /*21a20*/  FFMA.FTZ R182, R182, R169.reuse, -R24 ;  /* 0x000000a9b6b67223 */ /* 0x080fe40000010818 */
[-CC-:B------:R-:W-:Y:S02]  /*21a30*/  FFMA.FTZ R180, R180, R169.reuse, -R168.reuse ;  /* 0x000000a9b4b47223 */ /* 0x180fe400000108a8 */
[-C--:B------:R-:W-:Y:S01]  /*21a40*/  FFMA.FTZ R179, R27, R169.reuse, -R168 ;  /* 0x000000a91bb37223 */ /* 0x080fe200000108a8 */
[----:B------:R-:W-:Y:S01]  /*21a50*/  HMMA.16816.F32.BF16 R120, R4, R14, R120 ;  /* 0x0000000e0478723c */ /* 0x000fe20000041878 */
[----:B------:R-:W5:Y:S01]  /*21a60*/  LDSM.16.MT88.4 R12, [R217+0x10800] ;  /* 0x01080000d90c783b */ /* 0x000f620000004200 */
[----:B------:R-:W2:Y:S01]  /*21a70*/  MUFU.EX2 R181, R181 ;  /* 0x000000b500b57308 */ /* 0x000ea20000000800 */
[----:B------:R-:W-:-:S02]  /*21a80*/  FFMA.FTZ R186, R26, R169, -R24 ;  /* 0x000000a91aba7223 */ /* 0x000fc40000010818 */
[-CC-:B------:R-:W-:Y:S02]  /*21a90*/  FFMA.FTZ R187, R25, R169.reuse, -R24.reuse ;  /* 0x000000a919bb7223 */ /* 0x180fe40000010818 */
[-CC-:B------:R-:W-:Y:S01]  /*21aa0*/  FFMA.FTZ R190, R23, R169.reuse, -R24.reuse ;  /* 0x000000a917be7223 */ /* 0x180fe20000010818 */
[C---:B-1----:R-:W-:Y:S02]  /*21ab0*/  HMMA.16816.F32.BF16 R124, R4.reuse, R8, R124 ;  /* 0x00000008047c723c */ /* 0x042fe4000004187c */
[----:B------:R-:W-:Y:S01]  /*21ac0*/  MUFU.EX2 R184, R184 ;  /* 0x000000b800b87308 */ /* 0x000fe20000000800 */
[-C--:B------:R-:W-:Y:S02]  /*21ad0*/  FFMA.FTZ R191, R22, R169.reuse, -R24 ;  /* 0x000000a916bf7223 */ /* 0x080fe40000010818 */
[-CC-:B------:R-:W-:Y:S01]  /*21ae0*/  FFMA.FTZ R192, R21, R169.reuse, -R168.reuse ;  /* 0x000000a915c07223 */ /* 0x180fe200000108a8 */
[----:B------:R-:W-:Y:S01]  /*21af0*/  LDSM.16.MT88.4 R24, [R219+0x11800] ;  /* 0x01180000db18783b */ /* 0x000fe20000004200 */
[-CC-:B------:R-:W-:Y:S01]  /*21b00*/  FFMA.FTZ R193, R20, R169.reuse, -R168.reuse ;  /* 0x000000a914c17223 */ /* 0x180fe200000108a8 */
[----:B------:R-:W-:Y:S02]  /*21b10*/  HMMA.16816.F32.BF16 R128, R4, R10, R128 ;  /* 0x0000000a0480723c */ /* 0x000fe40000041880 */
[----:B------:R-:W1:Y:S01]  /*21b20*/  LDSM.16.MT88.4 R8, [R216+0x10800] ;  /* 0x01080000d808783b */ /* 0x000e620000004200 */
[----:B------:R-:W-:Y:S01]  /*21b30*/  MUFU.EX2 R183, R183 ;  /* 0x000000b700b77308 */ /* 0x000fe20000000800 */
[----:B------:R-:W-:-:S02]  /*21b40*/  FFMA.FTZ R166, R166, R169, -R168 ;  /* 0x000000a9a6a67223 */ /* 0x000fc400000108a8 */
[----:B------:R-:W-:Y:S01]  /*21b50*/  FFMA.FTZ R165, R165, R169, -R168 ;  /* 0x000000a9a5a57223 */ /* 0x000fe200000108a8 */
[----:B------:R-:W-:Y:S01]  /*21b60*/  LDSM.16.MT88.4 R20, [R217+0x11800] ;  /* 0x01180000d914783b */ /* 0x000fe20000004200 */
[----:B---3--:R-:W-:Y:S01]  /*21b70*/  F2FP.BF16.PACK_AB R4, R171, R170 ;  /* 0x000000aaab04723e */ /* 0x008fe200000010ff */
[----:B------:R-:W-:Y:S01]  /*21b80*/  FFMA.FTZ R32, R249, R164, R32 ;  /* 0x000000a4f9207223 */ /* 0x000fe20000010020 */
[----:B--2---:R-:W-:Y:S01]  /*21b90*/  F2FP.BF16.PACK_AB R5, R176, R174 ;  /* 0x000000aeb005723e */ /* 0x004fe200000010ff */
[----:B------:R-:W-:Y:S01]  /*21ba0*/  MUFU.EX2 R182, R182 ;  /* 0x000000b600b67308 */ /* 0x000fe20000000800 */
[----:B------:R-:W-:Y:S01]  /*21bb0*/  F2FP.BF16.PACK_AB R6, R173, R172 ;  /* 0x000000acad06723e */ /* 0x000fe200000010ff */
[----:B------:R-:W-:Y:S01]  /*21bc0*/  FFMA.FTZ R3, R248, R3, R28 ;  /* 0x00000003f8037223 */ /* 0x000fe2000001001c */
[----:B----4-:R-:W-:Y:S01]  /*21bd0*/  F2FP.BF16.PACK_AB R7, R177, R175 ;  /* 0x000000afb107723e */ /* 0x010fe200000010ff */
[----:B------:R-:W-:Y:S01]  /*21be0*/  FADD.FTZ R31, R31, R32 ;  /* 0x000000201f1f7221 */ /* 0x000fe20000010000 */
[----:B------:R-:W-:Y:S01]  /*21bf0*/  MOV R164, R34 ;  /* 0x0000002200a47202 */ /* 0x000fe20000000f00 */
[----:B------:R-:W-:Y:S01]  /*21c00*/  FADD.FTZ R2, R2, R3 ;  /* 0x0000000302027221 */ /* 0x000fe20000010000 */
[----:B------:R-:W-:Y:S01]  /*21c10*/  MOV R3, R33 ;  /* 0x0000002100037202 */ /* 0x000fe20000000f00 */
[----:B------:R-:W2:Y:S01]  /*21c20*/  MUFU.EX2 R180, R180 ;  /* 0x000000b400b47308 */ /* 0x000ea20000000800 */
[----:B------:R-:W-:Y:S01]  /*21c30*/  FADD.FTZ R31, R30, R31 ;  /* 0x0000001f1e1f7221 */ /* 0x000fe20000010000 */
[----:B-----5:R-:W-:Y:S01]  /*21c40*/  HMMA.16816.F32.BF16 R160, R4, R16, R160 ;  /* 0x0000001004a0723c */ /* 0x020fe200000418a0 */
[----:B------:R-:W-:-:S02]  /*21c50*/  FADD.FTZ R2, R0, R2 ;  /* 0x0000000200027221 */ /* 0x000fc40000010000 */
[----:B------:R-:W-:Y:S02]  /*21c60*/  FADD.FTZ R29, R29, R31 ;  /* 0x0000001f1d1d7221 */ /* 0x000fe40000010000 */
[----:B------:R-:W-:Y:S01]  /*21c70*/  FADD.FTZ R35, R35, R2 ;  /* 0x0000000223237221 */ /* 0x000fe20000010000 */
[----:B------:R-:W3:Y:S01]  /*21c80*/  MUFU.EX2 R185, R185 ;  /* 0x000000b900b97308 */ /* 0x000ee20000000800 */
[----:B------:R-:W-:Y:S01]  /*21c90*/  FADD.FTZ R29, R170, R29 ;  /* 0x0000001daa1d7221 */ /* 0x000fe20000010000 */
[C---:B------:R-:W-:Y:S01]  /*21ca0*/  HMMA.16816.F32.BF16 R156, R4.reuse, R18, R156 ;  /* 0x00000012049c723c */ /* 0x040fe2000004189c */
[----:B------:R-:W4:Y:S01]  /*21cb0*/  LDSM.16.MT88.4 R16, [R215+0x10800] ;  /* 0x01080000d710783b */ /* 0x000f220000004200 */
[----:B------:R-:W-:Y:S02]  /*21cc0*/  FADD.FTZ R35, R174, R35 ;  /* 0x00000023ae237221 */ /* 0x000fe40000010000 */
[----:B------:R-:W-:Y:S02]  /*21cd0*/  FADD.FTZ R171, R171, R29 ;  /* 0x0000001dabab7221 */ /* 0x000fe40000010000 */
[----:B------:R-:W-:Y:S01]  /*21ce0*/  MUFU.EX2 R178, R178 ;  /* 0x000000b200b27308 */ /* 0x000fe20000000800 */
[----:B------:R-:W-:Y:S01]  /*21cf0*/  FADD.FTZ R176, R176, R35 ;  /* 0x00000023b0b07221 */ /* 0x000fe20000010000 */
[----:B------:R-:W-:Y:S01]  /*21d00*/  HMMA.16816.F32.BF16 R152, R4, R12, R152 ;  /* 0x0000000c0498723c */ /* 0x000fe20000041898 */
[----:B------:R-:W-:-:S02]  /*21d10*/  FADD.FTZ R171, R172, R171 ;  /* 0x000000abacab7221 */ /* 0x000fc40000010000 */
[----:B------:R-:W-:Y:S02]  /*21d20*/  FADD.FTZ R176, R175, R176 ;  /* 0x000000b0afb07221 */ /* 0x000fe40000010000 */
[----:B------:R-:W-:Y:S01]  /*21d30*/  FADD.FTZ R173, R173, R171 ;  /* 0x000000abadad7221 */ /* 0x000fe20000010000 */
[----:B------:R-:W5:Y:S01]  /*21d40*/  MUFU.EX2 R179, R179 ;  /* 0x000000b300b37308 */ /* 0x000f620000000800 */
[----:B------:R-:W-:Y:S01]  /*21d50*/  FADD.FTZ R177, R177, R176 ;  /* 0x000000b0b1b17221 */ /* 0x000fe20000010000 */
[C---:B------:R-:W-:Y:S01]  /*21d60*/  HMMA.16816.F32.BF16 R148, R4.reuse, R14, R148 ;  /* 0x0000000e0494723c */ /* 0x040fe20000041894 */
[----:B------:R-:W3:Y:S01]  /*21d70*/  LDSM.16.MT88.4 R12, [R219+0x12800] ;  /* 0x01280000db0c783b */ /* 0x000ee20000004200 */
[----:B------:R-:W-:Y:S02]  /*21d80*/  FADD.FTZ R173, R181, R173 ;  /* 0x000000adb5ad7221 */ /* 0x000fe40000010000 */
[----:B--2---:R-:W-:Y:S02]  /*21d90*/  FADD.FTZ R177, R180, R177 ;  /* 0x000000b1b4b17221 */ /* 0x004fe40000010000 */
[----:B------:R-:W2:Y:S02]  /*21da0*/  MUFU.EX2 R186, R186 ;  /* 0x000000ba00ba7308 */ /* 0x000ea40000000800 */
[C---:B-1----:R-:W-:Y:S06]  /*21db0*/  HMMA.16816.F32.BF16 R144, R4.reuse, R8, R144 ;  /* 0x000000080490723c */ /* 0x042fec0000041890 */
[----:B------:R-:W-:Y:S02]  /*21dc0*/  MUFU.EX2 R187, R187 ;  /* 0x000000bb00bb7308 */ /* 0x000fe40000000800 */
[C---:B------:R-:W-:Y:S01]  /*21dd0*/  HMMA.16816.F32.BF16 R140, R4.reuse, R10, R140 ;  /* 0x0000000a048c723c */ /* 0x040fe2000004188c */
[----:B------:R-:W1:Y:S05]  /*21de0*/  LDSM.16.MT88.4 R8, [R217+0x12800] ;  /* 0x01280000d908783b */ /* 0x000e6a0000004200 */
[----:B------:R-:W-:Y:S02]  /*21df0*/  MUFU.EX2 R190, R190 ;  /* 0x000000be00be7308 */ /* 0x000fe40000000800 */
[C---:B----4-:R-:W-:Y:S06]  /*21e00*/  HMMA.16816.F32.BF16 R136, R4.reuse, R16, R136 ;  /* 0x000000100488723c */ /* 0x050fec0000041888 */
[----:B------:R-:W-:Y:S02]  /*21e10*/  MUFU.EX2 R191, R191 ;  /* 0x000000bf00bf7308 */ /* 0x000fe40000000800 */
[C---:B------:R-:W-:Y:S01]  /*21e20*/  HMMA.16816.F32.BF16 R132, R4.reuse, R18, R132 ;  /* 0x000000120484723c */ /* 0x040fe20000041884 */
[----:B------:R-:W4:Y:S05]  /*21e30*/  LDSM.16.MT88.4 R16, [R216+0x12800] ;  /* 0x01280000d810783b */ /* 0x000f2a0000004200 */
[----:B------:R-:W1:Y:S02]  /*21e40*/  MUFU.EX2 R192, R192 ;  /* 0x000000c000c07308 */ /* 0x000e640000000800 */
[C---:B---3--:R-:W-:Y:S06]  /*21e50*/  HMMA.16816.F32.BF16 R36, R4.reuse, R12, R36 ;  /* 0x0000000c0424723c */ /* 0x048fec0000041824 */
[----:B------:R-:W3:Y:S02]  /*21e60*/  MUFU.EX2 R193, R193 ;  /* 0x000000c100c17308 */ /* 0x000ee40000000800 */
[C---:B------:R-:W-:Y:S01]  /*21e70*/  HMMA.16816.F32.BF16 R40, R4.reuse, R14, R40 ;  /* 0x0000000e0428723c */ /* 0x040fe20000041828 */
[----:B------:R-:W2:Y:S05]  /*21e80*/  LDSM.16.MT88.4 R12, [R215+0x12800] ;  /* 0x01280000d70c783b */ /* 0x000eaa0000004200 */
[----:B------:R-:W2:Y:S02]  /*21e90*/  MUFU.EX2 R166, R166 ;  /* 0x000000a600a67308 */ /* 0x000ea40000000800 */
[C---:B-1----:R-:W-:Y:S06]  /*21ea0*/  HMMA.16816.F32.BF16 R44, R4.reuse, R8, R44 ;  /* 0x00000008042c723c */ /* 0x042fec000004182c */
[----:B------:R-:W1:Y:S02]  /*21eb0*/  MUFU.EX2 R165, R165 ;  /* 0x000000a500a57308 */ /* 0x000e640000000800 */
        /* <DEDUP_REMOVED lines=30> */
[----:B------:R-:W-:Y:S01]  /*220a0*/  HMMA.16816.F32.BF16 R128, R4, R18, R128 ;  /* 0x000000120480723c */ /* 0x000fe20000041880 */
[----:B------:R-:W4:Y:S06]  /*220b0*/  LDSM.16.MT88.4 R16, [R216+0x11000] ;  /* 0x01100000d810783b */ /* 0x000f2c0000004200 */
[C---:B------:R-:W-:Y:S01]  /*220c0*/  F2FP.BF16.PACK_AB R4, R184.reuse, R181 ;  /* 0x000000b5b804723e */ /* 0x040fe200000010ff */
[----:B------:R-:W-:Y:S01]  /*220d0*/  FADD.FTZ R184, R184, R173 ;  /* 0x000000adb8b87221 */ /* 0x000fe20000010000 */
[C---:B------:R-:W-:Y:S01]  /*220e0*/  F2FP.BF16.PACK_AB R5, R185.reuse, R180 ;  /* 0x000000b4b905723e */ /* 0x040fe200000010ff */
[----:B------:R-:W-:Y:S01]  /*220f0*/  FADD.FTZ R185, R185, R177 ;  /* 0x000000b1b9b97221 */ /* 0x000fe20000010000 */
[----:B------:R-:W-:Y:S01]  /*22100*/  F2FP.BF16.PACK_AB R6, R182, R183 ;  /* 0x000000b7b606723e */ /* 0x000fe200000010ff */
[----:B------:R-:W-:Y:S01]  /*22110*/  FADD.FTZ R184, R183, R184 ;  /* 0x000000b8b7b87221 */ /* 0x000fe20000010000 */
[----:B-----5:R-:W-:Y:S01]  /*22120*/  F2FP.BF16.PACK_AB R7, R179, R178 ;  /* 0x000000b2b307723e */ /* 0x020fe200000010ff */
[----:B------:R-:W-:-:S02]  /*22130*/  FADD.FTZ R185, R178, R185 ;  /* 0x000000b9b2b97221 */ /* 0x000fc40000010000 */
[----:B------:R-:W-:Y:S02]  /*22140*/  FADD.FTZ R182, R182, R184 ;  /* 0x000000b8b6b67221 */ /* 0x000fe40000010000 */
[----:B------:R-:W-:Y:S02]  /*22150*/  FADD.FTZ R179, R179, R185 ;  /* 0x000000b9b3b37221 */ /* 0x000fe40000010000 */
[C---:B--2---:R-:W-:Y:S01]  /*22160*/  HMMA.16816.F32.BF16 R160, R4.reuse, R12, R160 ;  /* 0x0000000c04a0723c */ /* 0x044fe200000418a0 */
[----:B------:R-:W-:Y:S02]  /*22170*/  FADD.FTZ R182, R186, R182 ;  /* 0x000000b6bab67221 */ /* 0x000fe40000010000 */
[----:B------:R-:W-:Y:S02]  /*22180*/  FADD.FTZ R179, R192, R179 ;  /* 0x000000b3c0b37221 */ /* 0x000fe40000010000 */
[----:B------:R-:W-:Y:S02]  /*22190*/  FADD.FTZ R182, R187, R182 ;  /* 0x000000b6bbb67221 */ /* 0x000fe40000010000 */
[----:B---3--:R-:W-:Y:S01]  /*221a0*/  FADD.FTZ R179, R193, R179 ;  /* 0x000000b3c1b37221 */ /* 0x008fe20000010000 */
[----:B------:R-:W-:Y:S01]  /*221b0*/  HMMA.16816.F32.BF16 R156, R4, R14, R156 ;  /* 0x0000000e049c723c */ /* 0x000fe2000004189c */
[----:B------:R-:W2:Y:S01]  /*221c0*/  LDSM.16.MT88.4 R12, [R215+0x11000] ;  /* 0x01100000d70c783b */ /* 0x000ea20000004200 */
[----:B------:R-:W-:-:S02]  /*221d0*/  FADD.FTZ R182, R190, R182 ;  /* 0x000000b6beb67221 */ /* 0x000fc40000010000 */
[----:B------:R-:W-:Y:S02]  /*221e0*/  FADD.FTZ R179, R166, R179 ;  /* 0x000000b3a6b37221 */ /* 0x000fe40000010000 */
[----:B------:R-:W-:Y:S02]  /*221f0*/  FADD.FTZ R249, R191, R182 ;  /* 0x000000b6bff97221 */ /* 0x000fe40000010000 */
[----:B-1----:R-:W-:Y:S01]  /*22200*/  HMMA.16816.F32.BF16 R152, R4, R8, R152 ;  /* 0x000000080498723c */ /* 0x002fe20000041898 */
[----:B------:R-:W-:-:S07]  /*22210*/  FADD.FTZ R248, R165, R179 ;  /* 0x000000b3a5f87221 */ /* 0x000fce0000010000 */
[C---:B----4-:R-:W-:Y:S08]  /*22220*/  HMMA.16816.F32.BF16 R144, R4.reuse, R16, R144 ;  /* 0x000000100490723c */ /* 0x050ff00000041890 */
[C---:B------:R-:W-:Y:S01]  /*22230*/  HMMA.16816.F32.BF16 R140, R4.reuse, R18, R140 ;  /* 0x00000012048c723c */ /* 0x040fe2000004188c */
[----:B------:R-:W1:Y:S07]  /*22240*/  LDSM.16.MT88.4 R16, [R217+0x13000] ;  /* 0x01300000d910783b */ /* 0x000e6e0000004200 */
        /* <DEDUP_REMOVED lines=37> */
[----:B------:R-:W-:Y:S07]  /*224a0*/  LDSM.16.MT88.4 R8, [R219+0x13800] ;  /* 0x01380000db08783b */ /* 0x000fee0000004200 */
[C---:B--2---:R-:W-:Y:S08]  /*224b0*/  HMMA.16816.F32.BF16 R124, R4.reuse, R12, R124 ;  /* 0x0000000c047c723c */ /* 0x044ff0000004187c */
[----:B------:R-:W-:Y:S01]  /*224c0*/  HMMA.16816.F32.BF16 R128, R4, R14, R128 ;  /* 0x0000000e0480723c */ /* 0x000fe20000041880 */
[----:B------:R-:W2:Y:S06]  /*224d0*/  LDSM.16.MT88.4 R12, [R215+0x11800] ;  /* 0x01180000d70c783b */ /* 0x000eac0000004200 */
[----:B------:R-:W-:-:S02]  /*224e0*/  F2FP.BF16.PACK_AB R4, R187, R186 ;  /* 0x000000babb04723e */ /* 0x000fc400000010ff */
[----:B------:R-:W-:Y:S02]  /*224f0*/  F2FP.BF16.PACK_AB R5, R193, R192 ;  /* 0x000000c0c105723e */ /* 0x000fe400000010ff */
[----:B------:R-:W-:Y:S02]  /*22500*/  F2FP.BF16.PACK_AB R6, R191, R190 ;  /* 0x000000bebf06723e */ /* 0x000fe400000010ff */
[----:B------:R-:W-:-:S07]  /*22510*/  F2FP.BF16.PACK_AB R7, R165, R166 ;  /* 0x000000a6a507723e */ /* 0x000fce00000010ff */
        /* <DEDUP_REMOVED lines=12> */
[C---:B------:R-:W-:Y:S08]  /*225e0*/  HMMA.16816.F32.BF16 R36, R4.reuse, R8, R36 ;  /* 0x000000080424723c */ /* 0x040ff00000041824 */
[C---:B------:R-:W-:Y:S01]  /*225f0*/  HMMA.16816.F32.BF16 R40, R4.reuse, R10, R40 ;  /* 0x0000000a0428723c */ /* 0x040fe20000041828 */
[----:B------:R-:W5:Y:S07]  /*22600*/  LDSM.16.MT88.4 R8, [R217+0x15800] ;  /* 0x01580000d908783b */ /* 0x000f6e0000004200 */
        /* <DEDUP_REMOVED lines=12> */
[C---:B-----5:R-:W-:Y:S08]  /*226d0*/  HMMA.16816.F32.BF16 R76, R4.reuse, R8, R76 ;  /* 0x00000008044c723c */ /* 0x060ff0000004184c */
[C---:B------:R-:W-:Y:S01]  /*226e0*/  HMMA.16816.F32.BF16 R80, R4.reuse, R10, R80 ;  /* 0x0000000a0450723c */ /* 0x040fe20000041850 */
[----:B------:R-:W5:Y:S07]  /*226f0*/  LDSM.16.MT88.4 R8, [R216+0x17800] ;  /* 0x01780000d808783b */ /* 0x000f6e0000004200 */
[C---:B-1----:R-:W-:Y:S08]  /*22700*/  HMMA.16816.F32.BF16 R100, R4.reuse, R16, R100 ;  /* 0x000000100464723c */ /* 0x042ff00000041864 */
[C---:B------:R-:W-:Y:S01]  /*22710*/  HMMA.16816.F32.BF16 R104, R4.reuse, R18, R104 ;  /* 0x000000120468723c */ /* 0x040fe20000041868 */
[----:B------:R-:W1:Y:S07]  /*22720*/  LDSM.16.MT88.4 R16, [R215+0x17800] ;  /* 0x01780000d710783b */ /* 0x000e6e0000004200 */
[C---:B---3--:R-:W-:Y:S08]  /*22730*/  HMMA.16816.F32.BF16 R84, R4.reuse, R24, R84 ;  /* 0x000000180454723c */ /* 0x048ff00000041854 */
[C---:B------:R-:W-:Y:S08]  /*22740*/  HMMA.16816.F32.BF16 R88, R4.reuse, R26, R88 ;  /* 0x0000001a0458723c */ /* 0x040ff00000041858 */
[C---:B----4-:R-:W-:Y:S08]  /*22750*/  HMMA.16816.F32.BF16 R92, R4.reuse, R20, R92 ;  /* 0x00000014045c723c */ /* 0x050ff0000004185c */
[C---:B------:R-:W-:Y:S08]  /*22760*/  HMMA.16816.F32.BF16 R96, R4.reuse, R22, R96 ;  /* 0x000000160460723c */ /* 0x040ff00000041860 */
[C---:B--2---:R-:W-:Y:S08]  /*22770*/  HMMA.16816.F32.BF16 R108, R4.reuse, R12, R108 ;  /* 0x0000000c046c723c */ /* 0x044ff0000004186c */
[C---:B------:R-:W-:Y:S08]  /*22780*/  HMMA.16816.F32.BF16 R112, R4.reuse, R14, R112 ;  /* 0x0000000e0470723c */ /* 0x040ff00000041870 */
[C---:B-----5:R-:W-:Y:S08]  /*22790*/  HMMA.16816.F32.BF16 R116, R4.reuse, R8, R116 ;  /* 0x000000080474723c */ /* 0x060ff00000041874 */
[C---:B------:R-:W-:Y:S08]  /*227a0*/  HMMA.16816.F32.BF16 R120, R4.reuse, R10, R120 ;  /* 0x0000000a0478723c */ /* 0x040ff00000041878 */
[C---:B-1----:R-:W-:Y:S08]  /*227b0*/  HMMA.16816.F32.BF16 R124, R4.reuse, R16, R124 ;  /* 0x00000010047c723c */ /* 0x042ff0000004187c */
[----:B------:R-:W-:Y:S11]  /*227c0*/  HMMA.16816.F32.BF16 R128, R4, R18, R128 ;  /* 0x000000120480723c */ /* 0x000ff60000041880 */
[----:B------:R-:W-:Y:S08]  /*227d0*/  @!UPT UIADD3 URZ, URZ, URZ, URZ ;  /* 0x0000003f3f3ff290 */ /* 0x000ff0000fffe03f */
.L_x_3023:
[----:B------:R-:W-:Y:S05]  /*227e0*/  @!P6 BRA `(.L_x_3032) ;  /* 0x000053e00000e947 */ /* 0x000fea0003800000 */
[----:B------:R-:W-:Y:S02]  /*227f0*/  MOV R0, R3 ;  /* 0x0000000300007202 */ /* 0x000fe40000000f00 */
[----:B------:R-:W-:-:S02]  /*22800*/  MOV R2, R164 ;  /* 0x000000a400027202 */ /* 0x000fc40000000f00 */
.L_x_3041:
        /* <DEDUP_REMOVED lines=77> */
.L_x_3034:
[----:B------:R-:W-:Y:S02]  /*22ce0*/  ULDC.64 UR4, c[0x0][0x118] ;  /* 0x0000460000047ab9 */ /* 0x000fe40000000a00 */
[----:B------:R-:W2:Y:S02]  /*22cf0*/  LD.E R7, [R164.64+0x40] ;  /* 0x00004004a4077980 */ /* 0x000ea4000c101900 */
[----:B--2---:R-:W-:Y:S04]  /*22d00*/  LEA R7, -R7, RZ, 0x6 ;  /* 0x000000ff07077211 */ /* 0x004fe800078e31ff */
[----:B------:R-:W-:Y:S02]  /*22d10*/  SHF.R.S32.HI R3, RZ, 0x1f, R7 ;  /* 0x0000001fff037819 */ /* 0x000fe40000011407 */
.L_x_3035:
[----:B------:R-:W-:Y:S05]  /*22d20*/  BSYNC B0 ;  /* 0x0000000000007941 */ /* 0x000fea0003800000 */
.L_x_3033:
        /* <DEDUP_REMOVED lines=14> */
[----:B------:R-:W-:Y:S01]  /*22e10*/  IMAD.X R5, R3, 0x1, R227, P1 ;  /* 0x0000000103057824 */ /* 0x000fe200008e06e3 */
[----:B------:R-:W-:Y:S01]  /*22e20*/  @!P6 STS.128 [R239+0x10000], RZ ;  /* 0x010000ffef00e388 */ /* 0x000fe20000000c00 */
[CC--:B------:R-:W-:Y:S02]  /*22e30*/  @P6 LEA R16, P1, R6.reuse, R189.reuse, 0x1 ;  /* 0x000000bd06106211 */ /* 0x0c0fe400078208ff */
[C---:B------:R-:W-:Y:S02]  /*22e40*/  @P5 LEA R12, P0, R6.reuse, R189, 0x1 ;  /* 0x000000bd060c5211 */ /* 0x040fe400078008ff */
[----:B------:R-:W-:Y:S01]  /*22e50*/  @!PT LDS RZ, [RZ] ;  /* 0x00000000fffff984 */ /* 0x000fe20000000800 */
[----:B------:R-:W-:Y:S01]  /*22e60*/  @!PT LDS RZ, [RZ] ;  /* 0x00000000fffff984 */ /* 0x000fe20000000800 */
[----:B------:R-:W-:Y:S01]  /*22e70*/  @!PT LDS RZ, [RZ] ;  /* 0x00000000fffff984 */ /* 0x000fe20000000800 */
[----:B------:R1:W-:Y:S01]  /*22e80*/  @P5 LDGSTS.E.BYPASS.LTC128B.128 [R239+0x12000], [R250.64+0x80] ;  /* 0x12000080faef5fae */ /* 0x0003e2000b901d44 */
[CCC-:B------:R-:W-:Y:S02]  /*22e90*/  @P6 LEA.HI.X R17, R6.reuse, R188.reuse, R5.reuse, 0x1, P1 ;  /* 0x000000bc06116211 */ /* 0x1c0fe400008f0c05 */
[CCC-:B------:R-:W-:Y:S02]  /*22ea0*/  @P5 LEA.HI.X R13, R6.reuse, R188.reuse, R5.reuse, 0x1, P0 ;  /* 0x000000bc060d5211 */ /* 0x1c0fe400000f0c05 */
[----:B------:R-:W-:Y:S01]  /*22eb0*/  @!P5 STS.128 [R239+0x12000], RZ ;  /* 0x012000ffef00d388 */ /* 0x000fe20000000c00 */
[----:B------:R-:W-:Y:S02]  /*22ec0*/  IADD3.X R3, R5, R227, RZ, P2, !PT ;  /* 0x000000e305037210 */ /* 0x000fe400017fe4ff */
[CC--:B------:R-:W-:Y:S02]  /*22ed0*/  @P4 LEA R10, P2, R6.reuse, R189.reuse, 0x1 ;  /* 0x000000bd060a4211 */ /* 0x0c0fe400078408ff */
[----:B------:R-:W-:Y:S01]  /*22ee0*/  @!PT LDS RZ, [RZ] ;  /* 0x00000000fffff984 */ /* 0x000fe20000000800 */
[----:B------:R-:W-:Y:S01]  /*22ef0*/  @!PT LDS RZ, [RZ] ;  /* 0x00000000fffff984 */ /* 0x000fe20000000800 */
[----:B------:R-:W-:Y:S01]  /*22f00*/  @!PT LDS RZ, [RZ] ;  /* 0x00000000fffff984 */ /* 0x000fe20000000800 */
[----:B------:R1:W-:Y:S01]  /*22f10*/  @P4 LDGSTS.E.BYPASS.LTC128B.128 [R239+0x14000], [R250.64+0x100] ;  /* 0x14000100faef4fae */ /* 0x0003e2000b901d44 */
[CC--:B------:R-:W-:Y:S02]  /*22f20*/  @P3 LEA R8, P1, R6.reuse, R189.reuse, 0x1 ;  /* 0x000000bd06083211 */ /* 0x0c0fe400078208ff */
[CCC-:B------:R-:W-:Y:S02]  /*22f30*/  @P4 LEA.HI.X R11, R6.reuse, R188.reuse, R5.reuse, 0x1, P2 ;  /* 0x000000bc060b4211 */ /* 0x1c0fe400010f0c05 */
[----:B------:R-:W-:Y:S01]  /*22f40*/  @!P4 STS.128 [R239+0x14000], RZ ;  /* 0x014000ffef00c388 */ /* 0x000fe20000000c00 */
[-C--:B------:R-:W-:Y:S02]  /*22f50*/  @P3 LEA.HI.X R9, R6, R188.reuse, R5, 0x1, P1 ;  /* 0x000000bc06093211 */ /* 0x080fe400008f0c05 */
        /* <DEDUP_REMOVED lines=8> */
[CCC-:B------:R-:W-:Y:S02]  /*22fe0*/  @P5 LEA.HI.X R21, R4.reuse, R188.reuse, R3.reuse, 0x1, P2 ;  /* 0x000000bc04155211 */ /* 0x1c0fe400010f0c03 */
[CC--:B------:R-:W-:Y:S02]  /*22ff0*/  @P4 LEA R18, P1, R4.reuse, R189.reuse, 0x1 ;  /* 0x000000bd04124211 */ /* 0x0c0fe400078208ff */
[----:B------:R-:W-:Y:S01]  /*23000*/  @!PT LDS RZ, [RZ] ;  /* 0x00000000fffff984 */ /* 0x000fe20000000800 */
[----:B------:R-:W-:Y:S01]  /*23010*/  @!PT LDS RZ, [RZ] ;  /* 0x00000000fffff984 */ /* 0x000fe20000000800 */
[----:B------:R-:W-:Y:S01]  /*23020*/  @!PT LDS RZ, [RZ] ;  /* 0x00000000fffff984 */ /* 0x000fe20000000800 */
[----:B------:R2:W-:Y:S01]  /*23030*/  @P6 LDGSTS.E.BYPASS.LTC128B.128 [R239+0x10800], [R16.64] ;  /* 0x1080000010ef6fae */ /* 0x0005e2000b901d44 */
[CC--:B------:R-:W-:Y:S02]  /*23040*/  @P3 LEA R6, P0, R4.reuse, R189.reuse, 0x1 ;  /* 0x000000bd04063211 */ /* 0x0c0fe400078008ff */
[CCC-:B------:R-:W-:Y:S02]  /*23050*/  @P4 LEA.HI.X R19, R4.reuse, R188.reuse, R3.reuse, 0x1, P1 ;  /* 0x000000bc04134211 */ /* 0x1c0fe400008f0c03 */
[----:B------:R-:W-:Y:S01]  /*23060*/  @!P6 STS.128 [R239+0x10800], RZ ;  /* 0x010800ffef00e388 */ /* 0x000fe20000000c00 */
[C---:B------:R-:W-:Y:S02]  /*23070*/  @P3 LEA.HI.X R7, R4.reuse, R188, R3, 0x1, P0 ;  /* 0x000000bc04073211 */ /* 0x040fe400000f0c03 */
[----:B------:R-:W-:Y:S02]  /*23080*/  IADD3 R5, P2, R4, R226, RZ ;  /* 0x000000e204057210 */ /* 0x000fe40007f5e0ff */
[----:B------:R-:W-:Y:S01]  /*23090*/  @!PT LDS RZ, [RZ] ;  /* 0x00000000fffff984 */ /* 0x000fe20000000800 */
[----:B------:R-:W-:Y:S01]  /*230a0*/  @!PT LDS RZ, [RZ] ;  /* 0x00000000fffff984 */ /* 0x000fe20000000800 */
[----:B------:R-:W-:Y:S01]  /*230b0*/  @!PT LDS RZ, [RZ] ;  /* 0x00000000fffff984 */ /* 0x000fe20000000800 */
[----:B------:R3:W-:Y:S02]  /*230c0*/  @P5 LDGSTS.E.BYPASS.LTC128B.128 [R239+0x12800], [R12.64+0x80] ;  /* 0x128000800cef5fae */ /* 0x0007e4000b901d44 */
[-C--:B------:R-:W-:Y:S01]  /*230d0*/  @P6 LEA R26, P0, R5, R189.reuse, 0x1 ;  /* 0x000000bd051a6211 */ /* 0x080fe200078008ff */
[----:B------:R-:W-:Y:S01]  /*230e0*/  IMAD.X R3, R3, 0x1, R227, P2 ;  /* 0x0000000103037824 */ /* 0x000fe200010e06e3 */
[CC--:B------:R-:W-:Y:S01]  /*230f0*/  @P5 LEA R24, P2, R5.reuse, R189.reuse, 0x1 ;  /* 0x000000bd05185211 */ /* 0x0c0fe200078408ff */
[----:B------:R-:W-:Y:S01]  /*23100*/  @!P5 STS.128 [R239+0x12800], RZ ;  /* 0x012800ffef00d388 */ /* 0x000fe20000000c00 */
[CC--:B------:R-:W-:Y:S02]  /*23110*/  @P4 LEA R22, P1, R5.reuse, R189.reuse, 0x1 ;  /* 0x000000bd05164211 */ /* 0x0c0fe400078208ff */
[CCC-:B------:R-:W-:Y:S02]  /*23120*/  @P6 LEA.HI.X R27, R5.reuse, R188.reuse, R3.reuse, 0x1, P0 ;  /* 0x000000bc051b6211 */ /* 0x1c0fe400000f0c03 */
[----:B------:R-:W-:Y:S01]  /*23130*/  @!PT LDS RZ, [RZ] ;  /* 0x00000000fffff984 */ /* 0x000fe20000000800 */
[----:B------:R-:W-:Y:S01]  /*23140*/  @!PT LDS RZ, [RZ] ;  /* 0x00000000fffff984 */ /* 0x000fe20000000800 */
[----:B------:R-:W-:Y:S01]  /*23150*/  @!PT LDS RZ, [RZ] ;  /* 0x00000000fffff984 */ /* 0x000fe20000000800 */
[----:B------:R4:W-:Y:S01]  /*23160*/  @P4 LDGSTS.E.BYPASS.LTC128B.128 [R239+0x14800], [R10.64+0x100] ;  /* 0x148001000aef4fae */ /* 0x0009e2000b901d44 */
[CCC-:B------:R-:W-:Y:S02]  /*23170*/  @P5 LEA.HI.X R25, R5.reuse, R188.reuse, R3.reuse, 0x1, P2 ;  /* 0x000000bc05195211 */ /* 0x1c0fe400010f0c03 */
[CCC-:B------:R-:W-:Y:S02]  /*23180*/  @P4 LEA.HI.X R23, R5.reuse, R188.reuse, R3.reuse, 0x1, P1 ;  /* 0x000000bc05174211 */ /* 0x1c0fe400008f0c03 */
[----:B------:R-:W-:Y:S01]  /*23190*/  @!P4 STS.128 [R239+0x14800], RZ ;  /* 0x014800ffef00c388 */ /* 0x000fe20000000c00 */
[C---:B------:R-:W-:Y:S04]  /*231a0*/  @P3 LEA R4, P0, R5.reuse, R189, 0x1 ;  /* 0x000000bd05043211 */ /* 0x040fe800078008ff */
[----:B------:R-:W-:Y:S01]  /*231b0*/  @!PT LDS RZ, [RZ] ;  /* 0x00000000fffff984 */ /* 0x000fe20000000800 */
[----:B------:R-:W-:Y:S01]  /*231c0*/  @!PT LDS RZ, [RZ] ;  /* 0x00000000fffff984 */ /* 0x000fe20000000800 */
[----:B------:R-:W-:Y:S01]  /*231d0*/  @!PT LDS RZ, [RZ] ;  /* 0x00000000fffff984 */ /* 0x000fe20000000800 */
[----:B------:R4:W-:Y:S01]  /*231e0*/  @P3 LDGSTS.E.BYPASS.LTC128B.128 [R239+0x16800], [R8.64+0x180] ;  /* 0x1680018008ef3fae */ /* 0x0009e2000b901d44 */
[----:B------:R-:W-:Y:S02]  /*231f0*/  @P3 LEA.HI.X R5, R5, R188, R3, 0x1, P0 ;  /* 0x000000bc05053211 */ /* 0x000fe400000f0c03 */
[----:B------:R-:W-:Y:S02]  /*23200*/  ISETP.GT.AND P0, PT, R242, R230, PT ;  /* 0x000000e6f200720c */ /* 0x000fe40003f04270 */
        /* <DEDUP_REMOVED lines=42> */
[----:B----4-:R-:W3:Y:S05]  /*234b0*/  LDSM.16.M88.4 R8, [R224+0x8000] ;  /* 0x00800000e008783b */ /* 0x010eea0000000200 */
[----:B--2---:R-:W2:Y:S05]  /*234c0*/  LDSM.16.M88.4 R16, [R224+0x8800] ;  /* 0x00880000e010783b */ /* 0x004eaa0000000200 */
[----:B-1----:R-:W5:Y:S05]  /*234d0*/  LDSM.16.M88.4 R24, [R224+0x9000] ;  /* 0x00900000e018783b */ /* 0x002f6a0000000200 */
[----:B------:R-:W0:Y:S05]  /*234e0*/  LDGDEPBAR ;  /* 0x00000000000079af */ /* 0x000e2a0000000000 */
[----:B------:R-:W1:Y:S05]  /*234f0*/  LDSM.16.M88.4 R168, [R224+0x9800] ;  /* 0x00980000e0a8783b */ /* 0x000e6a0000000200 */
[----:B------:R-:W-:Y:S05]  /*23500*/  LDSM.16.M88.4 R172, [R223] ;  /* 0x00000000dfac783b */ /* 0x000fea0000000200 */
[----:B------:R-:W4:Y:S05]  /*23510*/  LDSM.16.M88.4 R176, [R222] ;  /* 0x00000000deb0783b */ /* 0x000f2a0000000200 */
[----:B------:R-:W1:Y:S01]  /*23520*/  LDSM.16.M88.4 R180, [R214] ;  /* 0x00000000d6b4783b */ /* 0x000e620000000200 */
[C---:B---3--:R-:W-:Y:S04]  /*23530*/  HMMA.16816.F32.BF16 R4, R32.reuse, R8, RZ ;  /* 0x000000082004723c */ /* 0x048fe800000418ff */
[----:B------:R-:W3:Y:S05]  /*23540*/  LDSM.16.M88.4 R184, [R213] ;  /* 0x00000000d5b8783b */ /* 0x000eea0000000200 */
[----:B------:R-:W1:Y:S01]  /*23550*/  LDSM.16.M88.4 R188, [R212] ;  /* 0x00000000d4bc783b */ /* 0x000e620000000200 */
[C---:B------:R-:W-:Y:S04]  /*23560*/  HMMA.16816.F32.BF16 R8, R32.reuse, R10, RZ ;  /* 0x0000000a2008723c */ /* 0x040fe800000418ff */
[----:B------:R-:W-:Y:S04]  /*23570*/  LDSM.16.M88.4 R192, [R218+0x8000] ;  /* 0x00800000dac0783b */ /* 0x000fe80000000200 */
[C---:B--2---:R-:W-:Y:S01]  /*23580*/  HMMA.16816.F32.BF16 R12, R32.reuse, R16, RZ ;  /* 0x00000010200c723c */ /* 0x044fe200000418ff */
[----:B------:R-:W-:Y:S05]  /*23590*/  LDSM.16.M88.4 R196, [R218+0x8800] ;  /* 0x00880000dac4783b */ /* 0x000fea0000000200 */
[----:B------:R-:W2:Y:S02]  /*235a0*/  LD.E R3, [R164.64+0x18c] ;  /* 0x00018c04a4037980 */ /* 0x000ea4000c101900 */
[C---:B------:R-:W-:Y:S08]  /*235b0*/  HMMA.16816.F32.BF16 R16, R32.reuse, R18, RZ ;  /* 0x000000122010723c */ /* 0x040ff000000418ff */
[C---:B-----5:R-:W-:Y:S08]  /*235c0*/  HMMA.16816.F32.BF16 R20, R32.reuse, R24, RZ ;  /* 0x000000182014723c */ /* 0x060ff000000418ff */
[C---:B------:R-:W-:Y:S08]  /*235d0*/  HMMA.16816.F32.BF16 R24, R32.reuse, R26, RZ ;  /* 0x0000001a2018723c */ /* 0x040ff000000418ff */
[C---:B-1----:R-:W-:Y:S08]  /*235e0*/  HMMA.16816.F32.BF16 R28, R32.reuse, R168, RZ ;  /* 0x000000a8201c723c */ /* 0x042ff000000418ff */
[----:B------:R-:W-:Y:S01]  /*235f0*/  HMMA.16816.F32.BF16 R32, R32, R170, RZ ;  /* 0x000000aa2020723c */ /* 0x000fe200000418ff */
[----:B------:R-:W1:Y:S07]  /*23600*/  LDSM.16.M88.4 R168, [R221] ;  /* 0x00000000dda8783b */ /* 0x000e6e0000000200 */
[C---:B----4-:R-:W-:Y:S08]  /*23610*/  HMMA.16816.F32.BF16 R4, R172.reuse, R176, R4 ;  /* 0x000000b0ac04723c */ /* 0x050ff00000041804 */
[C---:B------:R-:W-:Y:S01]  /*23620*/  HMMA.16816.F32.BF16 R8, R172.reuse, R178, R8 ;  /* 0x000000b2ac08723c */ /* 0x040fe20000041808 */
[----:B------:R-:W4:Y:S07]  /*23630*/  LDSM.16.M88.4 R176, [R218+0x9000] ;  /* 0x00900000dab0783b */ /* 0x000f2e0000000200 */
[C---:B------:R-:W-:Y:S08]  /*23640*/  HMMA.16816.F32.BF16 R12, R172.reuse, R180, R12 ;  /* 0x000000b4ac0c723c */ /* 0x040ff0000004180c */
[C---:B------:R-:W-:Y:S01]  /*23650*/  HMMA.16816.F32.BF16 R16, R172.reuse, R182, R16 ;  /* 0x000000b6ac10723c */ /* 0x040fe20000041810 */
[----:B------:R-:W-:Y:S07]  /*23660*/  LDSM.16.M88.4 R180, [R220] ;  /* 0x00000000dcb4783b */ /* 0x000fee0000000200 */
[C---:B---3--:R-:W-:Y:S08]  /*23670*/  HMMA.16816.F32.BF16 R20, R172.reuse, R184, R20 ;  /* 0x000000b8ac14723c */ /* 0x048ff00000041814 */
[C---:B------:R-:W-:Y:S01]  /*23680*/  HMMA.16816.F32.BF16 R24, R172.reuse, R186, R24 ;  /* 0x000000baac18723c */ /* 0x040fe20000041818 */
[----:B------:R-:W-:Y:S07]  /*23690*/  LDSM.16.M88.4 R184, [R211] ;  /* 0x00000000d3b8783b */ /* 0x000fee0000000200 */
[C---:B------:R-:W-:Y:S08]  /*236a0*/  HMMA.16816.F32.BF16 R28, R172.reuse, R188, R28 ;  /* 0x000000bcac1c723c */ /* 0x040ff0000004181c */
[----:B------:R-:W-:Y:S01]  /*236b0*/  HMMA.16816.F32.BF16 R32, R172, R190, R32 ;  /* 0x000000beac20723c */ /* 0x000fe20000041820 */
[----:B------:R-:W3:Y:S05]  /*236c0*/  LDSM.16.M88.4 R172, [R218+0x9800] ;  /* 0x00980000daac783b */ /* 0x000eea0000000200 */
[----:B------:R-:W5:Y:S02]  /*236d0*/  LDSM.16.M88.4 R188, [R211+0x800] ;  /* 0x00080000d3bc783b */ /* 0x000f640000000200 */
        /* <DEDUP_REMOVED lines=8> */
[----:B------:R-:W-:Y:S07]  /*23760*/  LDSM.16.M88.4 R176, [R224+0xa800] ;  /* 0x00a80000e0b0783b */ /* 0x000fee0000000200 */
[C---:B---3--:R-:W-:Y:S08]  /*23770*/  HMMA.16816.F32.BF16 R28, R168.reuse, R172, R28 ;  /* 0x000000aca81c723c */ /* 0x048ff0000004181c */
[----:B------:R-:W-:Y:S01]  /*23780*/  HMMA.16816.F32.BF16 R32, R168, R174, R32 ;  /* 0x000000aea820723c */ /* 0x000fe20000041820 */
[----:B------:R-:W-:Y:S05]  /*23790*/  LDSM.16.M88.4 R168, [R225+0x2000] ;  /* 0x00200000e1a8783b */ /* 0x000fea0000000200 */
[----:B------:R-:W3:Y:S02]  /*237a0*/  LDSM.16.M88.4 R172, [R224+0xa000] ;  /* 0x00a00000e0ac783b */ /* 0x000ee40000000200 */
[C---:B------:R-:W-:Y:S08]  /*237b0*/  HMMA.16816.F32.BF16 R4, R180.reuse, R184, R4 ;  /* 0x000000b8b404723c */ /* 0x040ff00000041804 */
[C---:B------:R-:W-:Y:S01]  /*237c0*/  HMMA.16816.F32.BF16 R8, R180.reuse, R186, R8 ;  /* 0x000000bab408723c */ /* 0x040fe20000041808 */
[----:B------:R-:W4:Y:S07]  /*237d0*/  LDSM.16.M88.4 R184, [R224+0xb000] ;  /* 0x00b00000e0b8783b */ /* 0x000f2e0000000200 */
[C---:B-----5:R-:W-:Y:S08]  /*237e0*/  HMMA.16816.F32.BF16 R12, R180.reuse, R188, R12 ;  /* 0x000000bcb40c723c */ /* 0x060ff0000004180c */
[C---:B------:R-:W-:Y:S01]  /*237f0*/  HMMA.16816.F32.BF16 R16, R180.reuse, R190, R16 ;  /* 0x000000beb410723c */ /* 0x040fe20000041810 */
[----:B------:R-:W5:Y:S07]  /*23800*/  LDSM.16.M88.4 R188, [R224+0xb800] ;  /* 0x00b80000e0bc783b */ /* 0x000f6e0000000200 */
[C---:B-1----:R-:W-:Y:S08]  /*23810*/  HMMA.16816.F32.BF16 R20, R180.reuse, R192, R20 ;  /* 0x000000c0b414723c */ /* 0x042ff00000041814 */
[C---:B------:R-:W-:Y:S01]  /*23820*/  HMMA.16816.F32.BF16 R24, R180.reuse, R194, R24 ;  /* 0x000000c2b418723c */ /* 0x040fe20000041818 */
[----:B------:R-:W-:Y:S07]  /*23830*/  LDSM.16.M88.4 R192, [R210] ;  /* 0x00000000d2c0783b */ /* 0x000fee0000000200 */
[C---:B------:R-:W-:Y:S08]  /*23840*/  HMMA.16816.F32.BF16 R28, R180.reuse, R196, R28 ;  /* 0x000000c4b41c723c */ /* 0x040ff0000004181c */
[----:B------:R-:W-:Y:S01]  /*23850*/  HMMA.16816.F32.BF16 R32, R180, R198, R32 ;  /* 0x000000c6b420723c */ /* 0x000fe20000041820 */
[----:B------:R-:W1:Y:S05]  /*23860*/  LDSM.16.M88.4 R180, [R223+0x2000] ;  /* 0x00200000dfb4783b */ /* 0x000e6a0000000200 */
[----:B------:R-:W1:Y:S02]  /*23870*/  LDSM.16.M88.4 R196, [R209] ;  /* 0x00000000d1c4783b */ /* 0x000e640000000200 */
[C---:B---3--:R-:W-:Y:S08]  /*23880*/  HMMA.16816.F32.BF16 R4, R168.reuse, R172, R4 ;  /* 0x000000aca804723c */ /* 0x048ff00000041804 */
[C---:B------:R-:W-:Y:S01]  /*23890*/  HMMA.16816.F32.BF16 R8, R168.reuse, R174, R8 ;  /* 0x000000aea808723c */ /* 0x040fe20000041808 */
[----:B------:R-:W3:Y:S07]  /*238a0*/  LDSM.16.M88.4 R172, [R208] ;  /* 0x00000000d0ac783b */ /* 0x000eee0000000200 */
[C---:B------:R-:W-:Y:S08]  /*238b0*/  HMMA.16816.F32.BF16 R12, R168.reuse, R176, R12 ;  /* 0x000000b0a80c723c */ /* 0x040ff0000004180c */
[C---:B------:R-:W-:Y:S01]  /*238c0*/  HMMA.16816.F32.BF16 R16, R168.reuse, R178, R16 ;  /* 0x000000b2a810723c */ /* 0x040fe20000041810 */
[----:B------:R-:W-:Y:S07]  /*238d0*/  LDSM.16.M88.4 R176, [R221+0x2000] ;  /* 0x00200000ddb0783b */ /* 0x000fee0000000200 */
[C---:B----4-:R-:W-:Y:S08]  /*238e0*/  HMMA.16816.F32.BF16 R20, R168.reuse, R184, R20 ;  /* 0x000000b8a814723c */ /* 0x050ff00000041814 */
[C---:B------:R-:W-:Y:S01]  /*238f0*/  HMMA.16816.F32.BF16 R24, R168.reuse, R186, R24 ;  /* 0x000000baa818723c */ /* 0x040fe20000041818 */
[----:B------:R-:W-:Y:S07]  /*23900*/  LDSM.16.M88.4 R184, [R218+0xa000] ;  /* 0x00a00000dab8783b */ /* 0x000fee0000000200 */
[C---:B-----5:R-:W-:Y:S08]  /*23910*/  HMMA.16816.F32.BF16 R28, R168.reuse, R188, R28 ;  /* 0x000000bca81c723c */ /* 0x060ff0000004181c */
[----:B------:R-:W-:Y:S01]  /*23920*/  HMMA.16816.F32.BF16 R32, R168, R190, R32 ;  /* 0x000000bea820723c */ /* 0x000fe20000041820 */
[----:B------:R-:W4:Y:S05]  /*23930*/  LDSM.16.M88.4 R168, [R207] ;  /* 0x00000000cfa8783b */ /* 0x000f2a0000000200 */
[----:B------:R-:W5:Y:S02]  /*23940*/  LDSM.16.M88.4 R188, [R218+0xa800] ;  /* 0x00a80000dabc783b */ /* 0x000f640000000200 */
        /* <DEDUP_REMOVED lines=11> */
[----:B------:R-:W3:Y:S05]  /*23a00*/  LDSM.16.M88.4 R168, [R220+0x2000] ;  /* 0x00200000dca8783b */ /* 0x000eea0000000200 */
[----:B------:R-:W4:Y:S02]  /*23a10*/  LDSM.16.M88.4 R180, [R211+0x2800] ;  /* 0x00280000d3b4783b */ /* 0x000f240000000200 */
[C---:B------:R-:W-:Y:S08]  /*23a20*/  HMMA.16816.F32.BF16 R4, R176.reuse, R184, R4 ;  /* 0x000000b8b004723c */ /* 0x040ff00000041804 */
[C---:B------:R-:W-:Y:S01]  /*23a30*/  HMMA.16816.F32.BF16 R8, R176.reuse, R186, R8 ;  /* 0x000000bab008723c */ /* 0x040fe20000041808 */
[----:B------:R-:W2:Y:S07]  /*23a40*/  LDSM.16.M88.4 R184, [R211+0x3000] ;  /* 0x00300000d3b8783b */ /* 0x000eae0000000200 */
[C---:B-----5:R-:W-:Y:S08]  /*23a50*/  HMMA.16816.F32.BF16 R12, R176.reuse, R188, R12 ;  /* 0x000000bcb00c723c */ /* 0x060ff0000004180c */
[C---:B------:R-:W-:Y:S01]  /*23a60*/  HMMA.16816.F32.BF16 R16, R176.reuse, R190, R16 ;  /* 0x000000beb010723c */ /* 0x040fe20000041810 */
[----:B------:R-:W5:Y:S07]  /*23a70*/  LDSM.16.M88.4 R188, [R211+0x3800] ;  /* 0x00380000d3bc783b */ /* 0x000f6e0000000200 */
[C---:B-1----:R-:W-:Y:S08]  /*23a80*/  HMMA.16816.F32.BF16 R20, R176.reuse, R192, R20 ;  /* 0x000000c0b014723c */ /* 0x042ff00000041814 */
[C---:B------:R-:W-:Y:S01]  /*23a90*/  HMMA.16816.F32.BF16 R24, R176.reuse, R194, R24 ;  /* 0x000000c2b018723c */ /* 0x040fe20000041818 */
[----:B------:R-:W-:Y:S07]  /*23aa0*/  LDSM.16.M88.4 R192, [R224+0xc000] ;  /* 0x00c00000e0c0783b */ /* 0x000fee0000000200 */
[C---:B------:R-:W-:Y:S08]  /*23ab0*/  HMMA.16816.F32.BF16 R28, R176.reuse, R196, R28 ;  /* 0x000000c4b01c723c */ /* 0x040ff0000004181c */
[----:B------:R-:W-:Y:S01]  /*23ac0*/  HMMA.16816.F32.BF16 R32, R176, R198, R32 ;  /* 0x000000c6b020723c */ /* 0x000fe20000041820 */
[----:B------:R-:W1:Y:S05]  /*23ad0*/  LDSM.16.M88.4 R176, [R225+0x4000] ;  /* 0x00400000e1b0783b */ /* 0x000e6a0000000200 */
[----:B------:R-:W1:Y:S02]  /*23ae0*/  LDSM.16.M88.4 R196, [R224+0xc800] ;  /* 0x00c80000e0c4783b */ /* 0x000e640000000200 */
[C---:B---3--:R-:W-:Y:S08]  /*23af0*/  HMMA.16816.F32.BF16 R4, R168.reuse, R172, R4 ;  /* 0x000000aca804723c */ /* 0x048ff00000041804 */
[C---:B------:R-:W-:Y:S01]  /*23b00*/  HMMA.16816.F32.BF16 R8, R168.reuse, R174, R8 ;  /* 0x000000aea808723c */ /* 0x040fe20000041808 */
[----:B------:R-:W3:Y:S07]  /*23b10*/  LDSM.16.M88.4 R172, [R224+0xd000] ;  /* 0x00d00000e0ac783b */ /* 0x000eee0000000200 */
[C---:B----4-:R-:W-:Y:S08]  /*23b20*/  HMMA.16816.F32.BF16 R12, R168.reuse, R180, R12 ;  /* 0x000000b4a80c723c */ /* 0x050ff0000004180c */
[C---:B------:R-:W-:Y:S01]  /*23b30*/  HMMA.16816.F32.BF16 R16, R168.reuse, R182, R16 ;  /* 0x000000b6a810723c */ /* 0x040fe20000041810 */
[----:B------:R-:W-:Y:S07]  /*23b40*/  LDSM.16.M88.4 R180, [R223+0x4000] ;  /* 0x00400000dfb4783b */ /* 0x000fee0000000200 */
[C---:B--2---:R-:W-:Y:S08]  /*23b50*/  HMMA.16816.F32.BF16 R20, R168.reuse, R184, R20 ;  /* 0x000000b8a814723c */ /* 0x044ff00000041814 */
[C---:B------:R-:W-:Y:S01]  /*23b60*/  HMMA.16816.F32.BF16 R24, R168.reuse, R186, R24 ;  /* 0x000000baa818723c */ /* 0x040fe20000041818 */
[----:B------:R-:W-:Y:S07]  /*23b70*/  LDSM.16.M88.4 R184, [R206] ;  /* 0x00000000ceb8783b */ /* 0x000fee0000000200 */
[C---:B-----5:R-:W-:Y:S08]  /*23b80*/  HMMA.16816.F32.BF16 R28, R168.reuse, R188, R28 ;  /* 0x000000bca81c723c */ /* 0x060ff0000004181c */
[----:B------:R-:W-:Y:S01]  /*23b90*/  HMMA.16816.F32.BF16 R32, R168, R190, R32 ;  /* 0x000000bea820723c */ /* 0x000fe20000041820 */
[----:B------:R-:W2:Y:S05]  /*23ba0*/  LDSM.16.M88.4 R168, [R224+0xd800] ;  /* 0x00d80000e0a8783b */ /* 0x000eaa0000000200 */
[----:B------:R-:W4:Y:S02]  /*23bb0*/  LDSM.16.M88.4 R188, [R205] ;  /* 0x00000000cdbc783b */ /* 0x000f240000000200 */
[C---:B-1----:R-:W-:Y:S08]  /*23bc0*/  HMMA.16816.F32.BF16 R4, R176.reuse, R192, R4 ;  /* 0x000000c0b004723c */ /* 0x042ff00000041804 */
[C---:B------:R-:W-:Y:S01]  /*23bd0*/  HMMA.16816.F32.BF16 R8, R176.reuse, R194, R8 ;  /* 0x000000c2b008723c */ /* 0x040fe20000041808 */
[----:B------:R-:W1:Y:S07]  /*23be0*/  LDSM.16.M88.4 R192, [R204] ;  /* 0x00000000ccc0783b */ /* 0x000e6e0000000200 */
[C---:B------:R-:W-:Y:S08]  /*23bf0*/  HMMA.16816.F32.BF16 R12, R176.reuse, R196, R12 ;  /* 0x000000c4b00c723c */ /* 0x040ff0000004180c */
[C---:B------:R-:W-:Y:S01]  /*23c00*/  HMMA.16816.F32.BF16 R16, R176.reuse, R198, R16 ;  /* 0x000000c6b010723c */ /* 0x040fe20000041810 */
[----:B------:R-:W5:Y:S07]  /*23c10*/  LDSM.16.M88.4 R196, [R203] ;  /* 0x00000000cbc4783b */ /* 0x000f6e0000000200 */
[C---:B---3--:R-:W-:Y:S08]  /*23c20*/  HMMA.16816.F32.BF16 R20, R176.reuse, R172, R20 ;  /* 0x000000acb014723c */ /* 0x048ff00000041814 */
[C---:B------:R-:W-:Y:S01]  /*23c30*/  HMMA.16816.F32.BF16 R24, R176.reuse, R174, R24 ;  /* 0x000000aeb018723c */ /* 0x040fe20000041818 */
[----:B------:R-:W-:Y:S07]  /*23c40*/  LDSM.16.M88.4 R172, [R218+0xc000] ;  /* 0x00c00000daac783b */ /* 0x000fee0000000200 */
[C---:B--2---:R-:W-:Y:S08]  /*23c50*/  HMMA.16816.F32.BF16 R28, R176.reuse, R168, R28 ;  /* 0x000000a8b01c723c */ /* 0x044ff0000004181c */
[----:B------:R-:W-:Y:S01]  /*23c60*/  HMMA.16816.F32.BF16 R32, R176, R170, R32 ;  /* 0x000000aab020723c */ /* 0x000fe20000041820 */
[----:B------:R-:W2:Y:S05]  /*23c70*/  LDSM.16.M88.4 R168, [R221+0x4000] ;  /* 0x00400000dda8783b */ /* 0x000eaa0000000200 */
[----:B------:R-:W3:Y:S02]  /*23c80*/  LDSM.16.M88.4 R176, [R218+0xc800] ;  /* 0x00c80000dab0783b */ /* 0x000ee40000000200 */
[C---:B------:R-:W-:Y:S08]  /*23c90*/  HMMA.16816.F32.BF16 R4, R180.reuse, R184, R4 ;  /* 0x000000b8b404723c */ /* 0x040ff00000041804 */
        /* <DEDUP_REMOVED lines=8> */
[C---:B-----5:R-:W-:Y:S08]  /*23d20*/  HMMA.16816.F32.BF16 R28, R180.reuse, R196, R28 ;  /* 0x000000c4b41c723c */ /* 0x060ff0000004181c */
[----:B------:R-:W-:Y:S01]  /*23d30*/  HMMA.16816.F32.BF16 R32, R180, R198, R32 ;  /* 0x000000c6b420723c */ /* 0x000fe20000041820 */
[----:B------:R-:W1:Y:S05]  /*23d40*/  LDSM.16.M88.4 R180, [R220+0x4000] ;  /* 0x00400000dcb4783b */ /* 0x000e6a0000000200 */
[----:B------:R-:W5:Y:S02]  /*23d50*/  LDSM.16.M88.4 R196, [R211+0x4800] ;  /* 0x00480000d3c4783b */ /* 0x000f640000000200 */
        /* <DEDUP_REMOVED lines=9> */
[C---:B----4-:R-:W-:Y:S08]  /*23df0*/  HMMA.16816.F32.BF16 R28, R168.reuse, R188, R28 ;  /* 0x000000bca81c723c */ /* 0x050ff0000004181c */
[----:B------:R-:W-:Y:S01]  /*23e00*/  HMMA.16816.F32.BF16 R32, R168, R190, R32 ;  /* 0x000000bea820723c */ /* 0x000fe20000041820 */
[----:B------:R-:W3:Y:S05]  /*23e10*/  LDSM.16.M88.4 R168, [R211+0x5800] ;  /* 0x00580000d3a8783b */ /* 0x000eea0000000200 */
[----:B------:R-:W4:Y:S02]  /*23e20*/  LDSM.16.M88.4 R188, [R224+0xe800] ;  /* 0x00e80000e0bc783b */ /* 0x000f240000000200 */
[C---:B-1----:R-:W-:Y:S08]  /*23e30*/  HMMA.16816.F32.BF16 R4, R180.reuse, R192, R4 ;  /* 0x000000c0b404723c */ /* 0x042ff00000041804 */
        /* <DEDUP_REMOVED lines=8> */
[C---:B---3--:R-:W-:Y:S08]  /*23ec0*/  HMMA.16816.F32.BF16 R28, R180.reuse, R168, R28 ;  /* 0x000000a8b41c723c */ /* 0x048ff0000004181c */
[----:B------:R-:W-:Y:S01]  /*23ed0*/  HMMA.16816.F32.BF16 R32, R180, R170, R32 ;  /* 0x000000aab420723c */ /* 0x000fe20000041820 */
[----:B------:R-:W2:Y:S05]  /*23ee0*/  LDSM.16.M88.4 R168, [R223+0x6000] ;  /* 0x00600000dfa8783b */ /* 0x000eaa0000000200 */
[----:B------:R-:W3:Y:S02]  /*23ef0*/  LDSM.16.M88.4 R180, [R201] ;  /* 0x00000000c9b4783b */ /* 0x000ee40000000200 */
[C---:B------:R-:W-:Y:S08]  /*23f00*/  HMMA.16816.F32.BF16 R4, R176.reuse, R184, R4 ;  /* 0x000000b8b004723c */ /* 0x040ff00000041804 */
[C---:B------:R-:W-:Y:S01]  /*23f10*/  HMMA.16816.F32.BF16 R8, R176.reuse, R186, R8 ;  /* 0x000000bab008723c */ /* 0x040fe20000041808 */
[----:B------:R-:W2:Y:S07]  /*23f20*/  LDSM.16.M88.4 R184, [R200] ;  /* 0x00000000c8b8783b */ /* 0x000eae0000000200 */
[C---:B----4-:R-:W-:Y:S08]  /*23f30*/  HMMA.16816.F32.BF16 R12, R176.reuse, R188, R12 ;  /* 0x000000bcb00c723c */ /* 0x050ff0000004180c */
[C---:B------:R-:W-:Y:S01]  /*23f40*/  HMMA.16816.F32.BF16 R16, R176.reuse, R190, R16 ;  /* 0x000000beb010723c */ /* 0x040fe20000041810 */
[----:B------:R-:W4:Y:S07]  /*23f50*/  LDSM.16.M88.4 R188, [R167] ;  /* 0x00000000a7bc783b */ /* 0x000f2e0000000200 */
[C---:B-1----:R-:W-:Y:S08]  /*23f60*/  HMMA.16816.F32.BF16 R20, R176.reuse, R192, R20 ;  /* 0x000000c0b014723c */ /* 0x042ff00000041814 */
[C---:B------:R-:W-:Y:S01]  /*23f70*/  HMMA.16816.F32.BF16 R24, R176.reuse, R194, R24 ;  /* 0x000000c2b018723c */ /* 0x040fe20000041818 */
[----:B------:R-:W-:Y:S07]  /*23f80*/  LDSM.16.M88.4 R192, [R218+0xe000] ;  /* 0x00e00000dac0783b */ /* 0x000fee0000000200 */
[C---:B-----5:R-:W-:Y:S08]  /*23f90*/  HMMA.16816.F32.BF16 R28, R176.reuse, R196, R28 ;  /* 0x000000c4b01c723c */ /* 0x060ff0000004181c */
[----:B------:R-:W-:Y:S01]  /*23fa0*/  HMMA.16816.F32.BF16 R32, R176, R198, R32 ;  /* 0x000000c6b020723c */ /* 0x000fe20000041820 */
[----:B------:R-:W1:Y:S07]  /*23fb0*/  LDSM.16.M88.4 R176, [R221+0x6000] ;  /* 0x00600000ddb0783b */ /* 0x000e6e0000000200 */
        /* <DEDUP_REMOVED lines=8> */
[----:B------:R-:W-:Y:S07]  /*24040*/  LDSM.16.M88.4 R184, [R220+0x6000] ;  /* 0x00600000dcb8783b */ /* 0x000fee0000000200 */
[C---:B----4-:R-:W-:Y:S08]  /*24050*/  HMMA.16816.F32.BF16 R28, R168.reuse, R188, R28 ;  /* 0x000000bca81c723c */ /* 0x050ff0000004181c */
[----:B------:R-:W-:Y:S01]  /*24060*/  HMMA.16816.F32.BF16 R32, R168, R190, R32 ;  /* 0x000000bea820723c */ /* 0x000fe20000041820 */
[----:B------:R-:W4:Y:S05]  /*24070*/  LDSM.16.M88.4 R168, [R218+0xf800] ;  /* 0x00f80000daa8783b */ /* 0x000f2a0000000200 */
[----:B------:R-:W5:Y:S02]  /*24080*/  LDSM.16.M88.4 R188, [R211+0x6000] ;  /* 0x00600000d3bc783b */ /* 0x000f640000000200 */
[C---:B-1----:R-:W-:Y:S08]  /*24090*/  HMMA.16816.F32.BF16 R4, R176.reuse, R192, R4 ;  /* 0x000000c0b004723c */ /* 0x042ff00000041804 */
[C---:B------:R-:W-:Y:S08]  /*240a0*/  HMMA.16816.F32.BF16 R8, R176.reuse, R194, R8 ;  /* 0x000000c2b008723c */ /* 0x040ff00000041808 */
[C---:B--2---:R-:W-:Y:S08]  /*240b0*/  HMMA.16816.F32.BF16 R12, R176.reuse, R172, R12 ;  /* 0x000000acb00c723c */ /* 0x044ff0000004180c */
[C---:B------:R-:W-:Y:S08]  /*240c0*/  HMMA.16816.F32.BF16 R16, R176.reuse, R174, R16 ;  /* 0x000000aeb010723c */ /* 0x040ff00000041810 */
[C---:B---3--:R-:W-:Y:S08]  /*240d0*/  HMMA.16816.F32.BF16 R20, R176.reuse, R180, R20 ;  /* 0x000000b4b014723c */ /* 0x048ff00000041814 */
[C---:B------:R-:W-:Y:S08]  /*240e0*/  HMMA.16816.F32.BF16 R24, R176.reuse, R182, R24 ;  /* 0x000000b6b018723c */ /* 0x040ff00000041818 */
[C---:B----4-:R-:W-:Y:S08]  /*240f0*/  HMMA.16816.F32.BF16 R28, R176.reuse, R168, R28 ;  /* 0x000000a8b01c723c */ /* 0x050ff0000004181c */
[----:B------:R-:W-:Y:S01]  /*24100*/  HMMA.16816.F32.BF16 R32, R176, R170, R32 ;  /* 0x000000aab020723c */ /* 0x000fe20000041820 */
[----:B------:R-:W1:Y:S07]  /*24110*/  LDSM.16.M88.4 R168, [R211+0x6800] ;  /* 0x00680000d3a8783b */ /* 0x000e6e0000000200 */
[C---:B-----5:R-:W-:Y:S07]  /*24120*/  HMMA.16816.F32.BF16 R4, R184.reuse, R188, R4 ;  /* 0x000000bcb804723c */ /* 0x060fee0000041804 */
[----:B------:R-:W-:Y:S01]  /*24130*/  MOV R189, R250 ;  /* 0x000000fa00bd7202 */ /* 0x000fe20000000f00 */
[C---:B------:R-:W-:Y:S04]  /*24140*/  HMMA.16816.F32.BF16 R8, R184.reuse, R190, R8 ;  /* 0x000000beb808723c */ /* 0x040fe80000041808 */
[----:B------:R-:W-:Y:S11]  /*24150*/  IMAD.MOV.U32 R188, RZ, RZ, R251 ;  /* 0x000000ffffbc7224 */ /* 0x000ff600078e00fb */
[----:B------:R-:W-:Y:S01]  /*24160*/  @!UPT UIADD3 URZ, URZ, URZ, URZ ;  /* 0x0000003f3f3ff290 */ /* 0x000fe2000fffe03f */
[-C--:B------:R-:W-:Y:S02]  /*24170*/  FMUL.FTZ R4, R4, R3.reuse ;  /* 0x0000000304047220 */ /* 0x080fe40000410000 */
[-C--:B------:R-:W-:Y:S02]  /*24180*/  FMUL.FTZ R5, R5, R3.reuse ;  /* 0x0000000305057220 */ /* 0x080fe40000410000 */
[----:B------:R-:W2:Y:S01]  /*24190*/  MUFU.TANH R172, R4 ;  /* 0x0000000400ac7308 */ /* 0x000ea20000002400 */
[-C--:B------:R-:W-:Y:S02]  /*241a0*/  FMUL.FTZ R6, R6, R3.reuse ;  /* 0x0000000306067220 */ /* 0x080fe40000410000 */
[-C--:B------:R-:W-:Y:S02]  /*241b0*/  FMUL.FTZ R7, R7, R3.reuse ;  /* 0x0000000307077220 */ /* 0x080fe40000410000 */
[-C--:B------:R-:W-:Y:S01]  /*241c0*/  FMUL.FTZ R8, R8, R3.reuse ;  /* 0x0000000308087220 */ /* 0x080fe20000410000 */
[C---:B-1----:R-:W-:Y:S03]  /*241d0*/  HMMA.16816.F32.BF16 R12, R184.reuse, R168, R12 ;  /* 0x000000a8b80c723c */ /* 0x042fe6000004180c */
[-C--:B------:R-:W-:Y:S01]  /*241e0*/  FMUL.FTZ R9, R9, R3.reuse ;  /* 0x0000000309097220 */ /* 0x080fe20000410000 */
[----:B------:R-:W1:Y:S01]  /*241f0*/  MUFU.TANH R173, R5 ;  /* 0x0000000500ad7308 */ /* 0x000e620000002400 */
[-C--:B------:R-:W-:Y:S02]  /*24200*/  FMUL.FTZ R10, R10, R3.reuse ;  /* 0x000000030a0a7220 */ /* 0x080fe40000410000 */
[-C--:B------:R-:W-:Y:S01]  /*24210*/  FMUL.FTZ R11, R11, R3.reuse ;  /* 0x000000030b0b7220 */ /* 0x080fe20000410000 */
[C---:B------:R-:W-:Y:S06]  /*24220*/  HMMA.16816.F32.BF16 R16, R184.reuse, R170, R16 ;  /* 0x000000aab810723c */ /* 0x040fec0000041810 */
[----:B------:R-:W3:Y:S10]  /*24230*/  MUFU.TANH R174, R6 ;  /* 0x0000000600ae7308 */ /* 0x000ef40000002400 */
[----:B------:R4:W1:Y:S01]  /*24240*/  MUFU.TANH R166, R7 ;  /* 0x0000000700a67308 */ /* 0x0008620000002400 */
[-C--:B------:R-:W-:Y:S02]  /*24250*/  FMUL.FTZ R12, R12, R3.reuse ;  /* 0x000000030c0c7220 */ /* 0x080fe40000410000 */
[-C--:B------:R-:W-:Y:S02]  /*24260*/  FMUL.FTZ R13, R13, R3.reuse ;  /* 0x000000030d0d7220 */ /* 0x080fe40000410000 */
[-C--:B------:R-:W-:Y:S05]  /*24270*/  FMUL.FTZ R14, R14, R3.reuse ;  /* 0x000000030e0e7220 */ /* 0x080fea0000410000 */
[----:B------:R-:W1:Y:S10]  /*24280*/  MUFU.TANH R175, R8 ;  /* 0x0000000800af7308 */ /* 0x000e740000002400 */
[----:B------:R-:W1:Y:S01]  /*24290*/  MUFU.TANH R176, R9 ;  /* 0x0000000900b07308 */ /* 0x000e620000002400 */
[----:B----4-:R-:W4:Y:S09]  /*242a0*/  LDSM.16.M88.4 R4, [R211+0x7000] ;  /* 0x00700000d304783b */ /* 0x010f320000000200 */
[----:B------:R-:W1:Y:S10]  /*242b0*/  MUFU.TANH R169, R10 ;  /* 0x0000000a00a97308 */ /* 0x000e740000002400 */
[----:B------:R5:W1:Y:S10]  /*242c0*/  MUFU.TANH R168, R11 ;  /* 0x0000000b00a87308 */ /* 0x000a740000002400 */
[----:B------:R1:W1:Y:S10]  /*242d0*/  MUFU.TANH R198, R12 ;  /* 0x0000000c00c67308 */ /* 0x0002740000002400 */
[----:B------:R2:W2:Y:S01]  /*242e0*/  MUFU.TANH R199, R13 ;  /* 0x0000000d00c77308 */ /* 0x0004a20000002400 */
[----:B-----5:R-:W5:Y:S01]  /*242f0*/  LDSM.16.M88.4 R8, [R211+0x7800] ;  /* 0x00780000d308783b */ /* 0x020f620000000200 */
[----:B------:R-:W-:Y:S08]  /*24300*/  DEPBAR.LE SB0, 0x0 ;  /* 0x000080000000791a */ /* 0x000ff00000000000 */
[----:B------:R3:W3:Y:S01]  /*24310*/  MUFU.TANH R252, R14 ;  /* 0x0000000e00fc7308 */ /* 0x0006e20000002400 */
[----:B------:R-:W-:Y:S01]  /*24320*/  BAR.SYNC.DEFER_BLOCKING 0x0 ;  /* 0x0000000000007b1d */ /* 0x000fe20000010000 */
[C---:B----4-:R-:W-:Y:S05]  /*24330*/  HMMA.16816.F32.BF16 R20, R184.reuse, R4, R20 ;  /* 0x00000004b814723c */ /* 0x050fea0000041814 */
[-C--:B-1----:R-:W-:Y:S02]  /*24340*/  FMUL.FTZ R12, R15, R3.reuse ;  /* 0x000000030f0c7220 */ /* 0x082fe40000410000 */
[-C--:B------:R-:W-:Y:S01]  /*24350*/  FMUL.FTZ R5, R18, R3.reuse ;  /* 0x0000000312057220 */ /* 0x080fe20000410000 */
[C---:B------:R-:W-:Y:S03]  /*24360*/  HMMA.16816.F32.BF16 R24, R184.reuse, R6, R24 ;  /* 0x00000006b818723c */ /* 0x040fe60000041818 */
[----:B------:R-:W1:Y:S01]  /*24370*/  MUFU.TANH R12, R12 ;  /* 0x0000000c000c7308 */ /* 0x000e620000002400 */
[-C--:B--2---:R-:W-:Y:S02]  /*24380*/  FMUL.FTZ R13, R16, R3.reuse ;  /* 0x00000003100d7220 */ /* 0x084fe40000410000 */
[-C--:B------:R-:W-:Y:S07]  /*24390*/  FMUL.FTZ R4, R19, R3.reuse ;  /* 0x0000000313047220 */ /* 0x080fee0000410000 */
[----:B------:R-:W2:Y:S01]  /*243a0*/  MUFU.TANH R13, R13 ;  /* 0x0000000d000d7308 */ /* 0x000ea20000002400 */
[-C--:B---3--:R-:W-:Y:S02]  /*243b0*/  FMUL.FTZ R14, R17, R3.reuse ;  /* 0x00000003110e7220 */ /* 0x088fe40000410000 */
[-C--:B------:R-:W-:Y:S02]  /*243c0*/  FMUL.FTZ R15, R20, R3.reuse ;  /* 0x00000003140f7220 */ /* 0x080fe40000410000 */
[-C--:B------:R-:W-:Y:S02]  /*243d0*/  FMUL.FTZ R7, R21, R3.reuse ;  /* 0x0000000315077220 */ /* 0x080fe40000410000 */
[-C--:B------:R-:W-:Y:S02]  /*243e0*/  FMUL.FTZ R6, R22, R3.reuse ;  /* 0x0000000316067220 */ /* 0x080fe40000410000 */
[-C--:B------:R-:W-:Y:S01]  /*243f0*/  FMUL.FTZ R23, R23, R3.reuse ;  /* 0x0000000317177220 */ /* 0x080fe20000410000 */
[----:B------:R-:W3:Y:S01]  /*24400*/  MUFU.TANH R14, R14 ;  /* 0x0000000e000e7308 */ /* 0x000ee20000002400 */
[C---:B-----5:R-:W-:Y:S03]  /*24410*/  HMMA.16816.F32.BF16 R28, R184.reuse, R8, R28 ;  /* 0x00000008b81c723c */ /* 0x060fe6000004181c */
[-C--:B------:R-:W-:Y:S02]  /*24420*/  FMUL.FTZ R16, R24, R3.reuse ;  /* 0x0000000318107220 */ /* 0x080fe40000410000 */
[-C--:B------:R-:W-:Y:S02]  /*24430*/  FMUL.FTZ R26, R26, R3.reuse ;  /* 0x000000031a1a7220 */ /* 0x080fe40000410000 */
[-C--:B------:R-:W-:Y:S01]  /*24440*/  FMUL.FTZ R9, R25, R3.reuse ;  /* 0x0000000319097220 */ /* 0x080fe20000410000 */
[----:B------:R-:W-:Y:S01]  /*24450*/  HMMA.16816.F32.BF16 R32, R184, R10, R32 ;  /* 0x0000000ab820723c */ /* 0x000fe20000041820 */
[----:B------:R-:W4:Y:S03]  /*24460*/  MUFU.TANH R5, R5 ;  /* 0x0000000500057308 */ /* 0x000f260000002400 */
[-C--:B------:R-:W-:Y:S07]  /*24470*/  FMUL.FTZ R27, R27, R3.reuse ;  /* 0x000000031b1b7220 */ /* 0x080fee0000410000 */
[----:B------:R-:W1:Y:S05]  /*24480*/  MUFU.TANH R4, R4 ;  /* 0x0000000400047308 */ /* 0x000e6a0000002400 */
[-C--:B------:R-:W-:Y:S02]  /*24490*/  FMUL.FTZ R28, R28, R3.reuse ;  /* 0x000000031c1c7220 */ /* 0x080fe40000410000 */
[-C--:B------:R-:W-:Y:S02]  /*244a0*/  FMUL.FTZ R29, R29, R3.reuse ;  /* 0x000000031d1d7220 */ /* 0x080fe40000410000 */
[-C--:B------:R-:W-:Y:S01]  /*244b0*/  FMUL.FTZ R11, R30, R3.reuse ;  /* 0x000000031e0b7220 */ /* 0x080fe20000410000 */
[----:B------:R-:W1:Y:S01]  /*244c0*/  MUFU.TANH R15, R15 ;  /* 0x0000000f000f7308 */ /* 0x000e620000002400 */
[-C--:B------:R-:W-:Y:S02]  /*244d0*/  FMUL.FTZ R10, R31, R3.reuse ;  /* 0x000000031f0a7220 */ /* 0x080fe40000410000 */
[-C--:B------:R-:W-:Y:S02]  /*244e0*/  FMUL.FTZ R32, R32, R3.reuse ;  /* 0x0000000320207220 */ /* 0x080fe40000410000 */
[-C--:B------:R-:W-:Y:S02]  /*244f0*/  FMUL.FTZ R21, R33, R3.reuse ;  /* 0x0000000321157220 */ /* 0x080fe40000410000 */
[-C--:B------:R-:W-:Y:S02]  /*24500*/  FMUL.FTZ R20, R34, R3.reuse ;  /* 0x0000000322147220 */ /* 0x080fe40000410000 */
[----:B------:R-:W-:Y:S01]  /*24510*/  FMUL.FTZ R3, R35, R3 ;  /* 0x0000000323037220 */ /* 0x000fe20000410000 */
[----:B------:R-:W1:Y:S10]  /*24520*/  MUFU.TANH R7, R7 ;  /* 0x0000000700077308 */ /* 0x000e740000002400 */
[----:B------:R-:W1:Y:S10]  /*24530*/  MUFU.TANH R6, R6 ;  /* 0x0000000600067308 */ /* 0x000e740000002400 */
[----:B------:R1:W1:Y:S10]  /*24540*/  MUFU.TANH R183, R23 ;  /* 0x0000001700b77308 */ /* 0x0002740000002400 */
[----:B------:R-:W1:Y:S10]  /*24550*/  MUFU.TANH R16, R16 ;  /* 0x0000001000107308 */ /* 0x000e740000002400 */
[----:B------:R-:W1:Y:S10]  /*24560*/  MUFU.TANH R9, R9 ;  /* 0x0000000900097308 */ /* 0x000e740000002400 */
[----:B------:R1:W1:Y:S10]  /*24570*/  MUFU.TANH R182, R26 ;  /* 0x0000001a00b67308 */ /* 0x0002740000002400 */
[----:B------:R1:W1:Y:S10]  /*24580*/  MUFU.TANH R181, R27 ;  /* 0x0000001b00b57308 */ /* 0x0002740000002400 */
[----:B------:R1:W1:Y:S10]  /*24590*/  MUFU.TANH R180, R28 ;  /* 0x0000001c00b47308 */ /* 0x0002740000002400 */
[----:B------:R1:W1:Y:S10]  /*245a0*/  MUFU.TANH R179, R29 ;  /* 0x0000001d00b37308 */ /* 0x0002740000002400 */
[----:B------:R-:W1:Y:S10]  /*245b0*/  MUFU.TANH R11, R11 ;  /* 0x0000000b000b7308 */ /* 0x000e740000002400 */
[----:B------:R-:W1:Y:S10]  /*245c0*/  MUFU.TANH R10, R10 ;  /* 0x0000000a000a7308 */ /* 0x000e740000002400 */
[----:B------:R1:W1:Y:S10]  /*245d0*/  MUFU.TANH R178, R32 ;  /* 0x0000002000b27308 */ /* 0x0002740000002400 */
[----:B------:R-:W1:Y:S10]  /*245e0*/  MUFU.TANH R21, R21 ;  /* 0x0000001500157308 */ /* 0x000e740000002400 */
[----:B------:R-:W1:Y:S10]  /*245f0*/  MUFU.TANH R20, R20 ;  /* 0x0000001400147308 */ /* 0x000e740000002400 */
[----:B------:R-:W1:Y:S01]  /*24600*/  MUFU.TANH R3, R3 ;  /* 0x0000000300037308 */ /* 0x000e620000002400 */
[----:B------:R-:W-:-:S05]  /*24610*/  @!P0 BRA `(.L_x_3037) ;  /* 0x00000be000008947 */ /* 0x000fca0003800000 */
[----:B--234-:R-:W-:Y:S01]  /*24620*/  ISETP.NE.U32.AND P0, PT, R240, RZ, PT ;  /* 0x000000fff000720c */ /* 0x01cfe20003f05070 */
[----:B------:R-:W-:Y:S03]  /*24630*/  BSSY B0, `(.L_x_3038) ;  /* 0x0000048000007945 */ /* 0x000fe60003800000 */
[----:B------:R-:W-:Y:S11]  /*24640*/  ISETP.NE.AND.EX P0, PT, R241, RZ, PT, P0 ;  /* 0x000000fff100720c */ /* 0x000ff60003f05300 */
[----:B------:R-:W-:Y:S02]  /*24650*/  @!UPT UIADD3 URZ, URZ, URZ, URZ ;  /* 0x0000003f3f3ff290 */ /* 0x000fe4000fffe03f */
[----:B------:R-:W-:-:S05]  /*24660*/  @!P0 BRA `(.L_x_3039) ;  /* 0x0000040000008947 */ /* 0x000fca0003800000 */
[----:B------:R-:W-:Y:S01]  /*24670*/  IMAD.SHL.U32 R17, R242, 0x40, RZ ;  /* 0x00000040f2117824 */ /* 0x000fe200078e00ff */
[----:B------:R-:W-:Y:S02]  /*24680*/  ULDC.64 UR4, c[0x0][0x118] ;  /* 0x0000460000047ab9 */ /* 0x000fe40000000a00 */
[----:B-1----:R-:W2:Y:S02]  /*24690*/  LD.E R26, [R164.64+0x170] ;  /* 0x00017004a41a7980 */ /* 0x002ea4000c101900 */
        /* <DEDUP_REMOVED lines=17> */
[-C--:B------:R-:W-:Y:S02]  /*247b0*/  IMAD R18, R23, R19.reuse, R18 ;  /* 0x0000001317127224 */ /* 0x080fe400078e0212 */
        /* <DEDUP_REMOVED lines=17> */
[----:B------:R-:W-:Y:S02]  /*248d0*/  SEL R18, R8, R23, !P2 ;  /* 0x0000001708127207 */ /* 0x000fe40005000000 */
[----:B------:R-:W2:Y:S01]  /*248e0*/  LD.E.64 R22, [R164.64+0x38] ;  /* 0x00003804a4167980 */ /* 0x000ea2000c101b00 */
[----:B------:R-:W-:Y:S01]  /*248f0*/  @!P1 IMAD.MOV R25, RZ, RZ, -R25 ;  /* 0x000000ffff199224 */ /* 0x000fe200078e0a19 */
[-C--:B------:R-:W-:Y:S04]  /*24900*/  LEA R30, P1, R18, R240.reuse, 0x2 ;  /* 0x000000f0121e7211 */ /* 0x080fe800078210ff */
        /* <DEDUP_REMOVED lines=22> */
.L_x_3039:
[----:B------:R-:W-:Y:S02]  /*24a70*/  ULDC.64 UR4, c[0x0][0x118] ;  /* 0x0000460000047ab9 */ /* 0x000fe40000000a00 */
[----:B------:R-:W2:Y:S02]  /*24a80*/  LD.E R22, [R164.64+0x38] ;  /* 0x00003804a4167980 */ /* 0x000ea4000c101900 */
[----:B--2---:R-:W-:Y:S04]  /*24a90*/  LEA R22, -R22, RZ, 0x6 ;  /* 0x000000ff16167211 */ /* 0x004fe800078e31ff */
[----:B------:R-:W-:Y:S02]  /*24aa0*/  SHF.R.S32.HI R8, RZ, 0x1f, R22 ;  /* 0x0000001fff087819 */ /* 0x000fe40000011416 */
.L_x_3040:
[----:B------:R-:W-:Y:S05]  /*24ab0*/  BSYNC B0 ;  /* 0x0000000000007941 */ /* 0x000fea0003800000 */
.L_x_3038:
[C---:B-1----:R-:W-:Y:S01]  /*24ac0*/  LEA R32, P0, R22.reuse, R232, 0x1 ;  /* 0x000000e816207211 */ /* 0x042fe200078008ff */
        /* <DEDUP_REMOVED lines=115> */
.L_x_3037:
[----:B--234-:R-:W-:Y:S05]  /*25200*/  BSYNC B1 ;  /* 0x0000000000017941 */ /* 0x01cfea0003800000 */
.L_x_3036:
[----:B------:R-:W-:Y:S01]  /*25210*/  ULDC.64 UR4, c[0x0][0x118] ;  /* 0x0000460000047ab9 */ /* 0x000fe20000000a00 */
[----:B-1----:R-:W1:Y:S08]  /*25220*/  S2R R22, SR_TID.X ;  /* 0x0000000000167919 */ /* 0x002e700000002100 */
[----:B------:R2:W3:Y:S01]  /*25230*/  LD.E R165, [R164.64+0xdc] ;  /* 0x0000dc04a4a57980 */ /* 0x0004e2000c101900 */
[----:B-1----:R-:W-:Y:S04]  /*25240*/  SHF.L.U32 R22, R22, 0x1, RZ ;  /* 0x0000000116167819 */ /* 0x002fe800000006ff */
[----:B------:R-:W-:Y:S04]  /*25250*/  LOP3.LUT R22, R22, 0x6, RZ, 0xc0, !PT ;  /* 0x0000000616167812 */ /* 0x000fe800078ec0ff */
[----:B------:R-:W-:Y:S04]  /*25260*/  LEA R22, R242, R22, 0x6 ;  /* 0x00000016f2167211 */ /* 0x000fe800078e30ff */
[C---:B------:R-:W-:Y:S02]  /*25270*/  IADD3 R17, R22.reuse, 0x1, RZ ;  /* 0x0000000116117810 */ /* 0x040fe40007ffe0ff */
[C---:B------:R-:W-:Y:S02]  /*25280*/  IADD3 R8, R22.reuse, 0x8, RZ ;  /* 0x0000000816087810 */ /* 0x040fe40007ffe0ff */
[C---:B------:R-:W-:Y:S02]  /*25290*/  ISETP.GE.AND P6, PT, R22.reuse, R245, PT ;  /* 0x000000f51600720c */ /* 0x040fe40003fc6270 */
[C---:B------:R-:W-:Y:S02]  /*252a0*/  ISETP.GE.AND P1, PT, R17.reuse, R247, PT ;  /* 0x000000f71100720c */ /* 0x040fe40003f26270 */
[C---:B------:R-:W-:Y:S02]  /*252b0*/  ISETP.GE.AND P5, PT, R17.reuse, R245, PT ;  /* 0x000000f51100720c */ /* 0x040fe40003fa6270 */
[-C--:B------:R-:W-:Y:S02]  /*252c0*/  ISETP.GE.OR P6, PT, R22, R244.reuse, !P6 ;  /* 0x000000f41600720c */ /* 0x080fe400077c6670 */
[C---:B------:R-:W-:Y:S02]  /*252d0*/  ISETP.GE.OR P5, PT, R17.reuse, R244, !P5 ;  /* 0x000000f41100720c */ /* 0x040fe40006fa6670 */
[C---:B------:R-:W-:Y:S02]  /*252e0*/  ISETP.GE.AND P4, PT, R8.reuse, R247, PT ;  /* 0x000000f70800720c */ /* 0x040fe40003f86270 */
[----:B------:R-:W-:Y:S02]  /*252f0*/  ISETP.GE.AND P3, PT, R8, R245, PT ;  /* 0x000000f50800720c */ /* 0x000fe40003f66270 */
[-C--:B------:R-:W-:Y:S02]  /*25300*/  ISETP.GE.OR P1, PT, R17, R246.reuse, !P1 ;  /* 0x000000f61100720c */ /* 0x080fe40004f26670 */
[C---:B------:R-:W-:Y:S02]  /*25310*/  IADD3 R17, R22.reuse, 0x10, RZ ;  /* 0x0000001016117810 */ /* 0x040fe40007ffe0ff */
[-C--:B------:R-:W-:Y:S02]  /*25320*/  ISETP.GE.AND P2, PT, R22, R247.reuse, PT ;  /* 0x000000f71600720c */ /* 0x080fe40003f46270 */
[C---:B------:R-:W-:Y:S02]  /*25330*/  ISETP.GE.OR P4, PT, R8.reuse, R246, !P4 ;  /* 0x000000f60800720c */ /* 0x040fe40006786670 */
[----:B------:R-:W-:Y:S02]  /*25340*/  ISETP.GE.OR P3, PT, R8, R244, !P3 ;  /* 0x000000f40800720c */ /* 0x000fe40005f66670 */
[----:B------:R-:W-:Y:S02]  /*25350*/  FSEL R8, R174, -INF , !P6 ;  /* 0xff800000ae087808 */ /* 0x000fe40007000000 */
[CC--:B------:R-:W-:Y:S02]  /*25360*/  ISETP.GE.AND P6, PT, R17.reuse, R247.reuse, PT ;  /* 0x000000f71100720c */ /* 0x0c0fe40003fc6270 */
[C---:B------:R-:W-:Y:S02]  /*25370*/  IADD3 R23, R22.reuse, 0x18, RZ ;  /* 0x0000001816177810 */ /* 0x040fe40007ffe0ff */
[C---:B------:R-:W-:Y:S02]  /*25380*/  IADD3 R18, R22.reuse, 0x9, RZ ;  /* 0x0000000916127810 */ /* 0x040fe40007ffe0ff */
[CC--:B------:R-:W-:Y:S02]  /*25390*/  ISETP.GE.OR P2, PT, R22.reuse, R246.reuse, !P2 ;  /* 0x000000f61600720c */ /* 0x0c0fe40005746670 */
[-C--:B------:R-:W-:Y:S02]  /*253a0*/  ISETP.GE.OR P6, PT, R17, R246.reuse, !P6 ;  /* 0x000000f61100720c */ /* 0x080fe400077c6670 */
[----:B------:R-:W-:Y:S02]  /*253b0*/  IADD3 R24, R22, 0x11, RZ ;  /* 0x0000001116187810 */ /* 0x000fe40007ffe0ff */
[----:B------:R-:W-:Y:S02]  /*253c0*/  FSEL R198, R198, -INF , !P6 ;  /* 0xff800000c6c67808 */ /* 0x000fe40007000000 */
[CC--:B------:R-:W-:Y:S02]  /*253d0*/  ISETP.GE.AND P6, PT, R23.reuse, R247.reuse, PT ;  /* 0x000000f71700720c */ /* 0x0c0fe40003fc6270 */
[----:B------:R-:W-:Y:S02]  /*253e0*/  FSEL R172, R172, -INF , !P2 ;  /* 0xff800000acac7808 */ /* 0x000fe40005000000 */
[C---:B------:R-:W-:Y:S02]  /*253f0*/  ISETP.GE.AND P0, PT, R18.reuse, R247, PT ;  /* 0x000000f71200720c */ /* 0x040fe40003f06270 */
[-C--:B------:R-:W-:Y:S02]  /*25400*/  ISETP.GE.AND P2, PT, R18, R245.reuse, PT ;  /* 0x000000f51200720c */ /* 0x080fe40003f46270 */
[-C--:B------:R-:W-:Y:S02]  /*25410*/  ISETP.GE.OR P6, PT, R23, R246.reuse, !P6 ;  /* 0x000000f61700720c */ /* 0x080fe400077c6670 */
[----:B------:R-:W-:Y:S02]  /*25420*/  FSEL R19, R173, -INF , !P1 ;  /* 0xff800000ad137808 */ /* 0x000fe40004800000 */
[----:B------:R-:W-:Y:S02]  /*25430*/  IADD3 R25, R22, 0x20, RZ ;  /* 0x0000002016197810 */ /* 0x000fe40007ffe0ff */
[----:B------:R-:W-:Y:S02]  /*25440*/  ISETP.GE.AND P1, PT, R17, R245, PT ;  /* 0x000000f51100720c */ /* 0x000fe40003f26270 */
[C---:B------:R-:W-:Y:S02]  /*25450*/  ISETP.GE.OR P0, PT, R18.reuse, R246, !P0 ;  /* 0x000000f61200720c */ /* 0x040fe40004706670 */
[-C--:B------:R-:W-:Y:S02]  /*25460*/  ISETP.GE.OR P2, PT, R18, R244.reuse, !P2 ;  /* 0x000000f41200720c */ /* 0x080fe40005746670 */
[----:B------:R-:W-:Y:S02]  /*25470*/  FSEL R18, R175, -INF , !P4 ;  /* 0xff800000af127808 */ /* 0x000fe40006000000 */
[-C--:B------:R-:W-:Y:S02]  /*25480*/  ISETP.GE.AND P4, PT, R24, R247.reuse, PT ;  /* 0x000000f71800720c */ /* 0x080fe40003f86270 */
[----:B------:R-:W-:Y:S02]  /*25490*/  IADD3 R26, R22, 0x19, RZ ;  /* 0x00000019161a7810 */ /* 0x000fe40007ffe0ff */
[----:B------:R-:W-:Y:S02]  /*254a0*/  FSEL R250, R13, -INF , !P6 ;  /* 0xff8000000dfa7808 */ /* 0x000fe40007000000 */
[----:B------:R-:W-:Y:S02]  /*254b0*/  ISETP.GE.AND P6, PT, R25, R247, PT ;  /* 0x000000f71900720c */ /* 0x000fe40003fc6270 */
[----:B------:R-:W-:Y:S02]  /*254c0*/  ISETP.GE.OR P1, PT, R17, R244, !P1 ;  /* 0x000000f41100720c */ /* 0x000fe40004f26670 */
[----:B------:R-:W-:Y:S02]  /*254d0*/  FSEL R17, R176, -INF , !P0 ;  /* 0xff800000b0117808 */ /* 0x000fe40004000000 */
[C---:B------:R-:W-:Y:S02]  /*254e0*/  ISETP.GE.AND P0, PT, R24.reuse, R245, PT ;  /* 0x000000f51800720c */ /* 0x040fe40003f06270 */
[CC--:B------:R-:W-:Y:S02]  /*254f0*/  ISETP.GE.OR P4, PT, R24.reuse, R246.reuse, !P4 ;  /* 0x000000f61800720c */ /* 0x0c0fe40006786670 */
[----:B------:R-:W-:Y:S02]  /*25500*/  ISETP.GE.OR P6, PT, R25, R246, !P6 ;  /* 0x000000f61900720c */ /* 0x000fe400077c6670 */
[----:B------:R-:W-:Y:S02]  /*25510*/  ISETP.GE.OR P0, PT, R24, R244, !P0 ;  /* 0x000000f41800720c */ /* 0x000fe40004706670 */
[----:B------:R-:W-:Y:S02]  /*25520*/  IADD3 R24, R22, 0x21, RZ ;  /* 0x0000002116187810 */ /* 0x000fe40007ffe0ff */
[----:B------:R-:W-:Y:S02]  /*25530*/  FSEL R199, R199, -INF , !P4 ;  /* 0xff800000c7c77808 */ /* 0x000fe40006000000 */
[CC--:B------:R-:W-:Y:S02]  /*25540*/  ISETP.GE.AND P4, PT, R26.reuse, R247.reuse, PT ;  /* 0x000000f71a00720c */ /* 0x0c0fe40003f86270 */
[----:B------:R-:W-:Y:S02]  /*25550*/  FSEL R28, R15, -INF , !P6 ;  /* 0xff8000000f1c7808 */ /* 0x000fe40007000000 */
[----:B------:R-:W-:Y:S02]  /*25560*/  ISETP.GE.OR P4, PT, R26, R246, !P4 ;  /* 0x000000f61a00720c */ /* 0x000fe40006786670 */
[----:B------:R-:W-:Y:S02]  /*25570*/  ISETP.GE.AND P6, PT, R24, R247, PT ;  /* 0x000000f71800720c */ /* 0x000fe40003fc6270 */
[----:B------:R-:W-:Y:S02]  /*25580*/  FMNMX.FTZ R15, R172, R2, !PT ;  /* 0x00000002ac0f7209 */ /* 0x000fe40007810000 */
[-C--:B------:R-:W-:Y:S02]  /*25590*/  ISETP.GE.OR P6, PT, R24, R246.reuse, !P6 ;  /* 0x000000f61800720c */ /* 0x080fe400077c6670 */
[----:B------:R-:W-:Y:S02]  /*255a0*/  FMNMX.FTZ R15, R19, R15, !PT ;  /* 0x0000000f130f7209 */ /* 0x000fe40007810000 */
[----:B------:R-:W-:Y:S02]  /*255b0*/  FSEL R251, R14, -INF , !P4 ;  /* 0xff8000000efb7808 */ /* 0x000fe40006000000 */
[----:B------:R-:W-:Y:S02]  /*255c0*/  IADD3 R14, R22, 0x28, RZ ;  /* 0x00000028160e7810 */ /* 0x000fe40007ffe0ff */
[----:B------:R-:W-:Y:S02]  /*255d0*/  FSEL R187, R7, -INF , !P6 ;  /* 0xff80000007bb7808 */ /* 0x000fe40007000000 */
[----:B------:R-:W-:Y:S02]  /*255e0*/  ISETP.GE.AND P6, PT, R14, R247, PT ;  /* 0x000000f70e00720c */ /* 0x000fe40003fc6270 */
[----:B------:R-:W-:Y:S02]  /*255f0*/  FMNMX.FTZ R15, R18, R15, !PT ;  /* 0x0000000f120f7209 */ /* 0x000fe40007810000 */
[----:B------:R-:W-:Y:S02]  /*25600*/  IADD3 R7, R22, 0x29, RZ ;  /* 0x0000002916077810 */ /* 0x000fe40007ffe0ff */
[-C--:B------:R-:W-:Y:S02]  /*25610*/  ISETP.GE.OR P6, PT, R14, R246.reuse, !P6 ;  /* 0x000000f60e00720c */ /* 0x080fe400077c6670 */
[----:B------:R-:W-:Y:S02]  /*25620*/  FMNMX.FTZ R15, R17, R15, !PT ;  /* 0x0000000f110f7209 */ /* 0x000fe40007810000 */
[----:B------:R-:W-:Y:S02]  /*25630*/  FSEL R186, R16, -INF , !P6 ;  /* 0xff80000010ba7808 */ /* 0x000fe40007000000 */
[C---:B------:R-:W-:Y:S02]  /*25640*/  ISETP.GE.AND P6, PT, R7.reuse, R247, PT ;  /* 0x000000f70700720c */ /* 0x040fe40003fc6270 */
[----:B------:R-:W-:Y:S02]  /*25650*/  FMNMX.FTZ R16, R198, R15, !PT ;  /* 0x0000000fc6107209 */ /* 0x000fe40007810000 */
[----:B------:R-:W-:Y:S02]  /*25660*/  ISETP.GE.OR P6, PT, R7, R246, !P6 ;  /* 0x000000f60700720c */ /* 0x000fe400077c6670 */
[----:B------:R-:W-:Y:S02]  /*25670*/  FMNMX.FTZ R16, R199, R16, !PT ;  /* 0x00000010c7107209 */ /* 0x000fe40007810000 */
[----:B------:R-:W-:Y:S02]  /*25680*/  FSEL R13, R166, -INF , !P5 ;  /* 0xff800000a60d7808 */ /* 0x000fe40006800000 */
[----:B------:R-:W-:Y:S02]  /*25690*/  ISETP.GE.AND P5, PT, R23, R245, PT ;  /* 0x000000f51700720c */ /* 0x000fe40003fa6270 */
[----:B------:R-:W-:Y:S02]  /*256a0*/  FMNMX.FTZ R15, R8, R0, !PT ;  /* 0x00000000080f7209 */ /* 0x000fe40007810000 */
[----:B------:R-:W-:Y:S02]  /*256b0*/  FSEL R185, R9, -INF , !P6 ;  /* 0xff80000009b97808 */ /* 0x000fe40007000000 */
[----:B------:R-:W-:Y:S02]  /*256c0*/  FMNMX.FTZ R9, R250, R16, !PT ;  /* 0x00000010fa097209 */ /* 0x000fe40007810000 */
[-C--:B------:R-:W-:Y:S02]  /*256d0*/  ISETP.GE.OR P5, PT, R23, R244.reuse, !P5 ;  /* 0x000000f41700720c */ /* 0x080fe40006fa6670 */
[----:B------:R-:W-:Y:S02]  /*256e0*/  FMNMX.FTZ R15, R13, R15, !PT ;  /* 0x0000000f0d0f7209 */ /* 0x000fe40007810000 */
[----:B------:R-:W-:Y:S02]  /*256f0*/  FSEL R169, R169, -INF , !P3 ;  /* 0xff800000a9a97808 */ /* 0x000fe40005800000 */
[----:B------:R-:W-:Y:S02]  /*25700*/  FMNMX.FTZ R9, R251, R9, !PT ;  /* 0x00000009fb097209 */ /* 0x000fe40007810000 */
[----:B------:R-:W-:Y:S02]  /*25710*/  FSEL R252, R252, -INF , !P1 ;  /* 0xff800000fcfc7808 */ /* 0x000fe40004800000 */
[----:B------:R-:W-:Y:S02]  /*25720*/  ISETP.GE.AND P1, PT, R14, R245, PT ;  /* 0x000000f50e00720c */ /* 0x000fe40003f26270 */
[----:B------:R-:W-:Y:S02]  /*25730*/  FSEL R29, R5, -INF , !P5 ;  /* 0xff800000051d7808 */ /* 0x000fe40006800000 */
[----:B------:R-:W-:Y:S02]  /*25740*/  FMNMX.FTZ R5, R169, R15, !PT ;  /* 0x0000000fa9057209 */ /* 0x000fe40007810000 */
[----:B------:R-:W-:Y:S02]  /*25750*/  ISETP.GE.AND P4, PT, R26, R245, PT ;  /* 0x000000f51a00720c */ /* 0x000fe40003f86270 */
[----:B------:R-:W-:Y:S02]  /*25760*/  FSEL R168, R168, -INF , !P2 ;  /* 0xff800000a8a87808 */ /* 0x000fe40005000000 */
[----:B------:R-:W-:Y:S02]  /*25770*/  FMNMX.FTZ R9, R28, R9, !PT ;  /* 0x000000091c097209 */ /* 0x000fe40007810000 */
[-C--:B------:R-:W-:Y:S02]  /*25780*/  ISETP.GE.OR P1, PT, R14, R244.reuse, !P1 ;  /* 0x000000f40e00720c */ /* 0x080fe40004f26670 */
[----:B------:R-:W-:Y:S02]  /*25790*/  IADD3 R14, R22, 0x30, RZ ;  /* 0x00000030160e7810 */ /* 0x000fe40007ffe0ff */
[----:B------:R-:W-:Y:S02]  /*257a0*/  ISETP.GE.OR P4, PT, R26, R244, !P4 ;  /* 0x000000f41a00720c */ /* 0x000fe40006786670 */
[----:B------:R-:W-:Y:S02]  /*257b0*/  FMNMX.FTZ R5, R168, R5, !PT ;  /* 0x00000005a8057209 */ /* 0x000fe40007810000 */
[----:B------:R-:W-:Y:S02]  /*257c0*/  ISETP.GE.AND P6, PT, R14, R247, PT ;  /* 0x000000f70e00720c */ /* 0x000fe40003fc6270 */
[----:B------:R-:W-:Y:S02]  /*257d0*/  FSEL R27, R12, -INF , !P0 ;  /* 0xff8000000c1b7808 */ /* 0x000fe40004000000 */
[----:B------:R-:W-:Y:S02]  /*257e0*/  IADD3 R12, R22, 0x31, RZ ;  /* 0x00000031160c7810 */ /* 0x000fe40007ffe0ff */
[----:B------:R-:W-:Y:S02]  /*257f0*/  FMNMX.FTZ R9, R187, R9, !PT ;  /* 0x00000009bb097209 */ /* 0x000fe40007810000 */
[C---:B------:R-:W-:Y:S02]  /*25800*/  ISETP.GE.AND P0, PT, R7.reuse, R245, PT ;  /* 0x000000f50700720c */ /* 0x040fe40003f06270 */
[----:B------:R-:W-:Y:S02]  /*25810*/  FSEL R30, R4, -INF , !P4 ;  /* 0xff800000041e7808 */ /* 0x000fe40006000000 */
[----:B------:R-:W-:Y:S02]  /*25820*/  FMNMX.FTZ R4, R252, R5, !PT ;  /* 0x00000005fc047209 */ /* 0x000fe40007810000 */
[----:B------:R-:W-:Y:S02]  /*25830*/  ISETP.GE.OR P6, PT, R14, R246, !P6 ;  /* 0x000000f60e00720c */ /* 0x000fe400077c6670 */
[----:B------:R-:W-:Y:S02]  /*25840*/  ISETP.GE.AND P5, PT, R12, R247, PT ;  /* 0x000000f70c00720c */ /* 0x000fe40003fa6270 */
[----:B------:R-:W-:Y:S02]  /*25850*/  FMNMX.FTZ R5, R186, R9, !PT ;  /* 0x00000009ba057209 */ /* 0x000fe40007810000 */
[----:B------:R-:W-:Y:S02]  /*25860*/  ISETP.GE.OR P0, PT, R7, R244, !P0 ;  /* 0x000000f40700720c */ /* 0x000fe40004706670 */
[C---:B------:R-:W-:Y:S02]  /*25870*/  IADD3 R7, R22.reuse, 0x38, RZ ;  /* 0x0000003816077810 */ /* 0x040fe40007ffe0ff */
[----:B------:R-:W-:Y:S02]  /*25880*/  ISETP.GE.AND P3, PT, R25, R245, PT ;  /* 0x000000f51900720c */ /* 0x000fe40003f66270 */
[----:B------:R-:W-:Y:S02]  /*25890*/  FMNMX.FTZ R4, R27, R4, !PT ;  /* 0x000000041b047209 */ /* 0x000fe40007810000 */
[----:B------:R-:W-:Y:S02]  /*258a0*/  IADD3 R22, R22, 0x39, RZ ;  /* 0x0000003916167810 */ /* 0x000fe40007ffe0ff */
[----:B------:R-:W-:Y:S02]  /*258b0*/  ISETP.GE.OR P5, PT, R12, R246, !P5 ;  /* 0x000000f60c00720c */ /* 0x000fe40006fa6670 */
[----:B------:R-:W-:Y:S02]  /*258c0*/  FSEL R180, R180, -INF , !P6 ;  /* 0xff800000b4b47808 */ /* 0x000fe40007000000 */
[----:B------:R-:W-:Y:S02]  /*258d0*/  ISETP.GE.AND P6, PT, R7, R247, PT ;  /* 0x000000f70700720c */ /* 0x000fe40003fc6270 */
[----:B------:R-:W-:Y:S02]  /*258e0*/  FMNMX.FTZ R5, R185, R5, !PT ;  /* 0x00000005b9057209 */ /* 0x000fe40007810000 */
[----:B------:R-:W-:Y:S02]  /*258f0*/  FMNMX.FTZ R4, R29, R4, !PT ;  /* 0x000000041d047209 */ /* 0x000fe40007810000 */
[----:B------:R-:W-:Y:S02]  /*25900*/  ISETP.GE.OR P3, PT, R25, R244, !P3 ;  /* 0x000000f41900720c */ /* 0x000fe40005f66670 */
[----:B------:R-:W-:Y:S02]  /*25910*/  ISETP.GE.AND P2, PT, R24, R245, PT ;  /* 0x000000f51800720c */ /* 0x000fe40003f46270 */
[----:B------:R-:W-:Y:S02]  /*25920*/  ISETP.GE.AND P4, PT, R22, R247, PT ;  /* 0x000000f71600720c */ /* 0x000fe40003f86270 */
[----:B------:R-:W-:Y:S02]  /*25930*/  FSEL R179, R179, -INF , !P5 ;  /* 0xff800000b3b37808 */ /* 0x000fe40006800000 */
[----:B------:R-:W-:Y:S02]  /*25940*/  FMNMX.FTZ R5, R180, R5, !PT ;  /* 0x00000005b4057209 */ /* 0x000fe40007810000 */
[----:B------:R-:W-:Y:S02]  /*25950*/  ISETP.GE.OR P6, PT, R7, R246, !P6 ;  /* 0x000000f60700720c */ /* 0x000fe400077c6670 */
[----:B------:R-:W-:Y:S02]  /*25960*/  FMNMX.FTZ R4, R30, R4, !PT ;  /* 0x000000041e047209 */ /* 0x000fe40007810000 */
[----:B------:R-:W-:Y:S02]  /*25970*/  ISETP.GE.OR P2, PT, R24, R244, !P2 ;  /* 0x000000f41800720c */ /* 0x000fe40005746670 */
[----:B------:R-:W-:Y:S02]  /*25980*/  FSEL R184, R6, -INF , !P3 ;  /* 0xff80000006b87808 */ /* 0x000fe40005800000 */
        /* <DEDUP_REMOVED lines=8> */
[----:B------:R-:W-:Y:S02]  /*25a10*/  FMNMX.FTZ R5, R183, R4, !PT ;  /* 0x00000004b7057209 */ /* 0x000fe40007810000 */
[----:B------:R-:W-:Y:S02]  /*25a20*/  FMNMX.FTZ R4, R176, R6, !PT ;  /* 0x00000006b0047209 */ /* 0x000fe40007810000 */
[----:B------:R-:W-:Y:S02]  /*25a30*/  ISETP.GE.AND P2, PT, R14, R245, PT ;  /* 0x000000f50e00720c */ /* 0x000fe40003f46270 */
[----:B------:R-:W-:Y:S02]  /*25a40*/  FMNMX.FTZ R6, R182, R5, !PT ;  /* 0x00000005b6067209 */ /* 0x000fe40007810000 */
[----:B------:R-:W1:Y:S01]  /*25a50*/  SHFL.BFLY PT, R5, R4, 0x2, 0x1f ;  /* 0x0c401f0004057f89 */ /* 0x000e6200000e0000 */
[-C--:B------:R-:W-:Y:S02]  /*25a60*/  ISETP.GE.OR P2, PT, R14, R244.reuse, !P2 ;  /* 0x000000f40e00720c */ /* 0x080fe40005746670 */
[CC--:B------:R-:W-:Y:S02]  /*25a70*/  ISETP.GE.AND P1, PT, R12.reuse, R245.reuse, PT ;  /* 0x000000f50c00720c */ /* 0x0c0fe40003f26270 */
[----:B------:R-:W-:Y:S02]  /*25a80*/  FSEL R181, R181, -INF , !P0 ;  /* 0xff800000b5b57808 */ /* 0x000fe40004000000 */
[----:B------:R-:W-:Y:S02]  /*25a90*/  ISETP.GE.OR P1, PT, R12, R244, !P1 ;  /* 0x000000f40c00720c */ /* 0x000fe40004f26670 */
[-C--:B------:R-:W-:Y:S02]  /*25aa0*/  ISETP.GE.AND P0, PT, R7, R245.reuse, PT ;  /* 0x000000f50700720c */ /* 0x080fe40003f06270 */
[----:B------:R-:W-:Y:S02]  /*25ab0*/  FSEL R175, R11, -INF , !P2 ;  /* 0xff8000000baf7808 */ /* 0x000fe40005000000 */
[----:B------:R-:W-:Y:S02]  /*25ac0*/  FMNMX.FTZ R6, R181, R6, !PT ;  /* 0x00000006b5067209 */ /* 0x000fe40007810000 */
[----:B------:R-:W-:Y:S02]  /*25ad0*/  ISETP.GE.OR P2, PT, R7, R244, !P0 ;  /* 0x000000f40700720c */ /* 0x000fe40004746670 */
[----:B------:R-:W-:Y:S02]  /*25ae0*/  ISETP.GE.AND P0, PT, R22, R245, PT ;  /* 0x000000f51600720c */ /* 0x000fe40003f06270 */
[----:B------:R-:W-:Y:S02]  /*25af0*/  FSEL R174, R10, -INF , !P1 ;  /* 0xff8000000aae7808 */ /* 0x000fe40004800000 */
[----:B------:R-:W-:Y:S02]  /*25b00*/  FMNMX.FTZ R6, R175, R6, !PT ;  /* 0x00000006af067209 */ /* 0x000fe40007810000 */
[----:B------:R-:W-:Y:S02]  /*25b10*/  ISETP.GE.OR P0, PT, R22, R244, !P0 ;  /* 0x000000f41600720c */ /* 0x000fe40004706670 */
[----:B------:R-:W-:Y:S02]  /*25b20*/  FSEL R173, R20, -INF , !P2 ;  /* 0xff80000014ad7808 */ /* 0x000fe40005000000 */
[----:B------:R-:W-:Y:S01]  /*25b30*/  FMNMX.FTZ R6, R174, R6, !PT ;  /* 0x00000006ae067209 */ /* 0x000fe20007810000 */
[----:B------:R-:W-:Y:S01]  /*25b40*/  LDSM.16.MT88.4 R20, [R217+0x10000] ;  /* 0x01000000d914783b */ /* 0x000fe20000004200 */
[----:B------:R-:W-:Y:S02]  /*25b50*/  FSEL R166, R3, -INF , !P0 ;  /* 0xff80000003a67808 */ /* 0x000fe40004000000 */
[----:B------:R-:W-:Y:S02]  /*25b60*/  FMNMX.FTZ R3, R173, R6, !PT ;  /* 0x00000006ad037209 */ /* 0x000fe40007810000 */
[----:B-1----:R-:W-:Y:S02]  /*25b70*/  FMNMX.FTZ R5, R4, R5, !PT ;  /* 0x0000000504057209 */ /* 0x002fe40007810000 */
[----:B------:R-:W-:Y:S03]  /*25b80*/  FMNMX.FTZ R3, R166, R3, !PT ;  /* 0x00000003a6037209 */ /* 0x000fe60007810000 */
[----:B--2---:R-:W1:Y:S08]  /*25b90*/  SHFL.BFLY PT, R164, R5, 0x1, 0x1f ;  /* 0x0c201f0005a47f89 */ /* 0x004e7000000e0000 */
[----:B------:R-:W2:Y:S01]  /*25ba0*/  SHFL.BFLY PT, R4, R3, 0x2, 0x1f ;  /* 0x0c401f0003047f89 */ /* 0x000ea200000e0000 */
[----:B-1----:R-:W-:Y:S04]  /*25bb0*/  FMNMX.FTZ R164, R5, R164, !PT ;  /* 0x000000a405a47209 */ /* 0x002fe80007810000 */
[----:B------:R-:W-:Y:S01]  /*25bc0*/  FSETP.NEU.FTZ.AND P1, PT, R164, -INF , PT ;  /* 0xff800000a400780b */ /* 0x000fe20003f3d000 */
[----:B---3--:R-:W-:Y:S01]  /*25bd0*/  FMUL.FTZ R177, R165, R164 ;  /* 0x000000a4a5b17220 */ /* 0x008fe20000410000 */
[----:B--2---:R-:W-:Y:S04]  /*25be0*/  FMNMX.FTZ R4, R3, R4, !PT ;  /* 0x0000000403047209 */ /* 0x004fe80007810000 */
[----:B------:R-:W-:Y:S01]  /*25bf0*/  FSEL R177, R177, RZ, P1 ;  /* 0x000000ffb1b17208 */ /* 0x000fe20000800000 */
[----:B------:R-:W1:Y:S04]  /*25c00*/  SHFL.BFLY PT, R3, R4, 0x1, 0x1f ;  /* 0x0c201f0004037f89 */ /* 0x000e6800000e0000 */
[-CC-:B------:R-:W-:Y:S02]  /*25c10*/  FFMA.FTZ R191, R172, R165.reuse, -R177.reuse ;  /* 0x000000a5acbf7223 */ /* 0x180fe400000108b1 */
[-CC-:B------:R-:W-:Y:S02]  /*25c20*/  FFMA.FTZ R190, R19, R165.reuse, -R177.reuse ;  /* 0x000000a513be7223 */ /* 0x180fe400000108b1 */
        /* <DEDUP_REMOVED lines=9> */
[-CC-:B------:R-:W-:Y:S02]  /*25cc0*/  FFMA.FTZ R250, R250, R165.reuse, -R177.reuse ;  /* 0x000000a5fafa7223 */ /* 0x180fe400000108b1 */
[--C-:B------:R-:W-:Y:S01]  /*25cd0*/  FFMA.FTZ R251, R251, R165, -R177.reuse ;  /* 0x000000a5fbfb7223 */ /* 0x100fe200000108b1 */
[----:B-1----:R-:W-:Y:S01]  /*25ce0*/  FMNMX.FTZ R3, R4, R3, !PT ;  /* 0x0000000304037209 */ /* 0x002fe20007810000 */
[-CC-:B------:R-:W-:Y:S01]  /*25cf0*/  FFMA.FTZ R187, R187, R165.reuse, -R177.reuse ;  /* 0x000000a5bbbb7223 */ /* 0x180fe200000108b1 */
[----:B------:R-:W-:Y:S01]  /*25d00*/  FSEL R4, R164, RZ, P1 ;  /* 0x000000ffa4047208 */ /* 0x000fe20000800000 */
[--C-:B------:R-:W-:Y:S01]  /*25d10*/  FFMA.FTZ R186, R186, R165, -R177.reuse ;  /* 0x000000a5baba7223 */ /* 0x100fe200000108b1 */
[----:B------:R-:W-:Y:S01]  /*25d20*/  FSETP.NEU.FTZ.AND P0, PT, R3, -INF , PT ;  /* 0xff8000000300780b */ /* 0x000fe20003f1d000 */
[----:B------:R-:W-:Y:S01]  /*25d30*/  FMUL.FTZ R172, R165, R3 ;  /* 0x00000003a5ac7220 */ /* 0x000fe20000410000 */
[----:B------:R-:W-:Y:S01]  /*25d40*/  MUFU.EX2 R197, R197 ;  /* 0x000000c500c57308 */ /* 0x000fe20000000800 */
[----:B------:R-:W-:Y:S01]  /*25d50*/  FADD.FTZ R2, -R4, R2 ;  /* 0x0000000204027221 */ /* 0x000fe20000010100 */
[----:B------:R-:W-:Y:S01]  /*25d60*/  FSEL R4, R3, RZ, P0 ;  /* 0x000000ff03047208 */ /* 0x000fe20000000000 */
[-C--:B------:R-:W-:Y:S01]  /*25d70*/  FFMA.FTZ R185, R185, R165.reuse, -R177 ;  /* 0x000000a5b9b97223 */ /* 0x080fe200000108b1 */
[----:B------:R-:W-:Y:S01]  /*25d80*/  FSEL R172, R172, RZ, P0 ;  /* 0x000000ffacac7208 */ /* 0x000fe20000000000 */
[----:B------:R-:W-:Y:S01]  /*25d90*/  FMUL.FTZ R2, R165, R2 ;  /* 0x00000002a5027220 */ /* 0x000fe20000410000 */
[----:B------:R-:W-:Y:S01]  /*25da0*/  ISETP.GT.AND P0, PT, R242, R230, PT ;  /* 0x000000e6f200720c */ /* 0x000fe20003f04270 */
[----:B------:R-:W-:Y:S02]  /*25db0*/  FADD.FTZ R0, -R4, R0 ;  /* 0x0000000004007221 */ /* 0x000fe40000010100 */
[-CC-:B------:R-:W-:Y:S01]  /*25dc0*/  FFMA.FTZ R194, R13, R165.reuse, -R172.reuse ;  /* 0x000000a50dc27223 */ /* 0x180fe200000108ac */
[----:B------:R-:W1:Y:S01]  /*25dd0*/  MUFU.EX2 R196, R196 ;  /* 0x000000c400c47308 */ /* 0x000e620000000800 */
[----:B------:R-:W3:Y:S01]  /*25de0*/  LDSM.16.MT88.4 R12, [R219+0x10000] ;  /* 0x01000000db0c783b */ /* 0x000ee20000004200 */
[-CC-:B------:R-:W-:Y:S02]  /*25df0*/  FFMA.FTZ R195, R8, R165.reuse, -R172.reuse ;  /* 0x000000a508c37223 */ /* 0x180fe400000108ac */
[-CC-:B------:R-:W-:Y:S02]  /*25e00*/  FFMA.FTZ R193, R169, R165.reuse, -R172.reuse ;  /* 0x000000a5a9c17223 */ /* 0x180fe400000108ac */
[--C-:B------:R-:W-:Y:S01]  /*25e10*/  FFMA.FTZ R192, R168, R165, -R172.reuse ;  /* 0x000000a5a8c07223 */ /* 0x100fe200000108ac */
[----:B--2---:R-:W-:Y:S01]  /*25e20*/  F2FP.BF16.PACK_AB R168, R190, R191 ;  /* 0x000000bfbea8723e */ /* 0x004fe200000010ff */
[----:B------:R-:W-:Y:S02]  /*25e30*/  FMUL.FTZ R0, R165, R0 ;  /* 0x00000000a5007220 */ /* 0x000fe40000410000 */
[----:B------:R-:W2:Y:S01]  /*25e40*/  MUFU.EX2 R2, R2 ;  /* 0x0000000200027308 */ /* 0x000ea20000000800 */
        /* <DEDUP_REMOVED lines=8> */
[----:B-1----:R-:W-:Y:S01]  /*25ed0*/  F2FP.BF16.PACK_AB R170, R196, R197 ;  /* 0x000000c5c4aa723e */ /* 0x002fe200000010ff */
[----:B------:R-:W-:Y:S05]  /*25ee0*/  FFMA.FTZ R181, R181, R165, -R172 ;  /* 0x000000a5b5b57223 */ /* 0x000fea00000108ac */
[----:B------:R-:W-:Y:S01]  /*25ef0*/  MUFU.EX2 R195, R195 ;  /* 0x000000c300c37308 */ /* 0x000fe20000000800 */
[C---:B--2---:R-:W-:Y:S01]  /*25f00*/  FMUL.FTZ R4, R2.reuse, R160 ;  /* 0x000000a002047220 */ /* 0x044fe20000410000 */
[----:B------:R-:W-:Y:S01]  /*25f10*/  MOV R160, R28 ;  /* 0x0000001c00a07202 */ /* 0x000fe20000000f00 */
[C---:B------:R-:W-:Y:S02]  /*25f20*/  FMUL.FTZ R5, R2.reuse, R161 ;  /* 0x000000a102057220 */ /* 0x040fe40000410000 */
[C---:B------:R-:W-:Y:S05]  /*25f30*/  FMUL.FTZ R8, R2.reuse, R156 ;  /* 0x0000009c02087220 */ /* 0x040fea0000410000 */
[----:B------:R-:W1:Y:S01]  /*25f40*/  MUFU.EX2 R194, R194 ;  /* 0x000000c200c27308 */ /* 0x000e620000000800 */
[----:B------:R-:W-:Y:S02]  /*25f50*/  FMUL.FTZ R9, R2, R157 ;  /* 0x0000009d02097220 */ /* 0x000fe40000410000 */
[----:B------:R-:W-:Y:S02]  /*25f60*/  IMAD.MOV.U32 R161, RZ, RZ, R30 ;  /* 0x000000ffffa17224 */ /* 0x000fe400078e001e */
[C---:B----4-:R-:W-:Y:S01]  /*25f70*/  FMUL.FTZ R6, R0.reuse, R162 ;  /* 0x000000a200067220 */ /* 0x050fe20000410000 */
[----:B------:R-:W-:Y:S01]  /*25f80*/  MOV R162, R29 ;  /* 0x0000001d00a27202 */ /* 0x000fe20000000f00 */
[C---:B------:R-:W-:Y:S01]  /*25f90*/  FMUL.FTZ R7, R0.reuse, R163 ;  /* 0x000000a300077220 */ /* 0x040fe20000410000 */
[----:B------:R-:W2:Y:S01]  /*25fa0*/  LDSM.16.MT88.4 R28, [R216+0x10000] ;  /* 0x01000000d81c783b */ /* 0x000ea20000004200 */
[C---:B------:R-:W-:Y:S01]  /*25fb0*/  FMUL.FTZ R10, R0.reuse, R158 ;  /* 0x0000009e000a7220 */ /* 0x040fe20000410000 */
[----:B------:R-:W-:Y:S01]  /*25fc0*/  MUFU.EX2 R193, R193 ;  /* 0x000000c100c17308 */ /* 0x000fe20000000800 */
[C---:B------:R-:W-:Y:S02]  /*25fd0*/  FMUL.FTZ R11, R0.reuse, R159 ;  /* 0x0000009f000b7220 */ /* 0x040fe40000410000 */
[----:B------:R-:W-:Y:S02]  /*25fe0*/  FMUL.FTZ R19, R0, R151 ;  /* 0x0000009700137220 */ /* 0x000fe40000410000 */
[C---:B------:R-:W-:Y:S01]  /*25ff0*/  FMUL.FTZ R16, R2.reuse, R148 ;  /* 0x0000009402107220 */ /* 0x040fe20000410000 */
[----:B------:R-:W-:Y:S01]  /*26000*/  LDSM.16.MT88.4 R156, [R217+0x12800] ;  /* 0x01280000d99c783b */ /* 0x000fe20000004200 */
[----:B------:R-:W-:Y:S02]  /*26010*/  FMUL.FTZ R17, R2, R149 ;  /* 0x0000009502117220 */ /* 0x000fe40000410000 */
[----:B------:R-:W-:Y:S01]  /*26020*/  FMUL.FTZ R18, R0, R150 ;  /* 0x0000009600127220 */ /* 0x000fe20000410000 */
[----:B------:R-:W4:Y:S01]  /*26030*/  MUFU.EX2 R192, R192 ;  /* 0x000000c000c07308 */ /* 0x000f220000000800 */
[----:B------:R-:W-:Y:S02]  /*26040*/  IMAD.MOV.U32 R163, RZ, RZ, R27 ;  /* 0x000000ffffa37224 */ /* 0x000fe400078e001b */
        /* <DEDUP_REMOVED lines=12> */
[----:B------:R-:W-:Y:S01]  /*26110*/  LDSM.16.MT88.4 R132, [R216+0x12000] ;  /* 0x01200000d884783b */ /* 0x000fe20000004200 */
[----:B------:R-:W-:Y:S01]  /*26120*/  FMUL.FTZ R37, R2, R37 ;  /* 0x0000002502257220 */ /* 0x000fe20000410000 */
[----:B------:R-:W-:Y:S01]  /*26130*/  MUFU.EX2 R198, R198 ;  /* 0x000000c600c67308 */ /* 0x000fe20000000800 */
[----:B------:R-:W-:Y:S01]  /*26140*/  FMUL.FTZ R38, R0, R38 ;  /* 0x0000002600267220 */ /* 0x000fe20000410000 */
[----:B----4-:R-:W-:Y:S01]  /*26150*/  F2FP.BF16.PACK_AB R171, R192, R193 ;  /* 0x000000c1c0ab723e */ /* 0x010fe200000010ff */
[----:B------:R-:W-:Y:S02]  /*26160*/  FMUL.FTZ R39, R0, R39 ;  /* 0x0000002700277220 */ /* 0x000fe40000410000 */
[C---:B------:R-:W-:Y:S02]  /*26170*/  FMUL.FTZ R40, R2.reuse, R40 ;  /* 0x0000002802287220 */ /* 0x040fe40000410000 */
[----:B------:R-:W-:Y:S02]  /*26180*/  FMUL.FTZ R41, R2, R41 ;  /* 0x0000002902297220 */ /* 0x000fe40000410000 */
[C---:B---3--:R-:W-:Y:S01]  /*26190*/  HMMA.16816.F32.BF16 R4, R168.reuse, R12, R4 ;  /* 0x0000000ca804723c */ /* 0x048fe20000041804 */
[----:B------:R-:W1:Y:S04]  /*261a0*/  MUFU.EX2 R199, R199 ;  /* 0x000000c700c77308 */ /* 0x000e680000000800 */
[----:B------:R-:W-:Y:S02]  /*261b0*/  FMUL.FTZ R42, R0, R42 ;  /* 0x0000002a002a7220 */ /* 0x000fe40000410000 */
[C---:B------:R-:W-:Y:S01]  /*261c0*/  FMUL.FTZ R12, R2.reuse, R152 ;  /* 0x00000098020c7220 */ /* 0x040fe20000410000 */
[C---:B------:R-:W-:Y:S03]  /*261d0*/  HMMA.16816.F32.BF16 R8, R168.reuse, R14, R8 ;  /* 0x0000000ea808723c */ /* 0x040fe60000041808 */
[----:B------:R-:W-:Y:S01]  /*261e0*/  MUFU.EX2 R250, R250 ;  /* 0x000000fa00fa7308 */ /* 0x000fe20000000800 */
[----:B------:R-:W-:Y:S02]  /*261f0*/  FMUL.FTZ R13, R2, R153 ;  /* 0x00000099020d7220 */ /* 0x000fe40000410000 */
[C---:B------:R-:W-:Y:S02]  /*26200*/  FMUL.FTZ R43, R0.reuse, R43 ;  /* 0x0000002b002b7220 */ /* 0x040fe40000410000 */
[C---:B------:R-:W-:Y:S04]  /*26210*/  FMUL.FTZ R14, R0.reuse, R154 ;  /* 0x0000009a000e7220 */ /* 0x040fe80000410000 */
[----:B------:R-:W-:Y:S01]  /*26220*/  FMUL.FTZ R15, R0, R155 ;  /* 0x0000009b000f7220 */ /* 0x000fe20000410000 */
[----:B------:R-:W-:Y:S01]  /*26230*/  MUFU.EX2 R251, R251 ;  /* 0x000000fb00fb7308 */ /* 0x000fe20000000800 */
[----:B------:R-:W3:Y:S01]  /*26240*/  LDSM.16.MT88.4 R152, [R215+0x10000] ;  /* 0x01000000d798783b */ /* 0x000ee20000004200 */
[C---:B------:R-:W-:Y:S02]  /*26250*/  FMUL.FTZ R44, R2.reuse, R44 ;  /* 0x0000002c022c7220 */ /* 0x040fe40000410000 */
[----:B------:R-:W-:Y:S02]  /*26260*/  FMUL.FTZ R45, R2, R45 ;  /* 0x0000002d022d7220 */ /* 0x000fe40000410000 */
[C---:B------:R-:W-:Y:S03]  /*26270*/  HMMA.16816.F32.BF16 R12, R168.reuse, R20, R12 ;  /* 0x00000014a80c723c */ /* 0x040fe6000004180c */
[C---:B------:R-:W-:Y:S01]  /*26280*/  FMUL.FTZ R46, R0.reuse, R46 ;  /* 0x0000002e002e7220 */ /* 0x040fe20000410000 */
[----:B------:R-:W-:Y:S01]  /*26290*/  MUFU.EX2 R252, R252 ;  /* 0x000000fc00fc7308 */ /* 0x000fe20000000800 */
        /* <DEDUP_REMOVED lines=22> */
[C---:B---3--:R-:W-:Y:S03]  /*26400*/  HMMA.16816.F32.BF16 R28, R168.reuse, R152, R28 ;  /* 0x00000098a81c723c */ /* 0x048fe6000004181c */
[C---:B------:R-:W-:Y:S02]  /*26410*/  FMUL.FTZ R56, R2.reuse, R56 ;  /* 0x0000003802387220 */ /* 0x040fe40000410000 */
[----:B------:R-:W-:Y:S02]  /*26420*/  FMUL.FTZ R57, R2, R57 ;  /* 0x0000003902397220 */ /* 0x000fe40000410000 */
[C---:B------:R-:W-:Y:S01]  /*26430*/  FMUL.FTZ R58, R0.reuse, R58 ;  /* 0x0000003a003a7220 */ /* 0x040fe20000410000 */
[C---:B------:R-:W-:Y:S01]  /*26440*/  HMMA.16816.F32.BF16 R32, R168.reuse, R154, R32 ;  /* 0x0000009aa820723c */ /* 0x040fe20000041820 */
[----:B------:R-:W-:Y:S03]  /*26450*/  LDSM.16.MT88.4 R152, [R219+0x12800] ;  /* 0x01280000db98783b */ /* 0x000fe60000004200 */
[----:B------:R-:W-:Y:S02]  /*26460*/  FMUL.FTZ R59, R0, R59 ;  /* 0x0000003b003b7220 */ /* 0x000fe40000410000 */
[C---:B------:R-:W-:Y:S02]  /*26470*/  FMUL.FTZ R60, R2.reuse, R60 ;  /* 0x0000003c023c7220 */ /* 0x040fe40000410000 */
[C---:B----4-:R-:W-:Y:S04]  /*26480*/  HMMA.16816.F32.BF16 R36, R168.reuse, R144, R36 ;  /* 0x00000090a824723c */ /* 0x050fe80000041824 */
[----:B------:R-:W-:Y:S02]  /*26490*/  FMUL.FTZ R61, R2, R61 ;  /* 0x0000003d023d7220 */ /* 0x000fe40000410000 */
[C---:B------:R-:W-:Y:S02]  /*264a0*/  FMUL.FTZ R62, R0.reuse, R62 ;  /* 0x0000003e003e7220 */ /* 0x040fe40000410000 */
[C---:B------:R-:W-:Y:S01]  /*264b0*/  HMMA.16816.F32.BF16 R40, R168.reuse, R146, R40 ;  /* 0x00000092a828723c */ /* 0x040fe20000041828 */
[----:B------:R-:W-:Y:S03]  /*264c0*/  LDSM.16.MT88.4 R144, [R216+0x10800] ;  /* 0x01080000d890783b */ /* 0x000fe60000004200 */
        /* <DEDUP_REMOVED lines=64> */
[C---:B---3--:R-:W-:Y:S03]  /*268d0*/  HMMA.16816.F32.BF16 R100, R168.reuse, R132, R100 ;  /* 0x00000084a864723c */ /* 0x048fe60000041864 */
[C---:B------:R-:W-:Y:S02]  /*268e0*/  FMUL.FTZ R106, R0.reuse, R106 ;  /* 0x0000006a006a7220 */ /* 0x040fe40000410000 */
[----:B------:R-:W-:Y:S02]  /*268f0*/  FMUL.FTZ R107, R0, R107 ;  /* 0x0000006b006b7220 */ /* 0x000fe40000410000 */
[C---:B------:R-:W-:Y:S02]  /*26900*/  FMUL.FTZ R108, R2.reuse, R108 ;  /* 0x0000006c026c7220 */ /* 0x040fe40000410000 */
[----:B------:R-:W-:Y:S03]  /*26910*/  FMUL.FTZ R109, R2, R109 ;  /* 0x0000006d026d7220 */ /* 0x000fe60000410000 */
[C---:B------:R-:W-:Y:S01]  /*26920*/  HMMA.16816.F32.BF16 R104, R168.reuse, R134, R104 ;  /* 0x00000086a868723c */ /* 0x040fe20000041868 */
[----:B------:R-:W3:Y:S02]  /*26930*/  LDSM.16.MT88.4 R132, [R215+0x16000] ;  /* 0x01600000d784783b */ /* 0x000ee40000004200 */
[C---:B------:R-:W-:Y:S02]  /*26940*/  FMUL.FTZ R110, R0.reuse, R110 ;  /* 0x0000006e006e7220 */ /* 0x040fe40000410000 */
[----:B------:R-:W-:Y:S02]  /*26950*/  FMUL.FTZ R111, R0, R111 ;  /* 0x0000006f006f7220 */ /* 0x000fe40000410000 */
[C---:B------:R-:W-:Y:S02]  /*26960*/  FMUL.FTZ R112, R2.reuse, R112 ;  /* 0x0000007002707220 */ /* 0x040fe40000410000 */
[----:B------:R-:W-:Y:S03]  /*26970*/  FMUL.FTZ R113, R2, R113 ;  /* 0x0000007102717220 */ /* 0x000fe60000410000 */
        /* <DEDUP_REMOVED lines=12> */
[C---:B--2---:R-:W-:Y:S03]  /*26a40*/  HMMA.16816.F32.BF16 R116, R168.reuse, R136, R116 ;  /* 0x00000088a874723c */ /* 0x044fe60000041874 */
        /* <DEDUP_REMOVED lines=11> */
[----:B------:R-:W-:Y:S02]  /*26b00*/  FFMA.FTZ R172, R166, R165, -R172 ;  /* 0x000000a5a6ac7223 */ /* 0x000fe400000108ac */
[C---:B------:R-:W-:Y:S02]  /*26b10*/  FMUL.FTZ R128, R2.reuse, R128 ;  /* 0x0000008002807220 */ /* 0x040fe40000410000 */
[----:B------:R-:W-:Y:S01]  /*26b20*/  FMUL.FTZ R129, R2, R129 ;  /* 0x0000008102817220 */ /* 0x000fe20000410000 */
[C---:B---3--:R-:W-:Y:S03]  /*26b30*/  HMMA.16816.F32.BF16 R124, R168.reuse, R132, R124 ;  /* 0x00000084a87c723c */ /* 0x048fe6000004187c */
[C---:B------:R-:W-:Y:S01]  /*26b40*/  FMUL.FTZ R130, R0.reuse, R130 ;  /* 0x0000008200827220 */ /* 0x040fe20000410000 */
[----:B--2---:R-:W-:Y:S01]  /*26b50*/  LDSM.16.MT88.4 R136, [R217+0x10800] ;  /* 0x01080000d988783b */ /* 0x004fe20000004200 */
[----:B------:R-:W-:Y:S02]  /*26b60*/  FMUL.FTZ R131, R0, R131 ;  /* 0x0000008300837220 */ /* 0x000fe40000410000 */
[----:B-1----:R-:W-:Y:S01]  /*26b70*/  F2FP.BF16.PACK_AB R132, R199, R198 ;  /* 0x000000c6c784723e */ /* 0x002fe200000010ff */
[----:B------:R-:W-:Y:S04]  /*26b80*/  FFMA.FTZ R191, R2, R249, R191 ;  /* 0x000000f902bf7223 */ /* 0x000fe800000100bf */
[----:B------:R-:W-:Y:S01]  /*26b90*/  HMMA.16816.F32.BF16 R128, R168, R134, R128 ;  /* 0x00000086a880723c */ /* 0x000fe20000041880 */
[----:B----4-:R-:W1:Y:S02]  /*26ba0*/  LDSM.16.MT88.4 R140, [R219+0x10800] ;  /* 0x01080000db8c783b */ /* 0x010e640000004200 */
        /* <DEDUP_REMOVED lines=258> */
.L_x_3032:
        /* <DEDUP_REMOVED lines=11> */
.L_x_3055:
[----:B--23--:R-:W-:Y:S01]  /*27c80*/  FADD.FTZ R249, R6, R249 ;  /* 0x000000f906f97221 */ /* 0x00cfe20000010000 */
[----:B------:R-:W-:Y:S05]  /*27c90*/  BRA.DIV ~URZ, `(.L_x_3043) ;  /* 0x000020f27f007947 */ /* 0x000fea000b800000 */
[----:B------:R-:W2:Y:S04]  /*27ca0*/  SHFL.BFLY PT, R4, R248, 0x2, 0x1f ;  /* 0x0c401f00f8047f89 */ /* 0x000ea800000e0000 */
[----:B------:R-:W3:Y:S01]  /*27cb0*/  SHFL.BFLY PT, R0, R249, 0x1, 0x1f ;  /* 0x0c201f00f9007f89 */ /* 0x000ee200000e0000 */
[----:B--2---:R-:W-:Y:S02]  /*27cc0*/  FADD.FTZ R248, R4, R248 ;  /* 0x000000f804f87221 */ /* 0x004fe40000010000 */
[----:B---3--:R-:W-:-:S03]  /*27cd0*/  FADD.FTZ R249, R249, R0 ;  /* 0x00000000f9f97221 */ /* 0x008fc60000010000 */
[----:B------:R2:W3:Y:S04]  /*27ce0*/  SHFL.BFLY PT, R6, R248, 0x1, 0x1f ;  /* 0x0c201f00f8067f89 */ /* 0x0004e800000e0000 */
.L_x_3056:
        /* <DEDUP_REMOVED lines=330> */
.L_x_3045:
[----:B------:R-:W-:Y:S02]  /*29190*/  ULDC.64 UR4, c[0x0][0x118] ;  /* 0x0000460000047ab9 */ /* 0x000fe40000000a00 */
[----:B------:R-:W2:Y:S04]  /*291a0*/  LD.E R2, [R8.64+0x60] ;  /* 0x0000600408027980 */ /* 0x000ea8000c101900 */
[----:B------:R-:W3:Y:S01]  /*291b0*/  LD.E R238, [R8.64+0xb4] ;  /* 0x0000b40408ee7980 */ /* 0x000ee2000c101900 */
[----:B--2---:R-:W-:-:S04]  /*291c0*/  IMAD R2, R2, R235, R234 ;  /* 0x000000eb02027224 */ /* 0x004fc800078e02ea */
[----:B---3--:R-:W-:Y:S02]  /*291d0*/  IMAD R238, R238, R2, RZ ;  /* 0x00000002eeee7224 */ /* 0x008fe400078e02ff */
.L_x_3046:
[----:B------:R-:W-:Y:S05]  /*291e0*/  BSYNC B0 ;  /* 0x0000000000007941 */ /* 0x000fea0003800000 */
.L_x_3044:
        /* <DEDUP_REMOVED lines=52> */
.L_x_3048:
[----:B--234-:R-:W-:Y:S05]  /*29530*/  BSYNC B0 ;  /* 0x0000000000007941 */ /* 0x01cfea0003800000 */
.L_x_3047:
        /* <DEDUP_REMOVED lines=35> */
[-C--:B------:R-:W-:Y:S01]  /*29770*/  ISETP.GE.AND P3, PT, R3, R8.reuse, PT ;  /* 0x000000080300720c */ /* 0x080fe20003f66270 */
        /* <DEDUP_REMOVED lines=12> */
.L_x_3050:
[----:B-1----:R-:W-:Y:S05]  /*29840*/  BSYNC B0 ;  /* 0x0000000000007941 */ /* 0x002fea0003800000 */
.L_x_3049:
        /* <DEDUP_REMOVED lines=23> */
.L_x_3052:
[----:B------:R-:W-:Y:S05]  /*299c0*/  BSYNC B0 ;  /* 0x0000000000007941 */ /* 0x000fea0003800000 */
.L_x_3051:
        /* <DEDUP_REMOVED lines=23> */
.L_x_3054:
[----:B------:R-:W-:Y:S05]  /*29b40*/  BSYNC B0 ;  /* 0x0000000000007941 */ /* 0x000fea0003800000 */
.L_x_3053:
[----:B------:R-:W-:Y:S01]  /*29b50*/  IADD3 R2, R15, 0x30, RZ ;  /* 0x000000300f027810 */ /* 0x000fe20007ffe0ff */
[----:B-1----:R-:W-:-:S02]  /*29b60*/  IMAD.MOV.U32 R6, RZ, RZ, R233 ;  /* 0x000000ffff067224 */ /* 0x002fc400078e00e9 */
[----:B------:R-:W-:Y:S01]  /*29b70*/  IMAD.MOV.U32 R7, RZ, RZ, 0x0 ;  /* 0x00000000ff077424 */ /* 0x000fe200078e00ff */
[----:B------:R-:W-:-:S13]  /*29b80*/  ISETP.GE.AND P0, PT, R2, R236, PT ;  /* 0x000000ec0200720c */ /* 0x000fda0003f06270 */
[----:B------:R-:W-:Y:S05]  /*29b90*/  @P0 RET.REL.NODEC R6 `(_ZN5flash24flash_fwd_splitkv_kernelI23Flash_fwd_kernel_traitsILi256ELi64ELi64ELi4ELb0ELb0EN7cutlass10bfloat16_tE19Flash_kernel_traitsILi256ELi64ELi64ELi4ES3_EELb0ELb1ELb0ELb0ELb0ELb1ELb0ELb1EEEvNS_16Flash_fwd_paramsE) ;  /* 0xfffd646006000950 */ /* 0x000fea0003c3ffff */
        /* <DEDUP_REMOVED lines=10> */
[----:B------:R-:W-:-:S03]  /*29c40*/  LEA R2, P3, R6, R84, 0x1 ;  /* 0x0000005406027211 */ /* 0x000fc600078608ff */
[----:B------:R-:W-:-:S05]  /*29c50*/  IMAD R5, R83, R15, R5 ;  /* 0x0000000f53057224 */ /* 0x000fca00078e0205 */
[----:B------:R-:W-:-:S04]  /*29c60*/  IADD3 R5, R7, R5, RZ ;  /* 0x0000000507057210 */ /* 0x000fc80007ffe0ff */
[----:B------:R-:W-:Y:S02]  /*29c70*/  LEA.HI.X R3, R6, R85, R5, 0x1, P3 ;  /* 0x0000005506037211 */ /* 0x000fe400018f0c05 */
[----:B------:R-:W-:-:S03]  /*29c80*/  MOV R5, 0x0 ;  /* 0x0000000000057802 */ /* 0x000fc60000000f00 */
[----:B------:R1:W-:Y:S01]  /*29c90*/  @!P0 ST.E.128 [R2.64+0x100], R28 ;  /* 0x0001001c02008985 */ /* 0x0003e2000c101d04 */
[----:B------:R-:W-:Y:S01]  /*29ca0*/  ISETP.GE.AND P0, PT, R4, R8, PT ;  /* 0x000000080400720c */ /* 0x000fe20003f06270 */
[----:B------:R-:W-:Y:S02]  /*29cb0*/  IMAD.MOV.U32 R4, RZ, RZ, R233 ;  /* 0x000000ffff047224 */ /* 0x000fe400078e00e9 */
[----:B------:R1:W-:Y:S04]  /*29cc0*/  @!P2 ST.E.128 [R2.64], R60 ;  /* 0x0000003c0200a985 */ /* 0x0003e8000c101d04 */
[----:B------:R1:W-:Y:S06]  /*29cd0*/  @!P1 ST.E.128 [R2.64+0x80], R44 ;  /* 0x0000802c02009985 */ /* 0x0003ec000c101d04 */
[----:B------:R-:W-:Y:S05]  /*29ce0*/  @P0 RET.REL.NODEC R4 `(_ZN5flash24flash_fwd_splitkv_kernelI23Flash_fwd_kernel_traitsILi256ELi64ELi64ELi4ELb0ELb0EN7cutlass10bfloat16_tE19Flash_kernel_traitsILi256ELi64ELi64ELi4ES3_EELb0ELb1ELb0ELb0ELb0ELb1ELb0ELb1EEEvNS_16Flash_fwd_paramsE) ;  /* 0xfffd631004000950 */ /* 0x000fea0003c3ffff */
[----:B------:R-:W-:Y:S02]  /*29cf0*/  ULDC.64 UR4, c[0x0][0x118] ;  /* 0x0000460000047ab9 */ /* 0x000fe40000000a00 */
[----:B------:R2:W-:Y:S02]  /*29d00*/  ST.E.128 [R2.64+0x180], R76 ;  /* 0x0001804c02007985 */ /* 0x0005e4000c101d04 */
[----:B-12---:R-:W-:-:S02]  /*29d10*/  MOV R2, R233 ;  /* 0x000000e900027202 */ /* 0x006fc40000000f00 */
[----:B------:R-:W-:-:S04]  /*29d20*/  MOV R3, 0x0 ;  /* 0x0000000000037802 */ /* 0x000fc80000000f00 */
[----:B------:R-:W-:Y:S05]  /*29d30*/  RET.REL.NODEC R2 `(_ZN5flash24flash_fwd_splitkv_kernelI23Flash_fwd_kernel_traitsILi256ELi64ELi64ELi4ELb0ELb0EN7cutlass10bfloat16_tE19Flash_kernel_traitsILi256ELi64ELi64ELi4ES3_EELb0ELb1ELb0ELb0ELb0ELb1ELb0ELb1EEEvNS_16Flash_fwd_paramsE) ;  /* 0xfffd62c002007950 */ /* 0x000fea0003c3ffff */
.L_x_3042:
[----:B------:R-:W-:Y:S01]  /*29d40*/  IMAD.MOV.U32 R7, RZ, RZ, R249 ;  /* 0x000000ffff077224 */ /* 0x000fe200078e00f9 */
[----:B------:R-:W-:Y:S02]  /*29d50*/  MOV R6, 0x2 ;  /* 0x0000000200067802 */ /* 0x000fe40000000f00 */
[----:B------:R-:W-:Y:S02]  /*29d60*/  MOV R4, 0x29d80 ;  /* 0x00029d8000047802 */ /* 0x000fe40000000f00 */
[----:B-1---5:R-:W-:Y:S05]  /*29d70*/  CALL.REL.NOINC `($__internal_19_$__cuda_sm70_shflsync_bfly_p) ;  /* 0x0000010000007944 */ /* 0x022fea0003c00000 */
[----:B-12---:R-:W-:Y:S05]  /*29d80*/  BRA `(.L_x_3055) ;  /* 0xffffdef000007947 */ /* 0x006fea000383ffff */
.L_x_3043:
[----:B------:R-:W-:Y:S01]  /*29d90*/  IMAD.MOV.U32 R7, RZ, RZ, R249 ;  /* 0x000000ffff077224 */ /* 0x000fe200078e00f9 */
[----:B------:R-:W-:Y:S02]  /*29da0*/  MOV R6, 0x1 ;  /* 0x0000000100067802 */ /* 0x000fe40000000f00 */
[----:B------:R-:W-:Y:S02]  /*29db0*/  MOV R4, 0x29dd0 ;  /* 0x00029dd000047802 */ /* 0x000fe40000000f00 */
[----:B-1---5:R-:W-:Y:S05]  /*29dc0*/  CALL.REL.NOINC `($__internal_19_$__cuda_sm70_shflsync_bfly_p) ;  /* 0x000000b000007944 */ /* 0x022fea0003c00000 */
[----:B--2---:R-:W-:Y:S01]  /*29dd0*/  FADD.FTZ R249, R249, R6 ;  /* 0x00000006f9f97221 */ /* 0x004fe20000010000 */
[----:B-1----:R-:W-:Y:S02]  /*29de0*/  MOV R7, R248 ;  /* 0x000000f800077202 */ /* 0x002fe40000000f00 */
[----:B------:R-:W-:Y:S02]  /*29df0*/  MOV R6, 0x2 ;  /* 0x0000000200067802 */ /* 0x000fe40000000f00 */
[----:B------:R-:W-:-:S02]  /*29e00*/  MOV R4, 0x29e20 ;  /* 0x00029e2000047802 */ /* 0x000fc40000000f00 */
[----:B------:R-:W-:Y:S05]  /*29e10*/  CALL.REL.NOINC `($__internal_19_$__cuda_sm70_shflsync_bfly_p) ;  /* 0x0000006000007944 */ /* 0x000fea0003c00000 */
[----:B--2---:R-:W-:Y:S01]  /*29e20*/  FADD.FTZ R248, R248, R6 ;  /* 0x00000006f8f87221 */ /* 0x004fe20000010000 */
[----:B------:R-:W-:-:S02]  /*29e30*/  MOV R6, 0x1 ;  /* 0x0000000100067802 */ /* 0x000fc40000000f00 */
[----:B------:R-:W-:Y:S02]  /*29e40*/  MOV R4, 0x29e70 ;  /* 0x00029e7000047802 */ /* 0x000fe40000000f00 */
[----:B-1----:R-:W-:Y:S02]  /*29e50*/  MOV R7, R248 ;  /* 0x000000f800077202 */ /* 0x002fe40000000f00 */
[----:B------:R-:W-:Y:S05]  /*29e60*/  CALL.REL.NOINC `($__internal_19_$__cuda_sm70_shflsync_bfly_p) ;  /* 0x0000001000007944 */ /* 0x000fea0003c00000 */
[----:B-12---:R-:W-:Y:S05]  /*29e70*/  BRA `(.L_x_3056) ;  /* 0xffffde7000007947 */ /* 0x006fea000383ffff */
        .weak           $__internal_19_$__cuda_sm70_shflsync_bfly_p
        .type           $__internal_19_$__cuda_sm70_shflsync_bfly_p,@function
        .size           $__internal_19_$__cuda_sm70_shflsync_bfly_p,(.L_x_8883 - $__internal_19_$__cuda_sm70_shflsync_bfly_p)
$__internal_19_$__cuda_sm70_shflsync_bfly_p:
[----:B------:R-:W-:Y:S01]  /*29e80*/  MOV R10, R4 ;  /* 0x00000004000a7202 */ /* 0x000fe20000000f00 */
[----:B------:R-:W-:Y:S04]  /*29e90*/  WARPSYNC R0 ;  /* 0x0000000000007348 */ /* 0x000fe80003800000 */
[----:B------:R-:W-:Y:S01]  /*29ea0*/  MOV R11, 0x0 ;  /* 0x00000000000b7802 */ /* 0x000fe20000000f00 */
[----:B------:R1:W2:Y:S03]  /*29eb0*/  SHFL.BFLY PT, R6, R7, R6, R5 ;  /* 0x0c00000607067389 */ /* 0x0002a600000e0005 */
[----:B------:R-:W-:Y:S05]  /*29ec0*/  RET.REL.NODEC R10 `(_ZN5flash24flash_fwd_splitkv_kernelI23Flash_fwd_kernel_traitsILi256ELi64ELi64ELi4ELb0ELb0EN7cutlass10bfloat16_tE19Flash_kernel_traitsILi256ELi64ELi64ELi4ES3_EELb0ELb1ELb0ELb0ELb0ELb1ELb0ELb1EEEvNS_16Flash_fwd_paramsE) ;  /* 0xfffd61300a007950 */ /* 0x000fea0003c3ffff */
.L_x_3057:
        /* <DEDUP_REMOVED lines=11> */
.L_x_8883:


//--------------------- .text._ZN5flash24flash_fwd_splitkv_kernelI23Flash_fwd_kernel_traitsILi256ELi64ELi64ELi4ELb0ELb0EN7cutlass10bfloat16_tE19Flash_kernel_traitsILi256ELi64ELi64ELi4ES3_EELb0ELb1ELb0ELb0ELb0ELb0ELb1ELb0EEEvNS_16Flash_fwd_paramsE --------------------------
	.section	.text._ZN5flash24flash_fwd_splitkv_kernelI23Flash_fwd_kernel_traitsILi256ELi64ELi64ELi4ELb0ELb0EN7cutlass10bfloat16_tE19Flash_kernel_traitsILi256ELi64ELi64ELi4ES3_EELb0ELb1ELb0ELb0ELb0ELb0ELb1ELb0EEEvNS_16Flash_fwd_paramsE,"ax",@progbits
	.sectioninfo	@"SHI_REGISTERS=254"
	.align	128
        .global         _ZN5flash24flash_fwd_splitkv_kernelI23Flash_fwd_kernel_traitsILi256ELi64ELi64ELi4ELb0ELb0EN7cutlass10bfloat16_tE19Flash_kernel_traitsILi256ELi64ELi64ELi4ES3_EELb0ELb1ELb0ELb0ELb0ELb0ELb1ELb0EEEvNS_16Flash_fwd_paramsE
        .type           _ZN5flash24flash_fwd_splitkv_kernelI23Flash_fwd_kernel_traitsILi256ELi64ELi64ELi4ELb0ELb0EN7cutlass10bfloat16_tE19Flash_kernel_traitsILi256ELi64ELi64ELi4ES3_EELb0ELb1ELb0ELb0ELb0ELb0ELb1ELb0EEEvNS_16Flash_fwd_paramsE,@function
        .size           _ZN5flash24flash_fwd_splitkv_kernelI23Flash_fwd_kernel_traitsILi256ELi64ELi64ELi4ELb0ELb0EN7cutlass10bfloat16_tE19Flash_kernel_traitsILi256ELi64ELi64ELi4ES3_EELb0ELb1ELb0ELb0ELb0ELb0ELb1ELb0EEEvNS_16Flash_fwd_paramsE,(.L_x_8946 - _ZN5flash24flash_fwd_splitkv_kernelI23Flash_fwd_kernel_traitsILi256ELi64ELi64ELi4ELb0ELb0EN7cutlass10bfloat16_tE19Flash_kernel_traitsILi256ELi64ELi64ELi4ES3_EELb0ELb1ELb0ELb0ELb0ELb0ELb1ELb0EEEvNS_16Flash_fwd_paramsE)
        .other          _ZN5flash24flash_fwd_splitkv_kernelI23Flash_fwd_kernel_traitsILi256ELi64ELi64ELi4ELb0ELb0EN7cutlass10bfloat16_tE19Flash_kernel_traitsILi256ELi64ELi64ELi4ES3_EELb0ELb1ELb0ELb0ELb0ELb0ELb1ELb0EEEvNS_16Flash_fwd_paramsE,@"STO_CUDA_ENTRY STV_DEFAULT"
_ZN5flash24flash_fwd_splitkv_kernelI23Flash_fwd_kernel_traitsILi256ELi64ELi64ELi4ELb0ELb0EN7cutlass10bfloat16_tE19Flash_kernel_traitsILi256ELi64ELi64ELi4ES3_EELb0ELb1ELb0ELb0ELb0ELb0ELb1ELb0EEEvNS_16Flash_fwd_paramsE:
.text._ZN5flash24flash_fwd_splitkv_kernelI23Flash_fwd_kernel_traitsILi256ELi64ELi64ELi4ELb0ELb0EN7cutlass10bfloat16_tE19Flash_kernel_traitsILi256ELi64ELi64ELi4ES3_EELb0ELb1ELb0ELb0ELb0ELb0ELb1ELb0EEEvNS_16Flash_fwd_paramsE:
        /* <DEDUP_REMOVED lines=55> */
[----:B------:R-:W-:Y:S02]  /*0370*/  UMOV UR16, URZ ;  /* 0x0000003f00107c82 */ /* 0x000fe40008000000 */
        /* <DEDUP_REMOVED lines=21> */
.L_x_3058:
[----:B------:R-:W-:Y:S02]  /*04d0*/  ULDC UR8, c[0x0][0x218] ;  /* 0x0000860000087ab9 */ /* 0x000fe40000000800 */
.L_x_3059:
        /* <DEDUP_REMOVED lines=22> */
[----:B------:R-:W-:Y:S01]  /*0640*/  ULDC UR4, c[0x0][0x218] ;  /* 0x0000860000047ab9 */ /* 0x000fe20000000800 */
[----:B------:R-:W1:Y:S01]  /*0650*/  S2R R8, SR_TID.X ;  /* 0x0000000000087919 */ /* 0x000e620000002100 */
[----:B------:R-:W-:Y:S01]  /*0660*/  UIADD3 UR4, UR4, 0x3f, URZ ;  /* 0x0000003f04047890 */ /* 0x000fe2000fffe03f */
[----:B------:R2:W3:Y:S01]  /*0670*/  R2UR UR9, R0 ;  /* 0x00000000000973c2 */ /* 0x0004e200000e0000 */
[----:B------:R-:W-:Y:S02]  /*0680*/  ULDC UR5, c[0x0][0x10] ;  /* 0x0000040000057ab9 */ /* 0x000fe40000000800 */
[----:B------:R-:W-:Y:S02]  /*0690*/  USHF.R.S32.HI UR13, URZ, 0x1f, UR4 ;  /* 0x0000001f3f0d7899 */ /* 0x000fe40008011404 */
[----:B------:R-:W-:Y:S02]  /*06a0*/  UMOV UR18, URZ ;  /* 0x0000003f00127c82 */ /* 0x000fe40008000000 */
[----:B------:R-:W-:-:S04]  /*06b0*/  ULEA.HI UR13, UR13, UR4, URZ, 0x6 ;  /* 0x000000040d0d7291 */ /* 0x000fc8000f8f303f */
[----:B------:R-:W-:-:S04]  /*06c0*/  ULEA.HI.SX32 UR13, UR13, UR5, 0x1a ;  /* 0x000000050d0d7291 */ /* 0x000fc8000f8fd23f */
[----:B------:R-:W-:-:S06]  /*06d0*/  UIADD3 UR13, UR13, -0x1, URZ ;  /* 0xffffffff0d0d7890 */ /* 0x000fcc000fffe03f */
[----:B--2---:R-:W-:Y:S01]  /*06e0*/  IMAD.U32 R0, RZ, RZ, UR13 ;  /* 0x0000000dff007e24 */ /* 0x004fe2000f8e00ff */
[----:B---3--:R-:W2:Y:S01]  /*06f0*/  I2F.RP R3, UR9 ;  /* 0x0000000900037d06 */ /* 0x008ea20008209400 */
[----:B------:R-:W-:-:S03]  /*0700*/  ULOP3.LUT UR13, UR13, UR5, URZ, 0x3c, !UPT ;  /* 0x000000050d0d7292 */ /* 0x000fc6000f8e3c3f */
[----:B------:R-:W-:-:S04]  /*0710*/  IABS R0, R0 ;  /* 0x0000000000007213 */ /* 0x000fc80000000000 */
[----:B------:R-:W3:Y:S01]  /*0720*/  R2UR UR8, R0 ;  /* 0x00000000000873c2 */ /* 0x000ee200000e0000 */
[----:B--2---:R-:W2:Y:S02]  /*0730*/  MUFU.RCP R2, R3 ;  /* 0x0000000300027308 */ /* 0x004ea40000001000 */
[----:B--2---:R-:W-:-:S06]  /*0740*/  IADD3 R2, R2, 0xffffffe, RZ ;  /* 0x0ffffffe02027810 */ /* 0x004fcc0007ffe0ff */
[----:B------:R-:W2:Y:S02]  /*0750*/  F2I.FTZ.U32.TRUNC.NTZ R2, R2 ;  /* 0x0000000200027305 */ /* 0x000ea4000021f000 */
[----:B--2---:R-:W2:Y:S02]  /*0760*/  R2UR UR19, R2 ;  /* 0x00000000021373c2 */ /* 0x004ea400000e0000 */
[----:B--2---:R-:W-:-:S04]  /*0770*/  UIADD3 UR4, URZ, -UR19, URZ ;  /* 0x800000133f047290 */ /* 0x004fc8000fffe03f */
[----:B------:R-:W-:-:S04]  /*0780*/  UIMAD UR4, UR4, UR9, URZ ;  /* 0x00000009040472a4 */ /* 0x000fc8000f8e023f */
[----:B------:R-:W-:-:S07]  /*0790*/  UIMAD.WIDE.U32 UR18, UR19, UR4, UR18 ;  /* 0x00000004131272a5 */ /* 0x000fce000f8e0012 */
[----:B------:R-:W-:Y:S02]  /*07a0*/  UMOV UR15, UR19 ;  /* 0x00000013000f7c82 */ /* 0x000fe40008000000 */
[----:B---3--:R-:W-:Y:S02]  /*07b0*/  UIMAD.WIDE.U32 UR18, UR15, UR8, URZ ;  /* 0x000000080f1272a5 */ /* 0x008fe4000f8e003f */
[----:B------:R-:W-:-:S05]  /*07c0*/  UIADD3 UR18, -UR12, 0x7f, UR10 ;  /* 0x0000007f0c127890 */ /* 0x000fca000fffe10a */
[----:B------:R-:W-:Y:S02]  /*07d0*/  UMOV UR15, UR19 ;  /* 0x00000013000f7c82 */ /* 0x000fe40008000000 */
[----:B------:R-:W-:-:S04]  /*07e0*/  UIADD3 UR4, -UR15, URZ, URZ ;  /* 0x0000003f0f047290 */ /* 0x000fc8000fffe13f */
[----:B------:R-:W-:Y:S02]  /*07f0*/  UIMAD UR4, UR9, UR4, UR8 ;  /* 0x00000004090472a4 */ /* 0x000fe4000f8e0208 */
[----:B------:R-:W-:Y:S02]  /*0800*/  UIADD3 UR8, UR11, 0x3f, URZ ;  /* 0x0000003f0b087890 */ /* 0x000fe4000fffe03f */
[----:B------:R-:W-:-:S11]  /*0810*/  UISETP.GT.U32.AND UP0, UPT, UR9, UR4, UPT ;  /* 0x000000040900728c */ /* 0x000fd6000bf04070 */
[----:B------:R-:W-:Y:S02]  /*0820*/  @!UP0 UIADD3 UR4, UR4, -UR9, URZ ;  /* 0x8000000904048290 */ /* 0x000fe4000fffe03f */
[----:B------:R-:W-:Y:S02]  /*0830*/  @!UP0 UIADD3 UR15, UR15, 0x1, URZ ;  /* 0x000000010f0f8890 */ /* 0x000fe4000fffe03f */
[----:B------:R-:W-:Y:S02]  /*0840*/  UISETP.GE.U32.AND UP1, UPT, UR4, UR9, UPT ;  /* 0x000000090400728c */ /* 0x000fe4000bf26070 */
[----:B------:R-:W-:Y:S02]  /*0850*/  UISETP.GE.AND UP0, UPT, UR13, URZ, UPT ;  /* 0x0000003f0d00728c */ /* 0x000fe4000bf06270 */
[----:B------:R-:W-:Y:S02]  /*0860*/  UIADD3 UR9, UR11, UR10, -UR12 ;  /* 0x0000000a0b097290 */ /* 0x000fe4000fffe80c */
[----:B------:R-:W-:-:S02]  /*0870*/  ULDC UR4, c[0x0][0x2e4] ;  /* 0x0000b90000047ab9 */ /* 0x000fc40000000800 */
[----:B------:R-:W-:Y:S02]  /*0880*/  UIADD3 UR4, UR9, -UR4, URZ ;  /* 0x8000000409047290 */ /* 0x000fe4000fffe03f */
[----:B------:R-:W-:Y:S02]  /*0890*/  USHF.R.S32.HI UR9, URZ, 0x1f, UR8 ;  /* 0x0000001f3f097899 */ /* 0x000fe40008011408 */
[----:B------:R-:W-:Y:S02]  /*08a0*/  @UP1 UIADD3 UR15, UR15, 0x1, URZ ;  /* 0x000000010f0f1890 */ /* 0x000fe4000fffe03f */
[----:B------:R-:W-:Y:S02]  /*08b0*/  UISETP.NE.AND UP1, UPT, URZ, UR5, UPT ;  /* 0x000000053f00728c */ /* 0x000fe4000bf25270 */
[----:B------:R-:W-:Y:S02]  /*08c0*/  @!UP0 UIADD3 UR15, -UR15, URZ, URZ ;  /* 0x0000003f0f0f8290 */ /* 0x000fe4000fffe13f */
[----:B------:R-:W-:-:S02]  /*08d0*/  ULDC UR13, c[0x0][0x2e8] ;  /* 0x0000ba00000d7ab9 */ /* 0x000fc40000000800 */
[----:B------:R-:W-:Y:S02]  /*08e0*/  UIADD3 UR13, UR18, UR13, UR11 ;  /* 0x0000000d120d7290 */ /* 0x000fe4000fffe00b */
[----:B------:R-:W-:Y:S02]  /*08f0*/  ULEA.HI UR9, UR9, UR8, URZ, 0x6 ;  /* 0x0000000809097291 */ /* 0x000fe4000f8f303f */
[----:B------:R-:W-:Y:S02]  /*0900*/  USHF.R.S32.HI UR8, URZ, 0x1f, UR13 ;  /* 0x0000001f3f087899 */ /* 0x000fe4000801140d */
[----:B------:R-:W-:Y:S02]  /*0910*/  @!UP1 ULOP3.LUT UR15, URZ, UR5, URZ, 0x33, !UPT ;  /* 0x000000053f0f9292 */ /* 0x000fe4000f8e333f */
[----:B------:R-:W-:Y:S02]  /*0920*/  USHF.R.S32.HI UR5, URZ, 0x1f, UR4 ;  /* 0x0000001f3f057899 */ /* 0x000fe40008011404 */
[----:B------:R-:W-:-:S02]  /*0930*/  UIMAD UR21, UR15, UR7, URZ ;  /* 0x000000070f1572a4 */ /* 0x000fc4000f8e023f */
[----:B------:R-:W-:Y:S02]  /*0940*/  USHF.R.S32.HI UR9, URZ, 0x6, UR9 ;  /* 0x000000063f097899 */ /* 0x000fe40008011409 */
[----:B------:R-:W-:Y:S02]  /*0950*/  UIADD3 UR15, UR15, UR21, URZ ;  /* 0x000000150f0f7290 */ /* 0x000fe4000fffe03f */
[----:B------:R-:W-:Y:S02]  /*0960*/  ULEA.HI UR5, UR5, UR4, URZ, 0x6 ;  /* 0x0000000405057291 */ /* 0x000fe4000f8f303f */
[----:B------:R-:W-:Y:S02]  /*0970*/  ULEA.HI UR8, UR8, UR13, URZ, 0x6 ;  /* 0x0000000d08087291 */ /* 0x000fe4000f8f303f */
[----:B------:R-:W-:Y:S02]  /*0980*/  UISETP.LT.AND UP0, UPT, UR9, UR15, UPT ;  /* 0x0000000f0900728c */ /* 0x000fe4000bf01270 */
[----:B------:R-:W-:-:S02]  /*0990*/  USHF.R.S32.HI UR5, URZ, 0x6, UR5 ;  /* 0x000000063f057899 */ /* 0x000fc40008011405 */
[----:B------:R-:W-:Y:S02]  /*09a0*/  USHF.R.S32.HI UR8, URZ, 0x6, UR8 ;  /* 0x000000063f087899 */ /* 0x000fe40008011408 */
[----:B------:R-:W-:Y:S02]  /*09b0*/  USEL UR9, UR9, UR15, UP0 ;  /* 0x0000000f09097287 */ /* 0x000fe40008000000 */
[----:B------:R-:W-:Y:S02]  /*09c0*/  UISETP.LT.AND UP1, UPT, UR21, UR5, UPT ;  /* 0x000000051500728c */ /* 0x000fe4000bf21270 */
[----:B------:R-:W-:Y:S02]  /*09d0*/  UISETP.LT.AND UP0, UPT, UR9, UR8, UPT ;  /* 0x000000080900728c */ /* 0x000fe4000bf01270 */
[----:B------:R-:W-:Y:S02]  /*09e0*/  USEL UR21, UR21, UR5, !UP1 ;  /* 0x0000000515157287 */ /* 0x000fe4000c800000 */
[----:B------:R-:W-:-:S04]  /*09f0*/  USEL UR8, UR9, UR8, UP0 ;  /* 0x0000000809087287 */ /* 0x000fc80008000000 */
[----:B------:R-:W-:-:S06]  /*0a00*/  UISETP.GE.AND UP0, UPT, UR21, UR8, UPT ;  /* 0x000000081500728c */ /* 0x000fcc000bf06270 */
[----:B------:R-:W-:-:S13]  /*0a10*/  PLOP3.LUT P0, PT, PT, PT, UP0, 0x80, 0x0 ;  /* 0x000000000000781c */ /* 0x000fda0003f0f008 */
[----:B------:R-:W-:Y:S05]  /*0a20*/  @!P0 BRA `(.L_x_3060) ;  /* 0x000009f000008947 */ /* 0x000fea0003800000 */
[----:B-1----:R-:W-:Y:S01]  /*0a30*/  SHF.R.S32.HI R11, RZ, 0x1f, R8 ;  /* 0x0000001fff0b7819 */ /* 0x002fe20000011408 */
[----:B------:R-:W-:Y:S01]  /*0a40*/  ULDC.64 UR4, c[0x0][0x210] ;  /* 0x0000840000047ab9 */ /* 0x000fe20000000a00 */
[----:B------:R-:W-:Y:S01]  /*0a50*/  BSSY B0, `(.L_x_3061) ;  /* 0x0000021000007945 */ /* 0x000fe20003800000 */
[----:B------:R-:W-:Y:S01]  /*0a60*/  UIMAD UR7, UR7, UR4, UR29 ;  /* 0x00000004070772a4 */ /* 0x000fe2000f8e021d */
[----:B------:R-:W-:Y:S02]  /*0a70*/  LEA.HI R11, R11, R8, RZ, 0x4 ;  /* 0x000000080b0b7211 */ /* 0x000fe400078f20ff */
[----:B------:R-:W-:Y:S02]  /*0a80*/  ULDC UR4, c[0x0][0x1c0] ;  /* 0x0000700000047ab9 */ /* 0x000fe40000000800 */
[----:B------:R-:W-:Y:S01]  /*0a90*/  LOP3.LUT R3, R11, 0xfffffff0, RZ, 0xc0, !PT ;  /* 0xfffffff00b037812 */ /* 0x000fe200078ec0ff */
[----:B------:R-:W-:Y:S01]  /*0aa0*/  UIMAD UR4, UR7, UR4, UR6 ;  /* 0x00000004070472a4 */ /* 0x000fe2000f8e0206 */
[----:B------:R-:W-:-:S03]  /*0ab0*/  SHF.R.S32.HI R11, RZ, 0x4, R11 ;  /* 0x00000004ff0b7819 */ /* 0x000fc6000001140b */
[----:B------:R-:W-:Y:S01]  /*0ac0*/  IMAD.IADD R12, R8, 0x1, -R3 ;  /* 0x00000001080c7824 */ /* 0x000fe200078e0a03 */
[----:B------:R-:W-:Y:S02]  /*0ad0*/  UIMAD UR5, UR4, UR5, UR10 ;  /* 0x00000005040572a4 */ /* 0x000fe4000f8e020a */
[----:B------:R-:W-:Y:S01]  /*0ae0*/  UIADD3 UR10, -UR10, UR12, URZ ;  /* 0x0000000c0a0a7290 */ /* 0x000fe2000fffe13f */
[----:B------:R-:W-:Y:S01]  /*0af0*/  IMAD.SHL.U32 R16, R12, 0x4, RZ ;  /* 0x000000040c107824 */ /* 0x000fe200078e00ff */
[----:B------:R-:W-:Y:S02]  /*0b00*/  ULDC UR4, c[0x0][0x22c] ;  /* 0x00008b0000047ab9 */ /* 0x000fe40000000800 */
[----:B------:R-:W-:Y:S02]  /*0b10*/  UIMAD UR4, UR5, UR4, URZ ;  /* 0x00000004050472a4 */ /* 0x000fe4000f8e023f */
[----:B------:R-:W-:Y:S02]  /*0b20*/  SHF.R.S32.HI R17, RZ, 0x1f, R16 ;  /* 0x0000001fff117819 */ /* 0x000fe40000011410 */
[----:B------:R-:W-:-:S02]  /*0b30*/  ISETP.GE.AND P1, PT, R11, UR10, PT ;  /* 0x0000000a0b007c0c */ /* 0x000fc4000bf26270 */
[----:B------:R-:W-:Y:S01]  /*0b40*/  IMAD.U32 R0, RZ, RZ, UR4 ;  /* 0x00000004ff007e24 */ /* 0x000fe2000f8e00ff */
[C---:B------:R-:W-:Y:S01]  /*0b50*/  IADD3 R10, R16.reuse, 0x40, RZ ;  /* 0x00000040100a7810 */ /* 0x040fe20007ffe0ff */
[----:B------:R-:W-:Y:S01]  /*0b60*/  IMAD.WIDE R4, R11, 0x100, R16 ;  /* 0x000001000b047825 */ /* 0x000fe200078e0210 */
[C---:B------:R-:W-:Y:S02]  /*0b70*/  IADD3 R9, R16.reuse, 0x80, RZ ;  /* 0x0000008010097810 */ /* 0x040fe40007ffe0ff */
[----:B------:R-:W-:Y:S02]  /*0b80*/  IADD3 R8, R16, 0xc0, RZ ;  /* 0x000000c010087810 */ /* 0x000fe40007ffe0ff */
        /* <DEDUP_REMOVED lines=13> */
.L_x_3062:
[----:B------:R-:W-:Y:S05]  /*0c60*/  BSYNC B0 ;  /* 0x0000000000007941 */ /* 0x000fea0003800000 */
.L_x_3061:
        /* <DEDUP_REMOVED lines=12> */
.L_x_3064:
[----:B------:R-:W-:Y:S05]  /*0d30*/  BSYNC B0 ;  /* 0x0000000000007941 */ /* 0x000fea0003800000 */
.L_x_3063:
        /* <DEDUP_REMOVED lines=12> */
.L_x_3066:
[----:B------:R-:W-:Y:S05]  /*0e00*/  BSYNC B0 ;  /* 0x0000000000007941 */ /* 0x000fea0003800000 */
.L_x_3065:
        /* <DEDUP_REMOVED lines=12> */
.L_x_3068:
[----:B------:R-:W-:Y:S05]  /*0ed0*/  BSYNC B0 ;  /* 0x0000000000007941 */ /* 0x000fea0003800000 */
.L_x_3067:
        /* <DEDUP_REMOVED lines=12> */
.L_x_3070:
[----:B------:R-:W-:Y:S05]  /*0fa0*/  BSYNC B0 ;  /* 0x0000000000007941 */ /* 0x000fea0003800000 */
.L_x_3069:
        /* <DEDUP_REMOVED lines=12> */
.L_x_3072:
[----:B------:R-:W-:Y:S05]  /*1070*/  BSYNC B0 ;  /* 0x0000000000007941 */ /* 0x000fea0003800000 */
.L_x_3071:
        /* <DEDUP_REMOVED lines=12> */
.L_x_3074:
[----:B------:R-:W-:Y:S05]  /*1140*/  BSYNC B0 ;  /* 0x0000000000007941 */ /* 0x000fea0003800000 */
.L_x_3073:
        /* <DEDUP_REMOVED lines=12> */
.L_x_3076:
[----:B------:R-:W-:Y:S05]  /*1210*/  BSYNC B0 ;  /* 0x0000000000007941 */ /* 0x000fea0003800000 */
.L_x_3075:
        /* <DEDUP_REMOVED lines=10> */
[----:B-1234-:R-:W-:Y:S01]  /*12c0*/  @!P0 IMAD.MOV.U32 R15, RZ, RZ, -0x800000 ;  /* 0xff800000ff0f8424 */ /* 0x01efe200078e00ff */
[----:B------:R-:W-:Y:S01]  /*12d0*/  ISETP.GE.OR P2, PT, R4, UR10, P6 ;  /* 0x0000000a04007c0c */ /* 0x000fe2000b746670 */
[----:B------:R-:W-:Y:S01]  /*12e0*/  @!P5 IMAD.MOV.U32 R17, RZ, RZ, -0x800000 ;  /* 0xff800000ff11d424 */ /* 0x000fe200078e00ff */
[----:B------:R-:W-:Y:S02]  /*12f0*/  ISETP.GE.OR P1, PT, R3, UR10, P6 ;  /* 0x0000000a03007c0c */ /* 0x000fe4000b726670 */
[----:B------:R1:W-:Y:S01]  /*1300*/  @!P0 STG.E [R10.64], R15 ;  /* 0x0000000f0a008986 */ /* 0x0003e2000c101920 */
[----:B------:R-:W-:Y:S02]  /*1310*/  ISETP.GE.OR P0, PT, R2, UR10, P6 ;  /* 0x0000000a02007c0c */ /* 0x000fe4000b706670 */
[----:B------:R-:W-:Y:S01]  /*1320*/  ISETP.GE.OR P6, PT, R0, UR10, P6 ;  /* 0x0000000a00007c0c */ /* 0x000fe2000b7c6670 */
[----:B------:R-:W-:Y:S01]  /*1330*/  @!P4 IMAD.MOV.U32 R13, RZ, RZ, -0x800000 ;  /* 0xff800000ff0dc424 */ /* 0x000fe200078e00ff */
        /* <DEDUP_REMOVED lines=14> */
.L_x_3060:
        /* <DEDUP_REMOVED lines=17> */
[----:B------:R-:W-:Y:S02]  /*1530*/  UPLOP3.LUT UP6, UPT, UPT, UPT, UPT, 0x40, 0x0 ;  /* 0x000000000000789c */ /* 0x000fe40003fce870 */
[----:B------:R-:W-:-:S03]  /*1540*/  UMOV UR15, UR29 ;  /* 0x0000001d000f7c82 */ /* 0x000fc60008000000 */
[----:B------:R-:W-:Y:S02]  /*1550*/  @UP1 USHF.R.S32.HI UR7, URZ, 0x1f, UR29 ;  /* 0x0000001f3f071899 */ /* 0x000fe4000801141d */
[----:B------:R-:W-:Y:S02]  /*1560*/  @UP1 UIMAD.WIDE.U32 UR22, UR29, UR4, URZ ;  /* 0x000000041d1612a5 */ /* 0x000fe4000f8e003f */
[----:B------:R-:W-:Y:S02]  /*1570*/  @UP1 UIMAD UR7, UR7, UR4, URZ ;  /* 0x00000004070712a4 */ /* 0x000fe4000f8e023f */
[----:B------:R-:W-:Y:S02]  /*1580*/  @UP1 ULEA UR30, UP0, UR22, UR18, 0x2 ;  /* 0x00000012161e1291 */ /* 0x000fe4000f80103f */
[----:B------:R-:W-:-:S04]  /*1590*/  @UP1 UIMAD UR4, UR29, UR5, UR7 ;  /* 0x000000051d0412a4 */ /* 0x000fc8000f8e0207 */
        /* <DEDUP_REMOVED lines=10> */
[----:B------:R-:W-:-:S04]  /*1640*/  UMOV UR16, URZ ;  /* 0x0000003f00107c82 */ /* 0x000fc80008000000 */
        /* <DEDUP_REMOVED lines=11> */
[----:B--2---:R-:W-:-:S03]  /*1700*/  UIMAD.WIDE.U32 UR18, UR13, UR5, URZ ;  /* 0x000000050d1272a5 */ /* 0x004fc6000f8e003f */
[----:B------:R-:W-:-:S04]  /*1710*/  ULDC UR13, c[0x0][0x2d0] ;  /* 0x0000b400000d7ab9 */ /* 0x000fc80000000800 */
        /* <DEDUP_REMOVED lines=72> */
.L_x_3077:
        /* <DEDUP_REMOVED lines=21> */
.L_x_3079:
[----:B------:R-:W-:Y:S01]  /*1cf0*/  IABS R3, c[0x0][0x1c8] ;  /* 0x0000720000037a13 */ /* 0x000fe20000000000 */
[----:B------:R-:W-:Y:S01]  /*1d00*/  IMAD.U32 R0, RZ, RZ, UR6 ;  /* 0x00000006ff007e24 */ /* 0x000fe2000f8e00ff */
[----:B------:R-:W-:Y:S02]  /*1d10*/  ULDC UR4, c[0x0][0x1c8] ;  /* 0x0000720000047ab9 */ /* 0x000fe40000000800 */
[----:B------:R-:W1:Y:S01]  /*1d20*/  I2F.RP R6, R3 ;  /* 0x0000000300067306 */ /* 0x000e620000209400 */
[----:B------:R-:W-:Y:S01]  /*1d30*/  ULOP3.LUT UR4, UR6, UR4, URZ, 0x3c, !UPT ;  /* 0x0000000406047292 */ /* 0x000fe2000f8e3c3f */
[----:B------:R-:W-:Y:S01]  /*1d40*/  IABS R0, R0 ;  /* 0x0000000000007213 */ /* 0x000fe20000000000 */
[----:B------:R-:W-:Y:S02]  /*1d50*/  ULEA UR13, UR8, 0xffffffc0, 0x6 ;  /* 0xffffffc0080d7891 */ /* 0x000fe4000f8e303f */
[----:B------:R-:W-:-:S02]  /*1d60*/  UMOV UR22, UR20 ;  /* 0x0000001400167c82 */ /* 0x000fc40008000000 */
[----:B------:R-:W-:Y:S01]  /*1d70*/  ISETP.LE.AND P2, PT, RZ, UR4, PT ;  /* 0x00000004ff007c0c */ /* 0x000fe2000bf43270 */
[----:B------:R-:W-:Y:S02]  /*1d80*/  USHF.R.S32.HI UR7, URZ, 0x1f, UR13 ;  /* 0x0000001f3f077899 */ /* 0x000fe4000801140d */
[----:B------:R-:W-:Y:S02]  /*1d90*/  ULDC.64 UR4, c[0x0][0x198] ;  /* 0x0000660000047ab9 */ /* 0x000fe40000000a00 */
[----:B------:R-:W-:Y:S02]  /*1da0*/  UIMAD UR18, UR7, UR4, URZ ;  /* 0x00000004071272a4 */ /* 0x000fe4000f8e023f */
[----:B------:R-:W-:Y:S01]  /*1db0*/  UMOV UR23, UR19 ;  /* 0x0000001300177c82 */ /* 0x000fe20008000000 */
[----:B-1----:R-:W1:Y:S01]  /*1dc0*/  MUFU.RCP R4, R6 ;  /* 0x0000000600047308 */ /* 0x002e620000001000 */
[----:B------:R-:W-:Y:S02]  /*1dd0*/  UIMAD.WIDE.U32 UR22, UR13, UR4, UR22 ;  /* 0x000000040d1672a5 */ /* 0x000fe4000f8e0016 */
[----:B------:R-:W-:-:S02]  /*1de0*/  UIMAD UR4, UR13, UR5, UR18 ;  /* 0x000000050d0472a4 */ /* 0x000fc4000f8e0212 */
        /* <DEDUP_REMOVED lines=44> */
.L_x_3078:
[----:B------:R-:W-:Y:S01]  /*20b0*/  SHF.R.S32.HI R85, RZ, 0x1f, R8 ;  /* 0x0000001fff557819 */ /* 0x000fe20000011408 */
[----:B------:R-:W-:Y:S01]  /*20c0*/  UISETP.NE.AND UP0, UPT, UR14, -0x1, UPT ;  /* 0xffffffff0e00788c */ /* 0x000fe2000bf05270 */
[----:B------:R-:W1:Y:S01]  /*20d0*/  S2R R19, SR_CTAID.X ;  /* 0x0000000000137919 */ /* 0x000e620000002500 */
[----:B------:R-:W-:Y:S01]  /*20e0*/  ULDC.64 UR4, c[0x0][0x190] ;  /* 0x0000640000047ab9 */ /* 0x000fe20000000a00 */
[CC--:B------:R-:W-:Y:S01]  /*20f0*/  LEA.HI R3, R85.reuse, R8.reuse, RZ, 0x4 ;  /* 0x0000000855037211 */ /* 0x0c0fe200078f20ff */
[----:B------:R-:W-:Y:S01]  /*2100*/  UIADD3 UR20, -UR10, UR12, URZ ;  /* 0x0000000c0a147290 */ /* 0x000fe2000fffe13f */
[----:B------:R-:W-:Y:S01]  /*2110*/  LEA.HI R9, R85, R8, RZ, 0x3 ;  /* 0x0000000855097211 */ /* 0x000fe200078f18ff */
[----:B------:R-:W-:Y:S01]  /*2120*/  IMAD R7, R7, c[0x0][0x1b8], RZ ;  /* 0x00006e0007077a24 */ /* 0x000fe200078e02ff */
[----:B------:R-:W-:Y:S01]  /*2130*/  SHF.R.S32.HI R0, RZ, 0x4, R3 ;  /* 0x00000004ff007819 */ /* 0x000fe20000011403 */
[----:B------:R-:W-:Y:S01]  /*2140*/  BSSY B0, `(.L_x_3080) ;  /* 0x000007a000007945 */ /* 0x000fe20003800000 */
[----:B------:R-:W-:Y:S01]  /*2150*/  SHF.R.S32.HI R16, RZ, 0x3, R9 ;  /* 0x00000003ff107819 */ /* 0x000fe20000011409 */
[----:B------:R-:W-:Y:S01]  /*2160*/  IMAD R6, R12, c[0x0][0x1bc], R7 ;  /* 0x00006f000c067a24 */ /* 0x000fe200078e0207 */
[C---:B------:R-:W-:Y:S01]  /*2170*/  LEA.HI R229, R3.reuse, R0, RZ, 0x1 ;  /* 0x0000000003e57211 */ /* 0x040fe200078f08ff */
[----:B------:R-:W-:Y:S01]  /*2180*/  @UP0 UIMAD.WIDE.U32 UR22, UR14, UR4, URZ ;  /* 0x000000040e1602a5 */ /* 0x000fe2000f8e003f */
[----:B------:R-:W-:Y:S01]  /*2190*/  LOP3.LUT R3, R3, 0xfffffff0, RZ, 0xc0, !PT ;  /* 0xfffffff003037812 */ /* 0x000fe200078ec0ff */
[----:B------:R-:W-:Y:S01]  /*21a0*/  IMAD.SHL.U32 R232, R16, 0x40, RZ ;  /* 0x0000004010e87824 */ /* 0x000fe200078e00ff */
[----:B------:R-:W-:Y:S01]  /*21b0*/  LOP3.LUT R229, R229, 0xfffffffe, RZ, 0xc0, !PT ;  /* 0xfffffffee5e57812 */ /* 0x000fe200078ec0ff */
[----:B------:R-:W-:Y:S01]  /*21c0*/  @UP0 UIMAD UR15, UR14, UR5, UR23 ;  /* 0x000000050e0f02a4 */ /* 0x000fe2000f8e0217 */
[----:B------:R-:W-:Y:S01]  /*21d0*/  LOP3.LUT R9, R9, 0xfffffff8, RZ, 0xc0, !PT ;  /* 0xfffffff809097812 */ /* 0x000fe200078ec0ff */
[----:B------:R-:W-:Y:S01]  /*21e0*/  @!UP0 USHF.R.S32.HI UR14, URZ, 0x1f, UR29 ;  /* 0x0000001f3f0e8899 */ /* 0x000fe2000801141d */
[----:B------:R-:W-:Y:S01]  /*21f0*/  SHF.R.S32.HI R17, RZ, 0x1f, R16 ;  /* 0x0000001fff117819 */ /* 0x000fe20000011410 */
[----:B------:R-:W-:Y:S01]  /*2200*/  IMAD.IADD R229, R0, 0x1, -R229 ;  /* 0x0000000100e57824 */ /* 0x000fe200078e0ae5 */
[----:B------:R-:W-:Y:S01]  /*2210*/  ULDC.64 UR4, c[0x0][0x178] ;  /* 0x00005e0000047ab9 */ /* 0x000fe20000000a00 */
[C---:B------:R-:W-:Y:S01]  /*2220*/  IMAD.IADD R0, R8.reuse, 0x1, -R3 ;  /* 0x0000000108007824 */ /* 0x040fe200078e0a03 */
[----:B------:R-:W-:Y:S01]  /*2230*/  @!UP0 UIMAD.WIDE.U32 UR24, UR29, UR4, URZ ;  /* 0x000000041d1882a5 */ /* 0x000fe2000f8e003f */
[----:B------:R-:W-:Y:S01]  /*2240*/  IMAD.IADD R2, R8, 0x1, -R9 ;  /* 0x0000000108027824 */ /* 0x000fe200078e0a09 */
[----:B------:R-:W-:Y:S01]  /*2250*/  @!UP0 UIMAD UR14, UR14, UR4, URZ ;  /* 0x000000040e0e82a4 */ /* 0x000fe2000f8e023f */
[----:B------:R-:W-:Y:S01]  /*2260*/  LOP3.LUT R232, R232, 0x1c0, RZ, 0xc0, !PT ;  /* 0x000001c0e8e87812 */ /* 0x000fe200078ec0ff */
[----:B------:R-:W-:Y:S01]  /*2270*/  IMAD R165, R17, c[0x0][0x198], RZ ;  /* 0x0000660011a57a24 */ /* 0x000fe200078e02ff */
[----:B------:R-:W-:Y:S01]  /*2280*/  SHF.R.S32.HI R3, RZ, 0x1f, R0 ;  /* 0x0000001fff037819 */ /* 0x000fe20000011400 */
[----:B------:R-:W-:Y:S01]  /*2290*/  IMAD.SHL.U32 R233, R2, 0x8, RZ ;  /* 0x0000000802e97824 */ /* 0x000fe200078e00ff */
[----:B------:R-:W-:Y:S01]  /*22a0*/  @!UP0 UIMAD UR5, UR29, UR5, UR14 ;  /* 0x000000051d0582a4 */ /* 0x000fe2000f8e020e */
[----:B------:R-:W-:Y:S01]  /*22b0*/  IMAD R165, R16, c[0x0][0x19c], R165 ;  /* 0x0000670010a57a24 */ /* 0x000fe200078e02a5 */
[----:B------:R-:W-:Y:S01]  /*22c0*/  LEA.HI R3, R3, R0, RZ, 0x3 ;  /* 0x0000000003037211 */ /* 0x000fe200078f18ff */
[----:B------:R-:W-:Y:S01]  /*22d0*/  @!UP0 UMOV UR22, UR24 ;  /* 0x0000001800168c82 */ /* 0x000fe20008000000 */
[----:B------:R-:W-:Y:S01]  /*22e0*/  SHF.R.S32.HI R4, RZ, 0x1f, R233 ;  /* 0x0000001fff047819 */ /* 0x000fe200000114e9 */
[----:B------:R-:W-:Y:S01]  /*22f0*/  @!UP0 UIADD3 UR15, UR25, UR5, URZ ;  /* 0x00000005190f8290 */ /* 0x000fe2000fffe03f */
[C---:B------:R-:W-:Y:S01]  /*2300*/  LOP3.LUT R11, R3.reuse, 0xfffffff8, RZ, 0xc0, !PT ;  /* 0xfffffff8030b7812 */ /* 0x040fe200078ec0ff */
[----:B------:R-:W-:Y:S01]  /*2310*/  IMAD.SHL.U32 R3, R3, 0x40, RZ ;  /* 0x0000004003037824 */ /* 0x000fe200078e00ff */
[C---:B------:R-:W-:Y:S01]  /*2320*/  IADD3 R10, P0, R233.reuse, UR18, RZ ;  /* 0x00000012e90a7c10 */ /* 0x040fe2000ff1e0ff */
[----:B------:R-:W-:Y:S01]  /*2330*/  ULDC.64 UR4, c[0x0][0x1a8] ;  /* 0x00006a0000047ab9 */ /* 0x000fe20000000a00 */
[----:B------:R-:W-:Y:S01]  /*2340*/  IADD3 R20, P1, R233, R20, RZ ;  /* 0x00000014e9147210 */ /* 0x000fe20007f3e0ff */
[----:B------:R-:W-:Y:S01]  /*2350*/  IMAD.IADD R0, R0, 0x1, -R11 ;  /* 0x0000000100007824 */ /* 0x000fe200078e0a0b */
[----:B------:R-:W-:Y:S01]  /*2360*/  IADD3.X R11, R4, UR17, RZ, P0, !PT ;  /* 0x00000011040b7c10 */ /* 0x000fe200087fe4ff */
[----:B-1----:R-:W-:Y:S01]  /*2370*/  IMAD.WIDE R18, R19, 0x40, R16 ;  /* 0x0000004013127825 */ /* 0x002fe200078e0210 */
[----:B------:R-:W-:-:S02]  /*2380*/  IADD3 R14, P0, R233, UR22, RZ ;  /* 0x00000016e90e7c10 */ /* 0x000fc4000ff1e0ff */
[----:B------:R-:W-:Y:S01]  /*2390*/  LOP3.LUT R9, R232, 0x38, R233, 0xf8, !PT ;  /* 0x00000038e8097812 */ /* 0x000fe200078ef8e9 */
[----:B------:R-:W-:Y:S01]  /*23a0*/  IMAD.X R21, R4, 0x1, R5, P1 ;  /* 0x0000000104157824 */ /* 0x000fe200008e0605 */
[C---:B------:R-:W-:Y:S01]  /*23b0*/  R2P PR, R0.reuse, 0x6 ;  /* 0x0000000600007804 */ /* 0x040fe20000000000 */
[----:B------:R-:W-:Y:S01]  /*23c0*/  IMAD.SHL.U32 R0, R0, 0x40, RZ ;  /* 0x0000004000007824 */ /* 0x000fe200078e00ff */
[----:B------:R-:W-:Y:S01]  /*23d0*/  IADD3.X R15, R4, UR15, RZ, P0, !PT ;  /* 0x0000000f040f7c10 */ /* 0x000fe200087fe4ff */
[C---:B------:R-:W-:Y:S01]  /*23e0*/  IMAD.WIDE.U32 R166, R16.reuse, c[0x0][0x198], R20 ;  /* 0x0000660010a67a25 */ /* 0x040fe200078e0014 */
[----:B------:R-:W-:Y:S02]  /*23f0*/  SHF.R.U32.HI R232, RZ, 0x3, R232 ;  /* 0x00000003ffe87819 */ /* 0x000fe400000116e8 */
[----:B------:R-:W-:Y:S01]  /*2400*/  IADD3 R168, P0, R16, UR13, RZ ;  /* 0x0000000d10a87c10 */ /* 0x000fe2000ff1e0ff */
[----:B------:R-:W-:Y:S01]  /*2410*/  IMAD.SHL.U32 R5, R229, 0x8, RZ ;  /* 0x00000008e5057824 */ /* 0x000fe200078e00ff */
[----:B------:R-:W-:Y:S01]  /*2420*/  LOP3.LUT R0, R0, 0x1c0, RZ, 0xc0, !PT ;  /* 0x000001c000007812 */ /* 0x000fe200078ec0ff */
[----:B------:R-:W-:Y:S01]  /*2430*/  IMAD.IADD R165, R167, 0x1, R165 ;  /* 0x00000001a7a57824 */ /* 0x000fe200078e02a5 */
[----:B------:R-:W-:Y:S01]  /*2440*/  USHF.R.S32.HI UR13, URZ, 0x1f, UR6 ;  /* 0x0000001f3f0d7899 */ /* 0x000fe20008011406 */
[----:B------:R-:W-:Y:S01]  /*2450*/  LOP3.LUT R232, R9, R232, RZ, 0x3c, !PT ;  /* 0x000000e809e87212 */ /* 0x000fe200078e3cff */
[----:B------:R-:W-:Y:S01]  /*2460*/  IMAD.WIDE.U32 R12, R12, c[0x0][0x1b8], R10 ;  /* 0x00006e000c0c7a25 */ /* 0x000fe200078e000a */
[----:B------:R-:W-:Y:S01]  /*2470*/  IADD3.X R167, R17, UR7, RZ, P0, !PT ;  /* 0x0000000711a77c10 */ /* 0x000fe200087fe4ff */
[----:B------:R-:W-:Y:S01]  /*2480*/  UIMAD UR4, UR13, UR4, URZ ;  /* 0x000000040d0472a4 */ /* 0x000fe2000f8e023f */
[-C--:B------:R-:W-:Y:S01]  /*2490*/  LEA.HI R9, R85, R8.reuse, RZ, 0x6 ;  /* 0x0000000855097211 */ /* 0x080fe200078f30ff */
[----:B------:R-:W-:Y:S01]  /*24a0*/  IMAD.U32 R10, RZ, RZ, UR6 ;  /* 0x00000006ff0a7e24 */ /* 0x000fe2000f8e00ff */
[----:B------:R-:W-:Y:S01]  /*24b0*/  LOP3.LUT R5, R0, 0x8, R5, 0xf8, !PT ;  /* 0x0000000800057812 */ /* 0x000fe200078ef805 */
[----:B------:R-:W-:Y:S01]  /*24c0*/  IMAD.IADD R7, R13, 0x1, R6 ;  /* 0x000000010d077824 */ /* 0x000fe200078e0206 */
[----:B------:R-:W-:Y:S01]  /*24d0*/  ISETP.GE.AND P0, PT, R16, UR20, PT ;  /* 0x0000001410007c0c */ /* 0x000fe2000bf06270 */
[----:B------:R-:W-:Y:S01]  /*24e0*/  IMAD R167, R167, c[0x0][0x1a0], RZ ;  /* 0x00006800a7a77a24 */ /* 0x000fe200078e02ff */
[----:B------:R-:W-:Y:S01]  /*24f0*/  SHF.R.U32.HI R0, RZ, 0x3, R0 ;  /* 0x00000003ff007819 */ /* 0x000fe20000011600 */
[----:B------:R-:W-:Y:S01]  /*2500*/  IMAD.SHL.U32 R9, R9, 0x8, RZ ;  /* 0x0000000809097824 */ /* 0x000fe200078e00ff */
[----:B------:R-:W-:Y:S01]  /*2510*/  LEA.HI R85, R85, R8, RZ, 0x5 ;  /* 0x0000000855557211 */ /* 0x000fe200078f28ff */
[----:B------:R-:W-:Y:S01]  /*2520*/  IMAD.MOV.U32 R6, RZ, RZ, R12 ;  /* 0x000000ffff067224 */ /* 0x000fe200078e000c */
[----:B------:R-:W-:Y:S01]  /*2530*/  LOP3.LUT R0, R5, R0, RZ, 0x3c, !PT ;  /* 0x0000000005007212 */ /* 0x000fe200078e3cff */
[----:B------:R-:W-:Y:S01]  /*2540*/  UIMAD UR4, UR6, UR5, UR4 ;  /* 0x00000005060472a4 */ /* 0x000fe2000f8e0204 */
[----:B------:R-:W-:Y:S01]  /*2550*/  IMAD.WIDE.U32 R10, R10, c[0x0][0x1a8], R14 ;  /* 0x00006a000a0a7a25 */ /* 0x000fe200078e000e */
[----:B------:R-:W-:-:S02]  /*2560*/  LOP3.LUT R232, R232, 0xfffffe00, R9, 0xf8, !PT ;  /* 0xfffffe00e8e87812 */ /* 0x000fc400078ef809 */
[----:B------:R-:W-:Y:S01]  /*2570*/  LOP3.LUT R0, R0, 0xfffffe00, R3, 0xf8, !PT ;  /* 0xfffffe0000007812 */ /* 0x000fe200078ef803 */
[C---:B------:R-:W-:Y:S01]  /*2580*/  IMAD R167, R168.reuse, c[0x0][0x1a4], R167 ;  /* 0x00006900a8a77a24 */ /* 0x040fe200078e02a7 */
[----:B------:R-:W-:Y:S01]  /*2590*/  LOP3.LUT R3, R85, 0xffffffe0, RZ, 0xc0, !PT ;  /* 0xffffffe055037812 */ /* 0x000fe200078ec0ff */
[----:B------:R-:W-:Y:S01]  /*25a0*/  IMAD.WIDE.U32 R168, R168, c[0x0][0x1a0], R6 ;  /* 0x00006800a8a87a25 */ /* 0x000fe200078e0006 */
[----:B------:R-:W-:Y:S02]  /*25b0*/  IADD3 R15, R11, UR4, RZ ;  /* 0x000000040b0f7c10 */ /* 0x000fe4000fffe0ff */
[----:B------:R-:W-:Y:S01]  /*25c0*/  SHF.R.S32.HI R85, RZ, 0x5, R85 ;  /* 0x00000005ff557819 */ /* 0x000fe20000011455 */
[----:B------:R-:W-:Y:S01]  /*25d0*/  IMAD.MOV.U32 R7, RZ, RZ, 0x10 ;  /* 0x00000010ff077424 */ /* 0x000fe200078e00ff */
[C---:B------:R-:W-:Y:S01]  /*25e0*/  IADD3 R172, R233.reuse, 0x40, RZ ;  /* 0x00000040e9ac7810 */ /* 0x040fe20007ffe0ff */
[----:B------:R-:W-:Y:S01]  /*25f0*/  IMAD.MOV.U32 R5, RZ, RZ, 0x20 ;  /* 0x00000020ff057424 */ /* 0x000fe200078e00ff */
[C---:B------:R-:W-:Y:S01]  /*2600*/  IADD3 R171, R233.reuse, 0x80, RZ ;  /* 0x00000080e9ab7810 */ /* 0x040fe20007ffe0ff */
[----:B------:R-:W-:Y:S01]  /*2610*/  IMAD.IADD R3, R8, 0x1, -R3 ;  /* 0x0000000108037824 */ /* 0x000fe200078e0a03 */
[----:B------:R-:W-:Y:S01]  /*2620*/  IADD3 R170, R233, 0xc0, RZ ;  /* 0x000000c0e9aa7810 */ /* 0x000fe20007ffe0ff */
[----:B------:R-:W-:Y:S01]  /*2630*/  IMAD.SHL.U32 R232, R232, 0x2, RZ ;  /* 0x00000002e8e87824 */ /* 0x000fe200078e00ff */
[----:B------:R-:W-:Y:S01]  /*2640*/  SEL R7, R7, 0xfffffff0, !P1 ;  /* 0xfffffff007077807 */ /* 0x000fe20004800000 */
[----:B------:R-:W-:Y:S01]  /*2650*/  IMAD.IADD R167, R169, 0x1, R167 ;  /* 0x00000001a9a77824 */ /* 0x000fe200078e02a7 */
[----:B------:R-:W-:Y:S01]  /*2660*/  SEL R5, R5, 0xffffffe0, !P2 ;  /* 0xffffffe005057807 */ /* 0x000fe20005000000 */
[----:B------:R-:W-:Y:S05]  /*2670*/  @P0 BRA `(.L_x_3081) ;  /* 0x0000026000000947 */ /* 0x000fea0003800000 */
[----:B------:R-:W-:Y:S01]  /*2680*/  ISETP.GE.AND P6, PT, R233, c[0x0][0x220], PT ;  /* 0x00008800e9007a0c */ /* 0x000fe20003fc6270 */
[----:B------:R-:W-:Y:S01]  /*2690*/  IMAD R9, R19, c[0x0][0x190], RZ ;  /* 0x0000640013097a24 */ /* 0x000fe200078e02ff */
[----:B------:R-:W-:Y:S01]  /*26a0*/  ISETP.GE.AND P5, PT, R172, c[0x0][0x220], PT ;  /* 0x00008800ac007a0c */ /* 0x000fe20003fa6270 */
[----:B------:R-:W-:Y:S01]  /*26b0*/  IMAD.MOV.U32 R14, RZ, RZ, R10 ;  /* 0x000000ffff0e7224 */ /* 0x000fe200078e000a */
[----:B------:R-:W-:Y:S01]  /*26c0*/  ISETP.GE.AND P4, PT, R171, c[0x0][0x220], PT ;  /* 0x00008800ab007a0c */ /* 0x000fe20003f86270 */
[----:B------:R-:W-:Y:S01]  /*26d0*/  IMAD R4, R18, c[0x0][0x194], R9 ;  /* 0x0000650012047a24 */ /* 0x000fe200078e0209 */
        /* <DEDUP_REMOVED lines=32> */
.L_x_3081:
[----:B------:R-:W-:Y:S05]  /*28e0*/  BSYNC B0 ;  /* 0x0000000000007941 */ /* 0x000fea0003800000 */
.L_x_3080:
        /* <DEDUP_REMOVED lines=45> */
.L_x_3083:
[----:B------:R-:W-:Y:S05]  /*2bc0*/  BSYNC B0 ;  /* 0x0000000000007941 */ /* 0x000fea0003800000 */
.L_x_3082:
        /* <DEDUP_REMOVED lines=45> */
.L_x_3085:
[----:B------:R-:W-:Y:S05]  /*2ea0*/  BSYNC B0 ;  /* 0x0000000000007941 */ /* 0x000fea0003800000 */
.L_x_3084:
        /* <DEDUP_REMOVED lines=16> */
[C---:B-1----:R-:W-:Y:S01]  /*2fb0*/  @!P4 LEA R20, P3, R10.reuse, c[0x0][0x160], 0x1 ;  /* 0x000058000a14ca11 */ /* 0x042fe200078608ff */
        /* <DEDUP_REMOVED lines=27> */
.L_x_3087:
[----:B------:R-:W-:Y:S05]  /*3170*/  BSYNC B0 ;  /* 0x0000000000007941 */ /* 0x000fea0003800000 */
.L_x_3086:
        /* <DEDUP_REMOVED lines=12> */
[C---:B-1----:R-:W-:Y:S02]  /*3240*/  @!P4 LEA R14, P3, R166.reuse, c[0x0][0x168], 0x1 ;  /* 0x00005a00a60eca11 */ /* 0x042fe400078608ff */
        /* <DEDUP_REMOVED lines=26> */
.L_x_3089:
[----:B------:R-:W-:Y:S05]  /*33f0*/  BSYNC B0 ;  /* 0x0000000000007941 */ /* 0x000fea0003800000 */
.L_x_3088:
        /* <DEDUP_REMOVED lines=9> */
[----:B------:R-:W-:-:S04]  /*3490*/  IADD3 R9, P0, R166, UR25, RZ ;  /* 0x00000019a6097c10 */ /* 0x000fc8000ff1e0ff */
[----:B------:R-:W-:Y:S02]  /*34a0*/  IADD3.X R6, R165, UR24, RZ, P0, !PT ;  /* 0x00000018a5067c10 */ /* 0x000fe400087fe4ff */
[----:B------:R-:W-:Y:S01]  /*34b0*/  ISETP.GE.AND P0, PT, R170, c[0x0][0x220], PT ;  /* 0x00008800aa007a0c */ /* 0x000fe20003f06270 */
[----:B------:R3:W-:Y:S01]  /*34c0*/  @P5 STS.128 [R232+0x8800], RZ ;  /* 0x008800ffe8005388 */ /* 0x0007e20000000c00 */
[C---:B--2---:R-:W-:Y:S02]  /*34d0*/  @!P5 LEA R18, P6, R9.reuse, c[0x0][0x168], 0x1 ;  /* 0x00005a000912da11 */ /* 0x044fe400078c08ff */
[C---:B-1----:R-:W-:Y:S02]  /*34e0*/  @!P4 LEA R14, P3, R9.reuse, c[0x0][0x168], 0x1 ;  /* 0x00005a00090eca11 */ /* 0x042fe400078608ff */
        /* <DEDUP_REMOVED lines=20> */
[----:B---3--:R-:W-:-:S04]  /*3630*/  LEA R10, P0, R9, c[0x0][0x168], 0x1 ;  /* 0x00005a00090a7a11 */ /* 0x008fc800078008ff */
[----:B------:R-:W-:-:S05]  /*3640*/  LEA.HI.X R11, R9, c[0x0][0x16c], R6, 0x1, P0 ;  /* 0x00005b00090b7a11 */ /* 0x000fca00000f0c06 */
[----:B------:R-:W-:Y:S01]  /*3650*/  @!PT LDS RZ, [RZ] ;  /* 0x00000000fffff984 */ /* 0x000fe20000000800 */
[----:B------:R-:W-:Y:S01]  /*3660*/  @!PT LDS RZ, [RZ] ;  /* 0x00000000fffff984 */ /* 0x000fe20000000800 */
[----:B------:R-:W-:Y:S01]  /*3670*/  @!PT LDS RZ, [RZ] ;  /* 0x00000000fffff984 */ /* 0x000fe20000000800 */
[----:B------:R1:W-:Y:S04]  /*3680*/  LDGSTS.E.BYPASS.LTC128B.128 [R232+0xe800], [R10.64+0x180] ;  /* 0x0e8001800ae87fae */ /* 0x0003e8000b901d60 */
.L_x_3091:
[----:B------:R-:W-:Y:S05]  /*3690*/  BSYNC B0 ;  /* 0x0000000000007941 */ /* 0x000fea0003800000 */
.L_x_3090:
[----:B------:R-:W-:Y:S01]  /*36a0*/  ISETP.GE.AND P0, PT, R13, UR14, PT ;  /* 0x0000000e0d007c0c */ /* 0x000fe2000bf06270 */
[----:B------:R-:W-:-:S12]  /*36b0*/  BSSY B0, `(.L_x_3092) ;  /* 0x0000027000007945 */ /* 0x000fd80003800000 */
[----:B------:R-:W-:Y:S05]  /*36c0*/  @P0 BRA `(.L_x_3093) ;  /* 0x0000025000000947 */ /* 0x000fea0003800000 */
[----:B------:R-:W-:Y:S01]  /*36d0*/  ISETP.GE.AND P5, PT, R233, c[0x0][0x220], PT ;  /* 0x00008800e9007a0c */ /* 0x000fe20003fa6270 */
[----:B------:R-:W-:Y:S01]  /*36e0*/  IMAD.MOV.U32 R6, RZ, RZ, c[0x0][0x198] ;  /* 0x00006600ff067624 */ /* 0x000fe200078e00ff */
[----:B------:R-:W-:Y:S01]  /*36f0*/  ISETP.GE.AND P4, PT, R172, c[0x0][0x220], PT ;  /* 0x00008800ac007a0c */ /* 0x000fe20003f86270 */
[----:B-123--:R-:W-:Y:S01]  /*3700*/  IMAD.MOV.U32 R10, RZ, RZ, c[0x0][0x19c] ;  /* 0x00006700ff0a7624 */ /* 0x00efe200078e00ff */
        /* <DEDUP_REMOVED lines=33> */
.L_x_3093:
[----:B------:R-:W-:Y:S05]  /*3920*/  BSYNC B0 ;  /* 0x0000000000007941 */ /* 0x000fea0003800000 */
.L_x_3092:
[----:B------:R-:W-:Y:S01]  /*3930*/  ISETP.GE.AND P0, PT, R12, UR14, PT ;  /* 0x0000000e0c007c0c */ /* 0x000fe2000bf06270 */
[----:B------:R-:W-:-:S12]  /*3940*/  BSSY B0, `(.L_x_3094) ;  /* 0x0000029000007945 */ /* 0x000fd80003800000 */
[----:B------:R-:W-:Y:S05]  /*3950*/  @P0 BRA `(.L_x_3095) ;  /* 0x0000027000000947 */ /* 0x000fea0003800000 */
[----:B------:R-:W-:Y:S01]  /*3960*/  ISETP.GE.AND P5, PT, R233, c[0x0][0x220], PT ;  /* 0x00008800e9007a0c */ /* 0x000fe20003fa6270 */
[----:B-123--:R-:W-:Y:S01]  /*3970*/  IMAD.MOV.U32 R18, RZ, RZ, c[0x0][0x198] ;  /* 0x00006600ff127624 */ /* 0x00efe200078e00ff */
[----:B------:R-:W-:Y:S01]  /*3980*/  ISETP.GE.AND P4, PT, R172, c[0x0][0x220], PT ;  /* 0x00008800ac007a0c */ /* 0x000fe20003f86270 */
[----:B------:R-:W-:Y:S01]  /*3990*/  IMAD.MOV.U32 R164, RZ, RZ, R166 ;  /* 0x000000ffffa47224 */ /* 0x000fe200078e00a6 */
[----:B------:R-:W-:Y:S01]  /*39a0*/  ISETP.GE.AND P2, PT, R171, c[0x0][0x220], PT ;  /* 0x00008800ab007a0c */ /* 0x000fe20003f46270 */
[----:B------:R-:W-:Y:S01]  /*39b0*/  ULDC UR4, c[0x0][0x19c] ;  /* 0x0000670000047ab9 */ /* 0x000fe20000000800 */
[----:B------:R-:W-:Y:S01]  /*39c0*/  ISETP.GE.AND P0, PT, R170, c[0x0][0x220], PT ;  /* 0x00008800aa007a0c */ /* 0x000fe20003f06270 */
[----:B------:R-:W-:Y:S01]  /*39d0*/  UIMAD UR4, UR4, 0x30, URZ ;  /* 0x00000030040478a4 */ /* 0x000fe2000f8e023f */
[----:B------:R-:W-:-:S05]  /*39e0*/  IMAD.WIDE.U32 R18, R18, 0x30, R164 ;  /* 0x0000003012127825 */ /* 0x000fca00078e00a4 */
        /* <DEDUP_REMOVED lines=30> */
.L_x_3095:
[----:B------:R-:W-:Y:S05]  /*3bd0*/  BSYNC B0 ;  /* 0x0000000000007941 */ /* 0x000fea0003800000 */
.L_x_3094:
[----:B------:R-:W0:Y:S01]  /*3be0*/  LDGDEPBAR ;  /* 0x00000000000079af */ /* 0x000e220000000000 */
[----:B------:R-:W-:Y:S01]  /*3bf0*/  ISETP.GE.AND P1, PT, R16, UR14, PT ;  /* 0x0000000e10007c0c */ /* 0x000fe2000bf26270 */
[----:B------:R-:W-:Y:S01]  /*3c00*/  IMAD.SHL.U32 R231, R8, 0x2, RZ ;  /* 0x0000000208e77824 */ /* 0x000fe200078e00ff */
[----:B------:R-:W-:Y:S01]  /*3c10*/  SHF.R.S32.HI R6, RZ, 0x1f, R3 ;  /* 0x0000001fff067819 */ /* 0x000fe20000011403 */
[----:B------:R-:W-:Y:S01]  /*3c20*/  BSSY B0, `(.L_x_3096) ;  /* 0x0000028000007945 */ /* 0x000fe20003800000 */
[----:B------:R-:W-:Y:S02]  /*3c30*/  LEA R246, P0, R168, c[0x0][0x170], 0x1 ;  /* 0x00005c00a8f67a11 */ /* 0x000fe400078008ff */
[----:B------:R-:W-:Y:S02]  /*3c40*/  LEA.HI R3, R6, R3, RZ, 0x2 ;  /* 0x0000000306037211 */ /* 0x000fe400078f10ff */
[----:B------:R-:W-:Y:S02]  /*3c50*/  LOP3.LUT R231, R231, 0x6, RZ, 0xc0, !PT ;  /* 0x00000006e7e77812 */ /* 0x000fe400078ec0ff */
[----:B------:R-:W-:-:S02]  /*3c60*/  LEA.HI.X R247, R168, c[0x0][0x174], R167, 0x1, P0 ;  /* 0x00005d00a8f77a11 */ /* 0x000fc400000f0ca7 */
        /* <DEDUP_REMOVED lines=12> */
[----:B------:R-:W-:Y:S02]  /*3d30*/  @!P2 IMAD.MOV.U32 R8, RZ, RZ, R246 ;  /* 0x000000ffff08a224 */ /* 0x000fe400078e00f6 */
        /* <DEDUP_REMOVED lines=22> */
.L_x_3097:
[----:B------:R-:W-:Y:S05]  /*3ea0*/  BSYNC B0 ;  /* 0x0000000000007941 */ /* 0x000fea0003800000 */
.L_x_3096:
[----:B------:R-:W-:Y:S01]  /*3eb0*/  ISETP.GE.AND P0, PT, R4, UR14, PT ;  /* 0x0000000e04007c0c */ /* 0x000fe2000bf06270 */
[----:B------:R-:W-:Y:S01]  /*3ec0*/  ULDC.64 UR4, c[0x0][0x1a0] ;  /* 0x0000680000047ab9 */ /* 0x000fe20000000a00 */
[----:B------:R-:W-:Y:S01]  /*3ed0*/  BSSY B0, `(.L_x_3098) ;  /* 0x0000033000007945 */ /* 0x000fe20003800000 */
[----:B------:R-:W-:-:S02]  /*3ee0*/  USHF.L.U64.HI UR26, UR4, UR26, UR5 ;  /* 0x0000001a041a7299 */ /* 0x000fc40008010205 */
[----:B------:R-:W-:-:S08]  /*3ef0*/  USHF.L.U32 UR27, UR4, 0x4, URZ ;  /* 0x00000004041b7899 */ /* 0x000fd0000800063f */
[----:B------:R1:W-:Y:S04]  /*3f00*/  @P0 STS.128 [R232+0x10800], RZ ;  /* 0x010800ffe8000388 */ /* 0x0003e80000000c00 */
[----:B------:R1:W-:Y:S04]  /*3f10*/  @P0 STS.128 [R232+0x12800], RZ ;  /* 0x012800ffe8000388 */ /* 0x0003e80000000c00 */
[----:B------:R1:W-:Y:S04]  /*3f20*/  @P0 STS.128 [R232+0x14800], RZ ;  /* 0x014800ffe8000388 */ /* 0x0003e80000000c00 */
[----:B------:R1:W-:Y:S01]  /*3f30*/  @P0 STS.128 [R232+0x16800], RZ ;  /* 0x016800ffe8000388 */ /* 0x0003e20000000c00 */
[----:B------:R-:W-:Y:S05]  /*3f40*/  @P0 BRA `(.L_x_3099) ;  /* 0x000002b000000947 */ /* 0x000fea0003800000 */
[----:B------:R-:W-:Y:S01]  /*3f50*/  ISETP.GE.AND P5, PT, R233, c[0x0][0x220], PT ;  /* 0x00008800e9007a0c */ /* 0x000fe20003fa6270 */
[----:B-123--:R-:W-:Y:S01]  /*3f60*/  IMAD.U32 R15, RZ, RZ, UR27 ;  /* 0x0000001bff0f7e24 */ /* 0x00efe2000f8e00ff */
        /* <DEDUP_REMOVED lines=32> */
[----:B------:R-:W-:Y:S01]  /*4170*/  IMAD.U32 R9, RZ, RZ, UR27 ;  /* 0x0000001bff097e24 */ /* 0x000fe2000f8e00ff */
        /* <DEDUP_REMOVED lines=8> */
.L_x_3099:
[----:B------:R-:W-:Y:S05]  /*4200*/  BSYNC B0 ;  /* 0x0000000000007941 */ /* 0x000fea0003800000 */
.L_x_3098:
        /* <DEDUP_REMOVED lines=10> */
[----:B-12---:R-:W-:Y:S01]  /*42b0*/  IMAD.MOV.U32 R9, RZ, RZ, 0x5 ;  /* 0x00000005ff097424 */ /* 0x006fe200078e00ff */
[----:B------:R-:W-:Y:S01]  /*42c0*/  ISETP.GE.AND P2, PT, R171, c[0x0][0x220], PT ;  /* 0x00008800ab007a0c */ /* 0x000fe20003f46270 */
[----:B------:R-:W-:Y:S01]  /*42d0*/  IMAD.SHL.U32 R6, R4, 0x20, RZ ;  /* 0x0000002004067824 */ /* 0x000fe200078e00ff */
[----:B------:R-:W-:-:S02]  /*42e0*/  ISETP.GE.AND P0, PT, R170, c[0x0][0x220], PT ;  /* 0x00008800aa007a0c */ /* 0x000fc40003f06270 */
[----:B------:R-:W-:-:S05]  /*42f0*/  SHF.L.U64.HI R9, R4, R9, c[0x0][0x1a4] ;  /* 0x0000690004097619 */ /* 0x000fca0000010209 */
[CC--:B---3--:R-:W-:Y:S01]  /*4300*/  @!P5 LEA R18, P6, R6.reuse, R246.reuse, 0x1 ;  /* 0x000000f60612d211 */ /* 0x0c8fe200078c08ff */
        /* <DEDUP_REMOVED lines=28> */
.L_x_3101:
[----:B------:R-:W-:Y:S05]  /*44d0*/  BSYNC B0 ;  /* 0x0000000000007941 */ /* 0x000fea0003800000 */
.L_x_3100:
[----:B------:R-:W-:Y:S01]  /*44e0*/  ISETP.GE.AND P0, PT, R12, UR14, PT ;  /* 0x0000000e0c007c0c */ /* 0x000fe2000bf06270 */
[----:B------:R-:W-:-:S12]  /*44f0*/  BSSY B0, `(.L_x_3102) ;  /* 0x0000034000007945 */ /* 0x000fd80003800000 */
        /* <DEDUP_REMOVED lines=8> */
[----:B------:R-:W-:Y:S02]  /*4580*/  MOV R4, c[0x0][0x1a0] ;  /* 0x0000680000047a02 */ /* 0x000fe40000000f00 */
[----:B------:R-:W-:-:S05]  /*4590*/  ISETP.GE.AND P0, PT, R170, c[0x0][0x220], PT ;  /* 0x00008800aa007a0c */ /* 0x000fca0003f06270 */
[-C--:B------:R-:W-:Y:S01]  /*45a0*/  @!P3 MOV R12, R246.reuse ;  /* 0x000000f6000cb202 */ /* 0x080fe20000000f00 */
[----:B-12---:R-:W-:Y:S01]  /*45b0*/  @!P3 IMAD.MOV.U32 R9, RZ, RZ, c[0x0][0x1a4] ;  /* 0x00006900ff09b624 */ /* 0x006fe200078e00ff */
[----:B------:R-:W-:Y:S01]  /*45c0*/  @!P2 MOV R8, c[0x0][0x1a4] ;  /* 0x000069000008aa02 */ /* 0x000fe20000000f00 */
[----:B------:R-:W-:Y:S01]  /*45d0*/  @!P3 IMAD.MOV.U32 R13, RZ, RZ, R247 ;  /* 0x000000ffff0db224 */ /* 0x000fe200078e00f7 */
[----:B---3--:R-:W-:Y:S01]  /*45e0*/  @!P2 MOV R10, R246 ;  /* 0x000000f6000aa202 */ /* 0x008fe20000000f00 */
[----:B------:R-:W-:Y:S01]  /*45f0*/  @!P1 IMAD.MOV.U32 R6, RZ, RZ, c[0x0][0x1a4] ;  /* 0x00006900ff069624 */ /* 0x000fe200078e00ff */
[----:B------:R-:W-:Y:S01]  /*4600*/  @!P2 MOV R11, R247 ;  /* 0x000000f7000ba202 */ /* 0x000fe20000000f00 */
[----:B------:R-:W-:Y:S01]  /*4610*/  @!P3 IMAD R9, R9, 0x60, RZ ;  /* 0x000000600909b824 */ /* 0x000fe200078e02ff */
[----:B------:R1:W-:Y:S01]  /*4620*/  @P3 STS.128 [R232+0x11800], RZ ;  /* 0x011800ffe8003388 */ /* 0x0003e20000000c00 */
[----:B------:R-:W-:-:S04]  /*4630*/  @!P3 IMAD.WIDE.U32 R12, R4, 0x60, R12 ;  /* 0x00000060040cb825 */ /* 0x000fc800078e000c */
[----:B------:R-:W-:Y:S02]  /*4640*/  @!P2 IMAD R8, R8, 0x60, RZ ;  /* 0x000000600808a824 */ /* 0x000fe400078e02ff */
[----:B------:R-:W-:-:S04]  /*4650*/  @!P2 IMAD.WIDE.U32 R10, R4, 0x60, R10 ;  /* 0x00000060040aa825 */ /* 0x000fc800078e000a */
[----:B------:R-:W-:Y:S01]  /*4660*/  @!P1 IMAD R6, R6, 0x60, RZ ;  /* 0x0000006006069824 */ /* 0x000fe200078e02ff */
[----:B------:R-:W-:Y:S01]  /*4670*/  @!P2 IADD3 R11, R11, R8, RZ ;  /* 0x000000080b0ba210 */ /* 0x000fe20007ffe0ff */
[----:B------:R-:W-:-:S04]  /*4680*/  @!P1 IMAD.WIDE.U32 R14, R4, 0x60, R246 ;  /* 0x00000060040e9825 */ /* 0x000fc800078e00f6 */
[----:B------:R-:W-:Y:S01]  /*4690*/  @!P3 IMAD.IADD R13, R13, 0x1, R9 ;  /* 0x000000010d0db824 */ /* 0x000fe200078e0209 */
[----:B------:R-:W-:-:S04]  /*46a0*/  @!P1 IADD3 R15, R15, R6, RZ ;  /* 0x000000060f0f9210 */ /* 0x000fc80007ffe0ff */
        /* <DEDUP_REMOVED lines=16> */
[----:B------:R-:W-:Y:S01]  /*47b0*/  ULDC UR4, c[0x0][0x1a4] ;  /* 0x0000690000047ab9 */ /* 0x000fe20000000800 */
[----:B------:R-:W-:Y:S01]  /*47c0*/  IMAD.WIDE.U32 R8, R4, 0x60, R246 ;  /* 0x0000006004087825 */ /* 0x000fe200078e00f6 */
[----:B------:R-:W-:-:S06]  /*47d0*/  UIMAD UR4, UR4, 0x60, URZ ;  /* 0x00000060040478a4 */ /* 0x000fcc000f8e023f */
[----:B------:R-:W-:-:S05]  /*47e0*/  IADD3 R9, R9, UR4, RZ ;  /* 0x0000000409097c10 */ /* 0x000fca000fffe0ff */
[----:B------:R-:W-:Y:S01]  /*47f0*/  @!PT LDS RZ, [RZ] ;  /* 0x00000000fffff984 */ /* 0x000fe20000000800 */
[----:B------:R-:W-:Y:S01]  /*4800*/  @!PT LDS RZ, [RZ] ;  /* 0x00000000fffff984 */ /* 0x000fe20000000800 */
[----:B------:R-:W-:Y:S01]  /*4810*/  @!PT LDS RZ, [RZ] ;  /* 0x00000000fffff984 */ /* 0x000fe20000000800 */
[----:B------:R2:W-:Y:S02]  /*4820*/  LDGSTS.E.BYPASS.LTC128B.128 [R232+0x17800], [R8.64+0x180] ;  /* 0x1780018008e87fae */ /* 0x0005e4000b901d60 */
.L_x_3103:
[----:B------:R-:W-:Y:S05]  /*4830*/  BSYNC B0 ;  /* 0x0000000000007941 */ /* 0x000fea0003800000 */
.L_x_3102:
[C---:B------:R-:W-:Y:S01]  /*4840*/  IMAD.SHL.U32 R4, R2.reuse, 0x40, RZ ;  /* 0x0000004002047824 */ /* 0x040fe200078e00ff */
[----:B------:R-:W-:Y:S01]  /*4850*/  R2P PR, R2, 0x6 ;  /* 0x0000000602007804 */ /* 0x000fe20000000000 */
[----:B------:R-:W-:Y:S01]  /*4860*/  IMAD.SHL.U32 R16, R16, 0x8, RZ ;  /* 0x0000000810107824 */ /* 0x000fe200078e00ff */
[----:B------:R-:W0:Y:S01]  /*4870*/  LDGDEPBAR ;  /* 0x00000000000079af */ /* 0x000e220000000000 */
[----:B------:R-:W-:Y:S01]  /*4880*/  IMAD R230, R85, 0x400, R0 ;  /* 0x0000040055e67824 */ /* 0x000fe200078e0200 */
[----:B-12---:R-:W-:Y:S01]  /*4890*/  LOP3.LUT R9, R4, 0x1c0, RZ, 0xc0, !PT ;  /* 0x000001c004097812 */ /* 0x006fe200078ec0ff */
[----:B------:R-:W-:Y:S02]  /*48a0*/  UISETP.GT.AND UP0, UPT, UR28, UR21, UPT ;  /* 0x000000151c00728c */ /* 0x000fe4000bf04270 */
[----:B------:R-:W-:Y:S01]  /*48b0*/  IMAD.SHL.U32 R230, R230, 0x2, RZ ;  /* 0x00000002e6e67824 */ /* 0x000fe200078e00ff */
[----:B------:R-:W-:Y:S01]  /*48c0*/  LOP3.LUT R4, R9, 0x8, R16, 0xf8, !PT ;  /* 0x0000000809047812 */ /* 0x000fe200078ef810 */
[----:B------:R-:W-:Y:S01]  /*48d0*/  UIADD3 UR7, UR11, 0x1, -UR12 ;  /* 0x000000010b077890 */ /* 0x000fe2000fffe80c */
[----:B------:R-:W-:Y:S01]  /*48e0*/  SHF.R.U32.HI R9, RZ, 0x3, R9 ;  /* 0x00000003ff097819 */ /* 0x000fe20000011609 */
[--C-:B------:R-:W-:Y:S01]  /*48f0*/  IMAD R228, R7, 0x2, R230.reuse ;  /* 0x0000000207e47824 */ /* 0x100fe200078e02e6 */
[----:B------:R-:W-:Y:S01]  /*4900*/  LDSM.16.M88.4 R56, [R230] ;  /* 0x00000000e638783b */ /* 0x000fe20000000200 */
[C---:B------:R-:W-:Y:S01]  /*4910*/  IMAD R226, R5.reuse, 0x2, R230 ;  /* 0x0000000205e27824 */ /* 0x040fe200078e02e6 */
[----:B------:R-:W-:Y:S01]  /*4920*/  LOP3.LUT R4, R4, R9, RZ, 0x3c, !PT ;  /* 0x0000000904047212 */ /* 0x000fe200078e3cff */
[----:B------:R-:W-:Y:S01]  /*4930*/  IMAD R225, R5, 0x2, R228 ;  /* 0x0000000205e17824 */ /* 0x000fe200078e02e4 */
[----:B---3--:R-:W-:Y:S01]  /*4940*/  LDSM.16.M88.4 R16, [R228] ;  /* 0x00000000e410783b */ /* 0x008fe20000000200 */
[----:B------:R-:W-:Y:S01]  /*4950*/  ULDC UR5, c[0x0][0x2e4] ;  /* 0x0000b90000057ab9 */ /* 0x000fe20000000800 */
[----:B------:R-:W-:Y:S01]  /*4960*/  PLOP3.LUT P6, PT, PT, PT, UP0, 0x80, 0x0 ;  /* 0x000000000000781c */ /* 0x000fe20003fcf008 */
[----:B------:R-:W-:Y:S01]  /*4970*/  IMAD R229, R229, 0x200, R4 ;  /* 0x00000200e5e57824 */ /* 0x000fe200078e0204 */
[----:B------:R-:W-:Y:S01]  /*4980*/  LDSM.16.M88.4 R8, [R226] ;  /* 0x00000000e208783b */ /* 0x000fe20000000200 */
[----:B------:R-:W-:-:S02]  /*4990*/  ULDC UR4, c[0x0][0x2e8] ;  /* 0x0000ba0000047ab9 */ /* 0x000fc40000000800 */
[----:B------:R-:W-:Y:S01]  /*49a0*/  IMAD.SHL.U32 R229, R229, 0x2, RZ ;  /* 0x00000002e5e57824 */ /* 0x000fe200078e00ff */
[----:B------:R-:W-:Y:S01]  /*49b0*/  LDSM.16.M88.4 R80, [R228+0x2000] ;  /* 0x00200000e450783b */ /* 0x000fe20000000200 */
[----:B------:R-:W-:Y:S02]  /*49c0*/  UIADD3 UR5, UR11, -UR5, -UR12 ;  /* 0x800000050b057290 */ /* 0x000fe4000fffe80c */
[----:B------:R-:W-:Y:S01]  /*49d0*/  UIADD3 UR4, UR7, UR4, URZ ;  /* 0x0000000407047290 */ /* 0x000fe2000fffe03f */
[----:B------:R-:W1:Y:S01]  /*49e0*/  LDSM.16.M88.4 R20, [R229+0x8800] ;  /* 0x00880000e514783b */ /* 0x000e620000000200 */
[C---:B------:R-:W-:Y:S02]  /*49f0*/  IADD3 R2, R229.reuse, 0x8000, RZ ;  /* 0x00008000e5027810 */ /* 0x040fe40007ffe0ff */
[----:B------:R-:W-:Y:S01]  /*4a00*/  IADD3 R227, R229, 0x8020, RZ ;  /* 0x00008020e5e37810 */ /* 0x000fe20007ffe0ff */
[----:B------:R-:W2:Y:S01]  /*4a10*/  LDSM.16.M88.4 R64, [R229+0x9000] ;  /* 0x00900000e540783b */ /* 0x000ea20000000200 */
[----:B------:R-:W-:Y:S01]  /*4a20*/  @P1 IADD3 R227, R2, -0x20, RZ ;  /* 0xffffffe002e31810 */ /* 0x000fe20007ffe0ff */
[----:B------:R-:W-:-:S02]  /*4a30*/  IMAD.MOV.U32 R2, RZ, RZ, 0x40 ;  /* 0x00000040ff027424 */ /* 0x000fc400078e00ff */
[----:B------:R-:W3:Y:S01]  /*4a40*/  LDSM.16.M88.4 R28, [R229+0x8000] ;  /* 0x00800000e51c783b */ /* 0x000ee20000000200 */
[C---:B------:R-:W-:Y:S02]  /*4a50*/  IADD3 R219, R227.reuse, 0x800, RZ ;  /* 0x00000800e3db7810 */ /* 0x040fe40007ffe0ff */
[----:B------:R-:W-:Y:S01]  /*4a60*/  SEL R2, R2, 0xffffffc0, !P2 ;  /* 0xffffffc002027807 */ /* 0x000fe20005000000 */
[----:B------:R-:W5:Y:S01]  /*4a70*/  LDSM.16.M88.4 R52, [R229+0x9800] ;  /* 0x00980000e534783b */ /* 0x000f620000000200 */
[C---:B------:R-:W-:Y:S02]  /*4a80*/  IADD3 R218, R227.reuse, 0x1000, RZ ;  /* 0x00001000e3da7810 */ /* 0x040fe40007ffe0ff */
[----:B------:R-:W-:Y:S01]  /*4a90*/  IADD3 R217, R227, 0x1800, RZ ;  /* 0x00001800e3d97810 */ /* 0x000fe20007ffe0ff */
[----:B------:R-:W4:Y:S01]  /*4aa0*/  LDSM.16.M88.4 R40, [R227+0x800] ;  /* 0x00080000e328783b */ /* 0x000f220000000200 */
[----:B------:R-:W-:Y:S01]  /*4ab0*/  IMAD.IADD R223, R229, 0x1, R2 ;  /* 0x00000001e5df7824 */ /* 0x000fe200078e0202 */
[----:B------:R-:W-:Y:S01]  /*4ac0*/  IADD3 R215, R227, 0x2000, RZ ;  /* 0x00002000e3d77810 */ /* 0x000fe20007ffe0ff */
[----:B------:R-:W-:Y:S01]  /*4ad0*/  IMAD.IADD R216, R2, 0x1, R227 ;  /* 0x0000000102d87824 */ /* 0x000fe200078e02e3 */
[----:B------:R-:W3:Y:S01]  /*4ae0*/  LDSM.16.M88.4 R36, [R227+0x1000] ;  /* 0x00100000e324783b */ /* 0x000ee20000000200 */
[----:B------:R-:W-:-:S02]  /*4af0*/  LEA R2, R85, UR10, 0x4 ;  /* 0x0000000a55027c11 */ /* 0x000fc4000f8e20ff */
[C---:B------:R-:W-:Y:S01]  /*4b00*/  IADD3 R214, R227.reuse, 0x2800, RZ ;  /* 0x00002800e3d67810 */ /* 0x040fe20007ffe0ff */
[----:B------:R-:W3:Y:S01]  /*4b10*/  LDSM.16.M88.4 R48, [R227] ;  /* 0x00000000e330783b */ /* 0x000ee20000000200 */
[----:B------:R-:W-:Y:S01]  /*4b20*/  IADD3 R213, R227, 0x3000, RZ ;  /* 0x00003000e3d57810 */ /* 0x000fe20007ffe0ff */
[----:B------:R-:W-:Y:S01]  /*4b30*/  IMAD.IADD R3, R3, 0x1, R2 ;  /* 0x0000000103037824 */ /* 0x000fe200078e0202 */
[C---:B------:R-:W-:Y:S01]  /*4b40*/  IADD3 R212, R227.reuse, 0x3800, RZ ;  /* 0x00003800e3d47810 */ /* 0x040fe20007ffe0ff */
[----:B------:R-:W3:Y:S01]  /*4b50*/  LDSM.16.M88.4 R44, [R227+0x1800] ;  /* 0x00180000e32c783b */ /* 0x000ee20000000200 */
[----:B------:R-:W-:Y:S02]  /*4b60*/  IADD3 R211, R227, 0x4000, RZ ;  /* 0x00004000e3d37810 */ /* 0x000fe40007ffe0ff */
[C---:B------:R-:W-:Y:S01]  /*4b70*/  IADD3 R237, R3.reuse, UR5, RZ ;  /* 0x0000000503ed7c10 */ /* 0x040fe2000fffe0ff */
[----:B------:R-:W3:Y:S01]  /*4b80*/  LDSM.16.M88.4 R12, [R223+0x8000] ;  /* 0x00800000df0c783b */ /* 0x000ee20000000200 */
[----:B------:R-:W-:-:S02]  /*4b90*/  IADD3 R236, R3, UR4, RZ ;  /* 0x0000000403ec7c10 */ /* 0x000fc4000fffe0ff */
[----:B------:R-:W-:Y:S01]  /*4ba0*/  IADD3 R3, R3, 0x8, RZ ;  /* 0x0000000803037810 */ /* 0x000fe20007ffe0ff */
[----:B------:R-:W-:Y:S01]  /*4bb0*/  LDSM.16.M88.4 R76, [R227+0x3000] ;  /* 0x00300000e34c783b */ /* 0x000fe20000000200 */
[----:B------:R-:W-:Y:S02]  /*4bc0*/  IMNMX R237, RZ, R237, !PT ;  /* 0x000000edffed7217 */ /* 0x000fe40007800200 */
[C---:B------:R-:W-:Y:S01]  /*4bd0*/  IADD3 R235, R3.reuse, UR5, RZ ;  /* 0x0000000503eb7c10 */ /* 0x040fe2000fffe0ff */
[----:B-1----:R-:W-:Y:S01]  /*4be0*/  HMMA.16816.F32.BF16 R24, R56, R20, RZ ;  /* 0x000000143818723c */ /* 0x002fe200000418ff */
[----:B------:R-:W-:Y:S01]  /*4bf0*/  LDSM.16.M88.4 R72, [R227+0x3800] ;  /* 0x00380000e348783b */ /* 0x000fe20000000200 */
[----:B------:R-:W-:Y:S02]  /*4c00*/  IADD3 R234, R3, UR4, RZ ;  /* 0x0000000403ea7c10 */ /* 0x000fe4000fffe0ff */
[----:B------:R-:W-:Y:S02]  /*4c10*/  IMNMX R236, R236, UR11, PT ;  /* 0x0000000becec7c17 */ /* 0x000fe4000b800200 */
[----:B------:R-:W-:-:S02]  /*4c20*/  IMNMX R235, RZ, R235, !PT ;  /* 0x000000ebffeb7217 */ /* 0x000fc40007800200 */
[C---:B------:R-:W-:Y:S01]  /*4c30*/  HMMA.16816.F32.BF16 R20, R56.reuse, R22, RZ ;  /* 0x000000163814723c */ /* 0x040fe200000418ff */
[----:B------:R-:W-:Y:S02]  /*4c40*/  IMNMX R234, R234, UR11, PT ;  /* 0x0000000beaea7c17 */ /* 0x000fe4000b800200 */
[C---:B------:R-:W-:Y:S02]  /*4c50*/  IADD3 R210, R227.reuse, 0x4800, RZ ;  /* 0x00004800e3d27810 */ /* 0x040fe40007ffe0ff */
[C---:B------:R-:W-:Y:S02]  /*4c60*/  IADD3 R209, R227.reuse, 0x5000, RZ ;  /* 0x00005000e3d17810 */ /* 0x040fe40007ffe0ff */
[C---:B------:R-:W-:Y:S01]  /*4c70*/  IADD3 R208, R227.reuse, 0x5800, RZ ;  /* 0x00005800e3d07810 */ /* 0x040fe20007ffe0ff */
[----:B--2---:R-:W-:Y:S01]  /*4c80*/  HMMA.16816.F32.BF16 R68, R56, R64, RZ ;  /* 0x000000403844723c */ /* 0x004fe200000418ff */
[C---:B------:R-:W-:Y:S02]  /*4c90*/  IADD3 R207, R227.reuse, 0x6000, RZ ;  /* 0x00006000e3cf7810 */ /* 0x040fe40007ffe0ff */
[----:B------:R-:W-:-:S02]  /*4ca0*/  IADD3 R206, R227, 0x6800, RZ ;  /* 0x00006800e3ce7810 */ /* 0x000fc40007ffe0ff */
[C---:B------:R-:W-:Y:S02]  /*4cb0*/  IADD3 R205, R227.reuse, 0x7000, RZ ;  /* 0x00007000e3cd7810 */ /* 0x040fe40007ffe0ff */
[----:B------:R-:W-:Y:S01]  /*4cc0*/  IADD3 R204, R227, 0x7800, RZ ;  /* 0x00007800e3cc7810 */ /* 0x000fe20007ffe0ff */
[C---:B------:R-:W-:Y:S08]  /*4cd0*/  HMMA.16816.F32.BF16 R64, R56.reuse, R66, RZ ;  /* 0x000000423840723c */ /* 0x040ff000000418ff */
[C---:B---3--:R-:W-:Y:S08]  /*4ce0*/  HMMA.16816.F32.BF16 R32, R56.reuse, R28, RZ ;  /* 0x0000001c3820723c */ /* 0x048ff000000418ff */
[C---:B------:R-:W-:Y:S08]  /*4cf0*/  HMMA.16816.F32.BF16 R28, R56.reuse, R30, RZ ;  /* 0x0000001e381c723c */ /* 0x040ff000000418ff */
[C---:B-----5:R-:W-:Y:S08]  /*4d00*/  HMMA.16816.F32.BF16 R60, R56.reuse, R52, RZ ;  /* 0x00000034383c723c */ /* 0x060ff000000418ff */
        /* <DEDUP_REMOVED lines=219> */
[----:B------:R-:W-:Y:S02]  /*5ac0*/  @!UP2 UIADD3 UR15, UR15, 0x1, URZ ;  /* 0x000000010f0fa890 */ /* 0x000fe4000fffe03f */
[----:B------:R-:W-:-:S02]  /*5ad0*/  UISETP.GE.U32.AND UP4, UPT, UR6, UR9, UPT ;  /* 0x000000090600728c */ /* 0x000fc4000bf86070 */
[----:B------:R-:W-:Y:S02]  /*5ae0*/  UISETP.NE.AND UP2, UPT, URZ, UR4, UPT ;  /* 0x000000043f00728c */ /* 0x000fe4000bf45270 */
[----:B------:R-:W-:Y:S02]  /*5af0*/  @!UP0 UIADD3 UR5, UR5, -UR9, URZ ;  /* 0x8000000905058290 */ /* 0x000fe4000fffe03f */
[----:B------:R-:W-:Y:S02]  /*5b00*/  @!UP0 UIADD3 UR11, UR11, 0x1, URZ ;  /* 0x000000010b0b8890 */ /* 0x000fe4000fffe03f */
[----:B------:R-:W-:Y:S02]  /*5b10*/  UISETP.GE.U32.AND UP3, UPT, UR5, UR9, UPT ;  /* 0x000000090500728c */ /* 0x000fe4000bf66070 */
[----:B------:R-:W-:Y:S02]  /*5b20*/  ULOP3.LUT UR5, UR13, UR4, URZ, 0x3c, !UPT ;  /* 0x000000040d057292 */ /* 0x000fe4000f8e3c3f */
[----:B------:R-:W-:-:S02]  /*5b30*/  UISETP.GE.AND UP0, UPT, UR10, URZ, UPT ;  /* 0x0000003f0a00728c */ /* 0x000fc4000bf06270 */
[----:B------:R-:W-:Y:S02]  /*5b40*/  UISETP.GE.AND UP1, UPT, UR5, URZ, UPT ;  /* 0x0000003f0500728c */ /* 0x000fe4000bf26270 */
[----:B------:R-:W-:Y:S02]  /*5b50*/  @UP4 UIADD3 UR15, UR15, 0x1, URZ ;  /* 0x000000010f0f4890 */ /* 0x000fe4000fffe03f */
[----:B------:R-:W-:Y:S02]  /*5b60*/  ULOP3.LUT UR5, URZ, UR4, URZ, 0x33, !UPT ;  /* 0x000000043f057292 */ /* 0x000fe4000f8e333f */
        /* <DEDUP_REMOVED lines=22> */
[----:B------:R-:W-:Y:S01]  /*5cd0*/  UIADD3 UR5, UR11, UR5, URZ ;  /* 0x000000050b057290 */ /* 0x000fe2000fffe03f */
[----:B------:R-:W-:-:S05]  /*5ce0*/  IMAD.U32 R10, RZ, RZ, UR10 ;  /* 0x0000000aff0a7e24 */ /* 0x000fca000f8e00ff */
[----:B------:R-:W-:Y:S01]  /*5cf0*/  IMAD.U32 R11, RZ, RZ, UR5 ;  /* 0x00000005ff0b7e24 */ /* 0x000fe2000f8e00ff */
[----:B--2---:R-:W-:-:S04]  /*5d00*/  IADD3 R2, -R3, R2, RZ ;  /* 0x0000000203027210 */ /* 0x004fc80007ffe1ff */
[----:B------:R-:W-:-:S05]  /*5d10*/  SHF.R.S32.HI R3, RZ, 0x1f, R2 ;  /* 0x0000001fff037819 */ /* 0x000fca0000011402 */
[----:B------:R-:W-:-:S04]  /*5d20*/  IMAD R3, R3, c[0x0][0x180], RZ ;  /* 0x0000600003037a24 */ /* 0x000fc800078e02ff */
[C---:B------:R-:W-:Y:S02]  /*5d30*/  IMAD R8, R2.reuse, c[0x0][0x184], R3 ;  /* 0x0000610002087a24 */ /* 0x040fe400078e0203 */
[----:B------:R-:W-:-:S05]  /*5d40*/  IMAD.WIDE.U32 R2, R2, c[0x0][0x180], R10 ;  /* 0x0000600002027a25 */ /* 0x000fca00078e000a */
[----:B------:R-:W-:Y:S02]  /*5d50*/  IADD3 R8, R3, R8, RZ ;  /* 0x0000000803087210 */ /* 0x000fe40007ffe0ff */
[----:B------:R-:W-:Y:S01]  /*5d60*/  MOV R11, R2 ;  /* 0x00000002000b7202 */ /* 0x000fe20000000f00 */
[----:B------:R-:W-:Y:S05]  /*5d70*/  BRA `(.L_x_3106) ;  /* 0x0000004000007947 */ /* 0x000fea0003800000 */
.L_x_3105:
[----:B------:R-:W-:-:S04]  /*5d80*/  ULEA UR6, -UR6, URZ, 0x6 ;  /* 0x0000003f06067291 */ /* 0x000fc8000f8e313f */
[----:B------:R-:W-:Y:S02]  /*5d90*/  USHF.R.S32.HI UR4, URZ, 0x1f, UR6 ;  /* 0x0000001f3f047899 */ /* 0x000fe40008011406 */
[----:B------:R-:W-:-:S04]  /*5da0*/  MOV R11, UR6 ;  /* 0x00000006000b7c02 */ /* 0x000fc80008000f00 */
[----:B------:R-:W-:Y:S02]  /*5db0*/  MOV R8, UR4 ;  /* 0x0000000400087c02 */ /* 0x000fe40008000f00 */
.L_x_3106:
        /* <DEDUP_REMOVED lines=156> */
.L_x_3108:
[----:B------:R-:W-:Y:S05]  /*6780*/  BSYNC B0 ;  /* 0x0000000000007941 */ /* 0x000fea0003800000 */
.L_x_3107:
[----:B------:R-:W0:Y:S01]  /*6790*/  LDGDEPBAR ;  /* 0x00000000000079af */ /* 0x000e220000000000 */
[----:B------:R-:W-:-:S04]  /*67a0*/  IADD3 R166, P0, R11, R166, RZ ;  /* 0x000000a60ba67210 */ /* 0x000fc80007f1e0ff */
[----:B------:R-:W-:Y:S02]  /*67b0*/  IADD3.X R165, R8, R165, RZ, P0, !PT ;  /* 0x000000a508a57210 */ /* 0x000fe400007fe4ff */
.L_x_3104:
[----:B--2---:R-:W-:Y:S01]  /*67c0*/  IADD3 R3, R231, UR13, RZ ;  /* 0x0000000de7037c10 */ /* 0x004fe2000fffe0ff */
[----:B------:R-:W-:-:S03]  /*67d0*/  IMAD.SHL.U32 R224, R0, 0x2, RZ ;  /* 0x0000000200e07824 */ /* 0x000fc600078e00ff */
[----:B------:R-:W-:Y:S01]  /*67e0*/  IADD3 R4, R3, 0x1, RZ ;  /* 0x0000000103047810 */ /* 0x000fe20007ffe0ff */
[--C-:B------:R-:W-:Y:S01]  /*67f0*/  IMAD R222, R7, 0x2, R224.reuse ;  /* 0x0000000207de7824 */ /* 0x100fe200078e02e0 */
[----:B------:R-:W-:Y:S01]  /*6800*/  IADD3 R6, R3, 0x9, RZ ;  /* 0x0000000903067810 */ /* 0x000fe20007ffe0ff */
[----:B------:R-:W-:Y:S01]  /*6810*/  LDSM.16.MT88.4 R156, [R224+0x10000] ;  /* 0x01000000e09c783b */ /* 0x000fe20000004200 */
[C---:B------:R-:W-:Y:S01]  /*6820*/  ISETP.GE.AND P3, PT, R4.reuse, R236, PT ;  /* 0x000000ec0400720c */ /* 0x040fe20003f66270 */
[C---:B------:R-:W-:Y:S01]  /*6830*/  IMAD R221, R5.reuse, 0x2, R224 ;  /* 0x0000000205dd7824 */ /* 0x040fe200078e02e0 */
[C---:B------:R-:W-:Y:S01]  /*6840*/  ISETP.GE.AND P0, PT, R4.reuse, R234, PT ;  /* 0x000000ea0400720c */ /* 0x040fe20003f06270 */
[----:B------:R-:W-:Y:S01]  /*6850*/  IMAD R220, R5, 0x2, R222 ;  /* 0x0000000205dc7824 */ /* 0x000fe200078e02de */
[C---:B------:R-:W-:Y:S01]  /*6860*/  ISETP.LT.OR P3, PT, R4.reuse, R237, P3 ;  /* 0x000000ed0400720c */ /* 0x040fe20001f61670 */
[----:B------:R-:W-:Y:S01]  /*6870*/  LDSM.16.MT88.4 R148, [R222+0x10000] ;  /* 0x01000000de94783b */ /* 0x000fe20000004200 */
[----:B------:R-:W-:-:S02]  /*6880*/  ISETP.LT.OR P0, PT, R4, R235, P0 ;  /* 0x000000eb0400720c */ /* 0x000fc40000701670 */
[----:B-1----:R-:W-:Y:S01]  /*6890*/  FSEL R37, R33, -INF , !P3 ;  /* 0xff80000021257808 */ /* 0x002fe20005800000 */
[----:B------:R-:W-:Y:S01]  /*68a0*/  LDSM.16.MT88.4 R140, [R221+0x10000] ;  /* 0x01000000dd8c783b */ /* 0x000fe20000004200 */
[----:B------:R-:W-:Y:S02]  /*68b0*/  FSEL R27, R35, -INF , !P0 ;  /* 0xff800000231b7808 */ /* 0x000fe40004000000 */
[C---:B------:R-:W-:Y:S01]  /*68c0*/  ISETP.GE.AND P3, PT, R6.reuse, R236, PT ;  /* 0x000000ec0600720c */ /* 0x040fe20003f66270 */
[----:B------:R-:W-:Y:S01]  /*68d0*/  LDSM.16.MT88.4 R132, [R220+0x10000] ;  /* 0x01000000dc84783b */ /* 0x000fe20000004200 */
[C---:B------:R-:W-:Y:S02]  /*68e0*/  ISETP.GE.AND P0, PT, R6.reuse, R234, PT ;  /* 0x000000ea0600720c */ /* 0x040fe40003f06270 */
        /* <DEDUP_REMOVED lines=9> */
[C---:B------:R-:W-:Y:S01]  /*6980*/  ISETP.GE.AND P0, PT, R6.reuse, R234, PT ;  /* 0x000000ea0600720c */ /* 0x040fe20003f06270 */
[----:B------:R-:W-:Y:S01]  /*6990*/  LDSM.16.MT88.4 R104, [R224+0x16000] ;  /* 0x01600000e068783b */ /* 0x000fe20000004200 */
[----:B------:R-:W-:-:S02]  /*69a0*/  ISETP.LT.OR P3, PT, R6, R237, P3 ;  /* 0x000000ed0600720c */ /* 0x000fc40001f61670 */
[----:B------:R-:W-:Y:S01]  /*69b0*/  ISETP.LT.OR P0, PT, R6, R235, P0 ;  /* 0x000000eb0600720c */ /* 0x000fe20000701670 */
[----:B------:R-:W-:Y:S01]  /*69c0*/  LDSM.16.MT88.4 R112, [R222+0x16000] ;  /* 0x01600000de70783b */ /* 0x000fe20000004200 */
[C---:B------:R-:W-:Y:S02]  /*69d0*/  IADD3 R2, R3.reuse, 0x8, RZ ;  /* 0x0000000803027810 */ /* 0x040fe40007ffe0ff */
[C---:B------:R-:W-:Y:S01]  /*69e0*/  IADD3 R6, R3.reuse, 0x19, RZ ;  /* 0x0000001903067810 */ /* 0x040fe20007ffe0ff */
[----:B------:R-:W-:Y:S01]  /*69f0*/  LDSM.16.MT88.4 R120, [R221+0x16000] ;  /* 0x01600000dd78783b */ /* 0x000fe20000004200 */
[C---:B------:R-:W-:Y:S02]  /*6a00*/  ISETP.GE.AND P4, PT, R3.reuse, R236, PT ;  /* 0x000000ec0300720c */ /* 0x040fe40003f86270 */
[----:B------:R-:W-:Y:S02]  /*6a10*/  ISETP.GE.AND P1, PT, R3, R234, PT ;  /* 0x000000ea0300720c */ /* 0x000fe40003f26270 */
[----:B------:R-:W-:-:S02]  /*6a20*/  FSEL R17, R81, -INF , !P3 ;  /* 0xff80000051117808 */ /* 0x000fc40005800000 */
[----:B------:R-:W-:Y:S02]  /*6a30*/  FSEL R11, R83, -INF , !P0 ;  /* 0xff800000530b7808 */ /* 0x000fe40004000000 */
[C---:B------:R-:W-:Y:S02]  /*6a40*/  ISETP.GE.AND P5, PT, R2.reuse, R236, PT ;  /* 0x000000ec0200720c */ /* 0x040fe40003fa6270 */
[----:B------:R-:W-:Y:S02]  /*6a50*/  ISETP.GE.AND P2, PT, R2, R234, PT ;  /* 0x000000ea0200720c */ /* 0x000fe40003f46270 */
[C---:B------:R-:W-:Y:S02]  /*6a60*/  ISETP.GE.AND P3, PT, R6.reuse, R236, PT ;  /* 0x000000ec0600720c */ /* 0x040fe40003f66270 */
[----:B------:R-:W-:Y:S02]  /*6a70*/  ISETP.GE.AND P0, PT, R6, R234, PT ;  /* 0x000000ea0600720c */ /* 0x000fe40003f06270 */
[----:B------:R-:W-:-:S02]  /*6a80*/  ISETP.LT.OR P4, PT, R3, R237, P4 ;  /* 0x000000ed0300720c */ /* 0x000fc40002781670 */
[C---:B------:R-:W-:Y:S02]  /*6a90*/  ISETP.LT.OR P1, PT, R3.reuse, R235, P1 ;  /* 0x000000eb0300720c */ /* 0x040fe40000f21670 */
[----:B------:R-:W-:Y:S02]  /*6aa0*/  IADD3 R4, R3, 0x10, RZ ;  /* 0x0000001003047810 */ /* 0x000fe40007ffe0ff */
[C---:B------:R-:W-:Y:S02]  /*6ab0*/  ISETP.LT.OR P5, PT, R2.reuse, R237, P5 ;  /* 0x000000ed0200720c */ /* 0x040fe40002fa1670 */
[----:B------:R-:W-:Y:S02]  /*6ac0*/  ISETP.LT.OR P2, PT, R2, R235, P2 ;  /* 0x000000eb0200720c */ /* 0x000fe40001741670 */
[C---:B------:R-:W-:Y:S02]  /*6ad0*/  ISETP.LT.OR P3, PT, R6.reuse, R237, P3 ;  /* 0x000000ed0600720c */ /* 0x040fe40001f61670 */
[----:B------:R-:W-:-:S02]  /*6ae0*/  ISETP.LT.OR P0, PT, R6, R235, P0 ;  /* 0x000000eb0600720c */ /* 0x000fc40000701670 */
[----:B------:R-:W-:Y:S02]  /*6af0*/  FSEL R2, R32, -INF , !P4 ;  /* 0xff80000020027808 */ /* 0x000fe40006000000 */
[----:B------:R-:W-:Y:S02]  /*6b00*/  FSEL R34, R34, -INF , !P1 ;  /* 0xff80000022227808 */ /* 0x000fe40004800000 */
[----:B------:R-:W-:Y:S02]  /*6b10*/  IADD3 R6, R3, 0x21, RZ ;  /* 0x0000002103067810 */ /* 0x000fe40007ffe0ff */
[C---:B------:R-:W-:Y:S02]  /*6b20*/  ISETP.GE.AND P4, PT, R4.reuse, R236, PT ;  /* 0x000000ec0400720c */ /* 0x040fe40003f86270 */
[----:B------:R-:W-:Y:S02]  /*6b30*/  ISETP.GE.AND P1, PT, R4, R234, PT ;  /* 0x000000ea0400720c */ /* 0x000fe40003f26270 */
[----:B------:R-:W-:-:S02]  /*6b40*/  FSEL R21, R21, -INF , !P3 ;  /* 0xff80000015157808 */ /* 0x000fc40005800000 */
[----:B------:R-:W-:Y:S02]  /*6b50*/  FSEL R23, R23, -INF , !P0 ;  /* 0xff80000017177808 */ /* 0x000fe40004000000 */
[C---:B------:R-:W-:Y:S02]  /*6b60*/  ISETP.GE.AND P3, PT, R6.reuse, R236, PT ;  /* 0x000000ec0600720c */ /* 0x040fe40003f66270 */
[----:B------:R-:W-:Y:S02]  /*6b70*/  ISETP.GE.AND P0, PT, R6, R234, PT ;  /* 0x000000ea0600720c */ /* 0x000fe40003f06270 */
[C---:B------:R-:W-:Y:S02]  /*6b80*/  ISETP.LT.OR P4, PT, R4.reuse, R237, P4 ;  /* 0x000000ed0400720c */ /* 0x040fe40002781670 */
[----:B------:R-:W-:Y:S02]  /*6b90*/  ISETP.LT.OR P1, PT, R4, R235, P1 ;  /* 0x000000eb0400720c */ /* 0x000fe40000f21670 */
[----:B------:R-:W-:-:S02]  /*6ba0*/  IADD3 R4, R3, 0x18, RZ ;  /* 0x0000001803047810 */ /* 0x000fc40007ffe0ff */
[C---:B------:R-:W-:Y:S02]  /*6bb0*/  ISETP.LT.OR P3, PT, R6.reuse, R237, P3 ;  /* 0x000000ed0600720c */ /* 0x040fe40001f61670 */
[----:B------:R-:W-:Y:S02]  /*6bc0*/  ISETP.LT.OR P0, PT, R6, R235, P0 ;  /* 0x000000eb0600720c */ /* 0x000fe40000701670 */
[----:B------:R-:W-:Y:S02]  /*6bd0*/  FSEL R39, R28, -INF , !P5 ;  /* 0xff8000001c277808 */ /* 0x000fe40006800000 */
[----:B------:R-:W-:Y:S02]  /*6be0*/  FSEL R25, R30, -INF , !P2 ;  /* 0xff8000001e197808 */ /* 0x000fe40005000000 */
[----:B------:R-:W-:Y:S02]  /*6bf0*/  FMNMX.FTZ R6, R2, R37, !PT ;  /* 0x0000002502067209 */ /* 0x000fe40007810000 */
[----:B------:R-:W-:-:S02]  /*6c00*/  ISETP.GE.AND P5, PT, R4, R236, PT ;  /* 0x000000ec0400720c */ /* 0x000fc40003fa6270 */
[C---:B------:R-:W-:Y:S02]  /*6c10*/  ISETP.GE.AND P2, PT, R4.reuse, R234, PT ;  /* 0x000000ea0400720c */ /* 0x040fe40003f46270 */
[----:B------:R-:W-:Y:S02]  /*6c20*/  FMNMX.FTZ R6, R39, R6, !PT ;  /* 0x0000000627067209 */ /* 0x000fe40007810000 */
[C---:B------:R-:W-:Y:S02]  /*6c30*/  ISETP.LT.OR P5, PT, R4.reuse, R237, P5 ;  /* 0x000000ed0400720c */ /* 0x040fe40002fa1670 */
[----:B------:R-:W-:Y:S02]  /*6c40*/  ISETP.LT.OR P2, PT, R4, R235, P2 ;  /* 0x000000eb0400720c */ /* 0x000fe40001741670 */
[----:B------:R-:W-:Y:S02]  /*6c50*/  IADD3 R4, R3, 0x20, RZ ;  /* 0x0000002003047810 */ /* 0x000fe40007ffe0ff */
[----:B------:R-:W-:-:S02]  /*6c60*/  FSEL R19, R80, -INF , !P4 ;  /* 0xff80000050137808 */ /* 0x000fc40006000000 */
[----:B------:R-:W-:Y:S02]  /*6c70*/  IADD3 R8, R3, 0x30, RZ ;  /* 0x0000003003087810 */ /* 0x000fe40007ffe0ff */
[----:B------:R-:W-:Y:S02]  /*6c80*/  FMNMX.FTZ R6, R29, R6, !PT ;  /* 0x000000061d067209 */ /* 0x000fe40007810000 */
[----:B------:R-:W-:Y:S02]  /*6c90*/  FSEL R13, R82, -INF , !P1 ;  /* 0xff800000520d7808 */ /* 0x000fe40004800000 */
[C---:B------:R-:W-:Y:S01]  /*6ca0*/  ISETP.GE.AND P4, PT, R4.reuse, R236, PT ;  /* 0x000000ec0400720c */ /* 0x040fe20003f86270 */
[----:B------:R-:W-:Y:S01]  /*6cb0*/  LDSM.16.MT88.4 R80, [R222+0x14000] ;  /* 0x01400000de50783b */ /* 0x000fe20000004200 */
[----:B------:R-:W-:Y:S02]  /*6cc0*/  ISETP.GE.AND P1, PT, R4, R234, PT ;  /* 0x000000ea0400720c */ /* 0x000fe40003f26270 */
[----:B------:R-:W-:-:S02]  /*6cd0*/  FSEL R189, R69, -INF , !P3 ;  /* 0xff80000045bd7808 */ /* 0x000fc40005800000 */
[----:B------:R-:W-:Y:S02]  /*6ce0*/  FSEL R199, R71, -INF , !P0 ;  /* 0xff80000047c77808 */ /* 0x000fe40004000000 */
[C---:B------:R-:W-:Y:S02]  /*6cf0*/  ISETP.GE.AND P3, PT, R8.reuse, R236, PT ;  /* 0x000000ec0800720c */ /* 0x040fe40003f66270 */
[----:B------:R-:W-:Y:S02]  /*6d00*/  ISETP.GE.AND P0, PT, R8, R234, PT ;  /* 0x000000ea0800720c */ /* 0x000fe40003f06270 */
[----:B------:R-:W-:Y:S02]  /*6d10*/  FMNMX.FTZ R10, R19, R6, !PT ;  /* 0x00000006130a7209 */ /* 0x000fe40007810000 */
[C---:B------:R-:W-:Y:S02]  /*6d20*/  ISETP.LT.OR P4, PT, R4.reuse, R237, P4 ;  /* 0x000000ed0400720c */ /* 0x040fe40002781670 */
[----:B------:R-:W-:-:S02]  /*6d30*/  ISETP.LT.OR P1, PT, R4, R235, P1 ;  /* 0x000000eb0400720c */ /* 0x000fc40000f21670 */
[----:B------:R-:W-:Y:S02]  /*6d40*/  IADD3 R4, R3, 0x28, RZ ;  /* 0x0000002803047810 */ /* 0x000fe40007ffe0ff */
[----:B------:R-:W-:Y:S02]  /*6d50*/  FSEL R15, R20, -INF , !P5 ;  /* 0xff800000140f7808 */ /* 0x000fe40006800000 */
[C---:B------:R-:W-:Y:S02]  /*6d60*/  ISETP.LT.OR P3, PT, R8.reuse, R237, P3 ;  /* 0x000000ed0800720c */ /* 0x040fe40001f61670 */
[----:B------:R-:W-:Y:S02]  /*6d70*/  FMNMX.FTZ R10, R17, R10, !PT ;  /* 0x0000000a110a7209 */ /* 0x000fe40007810000 */
[----:B------:R-:W-:Y:S02]  /*6d80*/  ISETP.LT.OR P0, PT, R8, R235, P0 ;  /* 0x000000eb0800720c */ /* 0x000fe40000701670 */
[----:B------:R-:W-:-:S02]  /*6d90*/  FMNMX.FTZ R8, R34, R27, !PT ;  /* 0x0000001b22087209 */ /* 0x000fc40007810000 */
[----:B------:R-:W-:Y:S02]  /*6da0*/  FSEL R9, R22, -INF , !P2 ;  /* 0xff80000016097808 */ /* 0x000fe40005000000 */
[C---:B------:R-:W-:Y:S02]  /*6db0*/  ISETP.GE.AND P5, PT, R4.reuse, R236, PT ;  /* 0x000000ec0400720c */ /* 0x040fe40003fa6270 */
[C---:B------:R-:W-:Y:S02]  /*6dc0*/  ISETP.GE.AND P2, PT, R4.reuse, R234, PT ;  /* 0x000000ea0400720c */ /* 0x040fe40003f46270 */
[----:B------:R-:W-:Y:S02]  /*6dd0*/  FMNMX.FTZ R10, R15, R10, !PT ;  /* 0x0000000a0f0a7209 */ /* 0x000fe40007810000 */
[----:B------:R-:W-:Y:S02]  /*6de0*/  FMNMX.FTZ R8, R25, R8, !PT ;  /* 0x0000000819087209 */ /* 0x000fe40007810000 */
[----:B------:R-:W-:-:S02]  /*6df0*/  ISETP.LT.OR P5, PT, R4, R237, P5 ;  /* 0x000000ed0400720c */ /* 0x000fc40002fa1670 */
[----:B------:R-:W-:Y:S02]  /*6e00*/  ISETP.LT.OR P2, PT, R4, R235, P2 ;  /* 0x000000eb0400720c */ /* 0x000fe40001741670 */
[----:B------:R-:W-:Y:S02]  /*6e10*/  IADD3 R4, R3, 0x29, RZ ;  /* 0x0000002903047810 */ /* 0x000fe40007ffe0ff */
[----:B------:R-:W-:Y:S02]  /*6e20*/  FSEL R251, R68, -INF , !P4 ;  /* 0xff80000044fb7808 */ /* 0x000fe40006000000 */
[----:B------:R-:W-:Y:S02]  /*6e30*/  FMNMX.FTZ R10, R21, R10, !PT ;  /* 0x0000000a150a7209 */ /* 0x000fe40007810000 */
[----:B------:R-:W-:Y:S02]  /*6e40*/  FMNMX.FTZ R8, R31, R8, !PT ;  /* 0x000000081f087209 */ /* 0x000fe40007810000 */
[----:B------:R-:W-:-:S02]  /*6e50*/  ISETP.GE.AND P4, PT, R4, R236, PT ;  /* 0x000000ec0400720c */ /* 0x000fc40003f86270 */
[----:B------:R-:W-:Y:S02]  /*6e60*/  FMNMX.FTZ R10, R251, R10, !PT ;  /* 0x0000000afb0a7209 */ /* 0x000fe40007810000 */
[----:B------:R-:W-:Y:S02]  /*6e70*/  FMNMX.FTZ R8, R13, R8, !PT ;  /* 0x000000080d087209 */ /* 0x000fe40007810000 */
[----:B------:R-:W-:Y:S02]  /*6e80*/  FSEL R245, R70, -INF , !P1 ;  /* 0xff80000046f57808 */ /* 0x000fe40004800000 */
[C---:B------:R-:W-:Y:S02]  /*6e90*/  ISETP.GE.AND P1, PT, R4.reuse, R234, PT ;  /* 0x000000ea0400720c */ /* 0x040fe40003f26270 */
[----:B------:R-:W-:Y:S02]  /*6ea0*/  ISETP.LT.OR P4, PT, R4, R237, P4 ;  /* 0x000000ed0400720c */ /* 0x000fe40002781670 */
[----:B------:R-:W-:-:S02]  /*6eb0*/  IADD3 R6, R3, 0x31, RZ ;  /* 0x0000003103067810 */ /* 0x000fc40007ffe0ff */
[----:B------:R-:W-:Y:S02]  /*6ec0*/  FSEL R249, R64, -INF , !P5 ;  /* 0xff80000040f97808 */ /* 0x000fe40006800000 */
[----:B------:R-:W-:Y:S02]  /*6ed0*/  FMNMX.FTZ R10, R189, R10, !PT ;  /* 0x0000000abd0a7209 */ /* 0x000fe40007810000 */
[----:B------:R-:W-:Y:S02]  /*6ee0*/  FMNMX.FTZ R8, R11, R8, !PT ;  /* 0x000000080b087209 */ /* 0x000fe40007810000 */
[----:B------:R-:W-:Y:S02]  /*6ef0*/  ISETP.LT.OR P1, PT, R4, R235, P1 ;  /* 0x000000eb0400720c */ /* 0x000fe40000f21670 */
[----:B------:R-:W-:Y:S02]  /*6f00*/  IADD3 R4, R3, 0x38, RZ ;  /* 0x0000003803047810 */ /* 0x000fe40007ffe0ff */
[----:B------:R-:W-:-:S02]  /*6f10*/  ISETP.GE.AND P5, PT, R6, R236, PT ;  /* 0x000000ec0600720c */ /* 0x000fc40003fa6270 */
[----:B------:R-:W-:Y:S02]  /*6f20*/  FSEL R191, R65, -INF , !P4 ;  /* 0xff80000041bf7808 */ /* 0x000fe40006000000 */
[----:B------:R-:W-:Y:S02]  /*6f30*/  FMNMX.FTZ R10, R249, R10, !PT ;  /* 0x0000000af90a7209 */ /* 0x000fe40007810000 */
[----:B------:R-:W-:Y:S02]  /*6f40*/  FMNMX.FTZ R8, R9, R8, !PT ;  /* 0x0000000809087209 */ /* 0x000fe40007810000 */
[----:B------:R-:W-:Y:S02]  /*6f50*/  ISETP.GE.AND P4, PT, R4, R236, PT ;  /* 0x000000ec0400720c */ /* 0x000fe40003f86270 */
[----:B------:R-:W-:Y:S02]  /*6f60*/  FSEL R241, R72, -INF , !P3 ;  /* 0xff80000048f17808 */ /* 0x000fe40005800000 */
[----:B------:R-:W-:-:S02]  /*6f70*/  ISETP.LT.OR P5, PT, R6, R237, P5 ;  /* 0x000000ed0600720c */ /* 0x000fc40002fa1670 */
[----:B------:R-:W-:Y:S02]  /*6f80*/  FMNMX.FTZ R10, R191, R10, !PT ;  /* 0x0000000abf0a7209 */ /* 0x000fe40007810000 */
[----:B------:R-:W-:Y:S02]  /*6f90*/  FMNMX.FTZ R8, R23, R8, !PT ;  /* 0x0000000817087209 */ /* 0x000fe40007810000 */
[----:B------:R-:W-:Y:S02]  /*6fa0*/  ISETP.LT.OR P4, PT, R4, R237, P4 ;  /* 0x000000ed0400720c */ /* 0x000fe40002781670 */
[----:B------:R-:W-:Y:S02]  /*6fb0*/  FSEL R239, R73, -INF , !P5 ;  /* 0xff80000049ef7808 */ /* 0x000fe40006800000 */
[----:B------:R-:W-:Y:S02]  /*6fc0*/  FMNMX.FTZ R10, R241, R10, !PT ;  /* 0x0000000af10a7209 */ /* 0x000fe40007810000 */
[----:B------:R-:W-:-:S02]  /*6fd0*/  FMNMX.FTZ R8, R245, R8, !PT ;  /* 0x00000008f5087209 */ /* 0x000fc40007810000 */
[----:B------:R-:W-:Y:S02]  /*6fe0*/  FSEL R203, R56, -INF , !P4 ;  /* 0xff80000038cb7808 */ /* 0x000fe40006000000 */
[----:B------:R-:W-:Y:S02]  /*6ff0*/  FMNMX.FTZ R10, R239, R10, !PT ;  /* 0x0000000aef0a7209 */ /* 0x000fe40007810000 */
[----:B------:R-:W-:Y:S02]  /*7000*/  FSEL R243, R66, -INF , !P2 ;  /* 0xff80000042f37808 */ /* 0x000fe40005000000 */
[----:B------:R-:W-:Y:S02]  /*7010*/  FMNMX.FTZ R8, R199, R8, !PT ;  /* 0x00000008c7087209 */ /* 0x000fe40007810000 */
[----:B------:R-:W-:Y:S02]  /*7020*/  FSEL R201, R67, -INF , !P1 ;  /* 0xff80000043c97808 */ /* 0x000fe40004800000 */
[----:B------:R-:W-:Y:S01]  /*7030*/  IADD3 R3, R3, 0x39, RZ ;  /* 0x0000003903037810 */ /* 0x000fe20007ffe0ff */
[----:B------:R-:W-:Y:S01]  /*7040*/  LDSM.16.MT88.4 R64, [R220+0x12000] ;  /* 0x01200000dc40783b */ /* 0x000fe20000004200 */
[----:B------:R-:W-:-:S02]  /*7050*/  FMNMX.FTZ R12, R203, R10, !PT ;  /* 0x0000000acb0c7209 */ /* 0x000fc40007810000 */
[-C--:B------:R-:W-:Y:S02]  /*7060*/  ISETP.GE.AND P1, PT, R4, R234.reuse, PT ;  /* 0x000000ea0400720c */ /* 0x080fe40003f26270 */
[----:B------:R-:W-:Y:S02]  /*7070*/  ISETP.GE.AND P2, PT, R6, R234, PT ;  /* 0x000000ea0600720c */ /* 0x000fe40003f46270 */
[----:B------:R-:W-:Y:S02]  /*7080*/  FMNMX.FTZ R10, R243, R8, !PT ;  /* 0x00000008f30a7209 */ /* 0x000fe40007810000 */
[----:B------:R-:W-:Y:S02]  /*7090*/  ISETP.GE.AND P3, PT, R3, R236, PT ;  /* 0x000000ec0300720c */ /* 0x000fe40003f66270 */
[-C--:B------:R-:W-:Y:S02]  /*70a0*/  ISETP.LT.OR P1, PT, R4, R235.reuse, P1 ;  /* 0x000000eb0400720c */ /* 0x080fe40000f21670 */
[----:B------:R-:W-:-:S02]  /*70b0*/  ISETP.LT.OR P2, PT, R6, R235, P2 ;  /* 0x000000eb0600720c */ /* 0x000fc40001741670 */
[----:B------:R-:W-:Y:S02]  /*70c0*/  FSEL R33, R74, -INF , !P0 ;  /* 0xff8000004a217808 */ /* 0x000fe40004000000 */
[----:B------:R-:W-:Y:S02]  /*70d0*/  FMNMX.FTZ R4, R201, R10, !PT ;  /* 0x0000000ac9047209 */ /* 0x000fe40007810000 */
[C---:B------:R-:W-:Y:S02]  /*70e0*/  ISETP.LT.OR P3, PT, R3.reuse, R237, P3 ;  /* 0x000000ed0300720c */ /* 0x040fe40001f61670 */
[----:B------:R-:W-:Y:S02]  /*70f0*/  ISETP.GE.AND P0, PT, R3, R234, PT ;  /* 0x000000ea0300720c */ /* 0x000fe40003f06270 */
[----:B------:R-:W-:Y:S02]  /*7100*/  FSEL R197, R75, -INF , !P2 ;  /* 0xff8000004bc57808 */ /* 0x000fe40005000000 */
[----:B------:R-:W-:Y:S01]  /*7110*/  FMNMX.FTZ R4, R33, R4, !PT ;  /* 0x0000000421047209 */ /* 0x000fe20007810000 */
[----:B------:R-:W-:Y:S01]  /*7120*/  LDSM.16.MT88.4 R72, [R224+0x14000] ;  /* 0x01400000e048783b */ /* 0x000fe20000004200 */
[----:B------:R-:W-:-:S02]  /*7130*/  FSEL R35, R57, -INF , !P3 ;  /* 0xff80000039237808 */ /* 0x000fc40005800000 */
[----:B------:R-:W-:Y:S02]  /*7140*/  ISETP.LT.OR P0, PT, R3, R235, P0 ;  /* 0x000000eb0300720c */ /* 0x000fe40000701670 */
[----:B------:R-:W-:Y:S02]  /*7150*/  FSEL R195, R58, -INF , !P1 ;  /* 0xff8000003ac37808 */ /* 0x000fe40004800000 */
[----:B------:R-:W-:Y:S02]  /*7160*/  FMNMX.FTZ R4, R197, R4, !PT ;  /* 0x00000004c5047209 */ /* 0x000fe40007810000 */
[----:B------:R-:W-:Y:S02]  /*7170*/  FMNMX.FTZ R8, R35, R12, !PT ;  /* 0x0000000c23087209 */ /* 0x000fe40007810000 */
[----:B------:R-:W-:Y:S02]  /*7180*/  FSEL R193, R59, -INF , !P0 ;  /* 0xff8000003bc17808 */ /* 0x000fe40004000000 */
[----:B------:R-:W-:Y:S01]  /*7190*/  FMNMX.FTZ R4, R195, R4, !PT ;  /* 0x00000004c3047209 */ /* 0x000fe20007810000 */
[----:B------:R-:W1:Y:S03]  /*71a0*/  SHFL.BFLY PT, R41, R8, 0x2, 0x1f ;  /* 0x0c401f0008297f89 */ /* 0x000e6600000e0000 */
[----:B------:R-:W-:Y:S01]  /*71b0*/  FMNMX.FTZ R43, R193, R4, !PT ;  /* 0x00000004c12b7209 */ /* 0x000fe20007810000 */
[----:B------:R-:W-:Y:S04]  /*71c0*/  LDSM.16.MT88.4 R56, [R221+0x12000] ;  /* 0x01200000dd38783b */ /* 0x000fe80000004200 */
[----:B------:R-:W2:Y:S01]  /*71d0*/  SHFL.BFLY PT, R4, R43, 0x2, 0x1f ;  /* 0x0c401f002b047f89 */ /* 0x000ea200000e0000 */
[----:B-1----:R-:W-:-:S05]  /*71e0*/  FMNMX.FTZ R41, R8, R41, !PT ;  /* 0x0000002908297209 */ /* 0x002fca0007810000 */
[----:B------:R-:W1:Y:S01]  /*71f0*/  SHFL.BFLY PT, R164, R41, 0x1, 0x1f ;  /* 0x0c201f0029a47f89 */ /* 0x000e6200000e0000 */
[----:B--2---:R-:W-:-:S05]  /*7200*/  FMNMX.FTZ R4, R43, R4, !PT ;  /* 0x000000042b047209 */ /* 0x004fca0007810000 */
[----:B------:R-:W2:Y:S01]  /*7210*/  SHFL.BFLY PT, R3, R4, 0x1, 0x1f ;  /* 0x0c201f0004037f89 */ /* 0x000ea200000e0000 */
[----:B-1----:R-:W-:-:S03]  /*7220*/  FMNMX.FTZ R164, R41, R164, !PT ;  /* 0x000000a429a47209 */ /* 0x002fc60007810000 */
[----:B------:R-:W1:Y:S01]  /*7230*/  LDSM.16.MT88.4 R40, [R224+0x12000] ;  /* 0x01200000e028783b */ /* 0x000e620000004200 */
[C---:B------:R-:W-:Y:S01]  /*7240*/  FSETP.NEU.FTZ.AND P0, PT, R164.reuse, -INF , PT ;  /* 0xff800000a400780b */ /* 0x040fe20003f1d000 */
[----:B------:R-:W-:Y:S01]  /*7250*/  FMUL.FTZ R32, R164, c[0x0][0x23c] ;  /* 0x00008f00a4207a20 */ /* 0x000fe20000410000 */
[----:B--2---:R-:W-:-:S04]  /*7260*/  FMNMX.FTZ R3, R4, R3, !PT ;  /* 0x0000000304037209 */ /* 0x004fc80007810000 */
[----:B------:R-:W-:Y:S01]  /*7270*/  FSEL R32, R32, RZ, P0 ;  /* 0x000000ff20207208 */ /* 0x000fe20000000000 */
[----:B------:R-:W2:Y:S01]  /*7280*/  LDSM.16.MT88.4 R4, [R220+0x16000] ;  /* 0x01600000dc04783b */ /* 0x000ea20000004200 */
[C---:B------:R-:W-:Y:S01]  /*7290*/  FSETP.NEU.FTZ.AND P0, PT, R3.reuse, -INF , PT ;  /* 0xff8000000300780b */ /* 0x040fe20003f1d000 */
[----:B------:R-:W-:Y:S02]  /*72a0*/  FMUL.FTZ R190, R3, c[0x0][0x23c] ;  /* 0x00008f0003be7a20 */ /* 0x000fe40000410000 */
[--C-:B------:R-:W-:Y:S02]  /*72b0*/  FFMA.FTZ R187, R2, c[0x0][0x23c], -R32.reuse ;  /* 0x00008f0002bb7a23 */ /* 0x100fe40000010820 */
[--C-:B------:R-:W-:Y:S01]  /*72c0*/  FFMA.FTZ R184, R37, c[0x0][0x23c], -R32.reuse ;  /* 0x00008f0025b87a23 */ /* 0x100fe20000010820 */
[----:B------:R-:W-:Y:S01]  /*72d0*/  FSEL R190, R190, RZ, P0 ;  /* 0x000000ffbebe7208 */ /* 0x000fe20000000000 */
[--C-:B------:R-:W-:Y:S01]  /*72e0*/  FFMA.FTZ R181, R39, c[0x0][0x23c], -R32.reuse ;  /* 0x00008f0027b57a23 */ /* 0x100fe20000010820 */
[----:B------:R-:W-:Y:S01]  /*72f0*/  LEA R240, P0, R166, c[0x0][0x168], 0x1 ;  /* 0x00005a00a6f07a11 */ /* 0x000fe200078008ff */
[----:B------:R-:W-:Y:S01]  /*7300*/  FFMA.FTZ R180, R29, c[0x0][0x23c], -R32 ;  /* 0x00008f001db47a23 */ /* 0x000fe20000010820 */
[----:B------:R-:W-:Y:S01]  /*7310*/  MUFU.EX2 R187, R187 ;  /* 0x000000bb00bb7308 */ /* 0x000fe20000000800 */
[----:B------:R-:W-:-:S02]  /*7320*/  FFMA.FTZ R182, R34, c[0x0][0x23c], -R190 ;  /* 0x00008f0022b67a23 */ /* 0x000fc400000108be */
[--C-:B------:R-:W-:Y:S02]  /*7330*/  FFMA.FTZ R185, R27, c[0x0][0x23c], -R190.reuse ;  /* 0x00008f001bb97a23 */ /* 0x100fe400000108be */
[--C-:B------:R-:W-:Y:S02]  /*7340*/  FFMA.FTZ R183, R25, c[0x0][0x23c], -R190.reuse ;  /* 0x00008f0019b77a23 */ /* 0x100fe400000108be */
[----:B------:R-:W-:Y:S01]  /*7350*/  FFMA.FTZ R176, R31, c[0x0][0x23c], -R190 ;  /* 0x00008f001fb07a23 */ /* 0x000fe200000108be */
[----:B------:R-:W3:Y:S01]  /*7360*/  MUFU.EX2 R184, R184 ;  /* 0x000000b800b87308 */ /* 0x000ee20000000800 */
[----:B------:R-:W-:Y:S01]  /*7370*/  FFMA.FTZ R175, R15, c[0x0][0x23c], -R32 ;  /* 0x00008f000faf7a23 */ /* 0x000fe20000010820 */
[----:B------:R-:W-:Y:S01]  /*7380*/  LDSM.16.MT88.4 R24, [R221+0x10800] ;  /* 0x01080000dd18783b */ /* 0x000fe20000004200 */
[----:B------:R-:W-:Y:S02]  /*7390*/  FFMA.FTZ R177, R13, c[0x0][0x23c], -R190 ;  /* 0x00008f000db17a23 */ /* 0x000fe400000108be */
[--C-:B------:R-:W-:Y:S01]  /*73a0*/  FFMA.FTZ R179, R19, c[0x0][0x23c], -R32.reuse ;  /* 0x00008f0013b37a23 */ /* 0x100fe20000010820 */
[----:B------:R-:W4:Y:S01]  /*73b0*/  LDSM.16.MT88.4 R12, [R224+0x10800] ;  /* 0x01080000e00c783b */ /* 0x000f220000004200 */
[--C-:B------:R-:W-:Y:S01]  /*73c0*/  FFMA.FTZ R178, R17, c[0x0][0x23c], -R32.reuse ;  /* 0x00008f0011b27a23 */ /* 0x100fe20000010820 */
[----:B------:R-:W-:Y:S01]  /*73d0*/  MUFU.EX2 R181, R181 ;  /* 0x000000b500b57308 */ /* 0x000fe20000000800 */
[----:B------:R-:W-:Y:S01]  /*73e0*/  FFMA.FTZ R174, R21, c[0x0][0x23c], -R32 ;  /* 0x00008f0015ae7a23 */ /* 0x000fe20000010820 */
[----:B------:R-:W-:Y:S01]  /*73f0*/  LDSM.16.MT88.4 R16, [R220+0x10800] ;  /* 0x01080000dc10783b */ /* 0x000fe20000004200 */
[----:B------:R-:W-:-:S02]  /*7400*/  FFMA.FTZ R2, R11, c[0x0][0x23c], -R190 ;  /* 0x00008f000b027a23 */ /* 0x000fc400000108be */
[--C-:B------:R-:W-:Y:S01]  /*7410*/  FFMA.FTZ R173, R9, c[0x0][0x23c], -R190.reuse ;  /* 0x00008f0009ad7a23 */ /* 0x100fe200000108be */
[----:B------:R-:W-:Y:S01]  /*7420*/  LDSM.16.MT88.4 R28, [R220+0x12800] ;  /* 0x01280000dc1c783b */ /* 0x000fe20000004200 */
[----:B------:R-:W-:Y:S01]  /*7430*/  FFMA.FTZ R0, R23, c[0x0][0x23c], -R190 ;  /* 0x00008f0017007a23 */ /* 0x000fe200000108be */
[----:B------:R-:W5:Y:S01]  /*7440*/  MUFU.EX2 R180, R180 ;  /* 0x000000b400b47308 */ /* 0x000f620000000800 */
[----:B---3--:R-:W-:Y:S01]  /*7450*/  F2FP.BF16.PACK_AB R128, R184, R187 ;  /* 0x000000bbb880723e */ /* 0x008fe200000010ff */
[----:B------:R-:W3:Y:S01]  /*7460*/  LDSM.16.MT88.4 R8, [R222+0x10800] ;  /* 0x01080000de08783b */ /* 0x000ee20000004200 */
[--C-:B------:R-:W-:Y:S02]  /*7470*/  FFMA.FTZ R186, R251, c[0x0][0x23c], -R32.reuse ;  /* 0x00008f00fbba7a23 */ /* 0x100fe40000010820 */
[--C-:B------:R-:W-:Y:S01]  /*7480*/  FFMA.FTZ R189, R189, c[0x0][0x23c], -R32.reuse ;  /* 0x00008f00bdbd7a23 */ /* 0x100fe20000010820 */
[----:B------:R-:W-:Y:S01]  /*7490*/  LDSM.16.MT88.4 R20, [R224+0x12800] ;  /* 0x01280000e014783b */ /* 0x000fe20000004200 */
[--C-:B------:R-:W-:Y:S01]  /*74a0*/  FFMA.FTZ R188, R249, c[0x0][0x23c], -R32.reuse ;  /* 0x00008f00f9bc7a23 */ /* 0x100fe20000010820 */
[----:B------:R-:W-:Y:S01]  /*74b0*/  MUFU.EX2 R182, R182 ;  /* 0x000000b600b67308 */ /* 0x000fe20000000800 */
[----:B------:R-:W-:-:S02]  /*74c0*/  FFMA.FTZ R191, R191, c[0x0][0x23c], -R32 ;  /* 0x00008f00bfbf7a23 */ /* 0x000fc40000010820 */
[--C-:B------:R-:W-:Y:S02]  /*74d0*/  FFMA.FTZ R192, R245, c[0x0][0x23c], -R190.reuse ;  /* 0x00008f00f5c07a23 */ /* 0x100fe400000108be */
[--C-:B------:R-:W-:Y:S02]  /*74e0*/  FFMA.FTZ R199, R199, c[0x0][0x23c], -R190.reuse ;  /* 0x00008f00c7c77a23 */ /* 0x100fe400000108be */
[--C-:B------:R-:W-:Y:S01]  /*74f0*/  FFMA.FTZ R194, R243, c[0x0][0x23c], -R190.reuse ;  /* 0x00008f00f3c27a23 */ /* 0x100fe200000108be */
[----:B------:R-:W1:Y:S01]  /*7500*/  MUFU.EX2 R185, R185 ;  /* 0x000000b900b97308 */ /* 0x000e620000000800 */
[----:B-----5:R-:W-:Y:S01]  /*7510*/  F2FP.BF16.PACK_AB R130, R180, R181 ;  /* 0x000000b5b482723e */ /* 0x020fe200000010ff */
[--C-:B------:R-:W-:Y:S02]  /*7520*/  FFMA.FTZ R201, R201, c[0x0][0x23c], -R190.reuse ;  /* 0x00008f00c9c97a23 */ /* 0x100fe400000108be */
[--C-:B------:R-:W-:Y:S02]  /*7530*/  FFMA.FTZ R200, R33, c[0x0][0x23c], -R190.reuse ;  /* 0x00008f0021c87a23 */ /* 0x100fe400000108be */
[----:B------:R-:W-:-:S02]  /*7540*/  FFMA.FTZ R197, R197, c[0x0][0x23c], -R190 ;  /* 0x00008f00c5c57a23 */ /* 0x000fc400000108be */
[----:B------:R-:W-:Y:S01]  /*7550*/  MUFU.EX2 R183, R183 ;  /* 0x000000b700b77308 */ /* 0x000fe20000000800 */
[----:B------:R-:W-:Y:S02]  /*7560*/  FFMA.FTZ R195, R195, c[0x0][0x23c], -R190 ;  /* 0x00008f00c3c37a23 */ /* 0x000fe400000108be */
[--C-:B------:R-:W-:Y:S01]  /*7570*/  FFMA.FTZ R196, R241, c[0x0][0x23c], -R32.reuse ;  /* 0x00008f00f1c47a23 */ /* 0x100fe20000010820 */
[----:B------:R-:W-:Y:S01]  /*7580*/  LEA.HI.X R241, R166, c[0x0][0x16c], R165, 0x1, P0 ;  /* 0x00005b00a6f17a11 */ /* 0x000fe200000f0ca5 */
[--C-:B------:R-:W-:Y:S02]  /*7590*/  FFMA.FTZ R239, R239, c[0x0][0x23c], -R32.reuse ;  /* 0x00008f00efef7a23 */ /* 0x100fe40000010820 */
[--C-:B------:R-:W-:Y:S01]  /*75a0*/  FFMA.FTZ R198, R203, c[0x0][0x23c], -R32.reuse ;  /* 0x00008f00cbc67a23 */ /* 0x100fe20000010820 */
[----:B------:R-:W5:Y:S01]  /*75b0*/  MUFU.EX2 R176, R176 ;  /* 0x000000b000b07308 */ /* 0x000f620000000800 */
[----:B-1----:R-:W-:Y:S01]  /*75c0*/  F2FP.BF16.PACK_AB R129, R185, R182 ;  /* 0x000000b6b981723e */ /* 0x002fe200000010ff */
[----:B------:R-:W-:-:S02]  /*75d0*/  FFMA.FTZ R245, R35, c[0x0][0x23c], -R32 ;  /* 0x00008f0023f57a23 */ /* 0x000fc40000010820 */
[----:B------:R-:W-:Y:S01]  /*75e0*/  FFMA.FTZ R190, R193, c[0x0][0x23c], -R190 ;  /* 0x00008f00c1be7a23 */ /* 0x000fe200000108be */
[----:B------:R-:W-:Y:S01]  /*75f0*/  LDSM.16.MT88.4 R32, [R224+0x11800] ;  /* 0x01180000e020783b */ /* 0x000fe20000004200 */
[----:B------:R-:W-:Y:S02]  /*7600*/  FADD.FTZ R184, R187, R184 ;  /* 0x000000b8bbb87221 */ /* 0x000fe40000010000 */
[----:B------:R-:W-:Y:S01]  /*7610*/  MUFU.EX2 R179, R179 ;  /* 0x000000b300b37308 */ /* 0x000fe20000000800 */
[----:B------:R-:W-:Y:S02]  /*7620*/  FADD.FTZ R182, R182, R185 ;  /* 0x000000b9b6b67221 */ /* 0x000fe40000010000 */
[----:B------:R-:W-:-:S04]  /*7630*/  FADD.FTZ R181, R181, R184 ;  /* 0x000000b8b5b57221 */ /* 0x000fc80000010000 */
[----:B------:R-:W-:Y:S01]  /*7640*/  FADD.FTZ R180, R180, R181 ;  /* 0x000000b5b4b47221 */ /* 0x000fe20000010000 */
[----:B-----5:R-:W-:Y:S01]  /*7650*/  F2FP.BF16.PACK_AB R131, R176, R183 ;  /* 0x000000b7b083723e */ /* 0x020fe200000010ff */
        /* <DEDUP_REMOVED lines=64> */
[----:B------:R-:W-:-:S03]  /*7a60*/  F2FP.BF16.PACK_AB R7, R0, R173 ;  /* 0x000000ad0007723e */ /* 0x000fc600000010ff */
[----:B------:R-:W-:-:S04]  /*7a70*/  FADD.FTZ R173, R173, R2 ;  /* 0x00000002adad7221 */ /* 0x000fc80000010000 */
[----:B----4-:R-:W-:Y:S01]  /*7a80*/  HMMA.16816.F32.BF16 R160, R4, R12, R160 ;  /* 0x0000000c04a0723c */ /* 0x010fe200000418a0 */
[----:B------:R-:W-:-:S07]  /*7a90*/  FADD.FTZ R173, R0, R173 ;  /* 0x000000ad00ad7221 */ /* 0x000fce0000010000 */
[C---:B------:R-:W-:Y:S01]  /*7aa0*/  HMMA.16816.F32.BF16 R156, R4.reuse, R14, R156 ;  /* 0x0000000e049c723c */ /* 0x040fe2000004189c */
[----:B------:R-:W1:Y:S07]  /*7ab0*/  LDSM.16.MT88.4 R12, [R222+0x12800] ;  /* 0x01280000de0c783b */ /* 0x000e6e0000004200 */
[C---:B---3--:R-:W-:Y:S08]  /*7ac0*/  HMMA.16816.F32.BF16 R152, R4.reuse, R8, R152 ;  /* 0x000000080498723c */ /* 0x048ff00000041898 */
        /* <DEDUP_REMOVED lines=39> */
[C---:B------:R-:W-:Y:S01]  /*7d40*/  HMMA.16816.F32.BF16 R112, R4.reuse, R18, R112 ;  /* 0x000000120470723c */ /* 0x040fe20000041870 */
[----:B------:R-:W3:Y:S07]  /*7d50*/  LDSM.16.MT88.4 R16, [R220+0x11000] ;  /* 0x01100000dc10783b */ /* 0x000eee0000004200 */
[C---:B--2---:R-:W-:Y:S08]  /*7d60*/  HMMA.16816.F32.BF16 R124, R4.reuse, R8, R124 ;  /* 0x00000008047c723c */ /* 0x044ff0000004187c */
[----:B------:R-:W-:Y:S01]  /*7d70*/  HMMA.16816.F32.BF16 R128, R4, R10, R128 ;  /* 0x0000000a0480723c */ /* 0x000fe20000041880 */
[----:B------:R-:W2:Y:S06]  /*7d80*/  LDSM.16.MT88.4 R8, [R222+0x13000] ;  /* 0x01300000de08783b */ /* 0x000eac0000004200 */
[----:B------:R-:W-:-:S02]  /*7d90*/  F2FP.BF16.PACK_AB R4, R189, R186 ;  /* 0x000000babd04723e */ /* 0x000fc400000010ff */
[----:B------:R-:W-:Y:S02]  /*7da0*/  F2FP.BF16.PACK_AB R6, R191, R188 ;  /* 0x000000bcbf06723e */ /* 0x000fe400000010ff */
[----:B------:R-:W-:Y:S01]  /*7db0*/  F2FP.BF16.PACK_AB R5, R199, R192 ;  /* 0x000000c0c705723e */ /* 0x000fe200000010ff */
[----:B------:R-:W-:Y:S01]  /*7dc0*/  FADD.FTZ R192, R192, R173 ;  /* 0x000000adc0c07221 */ /* 0x000fe20000010000 */
[----:B------:R-:W-:-:S03]  /*7dd0*/  F2FP.BF16.PACK_AB R7, R201, R194 ;  /* 0x000000c2c907723e */ /* 0x000fc600000010ff */
[----:B------:R-:W-:-:S04]  /*7de0*/  FADD.FTZ R199, R199, R192 ;  /* 0x000000c0c7c77221 */ /* 0x000fc80000010000 */
[----:B-1----:R-:W-:Y:S01]  /*7df0*/  HMMA.16816.F32.BF16 R36, R4, R12, R36 ;  /* 0x0000000c0424723c */ /* 0x002fe20000041824 */
[----:B------:R-:W-:-:S04]  /*7e00*/  FADD.FTZ R194, R194, R199 ;  /* 0x000000c7c2c27221 */ /* 0x000fc80000010000 */
[----:B------:R-:W-:-:S03]  /*7e10*/  FADD.FTZ R201, R201, R194 ;  /* 0x000000c2c9c97221 */ /* 0x000fc60000010000 */
[C---:B------:R-:W-:Y:S01]  /*7e20*/  HMMA.16816.F32.BF16 R40, R4.reuse, R14, R40 ;  /* 0x0000000e0428723c */ /* 0x040fe20000041828 */
[----:B------:R-:W1:Y:S07]  /*7e30*/  LDSM.16.MT88.4 R12, [R221+0x15000] ;  /* 0x01500000dd0c783b */ /* 0x000e6e0000004200 */
        /* <DEDUP_REMOVED lines=74> */
[C---:B------:R-:W-:Y:S08]  /*82e0*/  HMMA.16816.F32.BF16 R44, R4.reuse, R16, R44 ;  /* 0x00000010042c723c */ /* 0x040ff0000004182c */
[C---:B------:R-:W-:Y:S01]  /*82f0*/  HMMA.16816.F32.BF16 R48, R4.reuse, R18, R48 ;  /* 0x000000120430723c */ /* 0x040fe20000041830 */
[----:B------:R-:W3:Y:S07]  /*8300*/  LDSM.16.MT88.4 R16, [R222+0x17800] ;  /* 0x01780000de10783b */ /* 0x000eee0000004200 */
[C---:B--2---:R-:W-:Y:S08]  /*8310*/  HMMA.16816.F32.BF16 R100, R4.reuse, R8, R100 ;  /* 0x000000080464723c */ /* 0x044ff00000041864 */
[C---:B------:R-:W-:Y:S01]  /*8320*/  HMMA.16816.F32.BF16 R104, R4.reuse, R10, R104 ;  /* 0x0000000a0468723c */ /* 0x040fe20000041868 */
[----:B------:R-:W2:Y:S07]  /*8330*/  LDSM.16.MT88.4 R8, [R220+0x17800] ;  /* 0x01780000dc08783b */ /* 0x000eae0000004200 */
[C---:B-1----:R-:W-:Y:S07]  /*8340*/  HMMA.16816.F32.BF16 R116, R4.reuse, R12, R116 ;  /* 0x0000000c0474723c */ /* 0x042fee0000041874 */
[----:B------:R-:W-:Y:S01]  /*8350*/  FADD.FTZ R13, R175, R178 ;  /* 0x000000b2af0d7221 */ /* 0x000fe20000010000 */
[----:B------:R-:W-:Y:S03]  /*8360*/  HMMA.16816.F32.BF16 R60, R4, R32, R60 ;  /* 0x00000020043c723c */ /* 0x000fe6000004183c */
[----:B------:R-:W-:-:S04]  /*8370*/  FADD.FTZ R13, R174, R13 ;  /* 0x0000000dae0d7221 */ /* 0x000fc80000010000 */
[----:B------:R-:W-:Y:S01]  /*8380*/  FADD.FTZ R186, R186, R13 ;  /* 0x0000000dbaba7221 */ /* 0x000fe20000010000 */
[----:B------:R-:W-:Y:S03]  /*8390*/  HMMA.16816.F32.BF16 R64, R4, R34, R64 ;  /* 0x000000220440723c */ /* 0x000fe60000041840 */
[----:B------:R-:W-:-:S04]  /*83a0*/  FADD.FTZ R189, R189, R186 ;  /* 0x000000babdbd7221 */ /* 0x000fc80000010000 */
[----:B------:R-:W-:Y:S01]  /*83b0*/  FADD.FTZ R188, R188, R189 ;  /* 0x000000bdbcbc7221 */ /* 0x000fe20000010000 */
[----:B---3--:R-:W-:Y:S03]  /*83c0*/  HMMA.16816.F32.BF16 R76, R4, R28, R76 ;  /* 0x0000001c044c723c */ /* 0x008fe6000004184c */
[----:B------:R-:W-:-:S04]  /*83d0*/  FADD.FTZ R191, R191, R188 ;  /* 0x000000bcbfbf7221 */ /* 0x000fc80000010000 */
[----:B------:R-:W-:Y:S01]  /*83e0*/  FADD.FTZ R196, R196, R191 ;  /* 0x000000bfc4c47221 */ /* 0x000fe20000010000 */
[----:B------:R-:W-:Y:S03]  /*83f0*/  HMMA.16816.F32.BF16 R80, R4, R30, R80 ;  /* 0x0000001e0450723c */ /* 0x000fe60000041850 */
[----:B------:R-:W-:-:S04]  /*8400*/  FADD.FTZ R239, R239, R196 ;  /* 0x000000c4efef7221 */ /* 0x000fc80000010000 */
[----:B------:R-:W-:Y:S01]  /*8410*/  FADD.FTZ R198, R198, R239 ;  /* 0x000000efc6c67221 */ /* 0x000fe20000010000 */
[----:B----4-:R-:W-:Y:S03]  /*8420*/  HMMA.16816.F32.BF16 R84, R4, R24, R84 ;  /* 0x000000180454723c */ /* 0x010fe60000041854 */
[----:B------:R-:W-:-:S05]  /*8430*/  FADD.FTZ R245, R245, R198 ;  /* 0x000000c6f5f57221 */ /* 0x000fca0000010000 */
[C---:B------:R-:W-:Y:S08]  /*8440*/  HMMA.16816.F32.BF16 R88, R4.reuse, R26, R88 ;  /* 0x0000001a0458723c */ /* 0x040ff00000041858 */
[C---:B-----5:R-:W-:Y:S08]  /*8450*/  HMMA.16816.F32.BF16 R92, R4.reuse, R20, R92 ;  /* 0x00000014045c723c */ /* 0x060ff0000004185c */
[C---:B------:R-:W-:Y:S08]  /*8460*/  HMMA.16816.F32.BF16 R96, R4.reuse, R22, R96 ;  /* 0x000000160460723c */ /* 0x040ff00000041860 */
[C---:B------:R-:W-:Y:S08]  /*8470*/  HMMA.16816.F32.BF16 R108, R4.reuse, R16, R108 ;  /* 0x00000010046c723c */ /* 0x040ff0000004186c */
[C---:B------:R-:W-:Y:S08]  /*8480*/  HMMA.16816.F32.BF16 R112, R4.reuse, R18, R112 ;  /* 0x000000120470723c */ /* 0x040ff00000041870 */
        /* <DEDUP_REMOVED lines=10> */
[----:B------:R-:W-:Y:S01]  /*8530*/  IABS R0, c[0x0][0x2d0] ;  /* 0x0000b40000007a13 */ /* 0x000fe20000000000 */
[----:B------:R-:W-:Y:S02]  /*8540*/  USHF.L.U32 UR5, UR28, 0x6, URZ ;  /* 0x000000061c057899 */ /* 0x000fe4000800063f */
[----:B------:R-:W-:Y:S01]  /*8550*/  UMOV UR12, URZ ;  /* 0x0000003f000c7c82 */ /* 0x000fe20008000000 */
[----:B------:R1:W2:Y:S01]  /*8560*/  R2UR UR4, R0 ;  /* 0x00000000000473c2 */ /* 0x0002a200000e0000 */
[----:B------:R-:W-:-:S06]  /*8570*/  UIADD3 UR10, UR5, 0x40, URZ ;  /* 0x00000040050a7890 */ /* 0x000fcc000fffe03f */
[----:B------:R-:W-:-:S05]  /*8580*/  IMAD.U32 R2, RZ, RZ, UR10 ;  /* 0x0000000aff027e24 */ /* 0x000fca000f8e00ff */
[----:B------:R-:W-:-:S04]  /*8590*/  IABS R2, R2 ;  /* 0x0000000200027213 */ /* 0x000fc80000000000 */
[----:B------:R-:W3:Y:S01]  /*85a0*/  R2UR UR9, R2 ;  /* 0x00000000020973c2 */ /* 0x000ee200000e0000 */
[----:B-1----:R-:W-:Y:S01]  /*85b0*/  MOV R0, UR5 ;  /* 0x0000000500007c02 */ /* 0x002fe20008000f00 */
[----:B--2---:R-:W1:Y:S03]  /*85c0*/  I2F.RP R5, UR4 ;  /* 0x0000000400057d06 */ /* 0x004e660008209400 */
        /* <DEDUP_REMOVED lines=9> */
[----:B---3--:R-:W-:Y:S02]  /*8660*/  UIMAD.WIDE.U32 UR12, UR15, UR9, URZ ;  /* 0x000000090f0c72a5 */ /* 0x008fe4000f8e003f */
[----:B--2---:R-:W-:Y:S02]  /*8670*/  UIMAD.WIDE.U32 UR14, UR15, UR7, URZ ;  /* 0x000000070f0e72a5 */ /* 0x004fe4000f8e003f */
        /* <DEDUP_REMOVED lines=33> */
[----:B------:R3:W2:Y:S01]  /*8890*/  LDG.E R2, [R6.64] ;  /* 0x0000002006027981 */ /* 0x0006a2000c1e1900 */
[----:B------:R-:W-:Y:S02]  /*88a0*/  UIADD3 UR13, UR13, -UR4, URZ ;  /* 0x800000040d0d7290 */ /* 0x000fe4000fffe03f */
[----:B------:R-:W-:Y:S02]  /*88b0*/  UMOV UR7, 0x40 ;  /* 0x0000004000077882 */ /* 0x000fe40000000000 */
[----:B------:R-:W-:Y:S02]  /*88c0*/  UIMAD UR7, UR13, UR6, -UR7 ;  /* 0x000000060d0772a4 */ /* 0x000fe4000f8e0a07 */
[----:B------:R-:W-:-:S02]  /*88d0*/  ULDC.64 UR4, c[0x0][0x1a0] ;  /* 0x0000680000047ab9 */ /* 0x000fc40000000a00 */
[----:B------:R-:W-:Y:S02]  /*88e0*/  USHF.R.S32.HI UR6, URZ, 0x1f, UR7 ;  /* 0x0000001f3f067899 */ /* 0x000fe40008011407 */
[----:B------:R-:W-:Y:S02]  /*88f0*/  UIMAD.WIDE.U32 UR8, UR7, UR4, URZ ;  /* 0x00000004070872a5 */ /* 0x000fe4000f8e003f */
[----:B------:R-:W-:-:S04]  /*8900*/  UIMAD UR6, UR6, UR4, URZ ;  /* 0x00000004060672a4 */ /* 0x000fc8000f8e023f */
[----:B------:R-:W-:-:S04]  /*8910*/  UIMAD UR5, UR7, UR5, UR6 ;  /* 0x00000005070572a4 */ /* 0x000fc8000f8e0206 */
[----:B------:R-:W-:Y:S01]  /*8920*/  UIADD3 UR5, UR9, UR5, URZ ;  /* 0x0000000509057290 */ /* 0x000fe2000fffe03f */
[----:B-1----:R-:W-:-:S05]  /*8930*/  MOV R4, UR8 ;  /* 0x0000000800047c02 */ /* 0x002fca0008000f00 */
[----:B---3--:R-:W-:Y:S01]  /*8940*/  MOV R7, UR5 ;  /* 0x0000000500077c02 */ /* 0x008fe20008000f00 */
[----:B------:R-:W-:Y:S02]  /*8950*/  IMAD.MOV.U32 R6, RZ, RZ, R4 ;  /* 0x000000ffff067224 */ /* 0x000fe400078e0004 */
[----:B--2---:R-:W-:Y:S02]  /*8960*/  IMAD.IADD R2, R2, 0x1, -R5 ;  /* 0x0000000102027824 */ /* 0x004fe400078e0a05 */
[----:B------:R-:W-:Y:S02]  /*8970*/  IMAD.U32 R5, RZ, RZ, UR9 ;  /* 0x00000009ff057e24 */ /* 0x000fe4000f8e00ff */
[----:B------:R-:W-:Y:S01]  /*8980*/  IMAD.WIDE.U32 R6, R2, c[0x0][0x188], R6 ;  /* 0x0000620002067a25 */ /* 0x000fe200078e0006 */
[----:B------:R-:W-:-:S03]  /*8990*/  SHF.R.S32.HI R0, RZ, 0x1f, R2 ;  /* 0x0000001fff007819 */ /* 0x000fc60000011402 */
[----:B------:R-:W-:Y:S02]  /*89a0*/  IMAD.MOV.U32 R9, RZ, RZ, R6 ;  /* 0x000000ffff097224 */ /* 0x000fe400078e0006 */
[----:B------:R-:W-:-:S04]  /*89b0*/  IMAD R5, R0, c[0x0][0x188], RZ ;  /* 0x0000620000057a24 */ /* 0x000fc800078e02ff */
[----:B------:R-:W-:-:S05]  /*89c0*/  IMAD R0, R2, c[0x0][0x18c], R5 ;  /* 0x0000630002007a24 */ /* 0x000fca00078e0205 */
[----:B------:R-:W-:Y:S01]  /*89d0*/  IADD3 R0, R7, R0, RZ ;  /* 0x0000000007007210 */ /* 0x000fe20007ffe0ff */
[----:B------:R-:W-:Y:S05]  /*89e0*/  BRA `(.L_x_3111) ;  /* 0x0000003000007947 */ /* 0x000fea0003800000 */
.L_x_3110:
[----:B------:R-:W-:-:S05]  /*89f0*/  IMAD.MOV.U32 R9, RZ, RZ, c[0x0][0x1a0] ;  /* 0x00006800ff097624 */ /* 0x000fca00078e00ff */
[----:B------:R-:W-:-:S04]  /*8a00*/  LEA R9, -R9, RZ, 0x6 ;  /* 0x000000ff09097211 */ /* 0x000fc800078e31ff */
[----:B------:R-:W-:Y:S02]  /*8a10*/  SHF.R.S32.HI R0, RZ, 0x1f, R9 ;  /* 0x0000001fff007819 */ /* 0x000fe40000011409 */
.L_x_3111:
        /* <DEDUP_REMOVED lines=11> */
[C-C-:B------:R-:W-:Y:S01]  /*8ad0*/  @!P3 IMAD.X R2, R0.reuse, 0x1, R167.reuse, P0 ;  /* 0x000000010002b824 */ /* 0x140fe200000e06a7 */
[C---:B------:R-:W-:Y:S02]  /*8ae0*/  IADD3 R7, P6, R9.reuse, UR27, RZ ;  /* 0x0000001b09077c10 */ /* 0x040fe4000ffde0ff */
[----:B------:R-:W-:Y:S02]  /*8af0*/  @!P2 IADD3 R9, P0, R9, R168, RZ ;  /* 0x000000a80909a210 */ /* 0x000fe40007f1e0ff */
[----:B------:R-:W-:Y:S02]  /*8b00*/  @!P3 LEA R16, P1, R5, c[0x0][0x170], 0x1 ;  /* 0x00005c000510ba11 */ /* 0x000fe400078208ff */
[----:B------:R-:W-:Y:S02]  /*8b10*/  ISETP.GE.AND P5, PT, R233, c[0x0][0x220], PT ;  /* 0x00008800e9007a0c */ /* 0x000fe40003fa6270 */
[C---:B------:R-:W-:Y:S01]  /*8b20*/  IADD3.X R4, R0.reuse, UR26, RZ, P6, !PT ;  /* 0x0000001a00047c10 */ /* 0x040fe2000b7fe4ff */
[----:B------:R-:W-:Y:S01]  /*8b30*/  @!P2 IMAD.X R0, R0, 0x1, R167, P0 ;  /* 0x000000010000a824 */ /* 0x000fe200000e06a7 */
[----:B------:R-:W-:-:S02]  /*8b40*/  @!P3 LEA.HI.X R17, R5, c[0x0][0x174], R2, 0x1, P1 ;  /* 0x00005d000511ba11 */ /* 0x000fc400008f0c02 */
        /* <DEDUP_REMOVED lines=9> */
[C-C-:B------:R-:W-:Y:S01]  /*8be0*/  @!P3 IMAD.X R0, R4.reuse, 0x1, R167.reuse, P0 ;  /* 0x000000010400b824 */ /* 0x140fe200000e06a7 */
        /* <DEDUP_REMOVED lines=11> */
[----:B------:R-:W-:Y:S01]  /*8ca0*/  @!P2 LEA R10, P0, R5, c[0x0][0x170], 0x1 ;  /* 0x00005c00050aaa11 */ /* 0x000fe200078008ff */
[----:B------:R-:W-:Y:S01]  /*8cb0*/  @!PT LDS RZ, [RZ] ;  /* 0x00000000fffff984 */ /* 0x000fe20000000800 */
[----:B------:R-:W-:Y:S01]  /*8cc0*/  @!PT LDS RZ, [RZ] ;  /* 0x00000000fffff984 */ /* 0x000fe20000000800 */
[----:B------:R-:W-:Y:S01]  /*8cd0*/  @!PT LDS RZ, [RZ] ;  /* 0x00000000fffff984 */ /* 0x000fe20000000800 */
[----:B------:R2:W-:Y:S01]  /*8ce0*/  @!P4 LDGSTS.E.BYPASS.LTC128B.128 [R232+0x12000], [R28.64+0x80] ;  /* 0x120000801ce8cfae */ /* 0x0005e2000b901d60 */
[----:B------:R-:W-:-:S02]  /*8cf0*/  IADD3.X R4, R4, UR26, RZ, P6, !PT ;  /* 0x0000001a04047c10 */ /* 0x000fc4000b7fe4ff */
[-C--:B------:R-:W-:Y:S01]  /*8d00*/  @!P4 IADD3 R9, P1, R7, R168.reuse, RZ ;  /* 0x000000a80709c210 */ /* 0x080fe20007f3e0ff */
[----:B------:R-:W-:Y:S01]  /*8d10*/  @P3 STS.128 [R232+0x14000], RZ ;  /* 0x014000ffe8003388 */ /* 0x000fe20000000c00 */
[----:B------:R-:W-:Y:S02]  /*8d20*/  @!P2 LEA.HI.X R11, R5, c[0x0][0x174], R0, 0x1, P0 ;  /* 0x00005d00050baa11 */ /* 0x000fe400000f0c00 */
[----:B------:R-:W-:Y:S01]  /*8d30*/  @!P3 IADD3 R5, P0, R7, R168, RZ ;  /* 0x000000a80705b210 */ /* 0x000fe20007f1e0ff */
[C-C-:B------:R-:W-:Y:S01]  /*8d40*/  @!P4 IMAD.X R0, R4.reuse, 0x1, R167.reuse, P1 ;  /* 0x000000010400c824 */ /* 0x140fe200008e06a7 */
[----:B------:R-:W-:Y:S01]  /*8d50*/  @!P4 LEA R18, P1, R9, c[0x0][0x170], 0x1 ;  /* 0x00005c000912ca11 */ /* 0x000fe200078208ff */
[----:B------:R-:W-:Y:S01]  /*8d60*/  @!PT LDS RZ, [RZ] ;  /* 0x00000000fffff984 */ /* 0x000fe20000000800 */
[----:B------:R-:W-:Y:S01]  /*8d70*/  @!PT LDS RZ, [RZ] ;  /* 0x00000000fffff984 */ /* 0x000fe20000000800 */
[----:B------:R-:W-:Y:S01]  /*8d80*/  @!PT LDS RZ, [RZ] ;  /* 0x00000000fffff984 */ /* 0x000fe20000000800 */
[----:B------:R3:W-:Y:S01]  /*8d90*/  @!P3 LDGSTS.E.BYPASS.LTC128B.128 [R232+0x14000], [R16.64+0x100] ;  /* 0x1400010010e8bfae */ /* 0x0007e2000b901d60 */
[----:B------:R-:W-:Y:S01]  /*8da0*/  @!P5 LEA R20, P6, R7, R246, 0x1 ;  /* 0x000000f60714d211 */ /* 0x000fe200078c08ff */
[----:B------:R-:W-:Y:S01]  /*8db0*/  @!P3 IMAD.X R2, R4, 0x1, R167, P0 ;  /* 0x000000010402b824 */ /* 0x000fe200000e06a7 */
[----:B------:R-:W-:Y:S01]  /*8dc0*/  @!P3 LEA R8, P0, R5, c[0x0][0x170], 0x1 ;  /* 0x00005c000508ba11 */ /* 0x000fe200078008ff */
[----:B------:R-:W-:Y:S01]  /*8dd0*/  @P2 STS.128 [R232+0x16000], RZ ;  /* 0x016000ffe8002388 */ /* 0x000fe20000000c00 */
[----:B------:R-:W-:-:S02]  /*8de0*/  @!P4 LEA.HI.X R19, R9, c[0x0][0x174], R0, 0x1, P1 ;  /* 0x00005d000913ca11 */ /* 0x000fc400008f0c00 */
[----:B------:R-:W-:Y:S01]  /*8df0*/  @!P2 IADD3 R0, P1, R7, R168, RZ ;  /* 0x000000a80700a210 */ /* 0x000fe20007f3e0ff */
[----:B------:R-:W-:Y:S01]  /*8e00*/  @!PT LDS RZ, [RZ] ;  /* 0x00000000fffff984 */ /* 0x000fe20000000800 */
[----:B------:R-:W-:Y:S01]  /*8e10*/  @!PT LDS RZ, [RZ] ;  /* 0x00000000fffff984 */ /* 0x000fe20000000800 */
[----:B------:R-:W-:Y:S01]  /*8e20*/  @!PT LDS RZ, [RZ] ;  /* 0x00000000fffff984 */ /* 0x000fe20000000800 */
[----:B------:R4:W-:Y:S01]  /*8e30*/  @!P2 LDGSTS.E.BYPASS.LTC128B.128 [R232+0x16000], [R14.64+0x180] ;  /* 0x160001800ee8afae */ /* 0x0009e2000b901d60 */
[----:B------:R-:W-:Y:S02]  /*8e40*/  @!P3 LEA.HI.X R9, R5, c[0x0][0x174], R2, 0x1, P0 ;  /* 0x00005d000509ba11 */ /* 0x000fe400000f0c02 */
[C---:B------:R-:W-:Y:S01]  /*8e50*/  @!P5 LEA.HI.X R21, R7.reuse, R247, R4, 0x1, P6 ;  /* 0x000000f70715d211 */ /* 0x040fe200030f0c04 */
[----:B------:R-:W-:Y:S01]  /*8e60*/  @!P2 IMAD.X R5, R4, 0x1, R167, P1 ;  /* 0x000000010405a824 */ /* 0x000fe200008e06a7 */
        /* <DEDUP_REMOVED lines=8> */
[C---:B------:R-:W-:Y:S01]  /*8ef0*/  @!P5 LEA R34, P0, R7.reuse, R246, 0x1 ;  /* 0x000000f60722d211 */ /* 0x040fe200078008ff */
[----:B------:R-:W-:Y:S01]  /*8f00*/  IMAD.MOV.U32 R246, RZ, RZ, R200 ;  /* 0x000000fffff67224 */ /* 0x000fe200078e00c8 */
[----:B------:R-:W-:Y:S01]  /*8f10*/  @!P4 IADD3 R2, P6, R7, R168, RZ ;  /* 0x000000a80702c210 */ /* 0x000fe20007fde0ff */
[----:B------:R-:W-:Y:S01]  /*8f20*/  @P4 STS.128 [R232+0x12800], RZ ;  /* 0x012800ffe8004388 */ /* 0x000fe20000000c00 */
[----:B------:R-:W-:-:S02]  /*8f30*/  @!P2 LEA.HI.X R33, R0, c[0x0][0x174], R5, 0x1, P1 ;  /* 0x00005d000021aa11 */ /* 0x000fc400008f0c05 */
[CC--:B------:R-:W-:Y:S01]  /*8f40*/  @!P3 IADD3 R0, P1, R7.reuse, R168.reuse, RZ ;  /* 0x000000a80700b210 */ /* 0x0c0fe20007f3e0ff */
[----:B------:R-:W-:Y:S01]  /*8f50*/  @!PT LDS RZ, [RZ] ;  /* 0x00000000fffff984 */ /* 0x000fe20000000800 */
[----:B------:R-:W-:Y:S01]  /*8f60*/  @!PT LDS RZ, [RZ] ;  /* 0x00000000fffff984 */ /* 0x000fe20000000800 */
[----:B------:R-:W-:Y:S01]  /*8f70*/  @!PT LDS RZ, [RZ] ;  /* 0x00000000fffff984 */ /* 0x000fe20000000800 */
[----:B------:R1:W-:Y:S01]  /*8f80*/  @!P4 LDGSTS.E.BYPASS.LTC128B.128 [R232+0x12800], [R22.64+0x80] ;  /* 0x1280008016e8cfae */ /* 0x0003e2000b901d60 */
[C---:B------:R-:W-:Y:S01]  /*8f90*/  @!P5 LEA.HI.X R35, R7.reuse, R247, R4, 0x1, P0 ;  /* 0x000000f70723d211 */ /* 0x040fe200000f0c04 */
[--C-:B------:R-:W-:Y:S01]  /*8fa0*/  @!P4 IMAD.X R27, R4, 0x1, R167.reuse, P6 ;  /* 0x00000001041bc824 */ /* 0x100fe200030e06a7 */
[----:B------:R-:W-:Y:S01]  /*8fb0*/  @!P2 IADD3 R7, P0, R7, R168, RZ ;  /* 0x000000a80707a210 */ /* 0x000fe20007f1e0ff */
[----:B------:R-:W-:Y:S01]  /*8fc0*/  @P3 STS.128 [R232+0x14800], RZ ;  /* 0x014800ffe8003388 */ /* 0x000fe20000000c00 */
[----:B------:R-:W-:Y:S01]  /*8fd0*/  @!P4 LEA R174, P6, R2, c[0x0][0x170], 0x1 ;  /* 0x00005c0002aeca11 */ /* 0x000fe200078c08ff */
[--C-:B------:R-:W-:Y:S01]  /*8fe0*/  @!P3 IMAD.X R5, R4, 0x1, R167.reuse, P1 ;  /* 0x000000010405b824 */ /* 0x100fe200008e06a7 */
[----:B------:R-:W-:Y:S01]  /*8ff0*/  @!P3 LEA R172, P1, R0, c[0x0][0x170], 0x1 ;  /* 0x00005c0000acba11 */ /* 0x000fe200078208ff */
[----:B------:R-:W-:Y:S01]  /*9000*/  @!PT LDS RZ, [RZ] ;  /* 0x00000000fffff984 */ /* 0x000fe20000000800 */
[----:B------:R-:W-:Y:S01]  /*9010*/  @!PT LDS RZ, [RZ] ;  /* 0x00000000fffff984 */ /* 0x000fe20000000800 */
[----:B------:R-:W-:Y:S01]  /*9020*/  @!PT LDS RZ, [RZ] ;  /* 0x00000000fffff984 */ /* 0x000fe20000000800 */
[----:B------:R4:W-:Y:S01]  /*9030*/  @!P3 LDGSTS.E.BYPASS.LTC128B.128 [R232+0x14800], [R12.64+0x100] ;  /* 0x148001000ce8bfae */ /* 0x0009e2000b901d60 */
[----:B------:R-:W-:Y:S01]  /*9040*/  @!P2 IMAD.X R4, R4, 0x1, R167, P0 ;  /* 0x000000010404a824 */ /* 0x000fe200000e06a7 */
[----:B------:R-:W-:Y:S01]  /*9050*/  @!P2 LEA R26, P0, R7, c[0x0][0x170], 0x1 ;  /* 0x00005c00071aaa11 */ /* 0x000fe200078008ff */
[----:B------:R-:W-:Y:S01]  /*9060*/  IMAD.MOV.U32 R247, RZ, RZ, R201 ;  /* 0x000000fffff77224 */ /* 0x000fe200078e00c9 */
[----:B------:R-:W-:Y:S01]  /*9070*/  @P2 STS.128 [R232+0x16800], RZ ;  /* 0x016800ffe8002388 */ /* 0x000fe20000000c00 */
[----:B------:R-:W-:-:S02]  /*9080*/  @!P4 LEA.HI.X R175, R2, c[0x0][0x174], R27, 0x1, P6 ;  /* 0x00005d0002afca11 */ /* 0x000fc400030f0c1b */
        /* <DEDUP_REMOVED lines=8> */
[----:B------:R-:W-:Y:S02]  /*9110*/  IMAD R0, R0, 0x40, R231 ;  /* 0x0000004000007824 */ /* 0x000fe400078e02e7 */
[----:B------:R-:W-:Y:S01]  /*9120*/  @!PT LDS RZ, [RZ] ;  /* 0x00000000fffff984 */ /* 0x000fe20000000800 */
[----:B------:R-:W-:Y:S01]  /*9130*/  @!PT LDS RZ, [RZ] ;  /* 0x00000000fffff984 */ /* 0x000fe20000000800 */
[----:B------:R-:W-:Y:S01]  /*9140*/  @!PT LDS RZ, [RZ] ;  /* 0x00000000fffff984 */ /* 0x000fe20000000800 */
[----:B------:R1:W-:Y:S03]  /*9150*/  @!P5 LDGSTS.E.BYPASS.LTC128B.128 [R232+0x11000], [R20.64] ;  /* 0x1100000014e8dfae */ /* 0x0003e6000b901d60 */
[C---:B------:R-:W-:Y:S01]  /*9160*/  ISETP.GE.AND P6, PT, R0.reuse, R236, PT ;  /* 0x000000ec0000720c */ /* 0x040fe20003fc6270 */
[----:B------:R-:W-:Y:S01]  /*9170*/  @P4 STS.128 [R232+0x13000], RZ ;  /* 0x013000ffe8004388 */ /* 0x000fe20000000c00 */
[----:B------:R-:W-:-:S02]  /*9180*/  IADD3 R2, R0, 0x1, RZ ;  /* 0x0000000100027810 */ /* 0x000fc40007ffe0ff */
[-C--:B------:R-:W-:Y:S01]  /*9190*/  ISETP.LT.OR P6, PT, R0, R237.reuse, P6 ;  /* 0x000000ed0000720c */ /* 0x080fe200037c1670 */
[----:B------:R-:W-:Y:S01]  /*91a0*/  @!PT LDS RZ, [RZ] ;  /* 0x00000000fffff984 */ /* 0x000fe20000000800 */
[----:B------:R-:W-:Y:S01]  /*91b0*/  @!PT LDS RZ, [RZ] ;  /* 0x00000000fffff984 */ /* 0x000fe20000000800 */
[----:B------:R-:W-:Y:S01]  /*91c0*/  @!PT LDS RZ, [RZ] ;  /* 0x00000000fffff984 */ /* 0x000fe20000000800 */
[----:B------:R3:W-:Y:S01]  /*91d0*/  @!P4 LDGSTS.E.BYPASS.LTC128B.128 [R232+0x13000], [R18.64+0x80] ;  /* 0x1300008012e8cfae */ /* 0x0007e2000b901d60 */
[C---:B------:R-:W-:Y:S02]  /*91e0*/  ISETP.GE.AND P1, PT, R2.reuse, R236, PT ;  /* 0x000000ec0200720c */ /* 0x040fe40003f26270 */
[C---:B------:R-:W-:Y:S01]  /*91f0*/  ISETP.GE.AND P0, PT, R2.reuse, R234, PT ;  /* 0x000000ea0200720c */ /* 0x040fe20003f06270 */
[----:B------:R-:W-:Y:S01]  /*9200*/  @P3 STS.128 [R232+0x15000], RZ ;  /* 0x015000ffe8003388 */ /* 0x000fe20000000c00 */
[C---:B------:R-:W-:Y:S02]  /*9210*/  ISETP.LT.OR P1, PT, R2.reuse, R237, P1 ;  /* 0x000000ed0200720c */ /* 0x040fe40000f21670 */
[----:B------:R-:W-:Y:S01]  /*9220*/  ISETP.LT.OR P0, PT, R2, R235, P0 ;  /* 0x000000eb0200720c */ /* 0x000fe20000701670 */
[----:B------:R-:W-:Y:S01]  /*9230*/  @!PT LDS RZ, [RZ] ;  /* 0x00000000fffff984 */ /* 0x000fe20000000800 */
[----:B------:R-:W-:Y:S01]  /*9240*/  @!PT LDS RZ, [RZ] ;  /* 0x00000000fffff984 */ /* 0x000fe20000000800 */
[----:B------:R-:W-:Y:S01]  /*9250*/  @!PT LDS RZ, [RZ] ;  /* 0x00000000fffff984 */ /* 0x000fe20000000800 */
[----:B------:R1:W-:Y:S01]  /*9260*/  @!P3 LDGSTS.E.BYPASS.LTC128B.128 [R232+0x15000], [R8.64+0x100] ;  /* 0x1500010008e8bfae */ /* 0x0003e2000b901d60 */
[----:B------:R-:W-:-:S03]  /*9270*/  IADD3 R167, R0, 0x9, RZ ;  /* 0x0000000900a77810 */ /* 0x000fc60007ffe0ff */
        /* <DEDUP_REMOVED lines=26> */
[----:B--2---:R-:W2:Y:S04]  /*9420*/  LDSM.16.M88.4 R28, [R229+0x8000] ;  /* 0x00800000e51c783b */ /* 0x004ea80000000200 */
[----:B-1----:R-:W5:Y:S04]  /*9430*/  LDSM.16.M88.4 R20, [R229+0x8800] ;  /* 0x00880000e514783b */ /* 0x002f680000000200 */
[----:B----4-:R-:W1:Y:S04]  /*9440*/  LDSM.16.M88.4 R12, [R229+0x9000] ;  /* 0x00900000e50c783b */ /* 0x010e680000000200 */
[----:B------:R-:W4:Y:S04]  /*9450*/  LDSM.16.M88.4 R4, [R229+0x9800] ;  /* 0x00980000e504783b */ /* 0x000f280000000200 */
[----:B------:R-:W-:Y:S04]  /*9460*/  LDSM.16.M88.4 R168, [R228] ;  /* 0x00000000e4a8783b */ /* 0x000fe80000000200 */
[----:B------:R-:W1:Y:S04]  /*9470*/  LDSM.16.M88.4 R192, [R227] ;  /* 0x00000000e3c0783b */ /* 0x000e680000000200 */
[----:B------:R-:W1:Y:S04]  /*9480*/  LDSM.16.M88.4 R180, [R219] ;  /* 0x00000000dbb4783b */ /* 0x000e680000000200 */
[----:B------:R-:W4:Y:S04]  /*9490*/  LDSM.16.M88.4 R176, [R218] ;  /* 0x00000000dab0783b */ /* 0x000f280000000200 */
[----:B---3--:R-:W3:Y:S04]  /*94a0*/  LDSM.16.M88.4 R172, [R217] ;  /* 0x00000000d9ac783b */ /* 0x008ee80000000200 */
[----:B------:R-:W-:Y:S01]  /*94b0*/  LDSM.16.M88.4 R8, [R223+0x8000] ;  /* 0x00800000df08783b */ /* 0x000fe20000000200 */
[C---:B--2---:R-:W-:Y:S03]  /*94c0*/  HMMA.16816.F32.BF16 R32, R184.reuse, R28, RZ ;  /* 0x0000001cb820723c */ /* 0x044fe600000418ff */
[----:B------:R-:W-:Y:S04]  /*94d0*/  LDSM.16.M88.4 R196, [R216+0x1000] ;  /* 0x00100000d8c4783b */ /* 0x000fe80000000200 */
[----:B------:R-:W0:Y:S01]  /*94e0*/  LDGDEPBAR ;  /* 0x00000000000079af */ /* 0x000e220000000000 */
[C---:B------:R-:W-:Y:S08]  /*94f0*/  HMMA.16816.F32.BF16 R28, R184.reuse, R30, RZ ;  /* 0x0000001eb81c723c */ /* 0x040ff000000418ff */
[C---:B-----5:R-:W-:Y:S08]  /*9500*/  HMMA.16816.F32.BF16 R24, R184.reuse, R20, RZ ;  /* 0x00000014b818723c */ /* 0x060ff000000418ff */
[C---:B-1----:R-:W-:Y:S08]  /*9510*/  HMMA.16816.F32.BF16 R16, R184.reuse, R12, RZ ;  /* 0x0000000cb810723c */ /* 0x042ff000000418ff */
[C---:B------:R-:W-:Y:S08]  /*9520*/  HMMA.16816.F32.BF16 R20, R184.reuse, R22, RZ ;  /* 0x00000016b814723c */ /* 0x040ff000000418ff */
[C---:B------:R-:W-:Y:S08]  /*9530*/  HMMA.16816.F32.BF16 R12, R184.reuse, R14, RZ ;  /* 0x0000000eb80c723c */ /* 0x040ff000000418ff */
[C---:B----4-:R-:W-:Y:S08]  /*9540*/  HMMA.16816.F32.BF16 R188, R184.reuse, R4, RZ ;  /* 0x00000004b8bc723c */ /* 0x050ff000000418ff */
[----:B------:R-:W-:Y:S01]  /*9550*/  HMMA.16816.F32.BF16 R184, R184, R6, RZ ;  /* 0x00000006b8b8723c */ /* 0x000fe200000418ff */
[----:B------:R-:W1:Y:S07]  /*9560*/  LDSM.16.M88.4 R4, [R226] ;  /* 0x00000000e204783b */ /* 0x000e6e0000000200 */
[C---:B------:R-:W-:Y:S08]  /*9570*/  HMMA.16816.F32.BF16 R32, R168.reuse, R192, R32 ;  /* 0x000000c0a820723c */ /* 0x040ff00000041820 */
[C---:B------:R-:W-:Y:S01]  /*9580*/  HMMA.16816.F32.BF16 R28, R168.reuse, R194, R28 ;  /* 0x000000c2a81c723c */ /* 0x040fe2000004181c */
[----:B------:R-:W2:Y:S07]  /*9590*/  LDSM.16.M88.4 R192, [R223+0x8800] ;  /* 0x00880000dfc0783b */ /* 0x000eae0000000200 */
        /* <DEDUP_REMOVED lines=8> */
[----:B------:R-:W-:Y:S04]  /*9620*/  LDSM.16.M88.4 R168, [R225] ;  /* 0x00000000e1a8783b */ /* 0x000fe80000000200 */
[----:B------:R-:W3:Y:S03]  /*9630*/  LDSM.16.M88.4 R172, [R216] ;  /* 0x00000000d8ac783b */ /* 0x000ee60000000200 */
        /* <DEDUP_REMOVED lines=8> */
[----:B------:R-:W-:Y:S07]  /*96c0*/  LDSM.16.M88.4 R180, [R229+0xa000] ;  /* 0x00a00000e5b4783b */ /* 0x000fee0000000200 */
[C---:B-----5:R-:W-:Y:S08]  /*96d0*/  HMMA.16816.F32.BF16 R188, R4.reuse, R176, R188 ;  /* 0x000000b004bc723c */ /* 0x060ff000000418bc */
[----:B------:R-:W-:Y:S01]  /*96e0*/  HMMA.16816.F32.BF16 R184, R4, R178, R184 ;  /* 0x000000b204b8723c */ /* 0x000fe200000418b8 */
[----:B------:R-:W4:Y:S04]  /*96f0*/  LDSM.16.M88.4 R4, [R230+0x2000] ;  /* 0x00200000e604783b */ /* 0x000f280000000200 */
[----:B------:R-:W5:Y:S03]  /*9700*/  LDSM.16.M88.4 R176, [R229+0xa800] ;  /* 0x00a80000e5b0783b */ /* 0x000f660000000200 */
        /* <DEDUP_REMOVED lines=8> */
[----:B------:R-:W-:Y:S07]  /*9790*/  LDSM.16.M88.4 R196, [R215] ;  /* 0x00000000d7c4783b */ /* 0x000fee0000000200 */
[C---:B--2---:R-:W-:Y:S08]  /*97a0*/  HMMA.16816.F32.BF16 R188, R168.reuse, R192, R188 ;  /* 0x000000c0a8bc723c */ /* 0x044ff000000418bc */
[----:B------:R-:W-:Y:S01]  /*97b0*/  HMMA.16816.F32.BF16 R184, R168, R194, R184 ;  /* 0x000000c2a8b8723c */ /* 0x000fe200000418b8 */
[----:B------:R-:W2:Y:S04]  /*97c0*/  LDSM.16.M88.4 R168, [R228+0x2000] ;  /* 0x00200000e4a8783b */ /* 0x000ea80000000200 */
[----:B------:R-:W1:Y:S03]  /*97d0*/  LDSM.16.M88.4 R192, [R214] ;  /* 0x00000000d6c0783b */ /* 0x000e660000000200 */
[C---:B----4-:R-:W-:Y:S08]  /*97e0*/  HMMA.16816.F32.BF16 R32, R4.reuse, R180, R32 ;  /* 0x000000b40420723c */ /* 0x050ff00000041820 */
[C---:B------:R-:W-:Y:S01]  /*97f0*/  HMMA.16816.F32.BF16 R28, R4.reuse, R182, R28 ;  /* 0x000000b6041c723c */ /* 0x040fe2000004181c */
[----:B------:R-:W4:Y:S07]  /*9800*/  LDSM.16.M88.4 R180, [R213] ;  /* 0x00000000d5b4783b */ /* 0x000f2e0000000200 */
[C---:B-----5:R-:W-:Y:S08]  /*9810*/  HMMA.16816.F32.BF16 R24, R4.reuse, R176, R24 ;  /* 0x000000b00418723c */ /* 0x060ff00000041818 */
[C---:B------:R-:W-:Y:S01]  /*9820*/  HMMA.16816.F32.BF16 R20, R4.reuse, R178, R20 ;  /* 0x000000b20414723c */ /* 0x040fe20000041814 */
[----:B------:R-:W5:Y:S07]  /*9830*/  LDSM.16.M88.4 R176, [R212] ;  /* 0x00000000d4b0783b */ /* 0x000f6e0000000200 */
        /* <DEDUP_REMOVED lines=12> */
[----:B------:R-:W3:Y:S07]  /*9900*/  LDSM.16.M88.4 R192, [R223+0xb800] ;  /* 0x00b80000dfc0783b */ /* 0x000eee0000000200 */
[C---:B----4-:R-:W-:Y:S08]  /*9910*/  HMMA.16816.F32.BF16 R16, R168.reuse, R180, R16 ;  /* 0x000000b4a810723c */ /* 0x050ff00000041810 */
[C---:B------:R-:W-:Y:S01]  /*9920*/  HMMA.16816.F32.BF16 R12, R168.reuse, R182, R12 ;  /* 0x000000b6a80c723c */ /* 0x040fe2000004180c */
[----:B------:R-:W-:Y:S07]  /*9930*/  LDSM.16.M88.4 R180, [R216+0x2000] ;  /* 0x00200000d8b4783b */ /* 0x000fee0000000200 */
[C---:B-----5:R-:W-:Y:S08]  /*9940*/  HMMA.16816.F32.BF16 R188, R168.reuse, R176, R188 ;  /* 0x000000b0a8bc723c */ /* 0x060ff000000418bc */
[----:B------:R-:W-:Y:S01]  /*9950*/  HMMA.16816.F32.BF16 R184, R168, R178, R184 ;  /* 0x000000b2a8b8723c */ /* 0x000fe200000418b8 */
[----:B------:R-:W4:Y:S04]  /*9960*/  LDSM.16.M88.4 R168, [R225+0x2000] ;  /* 0x00200000e1a8783b */ /* 0x000f280000000200 */
[----:B------:R-:W-:Y:S03]  /*9970*/  LDSM.16.M88.4 R176, [R216+0x2800] ;  /* 0x00280000d8b0783b */ /* 0x000fe60000000200 */
[C---:B-1----:R-:W-:Y:S08]  /*9980*/  HMMA.16816.F32.BF16 R32, R4.reuse, R8, R32 ;  /* 0x000000080420723c */ /* 0x042ff00000041820 */
[C---:B------:R-:W-:Y:S01]  /*9990*/  HMMA.16816.F32.BF16 R28, R4.reuse, R10, R28 ;  /* 0x0000000a041c723c */ /* 0x040fe2000004181c */
[----:B------:R-:W1:Y:S07]  /*99a0*/  LDSM.16.M88.4 R8, [R216+0x3000] ;  /* 0x00300000d808783b */ /* 0x000e6e0000000200 */
[C---:B------:R-:W-:Y:S08]  /*99b0*/  HMMA.16816.F32.BF16 R24, R4.reuse, R172, R24 ;  /* 0x000000ac0418723c */ /* 0x040ff00000041818 */
[C---:B------:R-:W-:Y:S01]  /*99c0*/  HMMA.16816.F32.BF16 R20, R4.reuse, R174, R20 ;  /* 0x000000ae0414723c */ /* 0x040fe20000041814 */
[----:B------:R-:W5:Y:S07]  /*99d0*/  LDSM.16.M88.4 R172, [R216+0x3800] ;  /* 0x00380000d8ac783b */ /* 0x000f6e0000000200 */
[C---:B--2---:R-:W-:Y:S08]  /*99e0*/  HMMA.16816.F32.BF16 R16, R4.reuse, R196, R16 ;  /* 0x000000c40410723c */ /* 0x044ff00000041810 */
[C---:B------:R-:W-:Y:S01]  /*99f0*/  HMMA.16816.F32.BF16 R12, R4.reuse, R198, R12 ;  /* 0x000000c6040c723c */ /* 0x040fe2000004180c */
[----:B------:R-:W-:Y:S07]  /*9a00*/  LDSM.16.M88.4 R196, [R229+0xc000] ;  /* 0x00c00000e5c4783b */ /* 0x000fee0000000200 */
[C---:B---3--:R-:W-:Y:S08]  /*9a10*/  HMMA.16816.F32.BF16 R188, R4.reuse, R192, R188 ;  /* 0x000000c004bc723c */ /* 0x048ff000000418bc */
        /* <DEDUP_REMOVED lines=8> */
[----:B------:R-:W1:Y:S07]  /*9aa0*/  LDSM.16.M88.4 R8, [R229+0xd800] ;  /* 0x00d80000e508783b */ /* 0x000e6e0000000200 */
[C---:B------:R-:W-:Y:S08]  /*9ab0*/  HMMA.16816.F32.BF16 R24, R168.reuse, R176, R24 ;  /* 0x000000b0a818723c */ /* 0x040ff00000041818 */
[C---:B------:R-:W-:Y:S01]  /*9ac0*/  HMMA.16816.F32.BF16 R20, R168.reuse, R178, R20 ;  /* 0x000000b2a814723c */ /* 0x040fe20000041814 */
[----:B------:R-:W-:Y:S07]  /*9ad0*/  LDSM.16.M88.4 R176, [R228+0x4000] ;  /* 0x00400000e4b0783b */ /* 0x000fee0000000200 */
[C---:B-----5:R-:W-:Y:S08]  /*9ae0*/  HMMA.16816.F32.BF16 R188, R168.reuse, R172, R188 ;  /* 0x000000aca8bc723c */ /* 0x060ff000000418bc */
[----:B------:R-:W-:Y:S01]  /*9af0*/  HMMA.16816.F32.BF16 R184, R168, R174, R184 ;  /* 0x000000aea8b8723c */ /* 0x000fe200000418b8 */
[----:B------:R-:W5:Y:S04]  /*9b00*/  LDSM.16.M88.4 R172, [R211] ;  /* 0x00000000d3ac783b */ /* 0x000f680000000200 */
[----:B------:R-:W1:Y:S03]  /*9b10*/  LDSM.16.M88.4 R168, [R210] ;  /* 0x00000000d2a8783b */ /* 0x000e660000000200 */
[C---:B--2---:R-:W-:Y:S08]  /*9b20*/  HMMA.16816.F32.BF16 R32, R4.reuse, R196, R32 ;  /* 0x000000c40420723c */ /* 0x044ff00000041820 */
[C---:B------:R-:W-:Y:S01]  /*9b30*/  HMMA.16816.F32.BF16 R28, R4.reuse, R198, R28 ;  /* 0x000000c6041c723c */ /* 0x040fe2000004181c */
[----:B------:R-:W-:Y:S07]  /*9b40*/  LDSM.16.M88.4 R196, [R223+0xc800] ;  /* 0x00c80000dfc4783b */ /* 0x000fee0000000200 */
[C---:B---3--:R-:W-:Y:S08]  /*9b50*/  HMMA.16816.F32.BF16 R24, R4.reuse, R192, R24 ;  /* 0x000000c00418723c */ /* 0x048ff00000041818 */
[C---:B------:R-:W-:Y:S01]  /*9b60*/  HMMA.16816.F32.BF16 R20, R4.reuse, R194, R20 ;  /* 0x000000c20414723c */ /* 0x040fe20000041814 */
[----:B------:R-:W2:Y:S07]  /*9b70*/  LDSM.16.M88.4 R192, [R209] ;  /* 0x00000000d1c0783b */ /* 0x000eae0000000200 */
[C---:B----4-:R-:W-:Y:S08]  /*9b80*/  HMMA.16816.F32.BF16 R16, R4.reuse, R180, R16 ;  /* 0x000000b40410723c */ /* 0x050ff00000041810 */
[C---:B------:R-:W-:Y:S01]  /*9b90*/  HMMA.16816.F32.BF16 R12, R4.reuse, R182, R12 ;  /* 0x000000b6040c723c */ /* 0x040fe2000004180c */
[----:B------:R-:W3:Y:S07]  /*9ba0*/  LDSM.16.M88.4 R180, [R208] ;  /* 0x00000000d0b4783b */ /* 0x000eee0000000200 */
[C---:B-1----:R-:W-:Y:S08]  /*9bb0*/  HMMA.16816.F32.BF16 R188, R4.reuse, R8, R188 ;  /* 0x0000000804bc723c */ /* 0x042ff000000418bc */
[----:B------:R-:W-:Y:S01]  /*9bc0*/  HMMA.16816.F32.BF16 R184, R4, R10, R184 ;  /* 0x0000000a04b8723c */ /* 0x000fe200000418b8 */
[----:B------:R-:W-:Y:S04]  /*9bd0*/  LDSM.16.M88.4 R4, [R226+0x4000] ;  /* 0x00400000e204783b */ /* 0x000fe80000000200 */
[----:B------:R-:W1:Y:S03]  /*9be0*/  LDSM.16.M88.4 R8, [R223+0xc000] ;  /* 0x00c00000df08783b */ /* 0x000e660000000200 */
[C---:B-----5:R-:W-:Y:S08]  /*9bf0*/  HMMA.16816.F32.BF16 R32, R176.reuse, R172, R32 ;  /* 0x000000acb020723c */ /* 0x060ff00000041820 */
[C---:B------:R-:W-:Y:S01]  /*9c00*/  HMMA.16816.F32.BF16 R28, R176.reuse, R174, R28 ;  /* 0x000000aeb01c723c */ /* 0x040fe2000004181c */
[----:B------:R-:W4:Y:S07]  /*9c10*/  LDSM.16.M88.4 R172, [R223+0xd000] ;  /* 0x00d00000dfac783b */ /* 0x000f2e0000000200 */
        /* <DEDUP_REMOVED lines=21> */
[----:B------:R-:W2:Y:S04]  /*9d70*/  LDSM.16.M88.4 R168, [R216+0x5800] ;  /* 0x00580000d8a8783b */ /* 0x000ea80000000200 */
[----:B------:R-:W3:Y:S03]  /*9d80*/  LDSM.16.M88.4 R4, [R229+0xe000] ;  /* 0x00e00000e504783b */ /* 0x000ee60000000200 */
        /* <DEDUP_REMOVED lines=9> */
[C---:B--2---:R-:W-:Y:S08]  /*9e20*/  HMMA.16816.F32.BF16 R188, R8.reuse, R168, R188 ;  /* 0x000000a808bc723c */ /* 0x044ff000000418bc */
[----:B------:R-:W-:Y:S01]  /*9e30*/  HMMA.16816.F32.BF16 R184, R8, R170, R184 ;  /* 0x000000aa08b8723c */ /* 0x000fe200000418b8 */
[----:B------:R-:W2:Y:S04]  /*9e40*/  LDSM.16.M88.4 R168, [R207] ;  /* 0x00000000cfa8783b */ /* 0x000ea80000000200 */
[----:B------:R-:W2:Y:S03]  /*9e50*/  LDSM.16.M88.4 R8, [R206] ;  /* 0x00000000ce08783b */ /* 0x000ea60000000200 */
[C---:B---3--:R-:W-:Y:S08]  /*9e60*/  HMMA.16816.F32.BF16 R32, R172.reuse, R4, R32 ;  /* 0x00000004ac20723c */ /* 0x048ff00000041820 */
[C---:B------:R-:W-:Y:S01]  /*9e70*/  HMMA.16816.F32.BF16 R28, R172.reuse, R6, R28 ;  /* 0x00000006ac1c723c */ /* 0x040fe2000004181c */
[----:B------:R-:W3:Y:S07]  /*9e80*/  LDSM.16.M88.4 R4, [R205] ;  /* 0x00000000cd04783b */ /* 0x000eee0000000200 */
[C---:B-1----:R-:W-:Y:S08]  /*9e90*/  HMMA.16816.F32.BF16 R24, R172.reuse, R192, R24 ;  /* 0x000000c0ac18723c */ /* 0x042ff00000041818 */
[C---:B------:R-:W-:Y:S01]  /*9ea0*/  HMMA.16816.F32.BF16 R20, R172.reuse, R194, R20 ;  /* 0x000000c2ac14723c */ /* 0x040fe20000041814 */
[----:B------:R-:W-:Y:S07]  /*9eb0*/  LDSM.16.M88.4 R192, [R204] ;  /* 0x00000000ccc0783b */ /* 0x000fee0000000200 */
[C---:B----4-:R-:W-:Y:S08]  /*9ec0*/  HMMA.16816.F32.BF16 R16, R172.reuse, R180, R16 ;  /* 0x000000b4ac10723c */ /* 0x050ff00000041810 */
[C---:B------:R-:W-:Y:S01]  /*9ed0*/  HMMA.16816.F32.BF16 R12, R172.reuse, R182, R12 ;  /* 0x000000b6ac0c723c */ /* 0x040fe2000004180c */
[----:B------:R-:W-:Y:S07]  /*9ee0*/  LDSM.16.M88.4 R180, [R226+0x6000] ;  /* 0x00600000e2b4783b */ /* 0x000fee0000000200 */
[C---:B-----5:R-:W-:Y:S08]  /*9ef0*/  HMMA.16816.F32.BF16 R188, R172.reuse, R176, R188 ;  /* 0x000000b0acbc723c */ /* 0x060ff000000418bc */
[----:B------:R-:W-:Y:S01]  /*9f00*/  HMMA.16816.F32.BF16 R184, R172, R178, R184 ;  /* 0x000000b2acb8723c */ /* 0x000fe200000418b8 */
[----:B------:R-:W1:Y:S04]  /*9f10*/  LDSM.16.M88.4 R176, [R223+0xe000] ;  /* 0x00e00000dfb0783b */ /* 0x000e680000000200 */
[----:B------:R-:W4:Y:S03]  /*9f20*/  LDSM.16.M88.4 R172, [R223+0xe800] ;  /* 0x00e80000dfac783b */ /* 0x000f260000000200 */
[C---:B--2---:R-:W-:Y:S08]  /*9f30*/  HMMA.16816.F32.BF16 R32, R196.reuse, R168, R32 ;  /* 0x000000a8c420723c */ /* 0x044ff00000041820 */
[C---:B------:R-:W-:Y:S08]  /*9f40*/  HMMA.16816.F32.BF16 R24, R196.reuse, R8, R24 ;  /* 0x00000008c418723c */ /* 0x040ff00000041818 */
[C---:B------:R-:W-:Y:S01]  /*9f50*/  HMMA.16816.F32.BF16 R20, R196.reuse, R10, R20 ;  /* 0x0000000ac414723c */ /* 0x040fe20000041814 */
[----:B------:R-:W-:Y:S07]  /*9f60*/  LDSM.16.M88.4 R8, [R225+0x6000] ;  /* 0x00600000e108783b */ /* 0x000fee0000000200 */
[C---:B---3--:R-:W-:Y:S08]  /*9f70*/  HMMA.16816.F32.BF16 R16, R196.reuse, R4, R16 ;  /* 0x00000004c410723c */ /* 0x048ff00000041810 */
[C---:B------:R-:W-:Y:S01]  /*9f80*/  HMMA.16816.F32.BF16 R12, R196.reuse, R6, R12 ;  /* 0x00000006c40c723c */ /* 0x040fe2000004180c */
[----:B------:R-:W2:Y:S07]  /*9f90*/  LDSM.16.M88.4 R4, [R216+0x6000] ;  /* 0x00600000d804783b */ /* 0x000eae0000000200 */
[----:B------:R-:W-:Y:S01]  /*9fa0*/  HMMA.16816.F32.BF16 R28, R196, R170, R28 ;  /* 0x000000aac41c723c */ /* 0x000fe2000004181c */
[----:B------:R-:W3:Y:S07]  /*9fb0*/  LDSM.16.M88.4 R168, [R223+0xf000] ;  /* 0x00f00000dfa8783b */ /* 0x000eee0000000200 */
[C---:B-1----:R-:W-:Y:S08]  /*9fc0*/  HMMA.16816.F32.BF16 R32, R180.reuse, R176, R32 ;  /* 0x000000b0b420723c */ /* 0x042ff00000041820 */
[C---:B----4-:R-:W-:Y:S08]  /*9fd0*/  HMMA.16816.F32.BF16 R24, R180.reuse, R172, R24 ;  /* 0x000000acb418723c */ /* 0x050ff00000041818 */
[C---:B------:R-:W-:Y:S01]  /*9fe0*/  HMMA.16816.F32.BF16 R20, R180.reuse, R174, R20 ;  /* 0x000000aeb414723c */ /* 0x040fe20000041814 */
[----:B------:R-:W1:Y:S07]  /*9ff0*/  LDSM.16.M88.4 R172, [R216+0x6800] ;  /* 0x00680000d8ac783b */ /* 0x000e6e0000000200 */
[----:B------:R-:W-:Y:S01]  /*a000*/  HMMA.16816.F32.BF16 R28, R180, R178, R28 ;  /* 0x000000b2b41c723c */ /* 0x000fe2000004181c */
[----:B------:R-:W4:Y:S07]  /*a010*/  LDSM.16.M88.4 R176, [R223+0xf800] ;  /* 0x00f80000dfb0783b */ /* 0x000f2e0000000200 */
[----:B--2---:R-:W-:Y:S08]  /*a020*/  HMMA.16816.F32.BF16 R32, R8, R4, R32 ;  /* 0x000000040820723c */ /* 0x004ff00000041820 */
[----:B------:R-:W-:Y:S08]  /*a030*/  HMMA.16816.F32.BF16 R188, R196, R192, R188 ;  /* 0x000000c0c4bc723c */ /* 0x000ff000000418bc */
[----:B------:R-:W-:Y:S01]  /*a040*/  HMMA.16816.F32.BF16 R28, R8, R6, R28 ;  /* 0x00000006081c723c */ /* 0x000fe2000004181c */
[----:B------:R-:W2:Y:S07]  /*a050*/  LDSM.16.M88.4 R4, [R216+0x7000] ;  /* 0x00700000d804783b */ /* 0x000eae0000000200 */
[----:B---3--:R-:W-:Y:S07]  /*a060*/  HMMA.16816.F32.BF16 R16, R180, R168, R16 ;  /* 0x000000a8b410723c */ /* 0x008fee0000041810 */
[----:B------:R-:W-:Y:S01]  /*a070*/  FSEL R169, R32, -INF , !P6 ;  /* 0xff80000020a97808 */ /* 0x000fe20007000000 */
[----:B-1----:R-:W-:Y:S01]  /*a080*/  HMMA.16816.F32.BF16 R24, R8, R172, R24 ;  /* 0x000000ac0818723c */ /* 0x002fe20000041818 */
[----:B------:R-:W-:-:S02]  /*a090*/  ISETP.GE.AND P6, PT, R0, R234, PT ;  /* 0x000000ea0000720c */ /* 0x000fc40003fc6270 */
[C---:B------:R-:W-:Y:S02]  /*a0a0*/  IADD3 R32, R0.reuse, 0x8, RZ ;  /* 0x0000000800207810 */ /* 0x040fe40007ffe0ff */
[C---:B------:R-:W-:Y:S02]  /*a0b0*/  ISETP.LT.OR P6, PT, R0.reuse, R235, P6 ;  /* 0x000000eb0000720c */ /* 0x040fe400037c1670 */
[----:B------:R-:W-:Y:S01]  /*a0c0*/  IADD3 R168, R0, 0x10, RZ ;  /* 0x0000001000a87810 */ /* 0x000fe20007ffe0ff */
[----:B------:R-:W-:Y:S01]  /*a0d0*/  HMMA.16816.F32.BF16 R12, R180, R170, R12 ;  /* 0x000000aab40c723c */ /* 0x000fe2000004180c */
[----:B------:R-:W-:Y:S02]  /*a0e0*/  FSEL R2, R34, -INF , !P6 ;  /* 0xff80000022027808 */ /* 0x000fe40007000000 */
[----:B------:R-:W-:-:S04]  /*a0f0*/  ISETP.GE.AND P6, PT, R32, R236, PT ;  /* 0x000000ec2000720c */ /* 0x000fc80003fc6270 */
[----:B------:R-:W-:Y:S01]  /*a100*/  FSEL R171, R33, -INF , !P1 ;  /* 0xff80000021ab7808 */ /* 0x000fe20004800000 */
[----:B----4-:R-:W-:Y:S01]  /*a110*/  HMMA.16816.F32.BF16 R188, R180, R176, R188 ;  /* 0x000000b0b4bc723c */ /* 0x010fe200000418bc */
[C---:B------:R-:W-:Y:S02]  /*a120*/  ISETP.GE.AND P1, PT, R32.reuse, R234, PT ;  /* 0x000000ea2000720c */ /* 0x040fe40003f26270 */
[C---:B------:R-:W-:Y:S02]  /*a130*/  ISETP.LT.OR P6, PT, R32.reuse, R237, P6 ;  /* 0x000000ed2000720c */ /* 0x040fe400037c1670 */
[----:B------:R-:W-:Y:S02]  /*a140*/  ISETP.LT.OR P1, PT, R32, R235, P1 ;  /* 0x000000eb2000720c */ /* 0x000fe40000f21670 */
[----:B------:R-:W-:Y:S01]  /*a150*/  FSEL R176, R35, -INF , !P0 ;  /* 0xff80000023b07808 */ /* 0x000fe20004000000 */
[----:B------:R-:W-:Y:S01]  /*a160*/  HMMA.16816.F32.BF16 R184, R196, R194, R184 ;  /* 0x000000c2c4b8723c */ /* 0x000fe200000418b8 */
[----:B------:R-:W-:Y:S01]  /*a170*/  ISETP.GE.AND P0, PT, R167, R236, PT ;  /* 0x000000eca700720c */ /* 0x000fe20003f06270 */
[----:B------:R-:W1:Y:S01]  /*a180*/  LDSM.16.M88.4 R32, [R216+0x7800] ;  /* 0x00780000d820783b */ /* 0x000e620000000200 */
[----:B------:R-:W-:Y:S01]  /*a190*/  FSEL R203, R28, -INF , !P6 ;  /* 0xff8000001ccb7808 */ /* 0x000fe20007000000 */
[----:B------:R-:W-:-:S04]  /*a1a0*/  DEPBAR.LE SB0, 0x0 ;  /* 0x000080000000791a */ /* 0x000fc80000000000 */
[C---:B------:R-:W-:Y:S01]  /*a1b0*/  ISETP.GE.AND P6, PT, R167.reuse, R234, PT ;  /* 0x000000eaa700720c */ /* 0x040fe20003fc6270 */
[C---:B------:R-:W-:Y:S01]  /*a1c0*/  HMMA.16816.F32.BF16 R20, R8.reuse, R174, R20 ;  /* 0x000000ae0814723c */ /* 0x040fe20000041814 */
[----:B------:R-:W-:Y:S01]  /*a1d0*/  FSEL R30, R30, -INF , !P1 ;  /* 0xff8000001e1e7808 */ /* 0x000fe20004800000 */
[----:B------:R-:W-:Y:S01]  /*a1e0*/  BAR.SYNC.DEFER_BLOCKING 0x0 ;  /* 0x0000000000007b1d */ /* 0x000fe20000010000 */
[C---:B------:R-:W-:Y:S02]  /*a1f0*/  ISETP.LT.OR P0, PT, R167.reuse, R237, P0 ;  /* 0x000000eda700720c */ /* 0x040fe40000701670 */
[----:B------:R-:W-:Y:S02]  /*a200*/  ISETP.GE.AND P1, PT, R168, R236, PT ;  /* 0x000000eca800720c */ /* 0x000fe40003f26270 */
[----:B------:R-:W-:Y:S01]  /*a210*/  ISETP.LT.OR P6, PT, R167, R235, P6 ;  /* 0x000000eba700720c */ /* 0x000fe200037c1670 */
[----:B--2---:R-:W-:Y:S01]  /*a220*/  HMMA.16816.F32.BF16 R16, R8, R4, R16 ;  /* 0x000000040810723c */ /* 0x004fe20000041810 */
[----:B------:R-:W-:-:S02]  /*a230*/  FSEL R175, R29, -INF , !P0 ;  /* 0xff8000001daf7808 */ /* 0x000fc40004000000 */
[----:B------:R-:W-:Y:S02]  /*a240*/  ISETP.LT.OR P1, PT, R168, R237, P1 ;  /* 0x000000eda800720c */ /* 0x000fe40000f21670 */
[----:B------:R-:W-:Y:S02]  /*a250*/  IADD3 R29, R0, 0x11, RZ ;  /* 0x00000011001d7810 */ /* 0x000fe40007ffe0ff */
[----:B------:R-:W-:Y:S01]  /*a260*/  FSEL R28, R31, -INF , !P6 ;  /* 0xff8000001f1c7808 */ /* 0x000fe20007000000 */
[----:B------:R-:W-:Y:S01]  /*a270*/  HMMA.16816.F32.BF16 R12, R8, R6, R12 ;  /* 0x00000006080c723c */ /* 0x000fe2000004180c */
[----:B------:R-:W-:Y:S02]  /*a280*/  FSEL R31, R24, -INF , !P1 ;  /* 0xff800000181f7808 */ /* 0x000fe40004800000 */
[----:B------:R-:W-:Y:S02]  /*a290*/  ISETP.GE.AND P0, PT, R168, R234, PT ;  /* 0x000000eaa800720c */ /* 0x000fe40003f06270 */
[----:B------:R-:W-:-:S02]  /*a2a0*/  ISETP.GE.AND P6, PT, R29, R236, PT ;  /* 0x000000ec1d00720c */ /* 0x000fc40003fc6270 */
[C---:B------:R-:W-:Y:S01]  /*a2b0*/  ISETP.GE.AND P1, PT, R29.reuse, R234, PT ;  /* 0x000000ea1d00720c */ /* 0x040fe20003f26270 */
[----:B------:R-:W-:Y:S01]  /*a2c0*/  HMMA.16816.F32.BF16 R184, R180, R178, R184 ;  /* 0x000000b2b4b8723c */ /* 0x000fe200000418b8 */
[----:B------:R-:W-:Y:S02]  /*a2d0*/  ISETP.LT.OR P0, PT, R168, R235, P0 ;  /* 0x000000eba800720c */ /* 0x000fe40000701670 */
[C---:B------:R-:W-:Y:S02]  /*a2e0*/  ISETP.LT.OR P6, PT, R29.reuse, R237, P6 ;  /* 0x000000ed1d00720c */ /* 0x040fe400037c1670 */
[----:B------:R-:W-:Y:S02]  /*a2f0*/  ISETP.LT.OR P1, PT, R29, R235, P1 ;  /* 0x000000eb1d00720c */ /* 0x000fe40000f21670 */
[C---:B------:R-:W-:Y:S02]  /*a300*/  IADD3 R167, R0.reuse, 0x18, RZ ;  /* 0x0000001800a77810 */ /* 0x040fe40007ffe0ff */
[----:B------:R-:W-:Y:S01]  /*a310*/  IADD3 R4, R0, 0x19, RZ ;  /* 0x0000001900047810 */ /* 0x000fe20007ffe0ff */
[----:B-1----:R-:W-:Y:S01]  /*a320*/  HMMA.16816.F32.BF16 R188, R8, R32, R188 ;  /* 0x0000002008bc723c */ /* 0x002fe200000418bc */
[----:B------:R-:W-:-:S02]  /*a330*/  FSEL R26, R26, -INF , !P0 ;  /* 0xff8000001a1a7808 */ /* 0x000fc40004000000 */
[----:B------:R-:W-:Y:S02]  /*a340*/  FSEL R29, R25, -INF , !P6 ;  /* 0xff800000191d7808 */ /* 0x000fe40007000000 */
[----:B------:R-:W-:Y:S02]  /*a350*/  FSEL R24, R27, -INF , !P1 ;  /* 0xff8000001b187808 */ /* 0x000fe40004800000 */
[C---:B------:R-:W-:Y:S02]  /*a360*/  ISETP.GE.AND P0, PT, R167.reuse, R236, PT ;  /* 0x000000eca700720c */ /* 0x040fe40003f06270 */
[C---:B------:R-:W-:Y:S02]  /*a370*/  ISETP.GE.AND P6, PT, R167.reuse, R234, PT ;  /* 0x000000eaa700720c */ /* 0x040fe40003fc6270 */
[----:B------:R-:W-:Y:S02]  /*a380*/  ISETP.GE.AND P1, PT, R4, R236, PT ;  /* 0x000000ec0400720c */ /* 0x000fe40003f26270 */
[C---:B------:R-:W-:Y:S01]  /*a390*/  ISETP.LT.OR P0, PT, R167.reuse, R237, P0 ;  /* 0x000000eda700720c */ /* 0x040fe20000701670 */
[----:B------:R-:W-:Y:S01]  /*a3a0*/  HMMA.16816.F32.BF16 R184, R8, R34, R184 ;  /* 0x0000002208b8723c */ /* 0x000fe200000418b8 */
[----:B------:R-:W-:-:S02]  /*a3b0*/  ISETP.LT.OR P6, PT, R167, R235, P6 ;  /* 0x000000eba700720c */ /* 0x000fc400037c1670 */
[----:B------:R-:W-:Y:S02]  /*a3c0*/  ISETP.LT.OR P1, PT, R4, R237, P1 ;  /* 0x000000ed0400720c */ /* 0x000fe40000f21670 */
[----:B------:R-:W-:Y:S02]  /*a3d0*/  IADD3 R5, R0, 0x20, RZ ;  /* 0x0000002000057810 */ /* 0x000fe40007ffe0ff */
[----:B------:R-:W-:Y:S02]  /*a3e0*/  FSEL R25, R20, -INF , !P0 ;  /* 0xff80000014197808 */ /* 0x000fe40004000000 */
[----:B------:R-:W-:Y:S02]  /*a3f0*/  FSEL R22, R22, -INF , !P6 ;  /* 0xff80000016167808 */ /* 0x000fe40007000000 */
[----:B------:R-:W-:Y:S02]  /*a400*/  FSEL R21, R21, -INF , !P1 ;  /* 0xff80000015157808 */ /* 0x000fe40004800000 */
[----:B------:R-:W-:-:S02]  /*a410*/  ISETP.GE.AND P0, PT, R4, R234, PT ;  /* 0x000000ea0400720c */ /* 0x000fc40003f06270 */
[C---:B------:R-:W-:Y:S02]  /*a420*/  ISETP.GE.AND P6, PT, R5.reuse, R236, PT ;  /* 0x000000ec0500720c */ /* 0x040fe40003fc6270 */
[C---:B------:R-:W-:Y:S02]  /*a430*/  ISETP.GE.AND P1, PT, R5.reuse, R234, PT ;  /* 0x000000ea0500720c */ /* 0x040fe40003f26270 */
[----:B------:R-:W-:Y:S02]  /*a440*/  ISETP.LT.OR P0, PT, R4, R235, P0 ;  /* 0x000000eb0400720c */ /* 0x000fe40000701670 */
[C---:B------:R-:W-:Y:S02]  /*a450*/  ISETP.LT.OR P6, PT, R5.reuse, R237, P6 ;  /* 0x000000ed0500720c */ /* 0x040fe400037c1670 */
[----:B------:R-:W-:Y:S02]  /*a460*/  ISETP.LT.OR P1, PT, R5, R235, P1 ;  /* 0x000000eb0500720c */ /* 0x000fe40000f21670 */
[----:B------:R-:W-:-:S02]  /*a470*/  IADD3 R4, R0, 0x21, RZ ;  /* 0x0000002100047810 */ /* 0x000fc40007ffe0ff */
[----:B------:R-:W-:Y:S02]  /*a480*/  IADD3 R6, R0, 0x28, RZ ;  /* 0x0000002800067810 */ /* 0x000fe40007ffe0ff */
[----:B------:R-:W-:Y:S02]  /*a490*/  FSEL R20, R23, -INF , !P0 ;  /* 0xff80000017147808 */ /* 0x000fe40004000000 */
[----:B------:R-:W-:Y:S02]  /*a4a0*/  FSEL R199, R16, -INF , !P6 ;  /* 0xff80000010c77808 */ /* 0x000fe40007000000 */
[----:B------:R-:W-:Y:S02]  /*a4b0*/  FSEL R194, R18, -INF , !P1 ;  /* 0xff80000012c27808 */ /* 0x000fe40004800000 */
[C---:B------:R-:W-:Y:S02]  /*a4c0*/  ISETP.GE.AND P0, PT, R4.reuse, R236, PT ;  /* 0x000000ec0400720c */ /* 0x040fe40003f06270 */
[----:B------:R-:W-:-:S02]  /*a4d0*/  ISETP.GE.AND P6, PT, R4, R234, PT ;  /* 0x000000ea0400720c */ /* 0x000fc40003fc6270 */
[----:B------:R-:W-:Y:S02]  /*a4e0*/  ISETP.GE.AND P1, PT, R6, R236, PT ;  /* 0x000000ec0600720c */ /* 0x000fe40003f26270 */
[C---:B------:R-:W-:Y:S02]  /*a4f0*/  ISETP.LT.OR P0, PT, R4.reuse, R237, P0 ;  /* 0x000000ed0400720c */ /* 0x040fe40000701670 */
[----:B------:R-:W-:Y:S02]  /*a500*/  ISETP.LT.OR P6, PT, R4, R235, P6 ;  /* 0x000000eb0400720c */ /* 0x000fe400037c1670 */
[----:B------:R-:W-:Y:S02]  /*a510*/  ISETP.LT.OR P1, PT, R6, R237, P1 ;  /* 0x000000ed0600720c */ /* 0x000fe40000f21670 */
[----:B------:R-:W-:Y:S02]  /*a520*/  IADD3 R5, R0, 0x29, RZ ;  /* 0x0000002900057810 */ /* 0x000fe40007ffe0ff */
[----:B------:R-:W-:-:S02]  /*a530*/  FSEL R195, R17, -INF , !P0 ;  /* 0xff80000011c37808 */ /* 0x000fc40004000000 */
[----:B------:R-:W-:Y:S02]  /*a540*/  FSEL R192, R19, -INF , !P6 ;  /* 0xff80000013c07808 */ /* 0x000fe40007000000 */
[----:B------:R-:W-:Y:S02]  /*a550*/  FSEL R193, R12, -INF , !P1 ;  /* 0xff8000000cc17808 */ /* 0x000fe40004800000 */
[C---:B------:R-:W-:Y:S02]  /*a560*/  ISETP.GE.AND P0, PT, R6.reuse, R234, PT ;  /* 0x000000ea0600720c */ /* 0x040fe40003f06270 */
[C---:B------:R-:W-:Y:S02]  /*a570*/  ISETP.GE.AND P6, PT, R5.reuse, R236, PT ;  /* 0x000000ec0500720c */ /* 0x040fe40003fc6270 */
[----:B------:R-:W-:Y:S02]  /*a580*/  ISETP.GE.AND P1, PT, R5, R234, PT ;  /* 0x000000ea0500720c */ /* 0x000fe40003f26270 */
[----:B------:R-:W-:-:S02]  /*a590*/  ISETP.LT.OR P0, PT, R6, R235, P0 ;  /* 0x000000eb0600720c */ /* 0x000fc40000701670 */
[C---:B------:R-:W-:Y:S02]  /*a5a0*/  ISETP.LT.OR P6, PT, R5.reuse, R237, P6 ;  /* 0x000000ed0500720c */ /* 0x040fe400037c1670 */
[----:B------:R-:W-:Y:S02]  /*a5b0*/  ISETP.LT.OR P1, PT, R5, R235, P1 ;  /* 0x000000eb0500720c */ /* 0x000fe40000f21670 */
[C---:B------:R-:W-:Y:S02]  /*a5c0*/  IADD3 R4, R0.reuse, 0x30, RZ ;  /* 0x0000003000047810 */ /* 0x040fe40007ffe0ff */
[----:B------:R-:W-:Y:S02]  /*a5d0*/  IADD3 R5, R0, 0x31, RZ ;  /* 0x0000003100057810 */ /* 0x000fe40007ffe0ff */
[----:B------:R-:W-:Y:S02]  /*a5e0*/  FSEL R32, R14, -INF , !P0 ;  /* 0xff8000000e207808 */ /* 0x000fe40004000000 */
[----:B------:R-:W-:-:S02]  /*a5f0*/  FSEL R197, R13, -INF , !P6 ;  /* 0xff8000000dc57808 */ /* 0x000fc40007000000 */
[----:B------:R-:W-:Y:S02]  /*a600*/  FSEL R34, R15, -INF , !P1 ;  /* 0xff8000000f227808 */ /* 0x000fe40004800000 */
[C---:B------:R-:W-:Y:S02]  /*a610*/  ISETP.GE.AND P0, PT, R4.reuse, R236, PT ;  /* 0x000000ec0400720c */ /* 0x040fe40003f06270 */
[C---:B------:R-:W-:Y:S02]  /*a620*/  ISETP.GE.AND P1, PT, R4.reuse, R234, PT ;  /* 0x000000ea0400720c */ /* 0x040fe40003f26270 */
[----:B------:R-:W-:Y:S02]  /*a630*/  ISETP.GE.AND P6, PT, R5, R236, PT ;  /* 0x000000ec0500720c */ /* 0x000fe40003fc6270 */
[C---:B------:R-:W-:Y:S02]  /*a640*/  ISETP.LT.OR P0, PT, R4.reuse, R237, P0 ;  /* 0x000000ed0400720c */ /* 0x040fe40000701670 */
[----:B------:R-:W-:-:S02]  /*a650*/  ISETP.LT.OR P1, PT, R4, R235, P1 ;  /* 0x000000eb0400720c */ /* 0x000fc40000f21670 */
[----:B------:R-:W-:Y:S02]  /*a660*/  ISETP.LT.OR P6, PT, R5, R237, P6 ;  /* 0x000000ed0500720c */ /* 0x000fe400037c1670 */
[----:B------:R-:W-:Y:S02]  /*a670*/  IADD3 R4, R0, 0x38, RZ ;  /* 0x0000003800047810 */ /* 0x000fe40007ffe0ff */
[----:B------:R-:W-:Y:S02]  /*a680*/  FSEL R33, R189, -INF , !P6 ;  /* 0xff800000bd217808 */ /* 0x000fe40007000000 */
[-C--:B------:R-:W-:Y:S02]  /*a690*/  ISETP.GE.AND P6, PT, R4, R234.reuse, PT ;  /* 0x000000ea0400720c */ /* 0x080fe40003fc6270 */
[----:B------:R-:W-:Y:S02]  /*a6a0*/  FSEL R35, R188, -INF , !P0 ;  /* 0xff800000bc237808 */ /* 0x000fe40004000000 */
[----:B------:R-:W-:-:S02]  /*a6b0*/  ISETP.GE.AND P0, PT, R5, R234, PT ;  /* 0x000000ea0500720c */ /* 0x000fc40003f06270 */
[-C--:B------:R-:W-:Y:S02]  /*a6c0*/  ISETP.LT.OR P6, PT, R4, R235.reuse, P6 ;  /* 0x000000eb0400720c */ /* 0x080fe400037c1670 */
[----:B------:R-:W-:Y:S02]  /*a6d0*/  ISETP.LT.OR P0, PT, R5, R235, P0 ;  /* 0x000000eb0500720c */ /* 0x000fe40000701670 */
[----:B------:R-:W-:Y:S02]  /*a6e0*/  FSEL R182, R190, -INF , !P1 ;  /* 0xff800000beb67808 */ /* 0x000fe40004800000 */
[----:B------:R-:W-:Y:S02]  /*a6f0*/  ISETP.GE.AND P1, PT, R4, R236, PT ;  /* 0x000000ec0400720c */ /* 0x000fe40003f26270 */
[----:B------:R-:W-:Y:S02]  /*a700*/  FSEL R178, R186, -INF , !P6 ;  /* 0xff800000bab27808 */ /* 0x000fe40007000000 */
[----:B------:R-:W-:-:S02]  /*a710*/  PLOP3.LUT P6, PT, PT, PT, UP0, 0x80, 0x0 ;  /* 0x000000000000781c */ /* 0x000fc40003fcf008 */
[----:B------:R-:W-:Y:S02]  /*a720*/  FSEL R180, R191, -INF , !P0 ;  /* 0xff800000bfb47808 */ /* 0x000fe40004000000 */
[----:B------:R-:W-:Y:S02]  /*a730*/  ISETP.LT.OR P0, PT, R4, R237, P1 ;  /* 0x000000ed0400720c */ /* 0x000fe40000f01670 */
[----:B------:R-:W-:Y:S02]  /*a740*/  IADD3 R0, R0, 0x39, RZ ;  /* 0x0000003900007810 */ /* 0x000fe40007ffe0ff */
[----:B------:R-:W-:Y:S02]  /*a750*/  FSEL R181, R184, -INF , !P0 ;  /* 0xff800000b8b57808 */ /* 0x000fe40004000000 */
[C---:B------:R-:W-:Y:S02]  /*a760*/  ISETP.GE.AND P1, PT, R0.reuse, R236, PT ;  /* 0x000000ec0000720c */ /* 0x040fe40003f26270 */
[----:B------:R-:W-:-:S02]  /*a770*/  ISETP.GE.AND P0, PT, R0, R234, PT ;  /* 0x000000ea0000720c */ /* 0x000fc40003f06270 */
[C---:B------:R-:W-:Y:S02]  /*a780*/  ISETP.LT.OR P1, PT, R0.reuse, R237, P1 ;  /* 0x000000ed0000720c */ /* 0x040fe40000f21670 */
[----:B------:R-:W-:Y:S02]  /*a790*/  ISETP.LT.OR P0, PT, R0, R235, P0 ;  /* 0x000000eb0000720c */ /* 0x000fe40000701670 */
[----:B------:R-:W-:Y:S02]  /*a7a0*/  FSEL R167, R185, -INF , !P1 ;  /* 0xff800000b9a77808 */ /* 0x000fe40004800000 */
[----:B------:R-:W-:Y:S01]  /*a7b0*/  FSEL R177, R187, -INF , !P0 ;  /* 0xff800000bbb17808 */ /* 0x000fe20004000000 */
[----:B------:R-:W-:Y:S05]  /*a7c0*/  @!P6 BRA `(.L_x_3112) ;  /* 0x00000ef00000e947 */ /* 0x000fea0003800000 */
[----:B------:R-:W-:-:S13]  /*a7d0*/  PLOP3.LUT P0, PT, PT, PT, UP6, 0x40, 0x0 ;  /* 0x000000000000781c */ /* 0x000fda0003f0e868 */
[----:B------:R-:W-:Y:S05]  /*a7e0*/  @P0 BRA `(.L_x_3113) ;  /* 0x000004a000000947 */ /* 0x000fea0003800000 */
[----:B------:R-:W-:Y:S01]  /*a7f0*/  IABS R0, c[0x0][0x2d0] ;  /* 0x0000b40000007a13 */ /* 0x000fe20000000000 */
[----:B------:R-:W-:Y:S02]  /*a800*/  USHF.L.U32 UR5, UR28, 0x6, URZ ;  /* 0x000000061c057899 */ /* 0x000fe4000800063f */
[----:B------:R-:W-:Y:S01]  /*a810*/  UMOV UR12, URZ ;  /* 0x0000003f000c7c82 */ /* 0x000fe20008000000 */
[----:B------:R1:W2:Y:S01]  /*a820*/  R2UR UR4, R0 ;  /* 0x00000000000473c2 */ /* 0x0002a200000e0000 */
[----:B------:R-:W-:Y:S02]  /*a830*/  UIADD3 UR10, UR5, -0x40, URZ ;  /* 0xffffffc0050a7890 */ /* 0x000fe4000fffe03f */
[----:B------:R-:W-:-:S05]  /*a840*/  IMAD.U32 R4, RZ, RZ, UR5 ;  /* 0x00000005ff047e24 */ /* 0x000fca000f8e00ff */
[----:B------:R-:W-:-:S04]  /*a850*/  IABS R4, R4 ;  /* 0x0000000400047213 */ /* 0x000fc80000000000 */
[----:B------:R-:W3:Y:S01]  /*a860*/  R2UR UR9, R4 ;  /* 0x00000000040973c2 */ /* 0x000ee200000e0000 */
[----:B-1----:R-:W-:Y:S01]  /*a870*/  IMAD.U32 R0, RZ, RZ, UR10 ;  /* 0x0000000aff007e24 */ /* 0x002fe2000f8e00ff */
[----:B--2---:R-:W1:Y:S04]  /*a880*/  I2F.RP R6, UR4 ;  /* 0x0000000400067d06 */ /* 0x004e680008209400 */
        /* <DEDUP_REMOVED lines=39> */
[----:B------:R-:W-:Y:S01]  /*ab00*/  IMAD.U32 R4, RZ, RZ, UR8 ;  /* 0x00000008ff047e24 */ /* 0x000fe2000f8e00ff */
[----:B------:R-:W-:Y:S01]  /*ab10*/  MOV R5, UR9 ;  /* 0x0000000900057c02 */ /* 0x000fe20008000f00 */
[----:B------:R-:W-:Y:S01]  /*ab20*/  IMAD.U32 R6, RZ, RZ, UR10 ;  /* 0x0000000aff067e24 */ /* 0x000fe2000f8e00ff */
[----:B------:R-:W-:-:S03]  /*ab30*/  MOV R7, UR11 ;  /* 0x0000000b00077c02 */ /* 0x000fc60008000f00 */
        /* <DEDUP_REMOVED lines=21> */
.L_x_3113:
[----:B------:R-:W-:Y:S02]  /*ac90*/  ULDC UR8, c[0x0][0x198] ;  /* 0x0000660000087ab9 */ /* 0x000fe40000000800 */
[----:B------:R-:W-:-:S04]  /*aca0*/  ULEA UR8, -UR8, URZ, 0x6 ;  /* 0x0000003f08087291 */ /* 0x000fc8000f8e313f */
[----:B------:R-:W-:Y:S02]  /*acb0*/  USHF.R.S32.HI UR6, URZ, 0x1f, UR8 ;  /* 0x0000001f3f067899 */ /* 0x000fe40008011408 */
.L_x_3114:
[C---:B------:R-:W-:Y:S01]  /*acc0*/  @!P4 IADD3 R5, P1, R166.reuse, UR8, RZ ;  /* 0x00000008a605cc10 */ /* 0x040fe2000ff3e0ff */
[----:B------:R-:W-:Y:S01]  /*acd0*/  IMAD.U32 R7, RZ, RZ, UR8 ;  /* 0x00000008ff077e24 */ /* 0x000fe2000f8e00ff */
[C---:B------:R-:W-:Y:S01]  /*ace0*/  @!P3 IADD3 R9, P0, R166.reuse, UR8, RZ ;  /* 0x00000008a609bc10 */ /* 0x040fe2000ff1e0ff */
[----:B------:R-:W-:Y:S01]  /*acf0*/  VOTEU.ALL UP0, P5 ;  /* 0x00000000003f7886 */ /* 0x000fe20002800000 */
[----:B------:R-:W-:Y:S01]  /*ad00*/  @!P4 IADD3.X R4, R165, UR6, RZ, P1, !PT ;  /* 0x00000006a504cc10 */ /* 0x000fe20008ffe4ff */
[----:B------:R-:W-:Y:S01]  /*ad10*/  UIADD3 UR5, UP2, UP1, UR25, UR8, UR25 ;  /* 0x0000000819057290 */ /* 0x000fe2000f95e019 */
[----:B------:R-:W-:Y:S01]  /*ad20*/  @!P4 LEA R172, P1, R5, c[0x0][0x168], 0x1 ;  /* 0x00005a0005acca11 */ /* 0x000fe200078208ff */
[----:B------:R1:W-:Y:S01]  /*ad30*/  @P5 STS.128 [R232+0x8000], RZ ;  /* 0x008000ffe8005388 */ /* 0x0003e20000000c00 */
[----:B------:R-:W-:Y:S01]  /*ad40*/  @!P3 IADD3.X R0, R165, UR6, RZ, P0, !PT ;  /* 0x00000006a500bc10 */ /* 0x000fe200087fe4ff */
[----:B------:R-:W-:Y:S01]  /*ad50*/  @!UP0 UIADD3 UR9, UP3, UR25, UR8, URZ ;  /* 0x0000000819098290 */ /* 0x000fe2000ff7e03f */
[----:B------:R-:W-:Y:S01]  /*ad60*/  @!P4 LEA.HI.X R173, R5, c[0x0][0x16c], R4, 0x1, P1 ;  /* 0x00005b0005adca11 */ /* 0x000fe200008f0c04 */
[----:B------:R-:W-:Y:S01]  /*ad70*/  IMAD.U32 R4, RZ, RZ, UR6 ;  /* 0x00000006ff047e24 */ /* 0x000fe2000f8e00ff */
[C---:B------:R-:W-:Y:S01]  /*ad80*/  @!P3 LEA R12, P1, R9.reuse, c[0x0][0x168], 0x1 ;  /* 0x00005a00090cba11 */ /* 0x040fe200078208ff */
[----:B------:R-:W-:Y:S01]  /*ad90*/  @!UP0 UIADD3.X UR7, UR24, UR6, URZ, UP3, !UPT ;  /* 0x0000000618078290 */ /* 0x000fe20009ffe43f */
[C---:B------:R-:W-:Y:S01]  /*ada0*/  @!P2 IADD3 R5, P0, R166.reuse, UR8, RZ ;  /* 0x00000008a605ac10 */ /* 0x040fe2000ff1e0ff */
[----:B------:R-:W-:Y:S01]  /*adb0*/  IMAD.U32 R15, RZ, RZ, UR9 ;  /* 0x00000009ff0f7e24 */ /* 0x000fe2000f8e00ff */
[----:B------:R-:W-:Y:S01]  /*adc0*/  @!P3 LEA.HI.X R13, R9, c[0x0][0x16c], R0, 0x1, P1 ;  /* 0x00005b00090dba11 */ /* 0x000fe200008f0c00 */
[----:B------:R-:W-:Y:S01]  /*add0*/  UIADD3.X UR4, UR24, UR6, UR24, UP2, UP1 ;  /* 0x0000000618047290 */ /* 0x000fe200097e2418 */
[----:B------:R-:W-:Y:S01]  /*ade0*/  @!P2 IADD3.X R0, R165, UR6, RZ, P0, !PT ;  /* 0x00000006a500ac10 */ /* 0x000fe200087fe4ff */
[----:B------:R-:W-:Y:S01]  /*adf0*/  BSSY B0, `(.L_x_3115) ;  /* 0x0000087000007945 */ /* 0x000fe20003800000 */
[----:B------:R-:W-:-:S04]  /*ae00*/  @!P4 IADD3 R9, P1, P0, R166, UR25, R7 ;  /* 0x00000019a609cc10 */ /* 0x000fc8000f83e007 */
[----:B------:R-:W-:Y:S02]  /*ae10*/  @!P4 IADD3.X R6, R165, UR24, R4, P1, P0 ;  /* 0x00000018a506cc10 */ /* 0x000fe40008fe0404 */
[----:B------:R-:W-:Y:S02]  /*ae20*/  @!P2 LEA R10, P0, R5, c[0x0][0x168], 0x1 ;  /* 0x00005a00050aaa11 */ /* 0x000fe400078008ff */
[----:B------:R-:W-:Y:S02]  /*ae30*/  @!P4 LEA R16, P1, R9, c[0x0][0x168], 0x1 ;  /* 0x00005a000910ca11 */ /* 0x000fe400078208ff */
[----:B------:R-:W-:Y:S01]  /*ae40*/  @!P2 LEA.HI.X R11, R5, c[0x0][0x16c], R0, 0x1, P0 ;  /* 0x00005b00050baa11 */ /* 0x000fe200000f0c00 */
[----:B------:R-:W-:Y:S01]  /*ae50*/  IMAD.U32 R0, RZ, RZ, UR7 ;  /* 0x00000007ff007e24 */ /* 0x000fe2000f8e00ff */
[----:B------:R-:W-:Y:S01]  /*ae60*/  @!P4 LEA.HI.X R17, R9, c[0x0][0x16c], R6, 0x1, P1 ;  /* 0x00005b000911ca11 */ /* 0x000fe200008f0c06 */
[----:B------:R-:W-:Y:S01]  /*ae70*/  UIADD3 UR7, UP0, UR25, UR5, URZ ;  /* 0x0000000519077290 */ /* 0x000fe2000ff1e03f */
[----:B------:R-:W-:-:S04]  /*ae80*/  @!P3 IADD3 R6, P1, P0, R166, UR25, R7 ;  /* 0x00000019a606bc10 */ /* 0x000fc8000f83e007 */
[----:B------:R-:W-:Y:S02]  /*ae90*/  @!P3 IADD3.X R5, R165, UR24, R4, P1, P0 ;  /* 0x00000018a505bc10 */ /* 0x000fe40008fe0404 */
[C---:B------:R-:W-:Y:S02]  /*aea0*/  @!P3 LEA R8, P0, R6.reuse, c[0x0][0x168], 0x1 ;  /* 0x00005a000608ba11 */ /* 0x040fe400078008ff */
[CC--:B------:R-:W-:Y:S02]  /*aeb0*/  @!P5 LEA R18, P1, R15.reuse, R240.reuse, 0x1 ;  /* 0x000000f00f12d211 */ /* 0x0c0fe400078208ff */
[----:B------:R-:W-:Y:S01]  /*aec0*/  @!P3 LEA.HI.X R9, R6, c[0x0][0x16c], R5, 0x1, P0 ;  /* 0x00005b000609ba11 */ /* 0x000fe200000f0c05 */
[----:B------:R-:W-:Y:S01]  /*aed0*/  IMAD.U32 R5, RZ, RZ, UR5 ;  /* 0x00000005ff057e24 */ /* 0x000fe2000f8e00ff */
[----:B------:R-:W-:Y:S01]  /*aee0*/  @!P5 LEA.HI.X R19, R15, R241, R0, 0x1, P1 ;  /* 0x000000f10f13d211 */ /* 0x000fe200008f0c00 */
[----:B------:R-:W-:Y:S01]  /*aef0*/  IMAD.U32 R6, RZ, RZ, UR6 ;  /* 0x00000006ff067e24 */ /* 0x000fe2000f8e00ff */
[-C--:B------:R-:W-:Y:S01]  /*af00*/  @!P5 LEA R184, P1, R7, R240.reuse, 0x1 ;  /* 0x000000f007b8d211 */ /* 0x080fe200078208ff */
[----:B------:R-:W-:Y:S01]  /*af10*/  IMAD.U32 R0, RZ, RZ, UR4 ;  /* 0x00000004ff007e24 */ /* 0x000fe2000f8e00ff */
[----:B------:R-:W-:-:S02]  /*af20*/  @!P5 LEA R14, P0, R5, R240, 0x1 ;  /* 0x000000f0050ed211 */ /* 0x000fc400078008ff */
[-C--:B------:R-:W-:Y:S02]  /*af30*/  @!P5 LEA.HI.X R185, R7, R241.reuse, R6, 0x1, P1 ;  /* 0x000000f107b9d211 */ /* 0x080fe400008f0c06 */
[----:B------:R-:W-:Y:S02]  /*af40*/  @!P5 LEA.HI.X R15, R5, R241, R0, 0x1, P0 ;  /* 0x000000f1050fd211 */ /* 0x000fe400000f0c00 */
[----:B------:R-:W-:Y:S01]  /*af50*/  @!P2 IADD3 R0, P1, P0, R166, UR25, R7 ;  /* 0x00000019a600ac10 */ /* 0x000fe2000f83e007 */
[----:B------:R-:W-:Y:S01]  /*af60*/  @!PT LDS RZ, [RZ] ;  /* 0x00000000fffff984 */ /* 0x000fe20000000800 */
[----:B------:R-:W-:Y:S01]  /*af70*/  @!PT LDS RZ, [RZ] ;  /* 0x00000000fffff984 */ /* 0x000fe20000000800 */
[----:B------:R-:W-:Y:S01]  /*af80*/  @!PT LDS RZ, [RZ] ;  /* 0x00000000fffff984 */ /* 0x000fe20000000800 */
[----:B------:R1:W-:Y:S03]  /*af90*/  @!P5 LDGSTS.E.BYPASS.LTC128B.128 [R232+0x8000], [R184.64] ;  /* 0x08000000b8e8dfae */ /* 0x0003e6000b901d60 */
[----:B------:R-:W-:Y:S01]  /*afa0*/  @!P2 IADD3.X R5, R165, UR24, R4, P1, P0 ;  /* 0x00000018a505ac10 */ /* 0x000fe20008fe0404 */
[----:B------:R1:W-:Y:S01]  /*afb0*/  @P4 STS.128 [R232+0xa000], RZ ;  /* 0x00a000ffe8004388 */ /* 0x0003e20000000c00 */
[----:B------:R-:W-:-:S02]  /*afc0*/  @!P2 LEA R186, P0, R0, c[0x0][0x168], 0x1 ;  /* 0x00005a0000baaa11 */ /* 0x000fc400078008ff */
[----:B------:R-:W-:Y:S01]  /*afd0*/  @!P4 IADD3 R7, P1, R166, UR5, RZ ;  /* 0x00000005a607cc10 */ /* 0x000fe2000ff3e0ff */
[----:B------:R-:W-:Y:S01]  /*afe0*/  @!PT LDS RZ, [RZ] ;  /* 0x00000000fffff984 */ /* 0x000fe20000000800 */
[----:B------:R-:W-:Y:S01]  /*aff0*/  @!PT LDS RZ, [RZ] ;  /* 0x00000000fffff984 */ /* 0x000fe20000000800 */
[----:B------:R-:W-:Y:S01]  /*b000*/  @!PT LDS RZ, [RZ] ;  /* 0x00000000fffff984 */ /* 0x000fe20000000800 */
[----:B------:R1:W-:Y:S01]  /*b010*/  @!P4 LDGSTS.E.BYPASS.LTC128B.128 [R232+0xa000], [R172.64+0x80] ;  /* 0x0a000080ace8cfae */ /* 0x0003e2000b901d60 */
[----:B------:R-:W-:Y:S02]  /*b020*/  @!P2 LEA.HI.X R187, R0, c[0x0][0x16c], R5, 0x1, P0 ;  /* 0x00005b0000bbaa11 */ /* 0x000fe400000f0c05 */
[----:B------:R-:W-:Y:S01]  /*b030*/  @!P4 IADD3.X R0, R165, UR4, RZ, P1, !PT ;  /* 0x00000004a500cc10 */ /* 0x000fe20008ffe4ff */
[----:B------:R1:W-:Y:S01]  /*b040*/  @P3 STS.128 [R232+0xc000], RZ ;  /* 0x00c000ffe8003388 */ /* 0x0003e20000000c00 */
[C---:B------:R-:W-:Y:S02]  /*b050*/  @!P4 LEA R188, P1, R7.reuse, c[0x0][0x168], 0x1 ;  /* 0x00005a0007bcca11 */ /* 0x040fe400078208ff */
[----:B------:R-:W-:Y:S01]  /*b060*/  @!P3 IADD3 R5, P0, R166, UR5, RZ ;  /* 0x00000005a605bc10 */ /* 0x000fe2000ff1e0ff */
[----:B------:R-:W-:Y:S01]  /*b070*/  @!PT LDS RZ, [RZ] ;  /* 0x00000000fffff984 */ /* 0x000fe20000000800 */
[----:B------:R-:W-:Y:S01]  /*b080*/  @!PT LDS RZ, [RZ] ;  /* 0x00000000fffff984 */ /* 0x000fe20000000800 */
[----:B------:R-:W-:Y:S01]  /*b090*/  @!PT LDS RZ, [RZ] ;  /* 0x00000000fffff984 */ /* 0x000fe20000000800 */
[----:B------:R1:W-:Y:S01]  /*b0a0*/  @!P3 LDGSTS.E.BYPASS.LTC128B.128 [R232+0xc000], [R12.64+0x100] ;  /* 0x0c0001000ce8bfae */ /* 0x0003e2000b901d60 */
[----:B------:R-:W-:-:S02]  /*b0b0*/  @!P4 LEA.HI.X R189, R7, c[0x0][0x16c], R0, 0x1, P1 ;  /* 0x00005b0007bdca11 */ /* 0x000fc400008f0c00 */
[----:B------:R-:W-:Y:S01]  /*b0c0*/  @!P3 IADD3.X R0, R165, UR4, RZ, P0, !PT ;  /* 0x00000004a500bc10 */ /* 0x000fe200087fe4ff */
[----:B------:R1:W-:Y:S01]  /*b0d0*/  @P2 STS.128 [R232+0xe000], RZ ;  /* 0x00e000ffe8002388 */ /* 0x0003e20000000c00 */
[C---:B------:R-:W-:Y:S02]  /*b0e0*/  @!P3 LEA R190, P1, R5.reuse, c[0x0][0x168], 0x1 ;  /* 0x00005a0005beba11 */ /* 0x040fe400078208ff */
[----:B------:R-:W-:Y:S01]  /*b0f0*/  @!P2 IADD3 R7, P0, R166, UR5, RZ ;  /* 0x00000005a607ac10 */ /* 0x000fe2000ff1e0ff */
[----:B------:R-:W-:Y:S01]  /*b100*/  UIADD3.X UR5, UR24, UR4, URZ, UP0, !UPT ;  /* 0x0000000418057290 */ /* 0x000fe200087fe43f */
[----:B------:R-:W-:Y:S01]  /*b110*/  @!P3 LEA.HI.X R191, R5, c[0x0][0x16c], R0, 0x1, P1 ;  /* 0x00005b0005bfba11 */ /* 0x000fe200008f0c00 */
[----:B------:R-:W-:Y:S01]  /*b120*/  IMAD.U32 R5, RZ, RZ, UR7 ;  /* 0x00000007ff057e24 */ /* 0x000fe2000f8e00ff */
[----:B------:R-:W-:Y:S01]  /*b130*/  @!P2 IADD3.X R4, R165, UR4, RZ, P0, !PT ;  /* 0x00000004a504ac10 */ /* 0x000fe200087fe4ff */
[----:B------:R-:W-:Y:S01]  /*b140*/  @!PT LDS RZ, [RZ] ;  /* 0x00000000fffff984 */ /* 0x000fe20000000800 */
[----:B------:R-:W-:Y:S01]  /*b150*/  @!PT LDS RZ, [RZ] ;  /* 0x00000000fffff984 */ /* 0x000fe20000000800 */
[----:B------:R-:W-:Y:S01]  /*b160*/  @!PT LDS RZ, [RZ] ;  /* 0x00000000fffff984 */ /* 0x000fe20000000800 */
[----:B------:R1:W-:Y:S01]  /*b170*/  @!P2 LDGSTS.E.BYPASS.LTC128B.128 [R232+0xe000], [R10.64+0x180] ;  /* 0x0e0001800ae8afae */ /* 0x0003e2000b901d60 */
[----:B------:R-:W-:Y:S01]  /*b180*/  @!P2 LEA R6, P0, R7, c[0x0][0x168], 0x1 ;  /* 0x00005a000706aa11 */ /* 0x000fe200078008ff */
[----:B------:R-:W-:Y:S01]  /*b190*/  IMAD.U32 R0, RZ, RZ, UR5 ;  /* 0x00000005ff007e24 */ /* 0x000fe2000f8e00ff */
[----:B------:R-:W-:Y:S01]  /*b1a0*/  @!P5 LEA R200, P1, R5, R240, 0x1 ;  /* 0x000000f005c8d211 */ /* 0x000fe200078208ff */
[----:B------:R1:W-:Y:S01]  /*b1b0*/  @P5 STS.128 [R232+0x8800], RZ ;  /* 0x008800ffe8005388 */ /* 0x0003e20000000c00 */
[----:B------:R-:W-:-:S02]  /*b1c0*/  @!P2 LEA.HI.X R7, R7, c[0x0][0x16c], R4, 0x1, P0 ;  /* 0x00005b000707aa11 */ /* 0x000fc400000f0c04 */
[----:B------:R-:W-:Y:S01]  /*b1d0*/  @!P4 IADD3 R4, P0, R166, UR7, RZ ;  /* 0x00000007a604cc10 */ /* 0x000fe2000ff1e0ff */
[----:B------:R-:W-:Y:S01]  /*b1e0*/  @!PT LDS RZ, [RZ] ;  /* 0x00000000fffff984 */ /* 0x000fe20000000800 */
[----:B------:R-:W-:Y:S01]  /*b1f0*/  @!PT LDS RZ, [RZ] ;  /* 0x00000000fffff984 */ /* 0x000fe20000000800 */
[----:B------:R-:W-:Y:S01]  /*b200*/  @!PT LDS RZ, [RZ] ;  /* 0x00000000fffff984 */ /* 0x000fe20000000800 */
[----:B------:R1:W-:Y:S01]  /*b210*/  @!P5 LDGSTS.E.BYPASS.LTC128B.128 [R232+0x8800], [R18.64] ;  /* 0x0880000012e8dfae */ /* 0x0003e2000b901d60 */
[----:B------:R-:W-:Y:S02]  /*b220*/  @!P5 LEA.HI.X R201, R5, R241, R0, 0x1, P1 ;  /* 0x000000f105c9d211 */ /* 0x000fe400008f0c00 */
[----:B------:R-:W-:Y:S01]  /*b230*/  @!P4 IADD3.X R5, R165, UR5, RZ, P0, !PT ;  /* 0x00000005a505cc10 */ /* 0x000fe200087fe4ff */
[----:B------:R1:W-:Y:S01]  /*b240*/  @P4 STS.128 [R232+0xa800], RZ ;  /* 0x00a800ffe8004388 */ /* 0x0003e20000000c00 */
[----:B------:R-:W-:Y:S02]  /*b250*/  @!P4 LEA R238, P1, R4, c[0x0][0x168], 0x1 ;  /* 0x00005a0004eeca11 */ /* 0x000fe400078208ff */
        /* <DEDUP_REMOVED lines=8> */
[----:B------:R-:W-:-:S03]  /*b2e0*/  @!P3 LEA R4, P0, R0, c[0x0][0x168], 0x1 ;  /* 0x00005a000004ba11 */ /* 0x000fc600078008ff */
[----:B------:R-:W-:Y:S01]  /*b2f0*/  @!PT LDS RZ, [RZ] ;  /* 0x00000000fffff984 */ /* 0x000fe20000000800 */
[----:B------:R-:W-:Y:S01]  /*b300*/  @!PT LDS RZ, [RZ] ;  /* 0x00000000fffff984 */ /* 0x000fe20000000800 */
[----:B------:R-:W-:Y:S01]  /*b310*/  @!PT LDS RZ, [RZ] ;  /* 0x00000000fffff984 */ /* 0x000fe20000000800 */
[----:B------:R1:W-:Y:S01]  /*b320*/  @!P3 LDGSTS.E.BYPASS.LTC128B.128 [R232+0xc800], [R8.64+0x100] ;  /* 0x0c80010008e8bfae */ /* 0x0003e2000b901d60 */
        /* <DEDUP_REMOVED lines=45> */
[----:B-1----:R-:W-:-:S04]  /*b600*/  LEA R4, P0, R166, c[0x0][0x168], 0x1 ;  /* 0x00005a00a6047a11 */ /* 0x002fc800078008ff */
[----:B------:R-:W-:-:S05]  /*b610*/  LEA.HI.X R5, R166, c[0x0][0x16c], R165, 0x1, P0 ;  /* 0x00005b00a6057a11 */ /* 0x000fca00000f0ca5 */
[----:B------:R-:W-:Y:S01]  /*b620*/  @!PT LDS RZ, [RZ] ;  /* 0x00000000fffff984 */ /* 0x000fe20000000800 */
[----:B------:R-:W-:Y:S01]  /*b630*/  @!PT LDS RZ, [RZ] ;  /* 0x00000000fffff984 */ /* 0x000fe20000000800 */
[----:B------:R-:W-:Y:S01]  /*b640*/  @!PT LDS RZ, [RZ] ;  /* 0x00000000fffff984 */ /* 0x000fe20000000800 */
[----:B------:R1:W-:Y:S04]  /*b650*/  LDGSTS.E.BYPASS.LTC128B.128 [R232+0xf800], [R4.64+0x180] ;  /* 0x0f80018004e87fae */ /* 0x0003e8000b901d60 */
.L_x_3116:
[----:B------:R-:W-:Y:S05]  /*b660*/  BSYNC B0 ;  /* 0x0000000000007941 */ /* 0x000fea0003800000 */
.L_x_3115:
[----:B------:R-:W0:Y:S01]  /*b670*/  LDGDEPBAR ;  /* 0x00000000000079af */ /* 0x000e220000000000 */
[----:B-1----:R-:W-:Y:S02]  /*b680*/  IMAD.U32 R5, RZ, RZ, UR8 ;  /* 0x00000008ff057e24 */ /* 0x002fe4000f8e00ff */
[----:B------:R-:W-:-:S03]  /*b690*/  IMAD.U32 R0, RZ, RZ, UR6 ;  /* 0x00000006ff007e24 */ /* 0x000fc6000f8e00ff */
[----:B------:R-:W-:-:S04]  /*b6a0*/  LEA R240, P0, R5, R240, 0x1 ;  /* 0x000000f005f07211 */ /* 0x000fc800078008ff */
[----:B------:R-:W-:Y:S02]  /*b6b0*/  LEA.HI.X R241, R5, R241, R0, 0x1, P0 ;  /* 0x000000f105f17211 */ /* 0x000fe400000f0c00 */
.L_x_3112:
        /* <DEDUP_REMOVED lines=52> */
[----:B------:R-:W-:-:S02]  /*ba00*/  FADD.FTZ R6, R3, -R6 ;  /* 0x8000000603067221 */ /* 0x000fc40000010000 */
[--C-:B------:R-:W-:Y:S02]  /*ba10*/  FFMA.FTZ R172, R169, c[0x0][0x23c], -R166.reuse ;  /* 0x00008f00a9ac7a23 */ /* 0x100fe400000108a6 */
[--C-:B------:R-:W-:Y:S02]  /*ba20*/  FFMA.FTZ R168, R2, c[0x0][0x23c], -R179.reuse ;  /* 0x00008f0002a87a23 */ /* 0x100fe400000108b3 */
[--C-:B------:R-:W-:Y:S02]  /*ba30*/  FFMA.FTZ R169, R175, c[0x0][0x23c], -R166.reuse ;  /* 0x00008f00afa97a23 */ /* 0x100fe400000108a6 */
[----:B------:R-:W-:Y:S01]  /*ba40*/  FFMA.FTZ R2, R176, c[0x0][0x23c], -R179 ;  /* 0x00008f00b0027a23 */ /* 0x000fe200000108b3 */
[----:B------:R-:W-:Y:S01]  /*ba50*/  MUFU.EX2 R172, R172 ;  /* 0x000000ac00ac7308 */ /* 0x000fe20000000800 */
[--C-:B------:R-:W-:Y:S02]  /*ba60*/  FFMA.FTZ R171, R171, c[0x0][0x23c], -R166.reuse ;  /* 0x00008f00abab7a23 */ /* 0x100fe400000108a6 */
[----:B------:R-:W-:-:S02]  /*ba70*/  FFMA.FTZ R170, R203, c[0x0][0x23c], -R166 ;  /* 0x00008f00cbaa7a23 */ /* 0x000fc400000108a6 */
[--C-:B------:R-:W-:Y:S02]  /*ba80*/  FFMA.FTZ R0, R30, c[0x0][0x23c], -R179.reuse ;  /* 0x00008f001e007a23 */ /* 0x100fe400000108b3 */
[--C-:B------:R-:W-:Y:S01]  /*ba90*/  FFMA.FTZ R175, R28, c[0x0][0x23c], -R179.reuse ;  /* 0x00008f001caf7a23 */ /* 0x100fe200000108b3 */
[----:B------:R-:W1:Y:S01]  /*baa0*/  MUFU.EX2 R171, R171 ;  /* 0x000000ab00ab7308 */ /* 0x000e620000000800 */
[----:B------:R-:W-:Y:S02]  /*bab0*/  FMUL.FTZ R176, R4, c[0x0][0x23c] ;  /* 0x00008f0004b07a20 */ /* 0x000fe40000410000 */
[----:B------:R-:W-:Y:S02]  /*bac0*/  FMUL.FTZ R3, R6, c[0x0][0x23c] ;  /* 0x00008f0006037a20 */ /* 0x000fe40000410000 */
[----:B------:R-:W-:Y:S02]  /*bad0*/  FFMA.FTZ R186, R21, c[0x0][0x23c], -R166 ;  /* 0x00008f0015ba7a23 */ /* 0x000fe400000108a6 */
[--C-:B------:R-:W-:Y:S01]  /*bae0*/  FFMA.FTZ R188, R22, c[0x0][0x23c], -R179.reuse ;  /* 0x00008f0016bc7a23 */ /* 0x100fe200000108b3 */
[----:B------:R-:W-:Y:S01]  /*baf0*/  MUFU.EX2 R170, R170 ;  /* 0x000000aa00aa7308 */ /* 0x000fe20000000800 */
[----:B------:R-:W-:-:S02]  /*bb00*/  FFMA.FTZ R189, R20, c[0x0][0x23c], -R179 ;  /* 0x00008f0014bd7a23 */ /* 0x000fc400000108b3 */
[----:B------:R-:W-:Y:S01]  /*bb10*/  LDSM.16.MT88.4 R20, [R224+0x12800] ;  /* 0x01280000e014783b */ /* 0x000fe20000004200 */
[--C-:B------:R-:W-:Y:S02]  /*bb20*/  FFMA.FTZ R183, R31, c[0x0][0x23c], -R166.reuse ;  /* 0x00008f001fb77a23 */ /* 0x100fe400000108a6 */
[--C-:B------:R-:W-:Y:S02]  /*bb30*/  FFMA.FTZ R184, R29, c[0x0][0x23c], -R166.reuse ;  /* 0x00008f001db87a23 */ /* 0x100fe400000108a6 */
[----:B------:R-:W2:Y:S01]  /*bb40*/  MUFU.EX2 R169, R169 ;  /* 0x000000a900a97308 */ /* 0x000ea20000000800 */
[----:B-1----:R-:W-:Y:S01]  /*bb50*/  F2FP.BF16.PACK_AB R4, R171, R172 ;  /* 0x000000acab04723e */ /* 0x002fe200000010ff */
[----:B------:R-:W-:Y:S01]  /*bb60*/  FFMA.FTZ R185, R25, c[0x0][0x23c], -R166 ;  /* 0x00008f0019b97a23 */ /* 0x000fe200000108a6 */
[----:B------:R-:W-:Y:S01]  /*bb70*/  LDSM.16.MT88.4 R28, [R222+0x10800] ;  /* 0x01080000de1c783b */ /* 0x000fe20000004200 */
[--C-:B------:R-:W-:Y:S02]  /*bb80*/  FFMA.FTZ R187, R26, c[0x0][0x23c], -R179.reuse ;  /* 0x00008f001abb7a23 */ /* 0x100fe400000108b3 */
[----:B------:R-:W-:-:S02]  /*bb90*/  FFMA.FTZ R190, R24, c[0x0][0x23c], -R179 ;  /* 0x00008f0018be7a23 */ /* 0x000fc400000108b3 */
[----:B------:R-:W-:Y:S01]  /*bba0*/  MUFU.EX2 R168, R168 ;  /* 0x000000a800a87308 */ /* 0x000fe20000000800 */
[----:B------:R-:W-:Y:S01]  /*bbb0*/  LDSM.16.MT88.4 R24, [R221+0x10800] ;  /* 0x01080000dd18783b */ /* 0x000fe20000004200 */
[--C-:B------:R-:W-:Y:S02]  /*bbc0*/  FFMA.FTZ R196, R195, c[0x0][0x23c], -R166.reuse ;  /* 0x00008f00c3c47a23 */ /* 0x100fe400000108a6 */
[--C-:B------:R-:W-:Y:S02]  /*bbd0*/  FFMA.FTZ R198, R197, c[0x0][0x23c], -R166.reuse ;  /* 0x00008f00c5c67a23 */ /* 0x100fe400000108a6 */
[----:B------:R-:W-:Y:S02]  /*bbe0*/  FFMA.FTZ R195, R192, c[0x0][0x23c], -R179 ;  /* 0x00008f00c0c37a23 */ /* 0x000fe400000108b3 */
[----:B------:R-:W1:Y:S01]  /*bbf0*/  MUFU.EX2 R2, R2 ;  /* 0x0000000200027308 */ /* 0x000e620000000800 */
[----:B--2---:R-:W-:Y:S01]  /*bc00*/  F2FP.BF16.PACK_AB R6, R169, R170 ;  /* 0x000000aaa906723e */ /* 0x004fe200000010ff */
[----:B------:R-:W-:-:S02]  /*bc10*/  FFMA.FTZ R191, R199, c[0x0][0x23c], -R166 ;  /* 0x00008f00c7bf7a23 */ /* 0x000fc400000108a6 */
[--C-:B------:R-:W-:Y:S02]  /*bc20*/  FFMA.FTZ R193, R193, c[0x0][0x23c], -R166.reuse ;  /* 0x00008f00c1c17a23 */ /* 0x100fe400000108a6 */
[--C-:B------:R-:W-:Y:S02]  /*bc30*/  FFMA.FTZ R194, R194, c[0x0][0x23c], -R179.reuse ;  /* 0x00008f00c2c27a23 */ /* 0x100fe400000108b3 */
[----:B------:R-:W-:Y:S01]  /*bc40*/  MUFU.EX2 R0, R0 ;  /* 0x0000000000007308 */ /* 0x000fe20000000800 */
[--C-:B------:R-:W-:Y:S02]  /*bc50*/  FFMA.FTZ R192, R32, c[0x0][0x23c], -R179.reuse ;  /* 0x00008f0020c07a23 */ /* 0x100fe400000108b3 */
[----:B------:R-:W-:Y:S02]  /*bc60*/  FFMA.FTZ R197, R34, c[0x0][0x23c], -R179 ;  /* 0x00008f0022c57a23 */ /* 0x000fe400000108b3 */
[--C-:B------:R-:W-:Y:S02]  /*bc70*/  FFMA.FTZ R199, R35, c[0x0][0x23c], -R166.reuse ;  /* 0x00008f0023c77a23 */ /* 0x100fe400000108a6 */
[--C-:B------:R-:W-:Y:S01]  /*bc80*/  FFMA.FTZ R200, R33, c[0x0][0x23c], -R166.reuse ;  /* 0x00008f0021c87a23 */ /* 0x100fe200000108a6 */
[----:B------:R-:W2:Y:S01]  /*bc90*/  MUFU.EX2 R175, R175 ;  /* 0x000000af00af7308 */ /* 0x000ea20000000800 */
[----:B-1----:R-:W-:Y:S01]  /*bca0*/  F2FP.BF16.PACK_AB R5, R2, R168 ;  /* 0x000000a80205723e */ /* 0x002fe200000010ff */
[----:B------:R-:W-:Y:S01]  /*bcb0*/  LDSM.16.MT88.4 R32, [R220+0x17000] ;  /* 0x01700000dc20783b */ /* 0x000fe20000004200 */
[----:B------:R-:W-:-:S02]  /*bcc0*/  FFMA.FTZ R181, R181, c[0x0][0x23c], -R166 ;  /* 0x00008f00b5b57a23 */ /* 0x000fc400000108a6 */
[----:B------:R-:W-:Y:S02]  /*bcd0*/  FFMA.FTZ R202, R167, c[0x0][0x23c], -R166 ;  /* 0x00008f00a7ca7a23 */ /* 0x000fe400000108a6 */
[--C-:B------:R-:W-:Y:S01]  /*bce0*/  FFMA.FTZ R182, R182, c[0x0][0x23c], -R179.reuse ;  /* 0x00008f00b6b67a23 */ /* 0x100fe200000108b3 */
[----:B------:R-:W1:Y:S01]  /*bcf0*/  MUFU.EX2 R176, R176 ;  /* 0x000000b000b07308 */ /* 0x000e620000000800 */
[--C-:B------:R-:W-:Y:S01]  /*bd00*/  FFMA.FTZ R201, R180, c[0x0][0x23c], -R179.reuse ;  /* 0x00008f00b4c97a23 */ /* 0x100fe200000108b3 */
[----:B------:R-:W-:Y:S01]  /*bd10*/  LDSM.16.MT88.4 R164, [R224+0x11800] ;  /* 0x01180000e0a4783b */ /* 0x000fe20000004200 */
[--C-:B------:R-:W-:Y:S02]  /*bd20*/  FFMA.FTZ R178, R178, c[0x0][0x23c], -R179.reuse ;  /* 0x00008f00b2b27a23 */ /* 0x100fe400000108b3 */
[----:B------:R-:W-:-:S03]  /*bd30*/  FFMA.FTZ R177, R177, c[0x0][0x23c], -R179 ;  /* 0x00008f00b1b17a23 */ /* 0x000fc600000108b3 */
[----:B------:R-:W3:Y:S01]  /*bd40*/  MUFU.EX2 R3, R3 ;  /* 0x0000000300037308 */ /* 0x000ee20000000800 */
[----:B--2---:R-:W-:Y:S01]  /*bd50*/  F2FP.BF16.PACK_AB R7, R175, R0 ;  /* 0x00000000af07723e */ /* 0x004fe200000010ff */
[----:B-1----:R-:W-:-:S06]  /*bd60*/  FMUL.FTZ R160, R160, R176 ;  /* 0x000000b0a0a07220 */ /* 0x002fcc0000410000 */
[----:B------:R-:W-:Y:S01]  /*bd70*/  MUFU.EX2 R183, R183 ;  /* 0x000000b700b77308 */ /* 0x000fe20000000800 */
[-C--:B------:R-:W-:Y:S02]  /*bd80*/  FMUL.FTZ R161, R161, R176.reuse ;  /* 0x000000b0a1a17220 */ /* 0x080fe40000410000 */
[-C--:B------:R-:W-:Y:S02]  /*bd90*/  FMUL.FTZ R156, R156, R176.reuse ;  /* 0x000000b09c9c7220 */ /* 0x080fe40000410000 */
[----:B------:R-:W-:Y:S02]  /*bda0*/  FMUL.FTZ R157, R157, R176 ;  /* 0x000000b09d9d7220 */ /* 0x000fe40000410000 */
[-C--:B---3--:R-:W-:Y:S01]  /*bdb0*/  FMUL.FTZ R162, R162, R3.reuse ;  /* 0x00000003a2a27220 */ /* 0x088fe20000410000 */
[----:B------:R-:W-:Y:S01]  /*bdc0*/  MUFU.EX2 R184, R184 ;  /* 0x000000b800b87308 */ /* 0x000fe20000000800 */
        /* <DEDUP_REMOVED lines=11> */
[----:B------:R-:W1:Y:S01]  /*be80*/  LDSM.16.MT88.4 R12, [R220+0x10000] ;  /* 0x01000000dc0c783b */ /* 0x000e620000004200 */
[----:B------:R-:W-:Y:S01]  /*be90*/  FMUL.FTZ R149, R149, R176 ;  /* 0x000000b095957220 */ /* 0x000fe20000410000 */
[----:B------:R-:W-:Y:S01]  /*bea0*/  MUFU.EX2 R186, R186 ;  /* 0x000000ba00ba7308 */ /* 0x000fe20000000800 */
[----:B------:R-:W-:-:S02]  /*beb0*/  FMUL.FTZ R150, R150, R3 ;  /* 0x0000000396967220 */ /* 0x000fc40000410000 */
[-C--:B------:R-:W-:Y:S02]  /*bec0*/  FMUL.FTZ R151, R151, R3.reuse ;  /* 0x0000000397977220 */ /* 0x080fe40000410000 */
[-C--:B------:R-:W-:Y:S01]  /*bed0*/  FMUL.FTZ R144, R144, R176.reuse ;  /* 0x000000b090907220 */ /* 0x080fe20000410000 */
[C---:B------:R-:W-:Y:S01]  /*bee0*/  HMMA.16816.F32.BF16 R152, R4.reuse, R16, R152 ;  /* 0x000000100498723c */ /* 0x040fe20000041898 */
[-C--:B------:R-:W-:Y:S01]  /*bef0*/  FMUL.FTZ R145, R145, R176.reuse ;  /* 0x000000b091917220 */ /* 0x080fe20000410000 */
[----:B------:R-:W2:Y:S01]  /*bf00*/  MUFU.EX2 R187, R187 ;  /* 0x000000bb00bb7308 */ /* 0x000ea20000000800 */
[-C--:B------:R-:W-:Y:S02]  /*bf10*/  FMUL.FTZ R146, R146, R3.reuse ;  /* 0x0000000392927220 */ /* 0x080fe40000410000 */
[-C--:B------:R-:W-:Y:S02]  /*bf20*/  FMUL.FTZ R147, R147, R3.reuse ;  /* 0x0000000393937220 */ /* 0x080fe40000410000 */
[-C--:B------:R-:W-:Y:S01]  /*bf30*/  FMUL.FTZ R140, R140, R176.reuse ;  /* 0x000000b08c8c7220 */ /* 0x080fe20000410000 */
[----:B------:R-:W-:Y:S01]  /*bf40*/  HMMA.16816.F32.BF16 R148, R4, R18, R148 ;  /* 0x000000120494723c */ /* 0x000fe20000041894 */
[----:B------:R-:W-:Y:S01]  /*bf50*/  FMUL.FTZ R141, R141, R176 ;  /* 0x000000b08d8d7220 */ /* 0x000fe20000410000 */
[----:B------:R-:W3:Y:S01]  /*bf60*/  LDSM.16.MT88.4 R16, [R224+0x12000] ;  /* 0x01200000e010783b */ /* 0x000ee20000004200 */
[-C--:B------:R-:W-:Y:S01]  /*bf70*/  FMUL.FTZ R142, R142, R3.reuse ;  /* 0x000000038e8e7220 */ /* 0x080fe20000410000 */
[----:B------:R-:W4:Y:S01]  /*bf80*/  MUFU.EX2 R190, R190 ;  /* 0x000000be00be7308 */ /* 0x000f220000000800 */
[----:B------:R-:W-:-:S02]  /*bf90*/  FMUL.FTZ R143, R143, R3 ;  /* 0x000000038f8f7220 */ /* 0x000fc40000410000 */
[-C--:B------:R-:W-:Y:S01]  /*bfa0*/  FMUL.FTZ R136, R136, R176.reuse ;  /* 0x000000b088887220 */ /* 0x080fe20000410000 */
[C---:B------:R-:W-:Y:S01]  /*bfb0*/  HMMA.16816.F32.BF16 R144, R4.reuse, R8, R144 ;  /* 0x000000080490723c */ /* 0x040fe20000041890 */
[-C--:B------:R-:W-:Y:S02]  /*bfc0*/  FMUL.FTZ R137, R137, R176.reuse ;  /* 0x000000b089897220 */ /* 0x080fe40000410000 */
[-C--:B------:R-:W-:Y:S01]  /*bfd0*/  FMUL.FTZ R138, R138, R3.reuse ;  /* 0x000000038a8a7220 */ /* 0x080fe20000410000 */
[----:B------:R-:W-:Y:S01]  /*bfe0*/  MUFU.EX2 R188, R188 ;  /* 0x000000bc00bc7308 */ /* 0x000fe20000000800 */
[-C--:B------:R-:W-:Y:S02]  /*bff0*/  FMUL.FTZ R139, R139, R3.reuse ;  /* 0x000000038b8b7220 */ /* 0x080fe40000410000 */
[-C--:B------:R-:W-:Y:S01]  /*c000*/  FMUL.FTZ R132, R132, R176.reuse ;  /* 0x000000b084847220 */ /* 0x080fe20000410000 */
[----:B------:R-:W-:Y:S01]  /*c010*/  HMMA.16816.F32.BF16 R140, R4, R10, R140 ;  /* 0x0000000a048c723c */ /* 0x000fe2000004188c */
[----:B------:R-:W-:Y:S01]  /*c020*/  FMUL.FTZ R133, R133, R176 ;  /* 0x000000b085857220 */ /* 0x000fe20000410000 */
[----:B------:R-:W5:Y:S01]  /*c030*/  LDSM.16.MT88.4 R8, [R222+0x12000] ;  /* 0x01200000de08783b */ /* 0x000f620000004200 */
[-C--:B------:R-:W-:Y:S01]  /*c040*/  FMUL.FTZ R134, R134, R3.reuse ;  /* 0x0000000386867220 */ /* 0x080fe20000410000 */
[----:B------:R-:W2:Y:S01]  /*c050*/  MUFU.EX2 R189, R189 ;  /* 0x000000bd00bd7308 */ /* 0x000ea20000000800 */
[----:B------:R-:W-:-:S02]  /*c060*/  FMUL.FTZ R135, R135, R3 ;  /* 0x0000000387877220 */ /* 0x000fc40000410000 */
[-C--:B------:R-:W-:Y:S01]  /*c070*/  FMUL.FTZ R36, R36, R176.reuse ;  /* 0x000000b024247220 */ /* 0x080fe20000410000 */
[C---:B-1----:R-:W-:Y:S01]  /*c080*/  HMMA.16816.F32.BF16 R136, R4.reuse, R12, R136 ;  /* 0x0000000c0488723c */ /* 0x042fe20000041888 */
[-C--:B------:R-:W-:Y:S02]  /*c090*/  FMUL.FTZ R37, R37, R176.reuse ;  /* 0x000000b025257220 */ /* 0x080fe40000410000 */
[-C--:B------:R-:W-:Y:S01]  /*c0a0*/  FMUL.FTZ R38, R38, R3.reuse ;  /* 0x0000000326267220 */ /* 0x080fe20000410000 */
[----:B------:R-:W-:Y:S01]  /*c0b0*/  MUFU.EX2 R191, R191 ;  /* 0x000000bf00bf7308 */ /* 0x000fe20000000800 */
[----:B------:R-:W-:Y:S02]  /*c0c0*/  FMUL.FTZ R39, R39, R3 ;  /* 0x0000000327277220 */ /* 0x000fe40000410000 */
[-C--:B------:R-:W-:Y:S01]  /*c0d0*/  FMUL.FTZ R40, R40, R176.reuse ;  /* 0x000000b028287220 */ /* 0x080fe20000410000 */
[----:B------:R-:W-:Y:S01]  /*c0e0*/  HMMA.16816.F32.BF16 R132, R4, R14, R132 ;  /* 0x0000000e0484723c */ /* 0x000fe20000041884 */
[----:B------:R-:W1:Y:S01]  /*c0f0*/  LDSM.16.MT88.4 R12, [R221+0x12000] ;  /* 0x01200000dd0c783b */ /* 0x000e620000004200 */
[----:B------:R-:W-:-:S02]  /*c100*/  FMUL.FTZ R41, R41, R176 ;  /* 0x000000b029297220 */ /* 0x000fc40000410000 */
[-C--:B------:R-:W-:Y:S01]  /*c110*/  FMUL.FTZ R42, R42, R3.reuse ;  /* 0x000000032a2a7220 */ /* 0x080fe20000410000 */
[----:B------:R-:W1:Y:S01]  /*c120*/  MUFU.EX2 R196, R196 ;  /* 0x000000c400c47308 */ /* 0x000e620000000800 */
[-C--:B------:R-:W-:Y:S02]  /*c130*/  FMUL.FTZ R43, R43, R3.reuse ;  /* 0x000000032b2b7220 */ /* 0x080fe40000410000 */
[-C--:B------:R-:W-:Y:S02]  /*c140*/  FMUL.FTZ R44, R44, R176.reuse ;  /* 0x000000b02c2c7220 */ /* 0x080fe40000410000 */
[----:B------:R-:W-:Y:S01]  /*c150*/  FMUL.FTZ R45, R45, R176 ;  /* 0x000000b02d2d7220 */ /* 0x000fe20000410000 */
[----:B---3--:R-:W-:Y:S01]  /*c160*/  HMMA.16816.F32.BF16 R36, R4, R16, R36 ;  /* 0x000000100424723c */ /* 0x008fe20000041824 */
[-C--:B------:R-:W-:Y:S01]  /*c170*/  FMUL.FTZ R46, R46, R3.reuse ;  /* 0x000000032e2e7220 */ /* 0x080fe20000410000 */
[----:B------:R-:W-:Y:S01]  /*c180*/  MUFU.EX2 R193, R193 ;  /* 0x000000c100c17308 */ /* 0x000fe20000000800 */
[----:B------:R-:W-:-:S02]  /*c190*/  FMUL.FTZ R47, R47, R3 ;  /* 0x000000032f2f7220 */ /* 0x000fc40000410000 */
[-C--:B------:R-:W-:Y:S02]  /*c1a0*/  FMUL.FTZ R48, R48, R176.reuse ;  /* 0x000000b030307220 */ /* 0x080fe40000410000 */
[-C--:B------:R-:W-:Y:S01]  /*c1b0*/  FMUL.FTZ R49, R49, R176.reuse ;  /* 0x000000b031317220 */ /* 0x080fe20000410000 */
[C---:B------:R-:W-:Y:S01]  /*c1c0*/  HMMA.16816.F32.BF16 R40, R4.reuse, R18, R40 ;  /* 0x000000120428723c */ /* 0x040fe20000041828 */
[-C--:B------:R-:W-:Y:S01]  /*c1d0*/  FMUL.FTZ R50, R50, R3.reuse ;  /* 0x0000000332327220 */ /* 0x080fe20000410000 */
[----:B------:R-:W3:Y:S01]  /*c1e0*/  LDSM.16.MT88.4 R16, [R220+0x12000] ;  /* 0x01200000dc10783b */ /* 0x000ee20000004200 */
[-C--:B------:R-:W-:Y:S01]  /*c1f0*/  FMUL.FTZ R51, R51, R3.reuse ;  /* 0x0000000333337220 */ /* 0x080fe20000410000 */
[----:B------:R-:W-:Y:S01]  /*c200*/  MUFU.EX2 R198, R198 ;  /* 0x000000c600c67308 */ /* 0x000fe20000000800 */
[-C--:B------:R-:W-:Y:S02]  /*c210*/  FMUL.FTZ R52, R52, R176.reuse ;  /* 0x000000b034347220 */ /* 0x080fe40000410000 */
[----:B------:R-:W-:Y:S01]  /*c220*/  FMUL.FTZ R53, R53, R176 ;  /* 0x000000b035357220 */ /* 0x000fe20000410000 */
[----:B-----5:R-:W-:Y:S01]  /*c230*/  HMMA.16816.F32.BF16 R44, R4, R8, R44 ;  /* 0x00000008042c723c */ /* 0x020fe2000004182c */
[----:B------:R-:W-:-:S02]  /*c240*/  FMUL.FTZ R54, R54, R3 ;  /* 0x0000000336367220 */ /* 0x000fc40000410000 */
[-C--:B------:R-:W-:Y:S01]  /*c250*/  FMUL.FTZ R55, R55, R3.reuse ;  /* 0x0000000337377220 */ /* 0x080fe20000410000 */
[----:B------:R-:W-:Y:S01]  /*c260*/  MUFU.EX2 R194, R194 ;  /* 0x000000c200c27308 */ /* 0x000fe20000000800 */
[-C--:B------:R-:W-:Y:S02]  /*c270*/  FMUL.FTZ R56, R56, R176.reuse ;  /* 0x000000b038387220 */ /* 0x080fe40000410000 */
[-C--:B------:R-:W-:Y:S01]  /*c280*/  FMUL.FTZ R57, R57, R176.reuse ;  /* 0x000000b039397220 */ /* 0x080fe20000410000 */
[----:B------:R-:W-:Y:S01]  /*c290*/  HMMA.16816.F32.BF16 R48, R4, R10, R48 ;  /* 0x0000000a0430723c */ /* 0x000fe20000041830 */
[-C--:B------:R-:W-:Y:S01]  /*c2a0*/  FMUL.FTZ R58, R58, R3.reuse ;  /* 0x000000033a3a7220 */ /* 0x080fe20000410000 */
[----:B------:R-:W5:Y:S01]  /*c2b0*/  LDSM.16.MT88.4 R8, [R224+0x14000] ;  /* 0x01400000e008783b */ /* 0x000f620000004200 */
[----:B------:R-:W-:Y:S01]  /*c2c0*/  FMUL.FTZ R59, R59, R3 ;  /* 0x000000033b3b7220 */ /* 0x000fe20000410000 */
[----:B------:R-:W2:Y:S01]  /*c2d0*/  MUFU.EX2 R195, R195 ;  /* 0x000000c300c37308 */ /* 0x000ea20000000800 */
[----:B------:R-:W-:-:S02]  /*c2e0*/  FMUL.FTZ R60, R60, R176 ;  /* 0x000000b03c3c7220 */ /* 0x000fc40000410000 */
[-C--:B------:R-:W-:Y:S01]  /*c2f0*/  FMUL.FTZ R61, R61, R176.reuse ;  /* 0x000000b03d3d7220 */ /* 0x080fe20000410000 */
[C---:B-1----:R-:W-:Y:S01]  /*c300*/  HMMA.16816.F32.BF16 R52, R4.reuse, R12, R52 ;  /* 0x0000000c0434723c */ /* 0x042fe20000041834 */
[-C--:B------:R-:W-:Y:S02]  /*c310*/  FMUL.FTZ R62, R62, R3.reuse ;  /* 0x000000033e3e7220 */ /* 0x080fe40000410000 */
[-C--:B------:R-:W-:Y:S01]  /*c320*/  FMUL.FTZ R63, R63, R3.reuse ;  /* 0x000000033f3f7220 */ /* 0x080fe20000410000 */
[----:B------:R-:W-:Y:S01]  /*c330*/  MUFU.EX2 R192, R192 ;  /* 0x000000c000c07308 */ /* 0x000fe20000000800 */
[-C--:B------:R-:W-:Y:S02]  /*c340*/  FMUL.FTZ R64, R64, R176.reuse ;  /* 0x000000b040407220 */ /* 0x080fe40000410000 */
[----:B------:R-:W-:Y:S01]  /*c350*/  FMUL.FTZ R65, R65, R176 ;  /* 0x000000b041417220 */ /* 0x000fe20000410000 */
[----:B------:R-:W-:Y:S01]  /*c360*/  HMMA.16816.F32.BF16 R56, R4, R14, R56 ;  /* 0x0000000e0438723c */ /* 0x000fe20000041838 */
[----:B------:R-:W1:Y:S01]  /*c370*/  LDSM.16.MT88.4 R12, [R222+0x14000] ;  /* 0x01400000de0c783b */ /* 0x000e620000004200 */
[----:B------:R-:W-:-:S02]  /*c380*/  FMUL.FTZ R66, R66, R3 ;  /* 0x0000000342427220 */ /* 0x000fc40000410000 */
[-C--:B------:R-:W-:Y:S01]  /*c390*/  FMUL.FTZ R67, R67, R3.reuse ;  /* 0x0000000343437220 */ /* 0x080fe20000410000 */
[----:B------:R-:W1:Y:S01]  /*c3a0*/  MUFU.EX2 R197, R197 ;  /* 0x000000c500c57308 */ /* 0x000e620000000800 */
[-C--:B------:R-:W-:Y:S02]  /*c3b0*/  FMUL.FTZ R68, R68, R176.reuse ;  /* 0x000000b044447220 */ /* 0x080fe40000410000 */
[-C--:B------:R-:W-:Y:S02]  /*c3c0*/  FMUL.FTZ R69, R69, R176.reuse ;  /* 0x000000b045457220 */ /* 0x080fe40000410000 */
[-C--:B------:R-:W-:Y:S01]  /*c3d0*/  FMUL.FTZ R70, R70, R3.reuse ;  /* 0x0000000346467220 */ /* 0x080fe20000410000 */
[----:B---3--:R-:W-:Y:S01]  /*c3e0*/  HMMA.16816.F32.BF16 R60, R4, R16, R60 ;  /* 0x00000010043c723c */ /* 0x008fe2000004183c */
[----:B------:R-:W-:Y:S01]  /*c3f0*/  FMUL.FTZ R71, R71, R3 ;  /* 0x0000000347477220 */ /* 0x000fe20000410000 */
        /* <DEDUP_REMOVED lines=8> */
[----:B------:R-:W1:Y:S01]  /*c480*/  MUFU.EX2 R200, R200 ;  /* 0x000000c800c87308 */ /* 0x000e620000000800 */
[----:B------:R-:W-:Y:S02]  /*c490*/  FMUL.FTZ R77, R77, R176 ;  /* 0x000000b04d4d7220 */ /* 0x000fe40000410000 */
[-C--:B------:R-:W-:Y:S01]  /*c4a0*/  FMUL.FTZ R78, R78, R3.reuse ;  /* 0x000000034e4e7220 */ /* 0x080fe20000410000 */
[----:B-----5:R-:W-:Y:S01]  /*c4b0*/  HMMA.16816.F32.BF16 R68, R4, R8, R68 ;  /* 0x000000080444723c */ /* 0x020fe20000041844 */
[----:B------:R-:W-:-:S02]  /*c4c0*/  FMUL.FTZ R79, R79, R3 ;  /* 0x000000034f4f7220 */ /* 0x000fc40000410000 */
        /* <DEDUP_REMOVED lines=8> */
[----:B------:R-:W-:Y:S01]  /*c550*/  MUFU.EX2 R202, R202 ;  /* 0x000000ca00ca7308 */ /* 0x000fe20000000800 */
        /* <DEDUP_REMOVED lines=27> */
[-C--:B------:R-:W-:Y:S02]  /*c710*/  FMUL.FTZ R102, R102, R3.reuse ;  /* 0x0000000366667220 */ /* 0x080fe40000410000 */
[----:B------:R-:W-:Y:S01]  /*c720*/  FMUL.FTZ R103, R103, R3 ;  /* 0x0000000367677220 */ /* 0x000fe20000410000 */
[----:B-----5:R-:W-:Y:S01]  /*c730*/  HMMA.16816.F32.BF16 R92, R4, R8, R92 ;  /* 0x00000008045c723c */ /* 0x020fe2000004185c */
[----:B------:R-:W-:-:S02]  /*c740*/  FMUL.FTZ R104, R104, R176 ;  /* 0x000000b068687220 */ /* 0x000fc40000410000 */
[-C--:B------:R-:W-:Y:S02]  /*c750*/  FMUL.FTZ R105, R105, R176.reuse ;  /* 0x000000b069697220 */ /* 0x080fe40000410000 */
[-C--:B------:R-:W-:Y:S02]  /*c760*/  FMUL.FTZ R106, R106, R3.reuse ;  /* 0x000000036a6a7220 */ /* 0x080fe40000410000 */
[-C--:B------:R-:W-:Y:S01]  /*c770*/  FMUL.FTZ R107, R107, R3.reuse ;  /* 0x000000036b6b7220 */ /* 0x080fe20000410000 */
[----:B------:R-:W-:Y:S01]  /*c780*/  HMMA.16816.F32.BF16 R96, R4, R10, R96 ;  /* 0x0000000a0460723c */ /* 0x000fe20000041860 */
[----:B------:R-:W5:Y:S01]  /*c790*/  LDSM.16.MT88.4 R8, [R221+0x16000] ;  /* 0x01600000dd08783b */ /* 0x000f620000004200 */
[-C--:B------:R-:W-:Y:S02]  /*c7a0*/  FMUL.FTZ R108, R108, R176.reuse ;  /* 0x000000b06c6c7220 */ /* 0x080fe40000410000 */
[----:B------:R-:W-:Y:S02]  /*c7b0*/  FMUL.FTZ R109, R109, R176 ;  /* 0x000000b06d6d7220 */ /* 0x000fe40000410000 */
[----:B------:R-:W-:-:S02]  /*c7c0*/  FMUL.FTZ R110, R110, R3 ;  /* 0x000000036e6e7220 */ /* 0x000fc40000410000 */
[C---:B-1----:R-:W-:Y:S01]  /*c7d0*/  HMMA.16816.F32.BF16 R100, R4.reuse, R12, R100 ;  /* 0x0000000c0464723c */ /* 0x042fe20000041864 */
[-C--:B------:R-:W-:Y:S02]  /*c7e0*/  FMUL.FTZ R111, R111, R3.reuse ;  /* 0x000000036f6f7220 */ /* 0x080fe40000410000 */
[-C--:B------:R-:W-:Y:S02]  /*c7f0*/  FMUL.FTZ R112, R112, R176.reuse ;  /* 0x000000b070707220 */ /* 0x080fe40000410000 */
[----:B------:R-:W-:Y:S02]  /*c800*/  FMUL.FTZ R113, R113, R176 ;  /* 0x000000b071717220 */ /* 0x000fe40000410000 */
[-C--:B------:R-:W-:Y:S01]  /*c810*/  FMUL.FTZ R114, R114, R3.reuse ;  /* 0x0000000372727220 */ /* 0x080fe20000410000 */
[----:B------:R-:W-:Y:S01]  /*c820*/  HMMA.16816.F32.BF16 R104, R4, R14, R104 ;  /* 0x0000000e0468723c */ /* 0x000fe20000041868 */
[----:B------:R-:W1:Y:S01]  /*c830*/  LDSM.16.MT88.4 R12, [R220+0x16000] ;  /* 0x01600000dc0c783b */ /* 0x000e620000004200 */
[----:B------:R-:W-:-:S02]  /*c840*/  FMUL.FTZ R115, R115, R3 ;  /* 0x0000000373737220 */ /* 0x000fc40000410000 */
[-C--:B------:R-:W-:Y:S02]  /*c850*/  FMUL.FTZ R116, R116, R176.reuse ;  /* 0x000000b074747220 */ /* 0x080fe40000410000 */
[-C--:B------:R-:W-:Y:S02]  /*c860*/  FMUL.FTZ R117, R117, R176.reuse ;  /* 0x000000b075757220 */ /* 0x080fe40000410000 */
[-C--:B------:R-:W-:Y:S02]  /*c870*/  FMUL.FTZ R118, R118, R3.reuse ;  /* 0x0000000376767220 */ /* 0x080fe40000410000 */
[----:B------:R-:W-:Y:S01]  /*c880*/  FMUL.FTZ R119, R119, R3 ;  /* 0x0000000377777220 */ /* 0x000fe20000410000 */
[----:B---3--:R-:W-:Y:S01]  /*c890*/  HMMA.16816.F32.BF16 R108, R4, R16, R108 ;  /* 0x00000010046c723c */ /* 0x008fe2000004186c */
[-C--:B------:R-:W-:Y:S02]  /*c8a0*/  FMUL.FTZ R120, R120, R176.reuse ;  /* 0x000000b078787220 */ /* 0x080fe40000410000 */
[----:B------:R-:W-:-:S02]  /*c8b0*/  FMUL.FTZ R121, R121, R176 ;  /* 0x000000b079797220 */ /* 0x000fc40000410000 */
[-C--:B------:R-:W-:Y:S02]  /*c8c0*/  FMUL.FTZ R122, R122, R3.reuse ;  /* 0x000000037a7a7220 */ /* 0x080fe40000410000 */
[-C--:B------:R-:W-:Y:S01]  /*c8d0*/  FMUL.FTZ R123, R123, R3.reuse ;  /* 0x000000037b7b7220 */ /* 0x080fe20000410000 */
[C---:B------:R-:W-:Y:S01]  /*c8e0*/  HMMA.16816.F32.BF16 R112, R4.reuse, R18, R112 ;  /* 0x000000120470723c */ /* 0x040fe20000041870 */
[-C--:B------:R-:W-:Y:S01]  /*c8f0*/  FMUL.FTZ R124, R124, R176.reuse ;  /* 0x000000b07c7c7220 */ /* 0x080fe20000410000 */
[----:B------:R-:W-:Y:S01]  /*c900*/  LDSM.16.MT88.4 R16, [R220+0x10800] ;  /* 0x01080000dc10783b */ /* 0x000fe20000004200 */
[-C--:B------:R-:W-:Y:S02]  /*c910*/  FMUL.FTZ R125, R125, R176.reuse ;  /* 0x000000b07d7d7220 */ /* 0x080fe40000410000 */
        /* <DEDUP_REMOVED lines=8> */
[----:B------:R-:W3:Y:S01]  /*c9a0*/  LDSM.16.MT88.4 R8, [R224+0x10800] ;  /* 0x01080000e008783b */ /* 0x000ee20000004200 */
[----:B------:R-:W-:Y:S02]  /*c9b0*/  FFMA.FTZ R172, R245, R176, R172 ;  /* 0x000000b0f5ac7223 */ /* 0x000fe400000100ac */
[----:B------:R-:W-:Y:S02]  /*c9c0*/  FFMA.FTZ R3, R243, R3, R168 ;  /* 0x00000003f3037223 */ /* 0x000fe400000100a8 */
[----:B------:R-:W-:-:S02]  /*c9d0*/  FADD.FTZ R171, R171, R172 ;  /* 0x000000acabab7221 */ /* 0x000fc40000010000 */
[C---:B-1----:R-:W-:Y:S01]  /*c9e0*/  HMMA.16816.F32.BF16 R124, R4.reuse, R12, R124 ;  /* 0x0000000c047c723c */ /* 0x042fe2000004187c */
[----:B------:R-:W-:Y:S02]  /*c9f0*/  FADD.FTZ R3, R2, R3 ;  /* 0x0000000302037221 */ /* 0x000fe40000010000 */
[----:B------:R-:W-:Y:S02]  /*ca00*/  FADD.FTZ R170, R170, R171 ;  /* 0x000000abaaaa7221 */ /* 0x000fe40000010000 */
[----:B------:R-:W-:Y:S02]  /*ca10*/  FADD.FTZ R2, R0, R3 ;  /* 0x0000000300027221 */ /* 0x000fe40000010000 */
[----:B------:R-:W-:Y:S01]  /*ca20*/  FADD.FTZ R0, R169, R170 ;  /* 0x000000aaa9007221 */ /* 0x000fe20000010000 */
[----:B------:R-:W-:Y:S01]  /*ca30*/  HMMA.16816.F32.BF16 R128, R4, R14, R128 ;  /* 0x0000000e0480723c */ /* 0x000fe20000041880 */
[----:B------:R-:W1:Y:S01]  /*ca40*/  LDSM.16.MT88.4 R12, [R222+0x12800] ;  /* 0x01280000de0c783b */ /* 0x000e620000004200 */
[----:B------:R-:W-:-:S04]  /*ca50*/  FADD.FTZ R2, R175, R2 ;  /* 0x00000002af027221 */ /* 0x000fc80000010000 */
[----:B--2---:R-:W-:Y:S01]  /*ca60*/  FADD.FTZ R3, R187, R2 ;  /* 0x00000002bb037221 */ /* 0x004fe20000010000 */
[----:B------:R-:W-:Y:S01]  /*ca70*/  F2FP.BF16.PACK_AB R4, R184, R183 ;  /* 0x000000b7b804723e */ /* 0x000fe200000010ff */
[----:B------:R-:W-:Y:S01]  /*ca80*/  FADD.FTZ R183, R183, R0 ;  /* 0x00000000b7b77221 */ /* 0x000fe20000010000 */
[C---:B----4-:R-:W-:Y:S01]  /*ca90*/  F2FP.BF16.PACK_AB R5, R190.reuse, R187 ;  /* 0x000000bbbe05723e */ /* 0x050fe200000010ff */
        /* <DEDUP_REMOVED lines=8> */
[----:B------:R-:W-:Y:S01]  /*cb20*/  HMMA.16816.F32.BF16 R36, R4, R20, R36 ;  /* 0x000000140424723c */ /* 0x000fe20000041824 */
[----:B------:R-:W-:-:S07]  /*cb30*/  FADD.FTZ R186, R186, R185 ;  /* 0x000000b9baba7221 */ /* 0x000fce0000010000 */
[C---:B------:R-:W-:Y:S01]  /*cb40*/  HMMA.16816.F32.BF16 R40, R4.reuse, R22, R40 ;  /* 0x000000160428723c */ /* 0x040fe20000041828 */
[----:B------:R-:W2:Y:S07]  /*cb50*/  LDSM.16.MT88.4 R20, [R221+0x14800] ;  /* 0x01480000dd14783b */ /* 0x000eae0000004200 */
[C---:B---3--:R-:W-:Y:S08]  /*cb60*/  HMMA.16816.F32.BF16 R160, R4.reuse, R8, R160 ;  /* 0x0000000804a0723c */ /* 0x048ff000000418a0 */
        /* <DEDUP_REMOVED lines=31> */
[----:B------:R-:W-:Y:S07]  /*cd60*/  LDSM.16.MT88.4 R28, [R222+0x11000] ;  /* 0x01100000de1c783b */ /* 0x000fee0000004200 */
[C---:B------:R-:W-:Y:S08]  /*cd70*/  HMMA.16816.F32.BF16 R76, R4.reuse, R24, R76 ;  /* 0x00000018044c723c */ /* 0x040ff0000004184c */
[C---:B------:R-:W-:Y:S01]  /*cd80*/  HMMA.16816.F32.BF16 R80, R4.reuse, R26, R80 ;  /* 0x0000001a0450723c */ /* 0x040fe20000041850 */
[----:B------:R-:W-:Y:S07]  /*cd90*/  LDSM.16.MT88.4 R24, [R221+0x11000] ;  /* 0x01100000dd18783b */ /* 0x000fee0000004200 */
[C---:B---3--:R-:W-:Y:S08]  /*cda0*/  HMMA.16816.F32.BF16 R100, R4.reuse, R8, R100 ;  /* 0x000000080464723c */ /* 0x048ff00000041864 */
[C---:B------:R-:W-:Y:S01]  /*cdb0*/  HMMA.16816.F32.BF16 R104, R4.reuse, R10, R104 ;  /* 0x0000000a0468723c */ /* 0x040fe20000041868 */
[----:B------:R-:W3:Y:S07]  /*cdc0*/  LDSM.16.MT88.4 R8, [R224+0x11000] ;  /* 0x01100000e008783b */ /* 0x000eee0000004200 */
[C---:B----4-:R-:W-:Y:S08]  /*cdd0*/  HMMA.16816.F32.BF16 R108, R4.reuse, R16, R108 ;  /* 0x00000010046c723c */ /* 0x050ff0000004186c */
[C---:B------:R-:W-:Y:S01]  /*cde0*/  HMMA.16816.F32.BF16 R112, R4.reuse, R18, R112 ;  /* 0x000000120470723c */ /* 0x040fe20000041870 */
[----:B------:R-:W-:Y:S07]  /*cdf0*/  LDSM.16.MT88.4 R16, [R224+0x13000] ;  /* 0x01300000e010783b */ /* 0x000fee0000004200 */
[C---:B-1----:R-:W-:Y:S08]  /*ce00*/  HMMA.16816.F32.BF16 R124, R4.reuse, R12, R124 ;  /* 0x0000000c047c723c */ /* 0x042ff0000004187c */
[----:B------:R-:W-:Y:S01]  /*ce10*/  HMMA.16816.F32.BF16 R128, R4, R14, R128 ;  /* 0x0000000e0480723c */ /* 0x000fe20000041880 */
[----:B------:R-:W1:Y:S06]  /*ce20*/  LDSM.16.MT88.4 R12, [R222+0x13000] ;  /* 0x01300000de0c783b */ /* 0x000e6c0000004200 */
        /* <DEDUP_REMOVED lines=41> */
[----:B------:R-:W-:Y:S07]  /*d0c0*/  LDSM.16.MT88.4 R12, [R222+0x13800] ;  /* 0x01380000de0c783b */ /* 0x000fee0000004200 */
[C---:B--2---:R-:W-:Y:S08]  /*d0d0*/  HMMA.16816.F32.BF16 R116, R4.reuse, R20, R116 ;  /* 0x000000140474723c */ /* 0x044ff00000041874 */
        /* <DEDUP_REMOVED lines=10> */
[----:B------:R-:W-:Y:S07]  /*d180*/  LDSM.16.MT88.4 R8, [R221+0x13800] ;  /* 0x01380000dd08783b */ /* 0x000fee0000004200 */
[C---:B----4-:R-:W-:Y:S08]  /*d190*/  HMMA.16816.F32.BF16 R108, R4.reuse, R28, R108 ;  /* 0x0000001c046c723c */ /* 0x050ff0000004186c */
        /* <DEDUP_REMOVED lines=44> */
[C---:B--2---:R-:W-:Y:S08]  /*d460*/  HMMA.16816.F32.BF16 R76, R4.reuse, R28, R76 ;  /* 0x0000001c044c723c */ /* 0x044ff0000004184c */
[C---:B------:R-:W-:Y:S08]  /*d470*/  HMMA.16816.F32.BF16 R80, R4.reuse, R30, R80 ;  /* 0x0000001e0450723c */ /* 0x040ff00000041850 */
[C---:B----4-:R-:W-:Y:S08]  /*d480*/  HMMA.16816.F32.BF16 R84, R4.reuse, R24, R84 ;  /* 0x000000180454723c */ /* 0x050ff00000041854 */
[C---:B------:R-:W-:Y:S08]  /*d490*/  HMMA.16816.F32.BF16 R88, R4.reuse, R26, R88 ;  /* 0x0000001a0458723c */ /* 0x040ff00000041858 */
[C---:B-----5:R-:W-:Y:S08]  /*d4a0*/  HMMA.16816.F32.BF16 R92, R4.reuse, R16, R92 ;  /* 0x00000010045c723c */ /* 0x060ff0000004185c */
[C---:B------:R-:W-:Y:S08]  /*d4b0*/  HMMA.16816.F32.BF16 R96, R4.reuse, R18, R96 ;  /* 0x000000120460723c */ /* 0x040ff00000041860 */
[C---:B------:R-:W-:Y:S08]  /*d4c0*/  HMMA.16816.F32.BF16 R108, R4.reuse, R8, R108 ;  /* 0x00000008046c723c */ /* 0x040ff0000004186c */
[C---:B------:R-:W-:Y:S08]  /*d4d0*/  HMMA.16816.F32.BF16 R112, R4.reuse, R10, R112 ;  /* 0x0000000a0470723c */ /* 0x040ff00000041870 */
[C---:B-1----:R-:W-:Y:S08]  /*d4e0*/  HMMA.16816.F32.BF16 R116, R4.reuse, R20, R116 ;  /* 0x000000140474723c */ /* 0x042ff00000041874 */
[C---:B------:R-:W-:Y:S08]  /*d4f0*/  HMMA.16816.F32.BF16 R120, R4.reuse, R22, R120 ;  /* 0x000000160478723c */ /* 0x040ff00000041878 */
[C---:B---3--:R-:W-:Y:S08]  /*d500*/  HMMA.16816.F32.BF16 R124, R4.reuse, R12, R124 ;  /* 0x0000000c047c723c */ /* 0x048ff0000004187c */
[C---:B------:R-:W-:Y:S08]  /*d510*/  HMMA.16816.F32.BF16 R128, R4.reuse, R14, R128 ;  /* 0x0000000e0480723c */ /* 0x040ff00000041880 */
[----:B------:R-:W-:Y:S07]  /*d520*/  HMMA.16816.F32.BF16 R160, R4, R164, R160 ;  /* 0x000000a404a0723c */ /* 0x000fee00000418a0 */
[----:B------:R-:W-:Y:S11]  /*d530*/  MOV R164, R174 ;  /* 0x000000ae00a47202 */ /* 0x000ff60000000f00 */
[----:B------:R-:W-:Y:S01]  /*d540*/  @!UPT UIADD3 URZ, URZ, URZ, URZ ;  /* 0x0000003f3f3ff290 */ /* 0x000fe2000fffe03f */
.L_x_3109:
[----:B------:R-:W-:Y:S05]  /*d550*/  @!P6 BRA `(.L_x_3117) ;  /* 0x00004e800000e947 */ /* 0x000fea0003800000 */
[----:B------:R-:W-:Y:S01]  /*d560*/  IABS R0, c[0x0][0x2d0] ;  /* 0x0000b40000007a13 */ /* 0x000fe20000000000 */
[----:B------:R-:W-:Y:S01]  /*d570*/  ULDC.64 UR8, c[0x0][0x1a0] ;  /* 0x0000680000087ab9 */ /* 0x000fe20000000a00 */
[----:B------:R-:W-:Y:S01]  /*d580*/  IABS R4, c[0x0][0x2d0] ;  /* 0x0000b40000047a13 */ /* 0x000fe20000000000 */
[----:B------:R-:W-:-:S02]  /*d590*/  ULEA UR17, -UR8, URZ, 0x6 ;  /* 0x0000003f08117291 */ /* 0x000fc4000f8e313f */
[----:B------:R-:W-:Y:S01]  /*d5a0*/  IMAD.MOV.U32 R7, RZ, RZ, R0 ;  /* 0x000000ffff077224 */ /* 0x000fe200078e0000 */
[----:B------:R-:W1:Y:S01]  /*d5b0*/  R2UR UR18, R4 ;  /* 0x00000000041273c2 */ /* 0x000e6200000e0000 */
[----:B------:R-:W-:Y:S02]  /*d5c0*/  UMOV UR34, URZ ;  /* 0x0000003f00227c82 */ /* 0x000fe40008000000 */
[----:B------:R-:W-:Y:S01]  /*d5d0*/  UMOV UR22, URZ ;  /* 0x0000003f00167c82 */ /* 0x000fe20008000000 */
[----:B------:R-:W-:Y:S01]  /*d5e0*/  IMAD.U32 R239, RZ, RZ, UR17 ;  /* 0x00000011ffef7e24 */ /* 0x000fe2000f8e00ff */
[----:B------:R-:W-:Y:S02]  /*d5f0*/  USHF.R.S32.HI UR15, URZ, 0x1f, UR17 ;  /* 0x0000001f3f0f7899 */ /* 0x000fe40008011411 */
[----:B------:R-:W-:Y:S01]  /*d600*/  ULDC.64 UR6, c[0x0][0x198] ;  /* 0x0000660000067ab9 */ /* 0x000fe20000000a00 */
[----:B------:R-:W2:Y:S01]  /*d610*/  R2UR UR14, R7 ;  /* 0x00000000070e73c2 */ /* 0x000ea200000e0000 */
[----:B------:R-:W-:-:S02]  /*d620*/  ULEA UR19, -UR6, URZ, 0x6 ;  /* 0x0000003f06137291 */ /* 0x000fc4000f8e313f */
[----:B------:R-:W-:Y:S01]  /*d630*/  ULDC UR11, c[0x0][0x2d0] ;  /* 0x0000b400000b7ab9 */ /* 0x000fe20000000800 */
[----:B------:R-:W-:Y:S01]  /*d640*/  MOV R238, UR15 ;  /* 0x0000000f00ee7c02 */ /* 0x000fe20008000f00 */
[----:B------:R-:W-:Y:S02]  /*d650*/  ULDC UR10, c[0x0][0x2d0] ;  /* 0x0000b400000a7ab9 */ /* 0x000fe40000000800 */
[----:B------:R-:W-:Y:S02]  /*d660*/  UISETP.NE.AND UP1, UPT, URZ, UR11, UPT ;  /* 0x0000000b3f00728c */ /* 0x000fe4000bf25270 */
[----:B------:R-:W-:Y:S02]  /*d670*/  ULOP3.LUT UR16, URZ, UR11, URZ, 0x33, !UPT ;  /* 0x0000000b3f107292 */ /* 0x000fe4000f8e333f */
[----:B------:R-:W-:Y:S02]  /*d680*/  UISETP.NE.AND UP0, UPT, URZ, UR10, UPT ;  /* 0x0000000a3f00728c */ /* 0x000fe4000bf05270 */
[----:B------:R-:W-:-:S02]  /*d690*/  ULOP3.LUT UR13, URZ, UR10, URZ, 0x33, !UPT ;  /* 0x0000000a3f0d7292 */ /* 0x000fc4000f8e333f */
[----:B------:R-:W-:Y:S01]  /*d6a0*/  USHF.R.S32.HI UR12, URZ, 0x1f, UR19 ;  /* 0x0000001f3f0c7899 */ /* 0x000fe20008011413 */
        /* <DEDUP_REMOVED lines=10> */
[----:B-1----:R-:W-:Y:S01]  /*d750*/  MOV R2, R164 ;  /* 0x000000a400027202 */ /* 0x002fe20000000f00 */
[----:B---3--:R-:W-:-:S04]  /*d760*/  UIADD3 UR5, URZ, -UR35, URZ ;  /* 0x800000233f057290 */ /* 0x008fc8000fffe03f */
[----:B------:R-:W-:Y:S01]  /*d770*/  UIMAD UR5, UR5, UR18, URZ ;  /* 0x00000012050572a4 */ /* 0x000fe2000f8e023f */
[----:B--2---:R-:W-:Y:S01]  /*d780*/  IMAD.MOV.U32 R0, RZ, RZ, R3 ;  /* 0x000000ffff007224 */ /* 0x004fe200078e0003 */
[----:B----4-:R-:W-:Y:S02]  /*d790*/  UIADD3 UR4, URZ, -UR23, URZ ;  /* 0x800000173f047290 */ /* 0x010fe4000fffe03f */
[----:B------:R-:W-:Y:S02]  /*d7a0*/  UIMAD.WIDE.U32 UR34, UR35, UR5, UR34 ;  /* 0x00000005232272a5 */ /* 0x000fe4000f8e0022 */
[----:B------:R-:W-:-:S04]  /*d7b0*/  UIMAD UR4, UR4, UR14, URZ ;  /* 0x0000000e040472a4 */ /* 0x000fc8000f8e023f */
[----:B------:R-:W-:Y:S02]  /*d7c0*/  UIMAD.WIDE.U32 UR22, UR23, UR4, UR22 ;  /* 0x00000004171672a5 */ /* 0x000fe4000f8e0016 */
[----:B------:R-:W-:Y:S02]  /*d7d0*/  UMOV UR17, UR35 ;  /* 0x0000002300117c82 */ /* 0x000fe40008000000 */
[----:B------:R-:W-:-:S03]  /*d7e0*/  ULDC.64 UR4, c[0x0][0x1a0] ;  /* 0x0000680000047ab9 */ /* 0x000fc60000000a00 */
[----:B------:R-:W-:Y:S02]  /*d7f0*/  UMOV UR15, UR23 ;  /* 0x00000017000f7c82 */ /* 0x000fe40008000000 */
.L_x_3121:
        /* <DEDUP_REMOVED lines=62> */
[----:B------:R-:W2:Y:S03]  /*dbe0*/  LDG.E R11, [R10.64] ;  /* 0x000000200a0b7981 */ /* 0x000ea6000c1e1900 */
[----:B------:R-:W-:Y:S01]  /*dbf0*/  UIMAD UR22, UR23, UR8, UR22 ;  /* 0x00000008171672a4 */ /* 0x000fe2000f8e0216 */
[----:B----4-:R-:W-:Y:S01]  /*dc00*/  MOV R13, UR35 ;  /* 0x00000023000d7c02 */ /* 0x010fe20008000f00 */
[----:B------:R-:W-:Y:S02]  /*dc10*/  UIMAD.WIDE.U32 UR34, UR8, UR34, URZ ;  /* 0x00000022082272a5 */ /* 0x000fe4000f8e003f */
[----:B------:R-:W-:Y:S02]  /*dc20*/  UMOV UR23, UR8 ;  /* 0x0000000800177c82 */ /* 0x000fe40008000000 */
        /* <DEDUP_REMOVED lines=13> */
.L_x_3118:
[C---:B------:R-:W-:Y:S01]  /*dd00*/  ISETP.GE.AND P6, PT, R233.reuse, c[0x0][0x220], PT ;  /* 0x00008800e9007a0c */ /* 0x040fe20003fc6270 */
[----:B------:R-:W-:Y:S01]  /*dd10*/  UISETP.GT.AND UP2, UPT, UR28, UR21, UPT ;  /* 0x000000151c00728c */ /* 0x000fe2000bf44270 */
[----:B------:R-:W-:Y:S02]  /*dd20*/  IADD3 R3, R233, 0x40, RZ ;  /* 0x00000040e9037810 */ /* 0x000fe40007ffe0ff */
[-C--:B------:R-:W-:Y:S02]  /*dd30*/  LEA R248, P0, R249, R246.reuse, 0x1 ;  /* 0x000000f6f9f87211 */ /* 0x080fe400078008ff */
[----:B------:R-:W-:Y:S02]  /*dd40*/  ISETP.GE.AND P5, PT, R3, c[0x0][0x220], PT ;  /* 0x0000880003007a0c */ /* 0x000fe40003fa6270 */
[----:B------:R-:W-:Y:S02]  /*dd50*/  IADD3 R244, R233, 0x80, RZ ;  /* 0x00000080e9f47810 */ /* 0x000fe40007ffe0ff */
[C---:B------:R-:W-:Y:S02]  /*dd60*/  IADD3 R251, P1, R249.reuse, UR27, RZ ;  /* 0x0000001bf9fb7c10 */ /* 0x040fe4000ff3e0ff */
[-C--:B------:R-:W-:Y:S01]  /*dd70*/  LEA.HI.X R249, R249, R247.reuse, R242, 0x1, P0 ;  /* 0x000000f7f9f97211 */ /* 0x080fe200000f0cf2 */
[----:B------:R-:W-:Y:S01]  /*dd80*/  @P6 STS.128 [R232+0x10000], RZ ;  /* 0x010000ffe8006388 */ /* 0x000fe20000000c00 */
[----:B------:R-:W-:Y:S02]  /*dd90*/  ISETP.GE.AND P4, PT, R244, c[0x0][0x220], PT ;  /* 0x00008800f4007a0c */ /* 0x000fe40003f86270 */
[----:B------:R-:W-:Y:S01]  /*dda0*/  IADD3 R3, R233, 0xc0, RZ ;  /* 0x000000c0e9037810 */ /* 0x000fe20007ffe0ff */
[----:B------:R-:W-:Y:S01]  /*ddb0*/  @!PT LDS RZ, [RZ] ;  /* 0x00000000fffff984 */ /* 0x000fe20000000800 */
[----:B------:R-:W-:Y:S01]  /*ddc0*/  @!PT LDS RZ, [RZ] ;  /* 0x00000000fffff984 */ /* 0x000fe20000000800 */
[----:B------:R-:W-:Y:S01]  /*ddd0*/  @!PT LDS RZ, [RZ] ;  /* 0x00000000fffff984 */ /* 0x000fe20000000800 */
[----:B------:R1:W-:Y:S01]  /*dde0*/  @!P6 LDGSTS.E.BYPASS.LTC128B.128 [R232+0x10000], [R248.64] ;  /* 0x10000000f8e8efae */ /* 0x0003e2000b901d60 */
[----:B------:R-:W-:Y:S02]  /*ddf0*/  IADD3.X R244, R242, UR26, RZ, P1, !PT ;  /* 0x0000001af2f47c10 */ /* 0x000fe40008ffe4ff */
[----:B------:R-:W-:Y:S01]  /*de00*/  ISETP.GE.AND P3, PT, R3, c[0x0][0x220], PT ;  /* 0x0000880003007a0c */ /* 0x000fe20003f66270 */
        /* <DEDUP_REMOVED lines=10> */
[C---:B------:R-:W-:Y:S03]  /*deb0*/  IADD3 R3, P2, R251.reuse, UR27, RZ ;  /* 0x0000001bfb037c10 */ /* 0x040fe6000ff5e0ff */
[----:B------:R-:W-:Y:S01]  /*dec0*/  @!PT LDS RZ, [RZ] ;  /* 0x00000000fffff984 */ /* 0x000fe20000000800 */
[----:B------:R-:W-:Y:S01]  /*ded0*/  @!PT LDS RZ, [RZ] ;  /* 0x00000000fffff984 */ /* 0x000fe20000000800 */
[----:B------:R-:W-:Y:S01]  /*dee0*/  @!PT LDS RZ, [RZ] ;  /* 0x00000000fffff984 */ /* 0x000fe20000000800 */
[----:B------:R1:W-:Y:S01]  /*def0*/  @!P4 LDGSTS.E.BYPASS.LTC128B.128 [R232+0x14000], [R248.64+0x100] ;  /* 0x14000100f8e8cfae */ /* 0x0003e2000b901d60 */
[----:B------:R-:W-:Y:S02]  /*df00*/  IADD3.X R242, R244, UR26, RZ, P2, !PT ;  /* 0x0000001af4f27c10 */ /* 0x000fe400097fe4ff */
[CC--:B------:R-:W-:Y:S01]  /*df10*/  @!P4 LEA R14, P2, R251.reuse, R246.reuse, 0x1 ;  /* 0x000000f6fb0ec211 */ /* 0x0c0fe200078408ff */
[----:B------:R-:W-:Y:S01]  /*df20*/  @P3 STS.128 [R232+0x16000], RZ ;  /* 0x016000ffe8003388 */ /* 0x000fe20000000c00 */
[CC--:B------:R-:W-:Y:S02]  /*df30*/  @!P3 LEA R250, P1, R251.reuse, R246.reuse, 0x1 ;  /* 0x000000f6fbfab211 */ /* 0x0c0fe400078208ff */
[CCC-:B------:R-:W-:Y:S01]  /*df40*/  @!P4 LEA.HI.X R15, R251.reuse, R247.reuse, R244.reuse, 0x1, P2 ;  /* 0x000000f7fb0fc211 */ /* 0x1c0fe200010f0cf4 */
[----:B------:R-:W-:Y:S01]  /*df50*/  @!PT LDS RZ, [RZ] ;  /* 0x00000000fffff984 */ /* 0x000fe20000000800 */
[----:B------:R-:W-:Y:S01]  /*df60*/  @!PT LDS RZ, [RZ] ;  /* 0x00000000fffff984 */ /* 0x000fe20000000800 */
[----:B------:R-:W-:Y:S01]  /*df70*/  @!PT LDS RZ, [RZ] ;  /* 0x00000000fffff984 */ /* 0x000fe20000000800 */
[----:B------:R1:W-:Y:S01]  /*df80*/  @!P3 LDGSTS.E.BYPASS.LTC128B.128 [R232+0x16000], [R248.64+0x180] ;  /* 0x16000180f8e8bfae */ /* 0x0003e2000b901d60 */
[-C--:B------:R-:W-:Y:S02]  /*df90*/  @!P3 LEA.HI.X R251, R251, R247.reuse, R244, 0x1, P1 ;  /* 0x000000f7fbfbb211 */ /* 0x080fe400008f0cf4 */
[CC--:B------:R-:W-:Y:S01]  /*dfa0*/  @!P6 LEA R22, P0, R3.reuse, R246.reuse, 0x1 ;  /* 0x000000f60316e211 */ /* 0x0c0fe200078008ff */
[----:B------:R-:W-:Y:S01]  /*dfb0*/  @P6 STS.128 [R232+0x10800], RZ ;  /* 0x010800ffe8006388 */ /* 0x000fe20000000c00 */
[CC--:B------:R-:W-:Y:S02]  /*dfc0*/  @!P5 LEA R194, P2, R3.reuse, R246.reuse, 0x1 ;  /* 0x000000f603c2d211 */ /* 0x0c0fe400078408ff */
[CCC-:B------:R-:W-:Y:S01]  /*dfd0*/  @!P6 LEA.HI.X R23, R3.reuse, R247.reuse, R242.reuse, 0x1, P0 ;  /* 0x000000f70317e211 */ /* 0x1c0fe200000f0cf2 */
[----:B------:R-:W-:Y:S01]  /*dfe0*/  @!PT LDS RZ, [RZ] ;  /* 0x00000000fffff984 */ /* 0x000fe20000000800 */
[----:B------:R-:W-:Y:S01]  /*dff0*/  @!PT LDS RZ, [RZ] ;  /* 0x00000000fffff984 */ /* 0x000fe20000000800 */
[----:B------:R-:W-:Y:S01]  /*e000*/  @!PT LDS RZ, [RZ] ;  /* 0x00000000fffff984 */ /* 0x000fe20000000800 */
[----:B------:R2:W-:Y:S01]  /*e010*/  @!P6 LDGSTS.E.BYPASS.LTC128B.128 [R232+0x10800], [R26.64] ;  /* 0x108000001ae8efae */ /* 0x0005e2000b901d60 */
[CCC-:B------:R-:W-:Y:S02]  /*e020*/  @!P5 LEA.HI.X R195, R3.reuse, R247.reuse, R242.reuse, 0x1, P2 ;  /* 0x000000f703c3d211 */ /* 0x1c0fe400010f0cf2 */
        /* <DEDUP_REMOVED lines=8> */
[CC--:B------:R-:W-:Y:S02]  /*e0b0*/  @!P3 LEA.HI.X R31, R3.reuse, R247.reuse, R242, 0x1, P0 ;  /* 0x000000f7031fb211 */ /* 0x0c0fe400000f0cf2 */
[----:B------:R-:W-:Y:S01]  /*e0c0*/  IADD3 R244, P2, R3, UR27, RZ ;  /* 0x0000001b03f47c10 */ /* 0x000fe2000ff5e0ff */
[----:B------:R-:W-:Y:S03]  /*e0d0*/  @P4 STS.128 [R232+0x14800], RZ ;  /* 0x014800ffe8004388 */ /* 0x000fe60000000c00 */
[-C--:B------:R-:W-:Y:S01]  /*e0e0*/  @!P6 LEA R190, P0, R244, R246.reuse, 0x1 ;  /* 0x000000f6f4bee211 */ /* 0x080fe200078008ff */
[----:B------:R-:W-:Y:S01]  /*e0f0*/  @!PT LDS RZ, [RZ] ;  /* 0x00000000fffff984 */ /* 0x000fe20000000800 */
[----:B------:R-:W-:Y:S01]  /*e100*/  @!PT LDS RZ, [RZ] ;  /* 0x00000000fffff984 */ /* 0x000fe20000000800 */
[----:B------:R-:W-:Y:S01]  /*e110*/  @!PT LDS RZ, [RZ] ;  /* 0x00000000fffff984 */ /* 0x000fe20000000800 */
[----:B------:R4:W-:Y:S01]  /*e120*/  @!P4 LDGSTS.E.BYPASS.LTC128B.128 [R232+0x14800], [R14.64+0x100] ;  /* 0x148001000ee8cfae */ /* 0x0009e2000b901d60 */
[----:B------:R-:W-:Y:S02]  /*e130*/  IADD3.X R242, R242, UR26, RZ, P2, !PT ;  /* 0x0000001af2f27c10 */ /* 0x000fe400097fe4ff */
        /* <DEDUP_REMOVED lines=8> */
[CC--:B------:R-:W-:Y:S02]  /*e1c0*/  @!P4 LEA R198, P1, R244.reuse, R246.reuse, 0x1 ;  /* 0x000000f6f4c6c211 */ /* 0x0c0fe400078208ff */
[C---:B------:R-:W-:Y:S01]  /*e1d0*/  @!P3 LEA R246, P0, R244.reuse, R246, 0x1 ;  /* 0x000000f6f4f6b211 */ /* 0x040fe200078008ff */
[----:B------:R-:W-:Y:S01]  /*e1e0*/  @P6 STS.128 [R232+0x11000], RZ ;  /* 0x011000ffe8006388 */ /* 0x000fe20000000c00 */
[CCC-:B------:R-:W-:Y:S02]  /*e1f0*/  @!P4 LEA.HI.X R199, R244.reuse, R247.reuse, R242.reuse, 0x1, P1 ;  /* 0x000000f7f4c7c211 */ /* 0x1c0fe400008f0cf2 */
[----:B------:R-:W-:Y:S01]  /*e200*/  @!P3 LEA.HI.X R247, R244, R247, R242, 0x1, P0 ;  /* 0x000000f7f4f7b211 */ /* 0x000fe200000f0cf2 */
[----:B------:R-:W-:Y:S01]  /*e210*/  @!PT LDS RZ, [RZ] ;  /* 0x00000000fffff984 */ /* 0x000fe20000000800 */
[----:B------:R-:W-:Y:S01]  /*e220*/  @!PT LDS RZ, [RZ] ;  /* 0x00000000fffff984 */ /* 0x000fe20000000800 */
[----:B------:R-:W-:Y:S01]  /*e230*/  @!PT LDS RZ, [RZ] ;  /* 0x00000000fffff984 */ /* 0x000fe20000000800 */
[----:B------:R5:W-:Y:S01]  /*e240*/  @!P6 LDGSTS.E.BYPASS.LTC128B.128 [R232+0x11000], [R22.64] ;  /* 0x1100000016e8efae */ /* 0x000be2000b901d60 */
[----:B------:R-:W-:Y:S03]  /*e250*/  PLOP3.LUT P0, PT, PT, PT, UP2, 0x80, 0x0 ;  /* 0x000000000000781c */ /* 0x000fe60003f0f028 */
        /* <DEDUP_REMOVED lines=304> */
[----:B------:R-:W-:Y:S01]  /*f560*/  UIMAD UR8, UR7, UR34, URZ ;  /* 0x00000022070872a4 */ /* 0x000fe2000f8e023f */
[----:B---3--:R-:W-:Y:S06]  /*f570*/  MOV R171, UR35 ;  /* 0x0000002300ab7c02 */ /* 0x008fec0008000f00 */
        /* <DEDUP_REMOVED lines=19> */
.L_x_3120:
        /* <DEDUP_REMOVED lines=117> */
.L_x_3119:
[----:B------:R-:W-:Y:S01]  /*fe00*/  MOV R164, UR28 ;  /* 0x0000001c00a47c02 */ /* 0x000fe20008000f00 */
[----:B------:R-:W-:Y:S02]  /*fe10*/  UISETP.GT.AND UP2, UPT, UR28, UR21, UPT ;  /* 0x000000151c00728c */ /* 0x000fe4000bf44270 */
[----:B------:R-:W-:Y:S01]  /*fe20*/  UMOV UR8, UR23 ;  /* 0x0000001700087c82 */ /* 0x000fe20008000000 */
[----:B------:R-:W-:Y:S01]  /*fe30*/  LEA R3, R164, R231, 0x6 ;  /* 0x000000e7a4037211 */ /* 0x000fe200078e30ff */
[----:B------:R-:W-:Y:S03]  /*fe40*/  UMOV UR9, UR22 ;  /* 0x0000001600097c82 */ /* 0x000fe60008000000 */
[C---:B------:R-:W-:Y:S02]  /*fe50*/  IADD3 R164, R3.reuse, 0x1, RZ ;  /* 0x0000000103a47810 */ /* 0x040fe40007ffe0ff */
[C---:B------:R-:W-:Y:S02]  /*fe60*/  ISETP.GE.AND P2, PT, R3.reuse, R237, PT ;  /* 0x000000ed0300720c */ /* 0x040fe40003f46270 */
[C---:B------:R-:W-:Y:S02]  /*fe70*/  ISETP.GE.AND P1, PT, R164.reuse, R235, PT ;  /* 0x000000eba400720c */ /* 0x040fe40003f26270 */
[CC--:B------:R-:W-:Y:S02]  /*fe80*/  ISETP.GE.AND P6, PT, R164.reuse, R237.reuse, PT ;  /* 0x000000eda400720c */ /* 0x0c0fe40003fc6270 */
[C---:B------:R-:W-:Y:S02]  /*fe90*/  ISETP.GE.OR P1, PT, R164.reuse, R234, !P1 ;  /* 0x000000eaa400720c */ /* 0x040fe40004f26670 */
[-C--:B------:R-:W-:Y:S02]  /*fea0*/  ISETP.GE.OR P6, PT, R164, R236.reuse, !P6 ;  /* 0x000000eca400720c */ /* 0x080fe400077c6670 */
[C---:B------:R-:W-:Y:S02]  /*feb0*/  IADD3 R164, R3.reuse, 0x9, RZ ;  /* 0x0000000903a47810 */ /* 0x040fe40007ffe0ff */
[C---:B------:R-:W-:Y:S02]  /*fec0*/  IADD3 R165, R3.reuse, 0x8, RZ ;  /* 0x0000000803a57810 */ /* 0x040fe40007ffe0ff */
[-C--:B------:R-:W-:Y:S02]  /*fed0*/  ISETP.GE.OR P2, PT, R3, R236.reuse, !P2 ;  /* 0x000000ec0300720c */ /* 0x080fe40005746670 */
[-C--:B------:R-:W-:Y:S02]  /*fee0*/  ISETP.GE.AND P4, PT, R164, R237.reuse, PT ;  /* 0x000000eda400720c */ /* 0x080fe40003f86270 */
[----:B------:R-:W-:Y:S02]  /*fef0*/  ISETP.GE.AND P0, PT, R165, R237, PT ;  /* 0x000000eda500720c */ /* 0x000fe40003f06270 */
[----:B-1----:R-:W-:Y:S02]  /*ff00*/  FSEL R166, R4, -INF , !P2 ;  /* 0xff80000004a67808 */ /* 0x002fe40005000000 */
[CC--:B------:R-:W-:Y:S02]  /*ff10*/  ISETP.GE.OR P4, PT, R164.reuse, R236.reuse, !P4 ;  /* 0x000000eca400720c */ /* 0x0c0fe40006786670 */
[CC--:B------:R-:W-:Y:S02]  /*ff20*/  ISETP.GE.AND P2, PT, R164.reuse, R235.reuse, PT ;  /* 0x000000eba400720c */ /* 0x0c0fe40003f46270 */
[-C--:B------:R-:W-:Y:S02]  /*ff30*/  ISETP.GE.AND P5, PT, R3, R235.reuse, PT ;  /* 0x000000eb0300720c */ /* 0x080fe40003fa6270 */
[----:B------:R-:W-:Y:S02]  /*ff40*/  FSEL R168, R9, -INF , !P4 ;  /* 0xff80000009a87808 */ /* 0x000fe40006000000 */
[----:B------:R-:W-:Y:S02]  /*ff50*/  ISETP.GE.OR P0, PT, R165, R236, !P0 ;  /* 0x000000eca500720c */ /* 0x000fe40004706670 */
[----:B------:R-:W-:Y:S02]  /*ff60*/  ISETP.GE.OR P2, PT, R164, R234, !P2 ;  /* 0x000000eaa400720c */ /* 0x000fe40005746670 */
[C---:B------:R-:W-:Y:S02]  /*ff70*/  IADD3 R164, R3.reuse, 0x10, RZ ;  /* 0x0000001003a47810 */ /* 0x040fe40007ffe0ff */
[----:B------:R-:W-:Y:S02]  /*ff80*/  IADD3 R4, R3, 0x11, RZ ;  /* 0x0000001103047810 */ /* 0x000fe40007ffe0ff */
[----:B------:R-:W-:Y:S02]  /*ff90*/  FSEL R176, R5, -INF , !P6 ;  /* 0xff80000005b07808 */ /* 0x000fe40007000000 */
[----:B------:R-:W-:Y:S02]  /*ffa0*/  FMNMX.FTZ R9, R166, R2, !PT ;  /* 0x00000002a6097209 */ /* 0x000fe40007810000 */
[----:B------:R-:W-:Y:S02]  /*ffb0*/  ISETP.GE.AND P3, PT, R165, R235, PT ;  /* 0x000000eba500720c */ /* 0x000fe40003f66270 */
[-C--:B------:R-:W-:Y:S02]  /*ffc0*/  ISETP.GE.OR P5, PT, R3, R234.reuse, !P5 ;  /* 0x000000ea0300720c */ /* 0x080fe40006fa6670 */
[----:B------:R-:W-:Y:S02]  /*ffd0*/  FSEL R7, R7, -INF , !P1 ;  /* 0xff80000007077808 */ /* 0x000fe40004800000 */
[----:B------:R-:W-:Y:S02]  /*ffe0*/  FSEL R170, R8, -INF , !P0 ;  /* 0xff80000008aa7808 */ /* 0x000fe40004000000 */
[----:B------:R-:W-:Y:S02]  /*fff0*/  ISETP.GE.AND P1, PT, R164, R237, PT ;  /* 0x000000eda400720c */ /* 0x000fe40003f26270 */
[----:B------:R-:W-:Y:S02]  /*10000*/  ISETP.GE.AND P0, PT, R4, R235, PT ;  /* 0x000000eb0400720c */ /* 0x000fe40003f06270 */
[----:B------:R-:W-:Y:S02]  /*10010*/  FMNMX.FTZ R9, R176, R9, !PT ;  /* 0x00000009b0097209 */ /* 0x000fe40007810000 */
[----:B------:R-:W-:Y:S02]  /*10020*/  ISETP.GE.AND P6, PT, R4, R237, PT ;  /* 0x000000ed0400720c */ /* 0x000fe40003fc6270 */
[----:B------:R-:W-:Y:S02]  /*10030*/  ISETP.GE.OR P3, PT, R165, R234, !P3 ;  /* 0x000000eaa500720c */ /* 0x000fe40005f66670 */
[----:B------:R-:W-:Y:S02]  /*10040*/  FSEL R167, R6, -INF , !P5 ;  /* 0xff80000006a77808 */ /* 0x000fe40006800000 */
[----:B------:R-:W-:Y:S02]  /*10050*/  ISETP.GE.OR P1, PT, R164, R236, !P1 ;  /* 0x000000eca400720c */ /* 0x000fe40004f26670 */
[----:B------:R-:W-:Y:S02]  /*10060*/  ISETP.GE.OR P0, PT, R4, R234, !P0 ;  /* 0x000000ea0400720c */ /* 0x000fe40004706670 */
[----:B------:R-:W-:Y:S02]  /*10070*/  FMNMX.FTZ R9, R170, R9, !PT ;  /* 0x00000009aa097209 */ /* 0x000fe40007810000 */
[----:B------:R-:W-:Y:S02]  /*10080*/  ISETP.GE.OR P6, PT, R4, R236, !P6 ;  /* 0x000000ec0400720c */ /* 0x000fe400077c6670 */
[C---:B------:R-:W-:Y:S02]  /*10090*/  IADD3 R6, R3.reuse, 0x18, RZ ;  /* 0x0000001803067810 */ /* 0x040fe40007ffe0ff */
[----:B------:R-:W-:Y:S02]  /*100a0*/  IADD3 R4, R3, 0x19, RZ ;  /* 0x0000001903047810 */ /* 0x000fe40007ffe0ff */
[----:B------:R-:W-:Y:S02]  /*100b0*/  FSEL R5, R10, -INF , !P3 ;  /* 0xff8000000a057808 */ /* 0x000fe40005800000 */
[----:B------:R-:W-:Y:S02]  /*100c0*/  FMNMX.FTZ R10, R167, R0, !PT ;  /* 0x00000000a70a7209 */ /* 0x000fe40007810000 */
[----:B------:R-:W-:Y:S02]  /*100d0*/  FSEL R194, R12, -INF , !P1 ;  /* 0xff8000000cc27808 */ /* 0x000fe40004800000 */
[----:B------:R-:W-:Y:S02]  /*100e0*/  FSEL R11, R11, -INF , !P2 ;  /* 0xff8000000b0b7808 */ /* 0x000fe40005000000 */
[----:B------:R-:W-:Y:S02]  /*100f0*/  FMNMX.FTZ R9, R168, R9, !PT ;  /* 0x00000009a8097209 */ /* 0x000fe40007810000 */
[C---:B------:R-:W-:Y:S02]  /*10100*/  ISETP.GE.AND P4, PT, R6.reuse, R237, PT ;  /* 0x000000ed0600720c */ /* 0x040fe40003f86270 */
[----:B------:R-:W-:Y:S02]  /*10110*/  ISETP.GE.AND P2, PT, R6, R235, PT ;  /* 0x000000eb0600720c */ /* 0x000fe40003f46270 */
[C---:B------:R-:W-:Y:S02]  /*10120*/  ISETP.GE.AND P3, PT, R4.reuse, R237, PT ;  /* 0x000000ed0400720c */ /* 0x040fe40003f66270 */
[-C--:B------:R-:W-:Y:S02]  /*10130*/  ISETP.GE.AND P1, PT, R4, R235.reuse, PT ;  /* 0x000000eb0400720c */ /* 0x080fe40003f26270 */
[----:B------:R-:W-:Y:S02]  /*10140*/  FMNMX.FTZ R10, R7, R10, !PT ;  /* 0x0000000a070a7209 */ /* 0x000fe40007810000 */
[----:B------:R-:W-:Y:S02]  /*10150*/  ISETP.GE.AND P5, PT, R164, R235, PT ;  /* 0x000000eba400720c */ /* 0x000fe40003fa6270 */
[C---:B------:R-:W-:Y:S02]  /*10160*/  ISETP.GE.OR P4, PT, R6.reuse, R236, !P4 ;  /* 0x000000ec0600720c */ /* 0x040fe40006786670 */
[----:B------:R-:W-:Y:S02]  /*10170*/  ISETP.GE.OR P2, PT, R6, R234, !P2 ;  /* 0x000000ea0600720c */ /* 0x000fe40005746670 */
[C---:B------:R-:W-:Y:S02]  /*10180*/  ISETP.GE.OR P3, PT, R4.reuse, R236, !P3 ;  /* 0x000000ec0400720c */ /* 0x040fe40005f66670 */
[-C--:B------:R-:W-:Y:S02]  /*10190*/  ISETP.GE.OR P1, PT, R4, R234.reuse, !P1 ;  /* 0x000000ea0400720c */ /* 0x080fe40004f26670 */
[----:B------:R-:W-:Y:S02]  /*101a0*/  FSEL R192, R13, -INF , !P6 ;  /* 0xff8000000dc07808 */ /* 0x000fe40007000000 */
[----:B------:R-:W-:Y:S02]  /*101b0*/  FMNMX.FTZ R9, R194, R9, !PT ;  /* 0x00000009c2097209 */ /* 0x000fe40007810000 */
[C---:B------:R-:W-:Y:S02]  /*101c0*/  IADD3 R6, R3.reuse, 0x20, RZ ;  /* 0x0000002003067810 */ /* 0x040fe40007ffe0ff */
[----:B------:R-:W-:Y:S02]  /*101d0*/  IADD3 R4, R3, 0x21, RZ ;  /* 0x0000002103047810 */ /* 0x000fe40007ffe0ff */
[----:B------:R-:W-:Y:S02]  /*101e0*/  ISETP.GE.OR P5, PT, R164, R234, !P5 ;  /* 0x000000eaa400720c */ /* 0x000fe40006fa6670 */
[----:B------:R-:W-:Y:S02]  /*101f0*/  FMNMX.FTZ R10, R5, R10, !PT ;  /* 0x0000000a050a7209 */ /* 0x000fe40007810000 */
[----:B------:R-:W-:Y:S02]  /*10200*/  FSEL R195, R15, -INF , !P0 ;  /* 0xff8000000fc37808 */ /* 0x000fe40004000000 */
[----:B------:R-:W-:Y:S02]  /*10210*/  FSEL R174, R16, -INF , !P4 ;  /* 0xff80000010ae7808 */ /* 0x000fe40006000000 */
[----:B------:R-:W-:Y:S02]  /*10220*/  FMNMX.FTZ R9, R192, R9, !PT ;  /* 0x00000009c0097209 */ /* 0x000fe40007810000 */
[-C--:B------:R-:W-:Y:S02]  /*10230*/  ISETP.GE.AND P0, PT, R6, R237.reuse, PT ;  /* 0x000000ed0600720c */ /* 0x080fe40003f06270 */
[C---:B------:R-:W-:Y:S02]  /*10240*/  ISETP.GE.AND P6, PT, R4.reuse, R237, PT ;  /* 0x000000ed0400720c */ /* 0x040fe40003fc6270 */
[-C--:B------:R-:W-:Y:S02]  /*10250*/  ISETP.GE.AND P4, PT, R4, R235.reuse, PT ;  /* 0x000000eb0400720c */ /* 0x080fe40003f86270 */
[----:B------:R-:W-:Y:S02]  /*10260*/  FSEL R197, R14, -INF , !P5 ;  /* 0xff8000000ec57808 */ /* 0x000fe40006800000 */
[----:B------:R-:W-:Y:S02]  /*10270*/  FMNMX.FTZ R10, R11, R10, !PT ;  /* 0x0000000a0b0a7209 */ /* 0x000fe40007810000 */
[----:B------:R-:W-:Y:S02]  /*10280*/  ISETP.GE.AND P5, PT, R6, R235, PT ;  /* 0x000000eb0600720c */ /* 0x000fe40003fa6270 */
[----:B------:R-:W-:Y:S02]  /*10290*/  FSEL R172, R17, -INF , !P3 ;  /* 0xff80000011ac7808 */ /* 0x000fe40005800000 */
[----:B------:R-:W-:Y:S02]  /*102a0*/  FMNMX.FTZ R9, R174, R9, !PT ;  /* 0x00000009ae097209 */ /* 0x000fe40007810000 */
[-C--:B------:R-:W-:Y:S02]  /*102b0*/  ISETP.GE.OR P0, PT, R6, R236.reuse, !P0 ;  /* 0x000000ec0600720c */ /* 0x080fe40004706670 */
[C---:B------:R-:W-:Y:S02]  /*102c0*/  ISETP.GE.OR P6, PT, R4.reuse, R236, !P6 ;  /* 0x000000ec0400720c */ /* 0x040fe400077c6670 */
[-C--:B------:R-:W-:Y:S02]  /*102d0*/  ISETP.GE.OR P4, PT, R4, R234.reuse, !P4 ;  /* 0x000000ea0400720c */ /* 0x080fe40006786670 */
[----:B------:R-:W-:Y:S02]  /*102e0*/  IADD3 R4, R3, 0x28, RZ ;  /* 0x0000002803047810 */ /* 0x000fe40007ffe0ff */
[----:B------:R-:W-:Y:S02]  /*102f0*/  ISETP.GE.OR P5, PT, R6, R234, !P5 ;  /* 0x000000ea0600720c */ /* 0x000fe40006fa6670 */
[----:B------:R-:W-:Y:S02]  /*10300*/  FMNMX.FTZ R10, R197, R10, !PT ;  /* 0x0000000ac50a7209 */ /* 0x000fe40007810000 */
[----:B------:R-:W-:Y:S02]  /*10310*/  IADD3 R6, R3, 0x29, RZ ;  /* 0x0000002903067810 */ /* 0x000fe40007ffe0ff */
[----:B------:R-:W-:Y:S02]  /*10320*/  FSEL R244, R20, -INF , !P0 ;  /* 0xff80000014f47808 */ /* 0x000fe40004000000 */
[----:B------:R-:W-:Y:S02]  /*10330*/  FMNMX.FTZ R9, R172, R9, !PT ;  /* 0x00000009ac097209 */ /* 0x000fe40007810000 */
[----:B------:R-:W-:Y:S02]  /*10340*/  ISETP.GE.AND P3, PT, R4, R237, PT ;  /* 0x000000ed0400720c */ /* 0x000fe40003f66270 */
[----:B------:R-:W-:Y:S02]  /*10350*/  FSEL R175, R18, -INF , !P2 ;  /* 0xff80000012af7808 */ /* 0x000fe40005000000 */
[----:B------:R-:W-:Y:S02]  /*10360*/  FSEL R173, R19, -INF , !P1 ;  /* 0xff80000013ad7808 */ /* 0x000fe40004800000 */
[----:B------:R-:W-:Y:S02]  /*10370*/  FMNMX.FTZ R10, R195, R10, !PT ;  /* 0x0000000ac30a7209 */ /* 0x000fe40007810000 */
[----:B------:R-:W-:Y:S02]  /*10380*/  ISETP.GE.AND P1, PT, R4, R235, PT ;  /* 0x000000eb0400720c */ /* 0x000fe40003f26270 */
[----:B------:R-:W-:Y:S02]  /*10390*/  ISETP.GE.AND P2, PT, R6, R237, PT ;  /* 0x000000ed0600720c */ /* 0x000fe40003f46270 */
[----:B------:R-:W-:Y:S02]  /*103a0*/  FSEL R242, R21, -INF , !P6 ;  /* 0xff80000015f27808 */ /* 0x000fe40007000000 */
[----:B------:R-:W-:Y:S02]  /*103b0*/  ISETP.GE.OR P3, PT, R4, R236, !P3 ;  /* 0x000000ec0400720c */ /* 0x000fe40005f66670 */
[----:B------:R-:W-:Y:S02]  /*103c0*/  IADD3 R8, R3, 0x30, RZ ;  /* 0x0000003003087810 */ /* 0x000fe40007ffe0ff */
[----:B------:R-:W-:Y:S02]  /*103d0*/  FMNMX.FTZ R9, R244, R9, !PT ;  /* 0x00000009f4097209 */ /* 0x000fe40007810000 */
[----:B------:R-:W-:Y:S02]  /*103e0*/  ISETP.GE.AND P0, PT, R6, R235, PT ;  /* 0x000000eb0600720c */ /* 0x000fe40003f06270 */
[----:B------:R-:W-:Y:S02]  /*103f0*/  FMNMX.FTZ R10, R175, R10, !PT ;  /* 0x0000000aaf0a7209 */ /* 0x000fe40007810000 */
[----:B------:R-:W-:Y:S02]  /*10400*/  ISETP.GE.OR P1, PT, R4, R234, !P1 ;  /* 0x000000ea0400720c */ /* 0x000fe40004f26670 */
[----:B------:R-:W-:Y:S02]  /*10410*/  ISETP.GE.OR P2, PT, R6, R236, !P2 ;  /* 0x000000ec0600720c */ /* 0x000fe40005746670 */
[C---:B------:R-:W-:Y:S02]  /*10420*/  IADD3 R4, R3.reuse, 0x38, RZ ;  /* 0x0000003803047810 */ /* 0x040fe40007ffe0ff */
[----:B------:R-:W-:Y:S02]  /*10430*/  FSEL R202, R24, -INF , !P3 ;  /* 0xff80000018ca7808 */ /* 0x000fe40005800000 */
[----:B------:R-:W-:Y:S02]  /*10440*/  ISETP.GE.OR P0, PT, R6, R234, !P0 ;  /* 0x000000ea0600720c */ /* 0x000fe40004706670 */
[----:B------:R-:W-:Y:S02]  /*10450*/  IADD3 R6, R3, 0x31, RZ ;  /* 0x0000003103067810 */ /* 0x000fe40007ffe0ff */
[----:B------:R-:W-:Y:S02]  /*10460*/  ISETP.GE.AND P6, PT, R8, R237, PT ;  /* 0x000000ed0800720c */ /* 0x000fe40003fc6270 */
[----:B------:R-:W-:Y:S02]  /*10470*/  FMNMX.FTZ R9, R242, R9, !PT ;  /* 0x00000009f2097209 */ /* 0x000fe40007810000 */
[----:B------:R-:W-:Y:S02]  /*10480*/  FSEL R249, R22, -INF , !P5 ;  /* 0xff80000016f97808 */ /* 0x000fe40006800000 */
[----:B------:R-:W-:Y:S02]  /*10490*/  FMNMX.FTZ R10, R173, R10, !PT ;  /* 0x0000000aad0a7209 */ /* 0x000fe40007810000 */
[----:B------:R-:W-:Y:S02]  /*104a0*/  FSEL R200, R25, -INF , !P2 ;  /* 0xff80000019c87808 */ /* 0x000fe40005000000 */
[-C--:B------:R-:W-:Y:S02]  /*104b0*/  ISETP.GE.AND P2, PT, R4, R237.reuse, PT ;  /* 0x000000ed0400720c */ /* 0x080fe40003f46270 */
[----:B------:R-:W-:Y:S02]  /*104c0*/  ISETP.GE.OR P6, PT, R8, R236, !P6 ;  /* 0x000000ec0800720c */ /* 0x000fe400077c6670 */
[----:B------:R-:W-:Y:S02]  /*104d0*/  ISETP.GE.AND P3, PT, R6, R237, PT ;  /* 0x000000ed0600720c */ /* 0x000fe40003f66270 */
[----:B------:R-:W-:Y:S02]  /*104e0*/  FMNMX.FTZ R9, R202, R9, !PT ;  /* 0x00000009ca097209 */ /* 0x000fe40007810000 */
[----:B------:R-:W-:Y:S02]  /*104f0*/  FSEL R203, R23, -INF , !P4 ;  /* 0xff80000017cb7808 */ /* 0x000fe40006000000 */
[----:B------:R-:W-:Y:S01]  /*10500*/  FMNMX.FTZ R10, R249, R10, !PT ;  /* 0x0000000af90a7209 */ /* 0x000fe20007810000 */
[----:B------:R-:W-:Y:S01]  /*10510*/  LDSM.16.MT88.4 R20, [R222+0x10000] ;  /* 0x01000000de14783b */ /* 0x000fe20000004200 */
[-C--:B------:R-:W-:Y:S02]  /*10520*/  ISETP.GE.OR P2, PT, R4, R236.reuse, !P2 ;  /* 0x000000ec0400720c */ /* 0x080fe40005746670 */
[----:B------:R-:W-:Y:S02]  /*10530*/  FSEL R190, R28, -INF , !P6 ;  /* 0xff8000001cbe7808 */ /* 0x000fe40007000000 */
[----:B------:R-:W-:Y:S02]  /*10540*/  ISETP.GE.OR P3, PT, R6, R236, !P3 ;  /* 0x000000ec0600720c */ /* 0x000fe40005f66670 */
[----:B------:R-:W-:Y:S02]  /*10550*/  IADD3 R3, R3, 0x39, RZ ;  /* 0x0000003903037810 */ /* 0x000fe40007ffe0ff */
[----:B------:R-:W-:Y:S02]  /*10560*/  FMNMX.FTZ R9, R200, R9, !PT ;  /* 0x00000009c8097209 */ /* 0x000fe40007810000 */
[----:B------:R-:W-:Y:S02]  /*10570*/  FSEL R186, R32, -INF , !P2 ;  /* 0xff80000020ba7808 */ /* 0x000fe40005000000 */
[----:B------:R-:W-:Y:S02]  /*10580*/  FSEL R201, R26, -INF , !P1 ;  /* 0xff8000001ac97808 */ /* 0x000fe40004800000 */
[----:B------:R-:W-:Y:S02]  /*10590*/  ISETP.GE.AND P2, PT, R8, R235, PT ;  /* 0x000000eb0800720c */ /* 0x000fe40003f46270 */
[----:B------:R-:W-:Y:S02]  /*105a0*/  FMNMX.FTZ R10, R203, R10, !PT ;  /* 0x0000000acb0a7209 */ /* 0x000fe40007810000 */
[----:B------:R-:W-:Y:S02]  /*105b0*/  FSEL R188, R29, -INF , !P3 ;  /* 0xff8000001dbc7808 */ /* 0x000fe40005800000 */
[----:B------:R-:W-:Y:S02]  /*105c0*/  ISETP.GE.AND P6, PT, R3, R237, PT ;  /* 0x000000ed0300720c */ /* 0x000fe40003fc6270 */
[----:B------:R-:W-:Y:S02]  /*105d0*/  FMNMX.FTZ R9, R190, R9, !PT ;  /* 0x00000009be097209 */ /* 0x000fe40007810000 */
[----:B------:R-:W-:Y:S02]  /*105e0*/  ISETP.GE.OR P1, PT, R8, R234, !P2 ;  /* 0x000000ea0800720c */ /* 0x000fe40005726670 */
[----:B------:R-:W-:Y:S02]  /*105f0*/  FSEL R199, R27, -INF , !P0 ;  /* 0xff8000001bc77808 */ /* 0x000fe40004000000 */
[----:B------:R-:W-:Y:S02]  /*10600*/  ISETP.GE.AND P2, PT, R6, R235, PT ;  /* 0x000000eb0600720c */ /* 0x000fe40003f46270 */
[----:B------:R-:W-:Y:S02]  /*10610*/  FMNMX.FTZ R8, R201, R10, !PT ;  /* 0x0000000ac9087209 */ /* 0x000fe40007810000 */
[----:B------:R-:W-:Y:S02]  /*10620*/  ISETP.GE.OR P6, PT, R3, R236, !P6 ;  /* 0x000000ec0300720c */ /* 0x000fe400077c6670 */
[----:B------:R-:W-:Y:S02]  /*10630*/  FMNMX.FTZ R9, R188, R9, !PT ;  /* 0x00000009bc097209 */ /* 0x000fe40007810000 */
[----:B------:R-:W-:Y:S02]  /*10640*/  FSEL R187, R30, -INF , !P1 ;  /* 0xff8000001ebb7808 */ /* 0x000fe40004800000 */
[----:B------:R-:W-:Y:S02]  /*10650*/  ISETP.GE.OR P2, PT, R6, R234, !P2 ;  /* 0x000000ea0600720c */ /* 0x000fe40005746670 */
[----:B------:R-:W-:Y:S02]  /*10660*/  ISETP.GE.AND P0, PT, R4, R235, PT ;  /* 0x000000eb0400720c */ /* 0x000fe40003f06270 */
[----:B------:R-:W-:Y:S02]  /*10670*/  FMNMX.FTZ R8, R199, R8, !PT ;  /* 0x00000008c7087209 */ /* 0x000fe40007810000 */
[----:B------:R-:W-:Y:S02]  /*10680*/  FSEL R178, R33, -INF , !P6 ;  /* 0xff80000021b27808 */ /* 0x000fe40007000000 */
[----:B------:R-:W-:Y:S02]  /*10690*/  FMNMX.FTZ R13, R186, R9, !PT ;  /* 0x00000009ba0d7209 */ /* 0x000fe40007810000 */
[----:B------:R-:W-:Y:S02]  /*106a0*/  FSEL R179, R31, -INF , !P2 ;  /* 0xff8000001fb37808 */ /* 0x000fe40005000000 */
[----:B------:R-:W-:Y:S01]  /*106b0*/  ISETP.GE.OR P1, PT, R4, R234, !P0 ;  /* 0x000000ea0400720c */ /* 0x000fe20004726670 */
[----:B------:R-:W-:Y:S01]  /*106c0*/  LDSM.16.MT88.4 R28, [R221+0x10000] ;  /* 0x01000000dd1c783b */ /* 0x000fe20000004200 */
[----:B------:R-:W-:Y:S02]  /*106d0*/  FMNMX.FTZ R8, R187, R8, !PT ;  /* 0x00000008bb087209 */ /* 0x000fe40007810000 */
[----:B------:R-:W-:Y:S02]  /*106e0*/  ISETP.GE.AND P0, PT, R3, R235, PT ;  /* 0x000000eb0300720c */ /* 0x000fe40003f06270 */
[----:B------:R-:W-:Y:S02]  /*106f0*/  FMNMX.FTZ R9, R178, R13, !PT ;  /* 0x0000000db2097209 */ /* 0x000fe40007810000 */
[----:B------:R-:W-:Y:S01]  /*10700*/  FSEL R177, R34, -INF , !P1 ;  /* 0xff80000022b17808 */ /* 0x000fe20004800000 */
[----:B------:R-:W-:Y:S01]  /*10710*/  LDSM.16.MT88.4 R12, [R224+0x10000] ;  /* 0x01000000e00c783b */ /* 0x000fe20000004200 */
[----:B------:R-:W-:Y:S02]  /*10720*/  FMNMX.FTZ R8, R179, R8, !PT ;  /* 0x00000008b3087209 */ /* 0x000fe40007810000 */
[----:B------:R-:W-:Y:S02]  /*10730*/  ISETP.GE.OR P0, PT, R3, R234, !P0 ;  /* 0x000000ea0300720c */ /* 0x000fe40004706670 */
[----:B------:R-:W-:Y:S02]  /*10740*/  FMNMX.FTZ R8, R177, R8, !PT ;  /* 0x00000008b1087209 */ /* 0x000fe40007810000 */
[----:B------:R-:W-:Y:S01]  /*10750*/  FSEL R165, R35, -INF , !P0 ;  /* 0xff80000023a57808 */ /* 0x000fe20004000000 */
        /* <DEDUP_REMOVED lines=8> */
[----:B------:R-:W-:Y:S02]  /*107e0*/  FSETP.NEU.FTZ.AND P0, PT, R3, -INF , PT ;  /* 0xff8000000300780b */ /* 0x000fe40003f1d000 */
[----:B--2---:R-:W-:Y:S04]  /*107f0*/  FMNMX.FTZ R164, R9, R164, !PT ;  /* 0x000000a409a47209 */ /* 0x004fe80007810000 */
[C---:B------:R-:W-:Y:S01]  /*10800*/  FSETP.NEU.FTZ.AND P1, PT, R164.reuse, -INF , PT ;  /* 0xff800000a400780b */ /* 0x040fe20003f3d000 */
[----:B------:R-:W-:Y:S05]  /*10810*/  FMUL.FTZ R189, R164, c[0x0][0x23c] ;  /* 0x00008f00a4bd7a20 */ /* 0x000fea0000410000 */
[----:B------:R-:W-:Y:S05]  /*10820*/  FSEL R189, R189, RZ, P1 ;  /* 0x000000ffbdbd7208 */ /* 0x000fea0000800000 */
[--C-:B------:R-:W-:Y:S02]  /*10830*/  FFMA.FTZ R185, R166, c[0x0][0x23c], -R189.reuse ;  /* 0x00008f00a6b97a23 */ /* 0x100fe400000108bd */
[--C-:B------:R-:W-:Y:S02]  /*10840*/  FFMA.FTZ R166, R176, c[0x0][0x23c], -R189.reuse ;  /* 0x00008f00b0a67a23 */ /* 0x100fe400000108bd */
[----:B------:R-:W-:Y:S02]  /*10850*/  FMUL.FTZ R176, R3, c[0x0][0x23c] ;  /* 0x00008f0003b07a20 */ /* 0x000fe40000410000 */
[--C-:B------:R-:W-:Y:S01]  /*10860*/  FFMA.FTZ R183, R170, c[0x0][0x23c], -R189.reuse ;  /* 0x00008f00aab77a23 */ /* 0x100fe200000108bd */
[----:B------:R-:W-:Y:S01]  /*10870*/  MUFU.EX2 R185, R185 ;  /* 0x000000b900b97308 */ /* 0x000fe20000000800 */
[--C-:B------:R-:W-:Y:S01]  /*10880*/  FFMA.FTZ R182, R168, c[0x0][0x23c], -R189.reuse ;  /* 0x00008f00a8b67a23 */ /* 0x100fe200000108bd */
[----:B------:R-:W-:Y:S01]  /*10890*/  FSEL R176, R176, RZ, P0 ;  /* 0x000000ffb0b07208 */ /* 0x000fe20000000000 */
[--C-:B------:R-:W-:Y:S02]  /*108a0*/  FFMA.FTZ R193, R174, c[0x0][0x23c], -R189.reuse ;  /* 0x00008f00aec17a23 */ /* 0x100fe400000108bd */
[--C-:B------:R-:W-:Y:S02]  /*108b0*/  FFMA.FTZ R191, R194, c[0x0][0x23c], -R189.reuse ;  /* 0x00008f00c2bf7a23 */ /* 0x100fe400000108bd */
[--C-:B------:R-:W-:Y:S01]  /*108c0*/  FFMA.FTZ R180, R5, c[0x0][0x23c], -R176.reuse ;  /* 0x00008f0005b47a23 */ /* 0x100fe200000108b0 */
[----:B------:R-:W-:Y:S01]  /*108d0*/  FSEL R5, R164, RZ, P1 ;  /* 0x000000ffa4057208 */ /* 0x000fe20000800000 */
[--C-:B------:R-:W-:Y:S01]  /*108e0*/  FFMA.FTZ R184, R167, c[0x0][0x23c], -R176.reuse ;  /* 0x00008f00a7b87a23 */ /* 0x100fe200000108b0 */
[----:B------:R-:W1:Y:S01]  /*108f0*/  MUFU.EX2 R166, R166 ;  /* 0x000000a600a67308 */ /* 0x000e620000000800 */
[----:B------:R-:W-:Y:S02]  /*10900*/  FFMA.FTZ R181, R7, c[0x0][0x23c], -R176 ;  /* 0x00008f0007b57a23 */ /* 0x000fe400000108b0 */
[----:B------:R-:W-:Y:S01]  /*10910*/  FADD.FTZ R4, -R5, R2 ;  /* 0x0000000205047221 */ /* 0x000fe20000010100 */
[----:B------:R-:W-:Y:S01]  /*10920*/  FSEL R5, R3, RZ, P0 ;  /* 0x000000ff03057208 */ /* 0x000fe20000000000 */
[----:B------:R-:W-:Y:S01]  /*10930*/  FFMA.FTZ R167, R11, c[0x0][0x23c], -R176 ;  /* 0x00008f000ba77a23 */ /* 0x000fe200000108b0 */
[----:B------:R-:W-:Y:S01]  /*10940*/  PLOP3.LUT P0, PT, PT, PT, UP2, 0x80, 0x0 ;  /* 0x000000000000781c */ /* 0x000fe20003f0f028 */
[----:B------:R-:W-:Y:S02]  /*10950*/  FMUL.FTZ R2, R4, c[0x0][0x23c] ;  /* 0x00008f0004027a20 */ /* 0x000fe40000410000 */
[----:B------:R-:W-:Y:S01]  /*10960*/  FADD.FTZ R5, -R5, R0 ;  /* 0x0000000005057221 */ /* 0x000fe20000010100 */
[----:B------:R-:W-:Y:S01]  /*10970*/  MUFU.EX2 R183, R183 ;  /* 0x000000b700b77308 */ /* 0x000fe20000000800 */
[--C-:B------:R-:W-:Y:S02]  /*10980*/  FFMA.FTZ R194, R172, c[0x0][0x23c], -R189.reuse ;  /* 0x00008f00acc27a23 */ /* 0x100fe400000108bd */
[----:B------:R-:W-:Y:S02]  /*10990*/  FMUL.FTZ R0, R5, c[0x0][0x23c] ;  /* 0x00008f0005007a20 */ /* 0x000fe40000410000 */
[--C-:B------:R-:W-:Y:S02]  /*109a0*/  FFMA.FTZ R198, R173, c[0x0][0x23c], -R176.reuse ;  /* 0x00008f00adc67a23 */ /* 0x100fe400000108b0 */
[--C-:B------:R-:W-:Y:S02]  /*109b0*/  FFMA.FTZ R192, R192, c[0x0][0x23c], -R189.reuse ;  /* 0x00008f00c0c07a23 */ /* 0x100fe400000108bd */
[--C-:B------:R-:W-:Y:S01]  /*109c0*/  FFMA.FTZ R196, R197, c[0x0][0x23c], -R176.reuse ;  /* 0x00008f00c5c47a23 */ /* 0x100fe200000108b0 */
[----:B------:R-:W2:Y:S01]  /*109d0*/  MUFU.EX2 R182, R182 ;  /* 0x000000b600b67308 */ /* 0x000ea20000000800 */
[--C-:B------:R-:W-:Y:S02]  /*109e0*/  FFMA.FTZ R197, R175, c[0x0][0x23c], -R176.reuse ;  /* 0x00008f00afc57a23 */ /* 0x100fe400000108b0 */
[----:B------:R-:W-:Y:S01]  /*109f0*/  LDSM.16.MT88.4 R172, [R224+0x14800] ;  /* 0x01480000e0ac783b */ /* 0x000fe20000004200 */
[----:B-1----:R-:W-:Y:S01]  /*10a00*/  F2FP.BF16.PACK_AB R168, R166, R185 ;  /* 0x000000b9a6a8723e */ /* 0x002fe200000010ff */
        /* <DEDUP_REMOVED lines=9> */
[----:B------:R-:W1:Y:S01]  /*10aa0*/  MUFU.EX2 R181, R181 ;  /* 0x000000b500b57308 */ /* 0x000e620000000800 */
[--C-:B------:R-:W-:Y:S02]  /*10ab0*/  FFMA.FTZ R201, R201, c[0x0][0x23c], -R176.reuse ;  /* 0x00008f00c9c97a23 */ /* 0x100fe400000108b0 */
[--C-:B------:R-:W-:Y:S01]  /*10ac0*/  FFMA.FTZ R248, R199, c[0x0][0x23c], -R176.reuse ;  /* 0x00008f00c7f87a23 */ /* 0x100fe200000108b0 */
[----:B--2---:R-:W-:Y:S01]  /*10ad0*/  F2FP.BF16.PACK_AB R170, R182, R183 ;  /* 0x000000b7b6aa723e */ /* 0x004fe200000010ff */
        /* <DEDUP_REMOVED lines=8> */
[----:B------:R-:W2:Y:S01]  /*10b60*/  MUFU.EX2 R167, R167 ;  /* 0x000000a700a77308 */ /* 0x000ea20000000800 */
[----:B-1----:R-:W-:Y:S09]  /*10b70*/  F2FP.BF16.PACK_AB R169, R181, R184 ;  /* 0x000000b8b5a9723e */ /* 0x002ff200000010ff */
[----:B------:R-:W1:Y:S10]  /*10b80*/  MUFU.EX2 R2, R2 ;  /* 0x0000000200027308 */ /* 0x000e740000000800 */
[----:B------:R-:W3:Y:S01]  /*10b90*/  MUFU.EX2 R0, R0 ;  /* 0x0000000000007308 */ /* 0x000ee20000000800 */
[----:B--2---:R-:W-:Y:S09]  /*10ba0*/  F2FP.BF16.PACK_AB R171, R167, R180 ;  /* 0x000000b4a7ab723e */ /* 0x004ff200000010ff */
[----:B------:R2:W-:Y:S01]  /*10bb0*/  MUFU.EX2 R250, R176 ;  /* 0x000000b000fa7308 */ /* 0x0005e20000000800 */
[C---:B-1----:R-:W-:Y:S02]  /*10bc0*/  FMUL.FTZ R4, R2.reuse, R160 ;  /* 0x000000a002047220 */ /* 0x042fe40000410000 */
        /* <DEDUP_REMOVED lines=16> */
[----:B------:R-:W-:Y:S02]  /*10cd0*/  MUFU.EX2 R193, R193 ;  /* 0x000000c100c17308 */ /* 0x000fe40000000800 */
[----:B--2---:R-:W-:Y:S01]  /*10ce0*/  LDSM.16.MT88.4 R176, [R224+0x15800] ;  /* 0x01580000e0b0783b */ /* 0x004fe20000004200 */
        /* <DEDUP_REMOVED lines=85> */
[----:B------:R-:W4:Y:S01]  /*11240*/  MUFU.EX2 R199, R199 ;  /* 0x000000c700c77308 */ /* 0x000f220000000800 */
        /* <DEDUP_REMOVED lines=9> */
[----:B------:R-:W3:Y:S01]  /*112e0*/  LDSM.16.MT88.4 R140, [R221+0x14000] ;  /* 0x01400000dd8c783b */ /* 0x000ee20000004200 */
        /* <DEDUP_REMOVED lines=11> */
[----:B------:R-:W1:Y:S01]  /*113a0*/  MUFU.EX2 R188, R188 ;  /* 0x000000bc00bc7308 */ /* 0x000e620000000800 */
[C---:B------:R-:W-:Y:S01]  /*113b0*/  HMMA.16816.F32.BF16 R72, R168.reuse, R138, R72 ;  /* 0x0000008aa848723c */ /* 0x040fe20000041848 */
[----:B------:R-:W1:Y:S02]  /*113c0*/  LDSM.16.MT88.4 R136, [R220+0x14000] ;  /* 0x01400000dc88783b */ /* 0x000e640000004200 */
[C---:B------:R-:W-:Y:S02]  /*113d0*/  FMUL.FTZ R78, R0.reuse, R78 ;  /* 0x0000004e004e7220 */ /* 0x040fe40000410000 */
[----:B------:R-:W-:Y:S02]  /*113e0*/  FMUL.FTZ R79, R0, R79 ;  /* 0x0000004f004f7220 */ /* 0x000fe40000410000 */
[C---:B------:R-:W-:Y:S02]  /*113f0*/  FMUL.FTZ R80, R2.reuse, R80 ;  /* 0x0000005002507220 */ /* 0x040fe40000410000 */
[----:B------:R-:W-:Y:S01]  /*11400*/  FMUL.FTZ R81, R2, R81 ;  /* 0x0000005102517220 */ /* 0x000fe20000410000 */
[----:B------:R-:W1:Y:S02]  /*11410*/  MUFU.EX2 R249, R249 ;  /* 0x000000f900f97308 */ /* 0x000e640000000800 */
        /* <DEDUP_REMOVED lines=71> */
[----:B------:R-:W-:Y:S03]  /*11890*/  F2FP.BF16.PACK_AB R133, R195, R196 ;  /* 0x000000c4c385723e */ /* 0x000fe600000010ff */
[----:B------:R-:W-:Y:S01]  /*118a0*/  HMMA.16816.F32.BF16 R128, R168, R134, R128 ;  /* 0x00000086a880723c */ /* 0x000fe20000041880 */
[----:B------:R-:W2:Y:S02]  /*118b0*/  LDSM.16.MT88.4 R168, [R220+0x12800] ;  /* 0x01280000dca8783b */ /* 0x000ea40000004200 */
        /* <DEDUP_REMOVED lines=9> */
[C---:B---3--:R-:W-:Y:S05]  /*11950*/  HMMA.16816.F32.BF16 R4, R132.reuse, R140, R4 ;  /* 0x0000008c8404723c */ /* 0x048fea0000041804 */
[----:B------:R-:W-:Y:S02]  /*11960*/  FADD.FTZ R182, R182, R183 ;  /* 0x000000b7b6b67221 */ /* 0x000fe40000010000 */
[----:B------:R-:W-:Y:S01]  /*11970*/  FADD.FTZ R167, R167, R180 ;  /* 0x000000b4a7a77221 */ /* 0x000fe20000010000 */
[C---:B------:R-:W-:Y:S01]  /*11980*/  HMMA.16816.F32.BF16 R8, R132.reuse, R142, R8 ;  /* 0x0000008e8408723c */ /* 0x040fe20000041808 */
[----:B------:R-:W3:Y:S03]  /*11990*/  LDSM.16.MT88.4 R140, [R222+0x14800] ;  /* 0x01480000de8c783b */ /* 0x000ee60000004200 */
[----:B------:R-:W-:Y:S02]  /*119a0*/  FADD.FTZ R191, R191, R182 ;  /* 0x000000b6bfbf7221 */ /* 0x000fe40000010000 */
[----:B------:R-:W-:Y:S02]  /*119b0*/  FADD.FTZ R196, R196, R167 ;  /* 0x000000a7c4c47221 */ /* 0x000fe40000010000 */
[C---:B-1----:R-:W-:Y:S04]  /*119c0*/  HMMA.16816.F32.BF16 R12, R132.reuse, R136, R12 ;  /* 0x00000088840c723c */ /* 0x042fe8000004180c */
[----:B------:R-:W-:Y:S02]  /*119d0*/  FADD.FTZ R192, R192, R191 ;  /* 0x000000bfc0c07221 */ /* 0x000fe40000010000 */
[----:B------:R-:W-:Y:S02]  /*119e0*/  FADD.FTZ R196, R195, R196 ;  /* 0x000000c4c3c47221 */ /* 0x000fe40000010000 */
        /* <DEDUP_REMOVED lines=21> */
[C---:B--2---:R-:W-:Y:S07]  /*11b40*/  HMMA.16816.F32.BF16 R60, R132.reuse, R168, R60 ;  /* 0x000000a8843c723c */ /* 0x044fee000004183c */
[----:B----4-:R-:W-:Y:S01]  /*11b50*/  F2FP.BF16.PACK_AB R168, R199, R190 ;  /* 0x000000bec7a8723e */ /* 0x010fe200000010ff */
[C---:B------:R-:W-:Y:S04]  /*11b60*/  HMMA.16816.F32.BF16 R64, R132.reuse, R170, R64 ;  /* 0x000000aa8440723c */ /* 0x040fe80000041840 */
[----:B------:R-:W-:Y:S03]  /*11b70*/  F2FP.BF16.PACK_AB R169, R188, R187 ;  /* 0x000000bbbca9723e */ /* 0x000fe600000010ff */
[----:B------:R-:W-:Y:S01]  /*11b80*/  F2FP.BF16.PACK_AB R170, R189, R186 ;  /* 0x000000babdaa723e */ /* 0x000fe200000010ff */
[C---:B------:R-:W-:Y:S04]  /*11b90*/  HMMA.16816.F32.BF16 R68, R132.reuse, R172, R68 ;  /* 0x000000ac8444723c */ /* 0x040fe80000041844 */
[----:B------:R-:W-:Y:S04]  /*11ba0*/  F2FP.BF16.PACK_AB R171, R250, R249 ;  /* 0x000000f9faab723e */ /* 0x000fe800000010ff */
        /* <DEDUP_REMOVED lines=8> */
[C---:B-----5:R-:W-:Y:S08]  /*11c30*/  HMMA.16816.F32.BF16 R92, R132.reuse, R144, R92 ;  /* 0x00000090845c723c */ /* 0x060ff0000004185c */
        /* <DEDUP_REMOVED lines=12> */
[----:B------:R-:W-:Y:S01]  /*11d00*/  HMMA.16816.F32.BF16 R128, R132, R146, R128 ;  /* 0x000000928480723c */ /* 0x000fe20000041880 */
[----:B------:R-:W3:Y:S06]  /*11d10*/  LDSM.16.MT88.4 R144, [R220+0x11000] ;  /* 0x01100000dc90783b */ /* 0x000eec0000004200 */
[----:B------:R-:W-:Y:S01]  /*11d20*/  F2FP.BF16.PACK_AB R132, R251, R244 ;  /* 0x000000f4fb84723e */ /* 0x000fe200000010ff */
[----:B------:R-:W-:Y:S01]  /*11d30*/  FADD.FTZ R244, R244, R193 ;  /* 0x000000c1f4f47221 */ /* 0x000fe20000010000 */
[----:B------:R-:W-:Y:S03]  /*11d40*/  F2FP.BF16.PACK_AB R134, R200, R202 ;  /* 0x000000cac886723e */ /* 0x000fe600000010ff */
[C---:B------:R-:W-:Y:S01]  /*11d50*/  F2FP.BF16.PACK_AB R133, R203.reuse, R242 ;  /* 0x000000f2cb85723e */ /* 0x040fe200000010ff */
[----:B------:R-:W-:Y:S01]  /*11d60*/  FADD.FTZ R242, R242, R197 ;  /* 0x000000c5f2f27221 */ /* 0x000fe20000010000 */
[C---:B------:R-:W-:Y:S03]  /*11d70*/  F2FP.BF16.PACK_AB R135, R248.reuse, R201 ;  /* 0x000000c9f887723e */ /* 0x040fe600000010ff */
[----:B------:R-:W-:Y:S04]  /*11d80*/  FADD.FTZ R242, R203, R242 ;  /* 0x000000f2cbf27221 */ /* 0x000fe80000010000 */
[C---:B----4-:R-:W-:Y:S03]  /*11d90*/  HMMA.16816.F32.BF16 R4, R132.reuse, R148, R4 ;  /* 0x000000948404723c */ /* 0x050fe60000041804 */
[----:B------:R-:W-:Y:S04]  /*11da0*/  FADD.FTZ R201, R201, R242 ;  /* 0x000000f2c9c97221 */ /* 0x000fe80000010000 */
[----:B------:R-:W-:Y:S01]  /*11db0*/  FADD.FTZ R248, R248, R201 ;  /* 0x000000c9f8f87221 */ /* 0x000fe20000010000 */
[C---:B------:R-:W-:Y:S01]  /*11dc0*/  HMMA.16816.F32.BF16 R8, R132.reuse, R150, R8 ;  /* 0x000000968408723c */ /* 0x040fe20000041808 */
[----:B------:R-:W4:Y:S03]  /*11dd0*/  LDSM.16.MT88.4 R148, [R221+0x13000] ;  /* 0x01300000dd94783b */ /* 0x000f260000004200 */
[----:B------:R-:W-:Y:S04]  /*11de0*/  FADD.FTZ R187, R187, R248 ;  /* 0x000000f8bbbb7221 */ /* 0x000fe80000010000 */
[C---:B--2---:R-:W-:Y:S04]  /*11df0*/  HMMA.16816.F32.BF16 R12, R132.reuse, R140, R12 ;  /* 0x0000008c840c723c */ /* 0x044fe8000004180c */
[----:B------:R-:W-:Y:S04]  /*11e00*/  FADD.FTZ R188, R188, R187 ;  /* 0x000000bbbcbc7221 */ /* 0x000fe80000010000 */
[C---:B------:R-:W-:Y:S01]  /*11e10*/  HMMA.16816.F32.BF16 R16, R132.reuse, R142, R16 ;  /* 0x0000008e8410723c */ /* 0x040fe20000041810 */
[----:B------:R-:W2:Y:S03]  /*11e20*/  LDSM.16.MT88.4 R140, [R220+0x13000] ;  /* 0x01300000dc8c783b */ /* 0x000ea60000004200 */
[----:B------:R-:W-:Y:S04]  /*11e30*/  FADD.FTZ R243, R249, R188 ;  /* 0x000000bcf9f37221 */ /* 0x000fe80000010000 */
[C---:B-1----:R-:W-:Y:S04]  /*11e40*/  HMMA.16816.F32.BF16 R20, R132.reuse, R136, R20 ;  /* 0x000000888414723c */ /* 0x042fe80000041814 */
[----:B------:R-:W-:Y:S04]  /*11e50*/  FADD.FTZ R243, R250, R243 ;  /* 0x000000f3faf37221 */ /* 0x000fe80000010000 */
        /* <DEDUP_REMOVED lines=10> */
[C---:B----4-:R-:W-:Y:S08]  /*11f00*/  HMMA.16816.F32.BF16 R52, R132.reuse, R148, R52 ;  /* 0x000000948434723c */ /* 0x050ff00000041834 */
[C---:B------:R-:W-:Y:S01]  /*11f10*/  HMMA.16816.F32.BF16 R56, R132.reuse, R150, R56 ;  /* 0x000000968438723c */ /* 0x040fe20000041838 */
[----:B------:R-:W4:Y:S07]  /*11f20*/  LDSM.16.MT88.4 R148, [R220+0x15000] ;  /* 0x01500000dc94783b */ /* 0x000f2e0000004200 */
[C---:B--2---:R-:W-:Y:S08]  /*11f30*/  HMMA.16816.F32.BF16 R60, R132.reuse, R140, R60 ;  /* 0x0000008c843c723c */ /* 0x044ff0000004183c */
[C---:B------:R-:W-:Y:S01]  /*11f40*/  HMMA.16816.F32.BF16 R64, R132.reuse, R142, R64 ;  /* 0x0000008e8440723c */ /* 0x040fe20000041840 */
[----:B------:R-:W-:Y:S07]  /*11f50*/  LDSM.16.MT88.4 R140, [R222+0x17000] ;  /* 0x01700000de8c783b */ /* 0x000fee0000004200 */
[C---:B-1----:R-:W-:Y:S08]  /*11f60*/  HMMA.16816.F32.BF16 R68, R132.reuse, R136, R68 ;  /* 0x000000888444723c */ /* 0x042ff00000041844 */
[C---:B------:R-:W-:Y:S01]  /*11f70*/  HMMA.16816.F32.BF16 R72, R132.reuse, R138, R72 ;  /* 0x0000008a8448723c */ /* 0x040fe20000041848 */
[----:B------:R-:W1:Y:S07]  /*11f80*/  LDSM.16.MT88.4 R136, [R224+0x17000] ;  /* 0x01700000e088783b */ /* 0x000e6e0000004200 */
[C---:B------:R-:W-:Y:S08]  /*11f90*/  HMMA.16816.F32.BF16 R76, R132.reuse, R160, R76 ;  /* 0x000000a0844c723c */ /* 0x040ff0000004184c */
[C---:B------:R-:W-:Y:S08]  /*11fa0*/  HMMA.16816.F32.BF16 R80, R132.reuse, R162, R80 ;  /* 0x000000a28450723c */ /* 0x040ff00000041850 */
[C---:B---3--:R-:W-:Y:S08]  /*11fb0*/  HMMA.16816.F32.BF16 R84, R132.reuse, R144, R84 ;  /* 0x000000908454723c */ /* 0x048ff00000041854 */
[C---:B------:R-:W-:Y:S01]  /*11fc0*/  HMMA.16816.F32.BF16 R88, R132.reuse, R146, R88 ;  /* 0x000000928458723c */ /* 0x040fe20000041858 */
[----:B------:R-:W2:Y:S07]  /*11fd0*/  LDSM.16.MT88.4 R144, [R221+0x17000] ;  /* 0x01700000dd90783b */ /* 0x000eae0000004200 */
[C---:B----4-:R-:W-:Y:S08]  /*11fe0*/  HMMA.16816.F32.BF16 R92, R132.reuse, R148, R92 ;  /* 0x00000094845c723c */ /* 0x050ff0000004185c */
        /* <DEDUP_REMOVED lines=9> */
[C---:B------:R-:W-:Y:S08]  /*12080*/  HMMA.16816.F32.BF16 R120, R132.reuse, R146, R120 ;  /* 0x000000928478723c */ /* 0x040ff00000041878 */
[C---:B---3--:R-:W-:Y:S08]  /*12090*/  HMMA.16816.F32.BF16 R124, R132.reuse, R148, R124 ;  /* 0x00000094847c723c */ /* 0x048ff0000004187c */
[----:B------:R-:W-:Y:S08]  /*120a0*/  HMMA.16816.F32.BF16 R128, R132, R150, R128 ;  /* 0x000000968480723c */ /* 0x000ff00000041880 */
[C---:B------:R-:W-:Y:S01]  /*120b0*/  HMMA.16816.F32.BF16 R160, R168.reuse, R156, R4 ;  /* 0x0000009ca8a0723c */ /* 0x040fe20000041804 */
[----:B------:R-:W2:Y:S07]  /*120c0*/  LDSM.16.MT88.4 R4, [R224+0x13800] ;  /* 0x01380000e004783b */ /* 0x000eae0000004200 */
[C---:B------:R-:W-:Y:S01]  /*120d0*/  HMMA.16816.F32.BF16 R156, R168.reuse, R158, R8 ;  /* 0x0000009ea89c723c */ /* 0x040fe20000041808 */
[----:B------:R-:W3:Y:S07]  /*120e0*/  LDSM.16.MT88.4 R8, [R222+0x13800] ;  /* 0x01380000de08783b */ /* 0x000eee0000004200 */
[C---:B-1----:R-:W-:Y:S01]  /*120f0*/  HMMA.16816.F32.BF16 R152, R168.reuse, R136, R12 ;  /* 0x00000088a898723c */ /* 0x042fe2000004180c */
[----:B------:R-:W1:Y:S07]  /*12100*/  LDSM.16.MT88.4 R12, [R221+0x13800] ;  /* 0x01380000dd0c783b */ /* 0x000e6e0000004200 */
[C---:B------:R-:W-:Y:S01]  /*12110*/  HMMA.16816.F32.BF16 R148, R168.reuse, R138, R16 ;  /* 0x0000008aa894723c */ /* 0x040fe20000041810 */
[----:B------:R-:W5:Y:S07]  /*12120*/  LDSM.16.MT88.4 R16, [R220+0x13800] ;  /* 0x01380000dc10783b */ /* 0x000f6e0000004200 */
[C---:B----4-:R-:W-:Y:S01]  /*12130*/  HMMA.16816.F32.BF16 R144, R168.reuse, R140, R20 ;  /* 0x0000008ca890723c */ /* 0x050fe20000041814 */
[----:B------:R-:W4:Y:S07]  /*12140*/  LDSM.16.MT88.4 R20, [R222+0x15800] ;  /* 0x01580000de14783b */ /* 0x000f2e0000004200 */
[C---:B------:R-:W-:Y:S01]  /*12150*/  HMMA.16816.F32.BF16 R140, R168.reuse, R142, R24 ;  /* 0x0000008ea88c723c */ /* 0x040fe20000041818 */
[----:B------:R-:W1:Y:S07]  /*12160*/  LDSM.16.MT88.4 R24, [R221+0x15800] ;  /* 0x01580000dd18783b */ /* 0x000e6e0000004200 */
[C---:B------:R-:W-:Y:S01]  /*12170*/  HMMA.16816.F32.BF16 R136, R168.reuse, R172, R28 ;  /* 0x000000aca888723c */ /* 0x040fe2000004181c */
[----:B------:R-:W1:Y:S07]  /*12180*/  LDSM.16.MT88.4 R28, [R220+0x15800] ;  /* 0x01580000dc1c783b */ /* 0x000e6e0000004200 */
        /* <DEDUP_REMOVED lines=11> */
[C---:B-----5:R-:W-:Y:S08]  /*12240*/  HMMA.16816.F32.BF16 R60, R168.reuse, R16, R60 ;  /* 0x00000010a83c723c */ /* 0x060ff0000004183c */
        /* <DEDUP_REMOVED lines=9> */
[C---:B------:R-:W-:Y:S08]  /*122e0*/  HMMA.16816.F32.BF16 R100, R168.reuse, R32, R100 ;  /* 0x00000020a864723c */ /* 0x040ff00000041864 */
[C---:B------:R-:W-:Y:S08]  /*122f0*/  HMMA.16816.F32.BF16 R104, R168.reuse, R34, R104 ;  /* 0x00000022a868723c */ /* 0x040ff00000041868 */
[C---:B--2---:R-:W-:Y:S07]  /*12300*/  HMMA.16816.F32.BF16 R108, R168.reuse, R4, R108 ;  /* 0x00000004a86c723c */ /* 0x044fee000004186c */
[----:B------:R-:W-:Y:S01]  /*12310*/  FADD.FTZ R5, R251, R244 ;  /* 0x000000f4fb057221 */ /* 0x000fe20000010000 */
[C---:B------:R-:W-:Y:S04]  /*12320*/  HMMA.16816.F32.BF16 R112, R168.reuse, R6, R112 ;  /* 0x00000006a870723c */ /* 0x040fe80000041870 */
[----:B------:R-:W-:Y:S04]  /*12330*/  FADD.FTZ R5, R202, R5 ;  /* 0x00000005ca057221 */ /* 0x000fe80000010000 */
[C---:B---3--:R-:W-:Y:S04]  /*12340*/  HMMA.16816.F32.BF16 R116, R168.reuse, R8, R116 ;  /* 0x00000008a874723c */ /* 0x048fe80000041874 */
[----:B------:R-:W-:Y:S04]  /*12350*/  FADD.FTZ R5, R200, R5 ;  /* 0x00000005c8057221 */ /* 0x000fe80000010000 */
[C---:B------:R-:W-:Y:S04]  /*12360*/  HMMA.16816.F32.BF16 R120, R168.reuse, R10, R120 ;  /* 0x0000000aa878723c */ /* 0x040fe80000041878 */
[----:B------:R-:W-:Y:S04]  /*12370*/  FADD.FTZ R190, R190, R5 ;  /* 0x00000005bebe7221 */ /* 0x000fe80000010000 */
[C---:B-1----:R-:W-:Y:S04]  /*12380*/  HMMA.16816.F32.BF16 R124, R168.reuse, R12, R124 ;  /* 0x0000000ca87c723c */ /* 0x042fe8000004187c */
[----:B------:R-:W-:Y:S04]  /*12390*/  FADD.FTZ R199, R199, R190 ;  /* 0x000000bec7c77221 */ /* 0x000fe80000010000 */
[----:B------:R-:W-:Y:S04]  /*123a0*/  HMMA.16816.F32.BF16 R128, R168, R14, R128 ;  /* 0x0000000ea880723c */ /* 0x000fe80000041880 */
[----:B------:R-:W-:Y:S04]  /*123b0*/  FADD.FTZ R186, R186, R199 ;  /* 0x000000c7baba7221 */ /* 0x000fe80000010000 */
[----:B------:R-:W-:Y:S01]  /*123c0*/  FADD.FTZ R245, R189, R186 ;  /* 0x000000babdf57221 */ /* 0x000fe20000010000 */
[----:B------:R-:W-:-:S05]  /*123d0*/  @P0 BRA `(.L_x_3121) ;  /* 0xffffb42000000947 */ /* 0x000fca000383ffff */
.L_x_3117:
        /* <DEDUP_REMOVED lines=8> */
[----:B------:R-:W-:Y:S06]  /*12460*/  BAR.SYNC.DEFER_BLOCKING 0x0 ;  /* 0x0000000000007b1d */ /* 0x000fec0000010000 */
[----:B------:R-:W4:Y:S01]  /*12470*/  S2UR UR7, SR_CTAID.Y ;  /* 0x00000000000779c3 */ /* 0x000f220000002600 */
[----:B------:R-:W-:-:S07]  /*12480*/  ULDC.64 UR4, c[0x0][0x210] ;  /* 0x0000840000047ab9 */ /* 0x000fce0000000a00 */
[----:B------:R-:W5:Y:S01]  /*12490*/  S2UR UR8, SR_CTAID.X ;  /* 0x00000000000879c3 */ /* 0x000f620000002500 */
[----:B-1----:R-:W-:Y:S02]  /*124a0*/  FADD.FTZ R5, R0, R243 ;  /* 0x000000f300057221 */ /* 0x002fe40000010000 */
[----:B------:R-:W1:Y:S01]  /*124b0*/  S2R R0, SR_TID.X ;  /* 0x0000000000007919 */ /* 0x000e620000002100 */
[----:B--2---:R-:W-:Y:S01]  /*124c0*/  UIMAD UR9, UR9, UR6, UR10 ;  /* 0x00000006090972a4 */ /* 0x004fe2000f8e020a */
[----:B---3--:R-:W-:Y:S02]  /*124d0*/  FADD.FTZ R11, R2, R245 ;  /* 0x000000f5020b7221 */ /* 0x008fe40000010000 */
[----:B------:R-:W2:Y:S04]  /*124e0*/  SHFL.BFLY PT, R2, R5, 0x1, 0x1f ;  /* 0x0c201f0005027f89 */ /* 0x000ea800000e0000 */
[----:B------:R-:W3:Y:S01]  /*124f0*/  SHFL.BFLY PT, R4, R11, 0x1, 0x1f ;  /* 0x0c201f000b047f89 */ /* 0x000ee200000e0000 */
[----:B----4-:R-:W-:-:S04]  /*12500*/  UIMAD UR4, UR7, UR4, UR29 ;  /* 0x00000004070472a4 */ /* 0x010fc8000f8e021d */
[----:B------:R-:W-:Y:S02]  /*12510*/  UIMAD UR4, UR4, UR6, UR9 ;  /* 0x00000006040472a4 */ /* 0x000fe4000f8e0209 */
[----:B-----5:R-:W-:Y:S01]  /*12520*/  USHF.L.U32 UR8, UR8, 0x6, URZ ;  /* 0x0000000608087899 */ /* 0x020fe2000800063f */
[----:B-1----:R-:W-:-:S03]  /*12530*/  SHF.R.S32.HI R9, RZ, 0x1f, R0 ;  /* 0x0000001fff097819 */ /* 0x002fc60000011400 */
[----:B------:R-:W-:Y:S01]  /*12540*/  UIMAD UR5, UR4, UR5, UR8 ;  /* 0x00000005040572a4 */ /* 0x000fe2000f8e0208 */
[-C--:B------:R-:W-:Y:S01]  /*12550*/  LEA.HI R8, R9, R0.reuse, RZ, 0x2 ;  /* 0x0000000009087211 */ /* 0x080fe200078f10ff */
[----:B--2---:R-:W-:Y:S01]  /*12560*/  FADD.FTZ R2, R5, R2 ;  /* 0x0000000205027221 */ /* 0x004fe20000010000 */
[----:B------:R-:W-:Y:S02]  /*12570*/  LEA.HI R12, R9, R0, RZ, 0x4 ;  /* 0x00000000090c7211 */ /* 0x000fe400078f20ff */
[----:B------:R-:W-:Y:S01]  /*12580*/  SHF.R.S32.HI R10, RZ, 0x2, R8 ;  /* 0x00000002ff0a7819 */ /* 0x000fe20000011408 */
[----:B---3--:R-:W-:Y:S01]  /*12590*/  FADD.FTZ R4, R11, R4 ;  /* 0x000000040b047221 */ /* 0x008fe20000010000 */
[----:B------:R-:W-:Y:S02]  /*125a0*/  SHF.R.S32.HI R5, RZ, 0x1f, R8 ;  /* 0x0000001fff057819 */ /* 0x000fe40000011408 */
[----:B------:R-:W-:Y:S02]  /*125b0*/  FSETP.NE.FTZ.AND P3, PT, R2, RZ, PT ;  /* 0x000000ff0200720b */ /* 0x000fe40003f75000 */
[----:B------:R-:W-:-:S02]  /*125c0*/  LEA.HI R5, R5, R10, RZ, 0x3 ;  /* 0x0000000a05057211 */ /* 0x000fc400078f18ff */
[----:B------:R-:W-:Y:S02]  /*125d0*/  FSETP.NE.FTZ.AND P4, PT, R4, RZ, PT ;  /* 0x000000ff0400720b */ /* 0x000fe40003f95000 */
[----:B------:R-:W-:Y:S02]  /*125e0*/  LOP3.LUT R5, R5, 0xfffffff8, RZ, 0xc0, !PT ;  /* 0xfffffff805057812 */ /* 0x000fe400078ec0ff */
[----:B------:R-:W-:Y:S02]  /*125f0*/  LEA.HI R9, R9, R0, RZ, 0x5 ;  /* 0x0000000009097211 */ /* 0x000fe400078f28ff */
[----:B------:R-:W-:Y:S02]  /*12600*/  IADD3 R5, R10, -R5, RZ ;  /* 0x800000050a057210 */ /* 0x000fe40007ffe0ff */
[----:B------:R-:W1:Y:S01]  /*12610*/  S2R R10, SR_TID.X ;  /* 0x00000000000a7919 */ /* 0x000e620000002100 */
[----:B------:R-:W-:Y:S01]  /*12620*/  LOP3.LUT R17, R8, 0x1ffffffc, RZ, 0xc0, !PT ;  /* 0x1ffffffc08117812 */ /* 0x000fe200078ec0ff */
[----:B------:R-:W2:Y:S01]  /*12630*/  @P3 MUFU.RCP R6, R2 ;  /* 0x0000000200063308 */ /* 0x000ea20000001000 */
[----:B------:R-:W-:-:S02]  /*12640*/  LOP3.LUT R13, R12, 0xfffffff0, RZ, 0xc0, !PT ;  /* 0xfffffff00c0d7812 */ /* 0x000fc400078ec0ff */
[----:B------:R-:W-:Y:S02]  /*12650*/  SHF.R.S32.HI R12, RZ, 0x5, R9 ;  /* 0x00000005ff0c7819 */ /* 0x000fe40000011409 */
[-C--:B------:R-:W-:Y:S02]  /*12660*/  IADD3 R17, -R17, R0.reuse, RZ ;  /* 0x0000000011117210 */ /* 0x080fe40007ffe1ff */
[----:B------:R-:W-:Y:S01]  /*12670*/  IADD3 R13, -R13, R0, RZ ;  /* 0x000000000d0d7210 */ /* 0x000fe20007ffe1ff */
[----:B------:R-:W3:Y:S01]  /*12680*/  @P4 MUFU.RCP R7, R4 ;  /* 0x0000000400074308 */ /* 0x000ee20000001000 */
[C---:B------:R-:W-:Y:S02]  /*12690*/  LOP3.LUT R16, R5.reuse, 0x1, RZ, 0xc0, !PT ;  /* 0x0000000105107812 */ /* 0x040fe400078ec0ff */
[----:B------:R-:W-:Y:S02]  /*126a0*/  SHF.L.U32 R19, R5, 0x6, RZ ;  /* 0x0000000605137819 */ /* 0x000fe400000006ff */
[----:B------:R-:W-:-:S02]  /*126b0*/  ISETP.NE.U32.AND P0, PT, R16, 0x1, PT ;  /* 0x000000011000780c */ /* 0x000fc40003f05070 */
[----:B------:R-:W-:Y:S01]  /*126c0*/  LOP3.LUT R19, R19, 0x1c0, RZ, 0xc0, !PT ;  /* 0x000001c013137812 */ /* 0x000fe200078ec0ff */
[C---:B--2---:R-:W-:Y:S01]  /*126d0*/  FMUL.FTZ R163, R6.reuse, R163 ;  /* 0x000000a306a37220 */ /* 0x044fe20000410000 */
[----:B------:R-:W-:Y:S01]  /*126e0*/  R2P PR, R5, 0x6 ;  /* 0x0000000605007804 */ /* 0x000fe20000000000 */
[C---:B------:R-:W-:Y:S01]  /*126f0*/  FMUL.FTZ R162, R6.reuse, R162 ;  /* 0x000000a206a27220 */ /* 0x040fe20000410000 */
[----:B------:R-:W-:Y:S01]  /*12700*/  LEA.HI R19, R19, R19, RZ, 0x1d ;  /* 0x0000001313137211 */ /* 0x000fe200078fe8ff */
[C---:B------:R-:W-:Y:S01]  /*12710*/  FMUL.FTZ R159, R6.reuse, R159 ;  /* 0x0000009f069f7220 */ /* 0x040fe20000410000 */
[----:B------:R-:W-:Y:S01]  /*12720*/  LOP3.LUT R9, R9, 0xffffffe0, RZ, 0xc0, !PT ;  /* 0xffffffe009097812 */ /* 0x000fe200078ec0ff */
[----:B------:R-:W-:Y:S01]  /*12730*/  FMUL.FTZ R158, R6, R158 ;  /* 0x0000009e069e7220 */ /* 0x000fe20000410000 */
[----:B-1----:R-:W-:Y:S01]  /*12740*/  SHF.R.S32.HI R11, RZ, 0x1f, R10 ;  /* 0x0000001fff0b7819 */ /* 0x002fe2000001140a */
[C---:B---3--:R-:W-:Y:S01]  /*12750*/  FMUL.FTZ R160, R7.reuse, R160 ;  /* 0x000000a007a07220 */ /* 0x048fe20000410000 */
[----:B------:R-:W-:Y:S01]  /*12760*/  @P4 MUFU.LG2 R4, R4 ;  /* 0x0000000400044308 */ /* 0x000fe20000000c00 */
[----:B------:R-:W-:Y:S01]  /*12770*/  FMUL.FTZ R161, R7, R161 ;  /* 0x000000a107a17220 */ /* 0x000fe20000410000 */
[----:B------:R-:W-:Y:S01]  /*12780*/  LEA.HI R14, R11, R10, RZ, 0x4 ;  /* 0x0000000a0b0e7211 */ /* 0x000fe200078f20ff */
[----:B------:R-:W-:Y:S01]  /*12790*/  FMUL.FTZ R156, R7, R156 ;  /* 0x0000009c079c7220 */ /* 0x000fe20000410000 */
[----:B------:R-:W-:Y:S01]  /*127a0*/  LEA.HI R11, R11, R10, RZ, 0x5 ;  /* 0x0000000a0b0b7211 */ /* 0x000fe200078f28ff */
[C---:B------:R-:W-:Y:S01]  /*127b0*/  FMUL.FTZ R157, R7.reuse, R157 ;  /* 0x0000009d079d7220 */ /* 0x040fe20000410000 */
[----:B------:R-:W-:Y:S01]  /*127c0*/  SHF.R.S32.HI R8, RZ, 0x4, R14 ;  /* 0x00000004ff087819 */ /* 0x000fe2000001140e */
[C---:B------:R-:W-:Y:S01]  /*127d0*/  FMUL.FTZ R152, R7.reuse, R152 ;  /* 0x0000009807987220 */ /* 0x040fe20000410000 */
[----:B------:R-:W-:Y:S01]  /*127e0*/  LEA R14, R12, R17, 0x9 ;  /* 0x000000110c0e7211 */ /* 0x000fe200078e48ff */
[----:B------:R-:W-:Y:S01]  /*127f0*/  FMUL.FTZ R153, R7, R153 ;  /* 0x0000009907997220 */ /* 0x000fe20000410000 */
[----:B------:R-:W-:Y:S01]  /*12800*/  SHF.L.U32 R15, R8, 0x6, RZ ;  /* 0x00000006080f7819 */ /* 0x000fe200000006ff */
[C---:B------:R-:W-:Y:S01]  /*12810*/  FMUL.FTZ R155, R6.reuse, R155 ;  /* 0x0000009b069b7220 */ /* 0x040fe20000410000 */
[----:B------:R-:W-:Y:S01]  /*12820*/  LEA.HI R17, R13, R13, RZ, 0x1 ;  /* 0x0000000d0d117211 */ /* 0x000fe200078f08ff */
[C---:B------:R-:W-:Y:S01]  /*12830*/  FMUL.FTZ R154, R6.reuse, R154 ;  /* 0x0000009a069a7220 */ /* 0x040fe20000410000 */
[----:B------:R-:W-:Y:S01]  /*12840*/  LOP3.LUT R15, R15, 0x1c0, RZ, 0xc0, !PT ;  /* 0x000001c00f0f7812 */ /* 0x000fe200078ec0ff */
[----:B------:R-:W-:Y:S01]  /*12850*/  FMUL.FTZ R148, R7, R148 ;  /* 0x0000009407947220 */ /* 0x000fe20000410000 */
[----:B------:R-:W-:Y:S01]  /*12860*/  SHF.L.U32 R16, R17, 0x2, RZ ;  /* 0x0000000211107819 */ /* 0x000fe200000006ff */
[----:B------:R-:W-:Y:S01]  /*12870*/  FMUL.FTZ R149, R7, R149 ;  /* 0x0000009507957220 */ /* 0x000fe20000410000 */
[----:B------:R-:W-:Y:S01]  /*12880*/  LOP3.LUT R18, R17, 0xffffffe, RZ, 0xc0, !PT ;  /* 0x0ffffffe11127812 */ /* 0x000fe200078ec0ff */
[C---:B------:R-:W-:Y:S01]  /*12890*/  FMUL.FTZ R151, R6.reuse, R151 ;  /* 0x0000009706977220 */ /* 0x040fe20000410000 */
[----:B------:R-:W-:Y:S01]  /*128a0*/  LOP3.LUT R16, R15, 0x38, R16, 0xf8, !PT ;  /* 0x000000380f107812 */ /* 0x000fe200078ef810 */
[----:B------:R-:W-:Y:S01]  /*128b0*/  FMUL.FTZ R150, R6, R150 ;  /* 0x0000009606967220 */ /* 0x000fe20000410000 */
[----:B------:R-:W-:Y:S01]  /*128c0*/  SHF.R.U32.HI R15, RZ, 0x3, R15 ;  /* 0x00000003ff0f7819 */ /* 0x000fe2000001160f */
[C---:B------:R-:W-:Y:S01]  /*128d0*/  FMUL.FTZ R144, R7.reuse, R144 ;  /* 0x0000009007907220 */ /* 0x040fe20000410000 */
[----:B------:R-:W-:Y:S01]  /*128e0*/  LEA R14, R14, R19, 0x1 ;  /* 0x000000130e0e7211 */ /* 0x000fe200078e08ff */
[----:B------:R-:W-:Y:S01]  /*128f0*/  FMUL.FTZ R145, R7, R145 ;  /* 0x0000009107917220 */ /* 0x000fe20000410000 */
[----:B------:R-:W-:Y:S01]  /*12900*/  LOP3.LUT R15, R16, R15, RZ, 0x3c, !PT ;  /* 0x0000000f100f7212 */ /* 0x000fe200078e3cff */
[C---:B------:R-:W-:Y:S01]  /*12910*/  FMUL.FTZ R147, R6.reuse, R147 ;  /* 0x0000009306937220 */ /* 0x040fe20000410000 */
[----:B------:R-:W-:Y:S01]  /*12920*/  IADD3 R18, R13, -R18, RZ ;  /* 0x800000120d127210 */ /* 0x000fe20007ffe0ff */
[----:B------:R-:W-:Y:S01]  /*12930*/  FMUL.FTZ R146, R6, R146 ;  /* 0x0000009206927220 */ /* 0x000fe20000410000 */
[----:B------:R-:W-:Y:S01]  /*12940*/  STS.64 [R14.X4], R160 ;  /* 0x000000a00e007388 */ /* 0x000fe20000004a00 */
[C---:B------:R-:W-:Y:S01]  /*12950*/  FMUL.FTZ R140, R7.reuse, R140 ;  /* 0x0000008c078c7220 */ /* 0x040fe20000410000 */
[----:B------:R-:W-:Y:S01]  /*12960*/  LEA R5, R18, R15, 0x2 ;  /* 0x0000000f12057211 */ /* 0x000fe200078e10ff */
[----:B------:R-:W-:Y:S01]  /*12970*/  FMUL.FTZ R141, R7, R141 ;  /* 0x0000008d078d7220 */ /* 0x000fe20000410000 */
[----:B------:R-:W-:Y:S01]  /*12980*/  MOV R15, 0x80 ;  /* 0x00000080000f7802 */ /* 0x000fe20000000f00 */
[C---:B------:R-:W-:Y:S01]  /*12990*/  FMUL.FTZ R143, R6.reuse, R143 ;  /* 0x0000008f068f7220 */ /* 0x040fe20000410000 */
[----:B------:R-:W-:Y:S01]  /*129a0*/  STS.64 [R14.X4+0x800], R162 ;  /* 0x000800a20e007388 */ /* 0x000fe20000004a00 */
[C---:B------:R-:W-:Y:S01]  /*129b0*/  FMUL.FTZ R142, R6.reuse, R142 ;  /* 0x0000008e068e7220 */ /* 0x040fe20000410000 */
[----:B------:R-:W-:Y:S01]  /*129c0*/  SEL R15, R15, 0xffffff80, !P2 ;  /* 0xffffff800f0f7807 */ /* 0x000fe20005000000 */
[----:B------:R-:W-:Y:S01]  /*129d0*/  FMUL.FTZ R136, R7, R136 ;  /* 0x0000008807887220 */ /* 0x000fe20000410000 */
[----:B------:R-:W-:Y:S01]  /*129e0*/  LOP3.LUT R11, R11, 0xffffffe0, RZ, 0xc0, !PT ;  /* 0xffffffe00b0b7812 */ /* 0x000fe200078ec0ff */
[----:B------:R-:W-:Y:S01]  /*129f0*/  FMUL.FTZ R137, R7, R137 ;  /* 0x0000008907897220 */ /* 0x000fe20000410000 */
[----:B------:R-:W1:Y:S01]  /*12a00*/  @P3 MUFU.LG2 R2, R2 ;  /* 0x0000000200023308 */ /* 0x000e620000000c00 */
[C---:B------:R-:W-:Y:S01]  /*12a10*/  FMUL.FTZ R139, R6.reuse, R139 ;  /* 0x0000008b068b7220 */ /* 0x040fe20000410000 */
[----:B------:R-:W-:Y:S01]  /*12a20*/  IADD3 R9, -R9, R0, RZ ;  /* 0x0000000009097210 */ /* 0x000fe20007ffe1ff */
[C---:B------:R-:W-:Y:S01]  /*12a30*/  FMUL.FTZ R138, R6.reuse, R138 ;  /* 0x0000008a068a7220 */ /* 0x040fe20000410000 */
[----:B------:R-:W-:Y:S01]  /*12a40*/  IADD3 R11, -R11, R10, RZ ;  /* 0x0000000a0b0b7210 */ /* 0x000fe20007ffe1ff */
[----:B------:R-:W-:Y:S01]  /*12a50*/  FMUL.FTZ R132, R7, R132 ;  /* 0x0000008407847220 */ /* 0x000fe20000410000 */
[----:B------:R-:W-:Y:S01]  /*12a60*/  SHF.L.U32 R10, R13, 0x2, RZ ;  /* 0x000000020d0a7819 */ /* 0x000fe200000006ff */
[----:B------:R-:W-:Y:S01]  /*12a70*/  FMUL.FTZ R133, R7, R133 ;  /* 0x0000008507857220 */ /* 0x000fe20000410000 */
[----:B------:R-:W-:Y:S01]  /*12a80*/  SHF.R.S32.HI R0, RZ, 0x1f, R11 ;  /* 0x0000001fff007819 */ /* 0x000fe2000001140b */
[----:B------:R-:W-:-:S02]  /*12a90*/  FMUL.FTZ R135, R6, R135 ;  /* 0x0000008706877220 */ /* 0x000fc40000410000 */
[----:B------:R-:W-:Y:S01]  /*12aa0*/  FMUL.FTZ R134, R6, R134 ;  /* 0x0000008606867220 */ /* 0x000fe20000410000 */
[----:B------:R-:W-:Y:S01]  /*12ab0*/  LEA.HI R0, R0, R11, RZ, 0x2 ;  /* 0x0000000b00007211 */ /* 0x000fe200078f10ff */
[C---:B------:R-:W-:Y:S01]  /*12ac0*/  FMUL.FTZ R36, R7.reuse, R36 ;  /* 0x0000002407247220 */ /* 0x040fe20000410000 */
[----:B------:R-:W-:Y:S01]  /*12ad0*/  SHF.R.S32.HI R11, RZ, 0x1f, R10 ;  /* 0x0000001fff0b7819 */ /* 0x000fe2000001140a */
[C---:B------:R-:W-:Y:S01]  /*12ae0*/  FMUL.FTZ R37, R7.reuse, R37 ;  /* 0x0000002507257220 */ /* 0x040fe20000410000 */
[----:B------:R-:W-:Y:S01]  /*12af0*/  SHF.R.S32.HI R0, RZ, 0x2, R0 ;  /* 0x00000002ff007819 */ /* 0x000fe20000011400 */
[C---:B------:R-:W-:Y:S02]  /*12b00*/  FMUL.FTZ R39, R6.reuse, R39 ;  /* 0x0000002706277220 */ /* 0x040fe40000410000 */
[----:B------:R-:W-:Y:S02]  /*12b10*/  FMUL.FTZ R38, R6, R38 ;  /* 0x0000002606267220 */ /* 0x000fe40000410000 */
[----:B------:R-:W-:-:S02]  /*12b20*/  FMUL.FTZ R40, R7, R40 ;  /* 0x0000002807287220 */ /* 0x000fc40000410000 */
[C---:B------:R-:W-:Y:S02]  /*12b30*/  FMUL.FTZ R41, R7.reuse, R41 ;  /* 0x0000002907297220 */ /* 0x040fe40000410000 */
[C---:B------:R-:W-:Y:S02]  /*12b40*/  FMUL.FTZ R43, R6.reuse, R43 ;  /* 0x0000002b062b7220 */ /* 0x040fe40000410000 */
[C---:B------:R-:W-:Y:S02]  /*12b50*/  FMUL.FTZ R42, R6.reuse, R42 ;  /* 0x0000002a062a7220 */ /* 0x040fe40000410000 */
        /* <DEDUP_REMOVED lines=85> */
[----:B------:R-:W-:Y:S01]  /*130b0*/  FMUL.FTZ R129, R7, R129 ;  /* 0x0000008107817220 */ /* 0x000fe20000410000 */
[----:B------:R-:W-:Y:S01]  /*130c0*/  MOV R7, 0x40 ;  /* 0x0000004000077802 */ /* 0x000fe20000000f00 */
[----:B------:R-:W-:-:S02]  /*130d0*/  FMUL.FTZ R131, R6, R131 ;  /* 0x0000008306837220 */ /* 0x000fc40000410000 */
[----:B------:R-:W-:Y:S01]  /*130e0*/  FMUL.FTZ R130, R6, R130 ;  /* 0x0000008206827220 */ /* 0x000fe20000410000 */
[----:B------:R-:W-:Y:S01]  /*130f0*/  SHF.L.U32 R6, R14, 0x2, RZ ;  /* 0x000000020e067819 */ /* 0x000fe200000006ff */
[----:B-1----:R-:W-:Y:S01]  /*13100*/  @P3 FMUL.FTZ R2, R2, 0.69314718246459960938 ;  /* 0x3f31721802023820 */ /* 0x002fe20000410000 */
[----:B------:R-:W-:Y:S02]  /*13110*/  SEL R7, R7, 0xffffffc0, !P1 ;  /* 0xffffffc007077807 */ /* 0x000fe40004800000 */
[C---:B------:R-:W-:Y:S02]  /*13120*/  IADD3 R16, R6.reuse, -0x20, RZ ;  /* 0xffffffe006107810 */ /* 0x040fe40007ffe0ff */
[C---:B------:R-:W-:Y:S02]  /*13130*/  @P0 IADD3 R16, R6.reuse, 0x20, RZ ;  /* 0x0000002006100810 */ /* 0x040fe40007ffe0ff */
[C---:B------:R-:W-:Y:S02]  /*13140*/  IADD3 R17, R6.reuse, R7, RZ ;  /* 0x0000000706117210 */ /* 0x040fe40007ffe0ff */
[----:B------:R-:W-:Y:S01]  /*13150*/  IADD3 R18, R7, R16, RZ ;  /* 0x0000001007127210 */ /* 0x000fe20007ffe0ff */
[----:B------:R-:W-:Y:S01]  /*13160*/  STS.64 [R16], R156 ;  /* 0x0000009c10007388 */ /* 0x000fe20000000a00 */
[----:B------:R-:W-:-:S02]  /*13170*/  IADD3 R6, R6, R15, RZ ;  /* 0x0000000f06067210 */ /* 0x000fc40007ffe0ff */
[----:B------:R-:W-:Y:S01]  /*13180*/  IADD3 R7, R15, R16, RZ ;  /* 0x000000100f077210 */ /* 0x000fe20007ffe0ff */
[----:B------:R-:W-:Y:S01]  /*13190*/  STS.64 [R16+0x800], R158 ;  /* 0x0008009e10007388 */ /* 0x000fe20000000a00 */
[-C--:B------:R-:W-:Y:S02]  /*131a0*/  IADD3 R19, R17, R15.reuse, RZ ;  /* 0x0000000f11137210 */ /* 0x080fe40007ffe0ff */
[----:B------:R-:W-:Y:S01]  /*131b0*/  IADD3 R15, R18, R15, RZ ;  /* 0x0000000f120f7210 */ /* 0x000fe20007ffe0ff */
[----:B------:R-:W-:Y:S01]  /*131c0*/  STS.64 [R17], R152 ;  /* 0x0000009811007388 */ /* 0x000fe20000000a00 */
[----:B------:R-:W-:Y:S01]  /*131d0*/  LOP3.LUT P0, RZ, R9, 0x3, RZ, 0xc0, !PT ;  /* 0x0000000309ff7812 */ /* 0x000fe2000780c0ff */
[----:B------:R-:W-:Y:S02]  /*131e0*/  @P4 FMUL.FTZ R9, R4, 0.69314718246459960938 ;  /* 0x3f31721804094820 */ /* 0x000fe40000410000 */
        /* <DEDUP_REMOVED lines=65> */
[----:B------:R-:W-:-:S04]  /*13600*/  IADD3 R7, R12, -R7, RZ ;  /* 0x800000070c077210 */ /* 0x000fc80007ffe0ff */
[----:B------:R-:W-:Y:S01]  /*13610*/  LEA R7, R7, R0, 0x4 ;  /* 0x0000000007077211 */ /* 0x000fe200078e20ff */
[----:B------:R-:W1:Y:S04]  /*13620*/  LDS.128 R140, [R5.X4] ;  /* 0x00000000058c7984 */ /* 0x000e680000004c00 */
        /* <DEDUP_REMOVED lines=31> */
[----:B-----5:R-:W-:Y:S01]  /*13820*/  MOV R5, 0xff800000 ;  /* 0xff80000000057802 */ /* 0x020fe20000000f00 */
[----:B------:R-:W-:Y:S01]  /*13830*/  @P4 FFMA.FTZ R5, R164, c[0x0][0x238], R9 ;  /* 0x00008e00a4054a23 */ /* 0x000fe20000010009 */
[----:B------:R-:W-:Y:S05]  /*13840*/  @P0 BRA `(.L_x_3123) ;  /* 0x000000b000000947 */ /* 0x000fea0003800000 */
[----:B--234-:R-:W-:Y:S01]  /*13850*/  IADD3 R4, R7, 0x8, RZ ;  /* 0x0000000807047810 */ /* 0x01cfe20007ffe0ff */
[----:B------:R-:W-:Y:S01]  /*13860*/  IMAD.U32 R0, RZ, RZ, UR5 ;  /* 0x00000005ff007e24 */ /* 0x000fe2000f8e00ff */
[----:B------:R-:W-:-:S02]  /*13870*/  SHF.R.S32.HI R3, RZ, 0x1f, R7 ;  /* 0x0000001fff037819 */ /* 0x000fc40000011407 */
[C---:B------:R-:W-:Y:S02]  /*13880*/  IADD3 R2, P0, R7.reuse, UR5, RZ ;  /* 0x0000000507027c10 */ /* 0x040fe4000ff1e0ff */
[----:B------:R-:W-:Y:S02]  /*13890*/  ISETP.GE.AND P2, PT, R7, UR20, PT ;  /* 0x0000001407007c0c */ /* 0x000fe4000bf46270 */
[----:B------:R-:W-:Y:S02]  /*138a0*/  ISETP.GE.AND P1, PT, R4, UR20, PT ;  /* 0x0000001404007c0c */ /* 0x000fe4000bf26270 */
[----:B------:R-:W-:Y:S02]  /*138b0*/  LEA.HI.X.SX32 R3, R0, R3, 0x1, P0 ;  /* 0x0000000300037211 */ /* 0x000fe400000f0eff */
[----:B------:R-:W-:-:S04]  /*138c0*/  LEA R12, P0, R2, c[0x0][0x208], 0x2 ;  /* 0x00008200020c7a11 */ /* 0x000fc800078010ff */
[----:B------:R-:W-:-:S05]  /*138d0*/  LEA.HI.X R13, R2, c[0x0][0x20c], R3, 0x2, P0 ;  /* 0x00008300020d7a11 */ /* 0x000fca00000f1403 */
[----:B------:R2:W-:Y:S04]  /*138e0*/  @!P2 STG.E [R12.64], R5 ;  /* 0x000000050c00a986 */ /* 0x0005e8000c101920 */
[----:B------:R2:W-:Y:S02]  /*138f0*/  @!P1 STG.E [R12.64+0x20], R6 ;  /* 0x000020060c009986 */ /* 0x0005e4000c101920 */
.L_x_3123:
[----:B--234-:R-:W-:Y:S05]  /*13900*/  BSYNC B0 ;  /* 0x0000000000007941 */ /* 0x01cfea0003800000 */
.L_x_3122:
        /* <DEDUP_REMOVED lines=23> */
.L_x_3125:
[----:B------:R-:W-:Y:S05]  /*13a80*/  BSYNC B0 ;  /* 0x0000000000007941 */ /* 0x000fea0003800000 */
.L_x_3124:
        /* <DEDUP_REMOVED lines=14> */
.L_x_3127:
[----:B------:R-:W-:Y:S05]  /*13b70*/  BSYNC B0 ;  /* 0x0000000000007941 */ /* 0x000fea0003800000 */
.L_x_3126:
        /* <DEDUP_REMOVED lines=14> */
.L_x_3129:
[----:B------:R-:W-:Y:S05]  /*13c60*/  BSYNC B0 ;  /* 0x0000000000007941 */ /* 0x000fea0003800000 */
.L_x_3128:
        /* <DEDUP_REMOVED lines=14> */
.L_x_3131:
[----:B------:R-:W-:Y:S05]  /*13d50*/  BSYNC B0 ;  /* 0x0000000000007941 */ /* 0x000fea0003800000 */
.L_x_3130:
        /* <DEDUP_REMOVED lines=14> */
.L_x_3133:
[----:B------:R-:W-:Y:S05]  /*13e40*/  BSYNC B0 ;  /* 0x0000000000007941 */ /* 0x000fea0003800000 */
.L_x_3132:
        /* <DEDUP_REMOVED lines=14> */
.L_x_3135:
[----:B------:R-:W-:Y:S05]  /*13f30*/  BSYNC B0 ;  /* 0x0000000000007941 */ /* 0x000fea0003800000 */
.L_x_3134:
        /* <DEDUP_REMOVED lines=14> */
.L_x_3137:
[----:B------:R-:W-:Y:S05]  /*14020*/  BSYNC B0 ;  /* 0x0000000000007941 */ /* 0x000fea0003800000 */
.L_x_3136:
        /* <DEDUP_REMOVED lines=15> */
.L_x_3138:
        /* <DEDUP_REMOVED lines=14> */
.L_x_8946:


//--------------------- .text._ZN5flash24flash_fwd_splitkv_kernelI23Flash_fwd_kernel_traitsILi256ELi64ELi64ELi4ELb0ELb0EN7cutlass10bfloat16_tE19Flash_kernel_traitsILi256ELi64ELi64ELi4ES3_EELb0ELb1ELb0ELb0ELb0ELb1ELb1ELb0EEEvNS_16Flash_fwd_paramsE --------------------------
	.section	.text._ZN5flash24flash_fwd_splitkv_kernelI23Flash_fwd_kernel_traitsILi256ELi64ELi64ELi4ELb0ELb0EN7cutlass10bfloat16_tE19Flash_kernel_traitsILi256ELi64ELi64ELi4ES3_EELb0ELb1ELb0ELb0ELb0ELb1ELb1ELb0EEEvNS_16Flash_fwd_paramsE,"ax",@progbits
	.sectioninfo	@"SHI_REGISTERS=253"
	.align	128
        .global         _ZN5flash24flash_fwd_splitkv_kernelI23Flash_fwd_kernel_traitsILi256ELi64ELi64ELi4ELb0ELb0EN7cutlass10bfloat16_tE19Flash_kernel_traitsILi256ELi64ELi64ELi4ES3_EELb0ELb1ELb0ELb0ELb0ELb1ELb1ELb0EEEvNS_16Flash_fwd_paramsE
        .type           _ZN5flash24flash_fwd_splitkv_kernelI23Flash_fwd_kernel_traitsILi256ELi64ELi64ELi4ELb0ELb0EN7cutlass10bfloat16_tE19Flash_kernel_traitsILi256ELi64ELi64ELi4ES3_EELb0ELb1ELb0ELb0ELb0ELb1ELb1ELb0EEEvNS_16Flash_fwd_paramsE,@function
        .size           _ZN5flash24flash_fwd_splitkv_kernelI23Flash_fwd_kernel_traitsILi256ELi64ELi64ELi4ELb0ELb0EN7cutlass10bfloat16_tE19Flash_kernel_traitsILi256ELi64ELi64ELi4ES3_EELb0ELb1ELb0ELb0ELb0ELb1ELb1ELb0EEEvNS_16Flash_fwd_paramsE,(.L_x_8947 - _ZN5flash24flash_fwd_splitkv_kernelI23Flash_fwd_kernel_traitsILi256ELi64ELi64ELi4ELb0ELb0EN7cutlass10bfloat16_tE19Flash_kernel_traitsILi256ELi64ELi64ELi4ES3_EELb0ELb1ELb0ELb0ELb0ELb1ELb1ELb0EEEvNS_16Flash_fwd_paramsE)
        .other          _ZN5flash24flash_fwd_splitkv_kernelI23Flash_fwd_kernel_traitsILi256ELi64ELi64ELi4ELb0ELb0EN7cutlass10bfloat16_tE19Flash_kernel_traitsILi256ELi64ELi64ELi4ES3_EELb0ELb1ELb0ELb0ELb0ELb1ELb1ELb0EEEvNS_16Flash_fwd_paramsE,@"STO_CUDA_ENTRY STV_DEFAULT"
_ZN5flash24flash_fwd_splitkv_kernelI23Flash_fwd_kernel_traitsILi256ELi64ELi64ELi4ELb0ELb0EN7cutlass10bfloat16_tE19Flash_kernel_traitsILi256ELi64ELi64ELi4ES3_EELb0ELb1ELb0ELb0ELb0ELb1ELb1ELb0EEEvNS_16Flash_fwd_paramsE:
.text._ZN5flash24flash_fwd_splitkv_kernelI23Flash_fwd_kernel_traitsILi256ELi64ELi64ELi4ELb0ELb0EN7cutlass10bfloat16_tE19Flash_kernel_traitsILi256ELi64ELi64ELi4ES3_EELb0ELb1ELb0ELb0ELb0ELb1ELb1ELb0EEEvNS_16Flash_fwd_paramsE:
        /* <DEDUP_REMOVED lines=42> */
[----:B------:R1:W2:Y:S01]  /*02a0*/  @P2 LDG.E R4, [R2.64] ;  /* 0x0000002002042981 */ /* 0x0002a2000c1e1900 */
[----:B------:R-:W-:Y:S02]  /*02b0*/  @UP1 UIMAD.WIDE UR8, UR29, UR26, UR8 ;  /* 0x0000001a1d0812a5 */ /* 0x000fe4000f8e0208 */
[----:B------:R-:W-:Y:S01]  /*02c0*/  ULDC.64 UR10, c[0x0][0x248] ;  /* 0x00009200000a7ab9 */ /* 0x000fe20000000a00 */
[----:B------:R1:W3:Y:S01]  /*02d0*/  @P2 LDG.E R0, [R2.64+0x4] ;  /* 0x0000042002002981 */ /* 0x0002e2000c1e1900 */
[----:B------:R-:W-:Y:S01]  /*02e0*/  PLOP3.LUT P1, PT, PT, PT, UP2, 0x80, 0x0 ;  /* 0x000000000000781c */ /* 0x000fe20003f2f028 */
[----:B------:R-:W-:Y:S01]  /*02f0*/  UIMAD.WIDE UR10, UR29, UR26, UR10 ;  /* 0x0000001a1d0a72a5 */ /* 0x000fe2000f8e020a */
[----:B-1----:R-:W-:-:S02]  /*0300*/  IMAD.U32 R2, RZ, RZ, UR8 ;  /* 0x00000008ff027e24 */ /* 0x002fc4000f8e00ff */
[----:B------:R-:W-:-:S05]  /*0310*/  IMAD.U32 R3, RZ, RZ, UR9 ;  /* 0x00000009ff037e24 */ /* 0x000fca000f8e00ff */
[----:B------:R1:W4:Y:S01]  /*0320*/  @P0 LDG.E R2, [R2.64] ;  /* 0x0000002002020981 */ /* 0x000322000c1e1900 */
[----:B------:R-:W-:Y:S02]  /*0330*/  IMAD.U32 R6, RZ, RZ, UR10 ;  /* 0x0000000aff067e24 */ /* 0x000fe4000f8e00ff */
[----:B------:R-:W-:-:S05]  /*0340*/  IMAD.U32 R7, RZ, RZ, UR11 ;  /* 0x0000000bff077e24 */ /* 0x000fca000f8e00ff */
[----:B-1----:R-:W5:Y:S01]  /*0350*/  @!P1 LDG.E R3, [R6.64] ;  /* 0x0000002006039981 */ /* 0x002f62000c1e1900 */
        /* <DEDUP_REMOVED lines=23> */
.L_x_3139:
[----:B------:R-:W-:Y:S02]  /*04d0*/  ULDC UR8, c[0x0][0x218] ;  /* 0x0000860000087ab9 */ /* 0x000fe40000000800 */
.L_x_3140:
        /* <DEDUP_REMOVED lines=25> */
[----:B------:R-:W2:Y:S01]  /*0670*/  R2UR UR9, R0 ;  /* 0x00000000000973c2 */ /* 0x000ea200000e0000 */
[----:B------:R-:W-:Y:S02]  /*0680*/  ULDC UR5, c[0x0][0x10] ;  /* 0x0000040000057ab9 */ /* 0x000fe40000000800 */
[----:B------:R-:W-:Y:S02]  /*0690*/  USHF.R.S32.HI UR13, URZ, 0x1f, UR4 ;  /* 0x0000001f3f0d7899 */ /* 0x000fe40008011404 */
[----:B------:R-:W-:Y:S02]  /*06a0*/  UMOV UR18, URZ ;  /* 0x0000003f00127c82 */ /* 0x000fe40008000000 */
[----:B------:R-:W-:-:S04]  /*06b0*/  ULEA.HI UR13, UR13, UR4, URZ, 0x6 ;  /* 0x000000040d0d7291 */ /* 0x000fc8000f8f303f */
[----:B------:R-:W-:-:S04]  /*06c0*/  ULEA.HI.SX32 UR13, UR13, UR5, 0x1a ;  /* 0x000000050d0d7291 */ /* 0x000fc8000f8fd23f */
[----:B------:R-:W-:Y:S01]  /*06d0*/  UIADD3 UR13, UR13, -0x1, URZ ;  /* 0xffffffff0d0d7890 */ /* 0x000fe2000fffe03f */
[----:B--2---:R-:W2:Y:S08]  /*06e0*/  I2F.RP R0, UR9 ;  /* 0x0000000900007d06 */ /* 0x004eb00008209400 */
[----:B--2---:R-:W2:Y:S02]  /*06f0*/  MUFU.RCP R0, R0 ;  /* 0x0000000000007308 */ /* 0x004ea40000001000 */
[----:B--2---:R-:W-:-:S06]  /*0700*/  IADD3 R0, R0, 0xffffffe, RZ ;  /* 0x0ffffffe00007810 */ /* 0x004fcc0007ffe0ff */
[----:B------:R-:W2:Y:S02]  /*0710*/  F2I.FTZ.U32.TRUNC.NTZ R0, R0 ;  /* 0x0000000000007305 */ /* 0x000ea4000021f000 */
[----:B--2---:R2:W3:Y:S02]  /*0720*/  R2UR UR19, R0 ;  /* 0x00000000001373c2 */ /* 0x0044e400000e0000 */
[----:B--2---:R-:W-:Y:S01]  /*0730*/  IMAD.U32 R0, RZ, RZ, UR13 ;  /* 0x0000000dff007e24 */ /* 0x004fe2000f8e00ff */
[----:B---3--:R-:W-:Y:S02]  /*0740*/  UIADD3 UR4, URZ, -UR19, URZ ;  /* 0x800000133f047290 */ /* 0x008fe4000fffe03f */
[----:B------:R-:W-:Y:S02]  /*0750*/  ULOP3.LUT UR13, UR13, UR5, URZ, 0x3c, !UPT ;  /* 0x000000050d0d7292 */ /* 0x000fe4000f8e3c3f */
[----:B------:R-:W-:Y:S01]  /*0760*/  IABS R0, R0 ;  /* 0x0000000000007213 */ /* 0x000fe20000000000 */
[----:B------:R-:W-:-:S03]  /*0770*/  UIMAD UR4, UR4, UR9, URZ ;  /* 0x00000009040472a4 */ /* 0x000fc6000f8e023f */
[----:B------:R-:W2:Y:S01]  /*0780*/  R2UR UR8, R0 ;  /* 0x00000000000873c2 */ /* 0x000ea200000e0000 */
[----:B------:R-:W-:-:S07]  /*0790*/  UIMAD.WIDE.U32 UR18, UR19, UR4, UR18 ;  /* 0x00000004131272a5 */ /* 0x000fce000f8e0012 */
[----:B------:R-:W-:Y:S02]  /*07a0*/  UMOV UR15, UR19 ;  /* 0x00000013000f7c82 */ /* 0x000fe40008000000 */
[----:B--2---:R-:W-:Y:S02]  /*07b0*/  UIMAD.WIDE.U32 UR18, UR15, UR8, URZ ;  /* 0x000000080f1272a5 */ /* 0x004fe4000f8e003f */
        /* <DEDUP_REMOVED lines=74> */
.L_x_3143:
[----:B------:R-:W-:Y:S05]  /*0c60*/  BSYNC B0 ;  /* 0x0000000000007941 */ /* 0x000fea0003800000 */
.L_x_3142:
        /* <DEDUP_REMOVED lines=12> */
.L_x_3145:
[----:B------:R-:W-:Y:S05]  /*0d30*/  BSYNC B0 ;  /* 0x0000000000007941 */ /* 0x000fea0003800000 */
.L_x_3144:
        /* <DEDUP_REMOVED lines=12> */
.L_x_3147:
[----:B------:R-:W-:Y:S05]  /*0e00*/  BSYNC B0 ;  /* 0x0000000000007941 */ /* 0x000fea0003800000 */
.L_x_3146:
        /* <DEDUP_REMOVED lines=12> */
.L_x_3149:
[----:B------:R-:W-:Y:S05]  /*0ed0*/  BSYNC B0 ;  /* 0x0000000000007941 */ /* 0x000fea0003800000 */
.L_x_3148:
        /* <DEDUP_REMOVED lines=12> */
.L_x_3151:
[----:B------:R-:W-:Y:S05]  /*0fa0*/  BSYNC B0 ;  /* 0x0000000000007941 */ /* 0x000fea0003800000 */
.L_x_3150:
        /* <DEDUP_REMOVED lines=12> */
.L_x_3153:
[----:B------:R-:W-:Y:S05]  /*1070*/  BSYNC B0 ;  /* 0x0000000000007941 */ /* 0x000fea0003800000 */
.L_x_3152:
        /* <DEDUP_REMOVED lines=12> */
.L_x_3155:
[----:B------:R-:W-:Y:S05]  /*1140*/  BSYNC B0 ;  /* 0x0000000000007941 */ /* 0x000fea0003800000 */
.L_x_3154:
        /* <DEDUP_REMOVED lines=12> */
.L_x_3157:
[----:B------:R-:W-:Y:S05]  /*1210*/  BSYNC B0 ;  /* 0x0000000000007941 */ /* 0x000fea0003800000 */
.L_x_3156:
[----:B------:R-:W-:Y:S01]  /*1220*/  ISETP.NE.AND P6, PT, R12, RZ, PT ;  /* 0x000000ff0c00720c */ /* 0x000fe20003fc5270 */
[----:B------:R-:W-:Y:S01]  /*1230*/  USHF.R.S32.HI UR4, URZ, 0x1f, UR5 ;  /* 0x0000001f3f047899 */ /* 0x000fe20008011405 */
[----:B------:R-:W-:-:S02]  /*1240*/  IADD3 R8, P1, R11, UR5, RZ ;  /* 0x000000050b087c10 */ /* 0x000fc4000ff3e0ff */
[C---:B------:R-:W-:Y:S02]  /*1250*/  ISETP.GE.OR P0, PT, R11.reuse, UR10, P6 ;  /* 0x0000000a0b007c0c */ /* 0x040fe4000b706670 */
[----:B------:R-:W-:Y:S02]  /*1260*/  ISETP.GE.OR P4, PT, R6, UR10, P6 ;  /* 0x0000000a06007c0c */ /* 0x000fe4000b786670 */
[----:B------:R-:W-:Y:S02]  /*1270*/  LEA.HI.X.SX32 R11, R11, UR4, 0x1, P1 ;  /* 0x000000040b0b7c11 */ /* 0x000fe400088f0eff */
[C---:B------:R-:W-:Y:S02]  /*1280*/  LEA R10, P1, R8.reuse, c[0x0][0x208], 0x2 ;  /* 0x00008200080a7a11 */ /* 0x040fe400078210ff */
[----:B------:R-:W-:Y:S02]  /*1290*/  ISETP.GE.OR P5, PT, R7, UR10, P6 ;  /* 0x0000000a07007c0c */ /* 0x000fe4000b7a6670 */
[----:B------:R-:W-:-:S02]  /*12a0*/  LEA.HI.X R11, R8, c[0x0][0x20c], R11, 0x2, P1 ;  /* 0x00008300080b7a11 */ /* 0x000fc400008f140b */
[----:B------:R-:W-:Y:S01]  /*12b0*/  ISETP.GE.OR P3, PT, R5, UR10, P6 ;  /* 0x0000000a05007c0c */ /* 0x000fe2000b766670 */
[----:B------:R-:W-:Y:S01]  /*12c0*/  @!P0 IMAD.MOV.U32 R6, RZ, RZ, -0x800000 ;  /* 0xff800000ff068424 */ /* 0x000fe200078e00ff */
[----:B------:R-:W-:Y:S02]  /*12d0*/  ISETP.GE.OR P2, PT, R4, UR10, P6 ;  /* 0x0000000a04007c0c */ /* 0x000fe4000b746670 */
[----:B------:R-:W-:Y:S02]  /*12e0*/  ISETP.GE.OR P1, PT, R3, UR10, P6 ;  /* 0x0000000a03007c0c */ /* 0x000fe4000b726670 */
[----:B------:R5:W-:Y:S01]  /*12f0*/  @!P0 STG.E [R10.64], R6 ;  /* 0x000000060a008986 */ /* 0x000be2000c101920 */
[----:B------:R-:W-:Y:S02]  /*1300*/  ISETP.GE.OR P0, PT, R2, UR10, P6 ;  /* 0x0000000a02007c0c */ /* 0x000fe4000b706670 */
[----:B------:R-:W-:Y:S01]  /*1310*/  ISETP.GE.OR P6, PT, R0, UR10, P6 ;  /* 0x0000000a00007c0c */ /* 0x000fe2000b7c6670 */
[----:B------:R-:W-:-:S03]  /*1320*/  @!P5 IMAD.MOV.U32 R2, RZ, RZ, -0x800000 ;  /* 0xff800000ff02d424 */ /* 0x000fc600078e00ff */
[----:B------:R-:W-:Y:S02]  /*1330*/  @!P3 IMAD.MOV.U32 R5, RZ, RZ, -0x800000 ;  /* 0xff800000ff05b424 */ /* 0x000fe400078e00ff */
[----:B------:R1:W-:Y:S01]  /*1340*/  @!P5 STG.E [R10.64+0x20], R2 ;  /* 0x000020020a00d986 */ /* 0x0003e2000c101920 */
[----:B------:R-:W-:Y:S02]  /*1350*/  @!P2 IMAD.MOV.U32 R4, RZ, RZ, -0x800000 ;  /* 0xff800000ff04a424 */ /* 0x000fe400078e00ff */
[----:B------:R-:W-:Y:S01]  /*1360*/  @!P1 IMAD.MOV.U32 R3, RZ, RZ, -0x800000 ;  /* 0xff800000ff039424 */ /* 0x000fe200078e00ff */
[----:B------:R2:W-:Y:S04]  /*1370*/  @!P3 STG.E [R10.64+0x60], R5 ;  /* 0x000060050a00b986 */ /* 0x0005e8000c101920 */
[----:B------:R2:W-:Y:S04]  /*1380*/  @!P2 STG.E [R10.64+0x80], R4 ;  /* 0x000080040a00a986 */ /* 0x0005e8000c101920 */
[----:B------:R2:W-:Y:S01]  /*1390*/  @!P1 STG.E [R10.64+0xa0], R3 ;  /* 0x0000a0030a009986 */ /* 0x0005e2000c101920 */
[----:B-----5:R-:W-:-:S05]  /*13a0*/  @!P4 IMAD.MOV.U32 R6, RZ, RZ, -0x800000 ;  /* 0xff800000ff06c424 */ /* 0x020fca00078e00ff */
[----:B------:R2:W-:Y:S01]  /*13b0*/  @!P4 STG.E [R10.64+0x40], R6 ;  /* 0x000040060a00c986 */ /* 0x0005e2000c101920 */
[----:B-1----:R-:W-:-:S05]  /*13c0*/  @!P0 IMAD.MOV.U32 R2, RZ, RZ, -0x800000 ;  /* 0xff800000ff028424 */ /* 0x002fca00078e00ff */
[----:B------:R2:W-:Y:S01]  /*13d0*/  @!P0 STG.E [R10.64+0xc0], R2 ;  /* 0x0000c0020a008986 */ /* 0x0005e2000c101920 */
[----:B------:R-:W-:Y:S05]  /*13e0*/  @P6 EXIT ;  /* 0x000000000000694d */ /* 0x000fea0003800000 */
[----:B------:R-:W-:-:S05]  /*13f0*/  MOV R0, 0xff800000 ;  /* 0xff80000000007802 */ /* 0x000fca0000000f00 */
[----:B------:R-:W-:Y:S01]  /*1400*/  STG.E [R10.64+0xe0], R0 ;  /* 0x0000e0000a007986 */ /* 0x000fe2000c101920 */
[----:B------:R-:W-:Y:S05]  /*1410*/  EXIT ;  /* 0x000000000000794d */ /* 0x000fea0003800000 */
.L_x_3141:
        /* <DEDUP_REMOVED lines=34> */
[----:B------:R-:W-:-:S05]  /*1640*/  UMOV UR16, URZ ;  /* 0x0000003f00107c82 */ /* 0x000fca0008000000 */
        /* <DEDUP_REMOVED lines=9> */
[----:B------:R-:W-:-:S07]  /*16e0*/  UIMAD.WIDE.U32 UR16, UR17, UR4, UR16 ;  /* 0x00000004111072a5 */ /* 0x000fce000f8e0010 */
[----:B------:R-:W-:Y:S02]  /*16f0*/  UMOV UR13, UR17 ;  /* 0x00000011000d7c82 */ /* 0x000fe40008000000 */
[----:B-1----:R-:W-:-:S03]  /*1700*/  UIMAD.WIDE.U32 UR18, UR13, UR5, URZ ;  /* 0x000000050d1272a5 */ /* 0x002fc6000f8e003f */
        /* <DEDUP_REMOVED lines=20> */
[----:B------:R1:W2:Y:S01]  /*1850*/  LDG.E R2, [R2.64] ;  /* 0x0000002002027981 */ /* 0x0002a2000c1e1900 */
[----:B------:R-:W3:Y:S01]  /*1860*/  I2F.RP R6, R4 ;  /* 0x0000000400067306 */ /* 0x000ee20000209400 */
[----:B------:R-:W-:Y:S01]  /*1870*/  ULOP3.LUT UR19, UR6, UR19, URZ, 0x3c, !UPT ;  /* 0x0000001306137292 */ /* 0x000fe2000f8e3c3f */
[----:B------:R-:W-:Y:S01]  /*1880*/  IABS R0, R0 ;  /* 0x0000000000007213 */ /* 0x000fe20000000000 */
[----:B------:R-:W-:-:S02]  /*1890*/  UIADD3 UR18, -UR18, URZ, URZ ;  /* 0x0000003f12127290 */ /* 0x000fc4000fffe13f */
[----:B------:R-:W-:Y:S02]  /*18a0*/  ULDC.64 UR4, c[0x0][0x180] ;  /* 0x0000600000047ab9 */ /* 0x000fe40000000a00 */
[----:B------:R-:W-:Y:S01]  /*18b0*/  UIMAD UR13, UR18, UR13, UR7 ;  /* 0x0000000d120d72a4 */ /* 0x000fe2000f8e0207 */
[----:B------:R-:W-:-:S03]  /*18c0*/  ISETP.LE.AND P0, PT, RZ, UR19, PT ;  /* 0x00000013ff007c0c */ /* 0x000fc6000bf03270 */
[----:B------:R-:W-:Y:S01]  /*18d0*/  USHF.R.S32.HI UR7, URZ, 0x1f, UR13 ;  /* 0x0000001f3f077899 */ /* 0x000fe2000801140d */
[----:B---3--:R-:W3:Y:S02]  /*18e0*/  MUFU.RCP R6, R6 ;  /* 0x0000000600067308 */ /* 0x008ee40000001000 */
[----:B---3--:R-:W-:-:S06]  /*18f0*/  IADD3 R6, R6, 0xffffffe, RZ ;  /* 0x0ffffffe06067810 */ /* 0x008fcc0007ffe0ff */
[----:B------:R-:W1:Y:S02]  /*1900*/  F2I.FTZ.U32.TRUNC.NTZ R7, R6 ;  /* 0x0000000600077305 */ /* 0x000e64000021f000 */
[----:B-1----:R-:W-:Y:S01]  /*1910*/  IMAD.MOV R3, RZ, RZ, -R7 ;  /* 0x000000ffff037224 */ /* 0x002fe200078e0a07 */
[----:B------:R-:W-:-:S03]  /*1920*/  MOV R6, RZ ;  /* 0x000000ff00067202 */ /* 0x000fc60000000f00 */
[----:B------:R-:W-:-:S04]  /*1930*/  IMAD R3, R3, R4, RZ ;  /* 0x0000000403037224 */ /* 0x000fc800078e02ff */
[----:B------:R-:W-:-:S04]  /*1940*/  IMAD.HI.U32 R6, R7, R3, R6 ;  /* 0x0000000307067227 */ /* 0x000fc800078e0006 */
[----:B------:R-:W-:-:S04]  /*1950*/  IMAD.MOV.U32 R3, RZ, RZ, R0 ;  /* 0x000000ffff037224 */ /* 0x000fc800078e0000 */
[----:B------:R-:W-:-:S04]  /*1960*/  IMAD.HI.U32 R12, R6, R3, RZ ;  /* 0x00000003060c7227 */ /* 0x000fc800078e00ff */
[----:B------:R-:W-:-:S04]  /*1970*/  IMAD.MOV R0, RZ, RZ, -R12 ;  /* 0x000000ffff007224 */ /* 0x000fc800078e0a0c */
[----:B------:R-:W-:-:S05]  /*1980*/  IMAD R0, R4, R0, R3 ;  /* 0x0000000004007224 */ /* 0x000fca00078e0203 */
[----:B------:R-:W-:-:S13]  /*1990*/  ISETP.GT.U32.AND P1, PT, R4, R0, PT ;  /* 0x000000000400720c */ /* 0x000fda0003f24070 */
[-C--:B------:R-:W-:Y:S02]  /*19a0*/  @!P1 IADD3 R0, R0, -R4.reuse, RZ ;  /* 0x8000000400009210 */ /* 0x080fe40007ffe0ff */
[----:B------:R-:W-:Y:S02]  /*19b0*/  @!P1 IADD3 R12, R12, 0x1, RZ ;  /* 0x000000010c0c9810 */ /* 0x000fe40007ffe0ff */
[----:B------:R-:W-:Y:S02]  /*19c0*/  ISETP.GE.U32.AND P2, PT, R0, R4, PT ;  /* 0x000000040000720c */ /* 0x000fe40003f46070 */
[----:B------:R-:W-:-:S11]  /*19d0*/  ISETP.NE.AND P1, PT, RZ, c[0x0][0x1c8], PT ;  /* 0x00007200ff007a0c */ /* 0x000fd60003f25270 */
[----:B------:R-:W-:-:S05]  /*19e0*/  @P2 IADD3 R12, R12, 0x1, RZ ;  /* 0x000000010c0c2810 */ /* 0x000fca0007ffe0ff */
[----:B------:R-:W-:Y:S01]  /*19f0*/  @!P0 IMAD.MOV R12, RZ, RZ, -R12 ;  /* 0x000000ffff0c8224 */ /* 0x000fe200078e0a0c */
        /* <DEDUP_REMOVED lines=16> */
[----:B------:R-:W-:Y:S01]  /*1b00*/  IMAD.U32 R3, RZ, RZ, UR19 ;  /* 0x00000013ff037e24 */ /* 0x000fe2000f8e00ff */
[----:B------:R-:W-:Y:S01]  /*1b10*/  MOV R2, UR18 ;  /* 0x0000001200027c02 */ /* 0x000fe20008000f00 */
[----:B------:R-:W-:Y:S02]  /*1b20*/  ULDC.64 UR4, c[0x0][0x188] ;  /* 0x0000620000047ab9 */ /* 0x000fe40000000a00 */
[----:B------:R-:W-:Y:S01]  /*1b30*/  UIMAD UR15, UR15, UR4, URZ ;  /* 0x000000040f0f72a4 */ /* 0x000fe2000f8e023f */
[----:B------:R-:W-:Y:S01]  /*1b40*/  MOV R3, UR17 ;  /* 0x0000001100037c02 */ /* 0x000fe20008000f00 */
[----:B------:R-:W-:Y:S02]  /*1b50*/  UIMAD.WIDE.U32 UR18, UR16, UR4, URZ ;  /* 0x00000004101272a5 */ /* 0x000fe4000f8e003f */
[----:B------:R-:W-:Y:S02]  /*1b60*/  UIMAD UR5, UR16, UR5, UR15 ;  /* 0x00000005100572a4 */ /* 0x000fe4000f8e020f */
[----:B------:R-:W-:-:S02]  /*1b70*/  IMAD.WIDE.U32 R2, R12, c[0x0][0x1b0], R2 ;  /* 0x00006c000c027a25 */ /* 0x000fc400078e0002 */
[----:B------:R-:W-:Y:S02]  /*1b80*/  UIADD3 UR17, UR19, UR5, URZ ;  /* 0x0000000513117290 */ /* 0x000fe4000fffe03f */
[----:B------:R-:W-:Y:S01]  /*1b90*/  IMAD.IADD R5, R3, 0x1, R5 ;  /* 0x0000000103057824 */ /* 0x000fe200078e0205 */
[----:B------:R-:W-:Y:S01]  /*1ba0*/  MOV R20, R2 ;  /* 0x0000000200147202 */ /* 0x000fe20000000f00 */
[----:B------:R-:W-:Y:S05]  /*1bb0*/  BRA `(.L_x_3159) ;  /* 0x0000052000007947 */ /* 0x000fea0003800000 */
.L_x_3158:
        /* <DEDUP_REMOVED lines=21> */
.L_x_3160:
        /* <DEDUP_REMOVED lines=61> */
.L_x_3159:
        /* <DEDUP_REMOVED lines=10> */
[----:B------:R-:W-:Y:S01]  /*2180*/  LOP3.LUT R3, R3, 0xfffffff8, RZ, 0xc0, !PT ;  /* 0xfffffff803037812 */ /* 0x000fe200078ec0ff */
[----:B------:R-:W-:Y:S01]  /*2190*/  IMAD R8, R12, c[0x0][0x1bc], R8 ;  /* 0x00006f000c087a24 */ /* 0x000fe200078e0208 */
[----:B------:R-:W-:Y:S01]  /*21a0*/  SHF.R.S32.HI R233, RZ, 0x4, R4 ;  /* 0x00000004ffe97819 */ /* 0x000fe20000011404 */
[----:B------:R-:W-:Y:S01]  /*21b0*/  IMAD.SHL.U32 R236, R18, 0x40, RZ ;  /* 0x0000004012ec7824 */ /* 0x000fe200078e00ff */
[----:B------:R-:W-:Y:S01]  /*21c0*/  @UP0 UIMAD.WIDE.U32 UR22, UR14, UR4, URZ ;  /* 0x000000040e1602a5 */ /* 0x000fe2000f8e003f */
[----:B------:R-:W-:Y:S01]  /*21d0*/  IMAD.IADD R3, R10, 0x1, -R3 ;  /* 0x000000010a037824 */ /* 0x000fe200078e0a03 */
[----:B------:R-:W-:-:S02]  /*21e0*/  LEA.HI R0, R4, R233, RZ, 0x1 ;  /* 0x000000e904007211 */ /* 0x000fc400078f08ff */
[----:B------:R-:W-:Y:S01]  /*21f0*/  LOP3.LUT R236, R236, 0x1c0, RZ, 0xc0, !PT ;  /* 0x000001c0ecec7812 */ /* 0x000fe200078ec0ff */
[----:B------:R-:W-:Y:S01]  /*2200*/  IMAD.SHL.U32 R237, R3, 0x8, RZ ;  /* 0x0000000803ed7824 */ /* 0x000fe200078e00ff */
[----:B------:R-:W-:Y:S01]  /*2210*/  LOP3.LUT R4, R4, 0xfffffff0, RZ, 0xc0, !PT ;  /* 0xfffffff004047812 */ /* 0x000fe200078ec0ff */
[----:B------:R-:W-:Y:S01]  /*2220*/  @UP0 UIMAD UR15, UR14, UR5, UR23 ;  /* 0x000000050e0f02a4 */ /* 0x000fe2000f8e0217 */
[----:B------:R-:W-:Y:S01]  /*2230*/  LOP3.LUT R0, R0, 0xfffffffe, RZ, 0xc0, !PT ;  /* 0xfffffffe00007812 */ /* 0x000fe200078ec0ff */
[----:B------:R-:W-:Y:S01]  /*2240*/  @!UP0 USHF.R.S32.HI UR14, URZ, 0x1f, UR29 ;  /* 0x0000001f3f0e8899 */ /* 0x000fe2000801141d */
[----:B------:R-:W-:Y:S01]  /*2250*/  LOP3.LUT R2, R236, 0x38, R237, 0xf8, !PT ;  /* 0x00000038ec027812 */ /* 0x000fe200078ef8ed */
[----:B------:R-:W-:Y:S01]  /*2260*/  IMAD.IADD R4, R10, 0x1, -R4 ;  /* 0x000000010a047824 */ /* 0x000fe200078e0a04 */
[----:B------:R-:W-:Y:S01]  /*2270*/  SHF.R.U32.HI R236, RZ, 0x3, R236 ;  /* 0x00000003ffec7819 */ /* 0x000fe200000116ec */
[----:B------:R-:W-:Y:S01]  /*2280*/  IMAD.IADD R233, R233, 0x1, -R0 ;  /* 0x00000001e9e97824 */ /* 0x000fe200078e0a00 */
[----:B------:R-:W-:Y:S01]  /*2290*/  ULDC.64 UR4, c[0x0][0x178] ;  /* 0x00005e0000047ab9 */ /* 0x000fe20000000a00 */
[----:B------:R-:W-:Y:S01]  /*22a0*/  IADD3 R16, P0, R237, UR18, RZ ;  /* 0x00000012ed107c10 */ /* 0x000fe2000ff1e0ff */
[----:B------:R-:W-:Y:S01]  /*22b0*/  @!UP0 UIMAD.WIDE.U32 UR24, UR29, UR4, URZ ;  /* 0x000000041d1882a5 */ /* 0x000fe2000f8e003f */
[----:B------:R-:W-:Y:S01]  /*22c0*/  LOP3.LUT R236, R2, R236, RZ, 0x3c, !PT ;  /* 0x000000ec02ec7212 */ /* 0x000fe200078e3cff */
[----:B------:R-:W-:Y:S01]  /*22d0*/  @!UP0 UIMAD UR14, UR14, UR4, URZ ;  /* 0x000000040e0e82a4 */ /* 0x000fe2000f8e023f */
[----:B------:R-:W-:-:S02]  /*22e0*/  LEA.HI R2, R6, R10, RZ, 0x6 ;  /* 0x0000000a06027211 */ /* 0x000fc400078f30ff */
[----:B------:R-:W-:Y:S01]  /*22f0*/  SHF.R.S32.HI R0, RZ, 0x1f, R4 ;  /* 0x0000001fff007819 */ /* 0x000fe20000011404 */
[----:B------:R-:W-:Y:S01]  /*2300*/  @!UP0 UIMAD UR5, UR29, UR5, UR14 ;  /* 0x000000051d0582a4 */ /* 0x000fe2000f8e020e */
[----:B------:R-:W-:Y:S01]  /*2310*/  IADD3 R20, P1, R237, R20, RZ ;  /* 0x00000014ed147210 */ /* 0x000fe20007f3e0ff */
[----:B------:R-:W-:Y:S01]  /*2320*/  IMAD.SHL.U32 R2, R2, 0x8, RZ ;  /* 0x0000000802027824 */ /* 0x000fe200078e00ff */
[----:B------:R-:W-:Y:S01]  /*2330*/  LEA.HI R0, R0, R4, RZ, 0x3 ;  /* 0x0000000400007211 */ /* 0x000fe200078f18ff */
[----:B------:R-:W-:Y:S01]  /*2340*/  @!UP0 UMOV UR22, UR24 ;  /* 0x0000001800168c82 */ /* 0x000fe20008000000 */
[----:B------:R-:W-:Y:S01]  /*2350*/  SHF.R.S32.HI R19, RZ, 0x1f, R18 ;  /* 0x0000001fff137819 */ /* 0x000fe20000011412 */
[----:B------:R-:W-:Y:S01]  /*2360*/  @!UP0 UIADD3 UR15, UR25, UR5, URZ ;  /* 0x00000005190f8290 */ /* 0x000fe2000fffe03f */
[C---:B------:R-:W-:Y:S01]  /*2370*/  LOP3.LUT R7, R0.reuse, 0xfffffff8, RZ, 0xc0, !PT ;  /* 0xfffffff800077812 */ /* 0x040fe200078ec0ff */
[----:B------:R-:W-:Y:S01]  /*2380*/  IMAD.SHL.U32 R0, R0, 0x40, RZ ;  /* 0x0000004000007824 */ /* 0x000fe200078e00ff */
[----:B------:R-:W-:Y:S01]  /*2390*/  LOP3.LUT R236, R236, 0xfffffe00, R2, 0xf8, !PT ;  /* 0xfffffe00ecec7812 */ /* 0x000fe200078ef802 */
[----:B------:R-:W-:Y:S01]  /*23a0*/  ULDC.64 UR4, c[0x0][0x1a8] ;  /* 0x00006a0000047ab9 */ /* 0x000fe20000000a00 */
[----:B------:R-:W-:Y:S01]  /*23b0*/  SHF.R.S32.HI R2, RZ, 0x1f, R237 ;  /* 0x0000001fff027819 */ /* 0x000fe200000114ed */
[----:B------:R-:W-:Y:S01]  /*23c0*/  IMAD.IADD R4, R4, 0x1, -R7 ;  /* 0x0000000104047824 */ /* 0x000fe200078e0a07 */
[----:B------:R-:W-:Y:S01]  /*23d0*/  LEA.HI R6, R6, R10, RZ, 0x5 ;  /* 0x0000000a06067211 */ /* 0x000fe200078f28ff */
[----:B------:R-:W-:Y:S01]  /*23e0*/  IMAD R165, R19, c[0x0][0x198], RZ ;  /* 0x0000660013a57a24 */ /* 0x000fe200078e02ff */
[C---:B------:R-:W-:Y:S01]  /*23f0*/  IADD3.X R17, R2.reuse, UR17, RZ, P0, !PT ;  /* 0x0000001102117c10 */ /* 0x040fe200087fe4ff */
[----:B------:R-:W-:Y:S01]  /*2400*/  IMAD.X R21, R2, 0x1, R5, P1 ;  /* 0x0000000102157824 */ /* 0x000fe200008e0605 */
[----:B------:R-:W-:Y:S01]  /*2410*/  IADD3 R14, P0, R237, UR22, RZ ;  /* 0x00000016ed0e7c10 */ /* 0x000fe2000ff1e0ff */
[----:B------:R-:W-:Y:S01]  /*2420*/  IMAD R165, R18, c[0x0][0x19c], R165 ;  /* 0x0000670012a57a24 */ /* 0x000fe200078e02a5 */
[----:B------:R-:W-:Y:S01]  /*2430*/  LOP3.LUT R5, R6, 0xffffffe0, RZ, 0xc0, !PT ;  /* 0xffffffe006057812 */ /* 0x000fe200078ec0ff */
[----:B------:R-:W-:Y:S01]  /*2440*/  IMAD.WIDE.U32 R12, R12, c[0x0][0x1b8], R16 ;  /* 0x00006e000c0c7a25 */ /* 0x000fe200078e0010 */
[----:B------:R-:W-:-:S02]  /*2450*/  R2P PR, R4, 0x6 ;  /* 0x0000000604007804 */ /* 0x000fc40000000000 */
[----:B------:R-:W-:Y:S01]  /*2460*/  IADD3.X R15, R2, UR15, RZ, P0, !PT ;  /* 0x0000000f020f7c10 */ /* 0x000fe200087fe4ff */
[----:B------:R-:W-:Y:S01]  /*2470*/  IMAD.SHL.U32 R4, R4, 0x40, RZ ;  /* 0x0000004004047824 */ /* 0x000fe200078e00ff */
[----:B------:R-:W-:Y:S01]  /*2480*/  IADD3 R170, P0, R18, UR13, RZ ;  /* 0x0000000d12aa7c10 */ /* 0x000fe2000ff1e0ff */
[----:B------:R-:W-:Y:S01]  /*2490*/  IMAD.SHL.U32 R2, R233, 0x8, RZ ;  /* 0x00000008e9027824 */ /* 0x000fe200078e00ff */
[----:B------:R-:W-:Y:S01]  /*24a0*/  USHF.R.S32.HI UR13, URZ, 0x1f, UR6 ;  /* 0x0000001f3f0d7899 */ /* 0x000fe20008011406 */
[----:B------:R-:W-:Y:S01]  /*24b0*/  IMAD.U32 R16, RZ, RZ, UR6 ;  /* 0x00000006ff107e24 */ /* 0x000fe2000f8e00ff */
[----:B------:R-:W-:Y:S01]  /*24c0*/  LOP3.LUT R4, R4, 0x1c0, RZ, 0xc0, !PT ;  /* 0x000001c004047812 */ /* 0x000fe200078ec0ff */
[----:B------:R-:W-:Y:S01]  /*24d0*/  IMAD.IADD R9, R13, 0x1, R8 ;  /* 0x000000010d097824 */ /* 0x000fe200078e0208 */
[----:B------:R-:W-:Y:S01]  /*24e0*/  IADD3.X R168, R19, UR7, RZ, P0, !PT ;  /* 0x0000000713a87c10 */ /* 0x000fe200087fe4ff */
[----:B------:R-:W-:Y:S01]  /*24f0*/  UIMAD UR4, UR13, UR4, URZ ;  /* 0x000000040d0472a4 */ /* 0x000fe2000f8e023f */
[----:B------:R-:W-:Y:S01]  /*2500*/  LOP3.LUT R2, R4, 0x8, R2, 0xf8, !PT ;  /* 0x0000000804027812 */ /* 0x000fe200078ef802 */
[C---:B------:R-:W-:Y:S01]  /*2510*/  IMAD.WIDE.U32 R20, R18.reuse, c[0x0][0x198], R20 ;  /* 0x0000660012147a25 */ /* 0x040fe200078e0014 */
[----:B------:R-:W-:Y:S01]  /*2520*/  ISETP.GE.AND P0, PT, R18, UR20, PT ;  /* 0x0000001412007c0c */ /* 0x000fe2000bf06270 */
[----:B------:R-:W-:Y:S01]  /*2530*/  UIMAD UR4, UR6, UR5, UR4 ;  /* 0x00000005060472a4 */ /* 0x000fe2000f8e0204 */
[----:B------:R-:W-:Y:S01]  /*2540*/  SHF.R.U32.HI R4, RZ, 0x3, R4 ;  /* 0x00000003ff047819 */ /* 0x000fe20000011604 */
[----:B------:R-:W-:Y:S01]  /*2550*/  IMAD R168, R168, c[0x0][0x1a0], RZ ;  /* 0x00006800a8a87a24 */ /* 0x000fe200078e02ff */
[----:B------:R-:W-:Y:S01]  /*2560*/  SHF.R.S32.HI R6, RZ, 0x5, R6 ;  /* 0x00000005ff067819 */ /* 0x000fe20000011406 */
[----:B------:R-:W-:Y:S01]  /*2570*/  IMAD.WIDE.U32 R16, R16, c[0x0][0x1a8], R14 ;  /* 0x00006a0010107a25 */ /* 0x000fe200078e000e */
[----:B------:R-:W-:-:S02]  /*2580*/  LOP3.LUT R4, R2, R4, RZ, 0x3c, !PT ;  /* 0x0000000402047212 */ /* 0x000fc400078e3cff */
[C---:B------:R-:W-:Y:S01]  /*2590*/  IADD3 R173, R237.reuse, 0x40, RZ ;  /* 0x00000040edad7810 */ /* 0x040fe20007ffe0ff */
[----:B------:R-:W-:Y:S01]  /*25a0*/  IMAD.MOV.U32 R8, RZ, RZ, R12 ;  /* 0x000000ffff087224 */ /* 0x000fe200078e000c */
[----:B------:R-:W-:Y:S01]  /*25b0*/  LOP3.LUT R4, R4, 0xfffffe00, R0, 0xf8, !PT ;  /* 0xfffffe0004047812 */ /* 0x000fe200078ef800 */
[C---:B------:R-:W-:Y:S01]  /*25c0*/  IMAD R168, R170.reuse, c[0x0][0x1a4], R168 ;  /* 0x00006900aaa87a24 */ /* 0x040fe200078e02a8 */
        /* <DEDUP_REMOVED lines=9> */
[----:B-1----:R-:W-:-:S04]  /*2660*/  IMAD.WIDE R22, R22, 0x40, R18 ;  /* 0x0000004016167825 */ /* 0x002fc800078e0212 */
        /* <DEDUP_REMOVED lines=43> */
.L_x_3162:
[----:B------:R-:W-:Y:S05]  /*2920*/  BSYNC B0 ;  /* 0x0000000000007941 */ /* 0x000fea0003800000 */
.L_x_3161:
        /* <DEDUP_REMOVED lines=45> */
.L_x_3164:
[----:B------:R-:W-:Y:S05]  /*2c00*/  BSYNC B0 ;  /* 0x0000000000007941 */ /* 0x000fea0003800000 */
.L_x_3163:
        /* <DEDUP_REMOVED lines=45> */
.L_x_3166:
[----:B------:R-:W-:Y:S05]  /*2ee0*/  BSYNC B0 ;  /* 0x0000000000007941 */ /* 0x000fea0003800000 */
.L_x_3165:
        /* <DEDUP_REMOVED lines=44> */
.L_x_3168:
[----:B------:R-:W-:Y:S05]  /*31b0*/  BSYNC B0 ;  /* 0x0000000000007941 */ /* 0x000fea0003800000 */
.L_x_3167:
        /* <DEDUP_REMOVED lines=10> */
[C---:B-12---:R-:W-:Y:S01]  /*3260*/  @!P5 LEA R20, P6, R200.reuse, c[0x0][0x168], 0x1 ;  /* 0x00005a00c814da11 */ /* 0x046fe200078c08ff */
        /* <DEDUP_REMOVED lines=28> */
.L_x_3170:
[----:B------:R-:W-:Y:S05]  /*3430*/  BSYNC B0 ;  /* 0x0000000000007941 */ /* 0x000fea0003800000 */
.L_x_3169:
        /* <DEDUP_REMOVED lines=13> */
[C---:B--2---:R-:W-:Y:S02]  /*3510*/  @!P5 LEA R22, P6, R9.reuse, c[0x0][0x168], 0x1 ;  /* 0x00005a000916da11 */ /* 0x044fe400078c08ff */
        /* <DEDUP_REMOVED lines=27> */
.L_x_3172:
[----:B------:R-:W-:Y:S05]  /*36d0*/  BSYNC B0 ;  /* 0x0000000000007941 */ /* 0x000fea0003800000 */
.L_x_3171:
        /* <DEDUP_REMOVED lines=40> */
.L_x_3174:
[----:B------:R-:W-:Y:S05]  /*3960*/  BSYNC B0 ;  /* 0x0000000000007941 */ /* 0x000fea0003800000 */
.L_x_3173:
[----:B------:R-:W-:Y:S01]  /*3970*/  ISETP.GE.AND P0, PT, R13, UR14, PT ;  /* 0x0000000e0d007c0c */ /* 0x000fe2000bf06270 */
[----:B------:R-:W-:-:S12]  /*3980*/  BSSY B0, `(.L_x_3175) ;  /* 0x000002a000007945 */ /* 0x000fd80003800000 */
[----:B------:R-:W-:Y:S05]  /*3990*/  @P0 BRA `(.L_x_3176) ;  /* 0x0000028000000947 */ /* 0x000fea0003800000 */
[----:B------:R-:W-:Y:S01]  /*39a0*/  ISETP.GE.AND P5, PT, R237, c[0x0][0x220], PT ;  /* 0x00008800ed007a0c */ /* 0x000fe20003fa6270 */
[----:B-12---:R-:W-:Y:S01]  /*39b0*/  IMAD.MOV.U32 R22, RZ, RZ, c[0x0][0x198] ;  /* 0x00006600ff167624 */ /* 0x006fe200078e00ff */
        /* <DEDUP_REMOVED lines=38> */
.L_x_3176:
[----:B------:R-:W-:Y:S05]  /*3c20*/  BSYNC B0 ;  /* 0x0000000000007941 */ /* 0x000fea0003800000 */
.L_x_3175:
[----:B------:R-:W0:Y:S01]  /*3c30*/  LDGDEPBAR ;  /* 0x00000000000079af */ /* 0x000e220000000000 */
[----:B------:R-:W-:Y:S01]  /*3c40*/  ISETP.GE.AND P1, PT, R18, UR14, PT ;  /* 0x0000000e12007c0c */ /* 0x000fe2000bf26270 */
[----:B------:R-:W-:Y:S01]  /*3c50*/  IMAD.SHL.U32 R235, R10, 0x2, RZ ;  /* 0x000000020aeb7824 */ /* 0x000fe200078e00ff */
[----:B-12---:R-:W-:Y:S01]  /*3c60*/  SHF.R.S32.HI R8, RZ, 0x1f, R5 ;  /* 0x0000001fff087819 */ /* 0x006fe20000011405 */
        /* <DEDUP_REMOVED lines=17> */
[--C-:B------:R-:W-:Y:S01]  /*3d80*/  @!P3 IMAD.MOV.U32 R8, RZ, RZ, R167.reuse ;  /* 0x000000ffff08b224 */ /* 0x100fe200078e00a7 */
        /* <DEDUP_REMOVED lines=14> */
[----:B---3--:R-:W-:Y:S01]  /*3e70*/  @!P1 IMAD.MOV.U32 R8, RZ, RZ, R167 ;  /* 0x000000ffff089224 */ /* 0x008fe200078e00a7 */
        /* <DEDUP_REMOVED lines=13> */
.L_x_3178:
[----:B------:R-:W-:Y:S05]  /*3f50*/  BSYNC B0 ;  /* 0x0000000000007941 */ /* 0x000fea0003800000 */
.L_x_3177:
        /* <DEDUP_REMOVED lines=13> */
[----:B--2---:R-:W-:Y:S01]  /*4030*/  IMAD.U32 R8, RZ, RZ, UR27 ;  /* 0x0000001bff087e24 */ /* 0x004fe2000f8e00ff */
        /* <DEDUP_REMOVED lines=39> */
.L_x_3180:
[----:B------:R-:W-:Y:S05]  /*42b0*/  BSYNC B0 ;  /* 0x0000000000007941 */ /* 0x000fea0003800000 */
.L_x_3179:
        /* <DEDUP_REMOVED lines=10> */
[----:B--2---:R-:W-:Y:S01]  /*4360*/  IMAD.MOV.U32 R8, RZ, RZ, 0x5 ;  /* 0x00000005ff087424 */ /* 0x004fe200078e00ff */
[----:B------:R-:W-:Y:S01]  /*4370*/  ISETP.GE.AND P2, PT, R172, c[0x0][0x220], PT ;  /* 0x00008800ac007a0c */ /* 0x000fe20003f46270 */
[----:B------:R-:W-:Y:S01]  /*4380*/  IMAD.SHL.U32 R9, R7, 0x20, RZ ;  /* 0x0000002007097824 */ /* 0x000fe200078e00ff */
[----:B------:R-:W-:-:S02]  /*4390*/  ISETP.GE.AND P0, PT, R169, c[0x0][0x220], PT ;  /* 0x00008800a9007a0c */ /* 0x000fc40003f06270 */
[----:B------:R-:W-:-:S05]  /*43a0*/  SHF.L.U64.HI R8, R7, R8, c[0x0][0x1a4] ;  /* 0x0000690007087619 */ /* 0x000fca0000010208 */
[CC--:B------:R-:W-:Y:S01]  /*43b0*/  @!P5 LEA R16, P6, R9.reuse, R167.reuse, 0x1 ;  /* 0x000000a70910d211 */ /* 0x0c0fe200078c08ff */
[----:B------:R2:W-:Y:S01]  /*43c0*/  @P5 STS.128 [R236+0x11000], RZ ;  /* 0x011000ffec005388 */ /* 0x0005e20000000c00 */
[CC--:B------:R-:W-:Y:S02]  /*43d0*/  @!P4 LEA R14, P3, R9.reuse, R167.reuse, 0x1 ;  /* 0x000000a7090ec211 */ /* 0x0c0fe400078608ff */
[C---:B----4-:R-:W-:Y:S02]  /*43e0*/  @!P2 LEA R10, P1, R9.reuse, R167, 0x1 ;  /* 0x000000a7090aa211 */ /* 0x050fe400078208ff */
        /* <DEDUP_REMOVED lines=25> */
.L_x_3182:
[----:B------:R-:W-:Y:S05]  /*4580*/  BSYNC B0 ;  /* 0x0000000000007941 */ /* 0x000fea0003800000 */
.L_x_3181:
        /* <DEDUP_REMOVED lines=12> */
[-C--:B--2---:R-:W-:Y:S01]  /*4650*/  @!P3 MOV R16, R167.reuse ;  /* 0x000000a70010b202 */ /* 0x084fe20000000f00 */
[----:B----4-:R-:W-:Y:S01]  /*4660*/  @!P3 IMAD.MOV.U32 R10, RZ, RZ, c[0x0][0x1a4] ;  /* 0x00006900ff0ab624 */ /* 0x010fe200078e00ff */
[----:B------:R-:W-:Y:S01]  /*4670*/  @!P2 MOV R9, c[0x0][0x1a4] ;  /* 0x000069000009aa02 */ /* 0x000fe20000000f00 */
[--C-:B------:R-:W-:Y:S01]  /*4680*/  @!P3 IMAD.MOV.U32 R17, RZ, RZ, R166.reuse ;  /* 0x000000ffff11b224 */ /* 0x100fe200078e00a6 */
[-C--:B------:R-:W-:Y:S01]  /*4690*/  @!P2 MOV R14, R167.reuse ;  /* 0x000000a7000ea202 */ /* 0x080fe20000000f00 */
[----:B------:R-:W-:Y:S01]  /*46a0*/  @!P2 IMAD.MOV.U32 R15, RZ, RZ, R166 ;  /* 0x000000ffff0fa224 */ /* 0x000fe200078e00a6 */
[----:B------:R-:W-:Y:S01]  /*46b0*/  @!P1 MOV R12, R167 ;  /* 0x000000a7000c9202 */ /* 0x000fe20000000f00 */
[----:B------:R-:W-:Y:S01]  /*46c0*/  @!P3 IMAD R10, R10, 0x60, RZ ;  /* 0x000000600a0ab824 */ /* 0x000fe200078e02ff */
[----:B------:R2:W-:Y:S01]  /*46d0*/  @P3 STS.128 [R236+0x11800], RZ ;  /* 0x011800ffec003388 */ /* 0x0005e20000000c00 */
[----:B------:R-:W-:-:S04]  /*46e0*/  @!P3 IMAD.WIDE.U32 R16, R7, 0x60, R16 ;  /* 0x000000600710b825 */ /* 0x000fc800078e0010 */
[----:B------:R-:W-:Y:S01]  /*46f0*/  @!P1 IMAD.MOV.U32 R8, RZ, RZ, c[0x0][0x1a4] ;  /* 0x00006900ff089624 */ /* 0x000fe200078e00ff */
[----:B------:R-:W-:Y:S01]  /*4700*/  @!P3 IADD3 R11, R17, R10, RZ ;  /* 0x0000000a110bb210 */ /* 0x000fe20007ffe0ff */
[----:B------:R-:W-:Y:S01]  /*4710*/  @!P1 IMAD.MOV.U32 R13, RZ, RZ, R166 ;  /* 0x000000ffff0d9224 */ /* 0x000fe200078e00a6 */
[----:B------:R-:W-:Y:S01]  /*4720*/  @!P3 MOV R10, R16 ;  /* 0x00000010000ab202 */ /* 0x000fe20000000f00 */
[----:B------:R-:W-:Y:S02]  /*4730*/  @!P2 IMAD R9, R9, 0x60, RZ ;  /* 0x000000600909a824 */ /* 0x000fe400078e02ff */
[----:B------:R-:W-:Y:S02]  /*4740*/  @!P2 IMAD.WIDE.U32 R14, R7, 0x60, R14 ;  /* 0x00000060070ea825 */ /* 0x000fe400078e000e */
[----:B------:R-:W-:Y:S01]  /*4750*/  @!PT LDS RZ, [RZ] ;  /* 0x00000000fffff984 */ /* 0x000fe20000000800 */
[----:B------:R-:W-:Y:S01]  /*4760*/  @!PT LDS RZ, [RZ] ;  /* 0x00000000fffff984 */ /* 0x000fe20000000800 */
[----:B------:R-:W-:Y:S01]  /*4770*/  @!PT LDS RZ, [RZ] ;  /* 0x00000000fffff984 */ /* 0x000fe20000000800 */
[----:B------:R2:W-:Y:S02]  /*4780*/  @!P3 LDGSTS.E.BYPASS.LTC128B.128 [R236+0x11800], [R10.64] ;  /* 0x118000000aecbfae */ /* 0x0005e4000b901d60 */
[----:B------:R-:W-:Y:S01]  /*4790*/  @!P1 IMAD R8, R8, 0x60, RZ ;  /* 0x0000006008089824 */ /* 0x000fe200078e02ff */
[----:B------:R-:W-:Y:S01]  /*47a0*/  @!P2 IADD3 R15, R15, R9, RZ ;  /* 0x000000090f0fa210 */ /* 0x000fe20007ffe0ff */
[----:B------:R-:W-:Y:S01]  /*47b0*/  @!P1 IMAD.WIDE.U32 R12, R7, 0x60, R12 ;  /* 0x00000060070c9825 */ /* 0x000fe200078e000c */
        /* <DEDUP_REMOVED lines=14> */
[----:B--2---:R-:W-:Y:S01]  /*48a0*/  MOV R8, R167 ;  /* 0x000000a700087202 */ /* 0x004fe20000000f00 */
[----:B------:R-:W-:Y:S01]  /*48b0*/  ULDC UR4, c[0x0][0x1a4] ;  /* 0x0000690000047ab9 */ /* 0x000fe20000000800 */
[----:B------:R-:W-:Y:S01]  /*48c0*/  MOV R9, R166 ;  /* 0x000000a600097202 */ /* 0x000fe20000000f00 */
[----:B------:R-:W-:-:S04]  /*48d0*/  UIMAD UR4, UR4, 0x60, URZ ;  /* 0x00000060040478a4 */ /* 0x000fc8000f8e023f */
[----:B------:R-:W-:-:S05]  /*48e0*/  IMAD.WIDE.U32 R8, R7, 0x60, R8 ;  /* 0x0000006007087825 */ /* 0x000fca00078e0008 */
[----:B------:R-:W-:-:S05]  /*48f0*/  IADD3 R9, R9, UR4, RZ ;  /* 0x0000000409097c10 */ /* 0x000fca000fffe0ff */
[----:B------:R-:W-:Y:S01]  /*4900*/  @!PT LDS RZ, [RZ] ;  /* 0x00000000fffff984 */ /* 0x000fe20000000800 */
[----:B------:R-:W-:Y:S01]  /*4910*/  @!PT LDS RZ, [RZ] ;  /* 0x00000000fffff984 */ /* 0x000fe20000000800 */
[----:B------:R-:W-:Y:S01]  /*4920*/  @!PT LDS RZ, [RZ] ;  /* 0x00000000fffff984 */ /* 0x000fe20000000800 */
[----:B------:R2:W-:Y:S02]  /*4930*/  LDGSTS.E.BYPASS.LTC128B.128 [R236+0x17800], [R8.64+0x180] ;  /* 0x1780018008ec7fae */ /* 0x0005e4000b901d60 */
.L_x_3184:
[----:B------:R-:W-:Y:S05]  /*4940*/  BSYNC B0 ;  /* 0x0000000000007941 */ /* 0x000fea0003800000 */
.L_x_3183:
        /* <DEDUP_REMOVED lines=18> */
[----:B------:R-:W-:Y:S01]  /*4a70*/  LDSM.16.M88.4 R28, [R232] ;  /* 0x00000000e81c783b */ /* 0x000fe20000000200 */
        /* <DEDUP_REMOVED lines=8> */
[----:B------:R-:W2:Y:S01]  /*4b00*/  LDSM.16.M88.4 R36, [R233+0x8000] ;  /* 0x00800000e924783b */ /* 0x000ea20000000200 */
[C---:B------:R-:W-:Y:S02]  /*4b10*/  IADD3 R3, R233.reuse, 0x8000, RZ ;  /* 0x00008000e9037810 */ /* 0x040fe40007ffe0ff */
[----:B------:R-:W-:Y:S01]  /*4b20*/  IADD3 R231, R233, 0x8020, RZ ;  /* 0x00008020e9e77810 */ /* 0x000fe20007ffe0ff */
[----:B----4-:R-:W4:Y:S01]  /*4b30*/  LDSM.16.M88.4 R8, [R233+0x9000] ;  /* 0x00900000e908783b */ /* 0x010f220000000200 */
[----:B------:R-:W-:Y:S01]  /*4b40*/  @P1 IADD3 R231, R3, -0x20, RZ ;  /* 0xffffffe003e71810 */ /* 0x000fe20007ffe0ff */
[----:B------:R-:W-:Y:S01]  /*4b50*/  IMAD.MOV.U32 R3, RZ, RZ, 0x40 ;  /* 0x00000040ff037424 */ /* 0x000fe200078e00ff */
[C---:B------:R-:W-:Y:S01]  /*4b60*/  IADD3 R238, R5.reuse, 0x8, RZ ;  /* 0x0000000805ee7810 */ /* 0x040fe20007ffe0ff */
[----:B------:R-:W5:Y:S01]  /*4b70*/  LDSM.16.M88.4 R16, [R233+0x8800] ;  /* 0x00880000e910783b */ /* 0x000f620000000200 */
[----:B------:R-:W-:Y:S02]  /*4b80*/  IADD3 R241, R5, UR5, RZ ;  /* 0x0000000505f17c10 */ /* 0x000fe4000fffe0ff */
[----:B------:R-:W-:Y:S01]  /*4b90*/  SEL R3, R3, 0xffffffc0, !P2 ;  /* 0xffffffc003037807 */ /* 0x000fe20005000000 */
[----:B------:R-:W1:Y:S01]  /*4ba0*/  LDSM.16.M88.4 R60, [R233+0x9800] ;  /* 0x00980000e93c783b */ /* 0x000e620000000200 */
[----:B------:R-:W-:-:S02]  /*4bb0*/  IADD3 R239, R238, UR5, RZ ;  /* 0x00000005eeef7c10 */ /* 0x000fc4000fffe0ff */
[----:B------:R-:W-:Y:S01]  /*4bc0*/  IADD3 R240, R5, UR4, RZ ;  /* 0x0000000405f07c10 */ /* 0x000fe2000fffe0ff */
[----:B------:R-:W3:Y:S01]  /*4bd0*/  LDSM.16.M88.4 R56, [R231] ;  /* 0x00000000e738783b */ /* 0x000ee20000000200 */
[----:B------:R-:W-:Y:S01]  /*4be0*/  IMAD.IADD R227, R233, 0x1, R3 ;  /* 0x00000001e9e37824 */ /* 0x000fe200078e0203 */
[----:B------:R-:W-:Y:S01]  /*4bf0*/  IADD3 R238, R238, UR4, RZ ;  /* 0x00000004eeee7c10 */ /* 0x000fe2000fffe0ff */
[----:B------:R-:W-:Y:S01]  /*4c00*/  IMAD.IADD R220, R3, 0x1, R231 ;  /* 0x0000000103dc7824 */ /* 0x000fe200078e02e7 */
[----:B------:R-:W1:Y:S01]  /*4c10*/  LDSM.16.M88.4 R48, [R231+0x1000] ;  /* 0x00100000e730783b */ /* 0x000e620000000200 */
[----:B------:R-:W-:Y:S02]  /*4c20*/  IMNMX R241, RZ, R241, !PT ;  /* 0x000000f1fff17217 */ /* 0x000fe40007800200 */
[----:B------:R-:W-:Y:S01]  /*4c30*/  IMNMX R240, R240, UR11, PT ;  /* 0x0000000bf0f07c17 */ /* 0x000fe2000b800200 */
[----:B------:R-:W1:Y:S01]  /*4c40*/  LDSM.16.M88.4 R52, [R231+0x800] ;  /* 0x00080000e734783b */ /* 0x000e620000000200 */
        /* <DEDUP_REMOVED lines=11> */
[C---:B--2---:R-:W-:Y:S01]  /*4d00*/  HMMA.16816.F32.BF16 R40, R64.reuse, R36, RZ ;  /* 0x000000244028723c */ /* 0x044fe200000418ff */
[----:B------:R-:W2:Y:S01]  /*4d10*/  LDSM.16.M88.4 R80, [R227+0x8800] ;  /* 0x00880000e350783b */ /* 0x000ea20000000200 */
        /* <DEDUP_REMOVED lines=9> */
[----:B----4-:R-:W-:Y:S01]  /*4db0*/  HMMA.16816.F32.BF16 R12, R64, R8, RZ ;  /* 0x00000008400c723c */ /* 0x010fe200000418ff */
[C---:B------:R-:W-:Y:S02]  /*4dc0*/  IADD3 R209, R231.reuse, 0x7000, RZ ;  /* 0x00007000e7d17810 */ /* 0x040fe40007ffe0ff */
[----:B------:R-:W-:-:S05]  /*4dd0*/  IADD3 R208, R231, 0x7800, RZ ;  /* 0x00007800e7d07810 */ /* 0x000fca0007ffe0ff */
[C---:B------:R-:W-:Y:S08]  /*4de0*/  HMMA.16816.F32.BF16 R8, R64.reuse, R10, RZ ;  /* 0x0000000a4008723c */ /* 0x040ff000000418ff */
[C---:B-----5:R-:W-:Y:S08]  /*4df0*/  HMMA.16816.F32.BF16 R32, R64.reuse, R16, RZ ;  /* 0x000000104020723c */ /* 0x060ff000000418ff */
[C---:B------:R-:W-:Y:S08]  /*4e00*/  HMMA.16816.F32.BF16 R16, R64.reuse, R18, RZ ;  /* 0x000000124010723c */ /* 0x040ff000000418ff */
[C---:B-1----:R-:W-:Y:S08]  /*4e10*/  HMMA.16816.F32.BF16 R68, R64.reuse, R60, RZ ;  /* 0x0000003c4044723c */ /* 0x042ff000000418ff */
[----:B------:R-:W-:Y:S01]  /*4e20*/  HMMA.16816.F32.BF16 R64, R64, R62, RZ ;  /* 0x0000003e4040723c */ /* 0x000fe200000418ff */
[----:B------:R-:W-:Y:S07]  /*4e30*/  LDSM.16.M88.4 R60, [R229] ;  /* 0x00000000e53c783b */ /* 0x000fee0000000200 */
[C---:B---3--:R-:W-:Y:S08]  /*4e40*/  HMMA.16816.F32.BF16 R40, R28.reuse, R56, R40 ;  /* 0x000000381c28723c */ /* 0x048ff00000041828 */
[C---:B------:R-:W-:Y:S01]  /*4e50*/  HMMA.16816.F32.BF16 R36, R28.reuse, R58, R36 ;  /* 0x0000003a1c24723c */ /* 0x040fe20000041824 */
[----:B------:R-:W1:Y:S07]  /*4e60*/  LDSM.16.M88.4 R56, [R220] ;  /* 0x00000000dc38783b */ /* 0x000e6e0000000200 */
        /* <DEDUP_REMOVED lines=12> */
[----:B------:R-:W1:Y:S07]  /*4f30*/  LDSM.16.M88.4 R24, [R233+0xa000] ;  /* 0x00a00000e918783b */ /* 0x000e6e0000000200 */
[C---:B------:R-:W-:Y:S08]  /*4f40*/  HMMA.16816.F32.BF16 R12, R20.reuse, R76, R12 ;  /* 0x0000004c140c723c */ /* 0x040ff0000004180c */
[C---:B------:R-:W-:Y:S08]  /*4f50*/  HMMA.16816.F32.BF16 R8, R20.reuse, R78, R8 ;  /* 0x0000004e1408723c */ /* 0x040ff00000041808 */
[C---:B--2---:R-:W-:Y:S08]  /*4f60*/  HMMA.16816.F32.BF16 R32, R20.reuse, R80, R32 ;  /* 0x000000501420723c */ /* 0x044ff00000041820 */
[C---:B------:R-:W-:Y:S08]  /*4f70*/  HMMA.16816.F32.BF16 R16, R20.reuse, R82, R16 ;  /* 0x000000521410723c */ /* 0x040ff00000041810 */
[C---:B------:R-:W-:Y:S08]  /*4f80*/  HMMA.16816.F32.BF16 R68, R20.reuse, R72, R68 ;  /* 0x000000481444723c */ /* 0x040ff00000041844 */
[----:B------:R-:W-:Y:S01]  /*4f90*/  HMMA.16816.F32.BF16 R64, R20, R74, R64 ;  /* 0x0000004a1440723c */ /* 0x000fe20000041840 */
[----:B------:R-:W2:Y:S04]  /*4fa0*/  LDSM.16.M88.4 R20, [R233+0xb000] ;  /* 0x00b00000e914783b */ /* 0x000ea80000000200 */
[----:B------:R-:W-:Y:S03]  /*4fb0*/  LDSM.16.M88.4 R72, [R233+0xb800] ;  /* 0x00b80000e948783b */ /* 0x000fe60000000200 */
[C---:B-1----:R-:W-:Y:S08]  /*4fc0*/  HMMA.16816.F32.BF16 R40, R60.reuse, R56, R40 ;  /* 0x000000383c28723c */ /* 0x042ff00000041828 */
[C---:B------:R-:W-:Y:S01]  /*4fd0*/  HMMA.16816.F32.BF16 R36, R60.reuse, R58, R36 ;  /* 0x0000003a3c24723c */ /* 0x040fe20000041824 */
[----:B------:R-:W1:Y:S07]  /*4fe0*/  LDSM.16.M88.4 R56, [R233+0xa800] ;  /* 0x00a80000e938783b */ /* 0x000e6e0000000200 */
        /* <DEDUP_REMOVED lines=13> */
[C---:B--2---:R-:W-:Y:S08]  /*50c0*/  HMMA.16816.F32.BF16 R12, R28.reuse, R20, R12 ;  /* 0x000000141c0c723c */ /* 0x044ff0000004180c */
[C---:B------:R-:W-:Y:S01]  /*50d0*/  HMMA.16816.F32.BF16 R8, R28.reuse, R22, R8 ;  /* 0x000000161c08723c */ /* 0x040fe20000041808 */
[----:B------:R-:W2:Y:S07]  /*50e0*/  LDSM.16.M88.4 R20, [R231+0x3800] ;  /* 0x00380000e714783b */ /* 0x000eae0000000200 */
[C---:B-1----:R-:W-:Y:S08]  /*50f0*/  HMMA.16816.F32.BF16 R32, R28.reuse, R56, R32 ;  /* 0x000000381c20723c */ /* 0x042ff00000041820 */
[C---:B------:R-:W-:Y:S01]  /*5100*/  HMMA.16816.F32.BF16 R16, R28.reuse, R58, R16 ;  /* 0x0000003a1c10723c */ /* 0x040fe20000041810 */
[----:B------:R-:W-:Y:S07]  /*5110*/  LDSM.16.M88.4 R56, [R227+0xa800] ;  /* 0x00a80000e338783b */ /* 0x000fee0000000200 */
[C---:B------:R-:W-:Y:S01]  /*5120*/  HMMA.16816.F32.BF16 R76, R28.reuse, R72, R68 ;  /* 0x000000481c4c723c */ /* 0x040fe20000041844 */
[----:B------:R-:W1:Y:S07]  /*5130*/  LDSM.16.M88.4 R68, [R230+0x2000] ;  /* 0x00200000e644783b */ /* 0x000e6e0000000200 */
        /* <DEDUP_REMOVED lines=12> */
[C---:B--2---:R-:W-:Y:S08]  /*5200*/  HMMA.16816.F32.BF16 R76, R52.reuse, R20, R76 ;  /* 0x00000014344c723c */ /* 0x044ff0000004184c */
[----:B------:R-:W-:Y:S01]  /*5210*/  HMMA.16816.F32.BF16 R64, R52, R22, R64 ;  /* 0x000000163440723c */ /* 0x000fe20000041840 */
[----:B------:R-:W2:Y:S04]  /*5220*/  LDSM.16.M88.4 R20, [R220+0x3000] ;  /* 0x00300000dc14783b */ /* 0x000ea80000000200 */
[----:B------:R-:W5:Y:S03]  /*5230*/  LDSM.16.M88.4 R52, [R220+0x3800] ;  /* 0x00380000dc34783b */ /* 0x000f660000000200 */
[C---:B-1----:R-:W-:Y:S08]  /*5240*/  HMMA.16816.F32.BF16 R40, R68.reuse, R60, R40 ;  /* 0x0000003c4428723c */ /* 0x042ff00000041828 */
[C---:B------:R-:W-:Y:S01]  /*5250*/  HMMA.16816.F32.BF16 R36, R68.reuse, R62, R36 ;  /* 0x0000003e4424723c */ /* 0x040fe20000041824 */
[----:B------:R-:W-:Y:S07]  /*5260*/  LDSM.16.M88.4 R60, [R231+0x4000] ;  /* 0x00400000e73c783b */ /* 0x000fee0000000200 */
[C---:B------:R-:W-:Y:S08]  /*5270*/  HMMA.16816.F32.BF16 R32, R68.reuse, R56, R32 ;  /* 0x000000384420723c */ /* 0x040ff00000041820 */
[C---:B------:R-:W-:Y:S01]  /*5280*/  HMMA.16816.F32.BF16 R16, R68.reuse, R58, R16 ;  /* 0x0000003a4410723c */ /* 0x040fe20000041810 */
[----:B------:R-:W-:Y:S07]  /*5290*/  LDSM.16.M88.4 R56, [R234+0x4000] ;  /* 0x00400000ea38783b */ /* 0x000fee0000000200 */
[C---:B------:R-:W-:Y:S08]  /*52a0*/  HMMA.16816.F32.BF16 R48, R68.reuse, R28, R48 ;  /* 0x0000001c4430723c */ /* 0x040ff00000041830 */
[C---:B------:R-:W-:Y:S01]  /*52b0*/  HMMA.16816.F32.BF16 R8, R68.reuse, R30, R8 ;  /* 0x0000001e4408723c */ /* 0x040fe20000041808 */
[----:B------:R-:W1:Y:S07]  /*52c0*/  LDSM.16.M88.4 R28, [R233+0xc000] ;  /* 0x00c00000e91c783b */ /* 0x000e6e0000000200 */
        /* <DEDUP_REMOVED lines=10> */
[C---:B--2---:R-:W-:Y:S08]  /*5370*/  HMMA.16816.F32.BF16 R48, R44.reuse, R20, R48 ;  /* 0x000000142c30723c */ /* 0x044ff00000041830 */
[C---:B------:R-:W-:Y:S01]  /*5380*/  HMMA.16816.F32.BF16 R8, R44.reuse, R22, R8 ;  /* 0x000000162c08723c */ /* 0x040fe20000041808 */
[----:B------:R-:W2:Y:S07]  /*5390*/  LDSM.16.M88.4 R20, [R233+0xd800] ;  /* 0x00d80000e914783b */ /* 0x000eae0000000200 */
[C---:B-----5:R-:W-:Y:S08]  /*53a0*/  HMMA.16816.F32.BF16 R76, R44.reuse, R52, R76 ;  /* 0x000000342c4c723c */ /* 0x060ff0000004184c */
[----:B------:R-:W-:Y:S01]  /*53b0*/  HMMA.16816.F32.BF16 R64, R44, R54, R64 ;  /* 0x000000362c40723c */ /* 0x000fe20000041840 */
[----:B------:R-:W4:Y:S04]  /*53c0*/  LDSM.16.M88.4 R44, [R231+0x4800] ;  /* 0x00480000e72c783b */ /* 0x000f280000000200 */
[----:B------:R-:W-:Y:S03]  /*53d0*/  LDSM.16.M88.4 R52, [R227+0xc800] ;  /* 0x00c80000e334783b */ /* 0x000fe60000000200 */
[C---:B-1----:R-:W-:Y:S08]  /*53e0*/  HMMA.16816.F32.BF16 R40, R56.reuse, R28, R40 ;  /* 0x0000001c3828723c */ /* 0x042ff00000041828 */
[C---:B------:R-:W-:Y:S01]  /*53f0*/  HMMA.16816.F32.BF16 R36, R56.reuse, R30, R36 ;  /* 0x0000001e3824723c */ /* 0x040fe20000041824 */
[----:B------:R-:W-:Y:S07]  /*5400*/  LDSM.16.M88.4 R28, [R231+0x5800] ;  /* 0x00580000e71c783b */ /* 0x000fee0000000200 */
[C---:B---3--:R-:W-:Y:S08]  /*5410*/  HMMA.16816.F32.BF16 R32, R56.reuse, R24, R32 ;  /* 0x000000183820723c */ /* 0x048ff00000041820 */
[C---:B------:R-:W-:Y:S01]  /*5420*/  HMMA.16816.F32.BF16 R16, R56.reuse, R26, R16 ;  /* 0x0000001a3810723c */ /* 0x040fe20000041810 */
[----:B------:R-:W-:Y:S07]  /*5430*/  LDSM.16.M88.4 R24, [R230+0x4000] ;  /* 0x00400000e618783b */ /* 0x000fee0000000200 */
[C---:B------:R-:W-:Y:S08]  /*5440*/  HMMA.16816.F32.BF16 R48, R56.reuse, R12, R48 ;  /* 0x0000000c3830723c */ /* 0x040ff00000041830 */
[C---:B------:R-:W-:Y:S01]  /*5450*/  HMMA.16816.F32.BF16 R8, R56.reuse, R14, R8 ;  /* 0x0000000e3808723c */ /* 0x040fe20000041808 */
[----:B------:R-:W1:Y:S07]  /*5460*/  LDSM.16.M88.4 R12, [R231+0x5000] ;  /* 0x00500000e70c783b */ /* 0x000e6e0000000200 */
[C---:B--2---:R-:W-:Y:S08]  /*5470*/  HMMA.16816.F32.BF16 R76, R56.reuse, R20, R76 ;  /* 0x00000014384c723c */ /* 0x044ff0000004184c */
[----:B------:R-:W-:Y:S01]  /*5480*/  HMMA.16816.F32.BF16 R64, R56, R22, R64 ;  /* 0x000000163840723c */ /* 0x000fe20000041840 */
[----:B------:R-:W2:Y:S04]  /*5490*/  LDSM.16.M88.4 R20, [R227+0xc000] ;  /* 0x00c00000e314783b */ /* 0x000ea80000000200 */
[----:B------:R-:W3:Y:S03]  /*54a0*/  LDSM.16.M88.4 R56, [R227+0xd000] ;  /* 0x00d00000e338783b */ /* 0x000ee60000000200 */
[C---:B------:R-:W-:Y:S08]  /*54b0*/  HMMA.16816.F32.BF16 R40, R68.reuse, R60, R40 ;  /* 0x0000003c4428723c */ /* 0x040ff00000041828 */
[C---:B------:R-:W-:Y:S08]  /*54c0*/  HMMA.16816.F32.BF16 R36, R68.reuse, R62, R36 ;  /* 0x0000003e4424723c */ /* 0x040ff00000041824 */
[C---:B----4-:R-:W-:Y:S08]  /*54d0*/  HMMA.16816.F32.BF16 R32, R68.reuse, R44, R32 ;  /* 0x0000002c4420723c */ /* 0x050ff00000041820 */
[C---:B------:R-:W-:Y:S01]  /*54e0*/  HMMA.16816.F32.BF16 R60, R68.reuse, R46, R16 ;  /* 0x0000002e443c723c */ /* 0x040fe20000041810 */
[----:B------:R-:W-:Y:S04]  /*54f0*/  LDSM.16.M88.4 R44, [R229+0x4000] ;  /* 0x00400000e52c783b */ /* 0x000fe80000000200 */
[----:B------:R-:W4:Y:S03]  /*5500*/  LDSM.16.M88.4 R16, [R220+0x4000] ;  /* 0x00400000dc10783b */ /* 0x000f260000000200 */
[C---:B-1----:R-:W-:Y:S08]  /*5510*/  HMMA.16816.F32.BF16 R48, R68.reuse, R12, R48 ;  /* 0x0000000c4430723c */ /* 0x042ff00000041830 */
[----:B------:R-:W-:Y:S01]  /*5520*/  HMMA.16816.F32.BF16 R8, R68, R14, R8 ;  /* 0x0000000e4408723c */ /* 0x000fe20000041808 */
[----:B------:R-:W-:Y:S07]  /*5530*/  LDSM.16.M88.4 R12, [R233+0xe000] ;  /* 0x00e00000e90c783b */ /* 0x000fee0000000200 */
[C---:B--2---:R-:W-:Y:S08]  /*5540*/  HMMA.16816.F32.BF16 R40, R24.reuse, R20, R40 ;  /* 0x000000141828723c */ /* 0x044ff00000041828 */
        /* <DEDUP_REMOVED lines=156> */
[----:B---3--:R-:W-:-:S04]  /*5f10*/  UIMAD.WIDE.U32 UR14, UR17, UR7, URZ ;  /* 0x00000007110e72a5 */ /* 0x008fc8000f8e003f */
[----:B------:R-:W-:-:S04]  /*5f20*/  UIADD3 UR6, -UR15, URZ, URZ ;  /* 0x0000003f0f067290 */ /* 0x000fc8000fffe13f */
[----:B------:R-:W-:-:S04]  /*5f30*/  UIMAD UR6, UR9, UR6, UR7 ;  /* 0x00000006090672a4 */ /* 0x000fc8000f8e0207 */
[----:B------:R-:W-:Y:S02]  /*5f40*/  UISETP.GT.U32.AND UP2, UPT, UR9, UR6, UPT ;  /* 0x000000060900728c */ /* 0x000fe4000bf44070 */
[----:B--2---:R-:W-:-:S09]  /*5f50*/  UIMAD.WIDE.U32 UR16, UR17, UR5, URZ ;  /* 0x00000005111072a5 */ /* 0x004fd2000f8e003f */
        /* <DEDUP_REMOVED lines=9> */
[----:B------:R-:W-:Y:S02]  /*5ff0*/  @UP4 UIADD3 UR15, UR15, 0x1, URZ ;  /* 0x000000010f0f4890 */ /* 0x000fe4000fffe03f */
[----:B------:R-:W-:-:S05]  /*6000*/  UISETP.NE.AND UP2, UPT, URZ, UR4, UPT ;  /* 0x000000043f00728c */ /* 0x000fca000bf45270 */
[----:B------:R-:W-:Y:S02]  /*6010*/  @!UP0 UIADD3 UR5, UR5, -UR9, URZ ;  /* 0x8000000905058290 */ /* 0x000fe4000fffe03f */
[----:B------:R-:W-:Y:S02]  /*6020*/  @!UP0 UIADD3 UR11, UR11, 0x1, URZ ;  /* 0x000000010b0b8890 */ /* 0x000fe4000fffe03f */
[----:B------:R-:W-:Y:S02]  /*6030*/  UISETP.GE.U32.AND UP3, UPT, UR5, UR9, UPT ;  /* 0x000000090500728c */ /* 0x000fe4000bf66070 */
[----:B------:R-:W-:Y:S02]  /*6040*/  ULOP3.LUT UR5, UR13, UR4, URZ, 0x3c, !UPT ;  /* 0x000000040d057292 */ /* 0x000fe4000f8e3c3f */
[----:B------:R-:W-:Y:S02]  /*6050*/  UISETP.GE.AND UP0, UPT, UR10, URZ, UPT ;  /* 0x0000003f0a00728c */ /* 0x000fe4000bf06270 */
[----:B------:R-:W-:-:S02]  /*6060*/  UISETP.GE.AND UP1, UPT, UR5, URZ, UPT ;  /* 0x0000003f0500728c */ /* 0x000fc4000bf26270 */
        /* <DEDUP_REMOVED lines=34> */
.L_x_3186:
[----:B------:R-:W-:-:S04]  /*6290*/  ULEA UR6, -UR6, URZ, 0x6 ;  /* 0x0000003f06067291 */ /* 0x000fc8000f8e313f */
[----:B------:R-:W-:Y:S02]  /*62a0*/  USHF.R.S32.HI UR4, URZ, 0x1f, UR6 ;  /* 0x0000001f3f047899 */ /* 0x000fe40008011406 */
[----:B------:R-:W-:-:S04]  /*62b0*/  MOV R15, UR6 ;  /* 0x00000006000f7c02 */ /* 0x000fc80008000f00 */
[----:B------:R-:W-:Y:S02]  /*62c0*/  MOV R14, UR4 ;  /* 0x00000004000e7c02 */ /* 0x000fe40008000f00 */
.L_x_3187:
        /* <DEDUP_REMOVED lines=156> */
.L_x_3189:
[----:B------:R-:W-:Y:S05]  /*6c90*/  BSYNC B0 ;  /* 0x0000000000007941 */ /* 0x000fea0003800000 */
.L_x_3188:
[----:B------:R-:W0:Y:S01]  /*6ca0*/  LDGDEPBAR ;  /* 0x00000000000079af */ /* 0x000e220000000000 */
[----:B------:R-:W-:-:S04]  /*6cb0*/  IADD3 R200, P0, R15, R200, RZ ;  /* 0x000000c80fc87210 */ /* 0x000fc80007f1e0ff */
[----:B------:R-:W-:Y:S02]  /*6cc0*/  IADD3.X R165, R14, R165, RZ, P0, !PT ;  /* 0x000000a50ea57210 */ /* 0x000fe400007fe4ff */
.L_x_3185:
        /* <DEDUP_REMOVED lines=192> */
[--C-:B------:R-:W-:Y:S01]  /*78d0*/  FFMA.FTZ R185, R29, c[0x0][0x23c], -R192.reuse ;  /* 0x00008f001db97a23 */ /* 0x100fe200000108c0 */
        /* <DEDUP_REMOVED lines=16> */
[--C-:B------:R-:W-:Y:S02]  /*79e0*/  FFMA.FTZ R191, R191, c[0x0][0x23c], -R33.reuse ;  /* 0x00008f00bfbf7a23 */ /* 0x100fe40000010821 */
        /* <DEDUP_REMOVED lines=87> */
[C---:B------:R-:W-:Y:S01]  /*7f60*/  F2FP.BF16.PACK_AB R6, R175.reuse, R176 ;  /* 0x000000b0af06723e */ /* 0x040fe200000010ff */
        /* <DEDUP_REMOVED lines=176> */
[----:B------:R-:W1:Y:S01]  /*8a70*/  R2UR UR4, R0 ;  /* 0x00000000000473c2 */ /* 0x000e6200000e0000 */
[----:B------:R-:W-:-:S06]  /*8a80*/  UIADD3 UR10, UR5, 0x40, URZ ;  /* 0x00000040050a7890 */ /* 0x000fcc000fffe03f */
[----:B------:R-:W-:-:S05]  /*8a90*/  IMAD.U32 R2, RZ, RZ, UR10 ;  /* 0x0000000aff027e24 */ /* 0x000fca000f8e00ff */
[----:B------:R-:W-:-:S04]  /*8aa0*/  IABS R2, R2 ;  /* 0x0000000200027213 */ /* 0x000fc80000000000 */
[----:B------:R-:W2:Y:S01]  /*8ab0*/  R2UR UR9, R2 ;  /* 0x00000000020973c2 */ /* 0x000ea200000e0000 */
[----:B-1----:R-:W1:Y:S08]  /*8ac0*/  I2F.RP R0, UR4 ;  /* 0x0000000400007d06 */ /* 0x002e700008209400 */
        /* <DEDUP_REMOVED lines=62> */
[----:B------:R-:W-:Y:S02]  /*8eb0*/  IMAD R0, R2, c[0x0][0x18c], R0 ;  /* 0x0000630002007a24 */ /* 0x000fe400078e0200 */
[----:B------:R-:W-:-:S03]  /*8ec0*/  IMAD.MOV.U32 R2, RZ, RZ, R4 ;  /* 0x000000ffff027224 */ /* 0x000fc600078e0004 */
[----:B------:R-:W-:Y:S01]  /*8ed0*/  IADD3 R0, R5, R0, RZ ;  /* 0x0000000005007210 */ /* 0x000fe20007ffe0ff */
[----:B------:R-:W-:Y:S05]  /*8ee0*/  BRA `(.L_x_3192) ;  /* 0x0000003000007947 */ /* 0x000fea0003800000 */
.L_x_3191:
[----:B------:R-:W-:-:S05]  /*8ef0*/  IMAD.MOV.U32 R2, RZ, RZ, c[0x0][0x1a0] ;  /* 0x00006800ff027624 */ /* 0x000fca00078e00ff */
[----:B------:R-:W-:-:S04]  /*8f00*/  LEA R2, -R2, RZ, 0x6 ;  /* 0x000000ff02027211 */ /* 0x000fc800078e31ff */
[----:B------:R-:W-:Y:S02]  /*8f10*/  SHF.R.S32.HI R0, RZ, 0x1f, R2 ;  /* 0x0000001fff007819 */ /* 0x000fe40000011402 */
.L_x_3192:
        /* <DEDUP_REMOVED lines=12> */
[----:B------:R-:W-:Y:S02]  /*8fe0*/  @!P3 LEA R16, P1, R5, c[0x0][0x170], 0x1 ;  /* 0x00005c000510ba11 */ /* 0x000fe400078208ff */
        /* <DEDUP_REMOVED lines=136> */
[----:B-----5:R-:W5:Y:S04]  /*9870*/  LDSM.16.M88.4 R20, [R233+0x8800] ;  /* 0x00880000e914783b */ /* 0x020f680000000200 */
[----:B------:R-:W5:Y:S04]  /*9880*/  LDSM.16.M88.4 R168, [R233+0x9000] ;  /* 0x00900000e9a8783b */ /* 0x000f680000000200 */
[----:B----4-:R-:W4:Y:S04]  /*9890*/  LDSM.16.M88.4 R12, [R233+0x9800] ;  /* 0x00980000e90c783b */ /* 0x010f280000000200 */
[----:B---3--:R-:W-:Y:S04]  /*98a0*/  LDSM.16.M88.4 R16, [R232] ;  /* 0x00000000e810783b */ /* 0x008fe80000000200 */
[----:B------:R-:W3:Y:S04]  /*98b0*/  LDSM.16.M88.4 R196, [R231] ;  /* 0x00000000e7c4783b */ /* 0x000ee80000000200 */
[----:B------:R-:W3:Y:S04]  /*98c0*/  LDSM.16.M88.4 R176, [R223] ;  /* 0x00000000dfb0783b */ /* 0x000ee80000000200 */
[----:B-1----:R-:W1:Y:S04]  /*98d0*/  LDSM.16.M88.4 R32, [R222] ;  /* 0x00000000de20783b */ /* 0x002e680000000200 */
[----:B------:R-:W1:Y:S04]  /*98e0*/  LDSM.16.M88.4 R192, [R221] ;  /* 0x00000000ddc0783b */ /* 0x000e680000000200 */
[----:B------:R-:W-:Y:S01]  /*98f0*/  LDSM.16.M88.4 R180, [R227+0x8000] ;  /* 0x00800000e3b4783b */ /* 0x000fe20000000200 */
[C---:B--2---:R-:W-:Y:S03]  /*9900*/  HMMA.16816.F32.BF16 R8, R184.reuse, R4, RZ ;  /* 0x00000004b808723c */ /* 0x044fe600000418ff */
[----:B------:R-:W-:Y:S04]  /*9910*/  LDSM.16.M88.4 R28, [R227+0x8800] ;  /* 0x00880000e31c783b */ /* 0x000fe80000000200 */
[----:B------:R-:W0:Y:S01]  /*9920*/  LDGDEPBAR ;  /* 0x00000000000079af */ /* 0x000e220000000000 */
[C---:B-----5:R-:W-:Y:S08]  /*9930*/  HMMA.16816.F32.BF16 R24, R184.reuse, R20, RZ ;  /* 0x00000014b818723c */ /* 0x060ff000000418ff */
[C---:B------:R-:W-:Y:S08]  /*9940*/  HMMA.16816.F32.BF16 R172, R184.reuse, R168, RZ ;  /* 0x000000a8b8ac723c */ /* 0x040ff000000418ff */
[C---:B------:R-:W-:Y:S08]  /*9950*/  HMMA.16816.F32.BF16 R4, R184.reuse, R6, RZ ;  /* 0x00000006b804723c */ /* 0x040ff000000418ff */
[C---:B------:R-:W-:Y:S08]  /*9960*/  HMMA.16816.F32.BF16 R20, R184.reuse, R22, RZ ;  /* 0x00000016b814723c */ /* 0x040ff000000418ff */
[C---:B------:R-:W-:Y:S08]  /*9970*/  HMMA.16816.F32.BF16 R168, R184.reuse, R170, RZ ;  /* 0x000000aab8a8723c */ /* 0x040ff000000418ff */
[C---:B----4-:R-:W-:Y:S08]  /*9980*/  HMMA.16816.F32.BF16 R188, R184.reuse, R12, RZ ;  /* 0x0000000cb8bc723c */ /* 0x050ff000000418ff */
[----:B------:R-:W-:Y:S01]  /*9990*/  HMMA.16816.F32.BF16 R184, R184, R14, RZ ;  /* 0x0000000eb8b8723c */ /* 0x000fe200000418ff */
[----:B------:R-:W2:Y:S07]  /*99a0*/  LDSM.16.M88.4 R12, [R230] ;  /* 0x00000000e60c783b */ /* 0x000eae0000000200 */
[C---:B---3--:R-:W-:Y:S08]  /*99b0*/  HMMA.16816.F32.BF16 R8, R16.reuse, R196, R8 ;  /* 0x000000c41008723c */ /* 0x048ff00000041808 */
[C---:B------:R-:W-:Y:S01]  /*99c0*/  HMMA.16816.F32.BF16 R4, R16.reuse, R198, R4 ;  /* 0x000000c61004723c */ /* 0x040fe20000041804 */
[----:B------:R-:W-:Y:S07]  /*99d0*/  LDSM.16.M88.4 R196, [R220] ;  /* 0x00000000dcc4783b */ /* 0x000fee0000000200 */
[C---:B------:R-:W-:Y:S08]  /*99e0*/  HMMA.16816.F32.BF16 R24, R16.reuse, R176, R24 ;  /* 0x000000b01018723c */ /* 0x040ff00000041818 */
[C---:B------:R-:W-:Y:S01]  /*99f0*/  HMMA.16816.F32.BF16 R20, R16.reuse, R178, R20 ;  /* 0x000000b21014723c */ /* 0x040fe20000041814 */
[----:B------:R-:W3:Y:S07]  /*9a00*/  LDSM.16.M88.4 R176, [R227+0x9000] ;  /* 0x00900000e3b0783b */ /* 0x000eee0000000200 */
[C---:B-1----:R-:W-:Y:S08]  /*9a10*/  HMMA.16816.F32.BF16 R172, R16.reuse, R32, R172 ;  /* 0x0000002010ac723c */ /* 0x042ff000000418ac */
[C---:B------:R-:W-:Y:S01]  /*9a20*/  HMMA.16816.F32.BF16 R168, R16.reuse, R34, R168 ;  /* 0x0000002210a8723c */ /* 0x040fe200000418a8 */
[----:B------:R-:W1:Y:S07]  /*9a30*/  LDSM.16.M88.4 R32, [R227+0x9800] ;  /* 0x00980000e320783b */ /* 0x000e6e0000000200 */
[C---:B------:R-:W-:Y:S08]  /*9a40*/  HMMA.16816.F32.BF16 R188, R16.reuse, R192, R188 ;  /* 0x000000c010bc723c */ /* 0x040ff000000418bc */
[----:B------:R-:W-:Y:S01]  /*9a50*/  HMMA.16816.F32.BF16 R184, R16, R194, R184 ;  /* 0x000000c210b8723c */ /* 0x000fe200000418b8 */
[----:B------:R-:W4:Y:S04]  /*9a60*/  LDSM.16.M88.4 R16, [R229] ;  /* 0x00000000e510783b */ /* 0x000f280000000200 */
[----:B------:R-:W5:Y:S03]  /*9a70*/  LDSM.16.M88.4 R192, [R220+0x800] ;  /* 0x00080000dcc0783b */ /* 0x000f660000000200 */
[C---:B--2---:R-:W-:Y:S08]  /*9a80*/  HMMA.16816.F32.BF16 R8, R12.reuse, R180, R8 ;  /* 0x000000b40c08723c */ /* 0x044ff00000041808 */
[C---:B------:R-:W-:Y:S01]  /*9a90*/  HMMA.16816.F32.BF16 R4, R12.reuse, R182, R4 ;  /* 0x000000b60c04723c */ /* 0x040fe20000041804 */
[----:B------:R-:W2:Y:S07]  /*9aa0*/  LDSM.16.M88.4 R180, [R220+0x1000] ;  /* 0x00100000dcb4783b */ /* 0x000eae0000000200 */
[C---:B------:R-:W-:Y:S08]  /*9ab0*/  HMMA.16816.F32.BF16 R24, R12.reuse, R28, R24 ;  /* 0x0000001c0c18723c */ /* 0x040ff00000041818 */
[C---:B------:R-:W-:Y:S01]  /*9ac0*/  HMMA.16816.F32.BF16 R20, R12.reuse, R30, R20 ;  /* 0x0000001e0c14723c */ /* 0x040fe20000041814 */
[----:B------:R-:W2:Y:S07]  /*9ad0*/  LDSM.16.M88.4 R28, [R220+0x1800] ;  /* 0x00180000dc1c783b */ /* 0x000eae0000000200 */
[C---:B---3--:R-:W-:Y:S08]  /*9ae0*/  HMMA.16816.F32.BF16 R172, R12.reuse, R176, R172 ;  /* 0x000000b00cac723c */ /* 0x048ff000000418ac */
[C---:B------:R-:W-:Y:S01]  /*9af0*/  HMMA.16816.F32.BF16 R168, R12.reuse, R178, R168 ;  /* 0x000000b20ca8723c */ /* 0x040fe200000418a8 */
[----:B------:R-:W-:Y:S07]  /*9b00*/  LDSM.16.M88.4 R176, [R233+0xa000] ;  /* 0x00a00000e9b0783b */ /* 0x000fee0000000200 */
[C---:B-1----:R-:W-:Y:S08]  /*9b10*/  HMMA.16816.F32.BF16 R188, R12.reuse, R32, R188 ;  /* 0x000000200cbc723c */ /* 0x042ff000000418bc */
[----:B------:R-:W-:Y:S01]  /*9b20*/  HMMA.16816.F32.BF16 R184, R12, R34, R184 ;  /* 0x000000220cb8723c */ /* 0x000fe200000418b8 */
[----:B------:R-:W1:Y:S04]  /*9b30*/  LDSM.16.M88.4 R12, [R234+0x2000] ;  /* 0x00200000ea0c783b */ /* 0x000e680000000200 */
[----:B------:R-:W3:Y:S03]  /*9b40*/  LDSM.16.M88.4 R32, [R233+0xa800] ;  /* 0x00a80000e920783b */ /* 0x000ee60000000200 */
[C---:B----4-:R-:W-:Y:S08]  /*9b50*/  HMMA.16816.F32.BF16 R8, R16.reuse, R196, R8 ;  /* 0x000000c41008723c */ /* 0x050ff00000041808 */
[C---:B------:R-:W-:Y:S01]  /*9b60*/  HMMA.16816.F32.BF16 R4, R16.reuse, R198, R4 ;  /* 0x000000c61004723c */ /* 0x040fe20000041804 */
[----:B------:R-:W4:Y:S07]  /*9b70*/  LDSM.16.M88.4 R196, [R233+0xb000] ;  /* 0x00b00000e9c4783b */ /* 0x000f2e0000000200 */
[C---:B-----5:R-:W-:Y:S08]  /*9b80*/  HMMA.16816.F32.BF16 R24, R16.reuse, R192, R24 ;  /* 0x000000c01018723c */ /* 0x060ff00000041818 */
[C---:B------:R-:W-:Y:S01]  /*9b90*/  HMMA.16816.F32.BF16 R20, R16.reuse, R194, R20 ;  /* 0x000000c21014723c */ /* 0x040fe20000041814 */
[----:B------:R-:W-:Y:S07]  /*9ba0*/  LDSM.16.M88.4 R192, [R217] ;  /* 0x00000000d9c0783b */ /* 0x000fee0000000200 */
[C---:B--2---:R-:W-:Y:S08]  /*9bb0*/  HMMA.16816.F32.BF16 R172, R16.reuse, R180, R172 ;  /* 0x000000b410ac723c */ /* 0x044ff000000418ac */
[C---:B------:R-:W-:Y:S01]  /*9bc0*/  HMMA.16816.F32.BF16 R168, R16.reuse, R182, R168 ;  /* 0x000000b610a8723c */ /* 0x040fe200000418a8 */
[----:B------:R-:W2:Y:S07]  /*9bd0*/  LDSM.16.M88.4 R180, [R233+0xb800] ;  /* 0x00b80000e9b4783b */ /* 0x000eae0000000200 */
[C---:B------:R-:W-:Y:S08]  /*9be0*/  HMMA.16816.F32.BF16 R188, R16.reuse, R28, R188 ;  /* 0x0000001c10bc723c */ /* 0x040ff000000418bc */
[----:B------:R-:W-:Y:S01]  /*9bf0*/  HMMA.16816.F32.BF16 R184, R16, R30, R184 ;  /* 0x0000001e10b8723c */ /* 0x000fe200000418b8 */
[----:B------:R-:W-:Y:S04]  /*9c00*/  LDSM.16.M88.4 R16, [R232+0x2000] ;  /* 0x00200000e810783b */ /* 0x000fe80000000200 */
[----:B------:R-:W5:Y:S03]  /*9c10*/  LDSM.16.M88.4 R28, [R219] ;  /* 0x00000000db1c783b */ /* 0x000f660000000200 */
[C---:B-1----:R-:W-:Y:S08]  /*9c20*/  HMMA.16816.F32.BF16 R8, R12.reuse, R176, R8 ;  /* 0x000000b00c08723c */ /* 0x042ff00000041808 */
[C---:B------:R-:W-:Y:S01]  /*9c30*/  HMMA.16816.F32.BF16 R4, R12.reuse, R178, R4 ;  /* 0x000000b20c04723c */ /* 0x040fe20000041804 */
[----:B------:R-:W1:Y:S07]  /*9c40*/  LDSM.16.M88.4 R176, [R218] ;  /* 0x00000000dab0783b */ /* 0x000e6e0000000200 */
[C---:B---3--:R-:W-:Y:S08]  /*9c50*/  HMMA.16816.F32.BF16 R24, R12.reuse, R32, R24 ;  /* 0x000000200c18723c */ /* 0x048ff00000041818 */
[C---:B------:R-:W-:Y:S01]  /*9c60*/  HMMA.16816.F32.BF16 R20, R12.reuse, R34, R20 ;  /* 0x000000220c14723c */ /* 0x040fe20000041814 */
[----:B------:R-:W3:Y:S07]  /*9c70*/  LDSM.16.M88.4 R32, [R216] ;  /* 0x00000000d820783b */ /* 0x000eee0000000200 */
[C---:B----4-:R-:W-:Y:S08]  /*9c80*/  HMMA.16816.F32.BF16 R172, R12.reuse, R196, R172 ;  /* 0x000000c40cac723c */ /* 0x050ff000000418ac */
[C---:B------:R-:W-:Y:S01]  /*9c90*/  HMMA.16816.F32.BF16 R168, R12.reuse, R198, R168 ;  /* 0x000000c60ca8723c */ /* 0x040fe200000418a8 */
[----:B------:R-:W-:Y:S07]  /*9ca0*/  LDSM.16.M88.4 R196, [R233+0xc800] ;  /* 0x00c80000e9c4783b */ /* 0x000fee0000000200 */
[C---:B--2---:R-:W-:Y:S08]  /*9cb0*/  HMMA.16816.F32.BF16 R188, R12.reuse, R180, R188 ;  /* 0x000000b40cbc723c */ /* 0x044ff000000418bc */
[----:B------:R-:W-:Y:S01]  /*9cc0*/  HMMA.16816.F32.BF16 R184, R12, R182, R184 ;  /* 0x000000b60cb8723c */ /* 0x000fe200000418b8 */
[----:B------:R-:W-:Y:S04]  /*9cd0*/  LDSM.16.M88.4 R12, [R230+0x2000] ;  /* 0x00200000e60c783b */ /* 0x000fe80000000200 */
[----:B------:R-:W-:Y:S03]  /*9ce0*/  LDSM.16.M88.4 R180, [R227+0xa000] ;  /* 0x00a00000e3b4783b */ /* 0x000fe60000000200 */
[C---:B-----5:R-:W-:Y:S08]  /*9cf0*/  HMMA.16816.F32.BF16 R8, R16.reuse, R28, R8 ;  /* 0x0000001c1008723c */ /* 0x060ff00000041808 */
[C---:B------:R-:W-:Y:S01]  /*9d00*/  HMMA.16816.F32.BF16 R4, R16.reuse, R30, R4 ;  /* 0x0000001e1004723c */ /* 0x040fe20000041804 */
[----:B------:R-:W2:Y:S07]  /*9d10*/  LDSM.16.M88.4 R28, [R227+0xa800] ;  /* 0x00a80000e31c783b */ /* 0x000eae0000000200 */
[C---:B-1----:R-:W-:Y:S08]  /*9d20*/  HMMA.16816.F32.BF16 R24, R16.reuse, R176, R24 ;  /* 0x000000b01018723c */ /* 0x042ff00000041818 */
[C---:B------:R-:W-:Y:S01]  /*9d30*/  HMMA.16816.F32.BF16 R20, R16.reuse, R178, R20 ;  /* 0x000000b21014723c */ /* 0x040fe20000041814 */
[----:B------:R-:W1:Y:S07]  /*9d40*/  LDSM.16.M88.4 R176, [R227+0xb000] ;  /* 0x00b00000e3b0783b */ /* 0x000e6e0000000200 */
[C---:B---3--:R-:W-:Y:S08]  /*9d50*/  HMMA.16816.F32.BF16 R188, R16.reuse, R32, R188 ;  /* 0x0000002010bc723c */ /* 0x048ff000000418bc */
[C---:B------:R-:W-:Y:S01]  /*9d60*/  HMMA.16816.F32.BF16 R184, R16.reuse, R34, R184 ;  /* 0x0000002210b8723c */ /* 0x040fe200000418b8 */
[----:B------:R-:W3:Y:S07]  /*9d70*/  LDSM.16.M88.4 R32, [R227+0xb800] ;  /* 0x00b80000e320783b */ /* 0x000eee0000000200 */
[C---:B------:R-:W-:Y:S08]  /*9d80*/  HMMA.16816.F32.BF16 R172, R16.reuse, R192, R172 ;  /* 0x000000c010ac723c */ /* 0x040ff000000418ac */
[----:B------:R-:W-:Y:S01]  /*9d90*/  HMMA.16816.F32.BF16 R168, R16, R194, R168 ;  /* 0x000000c210a8723c */ /* 0x000fe200000418a8 */
[----:B------:R-:W-:Y:S04]  /*9da0*/  LDSM.16.M88.4 R16, [R229+0x2000] ;  /* 0x00200000e510783b */ /* 0x000fe80000000200 */
[----:B------:R-:W4:Y:S03]  /*9db0*/  LDSM.16.M88.4 R192, [R220+0x2000] ;  /* 0x00200000dcc0783b */ /* 0x000f260000000200 */
[C---:B--2---:R-:W-:Y:S08]  /*9dc0*/  HMMA.16816.F32.BF16 R24, R12.reuse, R28, R24 ;  /* 0x0000001c0c18723c */ /* 0x044ff00000041818 */
[C---:B------:R-:W-:Y:S01]  /*9dd0*/  HMMA.16816.F32.BF16 R20, R12.reuse, R30, R20 ;  /* 0x0000001e0c14723c */ /* 0x040fe20000041814 */
[----:B------:R-:W2:Y:S07]  /*9de0*/  LDSM.16.M88.4 R28, [R220+0x3000] ;  /* 0x00300000dc1c783b */ /* 0x000eae0000000200 */
        /* <DEDUP_REMOVED lines=8> */
[----:B------:R-:W-:Y:S04]  /*9e70*/  LDSM.16.M88.4 R12, [R234+0x4000] ;  /* 0x00400000ea0c783b */ /* 0x000fe80000000200 */
[----:B------:R-:W3:Y:S03]  /*9e80*/  LDSM.16.M88.4 R32, [R233+0xc000] ;  /* 0x00c00000e920783b */ /* 0x000ee60000000200 */
[C---:B----4-:R-:W-:Y:S08]  /*9e90*/  HMMA.16816.F32.BF16 R8, R16.reuse, R192, R8 ;  /* 0x000000c01008723c */ /* 0x050ff00000041808 */
[C---:B------:R-:W-:Y:S01]  /*9ea0*/  HMMA.16816.F32.BF16 R4, R16.reuse, R194, R4 ;  /* 0x000000c21004723c */ /* 0x040fe20000041804 */
[----:B------:R-:W-:Y:S07]  /*9eb0*/  LDSM.16.M88.4 R192, [R233+0xd800] ;  /* 0x00d80000e9c0783b */ /* 0x000fee0000000200 */
[C---:B--2---:R-:W-:Y:S08]  /*9ec0*/  HMMA.16816.F32.BF16 R172, R16.reuse, R28, R172 ;  /* 0x0000001c10ac723c */ /* 0x044ff000000418ac */
[C---:B------:R-:W-:Y:S01]  /*9ed0*/  HMMA.16816.F32.BF16 R168, R16.reuse, R30, R168 ;  /* 0x0000001e10a8723c */ /* 0x040fe200000418a8 */
[----:B------:R-:W2:Y:S07]  /*9ee0*/  LDSM.16.M88.4 R28, [R233+0xd000] ;  /* 0x00d00000e91c783b */ /* 0x000eae0000000200 */
[C---:B-----5:R-:W-:Y:S08]  /*9ef0*/  HMMA.16816.F32.BF16 R24, R16.reuse, R180, R24 ;  /* 0x000000b41018723c */ /* 0x060ff00000041818 */
[C---:B------:R-:W-:Y:S01]  /*9f00*/  HMMA.16816.F32.BF16 R20, R16.reuse, R182, R20 ;  /* 0x000000b61014723c */ /* 0x040fe20000041814 */
[----:B------:R-:W-:Y:S07]  /*9f10*/  LDSM.16.M88.4 R180, [R215] ;  /* 0x00000000d7b4783b */ /* 0x000fee0000000200 */
[C---:B-1----:R-:W-:Y:S08]  /*9f20*/  HMMA.16816.F32.BF16 R188, R16.reuse, R176, R188 ;  /* 0x000000b010bc723c */ /* 0x042ff000000418bc */
[----:B------:R-:W-:Y:S01]  /*9f30*/  HMMA.16816.F32.BF16 R184, R16, R178, R184 ;  /* 0x000000b210b8723c */ /* 0x000fe200000418b8 */
[----:B------:R-:W1:Y:S04]  /*9f40*/  LDSM.16.M88.4 R16, [R232+0x4000] ;  /* 0x00400000e810783b */ /* 0x000e680000000200 */
[----:B------:R-:W-:Y:S03]  /*9f50*/  LDSM.16.M88.4 R176, [R213] ;  /* 0x00000000d5b0783b */ /* 0x000fe60000000200 */
[C---:B---3--:R-:W-:Y:S08]  /*9f60*/  HMMA.16816.F32.BF16 R8, R12.reuse, R32, R8 ;  /* 0x000000200c08723c */ /* 0x048ff00000041808 */
[C---:B------:R-:W-:Y:S01]  /*9f70*/  HMMA.16816.F32.BF16 R4, R12.reuse, R34, R4 ;  /* 0x000000220c04723c */ /* 0x040fe20000041804 */
[----:B------:R-:W3:Y:S07]  /*9f80*/  LDSM.16.M88.4 R32, [R214] ;  /* 0x00000000d620783b */ /* 0x000eee0000000200 */
[C---:B------:R-:W-:Y:S08]  /*9f90*/  HMMA.16816.F32.BF16 R24, R12.reuse, R196, R24 ;  /* 0x000000c40c18723c */ /* 0x040ff00000041818 */
[C---:B------:R-:W-:Y:S01]  /*9fa0*/  HMMA.16816.F32.BF16 R20, R12.reuse, R198, R20 ;  /* 0x000000c60c14723c */ /* 0x040fe20000041814 */
[----:B------:R-:W-:Y:S07]  /*9fb0*/  LDSM.16.M88.4 R196, [R227+0xc000] ;  /* 0x00c00000e3c4783b */ /* 0x000fee0000000200 */
[C---:B--2---:R-:W-:Y:S08]  /*9fc0*/  HMMA.16816.F32.BF16 R172, R12.reuse, R28, R172 ;  /* 0x0000001c0cac723c */ /* 0x044ff000000418ac */
[C---:B------:R-:W-:Y:S01]  /*9fd0*/  HMMA.16816.F32.BF16 R168, R12.reuse, R30, R168 ;  /* 0x0000001e0ca8723c */ /* 0x040fe200000418a8 */
[----:B------:R-:W2:Y:S07]  /*9fe0*/  LDSM.16.M88.4 R28, [R212] ;  /* 0x00000000d41c783b */ /* 0x000eae0000000200 */
[C---:B------:R-:W-:Y:S08]  /*9ff0*/  HMMA.16816.F32.BF16 R188, R12.reuse, R192, R188 ;  /* 0x000000c00cbc723c */ /* 0x040ff000000418bc */
[----:B------:R-:W-:Y:S01]  /*a000*/  HMMA.16816.F32.BF16 R184, R12, R194, R184 ;  /* 0x000000c20cb8723c */ /* 0x000fe200000418b8 */
[----:B------:R-:W4:Y:S04]  /*a010*/  LDSM.16.M88.4 R12, [R230+0x4000] ;  /* 0x00400000e60c783b */ /* 0x000f280000000200 */
[----:B------:R-:W5:Y:S03]  /*a020*/  LDSM.16.M88.4 R192, [R227+0xc800] ;  /* 0x00c80000e3c0783b */ /* 0x000f660000000200 */
[C---:B-1----:R-:W-:Y:S08]  /*a030*/  HMMA.16816.F32.BF16 R8, R16.reuse, R180, R8 ;  /* 0x000000b41008723c */ /* 0x042ff00000041808 */
[C---:B------:R-:W-:Y:S01]  /*a040*/  HMMA.16816.F32.BF16 R4, R16.reuse, R182, R4 ;  /* 0x000000b61004723c */ /* 0x040fe20000041804 */
[----:B------:R-:W1:Y:S07]  /*a050*/  LDSM.16.M88.4 R180, [R227+0xd000] ;  /* 0x00d00000e3b4783b */ /* 0x000e6e0000000200 */
[C---:B---3--:R-:W-:Y:S08]  /*a060*/  HMMA.16816.F32.BF16 R24, R16.reuse, R32, R24 ;  /* 0x000000201018723c */ /* 0x048ff00000041818 */
        /* <DEDUP_REMOVED lines=8> */
[----:B------:R-:W2:Y:S03]  /*a0f0*/  LDSM.16.M88.4 R16, [R220+0x4800] ;  /* 0x00480000dc10783b */ /* 0x000ea60000000200 */
[C---:B----4-:R-:W-:Y:S08]  /*a100*/  HMMA.16816.F32.BF16 R8, R12.reuse, R196, R8 ;  /* 0x000000c40c08723c */ /* 0x050ff00000041808 */
[C---:B------:R-:W-:Y:S01]  /*a110*/  HMMA.16816.F32.BF16 R4, R12.reuse, R198, R4 ;  /* 0x000000c60c04723c */ /* 0x040fe20000041804 */
[----:B------:R-:W-:Y:S07]  /*a120*/  LDSM.16.M88.4 R196, [R234+0x6000] ;  /* 0x00600000eac4783b */ /* 0x000fee0000000200 */
[C---:B-----5:R-:W-:Y:S08]  /*a130*/  HMMA.16816.F32.BF16 R24, R12.reuse, R192, R24 ;  /* 0x000000c00c18723c */ /* 0x060ff00000041818 */
        /* <DEDUP_REMOVED lines=9> */
[C---:B--2---:R-:W-:Y:S08]  /*a1d0*/  HMMA.16816.F32.BF16 R8, R28.reuse, R176, R8 ;  /* 0x000000b01c08723c */ /* 0x044ff00000041808 */
[C---:B------:R-:W-:Y:S01]  /*a1e0*/  HMMA.16816.F32.BF16 R4, R28.reuse, R178, R4 ;  /* 0x000000b21c04723c */ /* 0x040fe20000041804 */
[----:B------:R-:W-:Y:S07]  /*a1f0*/  LDSM.16.M88.4 R176, [R233+0xe800] ;  /* 0x00e80000e9b0783b */ /* 0x000fee0000000200 */
[C---:B------:R-:W-:Y:S08]  /*a200*/  HMMA.16816.F32.BF16 R24, R28.reuse, R16, R24 ;  /* 0x000000101c18723c */ /* 0x040ff00000041818 */
[C---:B------:R-:W-:Y:S01]  /*a210*/  HMMA.16816.F32.BF16 R20, R28.reuse, R18, R20 ;  /* 0x000000121c14723c */ /* 0x040fe20000041814 */
[----:B------:R-:W2:Y:S07]  /*a220*/  LDSM.16.M88.4 R16, [R211] ;  /* 0x00000000d310783b */ /* 0x000eae0000000200 */
[----:B----4-:R-:W-:Y:S08]  /*a230*/  HMMA.16816.F32.BF16 R172, R28, R192, R172 ;  /* 0x000000c01cac723c */ /* 0x010ff000000418ac */
[C---:B-1----:R-:W-:Y:S08]  /*a240*/  HMMA.16816.F32.BF16 R8, R196.reuse, R12, R8 ;  /* 0x0000000cc408723c */ /* 0x042ff00000041808 */
[----:B------:R-:W-:Y:S01]  /*a250*/  HMMA.16816.F32.BF16 R4, R196, R14, R4 ;  /* 0x0000000ec404723c */ /* 0x000fe20000041804 */
[----:B------:R-:W-:Y:S07]  /*a260*/  LDSM.16.M88.4 R12, [R210] ;  /* 0x00000000d20c783b */ /* 0x000fee0000000200 */
[C---:B------:R-:W-:Y:S01]  /*a270*/  HMMA.16816.F32.BF16 R168, R28.reuse, R194, R168 ;  /* 0x000000c21ca8723c */ /* 0x040fe200000418a8 */
[----:B------:R-:W-:Y:S07]  /*a280*/  LDSM.16.M88.4 R192, [R227+0xe000] ;  /* 0x00e00000e3c0783b */ /* 0x000fee0000000200 */
[C---:B---3--:R-:W-:Y:S08]  /*a290*/  HMMA.16816.F32.BF16 R188, R28.reuse, R32, R188 ;  /* 0x000000201cbc723c */ /* 0x048ff000000418bc */
[----:B------:R-:W-:Y:S01]  /*a2a0*/  HMMA.16816.F32.BF16 R184, R28, R34, R184 ;  /* 0x000000221cb8723c */ /* 0x000fe200000418b8 */
[----:B------:R-:W1:Y:S04]  /*a2b0*/  LDSM.16.M88.4 R32, [R230+0x6000] ;  /* 0x00600000e620783b */ /* 0x000e680000000200 */
[----:B------:R-:W3:Y:S03]  /*a2c0*/  LDSM.16.M88.4 R28, [R233+0xf000] ;  /* 0x00f00000e91c783b */ /* 0x000ee60000000200 */
        /* <DEDUP_REMOVED lines=9> */
[C---:B---3--:R-:W-:Y:S08]  /*a360*/  HMMA.16816.F32.BF16 R172, R196.reuse, R28, R172 ;  /* 0x0000001cc4ac723c */ /* 0x048ff000000418ac */
[----:B------:R-:W-:Y:S01]  /*a370*/  HMMA.16816.F32.BF16 R168, R196, R30, R168 ;  /* 0x0000001ec4a8723c */ /* 0x000fe200000418a8 */
[----:B------:R-:W3:Y:S07]  /*a380*/  LDSM.16.M88.4 R28, [R227+0xe800] ;  /* 0x00e80000e31c783b */ /* 0x000eee0000000200 */
[C---:B--2---:R-:W-:Y:S08]  /*a390*/  HMMA.16816.F32.BF16 R8, R16.reuse, R176, R8 ;  /* 0x000000b01008723c */ /* 0x044ff00000041808 */
[----:B------:R-:W-:Y:S01]  /*a3a0*/  HMMA.16816.F32.BF16 R4, R16, R178, R4 ;  /* 0x000000b21004723c */ /* 0x000fe20000041804 */
[----:B------:R-:W2:Y:S07]  /*a3b0*/  LDSM.16.M88.4 R176, [R209] ;  /* 0x00000000d1b0783b */ /* 0x000eae0000000200 */
[C---:B------:R-:W-:Y:S08]  /*a3c0*/  HMMA.16816.F32.BF16 R24, R180.reuse, R12, R24 ;  /* 0x0000000cb418723c */ /* 0x040ff00000041818 */
[----:B------:R-:W-:Y:S01]  /*a3d0*/  HMMA.16816.F32.BF16 R20, R180, R14, R20 ;  /* 0x0000000eb414723c */ /* 0x000fe20000041814 */
[----:B------:R-:W4:Y:S01]  /*a3e0*/  LDSM.16.M88.4 R12, [R220+0x6800] ;  /* 0x00680000dc0c783b */ /* 0x000f220000000200 */
[----:B------:R-:W-:-:S02]  /*a3f0*/  FMUL.FTZ R10, R10, c[0x0][0x2ec] ;  /* 0x0000bb000a0a7a20 */ /* 0x000fc40000410000 */
[----:B------:R-:W-:Y:S02]  /*a400*/  FMUL.FTZ R2, R8, c[0x0][0x2ec] ;  /* 0x0000bb0008027a20 */ /* 0x000fe40000410000 */
[----:B------:R-:W-:Y:S01]  /*a410*/  FMUL.FTZ R0, R9, c[0x0][0x2ec] ;  /* 0x0000bb0009007a20 */ /* 0x000fe20000410000 */
[----:B------:R5:W-:Y:S01]  /*a420*/  MUFU.TANH R166, R10 ;  /* 0x0000000a00a67308 */ /* 0x000be20000002400 */
[C---:B-1----:R-:W-:Y:S01]  /*a430*/  HMMA.16816.F32.BF16 R188, R196.reuse, R192, R188 ;  /* 0x000000c0c4bc723c */ /* 0x042fe200000418bc */
[----:B------:R-:W-:Y:S02]  /*a440*/  FMUL.FTZ R167, R11, c[0x0][0x2ec] ;  /* 0x0000bb000ba77a20 */ /* 0x000fe40000410000 */
[----:B------:R-:W-:Y:S02]  /*a450*/  FMUL.FTZ R4, R4, c[0x0][0x2ec] ;  /* 0x0000bb0004047a20 */ /* 0x000fe40000410000 */
[----:B------:R-:W-:Y:S02]  /*a460*/  FMUL.FTZ R5, R5, c[0x0][0x2ec] ;  /* 0x0000bb0005057a20 */ /* 0x000fe40000410000 */
[----:B------:R-:W-:Y:S01]  /*a470*/  FMUL.FTZ R6, R6, c[0x0][0x2ec] ;  /* 0x0000bb0006067a20 */ /* 0x000fe20000410000 */
[----:B------:R-:W-:Y:S01]  /*a480*/  HMMA.16816.F32.BF16 R184, R196, R194, R184 ;  /* 0x000000c2c4b8723c */ /* 0x000fe200000418b8 */
[----:B------:R-:W1:Y:S01]  /*a490*/  LDSM.16.M88.4 R192, [R227+0xf000] ;  /* 0x00f00000e3c0783b */ /* 0x000e620000000200 */
[----:B------:R-:W-:Y:S01]  /*a4a0*/  FMUL.FTZ R7, R7, c[0x0][0x2ec] ;  /* 0x0000bb0007077a20 */ /* 0x000fe20000410000 */
[----:B------:R-:W1:Y:S02]  /*a4b0*/  MUFU.TANH R2, R2 ;  /* 0x0000000200027308 */ /* 0x000e640000002400 */
[----:B-----5:R-:W5:Y:S03]  /*a4c0*/  LDSM.16.M88.4 R8, [R208] ;  /* 0x00000000d008783b */ /* 0x020f660000000200 */
[----:B---3--:R-:W-:Y:S03]  /*a4d0*/  HMMA.16816.F32.BF16 R24, R32, R28, R24 ;  /* 0x0000001c2018723c */ /* 0x008fe60000041818 */
[----:B------:R-:W3:Y:S05]  /*a4e0*/  MUFU.TANH R0, R0 ;  /* 0x0000000000007308 */ /* 0x000eea0000002400 */
[----:B--2---:R-:W-:Y:S03]  /*a4f0*/  HMMA.16816.F32.BF16 R172, R180, R176, R172 ;  /* 0x000000b0b4ac723c */ /* 0x004fe600000418ac */
[----:B------:R-:W-:Y:S05]  /*a500*/  MUFU.TANH R176, R6 ;  /* 0x0000000600b07308 */ /* 0x000fea0000002400 */
[----:B------:R-:W-:Y:S01]  /*a510*/  HMMA.16816.F32.BF16 R20, R32, R30, R20 ;  /* 0x0000001e2014723c */ /* 0x000fe20000041814 */
[----:B------:R-:W2:Y:S02]  /*a520*/  LDSM.16.M88.4 R28, [R220+0x7000] ;  /* 0x00700000dc1c783b */ /* 0x000ea40000000200 */
[----:B------:R-:W-:Y:S05]  /*a530*/  MUFU.TANH R177, R7 ;  /* 0x0000000700b17308 */ /* 0x000fea0000002400 */
[----:B------:R-:W-:Y:S03]  /*a540*/  HMMA.16816.F32.BF16 R168, R180, R178, R168 ;  /* 0x000000b2b4a8723c */ /* 0x000fe600000418a8 */
[----:B------:R-:W2:Y:S05]  /*a550*/  MUFU.TANH R167, R167 ;  /* 0x000000a700a77308 */ /* 0x000eaa0000002400 */
[----:B----4-:R-:W-:Y:S03]  /*a560*/  HMMA.16816.F32.BF16 R24, R16, R12, R24 ;  /* 0x0000000c1018723c */ /* 0x010fe60000041818 */
[----:B------:R-:W4:Y:S05]  /*a570*/  MUFU.TANH R12, R4 ;  /* 0x00000004000c7308 */ /* 0x000f2a0000002400 */
[----:B-1----:R-:W-:Y:S03]  /*a580*/  HMMA.16816.F32.BF16 R172, R32, R192, R172 ;  /* 0x000000c020ac723c */ /* 0x002fe600000418ac */
[----:B------:R1:W1:Y:S05]  /*a590*/  MUFU.TANH R13, R5 ;  /* 0x00000005000d7308 */ /* 0x00026a0000002400 */
[----:B------:R-:W-:Y:S08]  /*a5a0*/  HMMA.16816.F32.BF16 R20, R16, R14, R20 ;  /* 0x0000000e1014723c */ /* 0x000ff00000041814 */
[----:B-----5:R-:W-:Y:S01]  /*a5b0*/  HMMA.16816.F32.BF16 R188, R180, R8, R188 ;  /* 0x00000008b4bc723c */ /* 0x020fe200000418bc */
[----:B------:R-:W-:Y:S01]  /*a5c0*/  FMUL.FTZ R14, R24, c[0x0][0x2ec] ;  /* 0x0000bb00180e7a20 */ /* 0x000fe20000410000 */
[----:B-1----:R-:W1:Y:S01]  /*a5d0*/  LDSM.16.M88.4 R4, [R227+0xf800] ;  /* 0x00f80000e304783b */ /* 0x002e620000000200 */
[----:B------:R-:W-:-:S02]  /*a5e0*/  FMUL.FTZ R24, R26, c[0x0][0x2ec] ;  /* 0x0000bb001a187a20 */ /* 0x000fc40000410000 */
[----:B------:R-:W-:Y:S02]  /*a5f0*/  FMUL.FTZ R15, R25, c[0x0][0x2ec] ;  /* 0x0000bb00190f7a20 */ /* 0x000fe40000410000 */
[----:B------:R-:W5:Y:S01]  /*a600*/  MUFU.TANH R14, R14 ;  /* 0x0000000e000e7308 */ /* 0x000f620000002400 */
[----:B------:R-:W-:Y:S01]  /*a610*/  IMAD.U32 R8, RZ, RZ, UR28 ;  /* 0x0000001cff087e24 */ /* 0x000fe2000f8e00ff */
[----:B--2---:R-:W-:Y:S01]  /*a620*/  HMMA.16816.F32.BF16 R172, R16, R28, R172 ;  /* 0x0000001c10ac723c */ /* 0x004fe200000418ac */
[----:B------:R-:W-:-:S05]  /*a630*/  FMUL.FTZ R25, R27, c[0x0][0x2ec] ;  /* 0x0000bb001b197a20 */ /* 0x000fca0000410000 */
[----:B------:R-:W2:Y:S01]  /*a640*/  MUFU.TANH R24, R24 ;  /* 0x0000001800187308 */ /* 0x000ea20000002400 */
[----:B------:R-:W-:Y:S01]  /*a650*/  IMAD R28, R8, 0x40, R235 ;  /* 0x00000040081c7824 */ /* 0x000fe200078e02eb */
[----:B------:R-:W-:Y:S01]  /*a660*/  HMMA.16816.F32.BF16 R168, R32, R194, R168 ;  /* 0x000000c220a8723c */ /* 0x000fe200000418a8 */
[----:B------:R-:W-:Y:S02]  /*a670*/  FMUL.FTZ R21, R21, c[0x0][0x2ec] ;  /* 0x0000bb0015157a20 */ /* 0x000fe40000410000 */
[----:B------:R-:W-:Y:S01]  /*a680*/  FMUL.FTZ R23, R23, c[0x0][0x2ec] ;  /* 0x0000bb0017177a20 */ /* 0x000fe20000410000 */
[----:B------:R-:W-:Y:S01]  /*a690*/  IADD3 R8, R28, 0x1, RZ ;  /* 0x000000011c087810 */ /* 0x000fe20007ffe0ff */
[----:B------:R-:W-:Y:S01]  /*a6a0*/  FMUL.FTZ R20, R20, c[0x0][0x2ec] ;  /* 0x0000bb0014147a20 */ /* 0x000fe20000410000 */
[-C--:B------:R-:W-:Y:S01]  /*a6b0*/  ISETP.GE.AND P0, PT, R28, R240.reuse, PT ;  /* 0x000000f01c00720c */ /* 0x080fe20003f06270 */
[----:B------:R2:W-:Y:S01]  /*a6c0*/  MUFU.TANH R29, R21 ;  /* 0x00000015001d7308 */ /* 0x0005e20000002400 */
[----:B------:R-:W-:Y:S01]  /*a6d0*/  HMMA.16816.F32.BF16 R184, R180, R10, R184 ;  /* 0x0000000ab4b8723c */ /* 0x000fe200000418b8 */
[----:B------:R-:W-:-:S02]  /*a6e0*/  ISETP.GE.AND P6, PT, R8, R240, PT ;  /* 0x000000f00800720c */ /* 0x000fc40003fc6270 */
[-C--:B------:R-:W-:Y:S02]  /*a6f0*/  ISETP.GE.AND P1, PT, R8, R238.reuse, PT ;  /* 0x000000ee0800720c */ /* 0x080fe40003f26270 */
[-C--:B------:R-:W-:Y:S02]  /*a700*/  ISETP.LT.OR P0, PT, R28, R241.reuse, P0 ;  /* 0x000000f11c00720c */ /* 0x080fe40000701670 */
[C---:B------:R-:W-:Y:S01]  /*a710*/  ISETP.LT.OR P6, PT, R8.reuse, R241, P6 ;  /* 0x000000f10800720c */ /* 0x040fe200037c1670 */
[----:B------:R-:W1:Y:S01]  /*a720*/  MUFU.TANH R25, R25 ;  /* 0x0000001900197308 */ /* 0x000e620000002400 */
[-C--:B------:R-:W-:Y:S01]  /*a730*/  ISETP.LT.OR P1, PT, R8, R239.reuse, P1 ;  /* 0x000000ef0800720c */ /* 0x080fe20000f21670 */
[----:B------:R-:W-:Y:S01]  /*a740*/  FMUL.FTZ R172, R172, c[0x0][0x2ec] ;  /* 0x0000bb00acac7a20 */ /* 0x000fe20000410000 */
[----:B------:R-:W4:Y:S01]  /*a750*/  LDSM.16.M88.4 R8, [R220+0x7800] ;  /* 0x00780000dc08783b */ /* 0x000f220000000200 */
[----:B------:R-:W-:Y:S01]  /*a760*/  FSEL R2, R2, -INF , !P0 ;  /* 0xff80000002027808 */ /* 0x000fe20004000000 */
[----:B------:R-:W-:Y:S01]  /*a770*/  FMUL.FTZ R174, R174, c[0x0][0x2ec] ;  /* 0x0000bb00aeae7a20 */ /* 0x000fe20000410000 */
[----:B------:R-:W-:Y:S01]  /*a780*/  ISETP.GE.AND P0, PT, R28, R238, PT ;  /* 0x000000ee1c00720c */ /* 0x000fe20003f06270 */
[----:B--2---:R-:W-:Y:S01]  /*a790*/  FMUL.FTZ R21, R22, c[0x0][0x2ec] ;  /* 0x0000bb0016157a20 */ /* 0x004fe20000410000 */
[C---:B------:R-:W-:Y:S01]  /*a7a0*/  IADD3 R22, R28.reuse, 0x8, RZ ;  /* 0x000000081c167810 */ /* 0x040fe20007ffe0ff */
[----:B------:R-:W-:Y:S01]  /*a7b0*/  HMMA.16816.F32.BF16 R168, R16, R30, R168 ;  /* 0x0000001e10a8723c */ /* 0x000fe200000418a8 */
[----:B------:R-:W-:Y:S01]  /*a7c0*/  ISETP.LT.OR P0, PT, R28, R239, P0 ;  /* 0x000000ef1c00720c */ /* 0x000fe20000701670 */
[----:B------:R2:W-:Y:S01]  /*a7d0*/  MUFU.TANH R30, R23 ;  /* 0x00000017001e7308 */ /* 0x0005e20000002400 */
[----:B------:R-:W-:Y:S01]  /*a7e0*/  FMUL.FTZ R175, R175, c[0x0][0x2ec] ;  /* 0x0000bb00afaf7a20 */ /* 0x000fe20000410000 */
[----:B------:R-:W-:-:S04]  /*a7f0*/  DEPBAR.LE SB0, 0x0 ;  /* 0x000080000000791a */ /* 0x000fc80000000000 */
[C---:B-1----:R-:W-:Y:S01]  /*a800*/  HMMA.16816.F32.BF16 R188, R32.reuse, R4, R188 ;  /* 0x0000000420bc723c */ /* 0x042fe200000418bc */
[----:B------:R-:W-:Y:S01]  /*a810*/  FMUL.FTZ R173, R173, c[0x0][0x2ec] ;  /* 0x0000bb00adad7a20 */ /* 0x000fe20000410000 */
[----:B------:R-:W1:Y:S05]  /*a820*/  MUFU.TANH R15, R15 ;  /* 0x0000000f000f7308 */ /* 0x000e6a0000002400 */
[----:B------:R-:W-:Y:S01]  /*a830*/  FSEL R4, R166, -INF , !P0 ;  /* 0xff800000a6047808 */ /* 0x000fe20004000000 */
[----:B------:R-:W-:Y:S01]  /*a840*/  HMMA.16816.F32.BF16 R184, R32, R6, R184 ;  /* 0x0000000620b8723c */ /* 0x000fe200000418b8 */
[----:B---3--:R-:W-:Y:S01]  /*a850*/  FSEL R5, R0, -INF , !P6 ;  /* 0xff80000000057808 */ /* 0x008fe20007000000 */
[----:B------:R-:W3:Y:S01]  /*a860*/  MUFU.TANH R20, R20 ;  /* 0x0000001400147308 */ /* 0x000ee20000002400 */
[C---:B------:R-:W-:Y:S01]  /*a870*/  ISETP.GE.AND P0, PT, R22.reuse, R240, PT ;  /* 0x000000f01600720c */ /* 0x040fe20003f06270 */
[----:B------:R-:W-:Y:S01]  /*a880*/  IMAD.MOV.U32 R166, RZ, RZ, R203 ;  /* 0x000000ffffa67224 */ /* 0x000fe200078e00cb */
[----:B------:R-:W-:-:S02]  /*a890*/  ISETP.GE.AND P6, PT, R22, R238, PT ;  /* 0x000000ee1600720c */ /* 0x000fc40003fc6270 */
[----:B--2---:R-:W-:Y:S01]  /*a8a0*/  IADD3 R23, R28, 0x9, RZ ;  /* 0x000000091c177810 */ /* 0x004fe20007ffe0ff */
[----:B------:R-:W-:Y:S01]  /*a8b0*/  FMUL.FTZ R168, R168, c[0x0][0x2ec] ;  /* 0x0000bb00a8a87a20 */ /* 0x000fe20000410000 */
[C---:B------:R-:W-:Y:S01]  /*a8c0*/  ISETP.LT.OR P0, PT, R22.reuse, R241, P0 ;  /* 0x000000f11600720c */ /* 0x040fe20000701670 */
[----:B------:R-:W2:Y:S01]  /*a8d0*/  MUFU.TANH R21, R21 ;  /* 0x0000001500157308 */ /* 0x000ea20000002400 */
[----:B------:R-:W-:Y:S01]  /*a8e0*/  ISETP.LT.OR P6, PT, R22, R239, P6 ;  /* 0x000000ef1600720c */ /* 0x000fe200037c1670 */
[----:B------:R-:W-:Y:S01]  /*a8f0*/  FMUL.FTZ R35, R171, c[0x0][0x2ec] ;  /* 0x0000bb00ab237a20 */ /* 0x000fe20000410000 */
[----:B------:R-:W-:Y:S01]  /*a900*/  FSEL R0, R167, -INF , !P1 ;  /* 0xff800000a7007808 */ /* 0x000fe20004800000 */
[----:B------:R-:W-:Y:S01]  /*a910*/  FMUL.FTZ R34, R170, c[0x0][0x2ec] ;  /* 0x0000bb00aa227a20 */ /* 0x000fe20000410000 */
[----:B------:R-:W-:Y:S01]  /*a920*/  IADD3 R22, R28, 0x10, RZ ;  /* 0x000000101c167810 */ /* 0x000fe20007ffe0ff */
[----:B------:R-:W-:Y:S01]  /*a930*/  IMAD.MOV.U32 R167, RZ, RZ, R202 ;  /* 0x000000ffffa77224 */ /* 0x000fe200078e00ca */
[----:B------:R-:W-:Y:S01]  /*a940*/  ISETP.GE.AND P1, PT, R23, R240, PT ;  /* 0x000000f01700720c */ /* 0x000fe20003f26270 */
[----:B----4-:R-:W-:Y:S01]  /*a950*/  HMMA.16816.F32.BF16 R188, R16, R8, R188 ;  /* 0x0000000810bc723c */ /* 0x010fe200000418bc */
[----:B------:R-:W-:Y:S01]  /*a960*/  FSEL R12, R12, -INF , !P0 ;  /* 0xff8000000c0c7808 */ /* 0x000fe20004000000 */
[----:B------:R-:W4:Y:S01]  /*a970*/  MUFU.TANH R194, R172 ;  /* 0x000000ac00c27308 */ /* 0x000f220000002400 */
[----:B------:R-:W-:-:S02]  /*a980*/  FSEL R7, R176, -INF , !P6 ;  /* 0xff800000b0077808 */ /* 0x000fc40007000000 */
[C---:B------:R-:W-:Y:S02]  /*a990*/  ISETP.GE.AND P0, PT, R23.reuse, R238, PT ;  /* 0x000000ee1700720c */ /* 0x040fe40003f06270 */
[C---:B------:R-:W-:Y:S01]  /*a9a0*/  ISETP.GE.AND P6, PT, R22.reuse, R240, PT ;  /* 0x000000f01600720c */ /* 0x040fe20003fc6270 */
[----:B------:R-:W-:Y:S01]  /*a9b0*/  HMMA.16816.F32.BF16 R184, R16, R10, R184 ;  /* 0x0000000a10b8723c */ /* 0x000fe200000418b8 */
[C---:B------:R-:W-:Y:S01]  /*a9c0*/  ISETP.LT.OR P1, PT, R23.reuse, R241, P1 ;  /* 0x000000f11700720c */ /* 0x040fe20000f21670 */
[----:B------:R-:W1:Y:S01]  /*a9d0*/  MUFU.TANH R193, R174 ;  /* 0x000000ae00c17308 */ /* 0x000e620000002400 */
[----:B------:R-:W-:Y:S01]  /*a9e0*/  ISETP.LT.OR P0, PT, R23, R239, P0 ;  /* 0x000000ef1700720c */ /* 0x000fe20000701670 */
[----:B------:R-:W-:Y:S01]  /*a9f0*/  FMUL.FTZ R8, R169, c[0x0][0x2ec] ;  /* 0x0000bb00a9087a20 */ /* 0x000fe20000410000 */
[----:B------:R-:W-:Y:S02]  /*aa00*/  ISETP.LT.OR P6, PT, R22, R241, P6 ;  /* 0x000000f11600720c */ /* 0x000fe400037c1670 */
[----:B------:R-:W-:-:S02]  /*aa10*/  IADD3 R23, R28, 0x11, RZ ;  /* 0x000000111c177810 */ /* 0x000fc40007ffe0ff */
[----:B------:R-:W-:Y:S01]  /*aa20*/  FSEL R13, R13, -INF , !P1 ;  /* 0xff8000000d0d7808 */ /* 0x000fe20004800000 */
[----:B------:R-:W1:Y:S01]  /*aa30*/  MUFU.TANH R192, R175 ;  /* 0x000000af00c07308 */ /* 0x000e620000002400 */
[----:B------:R-:W-:Y:S02]  /*aa40*/  ISETP.GE.AND P1, PT, R22, R238, PT ;  /* 0x000000ee1600720c */ /* 0x000fe40003f26270 */
[----:B------:R-:W-:Y:S02]  /*aa50*/  FSEL R6, R177, -INF , !P0 ;  /* 0xff800000b1067808 */ /* 0x000fe40004000000 */
[----:B-----5:R-:W-:Y:S01]  /*aa60*/  FSEL R27, R14, -INF , !P6 ;  /* 0xff8000000e1b7808 */ /* 0x020fe20007000000 */
[----:B------:R-:W-:Y:S01]  /*aa70*/  FMUL.FTZ R189, R189, c[0x0][0x2ec] ;  /* 0x0000bb00bdbd7a20 */ /* 0x000fe20000410000 */
[C---:B------:R-:W-:Y:S01]  /*aa80*/  ISETP.GE.AND P0, PT, R23.reuse, R240, PT ;  /* 0x000000f01700720c */ /* 0x040fe20003f06270 */
[----:B------:R5:W1:Y:S01]  /*aa90*/  MUFU.TANH R195, R168 ;  /* 0x000000a800c37308 */ /* 0x000a620000002400 */
[----:B------:R-:W-:Y:S01]  /*aaa0*/  ISETP.GE.AND P6, PT, R23, R238, PT ;  /* 0x000000ee1700720c */ /* 0x000fe20003fc6270 */
[----:B------:R-:W-:Y:S01]  /*aab0*/  FMUL.FTZ R33, R188, c[0x0][0x2ec] ;  /* 0x0000bb00bc217a20 */ /* 0x000fe20000410000 */
[----:B------:R-:W-:Y:S01]  /*aac0*/  ISETP.LT.OR P1, PT, R22, R239, P1 ;  /* 0x000000ef1600720c */ /* 0x000fe20000f21670 */
[----:B------:R-:W-:Y:S01]  /*aad0*/  FMUL.FTZ R182, R191, c[0x0][0x2ec] ;  /* 0x0000bb00bfb67a20 */ /* 0x000fe20000410000 */
[----:B------:R-:W-:Y:S01]  /*aae0*/  IADD3 R14, R28, 0x18, RZ ;  /* 0x000000181c0e7810 */ /* 0x000fe20007ffe0ff */
[----:B------:R-:W-:Y:S01]  /*aaf0*/  FMUL.FTZ R179, R186, c[0x0][0x2ec] ;  /* 0x0000bb00bab37a20 */ /* 0x000fe20000410000 */
[C---:B------:R-:W-:Y:S01]  /*ab00*/  ISETP.LT.OR P0, PT, R23.reuse, R241, P0 ;  /* 0x000000f11700720c */ /* 0x040fe20000701670 */
[----:B------:R-:W2:Y:S01]  /*ab10*/  MUFU.TANH R196, R173 ;  /* 0x000000ad00c47308 */ /* 0x000ea20000002400 */
[----:B------:R-:W-:Y:S01]  /*ab20*/  ISETP.LT.OR P6, PT, R23, R239, P6 ;  /* 0x000000ef1700720c */ /* 0x000fe200037c1670 */
[----:B------:R-:W-:Y:S01]  /*ab30*/  FMUL.FTZ R170, R184, c[0x0][0x2ec] ;  /* 0x0000bb00b8aa7a20 */ /* 0x000fe20000410000 */
[----:B------:R-:W-:Y:S01]  /*ab40*/  FSEL R23, R24, -INF , !P1 ;  /* 0xff80000018177808 */ /* 0x000fe20004800000 */
[----:B------:R-:W-:Y:S01]  /*ab50*/  FMUL.FTZ R169, R185, c[0x0][0x2ec] ;  /* 0x0000bb00b9a97a20 */ /* 0x000fe20000410000 */
[----:B------:R-:W-:Y:S01]  /*ab60*/  ISETP.GE.AND P1, PT, R14, R240, PT ;  /* 0x000000f00e00720c */ /* 0x000fe20003f26270 */
[----:B------:R-:W-:Y:S01]  /*ab70*/  FMUL.FTZ R180, R187, c[0x0][0x2ec] ;  /* 0x0000bb00bbb47a20 */ /* 0x000fe20000410000 */
[----:B------:R-:W-:Y:S01]  /*ab80*/  IADD3 R9, R28, 0x19, RZ ;  /* 0x000000191c097810 */ /* 0x000fe20007ffe0ff */
[----:B------:R-:W2:Y:S01]  /*ab90*/  MUFU.TANH R35, R35 ;  /* 0x0000002300237308 */ /* 0x000ea20000002400 */
[----:B------:R-:W-:Y:S01]  /*aba0*/  ISETP.LT.OR P1, PT, R14, R241, P1 ;  /* 0x000000f10e00720c */ /* 0x000fe20000f21670 */
[----:B-----5:R-:W-:Y:S01]  /*abb0*/  FMUL.FTZ R168, R190, c[0x0][0x2ec] ;  /* 0x0000bb00bea87a20 */ /* 0x020fe20000410000 */
[----:B------:R-:W-:-:S02]  /*abc0*/  FSEL R22, R25, -INF , !P6 ;  /* 0xff80000019167808 */ /* 0x000fc40007000000 */
[----:B-1----:R-:W-:Y:S02]  /*abd0*/  FSEL R26, R15, -INF , !P0 ;  /* 0xff8000000f1a7808 */ /* 0x002fe40004000000 */
[----:B---3--:R-:W-:Y:S01]  /*abe0*/  FSEL R25, R20, -INF , !P1 ;  /* 0xff80000014197808 */ /* 0x008fe20004800000 */
[----:B------:R-:W1:Y:S01]  /*abf0*/  MUFU.TANH R8, R8 ;  /* 0x0000000800087308 */ /* 0x000e620000002400 */
[C---:B------:R-:W-:Y:S02]  /*ac00*/  ISETP.GE.AND P0, PT, R14.reuse, R238, PT ;  /* 0x000000ee0e00720c */ /* 0x040fe40003f06270 */
[C---:B------:R-:W-:Y:S02]  /*ac10*/  ISETP.GE.AND P6, PT, R9.reuse, R240, PT ;  /* 0x000000f00900720c */ /* 0x040fe40003fc6270 */
[C---:B------:R-:W-:Y:S02]  /*ac20*/  ISETP.GE.AND P1, PT, R9.reuse, R238, PT ;  /* 0x000000ee0900720c */ /* 0x040fe40003f26270 */
[----:B------:R-:W-:Y:S01]  /*ac30*/  ISETP.LT.OR P0, PT, R14, R239, P0 ;  /* 0x000000ef0e00720c */ /* 0x000fe20000701670 */
[----:B------:R-:W3:Y:S01]  /*ac40*/  MUFU.TANH R34, R34 ;  /* 0x0000002200227308 */ /* 0x000ee20000002400 */
[----:B------:R-:W-:-:S02]  /*ac50*/  ISETP.LT.OR P6, PT, R9, R241, P6 ;  /* 0x000000f10900720c */ /* 0x000fc400037c1670 */
[----:B------:R-:W-:Y:S02]  /*ac60*/  ISETP.LT.OR P1, PT, R9, R239, P1 ;  /* 0x000000ef0900720c */ /* 0x000fe40000f21670 */
[----:B------:R-:W-:Y:S02]  /*ac70*/  IADD3 R9, R28, 0x20, RZ ;  /* 0x000000201c097810 */ /* 0x000fe40007ffe0ff */
[----:B--2---:R-:W-:Y:S01]  /*ac80*/  FSEL R21, R21, -INF , !P0 ;  /* 0xff80000015157808 */ /* 0x004fe20004000000 */
[----:B------:R-:W2:Y:S01]  /*ac90*/  MUFU.TANH R32, R189 ;  /* 0x000000bd00207308 */ /* 0x000ea20000002400 */
[----:B------:R-:W-:Y:S02]  /*aca0*/  FSEL R24, R29, -INF , !P6 ;  /* 0xff8000001d187808 */ /* 0x000fe40007000000 */
[C---:B------:R-:W-:Y:S02]  /*acb0*/  ISETP.GE.AND P0, PT, R9.reuse, R240, PT ;  /* 0x000000f00900720c */ /* 0x040fe40003f06270 */
[----:B------:R-:W-:-:S02]  /*acc0*/  ISETP.GE.AND P6, PT, R9, R238, PT ;  /* 0x000000ee0900720c */ /* 0x000fc40003fc6270 */
[C---:B------:R-:W-:Y:S01]  /*acd0*/  ISETP.LT.OR P0, PT, R9.reuse, R241, P0 ;  /* 0x000000f10900720c */ /* 0x040fe20000701670 */
[----:B------:R-:W5:Y:S01]  /*ace0*/  MUFU.TANH R33, R33 ;  /* 0x0000002100217308 */ /* 0x000f620000002400 */
[----:B------:R-:W-:Y:S02]  /*acf0*/  ISETP.LT.OR P6, PT, R9, R239, P6 ;  /* 0x000000ef0900720c */ /* 0x000fe400037c1670 */
[C---:B------:R-:W-:Y:S02]  /*ad00*/  IADD3 R14, R28.reuse, 0x21, RZ ;  /* 0x000000211c0e7810 */ /* 0x040fe40007ffe0ff */
[----:B------:R-:W-:Y:S02]  /*ad10*/  IADD3 R10, R28, 0x28, RZ ;  /* 0x000000281c0a7810 */ /* 0x000fe40007ffe0ff */
[----:B----4-:R-:W-:Y:S01]  /*ad20*/  FSEL R194, R194, -INF , !P0 ;  /* 0xff800000c2c27808 */ /* 0x010fe20004000000 */
[----:B------:R-:W4:Y:S01]  /*ad30*/  MUFU.TANH R168, R168 ;  /* 0x000000a800a87308 */ /* 0x000f220000002400 */
[----:B------:R-:W-:-:S02]  /*ad40*/  FSEL R193, R193, -INF , !P6 ;  /* 0xff800000c1c17808 */ /* 0x000fc40007000000 */
[----:B------:R-:W-:Y:S02]  /*ad50*/  ISETP.GE.AND P0, PT, R14, R238, PT ;  /* 0x000000ee0e00720c */ /* 0x000fe40003f06270 */
[-C--:B------:R-:W-:Y:S02]  /*ad60*/  ISETP.GE.AND P6, PT, R10, R240.reuse, PT ;  /* 0x000000f00a00720c */ /* 0x080fe40003fc6270 */
[----:B------:R-:W-:Y:S01]  /*ad70*/  ISETP.LT.OR P0, PT, R14, R239, P0 ;  /* 0x000000ef0e00720c */ /* 0x000fe20000701670 */
[----:B------:R-:W1:Y:S01]  /*ad80*/  MUFU.TANH R179, R179 ;  /* 0x000000b300b37308 */ /* 0x000e620000002400 */
[----:B------:R-:W-:Y:S02]  /*ad90*/  ISETP.LT.OR P6, PT, R10, R241, P6 ;  /* 0x000000f10a00720c */ /* 0x000fe400037c1670 */
[----:B------:R-:W-:Y:S02]  /*ada0*/  IADD3 R9, R28, 0x29, RZ ;  /* 0x000000291c097810 */ /* 0x000fe40007ffe0ff */
[----:B------:R-:W-:Y:S01]  /*adb0*/  FSEL R20, R30, -INF , !P1 ;  /* 0xff8000001e147808 */ /* 0x000fe20004800000 */
[----:B------:R-:W-:Y:S01]  /*adc0*/  BAR.SYNC.DEFER_BLOCKING 0x0 ;  /* 0x0000000000007b1d */ /* 0x000fe20000010000 */
[----:B------:R-:W-:-:S02]  /*add0*/  ISETP.GE.AND P1, PT, R14, R240, PT ;  /* 0x000000f00e00720c */ /* 0x000fc40003f26270 */
[----:B------:R-:W-:Y:S02]  /*ade0*/  FSEL R192, R192, -INF , !P0 ;  /* 0xff800000c0c07808 */ /* 0x000fe40004000000 */
[----:B------:R-:W-:Y:S01]  /*adf0*/  FSEL R195, R195, -INF , !P6 ;  /* 0xff800000c3c37808 */ /* 0x000fe20007000000 */
[----:B------:R-:W1:Y:S01]  /*ae00*/  MUFU.TANH R182, R182 ;  /* 0x000000b600b67308 */ /* 0x000e620000002400 */
[C---:B------:R-:W-:Y:S02]  /*ae10*/  ISETP.GE.AND P0, PT, R9.reuse, R240, PT ;  /* 0x000000f00900720c */ /* 0x040fe40003f06270 */
[C---:B------:R-:W-:Y:S02]  /*ae20*/  ISETP.GE.AND P6, PT, R9.reuse, R238, PT ;  /* 0x000000ee0900720c */ /* 0x040fe40003fc6270 */
[-C--:B------:R-:W-:Y:S02]  /*ae30*/  ISETP.LT.OR P1, PT, R14, R241.reuse, P1 ;  /* 0x000000f10e00720c */ /* 0x080fe40000f21670 */
[C---:B------:R-:W-:Y:S01]  /*ae40*/  ISETP.LT.OR P0, PT, R9.reuse, R241, P0 ;  /* 0x000000f10900720c */ /* 0x040fe20000701670 */
[----:B------:R-:W1:Y:S01]  /*ae50*/  MUFU.TANH R170, R170 ;  /* 0x000000aa00aa7308 */ /* 0x000e620000002400 */
[----:B------:R-:W-:-:S02]  /*ae60*/  ISETP.LT.OR P6, PT, R9, R239, P6 ;  /* 0x000000ef0900720c */ /* 0x000fc400037c1670 */
[----:B------:R-:W-:Y:S02]  /*ae70*/  IADD3 R9, R28, 0x31, RZ ;  /* 0x000000311c097810 */ /* 0x000fe40007ffe0ff */
[----:B------:R-:W-:Y:S02]  /*ae80*/  FSEL R196, R196, -INF , !P1 ;  /* 0xff800000c4c47808 */ /* 0x000fe40004800000 */
[C---:B------:R-:W-:Y:S01]  /*ae90*/  ISETP.GE.AND P1, PT, R10.reuse, R238, PT ;  /* 0x000000ee0a00720c */ /* 0x040fe20003f26270 */
[----:B------:R-:W2:Y:S01]  /*aea0*/  MUFU.TANH R169, R169 ;  /* 0x000000a900a97308 */ /* 0x000ea20000002400 */
[----:B------:R-:W-:Y:S02]  /*aeb0*/  FSEL R35, R35, -INF , !P6 ;  /* 0xff80000023237808 */ /* 0x000fe40007000000 */
[----:B------:R-:W-:Y:S02]  /*aec0*/  ISETP.GE.AND P6, PT, R9, R240, PT ;  /* 0x000000f00900720c */ /* 0x000fe40003fc6270 */
[----:B------:R-:W-:-:S02]  /*aed0*/  ISETP.LT.OR P1, PT, R10, R239, P1 ;  /* 0x000000ef0a00720c */ /* 0x000fc40000f21670 */
[----:B------:R-:W-:Y:S01]  /*aee0*/  IADD3 R10, R28, 0x30, RZ ;  /* 0x000000301c0a7810 */ /* 0x000fe20007ffe0ff */
[----:B------:R-:W4:Y:S01]  /*aef0*/  MUFU.TANH R180, R180 ;  /* 0x000000b400b47308 */ /* 0x000f220000002400 */
[----:B-1----:R-:W-:Y:S02]  /*af00*/  FSEL R191, R8, -INF , !P0 ;  /* 0xff80000008bf7808 */ /* 0x002fe40004000000 */
[----:B------:R-:W-:Y:S02]  /*af10*/  ISETP.LT.OR P6, PT, R9, R241, P6 ;  /* 0x000000f10900720c */ /* 0x000fe400037c1670 */
[----:B------:R-:W-:Y:S02]  /*af20*/  IADD3 R8, R28, 0x38, RZ ;  /* 0x000000381c087810 */ /* 0x000fe40007ffe0ff */
[----:B---3--:R-:W-:Y:S02]  /*af30*/  FSEL R34, R34, -INF , !P1 ;  /* 0xff80000022227808 */ /* 0x008fe40004800000 */
[----:B------:R-:W-:-:S02]  /*af40*/  ISETP.GE.AND P1, PT, R10, R240, PT ;  /* 0x000000f00a00720c */ /* 0x000fc40003f26270 */
[-C--:B------:R-:W-:Y:S02]  /*af50*/  ISETP.GE.AND P0, PT, R10, R238.reuse, PT ;  /* 0x000000ee0a00720c */ /* 0x080fe40003f06270 */
[----:B--2---:R-:W-:Y:S02]  /*af60*/  FSEL R32, R32, -INF , !P6 ;  /* 0xff80000020207808 */ /* 0x004fe40007000000 */
[----:B------:R-:W-:Y:S02]  /*af70*/  ISETP.GE.AND P6, PT, R8, R238, PT ;  /* 0x000000ee0800720c */ /* 0x000fe40003fc6270 */
[C---:B------:R-:W-:Y:S02]  /*af80*/  ISETP.LT.OR P1, PT, R10.reuse, R241, P1 ;  /* 0x000000f10a00720c */ /* 0x040fe40000f21670 */
[-C--:B------:R-:W-:Y:S02]  /*af90*/  ISETP.LT.OR P0, PT, R10, R239.reuse, P0 ;  /* 0x000000ef0a00720c */ /* 0x080fe40000701670 */
[----:B------:R-:W-:-:S02]  /*afa0*/  ISETP.LT.OR P6, PT, R8, R239, P6 ;  /* 0x000000ef0800720c */ /* 0x000fc400037c1670 */
[----:B-----5:R-:W-:Y:S02]  /*afb0*/  FSEL R33, R33, -INF , !P1 ;  /* 0xff80000021217808 */ /* 0x020fe40004800000 */
[----:B----4-:R-:W-:Y:S02]  /*afc0*/  FSEL R168, R168, -INF , !P0 ;  /* 0xff800000a8a87808 */ /* 0x010fe40004000000 */
[----:B------:R-:W-:Y:S02]  /*afd0*/  ISETP.GE.AND P1, PT, R9, R238, PT ;  /* 0x000000ee0900720c */ /* 0x000fe40003f26270 */
[----:B------:R-:W-:Y:S02]  /*afe0*/  ISETP.GE.AND P0, PT, R8, R240, PT ;  /* 0x000000f00800720c */ /* 0x000fe40003f06270 */
[----:B------:R-:W-:Y:S02]  /*aff0*/  FSEL R179, R179, -INF , !P6 ;  /* 0xff800000b3b37808 */ /* 0x000fe40007000000 */
[----:B------:R-:W-:-:S02]  /*b000*/  PLOP3.LUT P6, PT, PT, PT, UP0, 0x80, 0x0 ;  /* 0x000000000000781c */ /* 0x000fc40003fcf008 */
[----:B------:R-:W-:Y:S02]  /*b010*/  ISETP.LT.OR P1, PT, R9, R239, P1 ;  /* 0x000000ef0900720c */ /* 0x000fe40000f21670 */
[----:B------:R-:W-:Y:S02]  /*b020*/  ISETP.LT.OR P0, PT, R8, R241, P0 ;  /* 0x000000f10800720c */ /* 0x000fe40000701670 */
[----:B------:R-:W-:Y:S02]  /*b030*/  IADD3 R28, R28, 0x39, RZ ;  /* 0x000000391c1c7810 */ /* 0x000fe40007ffe0ff */
[----:B------:R-:W-:Y:S02]  /*b040*/  FSEL R182, R182, -INF , !P1 ;  /* 0xff800000b6b67808 */ /* 0x000fe40004800000 */
[----:B------:R-:W-:Y:S02]  /*b050*/  FSEL R170, R170, -INF , !P0 ;  /* 0xff800000aaaa7808 */ /* 0x000fe40004000000 */
[----:B------:R-:W-:-:S02]  /*b060*/  ISETP.GE.AND P1, PT, R28, R240, PT ;  /* 0x000000f01c00720c */ /* 0x000fc40003f26270 */
[C---:B------:R-:W-:Y:S02]  /*b070*/  ISETP.GE.AND P0, PT, R28.reuse, R238, PT ;  /* 0x000000ee1c00720c */ /* 0x040fe40003f06270 */
        /* <DEDUP_REMOVED lines=10> */
[----:B------:R-:W1:Y:S01]  /*b120*/  R2UR UR4, R8 ;  /* 0x00000000080473c2 */ /* 0x000e6200000e0000 */
[----:B------:R-:W-:Y:S02]  /*b130*/  UIADD3 UR10, UR5, -0x40, URZ ;  /* 0xffffffc0050a7890 */ /* 0x000fe4000fffe03f */
        /* <DEDUP_REMOVED lines=39> */
[----:B------:R-:W-:Y:S02]  /*b3b0*/  @UP3 UIADD3 UR11, UR11, 0x1, URZ ;  /* 0x000000010b0b3890 */ /* 0x000fe4000fffe03f */
[----:B------:R-:W-:Y:S02]  /*b3c0*/  UIMAD.WIDE UR8, UR5, 0x4, UR30 ;  /* 0x00000004050878a5 */ /* 0x000fe4000f8e021e */
[----:B------:R-:W-:-:S04]  /*b3d0*/  @!UP0 UIADD3 UR11, -UR11, URZ, URZ ;  /* 0x0000003f0b0b8290 */ /* 0x000fc8000fffe13f */
[----:B------:R-:W-:Y:S01]  /*b3e0*/  USEL UR4, UR4, UR11, !UP2 ;  /* 0x0000000b04047287 */ /* 0x000fe2000d000000 */
[----:B------:R-:W-:Y:S01]  /*b3f0*/  MOV R9, UR9 ;  /* 0x0000000900097c02 */ /* 0x000fe20008000f00 */
[----:B------:R-:W-:Y:S02]  /*b400*/  IMAD.U32 R8, RZ, RZ, UR8 ;  /* 0x00000008ff087e24 */ /* 0x000fe4000f8e00ff */
[----:B------:R-:W-:-:S03]  /*b410*/  UIMAD.WIDE UR10, UR4, 0x4, UR30 ;  /* 0x00000004040a78a5 */ /* 0x000fc6000f8e021e */
[----:B------:R1:W2:Y:S03]  /*b420*/  LDG.E R9, [R8.64] ;  /* 0x0000002008097981 */ /* 0x0002a6000c1e1900 */
[----:B------:R-:W-:Y:S01]  /*b430*/  IMAD.U32 R10, RZ, RZ, UR10 ;  /* 0x0000000aff0a7e24 */ /* 0x000fe2000f8e00ff */
[----:B------:R-:W-:-:S05]  /*b440*/  MOV R11, UR11 ;  /* 0x0000000b000b7c02 */ /* 0x000fca0008000f00 */
[----:B-1----:R-:W3:Y:S01]  /*b450*/  LDG.E R8, [R10.64] ;  /* 0x000000200a087981 */ /* 0x002ee2000c1e1900 */
[----:B------:R-:W-:Y:S02]  /*b460*/  UIADD3 UR5, UR5, -UR4, URZ ;  /* 0x8000000405057290 */ /* 0x000fe4000fffe03f */
[----:B------:R-:W-:Y:S02]  /*b470*/  UMOV UR9, 0x40 ;  /* 0x0000004000097882 */ /* 0x000fe40000000000 */
[----:B------:R-:W-:-:S03]  /*b480*/  UIMAD UR9, UR5, UR6, -UR9 ;  /* 0x00000006050972a4 */ /* 0x000fc6000f8e0a09 */
[----:B------:R-:W-:Y:S02]  /*b490*/  ULDC.64 UR4, c[0x0][0x198] ;  /* 0x0000660000047ab9 */ /* 0x000fe40000000a00 */
[----:B------:R-:W-:-:S04]  /*b4a0*/  USHF.R.S32.HI UR6, URZ, 0x1f, UR9 ;  /* 0x0000001f3f067899 */ /* 0x000fc80008011409 */
[----:B------:R-:W-:Y:S02]  /*b4b0*/  UIMAD UR6, UR6, UR4, URZ ;  /* 0x00000004060672a4 */ /* 0x000fe4000f8e023f */
[----:B------:R-:W-:Y:S02]  /*b4c0*/  UIMAD.WIDE.U32 UR10, UR9, UR4, URZ ;  /* 0x00000004090a72a5 */ /* 0x000fe4000f8e003f */
[----:B------:R-:W-:-:S04]  /*b4d0*/  UIMAD UR5, UR9, UR5, UR6 ;  /* 0x00000005090572a4 */ /* 0x000fc8000f8e0206 */
[----:B------:R-:W-:-:S03]  /*b4e0*/  UIADD3 UR11, UR11, UR5, URZ ;  /* 0x000000050b0b7290 */ /* 0x000fc6000fffe03f */
[----:B------:R-:W-:Y:S01]  /*b4f0*/  ULDC.64 UR4, c[0x0][0x180] ;  /* 0x0000600000047ab9 */ /* 0x000fe20000000a00 */
[----:B--2---:R-:W1:Y:S08]  /*b500*/  R2UR UR8, R9 ;  /* 0x00000000090873c2 */ /* 0x004e7000000e0000 */
[----:B---3--:R-:W1:Y:S02]  /*b510*/  R2UR UR7, R8 ;  /* 0x00000000080773c2 */ /* 0x008e6400000e0000 */
[----:B-1----:R-:W-:-:S04]  /*b520*/  UIADD3 UR7, -UR8, UR7, URZ ;  /* 0x0000000708077290 */ /* 0x002fc8000fffe13f */
[----:B------:R-:W-:-:S04]  /*b530*/  USHF.R.S32.HI UR6, URZ, 0x1f, UR7 ;  /* 0x0000001f3f067899 */ /* 0x000fc80008011407 */
[----:B------:R-:W-:Y:S02]  /*b540*/  UIMAD UR6, UR6, UR4, URZ ;  /* 0x00000004060672a4 */ /* 0x000fe4000f8e023f */
[----:B------:R-:W-:Y:S02]  /*b550*/  UIMAD.WIDE.U32 UR8, UR7, UR4, UR10 ;  /* 0x00000004070872a5 */ /* 0x000fe4000f8e000a */
[----:B------:R-:W-:-:S04]  /*b560*/  UIMAD UR6, UR7, UR5, UR6 ;  /* 0x00000005070672a4 */ /* 0x000fc8000f8e0206 */
[----:B------:R-:W-:Y:S01]  /*b570*/  UIADD3 UR6, UR9, UR6, URZ ;  /* 0x0000000609067290 */ /* 0x000fe2000fffe03f */
[----:B------:R-:W-:Y:S05]  /*b580*/  BRA `(.L_x_3195) ;  /* 0x0000003000007947 */ /* 0x000fea0003800000 */
.L_x_3194:
[----:B------:R-:W-:Y:S02]  /*b590*/  ULDC UR8, c[0x0][0x198] ;  /* 0x0000660000087ab9 */ /* 0x000fe40000000800 */
[----:B------:R-:W-:-:S04]  /*b5a0*/  ULEA UR8, -UR8, URZ, 0x6 ;  /* 0x0000003f08087291 */ /* 0x000fc8000f8e313f */
[----:B------:R-:W-:Y:S02]  /*b5b0*/  USHF.R.S32.HI UR6, URZ, 0x1f, UR8 ;  /* 0x0000001f3f067899 */ /* 0x000fe40008011408 */
.L_x_3195:
[C---:B------:R-:W-:Y:S01]  /*b5c0*/  @!P4 IADD3 R11, P1, R200.reuse, UR8, RZ ;  /* 0x00000008c80bcc10 */ /* 0x040fe2000ff3e0ff */
[----:B------:R-:W-:Y:S01]  /*b5d0*/  IMAD.U32 R14, RZ, RZ, UR8 ;  /* 0x00000008ff0e7e24 */ /* 0x000fe2000f8e00ff */
[----:B------:R-:W-:Y:S01]  /*b5e0*/  @!P3 IADD3 R10, P0, R200, UR8, RZ ;  /* 0x00000008c80abc10 */ /* 0x000fe2000ff1e0ff */
        /* <DEDUP_REMOVED lines=8> */
[----:B------:R-:W-:Y:S01]  /*b670*/  UIADD3.X UR4, UR24, UR6, UR24, UP2, UP1 ;  /* 0x0000000618047290 */ /* 0x000fe200097e2418 */
[----:B------:R-:W-:Y:S01]  /*b680*/  @!P3 LEA R28, P1, R10, c[0x0][0x168], 0x1 ;  /* 0x00005a000a1cba11 */ /* 0x000fe200078208ff */
[----:B------:R-:W-:Y:S01]  /*b690*/  @!UP0 UIADD3.X UR7, UR24, UR6, URZ, UP3, !UPT ;  /* 0x0000000618078290 */ /* 0x000fe20009ffe43f */
[----:B------:R-:W-:Y:S01]  /*b6a0*/  @!P2 IADD3 R9, P0, R200, UR8, RZ ;  /* 0x00000008c809ac10 */ /* 0x000fe2000ff1e0ff */
[----:B------:R-:W-:Y:S01]  /*b6b0*/  BSSY B0, `(.L_x_3196) ;  /* 0x000008b000007945 */ /* 0x000fe20003800000 */
[----:B------:R-:W-:Y:S01]  /*b6c0*/  @!P3 LEA.HI.X R29, R10, c[0x0][0x16c], R8, 0x1, P1 ;  /* 0x00005b000a1dba11 */ /* 0x000fe200008f0c08 */
[----:B------:R-:W-:Y:S01]  /*b6d0*/  IMAD.U32 R10, RZ, RZ, UR6 ;  /* 0x00000006ff0a7e24 */ /* 0x000fe2000f8e00ff */
[----:B------:R-:W-:-:S02]  /*b6e0*/  @!P2 IADD3.X R8, R165, UR6, RZ, P0, !PT ;  /* 0x00000006a508ac10 */ /* 0x000fc400087fe4ff */
[----:B------:R-:W-:-:S04]  /*b6f0*/  @!P4 IADD3 R15, P1, P0, R200, UR25, R14 ;  /* 0x00000019c80fcc10 */ /* 0x000fc8000f83e00e */
[----:B------:R-:W-:Y:S02]  /*b700*/  @!P4 IADD3.X R11, R165, UR24, R10, P1, P0 ;  /* 0x00000018a50bcc10 */ /* 0x000fe40008fe040a */
[----:B------:R-:W-:Y:S02]  /*b710*/  @!P2 LEA R18, P0, R9, c[0x0][0x168], 0x1 ;  /* 0x00005a000912aa11 */ /* 0x000fe400078008ff */
[----:B------:R-:W-:Y:S02]  /*b720*/  @!P4 LEA R172, P1, R15, c[0x0][0x168], 0x1 ;  /* 0x00005a000facca11 */ /* 0x000fe400078208ff */
[----:B------:R-:W-:Y:S01]  /*b730*/  @!P2 LEA.HI.X R19, R9, c[0x0][0x16c], R8, 0x1, P0 ;  /* 0x00005b000913aa11 */ /* 0x000fe200000f0c08 */
[----:B------:R-:W-:Y:S01]  /*b740*/  IMAD.U32 R8, RZ, RZ, UR7 ;  /* 0x00000007ff087e24 */ /* 0x000fe2000f8e00ff */
[----:B------:R-:W-:Y:S01]  /*b750*/  @!P4 LEA.HI.X R173, R15, c[0x0][0x16c], R11, 0x1, P1 ;  /* 0x00005b000fadca11 */ /* 0x000fe200008f0c0b */
[----:B------:R-:W-:Y:S01]  /*b760*/  IMAD.U32 R11, RZ, RZ, UR9 ;  /* 0x00000009ff0b7e24 */ /* 0x000fe2000f8e00ff */
[----:B------:R-:W-:Y:S01]  /*b770*/  @!P3 IADD3 R15, P1, P0, R200, UR25, R14 ;  /* 0x00000019c80fbc10 */ /* 0x000fe2000f83e00e */
[----:B------:R-:W-:-:S03]  /*b780*/  UIADD3 UR7, UP0, UR25, UR5, URZ ;  /* 0x0000000519077290 */ /* 0x000fc6000ff1e03f */
[----:B------:R-:W-:Y:S02]  /*b790*/  @!P3 IADD3.X R9, R165, UR24, R10, P1, P0 ;  /* 0x00000018a509bc10 */ /* 0x000fe40008fe040a */
[----:B------:R-:W-:Y:S02]  /*b7a0*/  @!P3 LEA R16, P0, R15, c[0x0][0x168], 0x1 ;  /* 0x00005a000f10ba11 */ /* 0x000fe400078008ff */
[-C--:B------:R-:W-:Y:S02]  /*b7b0*/  @!P5 LEA R174, P1, R11, R245.reuse, 0x1 ;  /* 0x000000f50baed211 */ /* 0x080fe400078208ff */
        /* <DEDUP_REMOVED lines=122> */
.L_x_3197:
[----:B------:R-:W-:Y:S05]  /*bf60*/  BSYNC B0 ;  /* 0x0000000000007941 */ /* 0x000fea0003800000 */
.L_x_3196:
[----:B------:R-:W0:Y:S01]  /*bf70*/  LDGDEPBAR ;  /* 0x00000000000079af */ /* 0x000e220000000000 */
[----:B--2---:R-:W-:Y:S02]  /*bf80*/  IMAD.U32 R9, RZ, RZ, UR8 ;  /* 0x00000008ff097e24 */ /* 0x004fe4000f8e00ff */
[----:B------:R-:W-:-:S03]  /*bf90*/  IMAD.U32 R8, RZ, RZ, UR6 ;  /* 0x00000006ff087e24 */ /* 0x000fc6000f8e00ff */
[----:B------:R-:W-:-:S04]  /*bfa0*/  LEA R245, P0, R9, R245, 0x1 ;  /* 0x000000f509f57211 */ /* 0x000fc800078008ff */
[----:B------:R-:W-:Y:S02]  /*bfb0*/  LEA.HI.X R244, R9, R244, R8, 0x1, P0 ;  /* 0x000000f409f47211 */ /* 0x000fe400000f0c08 */
.L_x_3193:
        /* <DEDUP_REMOVED lines=43> */
[----:B------:R-:W-:Y:S01]  /*c270*/  FSETP.NEU.FTZ.AND P1, PT, R177, -INF , PT ;  /* 0xff800000b100780b */ /* 0x000fe20003f3d000 */
[----:B------:R-:W-:Y:S01]  /*c280*/  LDSM.16.MT88.4 R8, [R225+0x10000] ;  /* 0x01000000e108783b */ /* 0x000fe20000004200 */
[C---:B------:R-:W-:Y:S01]  /*c290*/  FSETP.NEU.FTZ.AND P0, PT, R176.reuse, -INF , PT ;  /* 0xff800000b000780b */ /* 0x040fe20003f1d000 */
[----:B------:R-:W-:Y:S01]  /*c2a0*/  FMUL.FTZ R181, R176, c[0x0][0x23c] ;  /* 0x00008f00b0b57a20 */ /* 0x000fe20000410000 */
[----:B------:R-:W-:-:S04]  /*c2b0*/  FSEL R171, R171, RZ, P1 ;  /* 0x000000ffabab7208 */ /* 0x000fc80000800000 */
[----:B------:R-:W-:Y:S01]  /*c2c0*/  FSEL R181, R181, RZ, P0 ;  /* 0x000000ffb5b57208 */ /* 0x000fe20000000000 */
[--C-:B------:R-:W-:Y:S02]  /*c2d0*/  FFMA.FTZ R173, R12, c[0x0][0x23c], -R171.reuse ;  /* 0x00008f000cad7a23 */ /* 0x100fe400000108ab */
[--C-:B------:R-:W-:Y:S02]  /*c2e0*/  FFMA.FTZ R172, R13, c[0x0][0x23c], -R171.reuse ;  /* 0x00008f000dac7a23 */ /* 0x100fe400000108ab */
[----:B------:R-:W1:Y:S01]  /*c2f0*/  LDSM.16.MT88.4 R12, [R228+0x10000] ;  /* 0x01000000e40c783b */ /* 0x000e620000004200 */
[----:B------:R-:W-:Y:S01]  /*c300*/  FFMA.FTZ R174, R5, c[0x0][0x23c], -R171 ;  /* 0x00008f0005ae7a23 */ /* 0x000fe200000108ab */
[----:B------:R-:W-:Y:S01]  /*c310*/  FSEL R5, R176, RZ, P0 ;  /* 0x000000ffb0057208 */ /* 0x000fe20000000000 */
[----:B------:R-:W-:Y:S01]  /*c320*/  FFMA.FTZ R165, R4, c[0x0][0x23c], -R181 ;  /* 0x00008f0004a57a23 */ /* 0x000fe200000108b5 */
[----:B------:R-:W-:Y:S01]  /*c330*/  FSEL R4, R177, RZ, P1 ;  /* 0x000000ffb1047208 */ /* 0x000fe20000800000 */
[----:B------:R-:W-:Y:S01]  /*c340*/  FFMA.FTZ R175, R2, c[0x0][0x23c], -R171 ;  /* 0x00008f0002af7a23 */ /* 0x000fe200000108ab */
[----:B------:R-:W-:Y:S01]  /*c350*/  MUFU.EX2 R173, R173 ;  /* 0x000000ad00ad7308 */ /* 0x000fe20000000800 */
[----:B------:R-:W-:-:S02]  /*c360*/  FADD.FTZ R5, R3, -R5 ;  /* 0x8000000503057221 */ /* 0x000fc40000010000 */
[----:B------:R-:W-:Y:S02]  /*c370*/  FADD.FTZ R4, R164, -R4 ;  /* 0x80000004a4047221 */ /* 0x000fe40000010000 */
[--C-:B------:R-:W-:Y:S02]  /*c380*/  FFMA.FTZ R2, R0, c[0x0][0x23c], -R181.reuse ;  /* 0x00008f0000027a23 */ /* 0x100fe400000108b5 */
[--C-:B------:R-:W-:Y:S01]  /*c390*/  FFMA.FTZ R0, R7, c[0x0][0x23c], -R181.reuse ;  /* 0x00008f0007007a23 */ /* 0x100fe200000108b5 */
[----:B------:R-:W-:Y:S01]  /*c3a0*/  MUFU.EX2 R175, R175 ;  /* 0x000000af00af7308 */ /* 0x000fe20000000800 */
[----:B------:R-:W-:Y:S02]  /*c3b0*/  FFMA.FTZ R164, R6, c[0x0][0x23c], -R181 ;  /* 0x00008f0006a47a23 */ /* 0x000fe400000108b5 */
[----:B------:R-:W-:Y:S02]  /*c3c0*/  FMUL.FTZ R3, R5, c[0x0][0x23c] ;  /* 0x00008f0005037a20 */ /* 0x000fe40000410000 */
[----:B------:R-:W-:-:S02]  /*c3d0*/  FMUL.FTZ R4, R4, c[0x0][0x23c] ;  /* 0x00008f0004047a20 */ /* 0x000fc40000410000 */
[--C-:B------:R-:W-:Y:S01]  /*c3e0*/  FFMA.FTZ R187, R23, c[0x0][0x23c], -R181.reuse ;  /* 0x00008f0017bb7a23 */ /* 0x100fe200000108b5 */
[----:B------:R-:W-:Y:S01]  /*c3f0*/  MUFU.EX2 R174, R174 ;  /* 0x000000ae00ae7308 */ /* 0x000fe20000000800 */
[--C-:B------:R-:W-:Y:S02]  /*c400*/  FFMA.FTZ R189, R22, c[0x0][0x23c], -R181.reuse ;  /* 0x00008f0016bd7a23 */ /* 0x100fe400000108b5 */
[--C-:B------:R-:W-:Y:S02]  /*c410*/  FFMA.FTZ R188, R21, c[0x0][0x23c], -R181.reuse ;  /* 0x00008f0015bc7a23 */ /* 0x100fe400000108b5 */
[----:B------:R-:W-:Y:S02]  /*c420*/  FFMA.FTZ R190, R20, c[0x0][0x23c], -R181 ;  /* 0x00008f0014be7a23 */ /* 0x000fe400000108b5 */
[----:B------:R-:W-:Y:S01]  /*c430*/  LDSM.16.MT88.4 R20, [R228+0x12800] ;  /* 0x01280000e414783b */ /* 0x000fe20000004200 */
[----:B------:R-:W2:Y:S01]  /*c440*/  MUFU.EX2 R172, R172 ;  /* 0x000000ac00ac7308 */ /* 0x000ea20000000800 */
[----:B------:R-:W-:-:S02]  /*c450*/  FFMA.FTZ R183, R27, c[0x0][0x23c], -R171 ;  /* 0x00008f001bb77a23 */ /* 0x000fc400000108ab */
[--C-:B------:R-:W-:Y:S02]  /*c460*/  FFMA.FTZ R184, R26, c[0x0][0x23c], -R171.reuse ;  /* 0x00008f001ab87a23 */ /* 0x100fe400000108ab */
[--C-:B------:R-:W-:Y:S02]  /*c470*/  FFMA.FTZ R185, R25, c[0x0][0x23c], -R171.reuse ;  /* 0x00008f0019b97a23 */ /* 0x100fe400000108ab */
[--C-:B------:R-:W-:Y:S01]  /*c480*/  FFMA.FTZ R186, R24, c[0x0][0x23c], -R171.reuse ;  /* 0x00008f0018ba7a23 */ /* 0x100fe200000108ab */
[----:B------:R-:W-:Y:S01]  /*c490*/  MUFU.EX2 R165, R165 ;  /* 0x000000a500a57308 */ /* 0x000fe20000000800 */
[----:B------:R-:W-:Y:S01]  /*c4a0*/  LDSM.16.MT88.4 R24, [R225+0x10800] ;  /* 0x01080000e118783b */ /* 0x000fe20000004200 */
[--C-:B------:R-:W-:Y:S02]  /*c4b0*/  FFMA.FTZ R194, R194, c[0x0][0x23c], -R171.reuse ;  /* 0x00008f00c2c27a23 */ /* 0x100fe400000108ab */
[--C-:B------:R-:W-:Y:S02]  /*c4c0*/  FFMA.FTZ R196, R196, c[0x0][0x23c], -R171.reuse ;  /* 0x00008f00c4c47a23 */ /* 0x100fe400000108ab */
[----:B------:R-:W-:-:S02]  /*c4d0*/  FFMA.FTZ R195, R195, c[0x0][0x23c], -R171 ;  /* 0x00008f00c3c37a23 */ /* 0x000fc400000108ab */
[----:B------:R-:W3:Y:S01]  /*c4e0*/  MUFU.EX2 R2, R2 ;  /* 0x0000000200027308 */ /* 0x000ee20000000800 */
[----:B--2---:R-:W-:Y:S01]  /*c4f0*/  F2FP.BF16.PACK_AB R6, R172, R173 ;  /* 0x000000adac06723e */ /* 0x004fe200000010ff */
[----:B------:R-:W-:Y:S02]  /*c500*/  FFMA.FTZ R191, R191, c[0x0][0x23c], -R171 ;  /* 0x00008f00bfbf7a23 */ /* 0x000fe400000108ab */
[--C-:B------:R-:W-:Y:S02]  /*c510*/  FFMA.FTZ R193, R193, c[0x0][0x23c], -R181.reuse ;  /* 0x00008f00c1c17a23 */ /* 0x100fe400000108b5 */
[--C-:B------:R-:W-:Y:S02]  /*c520*/  FFMA.FTZ R192, R192, c[0x0][0x23c], -R181.reuse ;  /* 0x00008f00c0c07a23 */ /* 0x100fe400000108b5 */
[----:B------:R-:W-:Y:S01]  /*c530*/  MUFU.EX2 R0, R0 ;  /* 0x0000000000007308 */ /* 0x000fe20000000800 */
[--C-:B------:R-:W-:Y:S02]  /*c540*/  FFMA.FTZ R197, R34, c[0x0][0x23c], -R181.reuse ;  /* 0x00008f0022c57a23 */ /* 0x100fe400000108b5 */
[----:B------:R-:W-:-:S02]  /*c550*/  FFMA.FTZ R198, R35, c[0x0][0x23c], -R181 ;  /* 0x00008f0023c67a23 */ /* 0x000fc400000108b5 */
[--C-:B------:R-:W-:Y:S02]  /*c560*/  FFMA.FTZ R199, R33, c[0x0][0x23c], -R171.reuse ;  /* 0x00008f0021c77a23 */ /* 0x100fe400000108ab */
[--C-:B------:R-:W-:Y:S01]  /*c570*/  FFMA.FTZ R200, R32, c[0x0][0x23c], -R171.reuse ;  /* 0x00008f0020c87a23 */ /* 0x100fe200000108ab */
[----:B------:R-:W2:Y:S01]  /*c580*/  MUFU.EX2 R164, R164 ;  /* 0x000000a400a47308 */ /* 0x000ea20000000800 */
[----:B---3--:R-:W-:Y:S01]  /*c590*/  F2FP.BF16.PACK_AB R5, R2, R165 ;  /* 0x000000a50205723e */ /* 0x008fe200000010ff */
[----:B------:R-:W-:Y:S01]  /*c5a0*/  LDSM.16.MT88.4 R32, [R224+0x17000] ;  /* 0x01700000e020783b */ /* 0x000fe20000004200 */
[--C-:B------:R-:W-:Y:S02]  /*c5b0*/  FFMA.FTZ R201, R170, c[0x0][0x23c], -R171.reuse ;  /* 0x00008f00aac97a23 */ /* 0x100fe400000108ab */
[----:B------:R-:W-:Y:S02]  /*c5c0*/  FFMA.FTZ R202, R169, c[0x0][0x23c], -R171 ;  /* 0x00008f00a9ca7a23 */ /* 0x000fe400000108ab */
[--C-:B------:R-:W-:Y:S01]  /*c5d0*/  FFMA.FTZ R203, R168, c[0x0][0x23c], -R181.reuse ;  /* 0x00008f00a8cb7a23 */ /* 0x100fe200000108b5 */
[----:B------:R3:W4:Y:S01]  /*c5e0*/  MUFU.EX2 R178, R4 ;  /* 0x0000000400b27308 */ /* 0x0007220000000800 */
[--C-:B------:R-:W-:Y:S01]  /*c5f0*/  FFMA.FTZ R182, R182, c[0x0][0x23c], -R181.reuse ;  /* 0x00008f00b6b67a23 */ /* 0x100fe200000108b5 */
[----:B------:R-:W-:Y:S01]  /*c600*/  LDSM.16.MT88.4 R168, [R228+0x11800] ;  /* 0x01180000e4a8783b */ /* 0x000fe20000004200 */
[----:B------:R-:W-:-:S02]  /*c610*/  FFMA.FTZ R179, R179, c[0x0][0x23c], -R181 ;  /* 0x00008f00b3b37a23 */ /* 0x000fc400000108b5 */
[----:B------:R-:W-:-:S03]  /*c620*/  FFMA.FTZ R180, R180, c[0x0][0x23c], -R181 ;  /* 0x00008f00b4b47a23 */ /* 0x000fc600000108b5 */
        /* <DEDUP_REMOVED lines=9> */
[----:B------:R-:W-:Y:S01]  /*c6c0*/  MUFU.EX2 R184, R184 ;  /* 0x000000b800b87308 */ /* 0x000fe20000000800 */
[-C--:B------:R-:W-:Y:S02]  /*c6d0*/  FMUL.FTZ R163, R163, R3.reuse ;  /* 0x00000003a3a37220 */ /* 0x080fe40000410000 */
        /* <DEDUP_REMOVED lines=18> */
[----:B------:R-:W3:Y:S01]  /*c800*/  MUFU.EX2 R187, R187 ;  /* 0x000000bb00bb7308 */ /* 0x000ee20000000800 */
[-C--:B------:R-:W-:Y:S02]  /*c810*/  FMUL.FTZ R146, R146, R3.reuse ;  /* 0x0000000392927220 */ /* 0x080fe40000410000 */
[-C--:B------:R-:W-:Y:S02]  /*c820*/  FMUL.FTZ R147, R147, R3.reuse ;  /* 0x0000000393937220 */ /* 0x080fe40000410000 */
[-C--:B------:R-:W-:Y:S01]  /*c830*/  FMUL.FTZ R140, R140, R178.reuse ;  /* 0x000000b28c8c7220 */ /* 0x080fe20000410000 */
[----:B------:R-:W-:Y:S01]  /*c840*/  HMMA.16816.F32.BF16 R148, R4, R18, R148 ;  /* 0x000000120494723c */ /* 0x000fe20000041894 */
[----:B------:R-:W-:Y:S01]  /*c850*/  FMUL.FTZ R141, R141, R178 ;  /* 0x000000b28d8d7220 */ /* 0x000fe20000410000 */
[----:B------:R-:W4:Y:S01]  /*c860*/  LDSM.16.MT88.4 R16, [R228+0x12000] ;  /* 0x01200000e410783b */ /* 0x000f220000004200 */
[-C--:B------:R-:W-:Y:S01]  /*c870*/  FMUL.FTZ R142, R142, R3.reuse ;  /* 0x000000038e8e7220 */ /* 0x080fe20000410000 */
[----:B------:R-:W5:Y:S01]  /*c880*/  MUFU.EX2 R189, R189 ;  /* 0x000000bd00bd7308 */ /* 0x000f620000000800 */
        /* <DEDUP_REMOVED lines=10> */
[----:B------:R-:W2:Y:S01]  /*c930*/  LDSM.16.MT88.4 R8, [R226+0x12000] ;  /* 0x01200000e208783b */ /* 0x000ea20000004200 */
[-C--:B------:R-:W-:Y:S01]  /*c940*/  FMUL.FTZ R134, R134, R3.reuse ;  /* 0x0000000386867220 */ /* 0x080fe20000410000 */
[----:B------:R-:W2:Y:S01]  /*c950*/  MUFU.EX2 R190, R190 ;  /* 0x000000be00be7308 */ /* 0x000ea20000000800 */
[----:B------:R-:W-:-:S02]  /*c960*/  FMUL.FTZ R135, R135, R3 ;  /* 0x0000000387877220 */ /* 0x000fc40000410000 */
[-C--:B------:R-:W-:Y:S01]  /*c970*/  FMUL.FTZ R36, R36, R178.reuse ;  /* 0x000000b224247220 */ /* 0x080fe20000410000 */
[C---:B-1----:R-:W-:Y:S01]  /*c980*/  HMMA.16816.F32.BF16 R136, R4.reuse, R12, R136 ;  /* 0x0000000c0488723c */ /* 0x042fe20000041888 */
[-C--:B------:R-:W-:Y:S02]  /*c990*/  FMUL.FTZ R37, R37, R178.reuse ;  /* 0x000000b225257220 */ /* 0x080fe40000410000 */
[-C--:B------:R-:W-:Y:S01]  /*c9a0*/  FMUL.FTZ R38, R38, R3.reuse ;  /* 0x0000000326267220 */ /* 0x080fe20000410000 */
[----:B------:R-:W1:Y:S01]  /*c9b0*/  MUFU.EX2 R194, R194 ;  /* 0x000000c200c27308 */ /* 0x000e620000000800 */
[----:B------:R-:W-:Y:S02]  /*c9c0*/  FMUL.FTZ R39, R39, R3 ;  /* 0x0000000327277220 */ /* 0x000fe40000410000 */
[-C--:B------:R-:W-:Y:S01]  /*c9d0*/  FMUL.FTZ R40, R40, R178.reuse ;  /* 0x000000b228287220 */ /* 0x080fe20000410000 */
[----:B------:R-:W-:Y:S01]  /*c9e0*/  HMMA.16816.F32.BF16 R132, R4, R14, R132 ;  /* 0x0000000e0484723c */ /* 0x000fe20000041884 */
[----:B------:R-:W1:Y:S01]  /*c9f0*/  LDSM.16.MT88.4 R12, [R225+0x12000] ;  /* 0x01200000e10c783b */ /* 0x000e620000004200 */
[----:B------:R-:W-:-:S02]  /*ca00*/  FMUL.FTZ R41, R41, R178 ;  /* 0x000000b229297220 */ /* 0x000fc40000410000 */
[-C--:B------:R-:W-:Y:S01]  /*ca10*/  FMUL.FTZ R42, R42, R3.reuse ;  /* 0x000000032a2a7220 */ /* 0x080fe20000410000 */
[----:B------:R-:W-:Y:S01]  /*ca20*/  MUFU.EX2 R196, R196 ;  /* 0x000000c400c47308 */ /* 0x000fe20000000800 */
[-C--:B------:R-:W-:Y:S02]  /*ca30*/  FMUL.FTZ R43, R43, R3.reuse ;  /* 0x000000032b2b7220 */ /* 0x080fe40000410000 */
[-C--:B------:R-:W-:Y:S02]  /*ca40*/  FMUL.FTZ R44, R44, R178.reuse ;  /* 0x000000b22c2c7220 */ /* 0x080fe40000410000 */
[----:B------:R-:W-:Y:S01]  /*ca50*/  FMUL.FTZ R45, R45, R178 ;  /* 0x000000b22d2d7220 */ /* 0x000fe20000410000 */
[----:B----4-:R-:W-:Y:S01]  /*ca60*/  HMMA.16816.F32.BF16 R36, R4, R16, R36 ;  /* 0x000000100424723c */ /* 0x010fe20000041824 */
[-C--:B------:R-:W-:Y:S01]  /*ca70*/  FMUL.FTZ R46, R46, R3.reuse ;  /* 0x000000032e2e7220 */ /* 0x080fe20000410000 */
[----:B------:R-:W-:Y:S01]  /*ca80*/  MUFU.EX2 R195, R195 ;  /* 0x000000c300c37308 */ /* 0x000fe20000000800 */
[----:B------:R-:W-:-:S02]  /*ca90*/  FMUL.FTZ R47, R47, R3 ;  /* 0x000000032f2f7220 */ /* 0x000fc40000410000 */
[-C--:B------:R-:W-:Y:S02]  /*caa0*/  FMUL.FTZ R48, R48, R178.reuse ;  /* 0x000000b230307220 */ /* 0x080fe40000410000 */
[-C--:B------:R-:W-:Y:S01]  /*cab0*/  FMUL.FTZ R49, R49, R178.reuse ;  /* 0x000000b231317220 */ /* 0x080fe20000410000 */
[C---:B------:R-:W-:Y:S01]  /*cac0*/  HMMA.16816.F32.BF16 R40, R4.reuse, R18, R40 ;  /* 0x000000120428723c */ /* 0x040fe20000041828 */
[-C--:B------:R-:W-:Y:S01]  /*cad0*/  FMUL.FTZ R50, R50, R3.reuse ;  /* 0x0000000332327220 */ /* 0x080fe20000410000 */
[----:B------:R-:W4:Y:S01]  /*cae0*/  LDSM.16.MT88.4 R16, [R224+0x12000] ;  /* 0x01200000e010783b */ /* 0x000f220000004200 */
[-C--:B------:R-:W-:Y:S01]  /*caf0*/  FMUL.FTZ R51, R51, R3.reuse ;  /* 0x0000000333337220 */ /* 0x080fe20000410000 */
[----:B------:R-:W-:Y:S01]  /*cb00*/  MUFU.EX2 R191, R191 ;  /* 0x000000bf00bf7308 */ /* 0x000fe20000000800 */
[-C--:B------:R-:W-:Y:S02]  /*cb10*/  FMUL.FTZ R52, R52, R178.reuse ;  /* 0x000000b234347220 */ /* 0x080fe40000410000 */
[----:B------:R-:W-:Y:S01]  /*cb20*/  FMUL.FTZ R53, R53, R178 ;  /* 0x000000b235357220 */ /* 0x000fe20000410000 */
[----:B--2---:R-:W-:Y:S01]  /*cb30*/  HMMA.16816.F32.BF16 R44, R4, R8, R44 ;  /* 0x00000008042c723c */ /* 0x004fe2000004182c */
[----:B------:R-:W-:-:S02]  /*cb40*/  FMUL.FTZ R54, R54, R3 ;  /* 0x0000000336367220 */ /* 0x000fc40000410000 */
[-C--:B------:R-:W-:Y:S01]  /*cb50*/  FMUL.FTZ R55, R55, R3.reuse ;  /* 0x0000000337377220 */ /* 0x080fe20000410000 */
[----:B------:R-:W2:Y:S01]  /*cb60*/  MUFU.EX2 R193, R193 ;  /* 0x000000c100c17308 */ /* 0x000ea20000000800 */
[-C--:B------:R-:W-:Y:S02]  /*cb70*/  FMUL.FTZ R56, R56, R178.reuse ;  /* 0x000000b238387220 */ /* 0x080fe40000410000 */
[-C--:B------:R-:W-:Y:S01]  /*cb80*/  FMUL.FTZ R57, R57, R178.reuse ;  /* 0x000000b239397220 */ /* 0x080fe20000410000 */
[----:B------:R-:W-:Y:S01]  /*cb90*/  HMMA.16816.F32.BF16 R48, R4, R10, R48 ;  /* 0x0000000a0430723c */ /* 0x000fe20000041830 */
[-C--:B------:R-:W-:Y:S01]  /*cba0*/  FMUL.FTZ R58, R58, R3.reuse ;  /* 0x000000033a3a7220 */ /* 0x080fe20000410000 */
[----:B------:R-:W2:Y:S01]  /*cbb0*/  LDSM.16.MT88.4 R8, [R228+0x14000] ;  /* 0x01400000e408783b */ /* 0x000ea20000004200 */
        /* <DEDUP_REMOVED lines=29> */
[----:B------:R-:W-:Y:S02]  /*cd90*/  FMUL.FTZ R77, R77, R178 ;  /* 0x000000b24d4d7220 */ /* 0x000fe40000410000 */
[-C--:B------:R-:W-:Y:S01]  /*cda0*/  FMUL.FTZ R78, R78, R3.reuse ;  /* 0x000000034e4e7220 */ /* 0x080fe20000410000 */
[----:B--2---:R-:W-:Y:S01]  /*cdb0*/  HMMA.16816.F32.BF16 R68, R4, R8, R68 ;  /* 0x000000080444723c */ /* 0x004fe20000041844 */
[----:B------:R-:W-:-:S02]  /*cdc0*/  FMUL.FTZ R79, R79, R3 ;  /* 0x000000034f4f7220 */ /* 0x000fc40000410000 */
        /* <DEDUP_REMOVED lines=8> */
[----:B------:R-:W-:Y:S01]  /*ce50*/  MUFU.EX2 R202, R202 ;  /* 0x000000ca00ca7308 */ /* 0x000fe20000000800 */
        /* <DEDUP_REMOVED lines=18> */
[----:B------:R-:W3:Y:S01]  /*cf80*/  MUFU.EX2 R179, R179 ;  /* 0x000000b300b37308 */ /* 0x000ee20000000800 */
        /* <DEDUP_REMOVED lines=50> */
[----:B------:R-:W-:Y:S02]  /*d2b0*/  FFMA.FTZ R175, R247, R178, R175 ;  /* 0x000000b2f7af7223 */ /* 0x000fe400000100af */
[----:B------:R-:W-:Y:S02]  /*d2c0*/  FFMA.FTZ R3, R246, R3, R165 ;  /* 0x00000003f6037223 */ /* 0x000fe400000100a5 */
[----:B------:R-:W-:-:S02]  /*d2d0*/  FADD.FTZ R174, R174, R175 ;  /* 0x000000afaeae7221 */ /* 0x000fc40000010000 */
[C---:B-1----:R-:W-:Y:S01]  /*d2e0*/  HMMA.16816.F32.BF16 R124, R4.reuse, R12, R124 ;  /* 0x0000000c047c723c */ /* 0x042fe2000004187c */
[----:B------:R-:W-:Y:S01]  /*d2f0*/  FADD.FTZ R2, R2, R3 ;  /* 0x0000000302027221 */ /* 0x000fe20000010000 */
[----:B------:R-:W-:Y:S01]  /*d300*/  MOV R3, R176 ;  /* 0x000000b000037202 */ /* 0x000fe20000000f00 */
[----:B------:R-:W-:Y:S02]  /*d310*/  FADD.FTZ R174, R173, R174 ;  /* 0x000000aeadae7221 */ /* 0x000fe40000010000 */
[----:B------:R-:W-:Y:S02]  /*d320*/  FADD.FTZ R2, R0, R2 ;  /* 0x0000000200027221 */ /* 0x000fe40000010000 */
[----:B------:R-:W-:Y:S01]  /*d330*/  FADD.FTZ R172, R172, R174 ;  /* 0x000000aeacac7221 */ /* 0x000fe20000010000 */
[----:B------:R-:W-:Y:S01]  /*d340*/  HMMA.16816.F32.BF16 R128, R4, R14, R128 ;  /* 0x0000000e0480723c */ /* 0x000fe20000041880 */
[----:B------:R-:W1:Y:S01]  /*d350*/  LDSM.16.MT88.4 R12, [R226+0x12800] ;  /* 0x01280000e20c783b */ /* 0x000e620000004200 */
[----:B------:R-:W-:-:S02]  /*d360*/  FADD.FTZ R164, R164, R2 ;  /* 0x00000002a4a47221 */ /* 0x000fc40000010000 */
[----:B------:R-:W-:Y:S02]  /*d370*/  FADD.FTZ R172, R183, R172 ;  /* 0x000000acb7ac7221 */ /* 0x000fe40000010000 */
[----:B------:R-:W-:Y:S01]  /*d380*/  FADD.FTZ R164, R187, R164 ;  /* 0x000000a4bba47221 */ /* 0x000fe20000010000 */
[C---:B------:R-:W-:Y:S01]  /*d390*/  F2FP.BF16.PACK_AB R4, R184.reuse, R183 ;  /* 0x000000b7b804723e */ /* 0x040fe200000010ff */
[----:B------:R-:W-:Y:S01]  /*d3a0*/  FADD.FTZ R184, R184, R172 ;  /* 0x000000acb8b87221 */ /* 0x000fe20000010000 */
[C---:B-----5:R-:W-:Y:S01]  /*d3b0*/  F2FP.BF16.PACK_AB R5, R189.reuse, R187 ;  /* 0x000000bbbd05723e */ /* 0x060fe200000010ff */
        /* <DEDUP_REMOVED lines=54> */
[----:B------:R-:W-:Y:S07]  /*d720*/  LDSM.16.MT88.4 R16, [R228+0x13000] ;  /* 0x01300000e410783b */ /* 0x000fee0000004200 */
[C---:B-1----:R-:W-:Y:S08]  /*d730*/  HMMA.16816.F32.BF16 R124, R4.reuse, R12, R124 ;  /* 0x0000000c047c723c */ /* 0x042ff0000004187c */
[----:B------:R-:W-:Y:S01]  /*d740*/  HMMA.16816.F32.BF16 R128, R4, R14, R128 ;  /* 0x0000000e0480723c */ /* 0x000fe20000041880 */
[----:B------:R-:W1:Y:S06]  /*d750*/  LDSM.16.MT88.4 R12, [R226+0x13000] ;  /* 0x01300000e20c783b */ /* 0x000e6c0000004200 */
        /* <DEDUP_REMOVED lines=10> */
[C---:B---3--:R-:W-:Y:S01]  /*d800*/  HMMA.16816.F32.BF16 R136, R4.reuse, R20, R136 ;  /* 0x000000140488723c */ /* 0x048fe20000041888 */
[----:B----4-:R-:W-:Y:S02]  /*d810*/  FADD.FTZ R191, R199, R191 ;  /* 0x000000bfc7bf7221 */ /* 0x010fe40000010000 */
[----:B------:R-:W-:Y:S02]  /*d820*/  FADD.FTZ R198, R203, R198 ;  /* 0x000000c6cbc67221 */ /* 0x000fe40000010000 */
[----:B------:R-:W-:Y:S02]  /*d830*/  FADD.FTZ R191, R200, R191 ;  /* 0x000000bfc8bf7221 */ /* 0x000fe40000010000 */
[----:B------:R-:W-:Y:S01]  /*d840*/  FADD.FTZ R198, R182, R198 ;  /* 0x000000c6b6c67221 */ /* 0x000fe20000010000 */
[----:B------:R-:W-:Y:S01]  /*d850*/  HMMA.16816.F32.BF16 R132, R4, R22, R132 ;  /* 0x000000160484723c */ /* 0x000fe20000041884 */
[----:B------:R-:W3:Y:S01]  /*d860*/  LDSM.16.MT88.4 R20, [R226+0x15000] ;  /* 0x01500000e214783b */ /* 0x000ee20000004200 */
[----:B------:R-:W-:-:S02]  /*d870*/  FADD.FTZ R191, R201, R191 ;  /* 0x000000bfc9bf7221 */ /* 0x000fc40000010000 */
[----:B------:R-:W-:Y:S02]  /*d880*/  FADD.FTZ R198, R179, R198 ;  /* 0x000000c6b3c67221 */ /* 0x000fe40000010000 */
[----:B------:R-:W-:Y:S02]  /*d890*/  FADD.FTZ R247, R202, R191 ;  /* 0x000000bfcaf77221 */ /* 0x000fe40000010000 */
[----:B--2---:R-:W-:Y:S01]  /*d8a0*/  HMMA.16816.F32.BF16 R160, R4, R8, R160 ;  /* 0x0000000804a0723c */ /* 0x004fe200000418a0 */
[----:B------:R-:W-:-:S07]  /*d8b0*/  FADD.FTZ R246, R180, R198 ;  /* 0x000000c6b4f67221 */ /* 0x000fce0000010000 */
[C---:B------:R-:W-:Y:S01]  /*d8c0*/  HMMA.16816.F32.BF16 R156, R4.reuse, R10, R156 ;  /* 0x0000000a049c723c */ /* 0x040fe2000004189c */
[----:B------:R-:W2:Y:S07]  /*d8d0*/  LDSM.16.MT88.4 R8, [R225+0x13000] ;  /* 0x01300000e108783b */ /* 0x000eae0000004200 */
[C---:B------:R-:W-:Y:S08]  /*d8e0*/  HMMA.16816.F32.BF16 R152, R4.reuse, R28, R152 ;  /* 0x0000001c0498723c */ /* 0x040ff00000041898 */
        /* <DEDUP_REMOVED lines=17> */
[C---:B----4-:R-:W-:Y:S08]  /*da00*/  HMMA.16816.F32.BF16 R60, R4.reuse, R28, R60 ;  /* 0x0000001c043c723c */ /* 0x050ff0000004183c */
[C---:B------:R-:W-:Y:S01]  /*da10*/  HMMA.16816.F32.BF16 R64, R4.reuse, R30, R64 ;  /* 0x0000001e0440723c */ /* 0x040fe20000041840 */
[----:B------:R-:W4:Y:S07]  /*da20*/  LDSM.16.MT88.4 R28, [R226+0x17000] ;  /* 0x01700000e21c783b */ /* 0x000f2e0000004200 */
[C---:B-1----:R-:W-:Y:S08]  /*da30*/  HMMA.16816.F32.BF16 R92, R4.reuse, R12, R92 ;  /* 0x0000000c045c723c */ /* 0x042ff0000004185c */
[C---:B------:R-:W-:Y:S01]  /*da40*/  HMMA.16816.F32.BF16 R96, R4.reuse, R14, R96 ;  /* 0x0000000e0460723c */ /* 0x040fe20000041860 */
[----:B------:R-:W-:Y:S07]  /*da50*/  LDSM.16.MT88.4 R12, [R226+0x13800] ;  /* 0x01380000e20c783b */ /* 0x000fee0000004200 */
[C---:B---3--:R-:W-:Y:S08]  /*da60*/  HMMA.16816.F32.BF16 R116, R4.reuse, R20, R116 ;  /* 0x000000140474723c */ /* 0x048ff00000041874 */
        /* <DEDUP_REMOVED lines=60> */
[----:B------:R-:W-:Y:S11]  /*de30*/  HMMA.16816.F32.BF16 R128, R4, R14, R128 ;  /* 0x0000000e0480723c */ /* 0x000ff60000041880 */
[----:B------:R-:W-:Y:S08]  /*de40*/  @!UPT UIADD3 URZ, URZ, URZ, URZ ;  /* 0x0000003f3f3ff290 */ /* 0x000ff0000fffe03f */
.L_x_3190:
[----:B------:R-:W-:Y:S05]  /*de50*/  @!P6 BRA `(.L_x_3198) ;  /* 0x000052700000e947 */ /* 0x000fea0003800000 */
[----:B------:R-:W-:Y:S01]  /*de60*/  IABS R2, c[0x0][0x2d0] ;  /* 0x0000b40000027a13 */ /* 0x000fe20000000000 */
[----:B------:R-:W-:Y:S01]  /*de70*/  ULDC.64 UR8, c[0x0][0x1a0] ;  /* 0x0000680000087ab9 */ /* 0x000fe20000000a00 */
[----:B------:R-:W-:Y:S01]  /*de80*/  IABS R0, c[0x0][0x2d0] ;  /* 0x0000b40000007a13 */ /* 0x000fe20000000000 */
[----:B------:R-:W-:Y:S01]  /*de90*/  ULEA UR17, -UR8, URZ, 0x6 ;  /* 0x0000003f08117291 */ /* 0x000fe2000f8e313f */
[----:B------:R-:W1:Y:S01]  /*dea0*/  R2UR UR18, R2 ;  /* 0x00000000021273c2 */ /* 0x000e6200000e0000 */
[----:B------:R-:W-:-:S02]  /*deb0*/  UMOV UR34, URZ ;  /* 0x0000003f00227c82 */ /* 0x000fc40008000000 */
[----:B------:R-:W-:Y:S02]  /*dec0*/  UMOV UR22, URZ ;  /* 0x0000003f00167c82 */ /* 0x000fe40008000000 */
[----:B------:R-:W-:Y:S01]  /*ded0*/  USHF.R.S32.HI UR15, URZ, 0x1f, UR17 ;  /* 0x0000001f3f0f7899 */ /* 0x000fe20008011411 */
[----:B------:R-:W-:Y:S01]  /*dee0*/  IMAD.U32 R243, RZ, RZ, UR17 ;  /* 0x00000011fff37e24 */ /* 0x000fe2000f8e00ff */
[----:B------:R-:W-:Y:S01]  /*def0*/  ULDC.64 UR6, c[0x0][0x198] ;  /* 0x0000660000067ab9 */ /* 0x000fe20000000a00 */
[----:B------:R-:W2:Y:S01]  /*df00*/  R2UR UR14, R0 ;  /* 0x00000000000e73c2 */ /* 0x000ea200000e0000 */
[----:B------:R-:W-:Y:S02]  /*df10*/  ULEA UR19, -UR6, URZ, 0x6 ;  /* 0x0000003f06137291 */ /* 0x000fe4000f8e313f */
[----:B------:R-:W-:Y:S01]  /*df20*/  ULDC UR11, c[0x0][0x2d0] ;  /* 0x0000b400000b7ab9 */ /* 0x000fe20000000800 */
[----:B------:R-:W-:Y:S01]  /*df30*/  IMAD.U32 R242, RZ, RZ, UR15 ;  /* 0x0000000ffff27e24 */ /* 0x000fe2000f8e00ff */
[----:B------:R-:W-:-:S02]  /*df40*/  ULDC UR10, c[0x0][0x2d0] ;  /* 0x0000b400000a7ab9 */ /* 0x000fc40000000800 */
[----:B------:R-:W-:Y:S02]  /*df50*/  UISETP.NE.AND UP1, UPT, URZ, UR11, UPT ;  /* 0x0000000b3f00728c */ /* 0x000fe4000bf25270 */
[----:B------:R-:W-:Y:S02]  /*df60*/  ULOP3.LUT UR16, URZ, UR11, URZ, 0x33, !UPT ;  /* 0x0000000b3f107292 */ /* 0x000fe4000f8e333f */
[----:B------:R-:W-:Y:S02]  /*df70*/  UISETP.NE.AND UP0, UPT, URZ, UR10, UPT ;  /* 0x0000000a3f00728c */ /* 0x000fe4000bf05270 */
[----:B------:R-:W-:Y:S02]  /*df80*/  ULOP3.LUT UR13, URZ, UR10, URZ, 0x33, !UPT ;  /* 0x0000000a3f0d7292 */ /* 0x000fe4000f8e333f */
        /* <DEDUP_REMOVED lines=22> */
.L_x_3202:
        /* <DEDUP_REMOVED lines=52> */
[----:B------:R1:W2:Y:S08]  /*e430*/  R2UR UR34, R6 ;  /* 0x00000000062273c2 */ /* 0x0002b000000e0000 */
[----:B------:R-:W3:Y:S08]  /*e440*/  R2UR UR35, R7 ;  /* 0x00000000072373c2 */ /* 0x000ef000000e0000 */
[----:B------:R3:W4:Y:S01]  /*e450*/  R2UR UR23, R5 ;  /* 0x00000000051773c2 */ /* 0x00072200000e0000 */
[----:B-1----:R-:W-:Y:S02]  /*e460*/  IMAD.U32 R6, RZ, RZ, UR22 ;  /* 0x00000016ff067e24 */ /* 0x002fe4000f8e00ff */
[----:B--2---:R-:W-:Y:S01]  /*e470*/  IMAD.U32 R4, RZ, RZ, UR34 ;  /* 0x00000022ff047e24 */ /* 0x004fe2000f8e00ff */
[----:B------:R-:W-:Y:S04]  /*e480*/  UIADD3 UR34, UR39, -UR37, URZ ;  /* 0x8000002527227290 */ /* 0x000fe8000fffe03f */
[----:B------:R-:W-:Y:S04]  /*e490*/  UIMAD UR34, UR34, UR11, -0x40 ;  /* 0xffffffc0222274a4 */ /* 0x000fe8000f8e020b */
[----:B------:R-:W-:Y:S01]  /*e4a0*/  UIMAD UR22, UR9, UR34, URZ ;  /* 0x00000022091672a4 */ /* 0x000fe2000f8e023f */
[----:B---3--:R-:W-:Y:S02]  /*e4b0*/  MOV R5, UR35 ;  /* 0x0000002300057c02 */ /* 0x008fe40008000f00 */
[----:B----4-:R-:W-:Y:S01]  /*e4c0*/  MOV R7, UR23 ;  /* 0x0000001700077c02 */ /* 0x010fe20008000f00 */
[----:B------:R-:W-:Y:S02]  /*e4d0*/  USHF.R.S32.HI UR23, URZ, 0x1f, UR34 ;  /* 0x0000001f3f177899 */ /* 0x000fe40008011422 */
[----:B------:R-:W2:Y:S01]  /*e4e0*/  LDG.E R4, [R4.64] ;  /* 0x0000002004047981 */ /* 0x000ea2000c1e1900 */
[----:B------:R-:W-:Y:S02]  /*e4f0*/  UIMAD.WIDE.U32 UR34, UR8, UR34, URZ ;  /* 0x00000022082272a5 */ /* 0x000fe4000f8e003f */
[----:B------:R-:W-:Y:S01]  /*e500*/  UIMAD UR22, UR23, UR8, UR22 ;  /* 0x00000008171672a4 */ /* 0x000fe2000f8e0216 */
[----:B------:R1:W2:Y:S02]  /*e510*/  LDG.E R6, [R6.64] ;  /* 0x0000002006067981 */ /* 0x0002a4000c1e1900 */
[----:B------:R-:W-:Y:S02]  /*e520*/  UMOV UR23, UR8 ;  /* 0x0000000800177c82 */ /* 0x000fe40008000000 */
[----:B------:R-:W-:Y:S01]  /*e530*/  UIADD3 UR22, UR35, UR22, URZ ;  /* 0x0000001623167290 */ /* 0x000fe2000fffe03f */
[----:B-1----:R-:W-:Y:S05]  /*e540*/  IMAD.U32 R7, RZ, RZ, UR35 ;  /* 0x00000023ff077e24 */ /* 0x002fea000f8e00ff */
[----:B------:R-:W-:Y:S01]  /*e550*/  MOV R7, UR22 ;  /* 0x0000001600077c02 */ /* 0x000fe20008000f00 */
[----:B------:R-:W-:Y:S01]  /*e560*/  UMOV UR22, UR9 ;  /* 0x0000000900167c82 */ /* 0x000fe20008000000 */
[----:B--2---:R-:W-:Y:S01]  /*e570*/  IMAD.IADD R4, R4, 0x1, -R6 ;  /* 0x0000000104047824 */ /* 0x004fe200078e0a06 */
[----:B------:R-:W-:Y:S04]  /*e580*/  MOV R6, UR34 ;  /* 0x0000002200067c02 */ /* 0x000fe80008000f00 */
[----:B------:R-:W-:Y:S01]  /*e590*/  SHF.R.S32.HI R3, RZ, 0x1f, R4 ;  /* 0x0000001fff037819 */ /* 0x000fe20000011404 */
[C---:B------:R-:W-:Y:S04]  /*e5a0*/  IMAD.WIDE.U32 R8, R4.reuse, c[0x0][0x188], R6 ;  /* 0x0000620004087a25 */ /* 0x040fe800078e0006 */
[----:B------:R-:W-:Y:S02]  /*e5b0*/  IMAD R3, R3, c[0x0][0x188], RZ ;  /* 0x0000620003037a24 */ /* 0x000fe400078e02ff */
[----:B------:R-:W-:Y:S02]  /*e5c0*/  IMAD.MOV.U32 R7, RZ, RZ, R8 ;  /* 0x000000ffff077224 */ /* 0x000fe400078e0008 */
[----:B------:R-:W-:Y:S05]  /*e5d0*/  IMAD R3, R4, c[0x0][0x18c], R3 ;  /* 0x0000630004037a24 */ /* 0x000fea00078e0203 */
[----:B------:R-:W-:Y:S02]  /*e5e0*/  IADD3 R3, R9, R3, RZ ;  /* 0x0000000309037210 */ /* 0x000fe40007ffe0ff */
.L_x_3199:
[C---:B------:R-:W-:Y:S01]  /*e5f0*/  ISETP.GE.AND P6, PT, R237.reuse, c[0x0][0x220], PT ;  /* 0x00008800ed007a0c */ /* 0x040fe20003fc6270 */
[----:B------:R-:W-:Y:S01]  /*e600*/  UISETP.GT.AND UP2, UPT, UR28, UR21, UPT ;  /* 0x000000151c00728c */ /* 0x000fe2000bf44270 */
[----:B------:R-:W-:Y:S02]  /*e610*/  IADD3 R4, R237, 0x40, RZ ;  /* 0x00000040ed047810 */ /* 0x000fe40007ffe0ff */
[CC--:B------:R-:W-:Y:S02]  /*e620*/  LEA R248, P0, R7.reuse, R167.reuse, 0x1 ;  /* 0x000000a707f87211 */ /* 0x0c0fe400078008ff */
[----:B------:R-:W-:Y:S02]  /*e630*/  ISETP.GE.AND P5, PT, R4, c[0x0][0x220], PT ;  /* 0x0000880004007a0c */ /* 0x000fe40003fa6270 */
[-C--:B------:R-:W-:Y:S02]  /*e640*/  LEA.HI.X R249, R7, R166.reuse, R3, 0x1, P0 ;  /* 0x000000a607f97211 */ /* 0x080fe400000f0c03 */
[C---:B------:R-:W-:Y:S02]  /*e650*/  IADD3 R5, R237.reuse, 0x80, RZ ;  /* 0x00000080ed057810 */ /* 0x040fe40007ffe0ff */
[----:B------:R-:W-:Y:S01]  /*e660*/  IADD3 R4, R237, 0xc0, RZ ;  /* 0x000000c0ed047810 */ /* 0x000fe20007ffe0ff */
[----:B------:R-:W-:Y:S01]  /*e670*/  @P6 STS.128 [R236+0x10000], RZ ;  /* 0x010000ffec006388 */ /* 0x000fe20000000c00 */
[----:B------:R-:W-:Y:S02]  /*e680*/  ISETP.GE.AND P4, PT, R5, c[0x0][0x220], PT ;  /* 0x0000880005007a0c */ /* 0x000fe40003f86270 */
[----:B------:R-:W-:Y:S02]  /*e690*/  ISETP.GE.AND P3, PT, R4, c[0x0][0x220], PT ;  /* 0x0000880004007a0c */ /* 0x000fe40003f66270 */
[----:B------:R-:W-:Y:S01]  /*e6a0*/  @!PT LDS RZ, [RZ] ;  /* 0x00000000fffff984 */ /* 0x000fe20000000800 */
[----:B------:R-:W-:Y:S01]  /*e6b0*/  @!PT LDS RZ, [RZ] ;  /* 0x00000000fffff984 */ /* 0x000fe20000000800 */
[----:B------:R-:W-:Y:S01]  /*e6c0*/  @!PT LDS RZ, [RZ] ;  /* 0x00000000fffff984 */ /* 0x000fe20000000800 */
[----:B------:R1:W-:Y:S01]  /*e6d0*/  @!P6 LDGSTS.E.BYPASS.LTC128B.128 [R236+0x10000], [R248.64] ;  /* 0x10000000f8ecefae */ /* 0x0003e2000b901d60 */
[----:B------:R-:W-:Y:S04]  /*e6e0*/  IADD3 R6, P1, R7, UR27, RZ ;  /* 0x0000001b07067c10 */ /* 0x000fe8000ff3e0ff */
[----:B------:R-:W-:Y:S01]  /*e6f0*/  @P5 STS.128 [R236+0x12000], RZ ;  /* 0x012000ffec005388 */ /* 0x000fe20000000c00 */
[----:B------:R-:W-:Y:S02]  /*e700*/  IADD3.X R5, R3, UR26, RZ, P1, !PT ;  /* 0x0000001a03057c10 */ /* 0x000fe40008ffe4ff */
[CC--:B------:R-:W-:Y:S02]  /*e710*/  @!P6 LEA R16, P1, R6.reuse, R167.reuse, 0x1 ;  /* 0x000000a70610e211 */ /* 0x0c0fe400078208ff */
        /* <DEDUP_REMOVED lines=115> */
[----:B------:R-:W-:Y:S04]  /*ee50*/  LDSM.16.M88.4 R188, [R230] ;  /* 0x00000000e6bc783b */ /* 0x000fe80000000200 */
[C---:B--2---:R-:W-:Y:S01]  /*ee60*/  HMMA.16816.F32.BF16 R12, R32.reuse, R16, RZ ;  /* 0x00000010200c723c */ /* 0x044fe200000418ff */
[----:B------:R-:W2:Y:S05]  /*ee70*/  LDSM.16.M88.4 R192, [R227+0x8000] ;  /* 0x00800000e3c0783b */ /* 0x000eaa0000000200 */
[----:B------:R-:W-:Y:S02]  /*ee80*/  LDSM.16.M88.4 R196, [R227+0x9000] ;  /* 0x00900000e3c4783b */ /* 0x000fe40000000200 */
[C---:B------:R-:W-:Y:S03]  /*ee90*/  HMMA.16816.F32.BF16 R16, R32.reuse, R18, RZ ;  /* 0x000000122010723c */ /* 0x040fe600000418ff */
[----:B------:R-:W-:Y:S05]  /*eea0*/  LDSM.16.M88.4 R200, [R229] ;  /* 0x00000000e5c8783b */ /* 0x000fea0000000200 */
[C---:B-----5:R-:W-:Y:S01]  /*eeb0*/  HMMA.16816.F32.BF16 R20, R32.reuse, R24, RZ ;  /* 0x000000182014723c */ /* 0x060fe200000418ff */
[----:B------:R-:W-:Y:S07]  /*eec0*/  LDSM.16.M88.4 R204, [R220] ;  /* 0x00000000dccc783b */ /* 0x000fee0000000200 */
[C---:B------:R-:W-:Y:S08]  /*eed0*/  HMMA.16816.F32.BF16 R24, R32.reuse, R26, RZ ;  /* 0x0000001a2018723c */ /* 0x040ff000000418ff */
[C---:B-1----:R-:W-:Y:S08]  /*eee0*/  HMMA.16816.F32.BF16 R28, R32.reuse, R164, RZ ;  /* 0x000000a4201c723c */ /* 0x042ff000000418ff */
[----:B------:R-:W-:Y:S01]  /*eef0*/  HMMA.16816.F32.BF16 R32, R32, R166, RZ ;  /* 0x000000a62020723c */ /* 0x000fe200000418ff */
[----:B------:R-:W1:Y:S07]  /*ef00*/  LDSM.16.M88.4 R164, [R227+0x8800] ;  /* 0x00880000e3a4783b */ /* 0x000e6e0000000200 */
[C---:B----4-:R-:W-:Y:S08]  /*ef10*/  HMMA.16816.F32.BF16 R4, R168.reuse, R172, R4 ;  /* 0x000000aca804723c */ /* 0x050ff00000041804 */
[C---:B------:R-:W-:Y:S01]  /*ef20*/  HMMA.16816.F32.BF16 R8, R168.reuse, R174, R8 ;  /* 0x000000aea808723c */ /* 0x040fe20000041808 */
[----:B------:R-:W4:Y:S07]  /*ef30*/  LDSM.16.M88.4 R172, [R227+0x9800] ;  /* 0x00980000e3ac783b */ /* 0x000f2e0000000200 */
[C---:B------:R-:W-:Y:S08]  /*ef40*/  HMMA.16816.F32.BF16 R12, R168.reuse, R176, R12 ;  /* 0x000000b0a80c723c */ /* 0x040ff0000004180c */
[C---:B------:R-:W-:Y:S01]  /*ef50*/  HMMA.16816.F32.BF16 R16, R168.reuse, R178, R16 ;  /* 0x000000b2a810723c */ /* 0x040fe20000041810 */
[----:B------:R-:W-:Y:S07]  /*ef60*/  LDSM.16.M88.4 R176, [R220+0x1000] ;  /* 0x00100000dcb0783b */ /* 0x000fee0000000200 */
[C---:B---3--:R-:W-:Y:S08]  /*ef70*/  HMMA.16816.F32.BF16 R20, R168.reuse, R180, R20 ;  /* 0x000000b4a814723c */ /* 0x048ff00000041814 */
[C---:B------:R-:W-:Y:S01]  /*ef80*/  HMMA.16816.F32.BF16 R24, R168.reuse, R182, R24 ;  /* 0x000000b6a818723c */ /* 0x040fe20000041818 */
[----:B------:R-:W-:Y:S07]  /*ef90*/  LDSM.16.M88.4 R180, [R220+0x1800] ;  /* 0x00180000dcb4783b */ /* 0x000fee0000000200 */
[C---:B------:R-:W-:Y:S08]  /*efa0*/  HMMA.16816.F32.BF16 R28, R168.reuse, R184, R28 ;  /* 0x000000b8a81c723c */ /* 0x040ff0000004181c */
[----:B------:R-:W-:Y:S01]  /*efb0*/  HMMA.16816.F32.BF16 R32, R168, R186, R32 ;  /* 0x000000baa820723c */ /* 0x000fe20000041820 */
[----:B------:R-:W3:Y:S05]  /*efc0*/  LDSM.16.M88.4 R168, [R220+0x800] ;  /* 0x00080000dca8783b */ /* 0x000eea0000000200 */
[----:B------:R-:W-:Y:S02]  /*efd0*/  LDSM.16.M88.4 R184, [R234+0x2000] ;  /* 0x00200000eab8783b */ /* 0x000fe40000000200 */
        /* <DEDUP_REMOVED lines=9> */
[C---:B----4-:R-:W-:Y:S08]  /*f070*/  HMMA.16816.F32.BF16 R28, R188.reuse, R172, R28 ;  /* 0x000000acbc1c723c */ /* 0x050ff0000004181c */
[----:B------:R-:W-:Y:S01]  /*f080*/  HMMA.16816.F32.BF16 R32, R188, R174, R32 ;  /* 0x000000aebc20723c */ /* 0x000fe20000041820 */
[----:B------:R-:W4:Y:S05]  /*f090*/  LDSM.16.M88.4 R172, [R233+0xb000] ;  /* 0x00b00000e9ac783b */ /* 0x000f2a0000000200 */
[----:B------:R-:W5:Y:S02]  /*f0a0*/  LDSM.16.M88.4 R188, [R233+0xb800] ;  /* 0x00b80000e9bc783b */ /* 0x000f640000000200 */
[C---:B------:R-:W-:Y:S08]  /*f0b0*/  HMMA.16816.F32.BF16 R4, R200.reuse, R204, R4 ;  /* 0x000000ccc804723c */ /* 0x040ff00000041804 */
[C---:B------:R-:W-:Y:S01]  /*f0c0*/  HMMA.16816.F32.BF16 R8, R200.reuse, R206, R8 ;  /* 0x000000cec808723c */ /* 0x040fe20000041808 */
[----:B------:R-:W1:Y:S07]  /*f0d0*/  LDSM.16.M88.4 R204, [R219] ;  /* 0x00000000dbcc783b */ /* 0x000e6e0000000200 */
[C---:B---3--:R-:W-:Y:S08]  /*f0e0*/  HMMA.16816.F32.BF16 R12, R200.reuse, R168, R12 ;  /* 0x000000a8c80c723c */ /* 0x048ff0000004180c */
[C---:B------:R-:W-:Y:S01]  /*f0f0*/  HMMA.16816.F32.BF16 R16, R200.reuse, R170, R16 ;  /* 0x000000aac810723c */ /* 0x040fe20000041810 */
[----:B------:R-:W3:Y:S07]  /*f100*/  LDSM.16.M88.4 R168, [R218] ;  /* 0x00000000daa8783b */ /* 0x000eee0000000200 */
[C---:B------:R-:W-:Y:S08]  /*f110*/  HMMA.16816.F32.BF16 R20, R200.reuse, R176, R20 ;  /* 0x000000b0c814723c */ /* 0x040ff00000041814 */
[C---:B------:R-:W-:Y:S01]  /*f120*/  HMMA.16816.F32.BF16 R24, R200.reuse, R178, R24 ;  /* 0x000000b2c818723c */ /* 0x040fe20000041818 */
[----:B------:R-:W3:Y:S07]  /*f130*/  LDSM.16.M88.4 R176, [R217] ;  /* 0x00000000d9b0783b */ /* 0x000eee0000000200 */
[C---:B------:R-:W-:Y:S08]  /*f140*/  HMMA.16816.F32.BF16 R28, R200.reuse, R180, R28 ;  /* 0x000000b4c81c723c */ /* 0x040ff0000004181c */
[----:B------:R-:W-:Y:S01]  /*f150*/  HMMA.16816.F32.BF16 R32, R200, R182, R32 ;  /* 0x000000b6c820723c */ /* 0x000fe20000041820 */
[----:B------:R-:W3:Y:S05]  /*f160*/  LDSM.16.M88.4 R180, [R216] ;  /* 0x00000000d8b4783b */ /* 0x000eea0000000200 */
[----:B------:R-:W-:Y:S02]  /*f170*/  LDSM.16.M88.4 R200, [R227+0xa000] ;  /* 0x00a00000e3c8783b */ /* 0x000fe40000000200 */
        /* <DEDUP_REMOVED lines=8> */
[----:B------:R-:W4:Y:S07]  /*f200*/  LDSM.16.M88.4 R172, [R227+0xb000] ;  /* 0x00b00000e3ac783b */ /* 0x000f2e0000000200 */
[C---:B-----5:R-:W-:Y:S08]  /*f210*/  HMMA.16816.F32.BF16 R28, R184.reuse, R188, R28 ;  /* 0x000000bcb81c723c */ /* 0x060ff0000004181c */
[----:B------:R-:W-:Y:S01]  /*f220*/  HMMA.16816.F32.BF16 R32, R184, R190, R32 ;  /* 0x000000beb820723c */ /* 0x000fe20000041820 */
[----:B------:R-:W5:Y:S05]  /*f230*/  LDSM.16.M88.4 R184, [R227+0xb800] ;  /* 0x00b80000e3b8783b */ /* 0x000f6a0000000200 */
[----:B------:R-:W-:Y:S02]  /*f240*/  LDSM.16.M88.4 R188, [R229+0x2000] ;  /* 0x00200000e5bc783b */ /* 0x000fe40000000200 */
[C---:B------:R-:W-:Y:S08]  /*f250*/  HMMA.16816.F32.BF16 R4, R196.reuse, R204, R4 ;  /* 0x000000ccc404723c */ /* 0x040ff00000041804 */
[C---:B------:R-:W-:Y:S01]  /*f260*/  HMMA.16816.F32.BF16 R8, R196.reuse, R206, R8 ;  /* 0x000000cec408723c */ /* 0x040fe20000041808 */
[----:B------:R-:W1:Y:S07]  /*f270*/  LDSM.16.M88.4 R204, [R220+0x2000] ;  /* 0x00200000dccc783b */ /* 0x000e6e0000000200 */
[C---:B---3--:R-:W-:Y:S08]  /*f280*/  HMMA.16816.F32.BF16 R12, R196.reuse, R168, R12 ;  /* 0x000000a8c40c723c */ /* 0x048ff0000004180c */
[C---:B------:R-:W-:Y:S01]  /*f290*/  HMMA.16816.F32.BF16 R16, R196.reuse, R170, R16 ;  /* 0x000000aac410723c */ /* 0x040fe20000041810 */
[----:B------:R-:W3:Y:S07]  /*f2a0*/  LDSM.16.M88.4 R168, [R220+0x2800] ;  /* 0x00280000dca8783b */ /* 0x000eee0000000200 */
[C---:B------:R-:W-:Y:S08]  /*f2b0*/  HMMA.16816.F32.BF16 R20, R196.reuse, R176, R20 ;  /* 0x000000b0c414723c */ /* 0x040ff00000041814 */
[C---:B------:R-:W-:Y:S01]  /*f2c0*/  HMMA.16816.F32.BF16 R24, R196.reuse, R178, R24 ;  /* 0x000000b2c418723c */ /* 0x040fe20000041818 */
[----:B------:R-:W3:Y:S07]  /*f2d0*/  LDSM.16.M88.4 R176, [R220+0x3000] ;  /* 0x00300000dcb0783b */ /* 0x000eee0000000200 */
        /* <DEDUP_REMOVED lines=99> */
[C---:B------:R-:W-:Y:S08]  /*f910*/  HMMA.16816.F32.BF16 R16, R188.reuse, R170, R16 ;  /* 0x000000aabc10723c */ /* 0x040ff00000041810 */
[C---:B------:R-:W-:Y:S08]  /*f920*/  HMMA.16816.F32.BF16 R20, R188.reuse, R176, R20 ;  /* 0x000000b0bc14723c */ /* 0x040ff00000041814 */
[C---:B------:R-:W-:Y:S08]  /*f930*/  HMMA.16816.F32.BF16 R24, R188.reuse, R178, R24 ;  /* 0x000000b2bc18723c */ /* 0x040ff00000041818 */
[C---:B------:R-:W-:Y:S08]  /*f940*/  HMMA.16816.F32.BF16 R28, R188.reuse, R180, R28 ;  /* 0x000000b4bc1c723c */ /* 0x040ff0000004181c */
[----:B------:R-:W-:Y:S08]  /*f950*/  HMMA.16816.F32.BF16 R32, R188, R182, R32 ;  /* 0x000000b6bc20723c */ /* 0x000ff00000041820 */
[C---:B--2---:R-:W-:Y:S08]  /*f960*/  HMMA.16816.F32.BF16 R4, R196.reuse, R200, R4 ;  /* 0x000000c8c404723c */ /* 0x044ff00000041804 */
[C---:B------:R-:W-:Y:S08]  /*f970*/  HMMA.16816.F32.BF16 R8, R196.reuse, R202, R8 ;  /* 0x000000cac408723c */ /* 0x040ff00000041808 */
[C---:B-1----:R-:W-:Y:S08]  /*f980*/  HMMA.16816.F32.BF16 R12, R196.reuse, R164, R12 ;  /* 0x000000a4c40c723c */ /* 0x042ff0000004180c */
[C---:B------:R-:W-:Y:S01]  /*f990*/  HMMA.16816.F32.BF16 R16, R196.reuse, R166, R16 ;  /* 0x000000a6c410723c */ /* 0x040fe20000041810 */
[----:B------:R-:W1:Y:S07]  /*f9a0*/  LDSM.16.M88.4 R164, [R220+0x6800] ;  /* 0x00680000dca4783b */ /* 0x000e6e0000000200 */
[C---:B----4-:R-:W-:Y:S08]  /*f9b0*/  HMMA.16816.F32.BF16 R20, R196.reuse, R172, R20 ;  /* 0x000000acc414723c */ /* 0x050ff00000041814 */
[C---:B------:R-:W-:Y:S08]  /*f9c0*/  HMMA.16816.F32.BF16 R24, R196.reuse, R174, R24 ;  /* 0x000000aec418723c */ /* 0x040ff00000041818 */
[C---:B-----5:R-:W-:Y:S08]  /*f9d0*/  HMMA.16816.F32.BF16 R28, R196.reuse, R184, R28 ;  /* 0x000000b8c41c723c */ /* 0x060ff0000004181c */
[----:B------:R-:W-:Y:S08]  /*f9e0*/  HMMA.16816.F32.BF16 R32, R196, R186, R32 ;  /* 0x000000bac420723c */ /* 0x000ff00000041820 */
[C---:B------:R-:W-:Y:S08]  /*f9f0*/  HMMA.16816.F32.BF16 R4, R192.reuse, R204, R4 ;  /* 0x000000ccc004723c */ /* 0x040ff00000041804 */
[C---:B------:R-:W-:Y:S08]  /*fa00*/  HMMA.16816.F32.BF16 R8, R192.reuse, R206, R8 ;  /* 0x000000cec008723c */ /* 0x040ff00000041808 */
[C---:B-1----:R-:W-:Y:S08]  /*fa10*/  HMMA.16816.F32.BF16 R12, R192.reuse, R164, R12 ;  /* 0x000000a4c00c723c */ /* 0x042ff0000004180c */
[----:B------:R-:W-:Y:S01]  /*fa20*/  FMUL.FTZ R4, R4, c[0x0][0x2ec] ;  /* 0x0000bb0004047a20 */ /* 0x000fe20000410000 */
[C---:B------:R-:W-:Y:S03]  /*fa30*/  HMMA.16816.F32.BF16 R16, R192.reuse, R166, R16 ;  /* 0x000000a6c010723c */ /* 0x040fe60000041810 */
[----:B------:R-:W1:Y:S01]  /*fa40*/  MUFU.TANH R168, R4 ;  /* 0x0000000400a87308 */ /* 0x000e620000002400 */
[----:B------:R-:W-:Y:S02]  /*fa50*/  FMUL.FTZ R5, R5, c[0x0][0x2ec] ;  /* 0x0000bb0005057a20 */ /* 0x000fe40000410000 */
[----:B------:R-:W-:Y:S02]  /*fa60*/  FMUL.FTZ R6, R6, c[0x0][0x2ec] ;  /* 0x0000bb0006067a20 */ /* 0x000fe40000410000 */
        /* <DEDUP_REMOVED lines=11> */
[----:B------:R-:W-:Y:S02]  /*fb20*/  IMAD.MOV.U32 R167, RZ, RZ, R248 ;  /* 0x000000ffffa77224 */ /* 0x000fe400078e00f8 */
[----:B------:R-:W-:Y:S03]  /*fb30*/  IMAD.MOV.U32 R166, RZ, RZ, R249 ;  /* 0x000000ffffa67224 */ /* 0x000fe600078e00f9 */
[----:B------:R-:W1:Y:S10]  /*fb40*/  MUFU.TANH R171, R8 ;  /* 0x0000000800ab7308 */ /* 0x000e740000002400 */
[----:B------:R-:W1:Y:S01]  /*fb50*/  MUFU.TANH R172, R9 ;  /* 0x0000000900ac7308 */ /* 0x000e620000002400 */
[----:B---3--:R-:W3:Y:S09]  /*fb60*/  LDSM.16.M88.4 R4, [R220+0x7000] ;  /* 0x00700000dc04783b */ /* 0x008ef20000000200 */
[----:B------:R-:W1:Y:S10]  /*fb70*/  MUFU.TANH R165, R10 ;  /* 0x0000000a00a57308 */ /* 0x000e740000002400 */
[----:B------:R5:W1:Y:S10]  /*fb80*/  MUFU.TANH R164, R11 ;  /* 0x0000000b00a47308 */ /* 0x000a740000002400 */
[----:B------:R1:W1:Y:S10]  /*fb90*/  MUFU.TANH R173, R12 ;  /* 0x0000000c00ad7308 */ /* 0x0002740000002400 */
[----:B------:R2:W2:Y:S01]  /*fba0*/  MUFU.TANH R175, R14 ;  /* 0x0000000e00af7308 */ /* 0x0004a20000002400 */
[----:B-----5:R-:W5:Y:S01]  /*fbb0*/  LDSM.16.M88.4 R8, [R220+0x7800] ;  /* 0x00780000dc08783b */ /* 0x020f620000000200 */
[----:B------:R-:W-:Y:S08]  /*fbc0*/  DEPBAR.LE SB0, 0x0 ;  /* 0x000080000000791a */ /* 0x000ff00000000000 */
[----:B------:R-:W2:Y:S01]  /*fbd0*/  MUFU.TANH R3, R3 ;  /* 0x0000000300037308 */ /* 0x000ea20000002400 */
[----:B------:R-:W-:Y:S01]  /*fbe0*/  BAR.SYNC.DEFER_BLOCKING 0x0 ;  /* 0x0000000000007b1d */ /* 0x000fe20000010000 */
[C---:B---3--:R-:W-:Y:S05]  /*fbf0*/  HMMA.16816.F32.BF16 R20, R192.reuse, R4, R20 ;  /* 0x00000004c014723c */ /* 0x048fea0000041814 */
[----:B-1----:R-:W-:Y:S02]  /*fc00*/  FMUL.FTZ R12, R13, c[0x0][0x2ec] ;  /* 0x0000bb000d0c7a20 */ /* 0x002fe40000410000 */
[----:B------:R-:W-:Y:S01]  /*fc10*/  FMUL.FTZ R13, R16, c[0x0][0x2ec] ;  /* 0x0000bb00100d7a20 */ /* 0x000fe20000410000 */
[----:B------:R1:W3:Y:S01]  /*fc20*/  MUFU.TANH R174, R15 ;  /* 0x0000000f00ae7308 */ /* 0x0002e20000002400 */
[C---:B------:R-:W-:Y:S03]  /*fc30*/  HMMA.16816.F32.BF16 R24, R192.reuse, R6, R24 ;  /* 0x00000006c018723c */ /* 0x040fe60000041818 */
[----:B------:R-:W-:Y:S02]  /*fc40*/  FMUL.FTZ R5, R18, c[0x0][0x2ec] ;  /* 0x0000bb0012057a20 */ /* 0x000fe40000410000 */
[----:B------:R-:W-:Y:S04]  /*fc50*/  FMUL.FTZ R4, R19, c[0x0][0x2ec] ;  /* 0x0000bb0013047a20 */ /* 0x000fe80000410000 */
[----:B------:R-:W1:Y:S06]  /*fc60*/  MUFU.TANH R12, R12 ;  /* 0x0000000c000c7308 */ /* 0x000e6c0000002400 */
[----:B--2---:R-:W-:Y:S02]  /*fc70*/  FMUL.FTZ R14, R20, c[0x0][0x2ec] ;  /* 0x0000bb00140e7a20 */ /* 0x004fe40000410000 */
[----:B------:R-:W-:Y:S02]  /*fc80*/  FMUL.FTZ R21, R21, c[0x0][0x2ec] ;  /* 0x0000bb0015157a20 */ /* 0x000fe40000410000 */
[----:B------:R-:W2:Y:S01]  /*fc90*/  MUFU.TANH R13, R13 ;  /* 0x0000000d000d7308 */ /* 0x000ea20000002400 */
[----:B------:R-:W-:Y:S02]  /*fca0*/  FMUL.FTZ R22, R22, c[0x0][0x2ec] ;  /* 0x0000bb0016167a20 */ /* 0x000fe40000410000 */
[----:B------:R-:W-:Y:S01]  /*fcb0*/  FMUL.FTZ R23, R23, c[0x0][0x2ec] ;  /* 0x0000bb0017177a20 */ /* 0x000fe20000410000 */
[C---:B-----5:R-:W-:Y:S03]  /*fcc0*/  HMMA.16816.F32.BF16 R28, R192.reuse, R8, R28 ;  /* 0x00000008c01c723c */ /* 0x060fe6000004181c */
[----:B------:R-:W-:Y:S02]  /*fcd0*/  FMUL.FTZ R24, R24, c[0x0][0x2ec] ;  /* 0x0000bb0018187a20 */ /* 0x000fe40000410000 */
[----:B------:R-:W-:Y:S01]  /*fce0*/  FMUL.FTZ R25, R25, c[0x0][0x2ec] ;  /* 0x0000bb0019197a20 */ /* 0x000fe20000410000 */
[----:B------:R1:W1:Y:S01]  /*fcf0*/  MUFU.TANH R196, R17 ;  /* 0x0000001100c47308 */ /* 0x0002620000002400 */
[----:B------:R-:W-:Y:S01]  /*fd00*/  FMUL.FTZ R26, R26, c[0x0][0x2ec] ;  /* 0x0000bb001a1a7a20 */ /* 0x000fe20000410000 */
[----:B------:R-:W-:Y:S04]  /*fd10*/  HMMA.16816.F32.BF16 R32, R192, R10, R32 ;  /* 0x0000000ac020723c */ /* 0x000fe80000041820 */
[----:B------:R-:W-:Y:S04]  /*fd20*/  FMUL.FTZ R27, R27, c[0x0][0x2ec] ;  /* 0x0000bb001b1b7a20 */ /* 0x000fe80000410000 */
[----:B------:R-:W1:Y:S08]  /*fd30*/  MUFU.TANH R5, R5 ;  /* 0x0000000500057308 */ /* 0x000e700000002400 */
[----:B------:R-:W-:Y:S02]  /*fd40*/  FMUL.FTZ R6, R28, c[0x0][0x2ec] ;  /* 0x0000bb001c067a20 */ /* 0x000fe40000410000 */
[----:B------:R-:W1:Y:S01]  /*fd50*/  MUFU.TANH R4, R4 ;  /* 0x0000000400047308 */ /* 0x000e620000002400 */
[----:B------:R-:W-:Y:S02]  /*fd60*/  FMUL.FTZ R29, R29, c[0x0][0x2ec] ;  /* 0x0000bb001d1d7a20 */ /* 0x000fe40000410000 */
[----:B------:R-:W-:Y:S02]  /*fd70*/  FMUL.FTZ R30, R30, c[0x0][0x2ec] ;  /* 0x0000bb001e1e7a20 */ /* 0x000fe40000410000 */
[----:B------:R-:W-:Y:S02]  /*fd80*/  FMUL.FTZ R31, R31, c[0x0][0x2ec] ;  /* 0x0000bb001f1f7a20 */ /* 0x000fe40000410000 */
[----:B------:R-:W-:Y:S02]  /*fd90*/  FMUL.FTZ R11, R35, c[0x0][0x2ec] ;  /* 0x0000bb00230b7a20 */ /* 0x000fe40000410000 */
[----:B------:R-:W-:Y:S01]  /*fda0*/  FMUL.FTZ R32, R32, c[0x0][0x2ec] ;  /* 0x0000bb0020207a20 */ /* 0x000fe20000410000 */
[----:B------:R-:W1:Y:S01]  /*fdb0*/  MUFU.TANH R14, R14 ;  /* 0x0000000e000e7308 */ /* 0x000e620000002400 */
        /* <DEDUP_REMOVED lines=18> */
[----:B--234-:R-:W-:Y:S01]  /*fee0*/  ULDC.64 UR8, c[0x0][0x198] ;  /* 0x0000660000087ab9 */ /* 0x01cfe20000000a00 */
[----:B------:R-:W-:Y:S01]  /*fef0*/  PLOP3.LUT P0, PT, PT, PT, UP6, 0x40, 0x0 ;  /* 0x000000000000781c */ /* 0x000fe20003f0e868 */
[----:B-1----:R-:W-:Y:S01]  /*ff00*/  IMAD.U32 R15, RZ, RZ, UR19 ;  /* 0x00000013ff0f7e24 */ /* 0x002fe2000f8e00ff */
        /* <DEDUP_REMOVED lines=42> */
[----:B------:R-:W1:Y:S01]  /*101b0*/  R2UR UR34, R18 ;  /* 0x00000000122273c2 */ /* 0x000e6200000e0000 */
[----:B------:R-:W-:Y:S02]  /*101c0*/  LEA.HI.X.SX32 R19, R8, UR31, 0x2, P1 ;  /* 0x0000001f08137c11 */ /* 0x000fe400088f16ff */
[----:B------:R-:W-:Y:S05]  /*101d0*/  LEA.HI.X.SX32 R17, R7, UR31, 0x2, P0 ;  /* 0x0000001f07117c11 */ /* 0x000fea00080f16ff */
[----:B------:R1:W2:Y:S08]  /*101e0*/  R2UR UR8, R16 ;  /* 0x00000000100873c2 */ /* 0x0002b000000e0000 */
[----:B------:R-:W3:Y:S08]  /*101f0*/  R2UR UR9, R17 ;  /* 0x00000000110973c2 */ /* 0x000ef000000e0000 */
[----:B------:R-:W4:Y:S01]  /*10200*/  R2UR UR35, R19 ;  /* 0x00000000132373c2 */ /* 0x000f2200000e0000 */
[----:B-1----:R-:W-:Y:S01]  /*10210*/  IMAD.U32 R16, RZ, RZ, UR34 ;  /* 0x00000022ff107e24 */ /* 0x002fe2000f8e00ff */
[----:B------:R-:W-:Y:S01]  /*10220*/  UIADD3 UR34, UR39, -UR37, URZ ;  /* 0x8000002527227290 */ /* 0x000fe2000fffe03f */
[----:B--2---:R-:W-:Y:S03]  /*10230*/  IMAD.U32 R8, RZ, RZ, UR8 ;  /* 0x00000008ff087e24 */ /* 0x004fe6000f8e00ff */
[----:B------:R-:W-:Y:S04]  /*10240*/  UIMAD UR34, UR34, UR10, -0x40 ;  /* 0xffffffc0222274a4 */ /* 0x000fe8000f8e020a */
[----:B------:R-:W-:Y:S01]  /*10250*/  UIMAD UR8, UR7, UR34, URZ ;  /* 0x00000022070872a4 */ /* 0x000fe2000f8e023f */
[----:B---3--:R-:W-:Y:S01]  /*10260*/  MOV R9, UR9 ;  /* 0x0000000900097c02 */ /* 0x008fe20008000f00 */
[----:B------:R-:W-:Y:S04]  /*10270*/  USHF.R.S32.HI UR9, URZ, 0x1f, UR34 ;  /* 0x0000001f3f097899 */ /* 0x000fe80008011422 */
[----:B------:R-:W2:Y:S01]  /*10280*/  LDG.E R8, [R8.64] ;  /* 0x0000002008087981 */ /* 0x000ea2000c1e1900 */
[----:B------:R-:W-:Y:S01]  /*10290*/  UIMAD UR8, UR9, UR6, UR8 ;  /* 0x00000006090872a4 */ /* 0x000fe2000f8e0208 */
[----:B----4-:R-:W-:Y:S01]  /*102a0*/  MOV R17, UR35 ;  /* 0x0000002300117c02 */ /* 0x010fe20008000f00 */
[----:B------:R-:W-:Y:S02]  /*102b0*/  UIMAD.WIDE.U32 UR34, UR6, UR34, URZ ;  /* 0x00000022062272a5 */ /* 0x000fe4000f8e003f */
[----:B------:R-:W-:Y:S02]  /*102c0*/  UMOV UR9, UR7 ;  /* 0x0000000700097c82 */ /* 0x000fe40008000000 */
[----:B------:R1:W2:Y:S01]  /*102d0*/  LDG.E R16, [R16.64] ;  /* 0x0000002010107981 */ /* 0x0002a2000c1e1900 */
        /* <DEDUP_REMOVED lines=12> */
.L_x_3201:
        /* <DEDUP_REMOVED lines=117> */
.L_x_3200:
[----:B-1234-:R-:W-:Y:S01]  /*10af0*/  MOV R15, UR28 ;  /* 0x0000001c000f7c02 */ /* 0x01efe20008000f00 */
[----:B------:R-:W-:Y:S01]  /*10b00*/  LDSM.16.MT88.4 R20, [R226+0x10000] ;  /* 0x01000000e214783b */ /* 0x000fe20000004200 */
[----:B------:R-:W-:Y:S02]  /*10b10*/  UISETP.GT.AND UP2, UPT, UR28, UR21, UPT ;  /* 0x000000151c00728c */ /* 0x000fe4000bf44270 */
[----:B------:R-:W-:Y:S01]  /*10b20*/  LEA R15, R15, R235, 0x6 ;  /* 0x000000eb0f0f7211 */ /* 0x000fe200078e30ff */
[----:B------:R-:W-:Y:S02]  /*10b30*/  UMOV UR8, UR23 ;  /* 0x0000001700087c82 */ /* 0x000fe40008000000 */
[----:B------:R-:W-:Y:S01]  /*10b40*/  UMOV UR9, UR22 ;  /* 0x0000001600097c82 */ /* 0x000fe20008000000 */
[C---:B------:R-:W-:Y:S01]  /*10b50*/  IADD3 R7, R15.reuse, 0x8, RZ ;  /* 0x000000080f077810 */ /* 0x040fe20007ffe0ff */
[----:B------:R-:W-:Y:S01]  /*10b60*/  LDSM.16.MT88.4 R28, [R225+0x10000] ;  /* 0x01000000e11c783b */ /* 0x000fe20000004200 */
[----:B------:R-:W-:Y:S02]  /*10b70*/  ISETP.GE.AND P2, PT, R15, R239, PT ;  /* 0x000000ef0f00720c */ /* 0x000fe40003f46270 */
[C---:B------:R-:W-:Y:S02]  /*10b80*/  ISETP.GE.AND P5, PT, R7.reuse, R241, PT ;  /* 0x000000f10700720c */ /* 0x040fe40003fa6270 */
[----:B------:R-:W-:Y:S02]  /*10b90*/  ISETP.GE.AND P4, PT, R7, R239, PT ;  /* 0x000000ef0700720c */ /* 0x000fe40003f86270 */
[C---:B------:R-:W-:Y:S02]  /*10ba0*/  IADD3 R8, R15.reuse, 0x1, RZ ;  /* 0x000000010f087810 */ /* 0x040fe40007ffe0ff */
[----:B------:R-:W-:Y:S02]  /*10bb0*/  ISETP.GE.OR P2, PT, R15, R238, !P2 ;  /* 0x000000ee0f00720c */ /* 0x000fe40005746670 */
[C---:B------:R-:W-:Y:S02]  /*10bc0*/  ISETP.GE.OR P5, PT, R7.reuse, R240, !P5 ;  /* 0x000000f00700720c */ /* 0x040fe40006fa6670 */
[----:B------:R-:W-:Y:S02]  /*10bd0*/  ISETP.GE.OR P4, PT, R7, R238, !P4 ;  /* 0x000000ee0700720c */ /* 0x000fe40006786670 */
[C---:B------:R-:W-:Y:S02]  /*10be0*/  IADD3 R7, R15.reuse, 0x10, RZ ;  /* 0x000000100f077810 */ /* 0x040fe40007ffe0ff */
[-C--:B------:R-:W-:Y:S02]  /*10bf0*/  ISETP.GE.AND P3, PT, R15, R241.reuse, PT ;  /* 0x000000f10f00720c */ /* 0x080fe40003f66270 */
[----:B------:R-:W-:Y:S02]  /*10c00*/  FSEL R170, R170, -INF , !P2 ;  /* 0xff800000aaaa7808 */ /* 0x000fe40005000000 */
[C---:B------:R-:W-:Y:S02]  /*10c10*/  ISETP.GE.AND P1, PT, R8.reuse, R241, PT ;  /* 0x000000f10800720c */ /* 0x040fe40003f26270 */
[C---:B------:R-:W-:Y:S02]  /*10c20*/  ISETP.GE.AND P6, PT, R8.reuse, R239, PT ;  /* 0x000000ef0800720c */ /* 0x040fe40003fc6270 */
[-C--:B------:R-:W-:Y:S02]  /*10c30*/  ISETP.GE.AND P2, PT, R7, R241.reuse, PT ;  /* 0x000000f10700720c */ /* 0x080fe40003f46270 */
[CC--:B------:R-:W-:Y:S02]  /*10c40*/  ISETP.GE.OR P3, PT, R15.reuse, R240.reuse, !P3 ;  /* 0x000000f00f00720c */ /* 0x0c0fe40005f66670 */
[C---:B------:R-:W-:Y:S02]  /*10c50*/  IADD3 R9, R15.reuse, 0x18, RZ ;  /* 0x000000180f097810 */ /* 0x040fe40007ffe0ff */
[C---:B------:R-:W-:Y:S02]  /*10c60*/  ISETP.GE.OR P1, PT, R8.reuse, R240, !P1 ;  /* 0x000000f00800720c */ /* 0x040fe40004f26670 */
[----:B------:R-:W-:Y:S02]  /*10c70*/  ISETP.GE.OR P6, PT, R8, R238, !P6 ;  /* 0x000000ee0800720c */ /* 0x000fe400077c6670 */
[----:B------:R-:W-:Y:S02]  /*10c80*/  IADD3 R8, R15, 0x9, RZ ;  /* 0x000000090f087810 */ /* 0x000fe40007ffe0ff */
[-C--:B------:R-:W-:Y:S02]  /*10c90*/  ISETP.GE.OR P2, PT, R7, R240.reuse, !P2 ;  /* 0x000000f00700720c */ /* 0x080fe40005746670 */
[----:B------:R-:W-:Y:S02]  /*10ca0*/  FSEL R168, R168, -INF , !P3 ;  /* 0xff800000a8a87808 */ /* 0x000fe40005800000 */
[----:B------:R-:W-:Y:S02]  /*10cb0*/  FSEL R193, R173, -INF , !P2 ;  /* 0xff800000adc17808 */ /* 0x000fe40005000000 */
[C---:B------:R-:W-:Y:S02]  /*10cc0*/  ISETP.GE.AND P0, PT, R8.reuse, R241, PT ;  /* 0x000000f10800720c */ /* 0x040fe40003f06270 */
[C---:B------:R-:W-:Y:S02]  /*10cd0*/  ISETP.GE.AND P3, PT, R8.reuse, R239, PT ;  /* 0x000000ef0800720c */ /* 0x040fe40003f66270 */
[-C--:B------:R-:W-:Y:S02]  /*10ce0*/  ISETP.GE.AND P2, PT, R9, R241.reuse, PT ;  /* 0x000000f10900720c */ /* 0x080fe40003f46270 */
[C---:B------:R-:W-:Y:S02]  /*10cf0*/  ISETP.GE.OR P0, PT, R8.reuse, R240, !P0 ;  /* 0x000000f00800720c */ /* 0x040fe40004706670 */
[----:B------:R-:W-:Y:S02]  /*10d00*/  ISETP.GE.OR P3, PT, R8, R238, !P3 ;  /* 0x000000ee0800720c */ /* 0x000fe40005f66670 */
[----:B------:R-:W-:Y:S02]  /*10d10*/  IADD3 R8, R15, 0x11, RZ ;  /* 0x000000110f087810 */ /* 0x000fe40007ffe0ff */
[----:B------:R-:W-:Y:S02]  /*10d20*/  ISETP.GE.OR P2, PT, R9, R240, !P2 ;  /* 0x000000f00900720c */ /* 0x000fe40005746670 */
[----:B------:R-:W-:Y:S02]  /*10d30*/  FSEL R169, R169, -INF , !P1 ;  /* 0xff800000a9a97808 */ /* 0x000fe40004800000 */
[----:B------:R-:W-:Y:S02]  /*10d40*/  FSEL R171, R171, -INF , !P5 ;  /* 0xff800000abab7808 */ /* 0x000fe40006800000 */
[----:B------:R-:W-:Y:S02]  /*10d50*/  IADD3 R16, R15, 0x20, RZ ;  /* 0x000000200f107810 */ /* 0x000fe40007ffe0ff */
[----:B------:R-:W-:Y:S02]  /*10d60*/  ISETP.GE.AND P5, PT, R8, R241, PT ;  /* 0x000000f10800720c */ /* 0x000fe40003fa6270 */
[----:B------:R-:W-:Y:S02]  /*10d70*/  FSEL R195, R13, -INF , !P2 ;  /* 0xff8000000dc37808 */ /* 0x000fe40005000000 */
[----:B------:R-:W-:Y:S02]  /*10d80*/  FMNMX.FTZ R13, R168, R2, !PT ;  /* 0x00000002a80d7209 */ /* 0x000fe40007810000 */
[----:B------:R-:W-:Y:S02]  /*10d90*/  ISETP.GE.AND P1, PT, R7, R239, PT ;  /* 0x000000ef0700720c */ /* 0x000fe40003f26270 */
[----:B------:R-:W-:Y:S02]  /*10da0*/  FMNMX.FTZ R13, R169, R13, !PT ;  /* 0x0000000da90d7209 */ /* 0x000fe40007810000 */
[----:B------:R-:W-:Y:S02]  /*10db0*/  ISETP.GE.OR P5, PT, R8, R240, !P5 ;  /* 0x000000f00800720c */ /* 0x000fe40006fa6670 */
[----:B------:R-:W-:Y:S02]  /*10dc0*/  ISETP.GE.AND P2, PT, R16, R241, PT ;  /* 0x000000f11000720c */ /* 0x000fe40003f46270 */
[----:B------:R-:W-:Y:S02]  /*10dd0*/  ISETP.GE.OR P1, PT, R7, R238, !P1 ;  /* 0x000000ee0700720c */ /* 0x000fe40004f26670 */
[----:B------:R-:W-:Y:S02]  /*10de0*/  FSEL R7, R172, -INF , !P0 ;  /* 0xff800000ac077808 */ /* 0x000fe40004000000 */
[----:B------:R-:W-:Y:S02]  /*10df0*/  FMNMX.FTZ R13, R171, R13, !PT ;  /* 0x0000000dab0d7209 */ /* 0x000fe40007810000 */
[----:B------:R-:W-:Y:S02]  /*10e00*/  FSEL R194, R12, -INF , !P5 ;  /* 0xff8000000cc27808 */ /* 0x000fe40006800000 */
[C---:B------:R-:W-:Y:S02]  /*10e10*/  IADD3 R12, R15.reuse, 0x21, RZ ;  /* 0x000000210f0c7810 */ /* 0x040fe40007ffe0ff */
[----:B------:R-:W-:Y:S02]  /*10e20*/  ISETP.GE.OR P2, PT, R16, R240, !P2 ;  /* 0x000000f01000720c */ /* 0x000fe40005746670 */
[----:B------:R-:W-:Y:S02]  /*10e30*/  IADD3 R17, R15, 0x19, RZ ;  /* 0x000000190f117810 */ /* 0x000fe40007ffe0ff */
[----:B------:R-:W-:Y:S02]  /*10e40*/  FMNMX.FTZ R13, R7, R13, !PT ;  /* 0x0000000d070d7209 */ /* 0x000fe40007810000 */
[----:B------:R-:W-:Y:S02]  /*10e50*/  ISETP.GE.AND P0, PT, R8, R239, PT ;  /* 0x000000ef0800720c */ /* 0x000fe40003f06270 */
[----:B------:R-:W-:Y:S02]  /*10e60*/  FSEL R248, R14, -INF , !P2 ;  /* 0xff8000000ef87808 */ /* 0x000fe40005000000 */
[-C--:B------:R-:W-:Y:S02]  /*10e70*/  ISETP.GE.AND P2, PT, R12, R241.reuse, PT ;  /* 0x000000f10c00720c */ /* 0x080fe40003f46270 */
[----:B------:R-:W-:Y:S02]  /*10e80*/  ISETP.GE.OR P0, PT, R8, R238, !P0 ;  /* 0x000000ee0800720c */ /* 0x000fe40004706670 */
[----:B------:R-:W-:Y:S02]  /*10e90*/  ISETP.GE.AND P5, PT, R17, R241, PT ;  /* 0x000000f11100720c */ /* 0x000fe40003fa6270 */
[----:B------:R-:W-:Y:S02]  /*10ea0*/  FSEL R8, R3, -INF , !P6 ;  /* 0xff80000003087808 */ /* 0x000fe40007000000 */
[----:B------:R-:W-:Y:S02]  /*10eb0*/  IADD3 R3, R15, 0x28, RZ ;  /* 0x000000280f037810 */ /* 0x000fe40007ffe0ff */
[----:B------:R-:W-:Y:S02]  /*10ec0*/  FMNMX.FTZ R14, R193, R13, !PT ;  /* 0x0000000dc10e7209 */ /* 0x000fe40007810000 */
[-C--:B------:R-:W-:Y:S02]  /*10ed0*/  ISETP.GE.AND P6, PT, R9, R239.reuse, PT ;  /* 0x000000ef0900720c */ /* 0x080fe40003fc6270 */
[-C--:B------:R-:W-:Y:S02]  /*10ee0*/  ISETP.GE.OR P2, PT, R12, R240.reuse, !P2 ;  /* 0x000000f00c00720c */ /* 0x080fe40005746670 */
[----:B------:R-:W-:Y:S02]  /*10ef0*/  FSEL R10, R165, -INF , !P4 ;  /* 0xff800000a50a7808 */ /* 0x000fe40006000000 */
[-C--:B------:R-:W-:Y:S02]  /*10f00*/  ISETP.GE.AND P4, PT, R16, R239.reuse, PT ;  /* 0x000000ef1000720c */ /* 0x080fe40003f86270 */
[----:B------:R-:W-:Y:S02]  /*10f10*/  ISETP.GE.OR P5, PT, R17, R240, !P5 ;  /* 0x000000f01100720c */ /* 0x000fe40006fa6670 */
[----:B------:R-:W-:Y:S02]  /*10f20*/  ISETP.GE.OR P6, PT, R9, R238, !P6 ;  /* 0x000000ee0900720c */ /* 0x000fe400077c6670 */
[----:B------:R-:W-:Y:S02]  /*10f30*/  FSEL R9, R164, -INF , !P3 ;  /* 0xff800000a4097808 */ /* 0x000fe40005800000 */
[----:B------:R-:W-:Y:S02]  /*10f40*/  FSEL R207, R207, -INF , !P2 ;  /* 0xff800000cfcf7808 */ /* 0x000fe40005000000 */
[----:B------:R-:W-:Y:S02]  /*10f50*/  ISETP.GE.AND P3, PT, R12, R239, PT ;  /* 0x000000ef0c00720c */ /* 0x000fe40003f66270 */
[-C--:B------:R-:W-:Y:S02]  /*10f60*/  ISETP.GE.AND P2, PT, R3, R241.reuse, PT ;  /* 0x000000f10300720c */ /* 0x080fe40003f46270 */
[----:B------:R-:W-:Y:S02]  /*10f70*/  FMNMX.FTZ R14, R194, R14, !PT ;  /* 0x0000000ec20e7209 */ /* 0x000fe40007810000 */
[----:B------:R-:W-:Y:S02]  /*10f80*/  ISETP.GE.OR P4, PT, R16, R238, !P4 ;  /* 0x000000ee1000720c */ /* 0x000fe40006786670 */
[----:B------:R-:W-:Y:S02]  /*10f90*/  FMNMX.FTZ R16, R170, R0, !PT ;  /* 0x00000000aa107209 */ /* 0x000fe40007810000 */
[----:B------:R-:W-:Y:S02]  /*10fa0*/  FSEL R196, R196, -INF , !P5 ;  /* 0xff800000c4c47808 */ /* 0x000fe40006800000 */
[----:B------:R-:W-:Y:S02]  /*10fb0*/  ISETP.GE.OR P3, PT, R12, R238, !P3 ;  /* 0x000000ee0c00720c */ /* 0x000fe40005f66670 */
[----:B------:R-:W-:Y:S02]  /*10fc0*/  IADD3 R12, R15, 0x29, RZ ;  /* 0x000000290f0c7810 */ /* 0x000fe40007ffe0ff */
[----:B------:R-:W-:Y:S02]  /*10fd0*/  ISETP.GE.OR P2, PT, R3, R240, !P2 ;  /* 0x000000f00300720c */ /* 0x000fe40005746670 */
[----:B------:R-:W-:Y:S02]  /*10fe0*/  FMNMX.FTZ R14, R195, R14, !PT ;  /* 0x0000000ec30e7209 */ /* 0x000fe40007810000 */
[----:B------:R-:W-:Y:S02]  /*10ff0*/  FMNMX.FTZ R16, R8, R16, !PT ;  /* 0x0000001008107209 */ /* 0x000fe40007810000 */
[----:B------:R-:W-:Y:S02]  /*11000*/  FSEL R206, R206, -INF , !P2 ;  /* 0xff800000cece7808 */ /* 0x000fe40005000000 */
[----:B------:R-:W-:Y:S02]  /*11010*/  ISETP.GE.AND P2, PT, R12, R241, PT ;  /* 0x000000f10c00720c */ /* 0x000fe40003f46270 */
[----:B------:R-:W-:Y:S02]  /*11020*/  FMNMX.FTZ R14, R196, R14, !PT ;  /* 0x0000000ec40e7209 */ /* 0x000fe40007810000 */
[----:B------:R-:W-:Y:S02]  /*11030*/  FSEL R173, R5, -INF , !P6 ;  /* 0xff80000005ad7808 */ /* 0x000fe40007000000 */
[-C--:B------:R-:W-:Y:S02]  /*11040*/  ISETP.GE.AND P5, PT, R17, R239.reuse, PT ;  /* 0x000000ef1100720c */ /* 0x080fe40003fa6270 */
[----:B------:R-:W-:Y:S02]  /*11050*/  FMNMX.FTZ R5, R10, R16, !PT ;  /* 0x000000100a057209 */ /* 0x000fe40007810000 */
[----:B------:R-:W-:Y:S02]  /*11060*/  FSEL R174, R174, -INF , !P0 ;  /* 0xff800000aeae7808 */ /* 0x000fe40004000000 */
[----:B------:R-:W-:Y:S02]  /*11070*/  IADD3 R13, R15, 0x30, RZ ;  /* 0x000000300f0d7810 */ /* 0x000fe40007ffe0ff */
[C---:B------:R-:W-:Y:S02]  /*11080*/  ISETP.GE.AND P0, PT, R12.reuse, R239, PT ;  /* 0x000000ef0c00720c */ /* 0x040fe40003f06270 */
[----:B------:R-:W-:Y:S02]  /*11090*/  ISETP.GE.OR P2, PT, R12, R240, !P2 ;  /* 0x000000f00c00720c */ /* 0x000fe40005746670 */
[----:B------:R-:W-:Y:S02]  /*110a0*/  FMNMX.FTZ R14, R248, R14, !PT ;  /* 0x0000000ef80e7209 */ /* 0x000fe40007810000 */
[----:B------:R-:W-:Y:S02]  /*110b0*/  FSEL R175, R175, -INF , !P1 ;  /* 0xff800000afaf7808 */ /* 0x000fe40004800000 */
[----:B------:R-:W-:Y:S02]  /*110c0*/  ISETP.GE.OR P5, PT, R17, R238, !P5 ;  /* 0x000000ee1100720c */ /* 0x000fe40006fa6670 */
[----:B------:R-:W-:Y:S02]  /*110d0*/  FMNMX.FTZ R5, R9, R5, !PT ;  /* 0x0000000509057209 */ /* 0x000fe40007810000 */
[----:B------:R-:W-:Y:S02]  /*110e0*/  FMNMX.FTZ R14, R207, R14, !PT ;  /* 0x0000000ecf0e7209 */ /* 0x000fe40007810000 */
[----:B------:R-:W-:Y:S02]  /*110f0*/  ISETP.GE.OR P0, PT, R12, R238, !P0 ;  /* 0x000000ee0c00720c */ /* 0x000fe40004706670 */
[----:B------:R-:W-:Y:S02]  /*11100*/  IADD3 R12, R15, 0x31, RZ ;  /* 0x000000310f0c7810 */ /* 0x000fe40007ffe0ff */
[----:B------:R-:W-:Y:S02]  /*11110*/  FSEL R205, R205, -INF , !P2 ;  /* 0xff800000cdcd7808 */ /* 0x000fe40005000000 */
[----:B------:R-:W-:Y:S02]  /*11120*/  ISETP.GE.AND P2, PT, R13, R241, PT ;  /* 0x000000f10d00720c */ /* 0x000fe40003f46270 */
[----:B------:R-:W-:Y:S02]  /*11130*/  ISETP.GE.AND P1, PT, R3, R239, PT ;  /* 0x000000ef0300720c */ /* 0x000fe40003f26270 */
[----:B------:R-:W-:Y:S02]  /*11140*/  FSEL R172, R4, -INF , !P5 ;  /* 0xff80000004ac7808 */ /* 0x000fe40006800000 */
[----:B------:R-:W-:Y:S02]  /*11150*/  FMNMX.FTZ R4, R175, R5, !PT ;  /* 0x00000005af047209 */ /* 0x000fe40007810000 */
[----:B------:R-:W-:Y:S02]  /*11160*/  ISETP.GE.OR P2, PT, R13, R240, !P2 ;  /* 0x000000f00d00720c */ /* 0x000fe40005746670 */
[-C--:B------:R-:W-:Y:S02]  /*11170*/  ISETP.GE.AND P6, PT, R12, R241.reuse, PT ;  /* 0x000000f10c00720c */ /* 0x080fe40003fc6270 */
[----:B------:R-:W-:Y:S02]  /*11180*/  FMNMX.FTZ R5, R206, R14, !PT ;  /* 0x0000000ece057209 */ /* 0x000fe40007810000 */
[----:B------:R-:W-:Y:S02]  /*11190*/  ISETP.GE.OR P1, PT, R3, R238, !P1 ;  /* 0x000000ee0300720c */ /* 0x000fe40004f26670 */
[C---:B------:R-:W-:Y:S02]  /*111a0*/  IADD3 R3, R15.reuse, 0x38, RZ ;  /* 0x000000380f037810 */ /* 0x040fe40007ffe0ff */
        /* <DEDUP_REMOVED lines=23> */
[C---:B------:R-:W-:Y:S02]  /*11320*/  ISETP.GE.AND P2, PT, R13.reuse, R239, PT ;  /* 0x000000ef0d00720c */ /* 0x040fe40003f46270 */
[----:B------:R-:W-:Y:S02]  /*11330*/  FMNMX.FTZ R6, R202, R5, !PT ;  /* 0x00000005ca067209 */ /* 0x000fe40007810000 */
[----:B------:R-:W1:Y:S01]  /*11340*/  SHFL.BFLY PT, R5, R4, 0x2, 0x1f ;  /* 0x0c401f0004057f89 */ /* 0x000e6200000e0000 */
[-C--:B------:R-:W-:Y:S02]  /*11350*/  ISETP.GE.OR P2, PT, R13, R238.reuse, !P2 ;  /* 0x000000ee0d00720c */ /* 0x080fe40005746670 */
[CC--:B------:R-:W-:Y:S02]  /*11360*/  ISETP.GE.AND P1, PT, R12.reuse, R239.reuse, PT ;  /* 0x000000ef0c00720c */ /* 0x0c0fe40003f26270 */
[----:B------:R-:W-:Y:S02]  /*11370*/  FSEL R201, R201, -INF , !P0 ;  /* 0xff800000c9c97808 */ /* 0x000fe40004000000 */
[----:B------:R-:W-:Y:S02]  /*11380*/  ISETP.GE.OR P1, PT, R12, R238, !P1 ;  /* 0x000000ee0c00720c */ /* 0x000fe40004f26670 */
[----:B------:R-:W-:Y:S02]  /*11390*/  FSEL R179, R179, -INF , !P2 ;  /* 0xff800000b3b37808 */ /* 0x000fe40005000000 */
[-C--:B------:R-:W-:Y:S02]  /*113a0*/  ISETP.GE.AND P0, PT, R3, R239.reuse, PT ;  /* 0x000000ef0300720c */ /* 0x080fe40003f06270 */
[----:B------:R-:W-:Y:S02]  /*113b0*/  FMNMX.FTZ R6, R201, R6, !PT ;  /* 0x00000006c9067209 */ /* 0x000fe40007810000 */
[----:B------:R-:W-:Y:S02]  /*113c0*/  FSEL R178, R178, -INF , !P1 ;  /* 0xff800000b2b27808 */ /* 0x000fe40004800000 */
[----:B------:R-:W-:Y:S02]  /*113d0*/  FMNMX.FTZ R6, R179, R6, !PT ;  /* 0x00000006b3067209 */ /* 0x000fe40007810000 */
[-C--:B------:R-:W-:Y:S02]  /*113e0*/  ISETP.GE.OR P2, PT, R3, R238.reuse, !P0 ;  /* 0x000000ee0300720c */ /* 0x080fe40004746670 */
[----:B------:R-:W-:Y:S02]  /*113f0*/  ISETP.GE.AND P0, PT, R15, R239, PT ;  /* 0x000000ef0f00720c */ /* 0x000fe40003f06270 */
[----:B------:R-:W-:Y:S02]  /*11400*/  FSEL R177, R177, -INF , !P2 ;  /* 0xff800000b1b17808 */ /* 0x000fe40005000000 */
[----:B------:R-:W-:Y:S02]  /*11410*/  ISETP.GE.OR P0, PT, R15, R238, !P0 ;  /* 0x000000ee0f00720c */ /* 0x000fe40004706670 */
[----:B------:R-:W-:Y:S01]  /*11420*/  FMNMX.FTZ R3, R178, R6, !PT ;  /* 0x00000006b2037209 */ /* 0x000fe20007810000 */
[----:B------:R-:W-:Y:S01]  /*11430*/  LDSM.16.MT88.4 R12, [R228+0x10000] ;  /* 0x01000000e40c783b */ /* 0x000fe20000004200 */
[----:B------:R-:W-:Y:S02]  /*11440*/  FSEL R165, R11, -INF , !P0 ;  /* 0xff8000000ba57808 */ /* 0x000fe40004000000 */
[----:B------:R-:W-:Y:S04]  /*11450*/  FMNMX.FTZ R3, R177, R3, !PT ;  /* 0x00000003b1037209 */ /* 0x000fe80007810000 */
[----:B------:R-:W-:Y:S02]  /*11460*/  FMNMX.FTZ R3, R165, R3, !PT ;  /* 0x00000003a5037209 */ /* 0x000fe40007810000 */
[----:B-1----:R-:W-:Y:S03]  /*11470*/  FMNMX.FTZ R5, R4, R5, !PT ;  /* 0x0000000504057209 */ /* 0x002fe60007810000 */
[----:B------:R-:W1:Y:S08]  /*11480*/  SHFL.BFLY PT, R4, R3, 0x2, 0x1f ;  /* 0x0c401f0003047f89 */ /* 0x000e7000000e0000 */
[----:B------:R-:W2:Y:S01]  /*11490*/  SHFL.BFLY PT, R164, R5, 0x1, 0x1f ;  /* 0x0c201f0005a47f89 */ /* 0x000ea200000e0000 */
[----:B-1----:R-:W-:Y:S07]  /*114a0*/  FMNMX.FTZ R4, R3, R4, !PT ;  /* 0x0000000403047209 */ /* 0x002fee0007810000 */
[----:B------:R-:W1:Y:S01]  /*114b0*/  SHFL.BFLY PT, R3, R4, 0x1, 0x1f ;  /* 0x0c201f0004037f89 */ /* 0x000e6200000e0000 */
[----:B--2---:R-:W-:Y:S04]  /*114c0*/  FMNMX.FTZ R164, R5, R164, !PT ;  /* 0x000000a405a47209 */ /* 0x004fe80007810000 */
[C---:B------:R-:W-:Y:S01]  /*114d0*/  FSETP.NEU.FTZ.AND P1, PT, R164.reuse, -INF , PT ;  /* 0xff800000a400780b */ /* 0x040fe20003f3d000 */
[----:B------:R-:W-:Y:S05]  /*114e0*/  FMUL.FTZ R189, R164, c[0x0][0x23c] ;  /* 0x00008f00a4bd7a20 */ /* 0x000fea0000410000 */
[----:B------:R-:W-:Y:S05]  /*114f0*/  FSEL R189, R189, RZ, P1 ;  /* 0x000000ffbdbd7208 */ /* 0x000fea0000800000 */
[--C-:B------:R-:W-:Y:S02]  /*11500*/  FFMA.FTZ R186, R168, c[0x0][0x23c], -R189.reuse ;  /* 0x00008f00a8ba7a23 */ /* 0x100fe400000108bd */
[--C-:B------:R-:W-:Y:S02]  /*11510*/  FFMA.FTZ R180, R169, c[0x0][0x23c], -R189.reuse ;  /* 0x00008f00a9b47a23 */ /* 0x100fe400000108bd */
[--C-:B------:R-:W-:Y:S01]  /*11520*/  FFMA.FTZ R185, R171, c[0x0][0x23c], -R189.reuse ;  /* 0x00008f00abb97a23 */ /* 0x100fe200000108bd */
[----:B-1----:R-:W-:Y:S01]  /*11530*/  FMNMX.FTZ R3, R4, R3, !PT ;  /* 0x0000000304037209 */ /* 0x002fe20007810000 */
[--C-:B------:R-:W-:Y:S01]  /*11540*/  FFMA.FTZ R184, R7, c[0x0][0x23c], -R189.reuse ;  /* 0x00008f0007b87a23 */ /* 0x100fe200000108bd */
[----:B------:R-:W-:Y:S01]  /*11550*/  FSEL R4, R164, RZ, P1 ;  /* 0x000000ffa4047208 */ /* 0x000fe20000800000 */
[----:B------:R-:W-:Y:S01]  /*11560*/  MUFU.EX2 R186, R186 ;  /* 0x000000ba00ba7308 */ /* 0x000fe20000000800 */
[C---:B------:R-:W-:Y:S01]  /*11570*/  FSETP.NEU.FTZ.AND P0, PT, R3.reuse, -INF , PT ;  /* 0xff8000000300780b */ /* 0x040fe20003f1d000 */
[C---:B------:R-:W-:Y:S02]  /*11580*/  FMUL.FTZ R176, R3.reuse, c[0x0][0x23c] ;  /* 0x00008f0003b07a20 */ /* 0x040fe40000410000 */
[----:B------:R-:W-:Y:S01]  /*11590*/  FADD.FTZ R2, -R4, R2 ;  /* 0x0000000204027221 */ /* 0x000fe20000010100 */
[----:B------:R-:W-:Y:S01]  /*115a0*/  FSEL R4, R3, RZ, P0 ;  /* 0x000000ff03047208 */ /* 0x000fe20000000000 */
[--C-:B------:R-:W-:Y:S01]  /*115b0*/  FFMA.FTZ R193, R193, c[0x0][0x23c], -R189.reuse ;  /* 0x00008f00c1c17a23 */ /* 0x100fe200000108bd */
[----:B------:R-:W-:Y:S01]  /*115c0*/  FSEL R176, R176, RZ, P0 ;  /* 0x000000ffb0b07208 */ /* 0x000fe20000000000 */
[----:B------:R-:W-:Y:S01]  /*115d0*/  FMUL.FTZ R2, R2, c[0x0][0x23c] ;  /* 0x00008f0002027a20 */ /* 0x000fe20000410000 */
[----:B------:R-:W-:Y:S01]  /*115e0*/  PLOP3.LUT P0, PT, PT, PT, UP2, 0x80, 0x0 ;  /* 0x000000000000781c */ /* 0x000fe20003f0f028 */
[----:B------:R-:W-:Y:S01]  /*115f0*/  FADD.FTZ R0, -R4, R0 ;  /* 0x0000000004007221 */ /* 0x000fe20000010100 */
[----:B------:R-:W1:Y:S01]  /*11600*/  MUFU.EX2 R180, R180 ;  /* 0x000000b400b47308 */ /* 0x000e620000000800 */
[--C-:B------:R-:W-:Y:S02]  /*11610*/  FFMA.FTZ R187, R170, c[0x0][0x23c], -R176.reuse ;  /* 0x00008f00aabb7a23 */ /* 0x100fe400000108b0 */
[--C-:B------:R-:W-:Y:S02]  /*11620*/  FFMA.FTZ R183, R8, c[0x0][0x23c], -R176.reuse ;  /* 0x00008f0008b77a23 */ /* 0x100fe400000108b0 */
[--C-:B------:R-:W-:Y:S02]  /*11630*/  FFMA.FTZ R182, R10, c[0x0][0x23c], -R176.reuse ;  /* 0x00008f000ab67a23 */ /* 0x100fe400000108b0 */
[--C-:B------:R-:W-:Y:S02]  /*11640*/  FFMA.FTZ R181, R9, c[0x0][0x23c], -R176.reuse ;  /* 0x00008f0009b57a23 */ /* 0x100fe400000108b0 */
[----:B------:R-:W-:Y:S01]  /*11650*/  FMUL.FTZ R0, R0, c[0x0][0x23c] ;  /* 0x00008f0000007a20 */ /* 0x000fe20000410000 */
[----:B------:R-:W-:Y:S01]  /*11660*/  MUFU.EX2 R185, R185 ;  /* 0x000000b900b97308 */ /* 0x000fe20000000800 */
[--C-:B------:R-:W-:Y:S02]  /*11670*/  FFMA.FTZ R198, R175, c[0x0][0x23c], -R176.reuse ;  /* 0x00008f00afc67a23 */ /* 0x100fe400000108b0 */
[--C-:B------:R-:W-:Y:S02]  /*11680*/  FFMA.FTZ R197, R174, c[0x0][0x23c], -R176.reuse ;  /* 0x00008f00aec57a23 */ /* 0x100fe400000108b0 */
[--C-:B------:R-:W-:Y:S02]  /*11690*/  FFMA.FTZ R199, R173, c[0x0][0x23c], -R176.reuse ;  /* 0x00008f00adc77a23 */ /* 0x100fe400000108b0 */
[--C-:B------:R-:W-:Y:S02]  /*116a0*/  FFMA.FTZ R200, R172, c[0x0][0x23c], -R176.reuse ;  /* 0x00008f00acc87a23 */ /* 0x100fe400000108b0 */
[----:B------:R-:W-:Y:S01]  /*116b0*/  LDSM.16.MT88.4 R172, [R228+0x14800] ;  /* 0x01480000e4ac783b */ /* 0x000fe20000004200 */
        /* <DEDUP_REMOVED lines=318> */
[C---:B----4-:R-:W-:Y:S03]  /*12aa0*/  HMMA.16816.F32.BF16 R4, R132.reuse, R148, R4 ;  /* 0x000000948404723c */ /* 0x050fe60000041804 */
[----:B------:R-:W-:Y:S02]  /*12ab0*/  FADD.FTZ R202, R202, R204 ;  /* 0x000000cccaca7221 */ /* 0x000fe40000010000 */
[----:B------:R-:W-:Y:S02]  /*12ac0*/  FADD.FTZ R206, R205, R206 ;  /* 0x000000cecdce7221 */ /* 0x000fe40000010000 */
[----:B------:R-:W-:Y:S01]  /*12ad0*/  FADD.FTZ R202, R201, R202 ;  /* 0x000000cac9ca7221 */ /* 0x000fe20000010000 */
[C---:B------:R-:W-:Y:S01]  /*12ae0*/  HMMA.16816.F32.BF16 R8, R132.reuse, R150, R8 ;  /* 0x000000968408723c */ /* 0x040fe20000041808 */
[----:B------:R-:W4:Y:S03]  /*12af0*/  LDSM.16.MT88.4 R148, [R225+0x13000] ;  /* 0x01300000e194783b */ /* 0x000f260000004200 */
        /* <DEDUP_REMOVED lines=9> */
[C---:B-1----:R-:W-:Y:S04]  /*12b90*/  HMMA.16816.F32.BF16 R20, R132.reuse, R136, R20 ;  /* 0x000000888414723c */ /* 0x042fe80000041814 */
[----:B------:R-:W-:Y:S02]  /*12ba0*/  FADD.FTZ R247, R189, R192 ;  /* 0x000000c0bdf77221 */ /* 0x000fe40000010000 */
[----:B------:R-:W-:Y:S02]  /*12bb0*/  FADD.FTZ R246, R165, R188 ;  /* 0x000000bca5f67221 */ /* 0x000fe40000010000 */
        /* <DEDUP_REMOVED lines=78> */
[C---:B-1----:R-:W-:Y:S08]  /*130a0*/  HMMA.16816.F32.BF16 R124, R168.reuse, R12, R124 ;  /* 0x0000000ca87c723c */ /* 0x042ff0000004187c */
[----:B------:R-:W-:Y:S01]  /*130b0*/  HMMA.16816.F32.BF16 R128, R168, R14, R128 ;  /* 0x0000000ea880723c */ /* 0x000fe20000041880 */
[----:B------:R-:W-:-:S07]  /*130c0*/  @P0 BRA `(.L_x_3202) ;  /* 0xffffb02000000947 */ /* 0x000fce000383ffff */
.L_x_3198:
        /* <DEDUP_REMOVED lines=26> */
[--C-:B------:R-:W-:Y:S01]  /*13270*/  SHF.R.S32.HI R10, RZ, 0x2, R9.reuse ;  /* 0x00000002ff0a7819 */ /* 0x100fe20000011409 */
[----:B---3--:R-:W-:Y:S01]  /*13280*/  FADD.FTZ R4, R247, R4 ;  /* 0x00000004f7047221 */ /* 0x008fe20000010000 */
[----:B------:R-:W-:Y:S02]  /*13290*/  SHF.R.S32.HI R5, RZ, 0x1f, R9 ;  /* 0x0000001fff057819 */ /* 0x000fe40000011409 */
[----:B------:R-:W-:Y:S02]  /*132a0*/  FSETP.NE.FTZ.AND P3, PT, R2, RZ, PT ;  /* 0x000000ff0200720b */ /* 0x000fe40003f75000 */
[----:B------:R-:W-:-:S02]  /*132b0*/  LEA.HI R5, R5, R10, RZ, 0x3 ;  /* 0x0000000a05057211 */ /* 0x000fc400078f18ff */
[----:B------:R-:W-:Y:S02]  /*132c0*/  FSETP.NE.FTZ.AND P4, PT, R4, RZ, PT ;  /* 0x000000ff0400720b */ /* 0x000fe40003f95000 */
[----:B------:R-:W-:Y:S02]  /*132d0*/  LOP3.LUT R5, R5, 0xfffffff8, RZ, 0xc0, !PT ;  /* 0xfffffff805057812 */ /* 0x000fe400078ec0ff */
[----:B------:R-:W-:Y:S02]  /*132e0*/  LOP3.LUT R13, R12, 0xfffffff0, RZ, 0xc0, !PT ;  /* 0xfffffff00c0d7812 */ /* 0x000fe400078ec0ff */
[----:B------:R-:W-:Y:S02]  /*132f0*/  IADD3 R5, R10, -R5, RZ ;  /* 0x800000050a057210 */ /* 0x000fe40007ffe0ff */
[----:B------:R-:W1:Y:S01]  /*13300*/  S2R R10, SR_TID.X ;  /* 0x00000000000a7919 */ /* 0x000e620000002100 */
[----:B------:R-:W-:Y:S01]  /*13310*/  LOP3.LUT R14, R9, 0x1ffffffc, RZ, 0xc0, !PT ;  /* 0x1ffffffc090e7812 */ /* 0x000fe200078ec0ff */
[----:B------:R-:W2:Y:S01]  /*13320*/  @P3 MUFU.RCP R6, R2 ;  /* 0x0000000200063308 */ /* 0x000ea20000001000 */
[----:B------:R-:W-:-:S02]  /*13330*/  IADD3 R13, -R13, R0, RZ ;  /* 0x000000000d0d7210 */ /* 0x000fc40007ffe1ff */
[C---:B------:R-:W-:Y:S02]  /*13340*/  LOP3.LUT R16, R5.reuse, 0x1, RZ, 0xc0, !PT ;  /* 0x0000000105107812 */ /* 0x040fe400078ec0ff */
[----:B------:R-:W-:Y:S02]  /*13350*/  LEA.HI R8, R8, R0, RZ, 0x5 ;  /* 0x0000000008087211 */ /* 0x000fe400078f28ff */
[----:B------:R-:W-:Y:S01]  /*13360*/  SHF.L.U32 R18, R5, 0x6, RZ ;  /* 0x0000000605127819 */ /* 0x000fe200000006ff */
[----:B------:R-:W3:Y:S01]  /*13370*/  @P4 MUFU.RCP R7, R4 ;  /* 0x0000000400074308 */ /* 0x000ee20000001000 */
[----:B------:R-:W-:Y:S02]  /*13380*/  LEA.HI R17, R13, R13, RZ, 0x1 ;  /* 0x0000000d0d117211 */ /* 0x000fe400078f08ff */
[----:B------:R-:W-:Y:S02]  /*13390*/  ISETP.NE.U32.AND P0, PT, R16, 0x1, PT ;  /* 0x000000011000780c */ /* 0x000fe40003f05070 */
[----:B------:R-:W-:-:S02]  /*133a0*/  SHF.R.S32.HI R12, RZ, 0x5, R8 ;  /* 0x00000005ff0c7819 */ /* 0x000fc40000011408 */
[----:B------:R-:W-:Y:S01]  /*133b0*/  IADD3 R14, -R14, R0, RZ ;  /* 0x000000000e0e7210 */ /* 0x000fe20007ffe1ff */
[----:B--2---:R-:W-:Y:S01]  /*133c0*/  FMUL.FTZ R163, R6, R163 ;  /* 0x000000a306a37220 */ /* 0x004fe20000410000 */
[----:B------:R-:W-:Y:S01]  /*133d0*/  LOP3.LUT R18, R18, 0x1c0, RZ, 0xc0, !PT ;  /* 0x000001c012127812 */ /* 0x000fe200078ec0ff */
[C---:B------:R-:W-:Y:S01]  /*133e0*/  FMUL.FTZ R162, R6.reuse, R162 ;  /* 0x000000a206a27220 */ /* 0x040fe20000410000 */
[----:B------:R-:W-:Y:S01]  /*133f0*/  SHF.L.U32 R16, R17, 0x2, RZ ;  /* 0x0000000211107819 */ /* 0x000fe200000006ff */
[----:B------:R-:W-:Y:S01]  /*13400*/  FMUL.FTZ R159, R6, R159 ;  /* 0x0000009f069f7220 */ /* 0x000fe20000410000 */
[----:B------:R-:W-:Y:S01]  /*13410*/  LEA R14, R12, R14, 0x9 ;  /* 0x0000000e0c0e7211 */ /* 0x000fe200078e48ff */
[----:B------:R-:W-:Y:S01]  /*13420*/  FMUL.FTZ R158, R6, R158 ;  /* 0x0000009e069e7220 */ /* 0x000fe20000410000 */
[----:B-1----:R-:W-:Y:S01]  /*13430*/  SHF.R.S32.HI R11, RZ, 0x1f, R10 ;  /* 0x0000001fff0b7819 */ /* 0x002fe2000001140a */
[C---:B---3--:R-:W-:Y:S01]  /*13440*/  FMUL.FTZ R160, R7.reuse, R160 ;  /* 0x000000a007a07220 */ /* 0x048fe20000410000 */
[----:B------:R-:W-:Y:S01]  /*13450*/  LEA.HI R18, R18, R18, RZ, 0x1d ;  /* 0x0000001212127211 */ /* 0x000fe200078fe8ff */
[----:B------:R-:W-:Y:S01]  /*13460*/  FMUL.FTZ R161, R7, R161 ;  /* 0x000000a107a17220 */ /* 0x000fe20000410000 */
[----:B------:R-:W-:Y:S01]  /*13470*/  LEA.HI R15, R11, R10, RZ, 0x4 ;  /* 0x0000000a0b0f7211 */ /* 0x000fe200078f20ff */
[----:B------:R-:W-:Y:S01]  /*13480*/  FMUL.FTZ R156, R7, R156 ;  /* 0x0000009c079c7220 */ /* 0x000fe20000410000 */
[----:B------:R-:W-:Y:S01]  /*13490*/  LOP3.LUT R17, R17, 0xffffffe, RZ, 0xc0, !PT ;  /* 0x0ffffffe11117812 */ /* 0x000fe200078ec0ff */
[C---:B------:R-:W-:Y:S01]  /*134a0*/  FMUL.FTZ R157, R7.reuse, R157 ;  /* 0x0000009d079d7220 */ /* 0x040fe20000410000 */
[----:B------:R-:W-:Y:S01]  /*134b0*/  SHF.R.S32.HI R9, RZ, 0x4, R15 ;  /* 0x00000004ff097819 */ /* 0x000fe2000001140f */
[C---:B------:R-:W-:Y:S01]  /*134c0*/  FMUL.FTZ R152, R7.reuse, R152 ;  /* 0x0000009807987220 */ /* 0x040fe20000410000 */
[----:B------:R-:W-:Y:S01]  /*134d0*/  LEA R14, R14, R18, 0x1 ;  /* 0x000000120e0e7211 */ /* 0x000fe200078e08ff */
[----:B------:R-:W-:Y:S01]  /*134e0*/  FMUL.FTZ R153, R7, R153 ;  /* 0x0000009907997220 */ /* 0x000fe20000410000 */
[----:B------:R-:W-:Y:S01]  /*134f0*/  SHF.L.U32 R15, R9, 0x6, RZ ;  /* 0x00000006090f7819 */ /* 0x000fe200000006ff */
[C---:B------:R-:W-:Y:S01]  /*13500*/  FMUL.FTZ R155, R6.reuse, R155 ;  /* 0x0000009b069b7220 */ /* 0x040fe20000410000 */
[----:B------:R-:W-:Y:S01]  /*13510*/  IADD3 R17, R13, -R17, RZ ;  /* 0x800000110d117210 */ /* 0x000fe20007ffe0ff */
[C---:B------:R-:W-:Y:S01]  /*13520*/  FMUL.FTZ R154, R6.reuse, R154 ;  /* 0x0000009a069a7220 */ /* 0x040fe20000410000 */
[----:B------:R-:W-:Y:S01]  /*13530*/  LOP3.LUT R15, R15, 0x1c0, RZ, 0xc0, !PT ;  /* 0x000001c00f0f7812 */ /* 0x000fe200078ec0ff */
[----:B------:R-:W-:Y:S01]  /*13540*/  FMUL.FTZ R148, R7, R148 ;  /* 0x0000009407947220 */ /* 0x000fe20000410000 */
[----:B------:R-:W-:Y:S01]  /*13550*/  R2P PR, R5, 0x6 ;  /* 0x0000000605007804 */ /* 0x000fe20000000000 */
[----:B------:R-:W-:Y:S01]  /*13560*/  FMUL.FTZ R149, R7, R149 ;  /* 0x0000009507957220 */ /* 0x000fe20000410000 */
[----:B------:R-:W-:Y:S01]  /*13570*/  LOP3.LUT R16, R15, 0x38, R16, 0xf8, !PT ;  /* 0x000000380f107812 */ /* 0x000fe200078ef810 */
[C---:B------:R-:W-:Y:S01]  /*13580*/  FMUL.FTZ R151, R6.reuse, R151 ;  /* 0x0000009706977220 */ /* 0x040fe20000410000 */
[----:B------:R-:W-:Y:S01]  /*13590*/  SHF.R.U32.HI R15, RZ, 0x3, R15 ;  /* 0x00000003ff0f7819 */ /* 0x000fe2000001160f */
[----:B------:R-:W-:Y:S01]  /*135a0*/  FMUL.FTZ R150, R6, R150 ;  /* 0x0000009606967220 */ /* 0x000fe20000410000 */
[----:B------:R-:W-:Y:S01]  /*135b0*/  STS.64 [R14.X4], R160 ;  /* 0x000000a00e007388 */ /* 0x000fe20000004a00 */
[C---:B------:R-:W-:Y:S01]  /*135c0*/  FMUL.FTZ R144, R7.reuse, R144 ;  /* 0x0000009007907220 */ /* 0x040fe20000410000 */
[----:B------:R-:W-:Y:S01]  /*135d0*/  LOP3.LUT R15, R16, R15, RZ, 0x3c, !PT ;  /* 0x0000000f100f7212 */ /* 0x000fe200078e3cff */
[----:B------:R-:W-:Y:S01]  /*135e0*/  FMUL.FTZ R145, R7, R145 ;  /* 0x0000009107917220 */ /* 0x000fe20000410000 */
[----:B------:R-:W-:Y:S01]  /*135f0*/  STS.64 [R14.X4+0x800], R162 ;  /* 0x000800a20e007388 */ /* 0x000fe20000004a00 */
[C---:B------:R-:W-:Y:S01]  /*13600*/  FMUL.FTZ R147, R6.reuse, R147 ;  /* 0x0000009306937220 */ /* 0x040fe20000410000 */
[----:B------:R-:W-:Y:S01]  /*13610*/  LEA R5, R17, R15, 0x2 ;  /* 0x0000000f11057211 */ /* 0x000fe200078e10ff */
[C---:B------:R-:W-:Y:S01]  /*13620*/  FMUL.FTZ R146, R6.reuse, R146 ;  /* 0x0000009206927220 */ /* 0x040fe20000410000 */
[----:B------:R-:W-:Y:S01]  /*13630*/  MOV R15, 0x80 ;  /* 0x00000080000f7802 */ /* 0x000fe20000000f00 */
[----:B------:R-:W-:Y:S01]  /*13640*/  FMUL.FTZ R140, R7, R140 ;  /* 0x0000008c078c7220 */ /* 0x000fe20000410000 */
[----:B------:R-:W-:Y:S01]  /*13650*/  LEA.HI R11, R11, R10, RZ, 0x5 ;  /* 0x0000000a0b0b7211 */ /* 0x000fe200078f28ff */
[----:B------:R-:W-:Y:S01]  /*13660*/  FMUL.FTZ R141, R7, R141 ;  /* 0x0000008d078d7220 */ /* 0x000fe20000410000 */
[----:B------:R-:W-:Y:S01]  /*13670*/  SEL R15, R15, 0xffffff80, !P2 ;  /* 0xffffff800f0f7807 */ /* 0x000fe20005000000 */
[----:B------:R-:W-:Y:S01]  /*13680*/  FMUL.FTZ R143, R6, R143 ;  /* 0x0000008f068f7220 */ /* 0x000fe20000410000 */
[----:B------:R-:W-:Y:S01]  /*13690*/  LOP3.LUT R8, R8, 0xffffffe0, RZ, 0xc0, !PT ;  /* 0xffffffe008087812 */ /* 0x000fe200078ec0ff */
[----:B------:R-:W-:Y:S01]  /*136a0*/  FMUL.FTZ R142, R6, R142 ;  /* 0x0000008e068e7220 */ /* 0x000fe20000410000 */
[----:B------:R-:W-:Y:S01]  /*136b0*/  LOP3.LUT R11, R11, 0xffffffe0, RZ, 0xc0, !PT ;  /* 0xffffffe00b0b7812 */ /* 0x000fe200078ec0ff */
[C---:B------:R-:W-:Y:S01]  /*136c0*/  FMUL.FTZ R136, R7.reuse, R136 ;  /* 0x0000008807887220 */ /* 0x040fe20000410000 */
[----:B------:R-:W1:Y:S01]  /*136d0*/  @P4 MUFU.LG2 R4, R4 ;  /* 0x0000000400044308 */ /* 0x000e620000000c00 */
[----:B------:R-:W-:Y:S01]  /*136e0*/  FMUL.FTZ R137, R7, R137 ;  /* 0x0000008907897220 */ /* 0x000fe20000410000 */
[----:B------:R-:W-:Y:S01]  /*136f0*/  IADD3 R8, -R8, R0, RZ ;  /* 0x0000000008087210 */ /* 0x000fe20007ffe1ff */
[C---:B------:R-:W-:Y:S01]  /*13700*/  FMUL.FTZ R139, R6.reuse, R139 ;  /* 0x0000008b068b7220 */ /* 0x040fe20000410000 */
[----:B------:R-:W-:Y:S01]  /*13710*/  IADD3 R11, -R11, R10, RZ ;  /* 0x0000000a0b0b7210 */ /* 0x000fe20007ffe1ff */
[C---:B------:R-:W-:Y:S01]  /*13720*/  FMUL.FTZ R138, R6.reuse, R138 ;  /* 0x0000008a068a7220 */ /* 0x040fe20000410000 */
[----:B------:R-:W-:Y:S01]  /*13730*/  SHF.L.U32 R10, R13, 0x2, RZ ;  /* 0x000000020d0a7819 */ /* 0x000fe200000006ff */
[C---:B------:R-:W-:Y:S01]  /*13740*/  FMUL.FTZ R132, R7.reuse, R132 ;  /* 0x0000008407847220 */ /* 0x040fe20000410000 */
[----:B------:R-:W2:Y:S01]  /*13750*/  @P3 MUFU.LG2 R2, R2 ;  /* 0x0000000200023308 */ /* 0x000ea20000000c00 */
        /* <DEDUP_REMOVED lines=106> */
[----:B------:R-:W-:Y:S01]  /*13e00*/  SEL R7, R7, 0xffffffc0, !P1 ;  /* 0xffffffc007077807 */ /* 0x000fe20004800000 */
[----:B--2---:R-:W-:Y:S01]  /*13e10*/  @P3 FMUL.FTZ R2, R2, 0.69314718246459960938 ;  /* 0x3f31721802023820 */ /* 0x004fe20000410000 */
        /* <DEDUP_REMOVED lines=70> */
[----:B------:R-:W-:Y:S01]  /*14280*/  STS.64 [R15+0xc000], R128 ;  /* 0x00c000800f007388 */ /* 0x000fe20000000a00 */
[----:B------:R-:W-:-:S03]  /*14290*/  @P3 FFMA.FTZ R7, R3, c[0x0][0x238], R2 ;  /* 0x00008e0003073a23 */ /* 0x000fc60000010002 */
[----:B------:R-:W-:Y:S01]  /*142a0*/  STS.64 [R15+0xc800], R130 ;  /* 0x00c800820f007388 */ /* 0x000fe20000000a00 */
[----:B--2---:R-:W-:-:S03]  /*142b0*/  MOV R6, 0xff800000 ;  /* 0xff80000000067802 */ /* 0x004fc60000000f00 */
[----:B------:R-:W-:Y:S01]  /*142c0*/  BAR.SYNC.DEFER_BLOCKING 0x0 ;  /* 0x0000000000007b1d */ /* 0x000fe20000010000 */
[----:B------:R-:W-:-:S05]  /*142d0*/  @P4 FFMA.FTZ R6, R164, c[0x0][0x238], R4 ;  /* 0x00008e00a4064a23 */ /* 0x000fca0000010004 */
        /* <DEDUP_REMOVED lines=33> */
[----:B------:R-:W-:-:S04]  /*144f0*/  LEA.HI R5, R5, R12, RZ, 0x2 ;  /* 0x0000000c05057211 */ /* 0x000fc800078f10ff */
[----:B------:R-:W-:-:S04]  /*14500*/  LOP3.LUT R5, R5, 0xffffffc, RZ, 0xc0, !PT ;  /* 0x0ffffffc05057812 */ /* 0x000fc800078ec0ff */
[----:B------:R-:W-:-:S04]  /*14510*/  IADD3 R5, R12, -R5, RZ ;  /* 0x800000050c057210 */ /* 0x000fc80007ffe0ff */
[----:B------:R-:W-:Y:S01]  /*14520*/  LEA R5, R5, R0, 0x4 ;  /* 0x0000000005057211 */ /* 0x000fe200078e20ff */
[----:B------:R-:W-:Y:S05]  /*14530*/  @P0 BRA `(.L_x_3204) ;  /* 0x000000b000000947 */ /* 0x000fea0003800000 */
[C---:B-1234-:R-:W-:Y:S01]  /*14540*/  IADD3 R4, R5.reuse, 0x8, RZ ;  /* 0x0000000805047810 */ /* 0x05efe20007ffe0ff */
        /* <DEDUP_REMOVED lines=10> */
.L_x_3204:
[----:B-1234-:R-:W-:Y:S05]  /*145f0*/  BSYNC B0 ;  /* 0x0000000000007941 */ /* 0x01efea0003800000 */
.L_x_3203:
[----:B------:R-:W-:Y:S01]  /*14600*/  ULDC UR4, c[0x0][0x22c] ;  /* 0x00008b0000047ab9 */ /* 0x000fe20000000800 */
[C---:B------:R-:W-:Y:S01]  /*14610*/  IMAD.WIDE R2, R9.reuse, 0x100, R10 ;  /* 0x0000010009027825 */ /* 0x040fe200078e020a */
[----:B------:R-:W-:Y:S01]  /*14620*/  UIMAD UR4, UR5, UR4, URZ ;  /* 0x00000004050472a4 */ /* 0x000fe2000f8e023f */
[----:B------:R-:W-:Y:S01]  /*14630*/  ISETP.GE.AND P1, PT, R9, UR20, PT ;  /* 0x0000001409007c0c */ /* 0x000fe2000bf26270 */
[----:B------:R-:W-:Y:S04]  /*14640*/  BSSY B0, `(.L_x_3205) ;  /* 0x0000013000007945 */ /* 0x000fe80003800000 */
[----:B------:R-:W-:Y:S01]  /*14650*/  IMAD.U32 R0, RZ, RZ, UR4 ;  /* 0x00000004ff007e24 */ /* 0x000fe2000f8e00ff */
[----:B------:R-:W-:-:S04]  /*14660*/  IADD3 R2, P0, R2, UR4, RZ ;  /* 0x0000000402027c10 */ /* 0x000fc8000ff1e0ff */
[----:B------:R-:W-:Y:S02]  /*14670*/  LEA.HI.X.SX32 R0, R0, R3, 0x1, P0 ;  /* 0x0000000300007211 */ /* 0x000fe400000f0eff */
[----:B------:R-:W-:-:S04]  /*14680*/  LEA R4, P0, R2, c[0x0][0x1d8], 0x2 ;  /* 0x0000760002047a11 */ /* 0x000fc800078010ff */
[----:B------:R-:W-:Y:S02]  /*14690*/  LEA.HI.X R5, R2, c[0x0][0x1dc], R0, 0x2, P0 ;  /* 0x0000770002057a11 */ /* 0x000fe400000f1400 */
[----:B------:R-:W-:Y:S01]  /*146a0*/  IADD3 R0, R10, 0x40, RZ ;  /* 0x000000400a007810 */ /* 0x000fe20007ffe0ff */
[----:B------:R-:W-:Y:S05]  /*146b0*/  @P1 BRA `(.L_x_3206) ;  /* 0x000000b000001947 */ /* 0x000fea0003800000 */
[C---:B------:R-:W-:Y:S02]  /*146c0*/  IADD3 R3, R0.reuse, 0x40, RZ ;  /* 0x0000004000037810 */ /* 0x040fe40007ffe0ff */
[C---:B------:R-:W-:Y:S02]  /*146d0*/  IADD3 R2, R0.reuse, 0x80, RZ ;  /* 0x0000008000027810 */ /* 0x040fe40007ffe0ff */
[----:B------:R-:W-:Y:S02]  /*146e0*/  ISETP.GE.AND P0, PT, R0, c[0x0][0x220], PT ;  /* 0x0000880000007a0c */ /* 0x000fe40003f06270 */
[----:B------:R-:W-:Y:S02]  /*146f0*/  ISETP.GE.AND P1, PT, R10, c[0x0][0x220], PT ;  /* 0x000088000a007a0c */ /* 0x000fe40003f26270 */
[----:B------:R-:W-:-:S02]  /*14700*/  ISETP.GE.AND P3, PT, R3, c[0x0][0x220], PT ;  /* 0x0000880003007a0c */ /* 0x000fc40003f66270 */
[----:B------:R-:W-:-:S07]  /*14710*/  ISETP.GE.AND P2, PT, R2, c[0x0][0x220], PT ;  /* 0x0000880002007a0c */ /* 0x000fce0003f46270 */
[----:B------:R1:W-:Y:S04]  /*14720*/  @!P0 STG.E.128 [R4.64+0x100], R104 ;  /* 0x0001006804008986 */ /* 0x0003e8000c101d20 */
[----:B------:R1:W-:Y:S04]  /*14730*/  @!P1 STG.E.64 [R4.64], R136 ;  /* 0x0000008804009986 */ /* 0x0003e8000c101b20 */
[----:B------:R1:W-:Y:S04]  /*14740*/  @!P1 STG.E.64 [R4.64+0x8], R138 ;  /* 0x0000088a04009986 */ /* 0x0003e8000c101b20 */
[----:B------:R1:W-:Y:S04]  /*14750*/  @!P3 STG.E.128 [R4.64+0x200], R72 ;  /* 0x000200480400b986 */ /* 0x0003e8000c101d20 */
[----:B------:R1:W-:Y:S02]  /*14760*/  @!P2 STG.E.128 [R4.64+0x300], R40 ;  /* 0x000300280400a986 */ /* 0x0003e4000c101d20 */
.L_x_3206:
[----:B------:R-:W-:Y:S05]  /*14770*/  BSYNC B0 ;  /* 0x0000000000007941 */ /* 0x000fea0003800000 */
.L_x_3205:
        /* <DEDUP_REMOVED lines=11> */
[----:B------:R2:W-:Y:S04]  /*14830*/  @!P2 STG.E.128 [R4.64+0x2100], R100 ;  /* 0x002100640400a986 */ /* 0x0005e8000c101d20 */
[----:B------:R2:W-:Y:S04]  /*14840*/  @!P1 STG.E.128 [R4.64+0x2200], R68 ;  /* 0x0022004404009986 */ /* 0x0005e8000c101d20 */
[----:B------:R2:W-:Y:S02]  /*14850*/  @!P0 STG.E.128 [R4.64+0x2300], R36 ;  /* 0x0023002404008986 */ /* 0x0005e4000c101d20 */
.L_x_3208:
[----:B------:R-:W-:Y:S05]  /*14860*/  BSYNC B0 ;  /* 0x0000000000007941 */ /* 0x000fea0003800000 */
.L_x_3207:
        /* <DEDUP_REMOVED lines=14> */
.L_x_3210:
[----:B------:R-:W-:Y:S05]  /*14950*/  BSYNC B0 ;  /* 0x0000000000007941 */ /* 0x000fea0003800000 */
.L_x_3209:
        /* <DEDUP_REMOVED lines=14> */
.L_x_3212:
[----:B------:R-:W-:Y:S05]  /*14a40*/  BSYNC B0 ;  /* 0x0000000000007941 */ /* 0x000fea0003800000 */
.L_x_3211:
        /* <DEDUP_REMOVED lines=14> */
.L_x_3214:
[----:B------:R-:W-:Y:S05]  /*14b30*/  BSYNC B0 ;  /* 0x0000000000007941 */ /* 0x000fea0003800000 */
.L_x_3213:
        /* <DEDUP_REMOVED lines=14> */
.L_x_3216:
[----:B------:R-:W-:Y:S05]  /*14c20*/  BSYNC B0 ;  /* 0x0000000000007941 */ /* 0x000fea0003800000 */
.L_x_3215:
        /* <DEDUP_REMOVED lines=14> */
.L_x_3218:
[----:B------:R-:W-:Y:S05]  /*14d10*/  BSYNC B0 ;  /* 0x0000000000007941 */ /* 0x000fea0003800000 */
.L_x_3217:
        /* <DEDUP_REMOVED lines=8> */
[----:B------:R1:W-:Y:S04]  /*14da0*/  @!P1 STG.E.128 [R4.64+0xe100], R76 ;  /* 0x00e1004c04009986 */ /* 0x0003e8000c101d20 */
[----:B------:R1:W-:Y:S01]  /*14db0*/  @!P0 STG.E.128 [R4.64+0xe200], R44 ;  /* 0x00e2002c04008986 */ /* 0x0003e2000c101d20 */
[----:B------:R-:W-:-:S03]  /*14dc0*/  ISETP.GE.AND P0, PT, R0, c[0x0][0x220], PT ;  /* 0x0000880000007a0c */ /* 0x000fc60003f06270 */
[----:B------:R1:W-:Y:S10]  /*14dd0*/  @!P2 STG.E.128 [R4.64+0xe000], R108 ;  /* 0x00e0006c0400a986 */ /* 0x0003f4000c101d20 */
[----:B------:R-:W-:Y:S05]  /*14de0*/  @P0 EXIT ;  /* 0x000000000000094d */ /* 0x000fea0003800000 */
[----:B------:R-:W-:Y:S01]  /*14df0*/  STG.E.128 [R4.64+0xe300], R140 ;  /* 0x00e3008c04007986 */ /* 0x000fe2000c101d20 */
[----:B------:R-:W-:Y:S05]  /*14e00*/  EXIT ;  /* 0x000000000000794d */ /* 0x000fea0003800000 */
.L_x_3219:
        /* <DEDUP_REMOVED lines=15> */
.L_x_8947:


//--------------------- .text._ZN5flash24flash_fwd_splitkv_kernelI23Flash_fwd_kernel_traitsILi256ELi64ELi64ELi4ELb0ELb0EN7cutlass10bfloat16_tE19Flash_kernel_traitsILi256ELi64ELi64ELi4ES3_EELb0ELb1ELb0ELb0ELb0ELb0ELb1ELb1EEEvNS_16Flash_fwd_paramsE --------------------------
	.section	.text._ZN5flash24flash_fwd_splitkv_kernelI23Flash_fwd_kernel_traitsILi256ELi64ELi64ELi4ELb0ELb0EN7cutlass10bfloat16_tE19Flash_kernel_traitsILi256ELi64ELi64ELi4ES3_EELb0ELb1ELb0ELb0ELb0ELb0ELb1ELb1EEEvNS_16Flash_fwd_paramsE,"ax",@progbits
	.sectioninfo	@"SHI_REGISTERS=255"
	.align	128
        .global         _ZN5flash24flash_fwd_splitkv_kernelI23Flash_fwd_kernel_traitsILi256ELi64ELi64ELi4ELb0ELb0EN7cutlass10bfloat16_tE19Flash_kernel_traitsILi256ELi64ELi64ELi4ES3_EELb0ELb1ELb0ELb0ELb0ELb0ELb1ELb1EEEvNS_16Flash_fwd_paramsE
        .type           _ZN5flash24flash_fwd_splitkv_kernelI23Flash_fwd_kernel_traitsILi256ELi64ELi64ELi4ELb0ELb0EN7cutlass10bfloat16_tE19Flash_kernel_traitsILi256ELi64ELi64ELi4ES3_EELb0ELb1ELb0ELb0ELb0ELb0ELb1ELb1EEEvNS_16Flash_fwd_paramsE,@function
        .size           _ZN5flash24flash_fwd_splitkv_kernelI23Flash_fwd_kernel_traitsILi256ELi64ELi64ELi4ELb0ELb0EN7cutlass10bfloat16_tE19Flash_kernel_traitsILi256ELi64ELi64ELi4ES3_EELb0ELb1ELb0ELb0ELb0ELb0ELb1ELb1EEEvNS_16Flash_fwd_paramsE,(.L_x_8885 - _ZN5flash24flash_fwd_splitkv_kernelI23Flash_fwd_kernel_traitsILi256ELi64ELi64ELi4ELb0ELb0EN7cutlass10bfloat16_tE19Flash_kernel_traitsILi256ELi64ELi64ELi4ES3_EELb0ELb1ELb0ELb0ELb0ELb0ELb1ELb1EEEvNS_16Flash_fwd_paramsE)
        .other          _ZN5flash24flash_fwd_splitkv_kernelI23Flash_fwd_kernel_traitsILi256ELi64ELi64ELi4ELb0ELb0EN7cutlass10bfloat16_tE19Flash_kernel_traitsILi256ELi64ELi64ELi4ES3_EELb0ELb1ELb0ELb0ELb0ELb0ELb1ELb1EEEvNS_16Flash_fwd_paramsE,@"STO_CUDA_ENTRY STV_DEFAULT"
_ZN5flash24flash_fwd_splitkv_kernelI23Flash_fwd_kernel_traitsILi256ELi64ELi64ELi4ELb0ELb0EN7cutlass10bfloat16_tE19Flash_kernel_traitsILi256ELi64ELi64ELi4ES3_EELb0ELb1ELb0ELb0ELb0ELb0ELb1ELb1EEEvNS_16Flash_fwd_paramsE:
.text._ZN5flash24flash_fwd_splitkv_kernelI23Flash_fwd_kernel_traitsILi256ELi64ELi64ELi4ELb0ELb0EN7cutlass10bfloat16_tE19Flash_kernel_traitsILi256ELi64ELi64ELi4ES3_EELb0ELb1ELb0ELb0ELb0ELb0ELb1ELb1EEEvNS_16Flash_fwd_paramsE:
[----:B------:R-:W-:Y:S02]  /*0000*/  MOV R1, c[0x0][0x28] ;  /* 0x00000a0000017a02 */ /* 0x000fe40000000f00 */
[----:B------:R-:W1:Y:S01]  /*0010*/  I2F.U32.RP R2, c[0x0][0x1c0] ;  /* 0x0000700000027b06 */ /* 0x000e620000209000 */
[----:B------:R-:W2:Y:S01]  /*0020*/  S2R R240, SR_CTAID.Z ;  /* 0x0000000000f07919 */ /* 0x000ea20000002700 */
[----:B------:R-:W-:Y:S01]  /*0030*/  ISETP.NE.U32.AND P0, PT, RZ, c[0x0][0x1c0], PT ;  /* 0x00007000ff007a0c */ /* 0x000fe20003f05070 */
[----:B------:R-:W3:Y:S01]  /*0040*/  S2UR UR8, SR_CTAID.Y ;  /* 0x00000000000879c3 */ /* 0x000ee20000002600 */
[----:B------:R-:W-:Y:S01]  /*0050*/  ULDC.64 UR4, c[0x0][0x40] ;  /* 0x0000100000047ab9 */ /* 0x000fe20000000a00 */
[----:B------:R-:W4:Y:S01]  /*0060*/  S2R R238, SR_CTAID.X ;  /* 0x0000000000ee7919 */ /* 0x000f220000002500 */
[----:B------:R-:W-:Y:S01]  /*0070*/  BSSY B4, `(.L_x_3220) ;  /* 0x0000017000047945 */ /* 0x000fe20003800000 */
[----:B------:R-:W-:Y:S01]  /*0080*/  UIADD3 UR4, UP0, UR4, 0x160, URZ ;  /* 0x0000016004047890 */ /* 0x000fe2000ff1e03f */
[----:B------:R-:W-:-:S03]  /*0090*/  MOV R237, 0x1e0 ;  /* 0x000001e000ed7802 */ /* 0x000fc60000000f00 */
[----:B------:R-:W-:Y:S01]  /*00a0*/  UIADD3.X UR5, URZ, UR5, URZ, UP0, !UPT ;  /* 0x000000053f057290 */ /* 0x000fe200087fe43f */
[----:B-1----:R-:W1:Y:S02]  /*00b0*/  MUFU.RCP R2, R2 ;  /* 0x0000000200027308 */ /* 0x002e640000001000 */
[----:B-1----:R-:W-:-:S06]  /*00c0*/  IADD3 R2, R2, 0xffffffe, RZ ;  /* 0x0ffffffe02027810 */ /* 0x002fcc0007ffe0ff */
[----:B------:R-:W1:Y:S02]  /*00d0*/  F2I.FTZ.U32.TRUNC.NTZ R3, R2 ;  /* 0x0000000200037305 */ /* 0x000e64000021f000 */
[----:B-1----:R-:W-:Y:S02]  /*00e0*/  IMAD.MOV R0, RZ, RZ, -R3 ;  /* 0x000000ffff007224 */ /* 0x002fe400078e0a03 */
[----:B------:R-:W-:Y:S02]  /*00f0*/  IMAD.MOV.U32 R2, RZ, RZ, RZ ;  /* 0x000000ffff027224 */ /* 0x000fe400078e00ff */
        /* <DEDUP_REMOVED lines=13> */
[----:B---34-:R-:W-:Y:S05]  /*01d0*/  CALL.REL.NOINC `($_ZN5flash24flash_fwd_splitkv_kernelI23Flash_fwd_kernel_traitsILi256ELi64ELi64ELi4ELb0ELb0EN7cutlass10bfloat16_tE19Flash_kernel_traitsILi256ELi64ELi64ELi4ES3_EELb0ELb1ELb0ELb0ELb0ELb0ELb1ELb1EEEvNS_16Flash_fwd_paramsE$_ZN5flash30compute_attn_1rowblock_splitkvI23Flash_fwd_kernel_traitsILi256ELi64ELi64ELi4ELb0ELb0EN7cutlass10bfloat16_tE19Flash_kernel_traitsILi256ELi64ELi64ELi4ES3_EELb0ELb1ELb0ELb0ELb0ELb0ELb1ELb1ENS_16Flash_fwd_paramsEEEvRKT8_iiiii) ;  /* 0x0000002000007944 */ /* 0x018fea0003c00000 */
[----:B------:R-:W-:Y:S05]  /*01e0*/  BSYNC B4 ;  /* 0x0000000000047941 */ /* 0x000fea0003800000 */
.L_x_3220:
[----:B------:R-:W-:Y:S05]  /*01f0*/  EXIT ;  /* 0x000000000000794d */ /* 0x000fea0003800000 */
        .type           $_ZN5flash24flash_fwd_splitkv_kernelI23Flash_fwd_kernel_traitsILi256ELi64ELi64ELi4ELb0ELb0EN7cutlass10bfloat16_tE19Flash_kernel_traitsILi256ELi64ELi64ELi4ES3_EELb0ELb1ELb0ELb0ELb0ELb0ELb1ELb1EEEvNS_16Flash_fwd_paramsE$_ZN5flash30compute_attn_1rowblock_splitkvI23Flash_fwd_kernel_traitsILi256ELi64ELi64ELi4ELb0ELb0EN7cutlass10bfloat16_tE19Flash_kernel_traitsILi256ELi64ELi64ELi4ES3_EELb0ELb1ELb0ELb0ELb0ELb0ELb1ELb1ENS_16Flash_fwd_paramsEEEvRKT8_iiiii,@function
        .size           $_ZN5flash24flash_fwd_splitkv_kernelI23Flash_fwd_kernel_traitsILi256ELi64ELi64ELi4ELb0ELb0EN7cutlass10bfloat16_tE19Flash_kernel_traitsILi256ELi64ELi64ELi4ES3_EELb0ELb1ELb0ELb0ELb0ELb0ELb1ELb1EEEvNS_16Flash_fwd_paramsE$_ZN5flash30compute_attn_1rowblock_splitkvI23Flash_fwd_kernel_traitsILi256ELi64ELi64ELi4ELb0ELb0EN7cutlass10bfloat16_tE19Flash_kernel_traitsILi256ELi64ELi64ELi4ES3_EELb0ELb1ELb0ELb0ELb0ELb0ELb1ELb1ENS_16Flash_fwd_paramsEEEvRKT8_iiiii,($__internal_20_$__cuda_sm70_shflsync_bfly_p - $_ZN5flash24flash_fwd_splitkv_kernelI23Flash_fwd_kernel_traitsILi256ELi64ELi64ELi4ELb0ELb0EN7cutlass10bfloat16_tE19Flash_kernel_traitsILi256ELi64ELi64ELi4ES3_EELb0ELb1ELb0ELb0ELb0ELb0ELb1ELb1EEEvNS_16Flash_fwd_paramsE$_ZN5flash30compute_attn_1rowblock_splitkvI23Flash_fwd_kernel_traitsILi256ELi64ELi64ELi4ELb0ELb0EN7cutlass10bfloat16_tE19Flash_kernel_traitsILi256ELi64ELi64ELi4ES3_EELb0ELb1ELb0ELb0ELb0ELb0ELb1ELb1ENS_16Flash_fwd_paramsEEEvRKT8_iiiii)
$_ZN5flash24flash_fwd_splitkv_kernelI23Flash_fwd_kernel_traitsILi256ELi64ELi64ELi4ELb0ELb0EN7cutlass10bfloat16_tE19Flash_kernel_traitsILi256ELi64ELi64ELi4ES3_EELb0ELb1ELb0ELb0ELb0ELb0ELb1ELb1EEEvNS_16Flash_fwd_paramsE$_ZN5flash30compute_attn_1rowblock_splitkvI23Flash_fwd_kernel_traitsILi256ELi64ELi64ELi4ELb0ELb0EN7cutlass10bfloat16_tE19Flash_kernel_traitsILi256ELi64ELi64ELi4ES3_EELb0ELb1ELb0ELb0ELb0ELb0ELb1ELb1ENS_16Flash_fwd_paramsEEEvRKT8_iiiii:
        /* <DEDUP_REMOVED lines=20> */
.L_x_3222:
[----:B------:R-:W-:Y:S05]  /*0340*/  BSYNC B0 ;  /* 0x0000000000007941 */ /* 0x000fea0003800000 */
.L_x_3221:
[----:B------:R-:W3:Y:S04]  /*0350*/  LD.E.64 R20, [R10.64+0xf0] ;  /* 0x0000f0060a147980 */ /* 0x000ee8000c101b00 */
[----:B------:R-:W4:Y:S01]  /*0360*/  @P1 LD.E R239, [R4.64+0x4] ;  /* 0x0000040604ef1980 */ /* 0x000f22000c101900 */
[----:B------:R-:W-:Y:S01]  /*0370*/  IMAD.MOV.U32 R15, RZ, RZ, RZ ;  /* 0x000000ffff0f7224 */ /* 0x000fe200078e00ff */
[----:B---3--:R-:W-:-:S04]  /*0380*/  ISETP.NE.U32.AND P4, PT, R20, RZ, PT ;  /* 0x000000ff1400720c */ /* 0x008fc80003f85070 */
[----:B------:R-:W-:Y:S01]  /*0390*/  ISETP.NE.AND.EX P4, PT, R21, RZ, PT, P4 ;  /* 0x000000ff1500720c */ /* 0x000fe20003f85340 */
[----:B------:R-:W-:Y:S01]  /*03a0*/  IMAD.WIDE R20, R241, 0x4, R20 ;  /* 0x00000004f1147825 */ /* 0x000fe200078e0214 */
[----:B----45:R-:W-:-:S06]  /*03b0*/  @P1 IADD3 R239, R239, -R7, RZ ;  /* 0x80000007efef1210 */ /* 0x030fcc0007ffe0ff */
        /* <DEDUP_REMOVED lines=10> */
.L_x_3224:
[----:B------:R4:W5:Y:S02]  /*0460*/  LD.E R61, [R10.64+0xb8] ;  /* 0x0000b8060a3d7980 */ /* 0x000964000c101900 */
.L_x_3225:
[----:B------:R-:W-:Y:S05]  /*0470*/  BSYNC B0 ;  /* 0x0000000000007941 */ /* 0x000fea0003800000 */
.L_x_3223:
        /* <DEDUP_REMOVED lines=10> */
.L_x_3227:
[----:B------:R-:W2:Y:S01]  /*0520*/  LD.E.64 R2, [R10.64+0x108] ;  /* 0x000108060a027980 */ /* 0x000ea2000c101b00 */
[----:B------:R-:W-:Y:S01]  /*0530*/  BSSY B0, `(.L_x_3229) ;  /* 0x0000006000007945 */ /* 0x000fe20003800000 */
[----:B------:R-:W-:Y:S01]  /*0540*/  IMAD.MOV.U32 R52, RZ, RZ, RZ ;  /* 0x000000ffff347224 */ /* 0x000fe200078e00ff */
[----:B--2---:R-:W-:-:S04]  /*0550*/  ISETP.NE.U32.AND P0, PT, R2, RZ, PT ;  /* 0x000000ff0200720c */ /* 0x004fc80003f05070 */
[----:B------:R-:W-:-:S13]  /*0560*/  ISETP.NE.AND.EX P0, PT, R3, RZ, PT, P0 ;  /* 0x000000ff0300720c */ /* 0x000fda0003f05300 */
[----:B------:R-:W-:Y:S05]  /*0570*/  @!P0 BRA `(.L_x_3230) ;  /* 0x0000001000008947 */ /* 0x000fea0003800000 */
[----:B------:R2:W5:Y:S02]  /*0580*/  LD.E R52, [R10.64+0xbc] ;  /* 0x0000bc060a347980 */ /* 0x000564000c101900 */
.L_x_3230:
[----:B------:R-:W-:Y:S05]  /*0590*/  BSYNC B0 ;  /* 0x0000000000007941 */ /* 0x000fea0003800000 */
.L_x_3229:
[----:B-----5:R-:W-:Y:S02]  /*05a0*/  IADD3 R52, R61, R52, RZ ;  /* 0x000000343d347210 */ /* 0x020fe40007ffe0ff */
.L_x_3228:
[----:B------:R-:W-:Y:S05]  /*05b0*/  BSYNC B1 ;  /* 0x0000000000017941 */ /* 0x000fea0003800000 */
.L_x_3226:
[----:B------:R-:W-:Y:S01]  /*05c0*/  IMAD.SHL.U32 R54, R238, 0x40, RZ ;  /* 0x00000040ee367824 */ /* 0x000fe200078e00ff */
[----:B------:R-:W-:Y:S01]  /*05d0*/  MOV R2, R237 ;  /* 0x000000ed00027202 */ /* 0x000fe20000000f00 */
[----:B------:R-:W-:-:S03]  /*05e0*/  IMAD.MOV.U32 R3, RZ, RZ, 0x0 ;  /* 0x00000000ff037424 */ /* 0x000fc600078e00ff */
[----:B------:R-:W-:-:S13]  /*05f0*/  ISETP.GT.AND P0, PT, R239, R54, PT ;  /* 0x00000036ef00720c */ /* 0x000fda0003f04270 */
[----:B------:R-:W-:Y:S05]  /*0600*/  @!P0 RET.REL.NODEC R2 `(_ZN5flash24flash_fwd_splitkv_kernelI23Flash_fwd_kernel_traitsILi256ELi64ELi64ELi4ELb0ELb0EN7cutlass10bfloat16_tE19Flash_kernel_traitsILi256ELi64ELi64ELi4ES3_EELb0ELb1ELb0ELb0ELb0ELb0ELb1ELb1EEEvNS_16Flash_fwd_paramsE) ;  /* 0xfffff9f002008950 */ /* 0x000fea0003c3ffff */
[----:B------:R-:W4:Y:S04]  /*0610*/  LD.E R0, [R10.64+0xb8] ;  /* 0x0000b8060a007980 */ /* 0x000f28000c101900 */
[----:B------:R-:W5:Y:S04]  /*0620*/  LD.E R6, [R10.64+0x184] ;  /* 0x000184060a067980 */ /* 0x000f68000c101900 */
[----:B-12---:R-:W2:Y:S01]  /*0630*/  LD.E R4, [R10.64+0x188] ;  /* 0x000188060a047980 */ /* 0x006ea2000c101900 */
[----:B------:R-:W-:-:S03]  /*0640*/  IABS R3, c[0x0][0x10] ;  /* 0x0000040000037a13 */ /* 0x000fc60000000000 */
[----:B------:R-:W1:Y:S01]  /*0650*/  S2R R57, SR_TID.X ;  /* 0x0000000000397919 */ /* 0x000e620000002100 */
[----:B------:R-:W3:Y:S08]  /*0660*/  I2F.RP R12, R3 ;  /* 0x00000003000c7306 */ /* 0x000ef00000209400 */
[----:B---3--:R-:W3:Y:S02]  /*0670*/  MUFU.RCP R12, R12 ;  /* 0x0000000c000c7308 */ /* 0x008ee40000001000 */
[----:B---3--:R-:W-:-:S06]  /*0680*/  IADD3 R12, R12, 0xffffffe, RZ ;  /* 0x0ffffffe0c0c7810 */ /* 0x008fcc0007ffe0ff */
[----:B------:R-:W3:Y:S02]  /*0690*/  F2I.FTZ.U32.TRUNC.NTZ R13, R12 ;  /* 0x0000000c000d7305 */ /* 0x000ee4000021f000 */
[----:B---3--:R-:W-:Y:S02]  /*06a0*/  IMAD.MOV R5, RZ, RZ, -R13 ;  /* 0x000000ffff057224 */ /* 0x008fe400078e0a0d */
[----:B------:R-:W-:Y:S02]  /*06b0*/  IMAD.MOV.U32 R12, RZ, RZ, RZ ;  /* 0x000000ffff0c7224 */ /* 0x000fe400078e00ff */
[----:B------:R-:W-:-:S04]  /*06c0*/  IMAD R5, R5, R3, RZ ;  /* 0x0000000305057224 */ /* 0x000fc800078e02ff */
[----:B------:R-:W-:Y:S01]  /*06d0*/  IMAD.HI.U32 R5, R13, R5, R12 ;  /* 0x000000050d057227 */ /* 0x000fe200078e000c */
[----:B----4-:R-:W-:-:S04]  /*06e0*/  IADD3 R0, R0, 0x3f, RZ ;  /* 0x0000003f00007810 */ /* 0x010fc80007ffe0ff */
[----:B------:R-:W-:-:S04]  /*06f0*/  SHF.R.S32.HI R8, RZ, 0x1f, R0 ;  /* 0x0000001fff087819 */ /* 0x000fc80000011400 */
[----:B------:R-:W-:Y:S02]  /*0700*/  LEA.HI R8, R8, R0, RZ, 0x6 ;  /* 0x0000000008087211 */ /* 0x000fe400078f30ff */
[----:B------:R-:W-:Y:S02]  /*0710*/  IABS R0, c[0x0][0x10] ;  /* 0x0000040000007a13 */ /* 0x000fe40000000000 */
[----:B------:R-:W-:-:S03]  /*0720*/  LEA.HI.SX32 R8, R8, c[0x0][0x10], 0x1a ;  /* 0x0000040008087a11 */ /* 0x000fc600078fd2ff */
[----:B------:R-:W-:Y:S01]  /*0730*/  IMAD.MOV R0, RZ, RZ, -R0 ;  /* 0x000000ffff007224 */ /* 0x000fe200078e0a00 */
[----:B------:R-:W-:-:S04]  /*0740*/  IADD3 R8, R8, -0x1, RZ ;  /* 0xffffffff08087810 */ /* 0x000fc80007ffe0ff */
[----:B------:R-:W-:Y:S02]  /*0750*/  IABS R2, R8 ;  /* 0x0000000800027213 */ /* 0x000fe40000000000 */
[----:B------:R-:W-:-:S03]  /*0760*/  LOP3.LUT R8, R8, c[0x0][0x10], RZ, 0x3c, !PT ;  /* 0x0000040008087a12 */ /* 0x000fc600078e3cff */
[----:B------:R-:W-:Y:S01]  /*0770*/  IMAD.HI.U32 R5, R5, R2, RZ ;  /* 0x0000000205057227 */ /* 0x000fe200078e00ff */
[----:B------:R-:W-:Y:S02]  /*0780*/  ISETP.GE.AND P0, PT, R8, RZ, PT ;  /* 0x000000ff0800720c */ /* 0x000fe40003f06270 */
[----:B------:R-:W-:Y:S01]  /*0790*/  IADD3 R8, R52, 0x3f, RZ ;  /* 0x0000003f34087810 */ /* 0x000fe20007ffe0ff */
[----:B------:R-:W-:-:S03]  /*07a0*/  IMAD R0, R5, R0, R2 ;  /* 0x0000000005007224 */ /* 0x000fc600078e0202 */
[----:B------:R-:W-:Y:S02]  /*07b0*/  SHF.R.S32.HI R2, RZ, 0x1f, R8 ;  /* 0x0000001fff027819 */ /* 0x000fe40000011408 */
[----:B------:R-:W-:Y:S02]  /*07c0*/  ISETP.GT.U32.AND P1, PT, R3, R0, PT ;  /* 0x000000000300720c */ /* 0x000fe40003f24070 */
[----:B------:R-:W-:-:S04]  /*07d0*/  LEA.HI R2, R2, R8, RZ, 0x6 ;  /* 0x0000000802027211 */ /* 0x000fc800078f30ff */
[----:B------:R-:W-:-:S07]  /*07e0*/  SHF.R.S32.HI R2, RZ, 0x6, R2 ;  /* 0x00000006ff027819 */ /* 0x000fce0000011402 */
[----:B------:R-:W-:Y:S01]  /*07f0*/  @!P1 IMAD.IADD R0, R0, 0x1, -R3 ;  /* 0x0000000100009824 */ /* 0x000fe200078e0a03 */
[----:B------:R-:W-:Y:S02]  /*0800*/  @!P1 IADD3 R5, R5, 0x1, RZ ;  /* 0x0000000105059810 */ /* 0x000fe40007ffe0ff */
[----:B------:R-:W-:Y:S02]  /*0810*/  ISETP.NE.AND P1, PT, RZ, c[0x0][0x10], PT ;  /* 0x00000400ff007a0c */ /* 0x000fe40003f25270 */
[----:B------:R-:W-:Y:S02]  /*0820*/  ISETP.GE.U32.AND P2, PT, R0, R3, PT ;  /* 0x000000030000720c */ /* 0x000fe40003f46070 */
[----:B------:R-:W-:-:S04]  /*0830*/  IADD3 R3, -R239, 0x7f, R54 ;  /* 0x0000007fef037810 */ /* 0x000fc80007ffe136 */
[----:B--2---:R-:W-:-:S04]  /*0840*/  IADD3 R4, R4, R3, R52 ;  /* 0x0000000304047210 */ /* 0x004fc80007ffe034 */
[----:B------:R-:W-:-:S03]  /*0850*/  SHF.R.S32.HI R3, RZ, 0x1f, R4 ;  /* 0x0000001fff037819 */ /* 0x000fc60000011404 */
[----:B------:R-:W-:Y:S02]  /*0860*/  @P2 IADD3 R5, R5, 0x1, RZ ;  /* 0x0000000105052810 */ /* 0x000fe40007ffe0ff */
[----:B------:R-:W-:-:S03]  /*0870*/  LEA.HI R3, R3, R4, RZ, 0x6 ;  /* 0x0000000403037211 */ /* 0x000fc600078f30ff */
[----:B------:R-:W-:Y:S01]  /*0880*/  IMAD.MOV.U32 R0, RZ, RZ, R5 ;  /* 0x000000ffff007224 */ /* 0x000fe200078e0005 */
[----:B------:R-:W-:Y:S02]  /*0890*/  IADD3 R5, R52, R54, -R239 ;  /* 0x0000003634057210 */ /* 0x000fe40007ffe8ef */
[----:B------:R-:W-:Y:S01]  /*08a0*/  SHF.R.S32.HI R3, RZ, 0x6, R3 ;  /* 0x00000006ff037819 */ /* 0x000fe20000011403 */
[----:B------:R-:W-:Y:S01]  /*08b0*/  @!P0 IMAD.MOV R0, RZ, RZ, -R0 ;  /* 0x000000ffff008224 */ /* 0x000fe200078e0a00 */
[----:B------:R-:W-:Y:S01]  /*08c0*/  @!P1 LOP3.LUT R0, RZ, c[0x0][0x10], RZ, 0x33, !PT ;  /* 0x00000400ff009a12 */ /* 0x000fe200078e33ff */
[----:B-----5:R-:W-:-:S04]  /*08d0*/  IMAD.IADD R6, R5, 0x1, -R6 ;  /* 0x0000000105067824 */ /* 0x020fc800078e0a06 */
[----:B------:R-:W-:Y:S01]  /*08e0*/  IMAD R234, R0, UR8, RZ ;  /* 0x0000000800ea7c24 */ /* 0x000fe2000f8e02ff */
[----:B------:R-:W-:-:S03]  /*08f0*/  SHF.R.S32.HI R5, RZ, 0x1f, R6 ;  /* 0x0000001fff057819 */ /* 0x000fc60000011406 */
[----:B------:R-:W-:Y:S01]  /*0900*/  IMAD.IADD R0, R0, 0x1, R234 ;  /* 0x0000000100007824 */ /* 0x000fe200078e02ea */
[----:B------:R-:W-:-:S04]  /*0910*/  LEA.HI R5, R5, R6, RZ, 0x6 ;  /* 0x0000000605057211 */ /* 0x000fc800078f30ff */
[----:B------:R-:W-:Y:S02]  /*0920*/  IMNMX R0, R2, R0, PT ;  /* 0x0000000002007217 */ /* 0x000fe40003800200 */
[----:B------:R-:W-:Y:S02]  /*0930*/  SHF.R.S32.HI R5, RZ, 0x6, R5 ;  /* 0x00000006ff057819 */ /* 0x000fe40000011405 */
[----:B------:R-:W-:Y:S02]  /*0940*/  IMNMX R165, R0, R3, PT ;  /* 0x0000000300a57217 */ /* 0x000fe40003800200 */
[----:B------:R-:W-:-:S04]  /*0950*/  IMNMX R234, R234, R5, !PT ;  /* 0x00000005eaea7217 */ /* 0x000fc80007800200 */
[----:B------:R-:W-:-:S13]  /*0960*/  ISETP.GE.AND P0, PT, R234, R165, PT ;  /* 0x000000a5ea00720c */ /* 0x000fda0003f06270 */
[----:B------:R-:W-:Y:S05]  /*0970*/  @!P0 BRA `(.L_x_3231) ;  /* 0x00000a5000008947 */ /* 0x000fea0003800000 */
[----:B-1----:R1:W2:Y:S04]  /*0980*/  LD.E.64 R2, [R10.64+0xb0] ;  /* 0x0000b0060a027980 */ /* 0x0022a8000c101b00 */
[----:B------:R1:W3:Y:S04]  /*0990*/  LD.E R4, [R10.64+0x60] ;  /* 0x000060060a047980 */ /* 0x0002e8000c101900 */
[----:B------:R1:W4:Y:S04]  /*09a0*/  LD.E R6, [R10.64+0xcc] ;  /* 0x0000cc060a067980 */ /* 0x000328000c101900 */
[----:B------:R1:W4:Y:S04]  /*09b0*/  LD.E.64 R8, [R10.64+0x78] ;  /* 0x000078060a087980 */ /* 0x000328000c101b00 */
[----:B------:R1:W5:Y:S04]  /*09c0*/  LD.E R0, [R10.64+0xc0] ;  /* 0x0000c0060a007980 */ /* 0x000368000c101900 */
[----:B-1----:R-:W5:Y:S01]  /*09d0*/  LD.E.64 R10, [R10.64+0xa8] ;  /* 0x0000a8060a0a7980 */ /* 0x002f62000c101b00 */
[----:B------:R-:W-:Y:S01]  /*09e0*/  SHF.R.S32.HI R7, RZ, 0x1f, R57 ;  /* 0x0000001fff077819 */ /* 0x000fe20000011439 */
[----:B------:R-:W-:Y:S03]  /*09f0*/  BSSY B0, `(.L_x_3232) ;  /* 0x000001e000007945 */ /* 0x000fe60003800000 */
[----:B------:R-:W-:-:S04]  /*0a00*/  LEA.HI R7, R7, R57, RZ, 0x4 ;  /* 0x0000003907077211 */ /* 0x000fc800078f20ff */
[----:B------:R-:W-:-:S05]  /*0a10*/  LOP3.LUT R5, R7, 0xfffffff0, RZ, 0xc0, !PT ;  /* 0xfffffff007057812 */ /* 0x000fca00078ec0ff */
[----:B------:R-:W-:Y:S02]  /*0a20*/  IMAD.IADD R57, R57, 0x1, -R5 ;  /* 0x0000000139397824 */ /* 0x000fe400078e0a05 */
[----:B--2---:R-:W-:-:S04]  /*0a30*/  IMAD R2, R2, UR8, R241 ;  /* 0x0000000802027c24 */ /* 0x004fc8000f8e02f1 */
[----:B---3--:R-:W-:Y:S02]  /*0a40*/  IMAD R2, R2, R4, R240 ;  /* 0x0000000402027224 */ /* 0x008fe400078e02f0 */
[----:B------:R-:W-:Y:S02]  /*0a50*/  IMAD.SHL.U32 R4, R57, 0x4, RZ ;  /* 0x0000000439047824 */ /* 0x000fe400078e00ff */
[--C-:B------:R-:W-:Y:S01]  /*0a60*/  IMAD R3, R3, R2, R54.reuse ;  /* 0x0000000203037224 */ /* 0x100fe200078e0236 */
[----:B------:R-:W-:Y:S01]  /*0a70*/  SHF.R.S32.HI R2, RZ, 0x4, R7 ;  /* 0x00000004ff027819 */ /* 0x000fe20000011407 */
[----:B------:R-:W-:Y:S01]  /*0a80*/  IMAD.IADD R54, R239, 0x1, -R54 ;  /* 0x00000001ef367824 */ /* 0x000fe200078e0a36 */
[--C-:B------:R-:W-:Y:S01]  /*0a90*/  SHF.R.S32.HI R5, RZ, 0x1f, R4.reuse ;  /* 0x0000001fff057819 */ /* 0x100fe20000011404 */
[----:B----4-:R-:W-:Y:S01]  /*0aa0*/  IMAD R7, R3, R6, RZ ;  /* 0x0000000603077224 */ /* 0x010fe200078e02ff */
[----:B------:R-:W-:Y:S02]  /*0ab0*/  IADD3 R17, R4, 0x40, RZ ;  /* 0x0000004004117810 */ /* 0x000fe40007ffe0ff */
[C---:B------:R-:W-:Y:S01]  /*0ac0*/  ISETP.GE.AND P1, PT, R2.reuse, R54, PT ;  /* 0x000000360200720c */ /* 0x040fe20003f26270 */
[----:B------:R-:W-:Y:S01]  /*0ad0*/  IMAD.WIDE R12, R2, 0x100, R4 ;  /* 0x00000100020c7825 */ /* 0x000fe200078e0204 */
[----:B------:R-:W-:-:S02]  /*0ae0*/  IADD3 R16, R4, 0x80, RZ ;  /* 0x0000008004107810 */ /* 0x000fc40007ffe0ff */
[----:B------:R-:W-:Y:S02]  /*0af0*/  IADD3 R15, R4, 0xc0, RZ ;  /* 0x000000c0040f7810 */ /* 0x000fe40007ffe0ff */
[----:B------:R-:W-:-:S04]  /*0b00*/  IADD3 R6, P0, R7, R12, RZ ;  /* 0x0000000c07067210 */ /* 0x000fc80007f1e0ff */
[----:B------:R-:W-:Y:S02]  /*0b10*/  LEA.HI.X.SX32 R7, R7, R13, 0x1, P0 ;  /* 0x0000000d07077211 */ /* 0x000fe400000f0eff */
[----:B------:R-:W-:-:S04]  /*0b20*/  LEA R18, P0, R6, R8, 0x2 ;  /* 0x0000000806127211 */ /* 0x000fc800078010ff */
[----:B------:R-:W-:Y:S01]  /*0b30*/  LEA.HI.X R19, R6, R9, R7, 0x2, P0 ;  /* 0x0000000906137211 */ /* 0x000fe200000f1407 */
[----:B------:R-:W-:Y:S05]  /*0b40*/  @P1 BRA `(.L_x_3233) ;  /* 0x0000008000001947 */ /* 0x000fea0003800000 */
[-C--:B-----5:R-:W-:Y:S02]  /*0b50*/  ISETP.GE.AND P3, PT, R4, R0.reuse, PT ;  /* 0x000000000400720c */ /* 0x0a0fe40003f66270 */
[-C--:B------:R-:W-:Y:S02]  /*0b60*/  ISETP.GE.AND P2, PT, R17, R0.reuse, PT ;  /* 0x000000001100720c */ /* 0x080fe40003f46270 */
[-C--:B------:R-:W-:Y:S02]  /*0b70*/  ISETP.GE.AND P1, PT, R16, R0.reuse, PT ;  /* 0x000000001000720c */ /* 0x080fe40003f26270 */
[----:B------:R-:W-:-:S07]  /*0b80*/  ISETP.GE.AND P0, PT, R15, R0, PT ;  /* 0x000000000f00720c */ /* 0x000fce0003f06270 */
[----:B------:R1:W-:Y:S04]  /*0b90*/  @!P3 ST.E.128 [R18.64], RZ ;  /* 0x000000ff1200b985 */ /* 0x0003e8000c101d06 */
[----:B------:R1:W-:Y:S04]  /*0ba0*/  @!P2 ST.E.128 [R18.64+0x100], RZ ;  /* 0x000100ff1200a985 */ /* 0x0003e8000c101d06 */
[----:B------:R1:W-:Y:S04]  /*0bb0*/  @!P1 ST.E.128 [R18.64+0x200], RZ ;  /* 0x000200ff12009985 */ /* 0x0003e8000c101d06 */
[----:B------:R1:W-:Y:S02]  /*0bc0*/  @!P0 ST.E.128 [R18.64+0x300], RZ ;  /* 0x000300ff12008985 */ /* 0x0003e4000c101d06 */
.L_x_3233:
[----:B------:R-:W-:Y:S05]  /*0bd0*/  BSYNC B0 ;  /* 0x0000000000007941 */ /* 0x000fea0003800000 */
.L_x_3232:
        /* <DEDUP_REMOVED lines=12> */
.L_x_3235:
[----:B------:R-:W-:Y:S05]  /*0ca0*/  BSYNC B0 ;  /* 0x0000000000007941 */ /* 0x000fea0003800000 */
.L_x_3234:
        /* <DEDUP_REMOVED lines=12> */
.L_x_3237:
[----:B------:R-:W-:Y:S05]  /*0d70*/  BSYNC B0 ;  /* 0x0000000000007941 */ /* 0x000fea0003800000 */
.L_x_3236:
        /* <DEDUP_REMOVED lines=12> */
.L_x_3239:
[----:B------:R-:W-:Y:S05]  /*0e40*/  BSYNC B0 ;  /* 0x0000000000007941 */ /* 0x000fea0003800000 */
.L_x_3238:
        /* <DEDUP_REMOVED lines=12> */
.L_x_3241:
[----:B------:R-:W-:Y:S05]  /*0f10*/  BSYNC B0 ;  /* 0x0000000000007941 */ /* 0x000fea0003800000 */
.L_x_3240:
        /* <DEDUP_REMOVED lines=12> */
.L_x_3243:
[----:B------:R-:W-:Y:S05]  /*0fe0*/  BSYNC B0 ;  /* 0x0000000000007941 */ /* 0x000fea0003800000 */
.L_x_3242:
        /* <DEDUP_REMOVED lines=12> */
.L_x_3245:
[----:B------:R-:W-:Y:S05]  /*10b0*/  BSYNC B0 ;  /* 0x0000000000007941 */ /* 0x000fea0003800000 */
.L_x_3244:
        /* <DEDUP_REMOVED lines=12> */
.L_x_3247:
[----:B------:R-:W-:Y:S05]  /*1180*/  BSYNC B0 ;  /* 0x0000000000007941 */ /* 0x000fea0003800000 */
.L_x_3246:
[----:B------:R-:W-:Y:S02]  /*1190*/  ISETP.NE.AND P6, PT, R57, RZ, PT ;  /* 0x000000ff3900720c */ /* 0x000fe40003fc5270 */
[----:B-----5:R-:W-:-:S02]  /*11a0*/  SHF.R.S32.HI R0, RZ, 0x1f, R3 ;  /* 0x0000001fff007819 */ /* 0x020fc40000011403 */
[----:B------:R-:W-:Y:S02]  /*11b0*/  ISETP.GE.OR P0, PT, R2, R54, P6 ;  /* 0x000000360200720c */ /* 0x000fe40003706670 */
[----:B------:R-:W-:Y:S02]  /*11c0*/  IADD3 R3, P1, R3, R2, RZ ;  /* 0x0000000203037210 */ /* 0x000fe40007f3e0ff */
[----:B------:R-:W-:Y:S02]  /*11d0*/  ISETP.GE.OR P5, PT, R14, R54, P6 ;  /* 0x000000360e00720c */ /* 0x000fe400037a6670 */
[----:B------:R-:W-:Y:S02]  /*11e0*/  LEA.HI.X.SX32 R0, R2, R0, 0x1, P1 ;  /* 0x0000000002007211 */ /* 0x000fe400008f0eff */
[----:B------:R-:W-:Y:S02]  /*11f0*/  LEA R2, P1, R3, R10, 0x2 ;  /* 0x0000000a03027211 */ /* 0x000fe400078210ff */
[----:B------:R-:W-:-:S02]  /*1200*/  ISETP.GE.OR P2, PT, R9, R54, P6 ;  /* 0x000000360900720c */ /* 0x000fc40003746670 */
[----:B------:R-:W-:Y:S01]  /*1210*/  LEA.HI.X R3, R3, R11, R0, 0x2, P1 ;  /* 0x0000000b03037211 */ /* 0x000fe200008f1400 */
[----:B------:R-:W-:Y:S01]  /*1220*/  @!P0 IMAD.MOV.U32 R0, RZ, RZ, -0x800000 ;  /* 0xff800000ff008424 */ /* 0x000fe200078e00ff */
[-C--:B------:R-:W-:Y:S02]  /*1230*/  ISETP.GE.OR P1, PT, R8, R54.reuse, P6 ;  /* 0x000000360800720c */ /* 0x080fe40003726670 */
[-C--:B------:R-:W-:Y:S02]  /*1240*/  ISETP.GE.OR P4, PT, R13, R54.reuse, P6 ;  /* 0x000000360d00720c */ /* 0x080fe40003786670 */
[----:B------:R1:W-:Y:S01]  /*1250*/  @!P0 ST.E [R2.64], R0 ;  /* 0x0000000002008985 */ /* 0x0003e2000c101906 */
[-C--:B------:R-:W-:Y:S02]  /*1260*/  ISETP.GE.OR P3, PT, R12, R54.reuse, P6 ;  /* 0x000000360c00720c */ /* 0x080fe40003766670 */
[-C--:B------:R-:W-:Y:S02]  /*1270*/  ISETP.GE.OR P0, PT, R7, R54.reuse, P6 ;  /* 0x000000360700720c */ /* 0x080fe40003706670 */
[----:B------:R-:W-:Y:S01]  /*1280*/  ISETP.GE.OR P6, PT, R6, R54, P6 ;  /* 0x000000360600720c */ /* 0x000fe200037c6670 */
[----:B------:R-:W-:-:S03]  /*1290*/  @!P2 IMAD.MOV.U32 R5, RZ, RZ, -0x800000 ;  /* 0xff800000ff05a424 */ /* 0x000fc600078e00ff */
[----:B------:R-:W-:Y:S02]  /*12a0*/  @!P1 IMAD.MOV.U32 R4, RZ, RZ, -0x800000 ;  /* 0xff800000ff049424 */ /* 0x000fe400078e00ff */
[----:B------:R-:W-:Y:S01]  /*12b0*/  @!P4 IMAD.MOV.U32 R8, RZ, RZ, -0x800000 ;  /* 0xff800000ff08c424 */ /* 0x000fe200078e00ff */
[----:B------:R2:W-:Y:S02]  /*12c0*/  @!P2 ST.E [R2.64+0x80], R5 ;  /* 0x000080050200a985 */ /* 0x0005e4000c101906 */
[----:B------:R-:W-:Y:S02]  /*12d0*/  @!P3 IMAD.MOV.U32 R7, RZ, RZ, -0x800000 ;  /* 0xff800000ff07b424 */ /* 0x000fe400078e00ff */
[----:B------:R3:W-:Y:S04]  /*12e0*/  @!P1 ST.E [R2.64+0xa0], R4 ;  /* 0x0000a00402009985 */ /* 0x0007e8000c101906 */
[----:B------:R-:W-:Y:S04]  /*12f0*/  @!P4 ST.E [R2.64+0x40], R8 ;  /* 0x000040080200c985 */ /* 0x000fe8000c101906 */
[----:B------:R-:W-:Y:S01]  /*1300*/  @!P3 ST.E [R2.64+0x60], R7 ;  /* 0x000060070200b985 */ /* 0x000fe2000c101906 */
[----:B-1----:R-:W-:-:S05]  /*1310*/  @!P5 IMAD.MOV.U32 R0, RZ, RZ, -0x800000 ;  /* 0xff800000ff00d424 */ /* 0x002fca00078e00ff */
[----:B------:R1:W-:Y:S01]  /*1320*/  @!P5 ST.E [R2.64+0x20], R0 ;  /* 0x000020000200d985 */ /* 0x0003e2000c101906 */
[----:B--2---:R-:W-:Y:S02]  /*1330*/  IMAD.MOV.U32 R5, RZ, RZ, 0x0 ;  /* 0x00000000ff057424 */ /* 0x004fe400078e00ff */
[----:B---3--:R-:W-:Y:S02]  /*1340*/  IMAD.MOV.U32 R4, RZ, RZ, R237 ;  /* 0x000000ffff047224 */ /* 0x008fe400078e00ed */
[----:B-1----:R-:W-:-:S05]  /*1350*/  @!P0 IMAD.MOV.U32 R0, RZ, RZ, -0x800000 ;  /* 0xff800000ff008424 */ /* 0x002fca00078e00ff */
[----:B------:R1:W-:Y:S01]  /*1360*/  @!P0 ST.E [R2.64+0xc0], R0 ;  /* 0x0000c00002008985 */ /* 0x0003e2000c101906 */
[----:B------:R-:W-:Y:S05]  /*1370*/  @P6 RET.REL.NODEC R4 `(_ZN5flash24flash_fwd_splitkv_kernelI23Flash_fwd_kernel_traitsILi256ELi64ELi64ELi4ELb0ELb0EN7cutlass10bfloat16_tE19Flash_kernel_traitsILi256ELi64ELi64ELi4ES3_EELb0ELb1ELb0ELb0ELb0ELb0ELb1ELb1EEEvNS_16Flash_fwd_paramsE) ;  /* 0xffffec8004006950 */ /* 0x000fea0003c3ffff */
[----:B-1----:R-:W-:-:S05]  /*1380*/  MOV R0, 0xff800000 ;  /* 0xff80000000007802 */ /* 0x002fca0000000f00 */
[----:B------:R1:W-:Y:S02]  /*1390*/  ST.E [R2.64+0xe0], R0 ;  /* 0x0000e00002007985 */ /* 0x0003e4000c101906 */
[----:B-1----:R-:W-:Y:S02]  /*13a0*/  MOV R2, R237 ;  /* 0x000000ed00027202 */ /* 0x002fe40000000f00 */
[----:B------:R-:W-:-:S04]  /*13b0*/  MOV R3, 0x0 ;  /* 0x0000000000037802 */ /* 0x000fc80000000f00 */
[----:B------:R-:W-:Y:S05]  /*13c0*/  RET.REL.NODEC R2 `(_ZN5flash24flash_fwd_splitkv_kernelI23Flash_fwd_kernel_traitsILi256ELi64ELi64ELi4ELb0ELb0EN7cutlass10bfloat16_tE19Flash_kernel_traitsILi256ELi64ELi64ELi4ES3_EELb0ELb1ELb0ELb0ELb0ELb0ELb1ELb1EEEvNS_16Flash_fwd_paramsE) ;  /* 0xffffec3002007950 */ /* 0x000fea0003c3ffff */
.L_x_3231:
[----:B-1----:R-:W2:Y:S04]  /*13d0*/  LD.E.64 R8, [R10.64+0x160] ;  /* 0x000160060a087980 */ /* 0x002ea8000c101b00 */
[----:B------:R-:W3:Y:S01]  /*13e0*/  LD.E.64 R2, [R10.64+0x158] ;  /* 0x000158060a027980 */ /* 0x000ee2000c101b00 */
[----:B--2---:R-:W-:-:S04]  /*13f0*/  ISETP.NE.U32.AND P1, PT, R8, RZ, PT ;  /* 0x000000ff0800720c */ /* 0x004fc80003f25070 */
[----:B------:R-:W-:-:S13]  /*1400*/  ISETP.NE.AND.EX P1, PT, R9, RZ, PT, P1 ;  /* 0x000000ff0900720c */ /* 0x000fda0003f25310 */
[----:B------:R-:W2:Y:S01]  /*1410*/  @P1 LD.E.64 R12, [R10.64+0x168] ;  /* 0x000168060a0c1980 */ /* 0x000ea2000c101b00 */
        /* <DEDUP_REMOVED lines=21> */
[----:B------:R-:W3:Y:S01]  /*1570*/  LD.E R4, [R10.64+0x68] ;  /* 0x000068060a047980 */ /* 0x000ee2000c101900 */
[----:B------:R-:W-:-:S03]  /*1580*/  LEA R2, R165, 0xffffffc0, 0x6 ;  /* 0xffffffc0a5027811 */ /* 0x000fc600078e30ff */
[----:B-----5:R-:W4:Y:S01]  /*1590*/  LD.E.64 R14, [R10.64+0x20] ;  /* 0x000020060a0e7980 */ /* 0x020f22000c101b00 */
[----:B------:R-:W-:-:S03]  /*15a0*/  IABS R3, R2 ;  /* 0x0000000200037213 */ /* 0x000fc60000000000 */
[----:B------:R-:W3:Y:S04]  /*15b0*/  LD.E.64 R48, [R10.64+0x38] ;  /* 0x000038060a307980 */ /* 0x000ee8000c101b00 */
[----:B------:R-:W3:Y:S04]  /*15c0*/  LD.E.64 R18, [R10.64+0x50] ;  /* 0x000050060a127980 */ /* 0x000ee8000c101b00 */
        /* <DEDUP_REMOVED lines=26> */
[----:B------:R-:W-:-:S05]  /*1770*/  IMAD.WIDE R12, R8, 0x4, R242 ;  /* 0x00000004080c7825 */ /* 0x000fca00078e02f2 */
[----:B------:R2:W4:Y:S04]  /*1780*/  LD.E R3, [R12.64] ;  /* 0x000000060c037980 */ /* 0x000528000c101900 */
[----:B--2---:R-:W2:Y:S01]  /*1790*/  LD.E.64 R12, [R10.64+0x28] ;  /* 0x000028060a0c7980 */ /* 0x004ea2000c101b00 */
[----:B---3--:R-:W-:-:S04]  /*17a0*/  IABS R6, R4 ;  /* 0x0000000400067213 */ /* 0x008fc80000000000 */
[----:B------:R-:W3:Y:S08]  /*17b0*/  I2F.RP R0, R6 ;  /* 0x0000000600007306 */ /* 0x000ef00000209400 */
[----:B---3--:R-:W3:Y:S02]  /*17c0*/  MUFU.RCP R0, R0 ;  /* 0x0000000000007308 */ /* 0x008ee40000001000 */
[----:B---3--:R-:W-:-:S06]  /*17d0*/  IADD3 R0, R0, 0xffffffe, RZ ;  /* 0x0ffffffe00007810 */ /* 0x008fcc0007ffe0ff */
[----:B------:R-:W3:Y:S01]  /*17e0*/  F2I.FTZ.U32.TRUNC.NTZ R23, R0 ;  /* 0x0000000000177305 */ /* 0x000ee2000021f000 */
[----:B------:R-:W-:Y:S01]  /*17f0*/  IMAD.MOV.U32 R22, RZ, RZ, RZ ;  /* 0x000000ffff167224 */ /* 0x000fe200078e00ff */
[----:B------:R-:W-:Y:S01]  /*1800*/  IABS R5, R240 ;  /* 0x000000f000057213 */ /* 0x000fe20000000000 */
[----:B---3--:R-:W-:-:S04]  /*1810*/  IMAD.MOV R0, RZ, RZ, -R23 ;  /* 0x000000ffff007224 */ /* 0x008fc800078e0a17 */
[----:B------:R-:W-:Y:S01]  /*1820*/  IMAD R16, R0, R6, RZ ;  /* 0x0000000600107224 */ /* 0x000fe200078e02ff */
[----:B------:R-:W-:-:S03]  /*1830*/  IABS R0, R4 ;  /* 0x0000000400007213 */ /* 0x000fc60000000000 */
[----:B------:R-:W-:Y:S01]  /*1840*/  IMAD.HI.U32 R16, R23, R16, R22 ;  /* 0x0000001017107227 */ /* 0x000fe200078e0016 */
[----:B------:R-:W-:-:S05]  /*1850*/  IADD3 R0, RZ, -R0, RZ ;  /* 0x80000000ff007210 */ /* 0x000fca0007ffe0ff */
[----:B------:R-:W-:-:S04]  /*1860*/  IMAD.HI.U32 R16, R16, R5, RZ ;  /* 0x0000000510107227 */ /* 0x000fc800078e00ff */
[----:B------:R-:W-:-:S05]  /*1870*/  IMAD R0, R16, R0, R5 ;  /* 0x0000000010007224 */ /* 0x000fca00078e0205 */
[----:B------:R-:W-:Y:S02]  /*1880*/  ISETP.GT.U32.AND P1, PT, R6, R0, PT ;  /* 0x000000000600720c */ /* 0x000fe40003f24070 */
[----:B------:R-:W-:-:S11]  /*1890*/  IADD3 R8, -R8, RZ, RZ ;  /* 0x000000ff08087210 */ /* 0x000fd60007ffe1ff */
[----:B------:R-:W-:-:S05]  /*18a0*/  @!P1 IMAD.IADD R0, R0, 0x1, -R6 ;  /* 0x0000000100009824 */ /* 0x000fca00078e0a06 */
[----:B------:R-:W-:Y:S02]  /*18b0*/  ISETP.GE.U32.AND P2, PT, R0, R6, PT ;  /* 0x000000060000720c */ /* 0x000fe40003f46070 */
[----:B------:R-:W-:Y:S02]  /*18c0*/  LOP3.LUT R6, R240, R4, RZ, 0x3c, !PT ;  /* 0x00000004f0067212 */ /* 0x000fe400078e3cff */
[----:B------:R-:W-:Y:S02]  /*18d0*/  @!P1 IADD3 R16, R16, 0x1, RZ ;  /* 0x0000000110109810 */ /* 0x000fe40007ffe0ff */
[----:B------:R-:W-:Y:S02]  /*18e0*/  ISETP.GE.AND P0, PT, R6, RZ, PT ;  /* 0x000000ff0600720c */ /* 0x000fe40003f06270 */
[----:B------:R-:W-:Y:S01]  /*18f0*/  ISETP.NE.AND P1, PT, R4, RZ, PT ;  /* 0x000000ff0400720c */ /* 0x000fe20003f25270 */
[----:B------:R-:W-:-:S04]  /*1900*/  IMAD R9, R9, R8, R2 ;  /* 0x0000000809097224 */ /* 0x000fc800078e0202 */
[----:B------:R-:W-:Y:S02]  /*1910*/  @P2 IADD3 R16, R16, 0x1, RZ ;  /* 0x0000000110102810 */ /* 0x000fe40007ffe0ff */
[----:B------:R-:W-:-:S04]  /*1920*/  SHF.R.S32.HI R8, RZ, 0x1f, R9 ;  /* 0x0000001fff087819 */ /* 0x000fc80000011409 */
[----:B------:R-:W-:Y:S02]  /*1930*/  @!P0 IADD3 R16, -R16, RZ, RZ ;  /* 0x000000ff10108210 */ /* 0x000fe40007ffe1ff */
[----:B------:R-:W-:Y:S02]  /*1940*/  @!P1 LOP3.LUT R16, RZ, R4, RZ, 0x33, !PT ;  /* 0x00000004ff109212 */ /* 0x000fe400078e33ff */
[----:B----4-:R-:W-:Y:S01]  /*1950*/  SHF.R.S32.HI R0, RZ, 0x1f, R3 ;  /* 0x0000001fff007819 */ /* 0x010fe20000011403 */
[----:B------:R-:W-:-:S04]  /*1960*/  IMAD R5, R15, R3, RZ ;  /* 0x000000030f057224 */ /* 0x000fc800078e02ff */
[C---:B------:R-:W-:Y:S02]  /*1970*/  IMAD R5, R14.reuse, R0, R5 ;  /* 0x000000000e057224 */ /* 0x040fe400078e0205 */
[----:B------:R-:W-:-:S04]  /*1980*/  IMAD.WIDE.U32 R14, R14, R3, RZ ;  /* 0x000000030e0e7225 */ /* 0x000fc800078e00ff */
[----:B------:R-:W-:Y:S02]  /*1990*/  IMAD.IADD R15, R15, 0x1, R5 ;  /* 0x000000010f0f7824 */ /* 0x000fe400078e0205 */
[----:B------:R-:W-:Y:S02]  /*19a0*/  IMAD R5, R49, R9, RZ ;  /* 0x0000000931057224 */ /* 0x000fe400078e02ff */
[----:B------:R-:W-:-:S04]  /*19b0*/  IMAD.WIDE.U32 R14, R9, R48, R14 ;  /* 0x00000030090e7225 */ /* 0x000fc800078e000e */
[----:B------:R-:W-:Y:S02]  /*19c0*/  IMAD R5, R48, R8, R5 ;  /* 0x0000000830057224 */ /* 0x000fe400078e0205 */
[-C--:B--2---:R-:W-:Y:S02]  /*19d0*/  IMAD R4, R13, R3.reuse, RZ ;  /* 0x000000030d047224 */ /* 0x084fe400078e02ff */
[----:B------:R-:W-:Y:S01]  /*19e0*/  IMAD.IADD R13, R15, 0x1, R5 ;  /* 0x000000010f0d7824 */ /* 0x000fe200078e0205 */
[----:B------:R-:W-:Y:S01]  /*19f0*/  SHF.R.S32.HI R15, RZ, 0x1f, R16 ;  /* 0x0000001fff0f7819 */ /* 0x000fe20000011410 */
[----:B------:R-:W-:-:S04]  /*1a00*/  IMAD.WIDE.U32 R22, R12, R3, RZ ;  /* 0x000000030c167225 */ /* 0x000fc800078e00ff */
[----:B------:R-:W-:Y:S01]  /*1a10*/  IMAD R4, R12, R0, R4 ;  /* 0x000000000c047224 */ /* 0x000fe200078e0204 */
[----:B------:R-:W-:Y:S01]  /*1a20*/  MOV R12, R14 ;  /* 0x0000000e000c7202 */ /* 0x000fe20000000f00 */
[----:B------:R-:W-:-:S04]  /*1a30*/  IMAD R5, R19, R16, RZ ;  /* 0x0000001013057224 */ /* 0x000fc800078e02ff */
[----:B------:R-:W-:Y:S02]  /*1a40*/  IMAD R5, R18, R15, R5 ;  /* 0x0000000f12057224 */ /* 0x000fe400078e0205 */
[----:B------:R-:W-:Y:S01]  /*1a50*/  IMAD.WIDE.U32 R18, R16, R18, R12 ;  /* 0x0000001210127225 */ /* 0x000fe200078e000c */
[----:B------:R-:W-:-:S03]  /*1a60*/  IADD3 R17, R23, R4, RZ ;  /* 0x0000000417117210 */ /* 0x000fc60007ffe0ff */
[----:B------:R-:W-:Y:S01]  /*1a70*/  IMAD.MOV.U32 R13, RZ, RZ, R22 ;  /* 0x000000ffff0d7224 */ /* 0x000fe200078e0016 */
[----:B------:R-:W-:Y:S01]  /*1a80*/  MOV R3, R18 ;  /* 0x0000001200037202 */ /* 0x000fe20000000f00 */
[----:B------:R-:W-:Y:S01]  /*1a90*/  IMAD.IADD R0, R19, 0x1, R5 ;  /* 0x0000000113007824 */ /* 0x000fe200078e0205 */
[----:B------:R-:W-:Y:S05]  /*1aa0*/  BRA `(.L_x_3250) ;  /* 0x0000052000007947 */ /* 0x000fea0003800000 */
.L_x_3249:
[----:B------:R-:W2:Y:S01]  /*1ab0*/  LD.E R5, [R10.64+0x68] ;  /* 0x000068060a057980 */ /* 0x000ea2000c101900 */
[----:B------:R-:W-:-:S03]  /*1ac0*/  ISETP.NE.AND P3, PT, R16, -0x1, PT ;  /* 0xffffffff1000780c */ /* 0x000fc60003f65270 */
[----:B------:R-:W3:Y:S04]  /*1ad0*/  LD.E.64 R48, [R10.64+0x38] ;  /* 0x000038060a307980 */ /* 0x000ee8000c101b00 */
[----:B------:R-:W4:Y:S04]  /*1ae0*/  LD.E.64 R50, [R10.64+0x40] ;  /* 0x000040060a327980 */ /* 0x000f28000c101b00 */
        /* <DEDUP_REMOVED lines=16> */
[----:B------:R-:W-:-:S03]  /*1bf0*/  IADD3 R0, RZ, -R0, RZ ;  /* 0x80000000ff007210 */ /* 0x000fc60007ffe0ff */
[----:B---3--:R-:W-:Y:S02]  /*1c00*/  @!P3 IMAD R2, R49, R15, RZ ;  /* 0x0000000f3102b224 */ /* 0x008fe400078e02ff */
[----:B------:R-:W-:-:S04]  /*1c10*/  IMAD.HI.U32 R4, R4, R8, RZ ;  /* 0x0000000804047227 */ /* 0x000fc800078e00ff */
[----:B------:R-:W-:Y:S02]  /*1c20*/  IMAD R0, R4, R0, R8 ;  /* 0x0000000004007224 */ /* 0x000fe400078e0208 */
[----:B------:R-:W-:Y:S02]  /*1c30*/  @!P3 IMAD R2, R6, R48, R2 ;  /* 0x000000300602b224 */ /* 0x000fe400078e0202 */
[----:B------:R-:W-:Y:S01]  /*1c40*/  @!P3 IMAD.WIDE.U32 R30, R48, R15, RZ ;  /* 0x0000000f301eb225 */ /* 0x000fe200078e00ff */
[----:B------:R-:W-:-:S03]  /*1c50*/  ISETP.GT.U32.AND P0, PT, R3, R0, PT ;  /* 0x000000000300720c */ /* 0x000fc60003f04070 */
[----:B------:R-:W-:Y:S01]  /*1c60*/  @P3 IMAD.IADD R8, R15, 0x1, R16 ;  /* 0x000000010f083824 */ /* 0x000fe200078e0210 */
[----:B-----5:R-:W-:Y:S02]  /*1c70*/  @!P3 SHF.R.S32.HI R6, RZ, 0x1f, R14 ;  /* 0x0000001fff06b819 */ /* 0x020fe4000001140e */
[----:B------:R-:W-:Y:S01]  /*1c80*/  @!P3 IADD3 R9, R31, R2, RZ ;  /* 0x000000021f09b210 */ /* 0x000fe20007ffe0ff */
[-C--:B------:R-:W-:Y:S02]  /*1c90*/  @P3 IMAD R12, R49, R8.reuse, RZ ;  /* 0x00000008310c3224 */ /* 0x080fe400078e02ff */
[----:B------:R-:W-:-:S04]  /*1ca0*/  @P3 IMAD.WIDE.U32 R26, R48, R8, RZ ;  /* 0x00000008301a3225 */ /* 0x000fc800078e00ff */
[----:B------:R-:W-:Y:S02]  /*1cb0*/  @!P3 IMAD R2, R25, R14, RZ ;  /* 0x0000000e1902b224 */ /* 0x000fe400078e02ff */
[----:B------:R-:W-:Y:S02]  /*1cc0*/  @!P3 IMAD.MOV.U32 R8, RZ, RZ, R30 ;  /* 0x000000ffff08b224 */ /* 0x000fe400078e001e */
[C---:B------:R-:W-:Y:S02]  /*1cd0*/  @!P3 IMAD R2, R24.reuse, R6, R2 ;  /* 0x000000061802b224 */ /* 0x040fe400078e0202 */
[----:B------:R-:W-:Y:S01]  /*1ce0*/  @!P3 IMAD.WIDE.U32 R8, R24, R14, R8 ;  /* 0x0000000e1808b225 */ /* 0x000fe200078e0008 */
[----:B------:R-:W-:-:S03]  /*1cf0*/  @P3 IADD3 R12, R27, R12, RZ ;  /* 0x0000000c1b0c3210 */ /* 0x000fc60007ffe0ff */
[----:B------:R-:W-:Y:S01]  /*1d00*/  @P3 IMAD.MOV.U32 R13, RZ, RZ, R26 ;  /* 0x000000ffff0d3224 */ /* 0x000fe200078e001a */
[----:B------:R-:W-:Y:S01]  /*1d10*/  @!P3 MOV R13, R8 ;  /* 0x00000008000db202 */ /* 0x000fe20000000f00 */
[----:B------:R-:W-:Y:S01]  /*1d20*/  @!P3 IMAD.IADD R12, R9, 0x1, R2 ;  /* 0x00000001090cb824 */ /* 0x000fe200078e0202 */
[----:B------:R-:W-:-:S04]  /*1d30*/  @!P0 IADD3 R0, R0, -R3, RZ ;  /* 0x8000000300008210 */ /* 0x000fc80007ffe0ff */
[-C--:B------:R-:W-:Y:S02]  /*1d40*/  LOP3.LUT R13, R13, R12.reuse, RZ, 0x3c, !PT ;  /* 0x0000000c0d0d7212 */ /* 0x080fe400078e3cff */
[----:B------:R-:W-:Y:S02]  /*1d50*/  ISETP.GE.U32.AND P2, PT, R0, R3, PT ;  /* 0x000000030000720c */ /* 0x000fe40003f46070 */
[----:B------:R-:W-:Y:S02]  /*1d60*/  LOP3.LUT R3, R240, R5, RZ, 0x3c, !PT ;  /* 0x00000005f0037212 */ /* 0x000fe400078e3cff */
[----:B------:R-:W-:Y:S02]  /*1d70*/  LOP3.LUT R12, R13, R12, RZ, 0x3c, !PT ;  /* 0x0000000c0d0c7212 */ /* 0x000fe400078e3cff */
[----:B------:R-:W-:Y:S02]  /*1d80*/  ISETP.GE.AND P1, PT, R3, RZ, PT ;  /* 0x000000ff0300720c */ /* 0x000fe40003f26270 */
[----:B------:R-:W-:-:S02]  /*1d90*/  @!P0 IADD3 R4, R4, 0x1, RZ ;  /* 0x0000000104048810 */ /* 0x000fc40007ffe0ff */
[----:B------:R-:W-:Y:S02]  /*1da0*/  LEA R2, R165, 0xffffffc0, 0x6 ;  /* 0xffffffc0a5027811 */ /* 0x000fe400078e30ff */
[----:B------:R-:W-:Y:S02]  /*1db0*/  LOP3.LUT R13, R13, R12, RZ, 0x3c, !PT ;  /* 0x0000000c0d0d7212 */ /* 0x000fe400078e3cff */
[----:B------:R-:W-:Y:S01]  /*1dc0*/  ISETP.NE.AND P0, PT, R5, RZ, PT ;  /* 0x000000ff0500720c */ /* 0x000fe20003f05270 */
[----:B----4-:R-:W-:Y:S01]  /*1dd0*/  @!P3 IMAD R6, R51, R15, RZ ;  /* 0x0000000f3306b224 */ /* 0x010fe200078e02ff */
[----:B------:R-:W-:Y:S01]  /*1de0*/  @!P3 SHF.R.S32.HI R0, RZ, 0x1f, R15 ;  /* 0x0000001fff00b819 */ /* 0x000fe2000001140f */
[----:B------:R-:W-:Y:S01]  /*1df0*/  IMAD.WIDE.U32 R24, R48, R2, R12 ;  /* 0x0000000230187225 */ /* 0x000fe200078e000c */
[----:B------:R-:W-:-:S03]  /*1e00*/  SHF.R.S32.HI R8, RZ, 0x1f, R2 ;  /* 0x0000001fff087819 */ /* 0x000fc60000011402 */
[----:B------:R-:W-:Y:S02]  /*1e10*/  @!P3 IMAD R0, R0, R50, R6 ;  /* 0x000000320000b224 */ /* 0x000fe400078e0206 */
[----:B------:R-:W-:Y:S01]  /*1e20*/  @!P3 IMAD.WIDE.U32 R12, R50, R15, RZ ;  /* 0x0000000f320cb225 */ /* 0x000fe200078e00ff */
[----:B------:R-:W-:-:S03]  /*1e30*/  @P2 IADD3 R4, R4, 0x1, RZ ;  /* 0x0000000104042810 */ /* 0x000fc60007ffe0ff */
[----:B------:R-:W-:Y:S01]  /*1e40*/  IMAD R9, R49, R2, RZ ;  /* 0x0000000231097224 */ /* 0x000fe200078e02ff */
[----:B------:R-:W-:Y:S01]  /*1e50*/  @!P3 IADD3 R13, R13, R0, RZ ;  /* 0x000000000d0db210 */ /* 0x000fe20007ffe0ff */
[----:B------:R-:W-:Y:S01]  /*1e60*/  @P3 IMAD.IADD R15, R15, 0x1, R16 ;  /* 0x000000010f0f3824 */ /* 0x000fe200078e0210 */
[----:B------:R-:W-:Y:S01]  /*1e70*/  @!P1 IADD3 R4, -R4, RZ, RZ ;  /* 0x000000ff04049210 */ /* 0x000fe20007ffe1ff */
[----:B------:R-:W-:Y:S01]  /*1e80*/  IMAD R9, R8, R48, R9 ;  /* 0x0000003008097224 */ /* 0x000fe200078e0209 */
[----:B------:R-:W-:Y:S01]  /*1e90*/  @!P3 SHF.R.S32.HI R0, RZ, 0x1f, R14 ;  /* 0x0000001fff00b819 */ /* 0x000fe2000001140e */
[----:B------:R-:W-:Y:S01]  /*1ea0*/  @!P3 IMAD R3, R23, R14, RZ ;  /* 0x0000000e1703b224 */ /* 0x000fe200078e02ff */
[----:B------:R-:W-:Y:S01]  /*1eb0*/  @!P0 LOP3.LUT R4, RZ, R5, RZ, 0x33, !PT ;  /* 0x00000005ff048212 */ /* 0x000fe200078e33ff */
[-C--:B------:R-:W-:Y:S02]  /*1ec0*/  @P3 IMAD R17, R51, R15.reuse, RZ ;  /* 0x0000000f33113224 */ /* 0x080fe400078e02ff */
[----:B------:R-:W-:Y:S01]  /*1ed0*/  @P3 IMAD.WIDE.U32 R26, R50, R15, RZ ;  /* 0x0000000f321a3225 */ /* 0x000fe200078e00ff */
[----:B------:R-:W-:-:S03]  /*1ee0*/  SHF.R.S32.HI R15, RZ, 0x1f, R4 ;  /* 0x0000001fff0f7819 */ /* 0x000fc60000011404 */
[----:B------:R-:W-:Y:S02]  /*1ef0*/  IMAD.IADD R25, R25, 0x1, R9 ;  /* 0x0000000119197824 */ /* 0x000fe400078e0209 */
[C---:B------:R-:W-:Y:S02]  /*1f00*/  @!P3 IMAD R0, R22.reuse, R0, R3 ;  /* 0x000000001600b224 */ /* 0x040fe400078e0203 */
[----:B------:R-:W-:Y:S02]  /*1f10*/  IMAD R3, R19, R4, RZ ;  /* 0x0000000413037224 */ /* 0x000fe400078e02ff */
[----:B------:R-:W-:-:S04]  /*1f20*/  @!P3 IMAD.WIDE.U32 R22, R22, R14, R12 ;  /* 0x0000000e1616b225 */ /* 0x000fc800078e000c */
[----:B------:R-:W-:Y:S01]  /*1f30*/  IMAD.WIDE.U32 R24, R18, R4, R24 ;  /* 0x0000000412187225 */ /* 0x000fe200078e0018 */
[----:B------:R-:W-:-:S03]  /*1f40*/  @P3 MOV R13, R26 ;  /* 0x0000001a000d3202 */ /* 0x000fc60000000f00 */
[----:B------:R-:W-:Y:S02]  /*1f50*/  IMAD R18, R18, R15, R3 ;  /* 0x0000000f12127224 */ /* 0x000fe400078e0203 */
[----:B------:R-:W-:Y:S01]  /*1f60*/  @P3 IMAD.IADD R17, R27, 0x1, R17 ;  /* 0x000000011b113824 */ /* 0x000fe200078e0211 */
[----:B------:R-:W-:Y:S01]  /*1f70*/  @!P3 MOV R13, R22 ;  /* 0x00000016000db202 */ /* 0x000fe20000000f00 */
[----:B------:R-:W-:Y:S01]  /*1f80*/  @!P3 IMAD.IADD R17, R23, 0x1, R0 ;  /* 0x000000011711b824 */ /* 0x000fe200078e0200 */
[----:B------:R-:W-:Y:S01]  /*1f90*/  MOV R3, R24 ;  /* 0x0000001800037202 */ /* 0x000fe20000000f00 */
[----:B------:R-:W-:Y:S01]  /*1fa0*/  IMAD.IADD R0, R25, 0x1, R18 ;  /* 0x0000000119007824 */ /* 0x000fe200078e0212 */
[----:B------:R-:W-:Y:S02]  /*1fb0*/  MOV R9, R2 ;  /* 0x0000000200097202 */ /* 0x000fe40000000f00 */
[----:B------:R-:W-:Y:S02]  /*1fc0*/  MOV R16, R4 ;  /* 0x0000000400107202 */ /* 0x000fe40000000f00 */
.L_x_3250:
[----:B-1----:R-:W-:Y:S05]  /*1fd0*/  BSYNC B0 ;  /* 0x0000000000007941 */ /* 0x002fea0003800000 */
.L_x_3248:
[----:B------:R-:W-:Y:S01]  /*1fe0*/  ISETP.NE.AND P0, PT, R7, -0x1, PT ;  /* 0xffffffff0700780c */ /* 0x000fe20003f05270 */
[----:B------:R-:W2:Y:S04]  /*1ff0*/  LD.E.64 R22, [R10.64+0x30] ;  /* 0x000030060a167980 */ /* 0x000ea8000c101b00 */
[----:B------:R-:W3:Y:S04]  /*2000*/  LD.E.64 R24, [R10.64+0x48] ;  /* 0x000048060a187980 */ /* 0x000ee8000c101b00 */
[----:B------:R-:W4:Y:S04]  /*2010*/  LD.E R63, [R10.64+0xc0] ;  /* 0x0000c0060a3f7980 */ /* 0x000f28000c101900 */
[----:B------:R-:W3:Y:S04]  /*2020*/  @!P0 LD.E.64 R26, [R10.64+0x18] ;  /* 0x000018060a1a8980 */ /* 0x000ee8000c101b00 */
[----:B------:R-:W4:Y:S04]  /*2030*/  LD.E.64 R4, [R10.64+0x10] ;  /* 0x000010060a047980 */ /* 0x000f28000c101b00 */
[----:B------:R-:W4:Y:S04]  /*2040*/  LD.E.64 R168, [R10.64+0x8] ;  /* 0x000008060aa87980 */ /* 0x000f28000c101b00 */
[----:B------:R1:W5:Y:S04]  /*2050*/  @P4 LD.E R20, [R20.64] ;  /* 0x0000000614144980 */ /* 0x000368000c101900 */
[----:B------:R2:W5:Y:S01]  /*2060*/  LD.E.64 R176, [R10.64] ;  /* 0x000000060ab07980 */ /* 0x000562000c101b00 */
[----:B------:R-:W-:-:S04]  /*2070*/  SHF.R.S32.HI R53, RZ, 0x1f, R57 ;  /* 0x0000001fff357819 */ /* 0x000fc80000011439 */
[----:B------:R-:W-:-:S04]  /*2080*/  LEA.HI R55, R53, R57, RZ, 0x3 ;  /* 0x0000003935377211 */ /* 0x000fc800078f18ff */
[----:B------:R-:W-:Y:S02]  /*2090*/  SHF.R.S32.HI R166, RZ, 0x3, R55 ;  /* 0x00000003ffa67819 */ /* 0x000fe40000011437 */
[----:B------:R-:W-:-:S03]  /*20a0*/  LOP3.LUT R55, R55, 0xfffffff8, RZ, 0xc0, !PT ;  /* 0xfffffff837377812 */ /* 0x000fc600078ec0ff */
[----:B------:R-:W-:Y:S02]  /*20b0*/  IMAD.SHL.U32 R159, R166, 0x40, RZ ;  /* 0x00000040a69f7824 */ /* 0x000fe400078e00ff */
[----:B------:R-:W-:Y:S01]  /*20c0*/  IMAD.IADD R55, R57, 0x1, -R55 ;  /* 0x0000000139377824 */ /* 0x000fe200078e0a37 */
[----:B-1----:R-:W-:-:S03]  /*20d0*/  LEA.HI R21, R53, R57, RZ, 0x4 ;  /* 0x0000003935157211 */ /* 0x002fc600078f20ff */
[----:B------:R-:W-:Y:S01]  /*20e0*/  IMAD.SHL.U32 R18, R55, 0x8, RZ ;  /* 0x0000000837127824 */ /* 0x000fe200078e00ff */
[----:B------:R-:W-:Y:S02]  /*20f0*/  LOP3.LUT R159, R159, 0x1c0, RZ, 0xc0, !PT ;  /* 0x000001c09f9f7812 */ /* 0x000fe400078ec0ff */
[----:B------:R-:W-:Y:S02]  /*2100*/  LOP3.LUT R12, R21, 0xfffffff0, RZ, 0xc0, !PT ;  /* 0xfffffff0150c7812 */ /* 0x000fe400078ec0ff */
[----:B------:R-:W-:Y:S02]  /*2110*/  LOP3.LUT R6, R159, 0x38, R18, 0xf8, !PT ;  /* 0x000000389f067812 */ /* 0x000fe400078ef812 */
[----:B------:R-:W-:Y:S01]  /*2120*/  SHF.R.U32.HI R159, RZ, 0x3, R159 ;  /* 0x00000003ff9f7819 */ /* 0x000fe2000001169f */
[----:B------:R-:W-:-:S03]  /*2130*/  IMAD.IADD R12, R57, 0x1, -R12 ;  /* 0x00000001390c7824 */ /* 0x000fc600078e0a0c */
[----:B------:R-:W-:Y:S02]  /*2140*/  LOP3.LUT R159, R6, R159, RZ, 0x3c, !PT ;  /* 0x0000009f069f7212 */ /* 0x000fe400078e3cff */
[----:B------:R-:W-:Y:S02]  /*2150*/  SHF.R.S32.HI R6, RZ, 0x1f, R12 ;  /* 0x0000001fff067819 */ /* 0x000fe4000001140c */
[----:B------:R-:W-:Y:S02]  /*2160*/  SHF.R.S32.HI R56, RZ, 0x4, R21 ;  /* 0x00000004ff387819 */ /* 0x000fe40000011415 */
[----:B------:R-:W-:Y:S02]  /*2170*/  LEA.HI R6, R6, R12, RZ, 0x3 ;  /* 0x0000000c06067211 */ /* 0x000fe400078f18ff */
[----:B------:R-:W-:Y:S02]  /*2180*/  IADD3 R30, P1, R18, R13, RZ ;  /* 0x0000000d121e7210 */ /* 0x000fe40007f3e0ff */
[----:B------:R-:W-:-:S02]  /*2190*/  LEA.HI R21, R21, R56, RZ, 0x1 ;  /* 0x0000003815157211 */ /* 0x000fc400078f08ff */
[----:B------:R-:W-:Y:S02]  /*21a0*/  LOP3.LUT R13, R6, 0xfffffff8, RZ, 0xc0, !PT ;  /* 0xfffffff8060d7812 */ /* 0x000fe400078ec0ff */
[----:B------:R-:W-:Y:S02]  /*21b0*/  LEA.HI R14, R53, R57, RZ, 0x6 ;  /* 0x00000039350e7211 */ /* 0x000fe400078f30ff */
[----:B------:R-:W-:Y:S01]  /*21c0*/  SHF.R.S32.HI R19, RZ, 0x1f, R18 ;  /* 0x0000001fff137819 */ /* 0x000fe20000011412 */
[----:B------:R-:W-:Y:S01]  /*21d0*/  IMAD.IADD R13, R12, 0x1, -R13 ;  /* 0x000000010c0d7824 */ /* 0x000fe200078e0a0d */
[----:B------:R-:W-:Y:S01]  /*21e0*/  LOP3.LUT R21, R21, 0xfffffffe, RZ, 0xc0, !PT ;  /* 0xfffffffe15157812 */ /* 0x000fe200078ec0ff */
[----:B------:R-:W-:Y:S02]  /*21f0*/  IMAD.SHL.U32 R14, R14, 0x8, RZ ;  /* 0x000000080e0e7824 */ /* 0x000fe400078e00ff */
[----:B-----5:R-:W-:Y:S02]  /*2200*/  IMAD R8, R8, R50, RZ ;  /* 0x0000003208087224 */ /* 0x020fe400078e02ff */
[----:B------:R-:W-:-:S02]  /*2210*/  IMAD.X R31, R19, 0x1, R17, P1 ;  /* 0x00000001131f7824 */ /* 0x000fc400008e0611 */
[----:B------:R-:W-:Y:S02]  /*2220*/  IMAD.IADD R56, R56, 0x1, -R21 ;  /* 0x0000000138387824 */ /* 0x000fe400078e0a15 */
[----:B------:R-:W-:Y:S01]  /*2230*/  IMAD.SHL.U32 R17, R13, 0x40, RZ ;  /* 0x000000400d117824 */ /* 0x000fe200078e00ff */
[----:B------:R-:W-:Y:S01]  /*2240*/  LOP3.LUT R159, R159, 0xfffffe00, R14, 0xf8, !PT ;  /* 0xfffffe009f9f7812 */ /* 0x000fe200078ef80e */
[C---:B------:R-:W-:Y:S01]  /*2250*/  IMAD R8, R9.reuse, R51, R8 ;  /* 0x0000003309087224 */ /* 0x040fe200078e0208 */
[----:B------:R-:W-:Y:S01]  /*2260*/  SHF.R.S32.HI R60, RZ, 0x1f, R241 ;  /* 0x0000001fff3c7819 */ /* 0x000fe200000114f1 */
[----:B------:R-:W-:Y:S01]  /*2270*/  IMAD.WIDE.U32 R30, R9, R50, R30 ;  /* 0x00000032091e7225 */ /* 0x000fe200078e001e */
[----:B------:R-:W-:-:S03]  /*2280*/  LOP3.LUT R17, R17, 0x1c0, RZ, 0xc0, !PT ;  /* 0x000001c011117812 */ /* 0x000fc600078ec0ff */
[----:B------:R-:W-:-:S05]  /*2290*/  IMAD.SHL.U32 R14, R56, 0x8, RZ ;  /* 0x00000008380e7824 */ /* 0x000fca00078e00ff */
[----:B------:R-:W-:Y:S02]  /*22a0*/  LOP3.LUT R14, R17, 0x8, R14, 0xf8, !PT ;  /* 0x00000008110e7812 */ /* 0x000fe400078ef80e */
[----:B------:R-:W-:Y:S01]  /*22b0*/  SHF.R.U32.HI R17, RZ, 0x3, R17 ;  /* 0x00000003ff117819 */ /* 0x000fe20000011611 */
[----:B------:R-:W-:-:S03]  /*22c0*/  IMAD.SHL.U32 R41, R6, 0x40, RZ ;  /* 0x0000004006297824 */ /* 0x000fc600078e00ff */
[----:B------:R-:W-:Y:S01]  /*22d0*/  LOP3.LUT R14, R14, R17, RZ, 0x3c, !PT ;  /* 0x000000110e0e7212 */ /* 0x000fe200078e3cff */
[----:B------:R-:W-:-:S03]  /*22e0*/  IMAD.IADD R31, R31, 0x1, R8 ;  /* 0x000000011f1f7824 */ /* 0x000fc600078e0208 */
[----:B------:R-:W-:Y:S01]  /*22f0*/  LOP3.LUT R41, R14, 0xfffffe00, R41, 0xf8, !PT ;  /* 0xfffffe000e297812 */ /* 0x000fe200078ef829 */
[----:B------:R-:W-:Y:S01]  /*2300*/  IMAD R8, R29, R16, RZ ;  /* 0x000000101d087224 */ /* 0x000fe200078e02ff */
[----:B------:R-:W-:-:S03]  /*2310*/  IADD3 R14, R18, 0x40, RZ ;  /* 0x00000040120e7810 */ /* 0x000fc60007ffe0ff */
[-C--:B------:R-:W-:Y:S02]  /*2320*/  IMAD R8, R15, R28.reuse, R8 ;  /* 0x0000001c0f087224 */ /* 0x080fe400078e0208 */
[----:B------:R-:W-:Y:S01]  /*2330*/  IMAD.WIDE.U32 R28, R16, R28, R30 ;  /* 0x0000001c101c7225 */ /* 0x000fe200078e001e */
[C---:B------:R-:W-:Y:S02]  /*2340*/  LOP3.LUT P3, RZ, R13.reuse, 0x4, RZ, 0xc0, !PT ;  /* 0x000000040dff7812 */ /* 0x040fe4000786c0ff */
[----:B------:R-:W-:Y:S01]  /*2350*/  LOP3.LUT P2, RZ, R13, 0x2, RZ, 0xc0, !PT ;  /* 0x000000020dff7812 */ /* 0x000fe2000784c0ff */
[----:B------:R-:W-:Y:S01]  /*2360*/  IMAD R184, R51, R166, RZ ;  /* 0x000000a633b87224 */ /* 0x000fe200078e02ff */
[----:B------:R-:W-:Y:S02]  /*2370*/  SHF.R.S32.HI R167, RZ, 0x1f, R166 ;  /* 0x0000001fffa77819 */ /* 0x000fe400000114a6 */
[----:B------:R-:W-:Y:S02]  /*2380*/  IADD3 R13, R18, 0x80, RZ ;  /* 0x00000080120d7810 */ /* 0x000fe40007ffe0ff */
[----:B------:R-:W-:Y:S01]  /*2390*/  SHF.R.S32.HI R87, RZ, 0x1f, R61 ;  /* 0x0000001fff577819 */ /* 0x000fe2000001143d */
[----:B------:R-:W-:-:S03]  /*23a0*/  IMAD R184, R167, R50, R184 ;  /* 0x00000032a7b87224 */ /* 0x000fc600078e02b8 */
        /* <DEDUP_REMOVED lines=19> */
[----:B------:R-:W-:Y:S02]  /*24e0*/  @P0 IMAD R12, R23, R7, RZ ;  /* 0x00000007170c0224 */ /* 0x000fe400078e02ff */
[----:B------:R-:W-:Y:S02]  /*24f0*/  @P0 IMAD.MOV.U32 R7, RZ, RZ, R34 ;  /* 0x000000ffff070224 */ /* 0x000fe400078e0022 */
[-C--:B---3--:R-:W-:Y:S02]  /*2500*/  @!P0 IMAD R9, R27, R241.reuse, RZ ;  /* 0x000000f11b098224 */ /* 0x088fe400078e02ff */
[----:B------:R-:W-:-:S04]  /*2510*/  @!P0 IMAD.WIDE.U32 R32, R26, R241, RZ ;  /* 0x000000f11a208225 */ /* 0x000fc800078e00ff */
[----:B------:R-:W-:Y:S02]  /*2520*/  @!P0 IMAD R26, R26, R60, R9 ;  /* 0x0000003c1a1a8224 */ /* 0x000fe400078e0209 */
[----:B------:R-:W-:Y:S02]  /*2530*/  @!P0 IMAD.MOV.U32 R7, RZ, RZ, R32 ;  /* 0x000000ffff078224 */ /* 0x000fe400078e0020 */
[----:B------:R-:W-:Y:S02]  /*2540*/  @P0 IMAD.IADD R9, R35, 0x1, R12 ;  /* 0x0000000123090824 */ /* 0x000fe400078e020c */
[----:B------:R-:W-:Y:S01]  /*2550*/  @!P0 IMAD.IADD R9, R33, 0x1, R26 ;  /* 0x0000000121098824 */ /* 0x000fe200078e021a */
[----:B------:R-:W-:Y:S01]  /*2560*/  IADD3 R26, P1, R18, R7, RZ ;  /* 0x00000007121a7210 */ /* 0x000fe20007f3e0ff */
[----:B------:R-:W-:Y:S01]  /*2570*/  IMAD R7, R25, R240, RZ ;  /* 0x000000f019077224 */ /* 0x000fe200078e02ff */
[----:B------:R-:W-:-:S03]  /*2580*/  SHF.R.S32.HI R12, RZ, 0x1f, R240 ;  /* 0x0000001fff0c7819 */ /* 0x000fc600000114f0 */
[----:B------:R-:W-:Y:S02]  /*2590*/  IMAD.X R27, R19, 0x1, R9, P1 ;  /* 0x00000001131b7824 */ /* 0x000fe400008e0609 */
[----:B------:R-:W-:Y:S02]  /*25a0*/  @P0 IMAD.MOV.U32 R174, RZ, RZ, R22 ;  /* 0x000000ffffae0224 */ /* 0x000fe400078e0016 */
[----:B------:R-:W-:Y:S02]  /*25b0*/  @P0 IMAD.MOV.U32 R175, RZ, RZ, R23 ;  /* 0x000000ffffaf0224 */ /* 0x000fe400078e0017 */
[----:B------:R-:W-:Y:S02]  /*25c0*/  IMAD R7, R24, R12, R7 ;  /* 0x0000000c18077224 */ /* 0x000fe400078e0207 */
[----:B------:R-:W-:-:S04]  /*25d0*/  IMAD.WIDE.U32 R26, R240, R24, R26 ;  /* 0x00000018f01a7225 */ /* 0x000fc800078e001a */
[----:B------:R-:W-:Y:S02]  /*25e0*/  @!P0 IMAD.MOV.U32 R174, RZ, RZ, R22 ;  /* 0x000000ffffae8224 */ /* 0x000fe400078e0016 */
[----:B------:R-:W-:Y:S01]  /*25f0*/  @!P0 IMAD.MOV.U32 R175, RZ, RZ, R23 ;  /* 0x000000ffffaf8224 */ /* 0x000fe200078e0017 */
[-C--:B----4-:R-:W-:Y:S01]  /*2600*/  ISETP.GE.AND P0, PT, R14, R63.reuse, PT ;  /* 0x0000003f0e00720c */ /* 0x090fe20003f06270 */
[----:B------:R-:W-:Y:S01]  /*2610*/  IMAD.IADD R171, R27, 0x1, R7 ;  /* 0x000000011bab7824 */ /* 0x000fe200078e0207 */
[-C--:B------:R-:W-:Y:S02]  /*2620*/  ISETP.GE.AND P1, PT, R18, R63.reuse, PT ;  /* 0x0000003f1200720c */ /* 0x080fe40003f26270 */
[----:B------:R-:W-:Y:S01]  /*2630*/  SEL R7, RZ, 0xffffffff, P0 ;  /* 0xffffffffff077807 */ /* 0x000fe20000000000 */
[----:B------:R-:W-:Y:S02]  /*2640*/  IMAD.IADD R9, R29, 0x1, R8 ;  /* 0x000000011d097824 */ /* 0x000fe400078e0208 */
[----:B------:R-:W-:Y:S01]  /*2650*/  IMAD.MOV.U32 R8, RZ, RZ, R28 ;  /* 0x000000ffff087224 */ /* 0x000fe200078e001c */
[----:B------:R-:W-:Y:S01]  /*2660*/  SEL R6, RZ, 0x1, P1 ;  /* 0x00000001ff067807 */ /* 0x000fe20000800000 */
[----:B------:R-:W-:Y:S01]  /*2670*/  IMAD.SHL.U32 R7, R7, 0x2, RZ ;  /* 0x0000000207077824 */ /* 0x000fe200078e00ff */
[----:B------:R-:W-:Y:S01]  /*2680*/  ISETP.GE.AND P0, PT, R13, R63, PT ;  /* 0x0000003f0d00720c */ /* 0x000fe20003f06270 */
[----:B------:R-:W-:Y:S01]  /*2690*/  IMAD.WIDE.U32 R8, R166, R50, R8 ;  /* 0x00000032a6087225 */ /* 0x000fe200078e0008 */
[----:B------:R-:W-:-:S02]  /*26a0*/  IADD3 R12, R18, 0xc0, RZ ;  /* 0x000000c0120c7810 */ /* 0x000fc40007ffe0ff */
[----:B------:R-:W-:Y:S01]  /*26b0*/  LOP3.LUT R7, R7, 0x2, R6, 0xe2, !PT ;  /* 0x0000000207077812 */ /* 0x000fe200078ee206 */
[----:B------:R-:W-:Y:S01]  /*26c0*/  IMAD.IADD R184, R9, 0x1, R184 ;  /* 0x0000000109b87824 */ /* 0x000fe200078e02b8 */
[----:B------:R-:W-:Y:S02]  /*26d0*/  SEL R6, RZ, 0x4, P0 ;  /* 0x00000004ff067807 */ /* 0x000fe40000000000 */
[----:B------:R-:W-:Y:S02]  /*26e0*/  LEA R185, P0, R8, R4, 0x1 ;  /* 0x0000000408b97211 */ /* 0x000fe400078008ff */
[----:B------:R-:W-:Y:S02]  /*26f0*/  ISETP.GE.AND P1, PT, R12, R63, PT ;  /* 0x0000003f0c00720c */ /* 0x000fe40003f26270 */
[----:B------:R-:W-:Y:S02]  /*2700*/  LEA.HI.X R184, R8, R5, R184, 0x1, P0 ;  /* 0x0000000508b87211 */ /* 0x000fe400000f0cb8 */
[----:B------:R-:W-:-:S02]  /*2710*/  IADD3 R160, P0, R18, R3, RZ ;  /* 0x0000000312a07210 */ /* 0x000fc40007f1e0ff */
[----:B------:R-:W-:Y:S02]  /*2720*/  SEL R59, RZ, 0x8, P1 ;  /* 0x00000008ff3b7807 */ /* 0x000fe40000800000 */
[----:B------:R-:W-:Y:S01]  /*2730*/  ISETP.GT.AND P1, PT, R165, R87, PT ;  /* 0x00000057a500720c */ /* 0x000fe20003f24270 */
[----:B------:R-:W-:Y:S02]  /*2740*/  IMAD.X R161, R19, 0x1, R0, P0 ;  /* 0x0000000113a17824 */ /* 0x000fe400000e0600 */
        /* <DEDUP_REMOVED lines=13> */
[----:B------:R-:W2:Y:S04]  /*2820*/  LD.E.64 R32, [R10.64+0x120] ;  /* 0x000120060a207980 */ /* 0x000ea8000c101b00 */
[----:B------:R-:W3:Y:S04]  /*2830*/  LD.E.64 R34, [R10.64+0x118] ;  /* 0x000118060a227980 */ /* 0x000ee8000c101b00 */
[----:B------:R-:W4:Y:S04]  /*2840*/  LD.E.64 R180, [R10.64+0x130] ;  /* 0x000130060ab47980 */ /* 0x000f28000c101b00 */
[----:B------:R-:W5:Y:S04]  /*2850*/  LD.E.64 R182, [R10.64+0x128] ;  /* 0x000128060ab67980 */ /* 0x000f68000c101b00 */
[----:B------:R-:W4:Y:S04]  /*2860*/  LD.E.64 R28, [R10.64+0x140] ;  /* 0x000140060a1c7980 */ /* 0x000f28000c101b00 */
[----:B------:R-:W4:Y:S04]  /*2870*/  LD.E R17, [R10.64+0xd0] ;  /* 0x0000d0060a117980 */ /* 0x000f28000c101900 */
[----:B------:R-:W5:Y:S04]  /*2880*/  LD.E.64 R26, [R10.64+0x138] ;  /* 0x000138060a1a7980 */ /* 0x000f68000c101b00 */
[----:B------:R-:W5:Y:S04]  /*2890*/  LD.E.64 R24, [R10.64+0x108] ;  /* 0x000108060a187980 */ /* 0x000f68000c101b00 */
[----:B------:R-:W5:Y:S04]  /*28a0*/  LD.E.64 R22, [R10.64+0x110] ;  /* 0x000110060a167980 */ /* 0x000f68000c101b00 */
[----:B------:R-:W5:Y:S04]  /*28b0*/  LD.E.64 R8, [R10.64+0x150] ;  /* 0x000150060a087980 */ /* 0x000f68000c101b00 */
[----:B------:R-:W5:Y:S01]  /*28c0*/  LD.E.64 R6, [R10.64+0x148] ;  /* 0x000148060a067980 */ /* 0x000f62000c101b00 */
[----:B------:R-:W-:Y:S01]  /*28d0*/  IADD3 R20, R20, R2, RZ ;  /* 0x0000000214147210 */ /* 0x000fe20007ffe0ff */
        /* <DEDUP_REMOVED lines=30> */
[----:B-----5:R-:W-:Y:S02]  /*2ac0*/  IMAD R3, R183, R2, RZ ;  /* 0x00000002b7037224 */ /* 0x020fe400078e02ff */
        /* <DEDUP_REMOVED lines=11> */
[-C--:B------:R-:W-:Y:S01]  /*2b80*/  IMAD R3, R27, R16.reuse, RZ ;  /* 0x000000101b037224 */ /* 0x080fe200078e02ff */
        /* <DEDUP_REMOVED lines=71> */
[C---:B------:R-:W-:Y:S01]  /*3000*/  SHF.L.U32 R111, R180.reuse, 0x4, RZ ;  /* 0x00000004b46f7819 */ /* 0x040fe200000006ff */
        /* <DEDUP_REMOVED lines=8> */
[C---:B------:R-:W-:Y:S01]  /*3090*/  IMAD.SHL.U32 R150, R148.reuse, 0x20, RZ ;  /* 0x0000002094967824 */ /* 0x040fe200078e00ff */
        /* <DEDUP_REMOVED lines=36> */
.L_x_3369:
        /* <DEDUP_REMOVED lines=9> */
[----:B------:R-:W-:-:S05]  /*3370*/  @!P2 BRA `(.L_x_3253) ;  /* 0x000001400000a947 */ /* 0x000fca0003800000 */
        /* <DEDUP_REMOVED lines=20> */
.L_x_3253:
[----:B------:R-:W-:Y:S05]  /*34c0*/  BSYNC B0 ;  /* 0x0000000000007941 */ /* 0x000fea0003800000 */
.L_x_3252:
        /* <DEDUP_REMOVED lines=21> */
.L_x_3255:
[----:B------:R-:W-:Y:S05]  /*3620*/  BSYNC B0 ;  /* 0x0000000000007941 */ /* 0x000fea0003800000 */
.L_x_3254:
        /* <DEDUP_REMOVED lines=21> */
.L_x_3257:
[----:B------:R-:W-:Y:S05]  /*3780*/  BSYNC B0 ;  /* 0x0000000000007941 */ /* 0x000fea0003800000 */
.L_x_3256:
        /* <DEDUP_REMOVED lines=21> */
.L_x_3259:
[----:B------:R-:W-:Y:S05]  /*38e0*/  BSYNC B0 ;  /* 0x0000000000007941 */ /* 0x000fea0003800000 */
.L_x_3258:
        /* <DEDUP_REMOVED lines=66> */
.L_x_3266:
[----:B------:R-:W-:Y:S05]  /*3d10*/  BSYNC B0 ;  /* 0x0000000000007941 */ /* 0x000fea0003800000 */
.L_x_3265:
        /* <DEDUP_REMOVED lines=51> */
.L_x_3268:
[----:B------:R-:W-:Y:S05]  /*4050*/  BSYNC B0 ;  /* 0x0000000000007941 */ /* 0x000fea0003800000 */
.L_x_3267:
        /* <DEDUP_REMOVED lines=51> */
.L_x_3270:
[----:B------:R-:W-:Y:S05]  /*4390*/  BSYNC B0 ;  /* 0x0000000000007941 */ /* 0x000fea0003800000 */
.L_x_3269:
        /* <DEDUP_REMOVED lines=50> */
.L_x_3264:
[----:B------:R-:W-:Y:S05]  /*46c0*/  BSYNC B1 ;  /* 0x0000000000017941 */ /* 0x000fea0003800000 */
.L_x_3263:
        /* <DEDUP_REMOVED lines=63> */
.L_x_3274:
[----:B------:R-:W-:Y:S05]  /*4ac0*/  BSYNC B0 ;  /* 0x0000000000007941 */ /* 0x000fea0003800000 */
.L_x_3273:
        /* <DEDUP_REMOVED lines=53> */
.L_x_3276:
[----:B------:R-:W-:Y:S05]  /*4e20*/  BSYNC B0 ;  /* 0x0000000000007941 */ /* 0x000fea0003800000 */
.L_x_3275:
        /* <DEDUP_REMOVED lines=53> */
.L_x_3278:
[----:B------:R-:W-:Y:S05]  /*5180*/  BSYNC B0 ;  /* 0x0000000000007941 */ /* 0x000fea0003800000 */
.L_x_3277:
        /* <DEDUP_REMOVED lines=52> */
.L_x_3272:
[----:B------:R-:W-:Y:S05]  /*54d0*/  BSYNC B1 ;  /* 0x0000000000017941 */ /* 0x000fea0003800000 */
.L_x_3271:
        /* <DEDUP_REMOVED lines=63> */
.L_x_3282:
[----:B------:R-:W-:Y:S05]  /*58d0*/  BSYNC B0 ;  /* 0x0000000000007941 */ /* 0x000fea0003800000 */
.L_x_3281:
        /* <DEDUP_REMOVED lines=53> */
.L_x_3284:
[----:B------:R-:W-:Y:S05]  /*5c30*/  BSYNC B0 ;  /* 0x0000000000007941 */ /* 0x000fea0003800000 */
.L_x_3283:
        /* <DEDUP_REMOVED lines=53> */
.L_x_3286:
[----:B------:R-:W-:Y:S05]  /*5f90*/  BSYNC B0 ;  /* 0x0000000000007941 */ /* 0x000fea0003800000 */
.L_x_3285:
        /* <DEDUP_REMOVED lines=52> */
.L_x_3280:
[----:B------:R-:W-:Y:S05]  /*62e0*/  BSYNC B1 ;  /* 0x0000000000017941 */ /* 0x000fea0003800000 */
.L_x_3279:
        /* <DEDUP_REMOVED lines=67> */
.L_x_3290:
[----:B------:R-:W-:Y:S05]  /*6720*/  BSYNC B0 ;  /* 0x0000000000007941 */ /* 0x000fea0003800000 */
.L_x_3289:
        /* <DEDUP_REMOVED lines=53> */
.L_x_3292:
[----:B------:R-:W-:Y:S05]  /*6a80*/  BSYNC B0 ;  /* 0x0000000000007941 */ /* 0x000fea0003800000 */
.L_x_3291:
        /* <DEDUP_REMOVED lines=53> */
.L_x_3294:
[----:B------:R-:W-:Y:S05]  /*6de0*/  BSYNC B0 ;  /* 0x0000000000007941 */ /* 0x000fea0003800000 */
.L_x_3293:
        /* <DEDUP_REMOVED lines=52> */
.L_x_3288:
[----:B------:R-:W-:Y:S05]  /*7130*/  BSYNC B1 ;  /* 0x0000000000017941 */ /* 0x000fea0003800000 */
.L_x_3287:
[----:B------:R-:W2:Y:S02]  /*7140*/  LD.E R0, [R10.64+0xd0] ;  /* 0x0000d0060a007980 */ /* 0x000ea4000c101900 */
[----:B--2---:R-:W-:Y:S05]  /*7150*/  IMAD.U32 R0, R0, -0x20, RZ ;  /* 0xffffffe000007824 */ /* 0x004fea00078e00ff */
[C---:B------:R-:W-:Y:S02]  /*7160*/  LEA R20, P1, R0.reuse, R20, 0x1 ;  /* 0x0000001400147211 */ /* 0x040fe400078208ff */
[C---:B------:R-:W-:Y:S02]  /*7170*/  LEA R42, P0, R0.reuse, R42, 0x1 ;  /* 0x0000002a002a7211 */ /* 0x040fe400078008ff */
[C---:B------:R-:W-:Y:S02]  /*7180*/  LEA.HI.X.SX32 R21, R0.reuse, R21, 0x1, P1 ;  /* 0x0000001500157211 */ /* 0x040fe400008f0eff */
[----:B------:R-:W-:Y:S01]  /*7190*/  LEA.HI.X.SX32 R43, R0, R43, 0x1, P0 ;  /* 0x0000002b002b7211 */ /* 0x000fe200000f0eff */
[----:B------:R-:W-:-:S05]  /*71a0*/  BRA `(.L_x_3295) ;  /* 0x00006a3000007947 */ /* 0x000fca0003800000 */
.L_x_3262:
        /* <DEDUP_REMOVED lines=94> */
.L_x_3301:
[----:B------:R-:W-:Y:S05]  /*7790*/  BSYNC B0 ;  /* 0x0000000000007941 */ /* 0x000fea0003800000 */
.L_x_3300:
[----:B-----5:R2:W-:Y:S02]  /*77a0*/  ST.E.128 [R124.64], R24 ;  /* 0x000000187c007985 */ /* 0x0205e4000c101d06 */
.L_x_3299:
[----:B------:R-:W-:Y:S05]  /*77b0*/  BSYNC B1 ;  /* 0x0000000000017941 */ /* 0x000fea0003800000 */
.L_x_3298:
        /* <DEDUP_REMOVED lines=92> */
.L_x_3305:
[----:B------:R-:W-:Y:S05]  /*7d80*/  BSYNC B0 ;  /* 0x0000000000007941 */ /* 0x000fea0003800000 */
.L_x_3304:
[----:B-----5:R2:W-:Y:S02]  /*7d90*/  ST.E.128 [R124.64+0x80], R24 ;  /* 0x000080187c007985 */ /* 0x0205e4000c101d06 */
.L_x_3303:
[----:B------:R-:W-:Y:S05]  /*7da0*/  BSYNC B1 ;  /* 0x0000000000017941 */ /* 0x000fea0003800000 */
.L_x_3302:
        /* <DEDUP_REMOVED lines=92> */
.L_x_3309:
[----:B------:R-:W-:Y:S05]  /*8370*/  BSYNC B0 ;  /* 0x0000000000007941 */ /* 0x000fea0003800000 */
.L_x_3308:
[----:B-----5:R2:W-:Y:S02]  /*8380*/  ST.E.128 [R124.64+0x100], R24 ;  /* 0x000100187c007985 */ /* 0x0205e4000c101d06 */
.L_x_3307:
[----:B------:R-:W-:Y:S05]  /*8390*/  BSYNC B1 ;  /* 0x0000000000017941 */ /* 0x000fea0003800000 */
.L_x_3306:
        /* <DEDUP_REMOVED lines=91> */
.L_x_3311:
[----:B------:R-:W-:Y:S05]  /*8950*/  BSYNC B0 ;  /* 0x0000000000007941 */ /* 0x000fea0003800000 */
.L_x_3310:
[----:B-----5:R2:W-:Y:S02]  /*8960*/  ST.E.128 [R124.64+0x180], R24 ;  /* 0x000180187c007985 */ /* 0x0205e4000c101d06 */
.L_x_3297:
[----:B------:R-:W-:Y:S05]  /*8970*/  BSYNC B2 ;  /* 0x0000000000027941 */ /* 0x000fea0003800000 */
.L_x_3296:
        /* <DEDUP_REMOVED lines=97> */
.L_x_3317:
[----:B------:R-:W-:Y:S05]  /*8f90*/  BSYNC B0 ;  /* 0x0000000000007941 */ /* 0x000fea0003800000 */
.L_x_3316:
[C---:B------:R-:W-:Y:S04]  /*8fa0*/  LEA R2, P0, R232.reuse, R124, 0x1 ;  /* 0x0000007ce8027211 */ /* 0x040fe800078008ff */
[----:B------:R-:W-:Y:S05]  /*8fb0*/  LEA.HI.X R3, R232, R125, R233, 0x1, P0 ;  /* 0x0000007de8037211 */ /* 0x000fea00000f0ce9 */
[----:B-----5:R2:W-:Y:S04]  /*8fc0*/  ST.E.128 [R2.64], R24 ;  /* 0x0000001802007985 */ /* 0x0205e8000c101d06 */
.L_x_3315:
[----:B------:R-:W-:Y:S05]  /*8fd0*/  BSYNC B1 ;  /* 0x0000000000017941 */ /* 0x000fea0003800000 */
.L_x_3314:
        /* <DEDUP_REMOVED lines=92> */
.L_x_3321:
[----:B------:R-:W-:Y:S05]  /*95a0*/  BSYNC B0 ;  /* 0x0000000000007941 */ /* 0x000fea0003800000 */
.L_x_3320:
[C---:B------:R-:W-:Y:S04]  /*95b0*/  LEA R2, P0, R84.reuse, R124, 0x1 ;  /* 0x0000007c54027211 */ /* 0x040fe800078008ff */
[----:B------:R-:W-:Y:S05]  /*95c0*/  LEA.HI.X R3, R84, R125, R83, 0x1, P0 ;  /* 0x0000007d54037211 */ /* 0x000fea00000f0c53 */
[----:B-----5:R2:W-:Y:S04]  /*95d0*/  ST.E.128 [R2.64], R24 ;  /* 0x0000001802007985 */ /* 0x0205e8000c101d06 */
.L_x_3319:
[----:B------:R-:W-:Y:S05]  /*95e0*/  BSYNC B1 ;  /* 0x0000000000017941 */ /* 0x000fea0003800000 */
.L_x_3318:
        /* <DEDUP_REMOVED lines=92> */
.L_x_3325:
[----:B------:R-:W-:Y:S05]  /*9bb0*/  BSYNC B0 ;  /* 0x0000000000007941 */ /* 0x000fea0003800000 */
.L_x_3324:
[C---:B------:R-:W-:Y:S04]  /*9bc0*/  LEA R2, P0, R80.reuse, R124, 0x1 ;  /* 0x0000007c50027211 */ /* 0x040fe800078008ff */
[----:B------:R-:W-:Y:S05]  /*9bd0*/  LEA.HI.X R3, R80, R125, R79, 0x1, P0 ;  /* 0x0000007d50037211 */ /* 0x000fea00000f0c4f */
[----:B-----5:R2:W-:Y:S04]  /*9be0*/  ST.E.128 [R2.64], R24 ;  /* 0x0000001802007985 */ /* 0x0205e8000c101d06 */
.L_x_3323:
[----:B------:R-:W-:Y:S05]  /*9bf0*/  BSYNC B1 ;  /* 0x0000000000017941 */ /* 0x000fea0003800000 */
.L_x_3322:
        /* <DEDUP_REMOVED lines=91> */
.L_x_3327:
[----:B------:R-:W-:Y:S05]  /*a1b0*/  BSYNC B0 ;  /* 0x0000000000007941 */ /* 0x000fea0003800000 */
.L_x_3326:
[C---:B------:R-:W-:Y:S04]  /*a1c0*/  LEA R2, P0, R74.reuse, R124, 0x1 ;  /* 0x0000007c4a027211 */ /* 0x040fe800078008ff */
[----:B------:R-:W-:Y:S05]  /*a1d0*/  LEA.HI.X R3, R74, R125, R73, 0x1, P0 ;  /* 0x0000007d4a037211 */ /* 0x000fea00000f0c49 */
[----:B-----5:R2:W-:Y:S04]  /*a1e0*/  ST.E.128 [R2.64], R24 ;  /* 0x0000001802007985 */ /* 0x0205e8000c101d06 */
.L_x_3313:
[----:B------:R-:W-:Y:S05]  /*a1f0*/  BSYNC B2 ;  /* 0x0000000000027941 */ /* 0x000fea0003800000 */
.L_x_3312:
        /* <DEDUP_REMOVED lines=97> */
.L_x_3333:
[----:B------:R-:W-:Y:S05]  /*a810*/  BSYNC B0 ;  /* 0x0000000000007941 */ /* 0x000fea0003800000 */
.L_x_3332:
[C---:B------:R-:W-:Y:S04]  /*a820*/  LEA R2, P0, R85.reuse, R124, 0x1 ;  /* 0x0000007c55027211 */ /* 0x040fe800078008ff */
[----:B------:R-:W-:Y:S05]  /*a830*/  LEA.HI.X R3, R85, R125, R86, 0x1, P0 ;  /* 0x0000007d55037211 */ /* 0x000fea00000f0c56 */
[----:B-----5:R2:W-:Y:S04]  /*a840*/  ST.E.128 [R2.64], R24 ;  /* 0x0000001802007985 */ /* 0x0205e8000c101d06 */
.L_x_3331:
[----:B------:R-:W-:Y:S05]  /*a850*/  BSYNC B1 ;  /* 0x0000000000017941 */ /* 0x000fea0003800000 */
.L_x_3330:
        /* <DEDUP_REMOVED lines=92> */
.L_x_3337:
[----:B------:R-:W-:Y:S05]  /*ae20*/  BSYNC B0 ;  /* 0x0000000000007941 */ /* 0x000fea0003800000 */
.L_x_3336:
[C---:B------:R-:W-:Y:S04]  /*ae30*/  LEA R2, P0, R82.reuse, R124, 0x1 ;  /* 0x0000007c52027211 */ /* 0x040fe800078008ff */
[----:B------:R-:W-:Y:S05]  /*ae40*/  LEA.HI.X R3, R82, R125, R81, 0x1, P0 ;  /* 0x0000007d52037211 */ /* 0x000fea00000f0c51 */
[----:B-----5:R2:W-:Y:S04]  /*ae50*/  ST.E.128 [R2.64], R24 ;  /* 0x0000001802007985 */ /* 0x0205e8000c101d06 */
.L_x_3335:
[----:B------:R-:W-:Y:S05]  /*ae60*/  BSYNC B1 ;  /* 0x0000000000017941 */ /* 0x000fea0003800000 */
.L_x_3334:
        /* <DEDUP_REMOVED lines=92> */
.L_x_3341:
[----:B------:R-:W-:Y:S05]  /*b430*/  BSYNC B0 ;  /* 0x0000000000007941 */ /* 0x000fea0003800000 */
.L_x_3340:
[C---:B------:R-:W-:Y:S04]  /*b440*/  LEA R2, P0, R78.reuse, R124, 0x1 ;  /* 0x0000007c4e027211 */ /* 0x040fe800078008ff */
[----:B------:R-:W-:Y:S05]  /*b450*/  LEA.HI.X R3, R78, R125, R77, 0x1, P0 ;  /* 0x0000007d4e037211 */ /* 0x000fea00000f0c4d */
[----:B-----5:R2:W-:Y:S04]  /*b460*/  ST.E.128 [R2.64], R24 ;  /* 0x0000001802007985 */ /* 0x0205e8000c101d06 */
.L_x_3339:
[----:B------:R-:W-:Y:S05]  /*b470*/  BSYNC B1 ;  /* 0x0000000000017941 */ /* 0x000fea0003800000 */
.L_x_3338:
        /* <DEDUP_REMOVED lines=91> */
.L_x_3343:
[----:B------:R-:W-:Y:S05]  /*ba30*/  BSYNC B0 ;  /* 0x0000000000007941 */ /* 0x000fea0003800000 */
.L_x_3342:
[C---:B------:R-:W-:Y:S04]  /*ba40*/  LEA R2, P0, R72.reuse, R124, 0x1 ;  /* 0x0000007c48027211 */ /* 0x040fe800078008ff */
[----:B------:R-:W-:Y:S05]  /*ba50*/  LEA.HI.X R3, R72, R125, R71, 0x1, P0 ;  /* 0x0000007d48037211 */ /* 0x000fea00000f0c47 */
[----:B-----5:R2:W-:Y:S04]  /*ba60*/  ST.E.128 [R2.64], R24 ;  /* 0x0000001802007985 */ /* 0x0205e8000c101d06 */
.L_x_3329:
[----:B------:R-:W-:Y:S05]  /*ba70*/  BSYNC B2 ;  /* 0x0000000000027941 */ /* 0x000fea0003800000 */
.L_x_3328:
        /* <DEDUP_REMOVED lines=100> */
.L_x_3349:
[----:B------:R-:W-:Y:S05]  /*c0c0*/  BSYNC B0 ;  /* 0x0000000000007941 */ /* 0x000fea0003800000 */
.L_x_3348:
[----:B------:R-:W-:Y:S02]  /*c0d0*/  IMAD R0, R49, 0x60, RZ ;  /* 0x0000006031007824 */ /* 0x000fe400078e02ff */
[----:B------:R-:W-:Y:S05]  /*c0e0*/  IMAD.WIDE.U32 R2, R48, 0x60, R124 ;  /* 0x0000006030027825 */ /* 0x000fea00078e007c */
[----:B------:R-:W-:Y:S05]  /*c0f0*/  IADD3 R3, R3, R0, RZ ;  /* 0x0000000003037210 */ /* 0x000fea0007ffe0ff */
[----:B-----5:R2:W-:Y:S02]  /*c100*/  ST.E.128 [R2.64], R24 ;  /* 0x0000001802007985 */ /* 0x0205e4000c101d06 */
.L_x_3347:
[----:B------:R-:W-:Y:S05]  /*c110*/  BSYNC B1 ;  /* 0x0000000000017941 */ /* 0x000fea0003800000 */
.L_x_3346:
        /* <DEDUP_REMOVED lines=92> */
.L_x_3353:
[----:B------:R-:W-:Y:S05]  /*c6e0*/  BSYNC B0 ;  /* 0x0000000000007941 */ /* 0x000fea0003800000 */
.L_x_3352:
[C---:B------:R-:W-:Y:S04]  /*c6f0*/  LEA R2, P0, R76.reuse, R124, 0x1 ;  /* 0x0000007c4c027211 */ /* 0x040fe800078008ff */
[----:B------:R-:W-:Y:S05]  /*c700*/  LEA.HI.X R3, R76, R125, R75, 0x1, P0 ;  /* 0x0000007d4c037211 */ /* 0x000fea00000f0c4b */
[----:B-----5:R2:W-:Y:S04]  /*c710*/  ST.E.128 [R2.64], R24 ;  /* 0x0000001802007985 */ /* 0x0205e8000c101d06 */
.L_x_3351:
[----:B------:R-:W-:Y:S05]  /*c720*/  BSYNC B1 ;  /* 0x0000000000017941 */ /* 0x000fea0003800000 */
.L_x_3350:
        /* <DEDUP_REMOVED lines=92> */
.L_x_3357:
[----:B------:R-:W-:Y:S05]  /*ccf0*/  BSYNC B0 ;  /* 0x0000000000007941 */ /* 0x000fea0003800000 */
.L_x_3356:
[C---:B------:R-:W-:Y:S04]  /*cd00*/  LEA R2, P0, R70.reuse, R124, 0x1 ;  /* 0x0000007c46027211 */ /* 0x040fe800078008ff */
[----:B------:R-:W-:Y:S05]  /*cd10*/  LEA.HI.X R3, R70, R125, R69, 0x1, P0 ;  /* 0x0000007d46037211 */ /* 0x000fea00000f0c45 */
[----:B-----5:R2:W-:Y:S04]  /*cd20*/  ST.E.128 [R2.64], R24 ;  /* 0x0000001802007985 */ /* 0x0205e8000c101d06 */
.L_x_3355:
[----:B------:R-:W-:Y:S05]  /*cd30*/  BSYNC B1 ;  /* 0x0000000000017941 */ /* 0x000fea0003800000 */
.L_x_3354:
        /* <DEDUP_REMOVED lines=15> */
[----:B------:R-:W-:Y:S01]  /*ce30*/  SHF.L.U32 R33, R26, 0x10, RZ ;  /* 0x000000101a217819 */ /* 0x000fe200000006ff */
[C---:B------:R-:W-:Y:S01]  /*ce40*/  IMAD.U32 R31, R25.reuse, 0x10000, RZ ;  /* 0x00010000191f7824 */ /* 0x040fe200078e00ff */
        /* <DEDUP_REMOVED lines=74> */
.L_x_3359:
[----:B------:R-:W-:Y:S05]  /*d2f0*/  BSYNC B0 ;  /* 0x0000000000007941 */ /* 0x000fea0003800000 */
.L_x_3358:
[C---:B------:R-:W-:Y:S04]  /*d300*/  LEA R2, P0, R68.reuse, R124, 0x1 ;  /* 0x0000007c44027211 */ /* 0x040fe800078008ff */
[----:B------:R-:W-:Y:S05]  /*d310*/  LEA.HI.X R3, R68, R125, R67, 0x1, P0 ;  /* 0x0000007d44037211 */ /* 0x000fea00000f0c43 */
[----:B-----5:R2:W-:Y:S04]  /*d320*/  ST.E.128 [R2.64], R24 ;  /* 0x0000001802007985 */ /* 0x0205e8000c101d06 */
.L_x_3345:
[----:B------:R-:W-:Y:S05]  /*d330*/  BSYNC B2 ;  /* 0x0000000000027941 */ /* 0x000fea0003800000 */
.L_x_3344:
        /* <DEDUP_REMOVED lines=11> */
.L_x_3261:
[----:B------:R-:W-:Y:S01]  /*d3f0*/  BSSY B0, `(.L_x_3360) ;  /* 0x0000016000007945 */ /* 0x000fe20003800000 */
[----:B------:R-:W-:-:S05]  /*d400*/  @!P2 BRA `(.L_x_3361) ;  /* 0x000001400000a947 */ /* 0x000fca0003800000 */
[----:B------:R-:W-:Y:S02]  /*d410*/  ISETP.NE.AND P1, PT, R157, RZ, PT ;  /* 0x000000ff9d00720c */ /* 0x000fe40003f25270 */
[----:B------:R-:W-:Y:S11]  /*d420*/  ISETP.NE.AND P0, PT, R155, RZ, PT ;  /* 0x000000ff9b00720c */ /* 0x000ff60003f05270 */
[--C-:B-1----:R-:W-:Y:S02]  /*d430*/  @P1 IMAD.MOV.U32 R2, RZ, RZ, R119.reuse ;  /* 0x000000ffff021224 */ /* 0x102fe400078e0077 */
[--C-:B------:R-:W-:Y:S05]  /*d440*/  @P1 IMAD.MOV.U32 R3, RZ, RZ, R118.reuse ;  /* 0x000000ffff031224 */ /* 0x100fea00078e0076 */
[----:B------:R1:W2:Y:S02]  /*d450*/  @P1 LD.E.128 R4, [R2.64] ;  /* 0x0000000602041980 */ /* 0x0002a4000c101d00 */
        /* <DEDUP_REMOVED lines=15> */
.L_x_3361:
[----:B------:R-:W-:Y:S05]  /*d550*/  BSYNC B0 ;  /* 0x0000000000007941 */ /* 0x000fea0003800000 */
.L_x_3360:
        /* <DEDUP_REMOVED lines=33> */
.L_x_3363:
[----:B------:R-:W-:Y:S05]  /*d770*/  BSYNC B0 ;  /* 0x0000000000007941 */ /* 0x000fea0003800000 */
.L_x_3362:
        /* <DEDUP_REMOVED lines=33> */
.L_x_3365:
[----:B------:R-:W-:Y:S05]  /*d990*/  BSYNC B0 ;  /* 0x0000000000007941 */ /* 0x000fea0003800000 */
.L_x_3364:
        /* <DEDUP_REMOVED lines=36> */
.L_x_3295:
[----:B------:R-:W-:Y:S05]  /*dbe0*/  BSYNC B3 ;  /* 0x0000000000037941 */ /* 0x000fea0003800000 */
.L_x_3260:
        /* <DEDUP_REMOVED lines=91> */
.L_x_3367:
        /* <DEDUP_REMOVED lines=10> */
.L_x_3368:
[----:B------:R-:W-:Y:S05]  /*e240*/  BSYNC B0 ;  /* 0x0000000000007941 */ /* 0x000fea0003800000 */
.L_x_3366:
[----:B------:R-:W-:Y:S04]  /*e250*/  IADD3 R9, R9, -0x1, RZ ;  /* 0xffffffff09097810 */ /* 0x000fe80007ffe0ff */
[----:B------:R-:W-:Y:S11]  /*e260*/  ISETP.GT.AND P0, PT, R9, R87, PT ;  /* 0x000000570900720c */ /* 0x000ff60003f04270 */
[----:B------:R-:W-:Y:S02]  /*e270*/  @!UPT UIADD3 URZ, URZ, URZ, URZ ;  /* 0x0000003f3f3ff290 */ /* 0x000fe4000fffe03f */
[----:B------:R-:W-:-:S05]  /*e280*/  @P0 BRA `(.L_x_3369) ;  /* 0xffff505000000947 */ /* 0x000fca000383ffff */
.L_x_3251:
        /* <DEDUP_REMOVED lines=22> */
[----:B------:R-:W-:Y:S01]  /*e3f0*/  SHF.R.S32.HI R7, RZ, 0x1, R7 ;  /* 0x00000001ff077819 */ /* 0x000fe20000011407 */
[----:B------:R-:W-:Y:S01]  /*e400*/  IMAD.MOV.U32 R172, RZ, RZ, R170 ;  /* 0x000000ffffac7224 */ /* 0x000fe200078e00aa */
[----:B------:R-:W-:Y:S01]  /*e410*/  LEA R64, P2, R170, R176, 0x1 ;  /* 0x000000b0aa407211 */ /* 0x000fe200078408ff */
[----:B------:R-:W-:Y:S01]  /*e420*/  IMAD.X R8, R8, 0x1, R173, P1 ;  /* 0x0000000108087824 */ /* 0x000fe200008e06ad */
[----:B------:R-:W-:-:S02]  /*e430*/  LEA R4, P0, R174, R170, 0x5 ;  /* 0x000000aaae047211 */ /* 0x000fc400078028ff */
[----:B---3--:R-:W-:Y:S01]  /*e440*/  ISETP.NE.AND P4, PT, R2, RZ, PT ;  /* 0x000000ff0200720c */ /* 0x008fe20003f85270 */
[----:B------:R-:W-:Y:S01]  /*e450*/  IMAD R21, R166, R7, R62 ;  /* 0x00000007a6157224 */ /* 0x000fe200078e023e */
[-C--:B------:R-:W-:Y:S01]  /*e460*/  LEA R46, P1, R3, R176.reuse, 0x1 ;  /* 0x000000b0032e7211 */ /* 0x080fe200078208ff */
[----:B------:R-:W-:Y:S01]  /*e470*/  IMAD R9, R175, 0x30, RZ ;  /* 0x00000030af097824 */ /* 0x000fe200078e02ff */
[----:B------:R-:W-:Y:S02]  /*e480*/  LEA.HI.X R65, R170, R177, R173, 0x1, P2 ;  /* 0x000000b1aa417211 */ /* 0x000fe400010f0cad */
[C---:B------:R-:W-:Y:S01]  /*e490*/  LEA.HI.X R15, R174.reuse, R173, R175, 0x5, P0 ;  /* 0x000000adae0f7211 */ /* 0x040fe200000f2caf */
[----:B------:R-:W-:Y:S01]  /*e4a0*/  IMAD.WIDE.U32 R172, R174, 0x30, R172 ;  /* 0x00000030aeac7825 */ /* 0x000fe200078e00ac */
[----:B------:R-:W-:Y:S02]  /*e4b0*/  LEA.HI.X R47, R3, R177, R8, 0x1, P1 ;  /* 0x000000b1032f7211 */ /* 0x000fe400008f0c08 */
[----:B------:R-:W-:Y:S01]  /*e4c0*/  LEA R44, P0, R4, R176, 0x1 ;  /* 0x000000b0042c7211 */ /* 0x000fe200078008ff */
[----:B------:R-:W-:-:S02]  /*e4d0*/  IMAD.IADD R8, R239, 0x1, -R54 ;  /* 0x00000001ef087824 */ /* 0x000fc400078e0a36 */
[----:B------:R-:W-:Y:S01]  /*e4e0*/  IMAD.IADD R62, R62, 0x1, R21 ;  /* 0x000000013e3e7824 */ /* 0x000fe200078e0215 */
[-C--:B------:R-:W-:Y:S01]  /*e4f0*/  LEA.HI.X R45, R4, R177.reuse, R15, 0x1, P0 ;  /* 0x000000b1042d7211 */ /* 0x080fe200000f0c0f */
[----:B------:R-:W-:Y:S01]  /*e500*/  IMAD.IADD R9, R173, 0x1, R9 ;  /* 0x00000001ad097824 */ /* 0x000fe200078e0209 */
[----:B------:R-:W-:Y:S02]  /*e510*/  LEA R42, P1, R172, R176, 0x1 ;  /* 0x000000b0ac2a7211 */ /* 0x000fe400078208ff */
[----:B------:R-:W-:Y:S02]  /*e520*/  ISETP.GE.AND P0, PT, R166, R8, PT ;  /* 0x00000008a600720c */ /* 0x000fe40003f06270 */
[----:B------:R-:W-:Y:S01]  /*e530*/  LEA.HI.X R43, R172, R177, R9, 0x1, P1 ;  /* 0x000000b1ac2b7211 */ /* 0x000fe200008f0c09 */
[----:B------:R-:W-:Y:S01]  /*e540*/  IMAD.SHL.U32 R9, R7, 0x10, RZ ;  /* 0x0000001007097824 */ /* 0x000fe200078e00ff */
[----:B------:R-:W-:Y:S02]  /*e550*/  ISETP.GT.AND P0, PT, R57, -0x8, !P0 ;  /* 0xfffffff83900780c */ /* 0x000fe40004704270 */
        /* <DEDUP_REMOVED lines=10> */
[----:B-----5:R-:W-:Y:S01]  /*e600*/  ISETP.GE.AND P2, PT, R18, R6, PT ;  /* 0x000000061200720c */ /* 0x020fe20003f46270 */
        /* <DEDUP_REMOVED lines=27> */
[----:B----4-:R-:W-:Y:S01]  /*e7c0*/  LOP3.LUT R30, R5, 0xffff0000, RZ, 0xc0, !PT ;  /* 0xffff0000051e7812 */ /* 0x010fe200078ec0ff */
        /* <DEDUP_REMOVED lines=27> */
.L_x_3378:
[----:B------:R-:W-:Y:S05]  /*e980*/  BSYNC B0 ;  /* 0x0000000000007941 */ /* 0x000fea0003800000 */
.L_x_3377:
[----:B-----5:R3:W-:Y:S02]  /*e990*/  STS.128 [R244], R24 ;  /* 0x00000018f4007388 */ /* 0x0207e40000000c00 */
.L_x_3376:
[----:B------:R-:W-:Y:S05]  /*e9a0*/  BSYNC B1 ;  /* 0x0000000000017941 */ /* 0x000fea0003800000 */
.L_x_3375:
        /* <DEDUP_REMOVED lines=22> */
[----:B---3--:R-:W-:Y:S01]  /*eb10*/  LOP3.LUT R30, R5, 0xffff0000, RZ, 0xc0, !PT ;  /* 0xffff0000051e7812 */ /* 0x008fe200078ec0ff */
        /* <DEDUP_REMOVED lines=27> */
.L_x_3382:
[----:B------:R-:W-:Y:S05]  /*ecd0*/  BSYNC B0 ;  /* 0x0000000000007941 */ /* 0x000fea0003800000 */
.L_x_3381:
[----:B-----5:R1:W-:Y:S02]  /*ece0*/  STS.128 [R244+0x2000], R24 ;  /* 0x00200018f4007388 */ /* 0x0203e40000000c00 */
.L_x_3380:
[----:B------:R-:W-:Y:S05]  /*ecf0*/  BSYNC B1 ;  /* 0x0000000000017941 */ /* 0x000fea0003800000 */
.L_x_3379:
        /* <DEDUP_REMOVED lines=50> */
.L_x_3386:
[----:B------:R-:W-:Y:S05]  /*f020*/  BSYNC B0 ;  /* 0x0000000000007941 */ /* 0x000fea0003800000 */
.L_x_3385:
[----:B-----5:R3:W-:Y:S02]  /*f030*/  STS.128 [R244+0x4000], R24 ;  /* 0x00400018f4007388 */ /* 0x0207e40000000c00 */
.L_x_3384:
[----:B------:R-:W-:Y:S05]  /*f040*/  BSYNC B1 ;  /* 0x0000000000017941 */ /* 0x000fea0003800000 */
.L_x_3383:
        /* <DEDUP_REMOVED lines=49> */
.L_x_3388:
[----:B------:R-:W-:Y:S05]  /*f360*/  BSYNC B0 ;  /* 0x0000000000007941 */ /* 0x000fea0003800000 */
.L_x_3387:
[----:B-----5:R3:W-:Y:S02]  /*f370*/  STS.128 [R244+0x6000], R24 ;  /* 0x00600018f4007388 */ /* 0x0207e40000000c00 */
.L_x_3374:
[----:B------:R-:W-:Y:S05]  /*f380*/  BSYNC B2 ;  /* 0x0000000000027941 */ /* 0x000fea0003800000 */
.L_x_3373:
[----:B------:R-:W-:Y:S01]  /*f390*/  IADD3 R15, R166, 0x10, RZ ;  /* 0x00000010a60f7810 */ /* 0x000fe20007ffe0ff */
[----:B------:R-:W-:Y:S03]  /*f3a0*/  BSSY B2, `(.L_x_3389) ;  /* 0x00000de000027945 */ /* 0x000fe60003800000 */
[----:B------:R-:W-:-:S04]  /*f3b0*/  ISETP.GE.AND P0, PT, R15, R8, PT ;  /* 0x000000080f00720c */ /* 0x000fc80003f06270 */
[----:B------:R-:W-:-:S13]  /*f3c0*/  ISETP.LT.OR P0, PT, R57, -0x87, P0 ;  /* 0xffffff793900780c */ /* 0x000fda0000701670 */
[----:B------:R-:W-:Y:S05]  /*f3d0*/  @P0 BRA `(.L_x_3390) ;  /* 0x00000da000000947 */ /* 0x000fea0003800000 */
[----:B-----5:R-:W-:Y:S01]  /*f3e0*/  ISETP.GE.AND P0, PT, R18, R6, PT ;  /* 0x000000061200720c */ /* 0x020fe20003f06270 */
        /* <DEDUP_REMOVED lines=57> */
.L_x_3394:
[----:B------:R-:W-:Y:S05]  /*f780*/  BSYNC B0 ;  /* 0x0000000000007941 */ /* 0x000fea0003800000 */
.L_x_3393:
[----:B-----5:R3:W-:Y:S02]  /*f790*/  STS.128 [R244+0x800], R24 ;  /* 0x00080018f4007388 */ /* 0x0207e40000000c00 */
.L_x_3392:
[----:B------:R-:W-:Y:S05]  /*f7a0*/  BSYNC B1 ;  /* 0x0000000000017941 */ /* 0x000fea0003800000 */
.L_x_3391:
        /* <DEDUP_REMOVED lines=50> */
.L_x_3398:
[----:B------:R-:W-:Y:S05]  /*fad0*/  BSYNC B0 ;  /* 0x0000000000007941 */ /* 0x000fea0003800000 */
.L_x_3397:
[----:B-----5:R3:W-:Y:S02]  /*fae0*/  STS.128 [R244+0x2800], R24 ;  /* 0x00280018f4007388 */ /* 0x0207e40000000c00 */
.L_x_3396:
[----:B------:R-:W-:Y:S05]  /*faf0*/  BSYNC B1 ;  /* 0x0000000000017941 */ /* 0x000fea0003800000 */
.L_x_3395:
        /* <DEDUP_REMOVED lines=50> */
.L_x_3402:
[----:B------:R-:W-:Y:S05]  /*fe20*/  BSYNC B0 ;  /* 0x0000000000007941 */ /* 0x000fea0003800000 */
.L_x_3401:
[----:B-----5:R3:W-:Y:S02]  /*fe30*/  STS.128 [R244+0x4800], R24 ;  /* 0x00480018f4007388 */ /* 0x0207e40000000c00 */
.L_x_3400:
[----:B------:R-:W-:Y:S05]  /*fe40*/  BSYNC B1 ;  /* 0x0000000000017941 */ /* 0x000fea0003800000 */
.L_x_3399:
        /* <DEDUP_REMOVED lines=49> */
.L_x_3404:
[----:B------:R-:W-:Y:S05]  /*10160*/  BSYNC B0 ;  /* 0x0000000000007941 */ /* 0x000fea0003800000 */
.L_x_3403:
[----:B-----5:R3:W-:Y:S02]  /*10170*/  STS.128 [R244+0x6800], R24 ;  /* 0x00680018f4007388 */ /* 0x0207e40000000c00 */
.L_x_3390:
[----:B------:R-:W-:Y:S05]  /*10180*/  BSYNC B2 ;  /* 0x0000000000027941 */ /* 0x000fea0003800000 */
.L_x_3389:
[----:B------:R-:W-:Y:S01]  /*10190*/  IADD3 R38, R166, 0x20, RZ ;  /* 0x00000020a6267810 */ /* 0x000fe20007ffe0ff */
[----:B------:R-:W-:Y:S03]  /*101a0*/  BSSY B2, `(.L_x_3405) ;  /* 0x00000dd000027945 */ /* 0x000fe60003800000 */
[----:B------:R-:W-:-:S04]  /*101b0*/  ISETP.GE.AND P0, PT, R38, R8, PT ;  /* 0x000000082600720c */ /* 0x000fc80003f06270 */
[----:B------:R-:W-:-:S13]  /*101c0*/  ISETP.LT.OR P0, PT, R57, -0x107, P0 ;  /* 0xfffffef93900780c */ /* 0x000fda0000701670 */
[----:B------:R-:W-:Y:S05]  /*101d0*/  @P0 BRA `(.L_x_3406) ;  /* 0x00000d9000000947 */ /* 0x000fea0003800000 */
[----:B-----5:R-:W-:Y:S01]  /*101e0*/  ISETP.GE.AND P0, PT, R18, R6, PT ;  /* 0x000000061200720c */ /* 0x020fe20003f06270 */
        /* <DEDUP_REMOVED lines=58> */
.L_x_3410:
[----:B------:R-:W-:Y:S05]  /*10590*/  BSYNC B0 ;  /* 0x0000000000007941 */ /* 0x000fea0003800000 */
.L_x_3409:
[----:B-----5:R3:W-:Y:S02]  /*105a0*/  STS.128 [R244+0x1000], R24 ;  /* 0x00100018f4007388 */ /* 0x0207e40000000c00 */
.L_x_3408:
[----:B------:R-:W-:Y:S05]  /*105b0*/  BSYNC B1 ;  /* 0x0000000000017941 */ /* 0x000fea0003800000 */
.L_x_3407:
        /* <DEDUP_REMOVED lines=50> */
.L_x_3414:
[----:B------:R-:W-:Y:S05]  /*108e0*/  BSYNC B0 ;  /* 0x0000000000007941 */ /* 0x000fea0003800000 */
.L_x_3413:
[----:B-----5:R3:W-:Y:S02]  /*108f0*/  STS.128 [R244+0x3000], R24 ;  /* 0x00300018f4007388 */ /* 0x0207e40000000c00 */
.L_x_3412:
[----:B------:R-:W-:Y:S05]  /*10900*/  BSYNC B1 ;  /* 0x0000000000017941 */ /* 0x000fea0003800000 */
.L_x_3411:
        /* <DEDUP_REMOVED lines=50> */
.L_x_3418:
[----:B------:R-:W-:Y:S05]  /*10c30*/  BSYNC B0 ;  /* 0x0000000000007941 */ /* 0x000fea0003800000 */
.L_x_3417:
[----:B-----5:R3:W-:Y:S02]  /*10c40*/  STS.128 [R244+0x5000], R24 ;  /* 0x00500018f4007388 */ /* 0x0207e40000000c00 */
.L_x_3416:
[----:B------:R-:W-:Y:S05]  /*10c50*/  BSYNC B1 ;  /* 0x0000000000017941 */ /* 0x000fea0003800000 */
.L_x_3415:
        /* <DEDUP_REMOVED lines=8> */
[----:B----4-:R3:W4:Y:S01]  /*10ce0*/  LD.E.64 R4, [R22.64+0xc0] ;  /* 0x0000c00616047980 */ /* 0x010722000c101b00 */
[----:B-----5:R-:W-:Y:S02]  /*10cf0*/  LOP3.LUT R9, R45, 0xffff0000, RZ, 0xc0, !PT ;  /* 0xffff00002d097812 */ /* 0x020fe400078ec0ff */
[C---:B------:R-:W-:Y:S02]  /*10d00*/  LOP3.LUT R29, R47.reuse, 0xffff0000, RZ, 0xc0, !PT ;  /* 0xffff00002f1d7812 */ /* 0x040fe400078ec0ff */
[C---:B-1----:R-:W-:Y:S01]  /*10d10*/  SHF.L.U32 R31, R46.reuse, 0x10, RZ ;  /* 0x000000102e1f7819 */ /* 0x042fe200000006ff */
[----:B------:R-:W-:Y:S01]  /*10d20*/  IMAD.U32 R30, R47, 0x10000, RZ ;  /* 0x000100002f1e7824 */ /* 0x000fe200078e00ff */
[----:B------:R-:W-:-:S02]  /*10d30*/  LOP3.LUT R46, R46, 0xffff0000, RZ, 0xc0, !PT ;  /* 0xffff00002e2e7812 */ /* 0x000fc400078ec0ff */
[----:B---3--:R-:W-:Y:S02]  /*10d40*/  SHF.L.U32 R22, R45, 0x10, RZ ;  /* 0x000000102d167819 */ /* 0x008fe400000006ff */
[C---:B------:R-:W-:Y:S02]  /*10d50*/  SHF.L.U32 R23, R44.reuse, 0x10, RZ ;  /* 0x000000102c177819 */ /* 0x040fe400000006ff */
[----:B------:R-:W-:Y:S02]  /*10d60*/  LOP3.LUT R44, R44, 0xffff0000, RZ, 0xc0, !PT ;  /* 0xffff00002c2c7812 */ /* 0x000fe400078ec0ff */
[C---:B--2---:R-:W-:Y:S01]  /*10d70*/  LOP3.LUT R26, R2.reuse, 0xffff0000, RZ, 0xc0, !PT ;  /* 0xffff0000021a7812 */ /* 0x044fe200078ec0ff */
[----:B------:R-:W-:Y:S01]  /*10d80*/  IMAD.U32 R2, R2, 0x10000, RZ ;  /* 0x0001000002027824 */ /* 0x000fe200078e00ff */
[----:B------:R-:W-:Y:S02]  /*10d90*/  LOP3.LUT R25, R3, 0xffff0000, RZ, 0xc0, !PT ;  /* 0xffff000003197812 */ /* 0x000fe400078ec0ff */
        /* <DEDUP_REMOVED lines=8> */
[----:B------:R-:W-:Y:S02]  /*10e20*/  IMAD.U32 R5, R5, 0x10000, RZ ;  /* 0x0001000005057824 */ /* 0x000fe400078e00ff */
[C---:B------:R-:W-:Y:S02]  /*10e30*/  FFMA.FTZ R24, R22.reuse, R28, -R24 ;  /* 0x0000001c16187223 */ /* 0x040fe40000010818 */
[----:B------:R-:W-:Y:S02]  /*10e40*/  FFMA.FTZ R9, R22, R26, R9 ;  /* 0x0000001a16097223 */ /* 0x000fe40000010009 */
[----:B------:R-:W-:Y:S02]  /*10e50*/  FFMA.FTZ R29, R30, R25, R29 ;  /* 0x000000191e1d7223 */ /* 0x000fe4000001001d */
[----:B------:R-:W-:Y:S01]  /*10e60*/  FMUL.FTZ R22, R44, R2 ;  /* 0x000000022c167220 */ /* 0x000fe20000410000 */
[----:B------:R-:W-:Y:S01]  /*10e70*/  F2FP.BF16.PACK_AB R9, R9, R24 ;  /* 0x000000180909723e */ /* 0x000fe200000010ff */
[----:B------:R-:W-:-:S02]  /*10e80*/  FMUL.FTZ R25, R46, R3 ;  /* 0x000000032e197220 */ /* 0x000fc40000410000 */
[----:B------:R-:W-:Y:S01]  /*10e90*/  FFMA.FTZ R32, R30, R27, -R32 ;  /* 0x0000001b1e207223 */ /* 0x000fe20000010820 */
[----:B------:R-:W-:Y:S01]  /*10ea0*/  MOV R45, R9 ;  /* 0x00000009002d7202 */ /* 0x000fe20000000f00 */
[----:B------:R-:W-:Y:S02]  /*10eb0*/  FMUL.FTZ R44, R44, R4 ;  /* 0x000000042c2c7220 */ /* 0x000fe40000410000 */
[----:B------:R-:W-:Y:S01]  /*10ec0*/  FMUL.FTZ R46, R46, R5 ;  /* 0x000000052e2e7220 */ /* 0x000fe20000410000 */
[----:B------:R-:W-:Y:S01]  /*10ed0*/  F2FP.BF16.PACK_AB R29, R29, R32 ;  /* 0x000000201d1d723e */ /* 0x000fe200000010ff */
[C---:B------:R-:W-:Y:S02]  /*10ee0*/  FFMA.FTZ R22, R23.reuse, R4, -R22 ;  /* 0x0000000417167223 */ /* 0x040fe40000010816 */
[----:B------:R-:W-:Y:S01]  /*10ef0*/  FFMA.FTZ R44, R23, R2, R44 ;  /* 0x00000002172c7223 */ /* 0x000fe2000001002c */
[----:B------:R-:W-:Y:S01]  /*10f00*/  MOV R47, R29 ;  /* 0x0000001d002f7202 */ /* 0x000fe20000000f00 */
[----:B------:R-:W-:-:S02]  /*10f10*/  FFMA.FTZ R25, R31, R5, -R25 ;  /* 0x000000051f197223 */ /* 0x000fc40000010819 */
[----:B------:R-:W-:Y:S01]  /*10f20*/  FFMA.FTZ R46, R31, R3, R46 ;  /* 0x000000031f2e7223 */ /* 0x000fe2000001002e */
[----:B------:R-:W-:-:S04]  /*10f30*/  F2FP.BF16.PACK_AB R44, R44, R22 ;  /* 0x000000162c2c723e */ /* 0x000fc800000010ff */
[----:B------:R-:W-:Y:S02]  /*10f40*/  F2FP.BF16.PACK_AB R46, R46, R25 ;  /* 0x000000192e2e723e */ /* 0x000fe400000010ff */
.L_x_3420:
[----:B------:R-:W-:Y:S05]  /*10f50*/  BSYNC B0 ;  /* 0x0000000000007941 */ /* 0x000fea0003800000 */
.L_x_3419:
[----:B-----5:R1:W-:Y:S02]  /*10f60*/  STS.128 [R244+0x7000], R44 ;  /* 0x0070002cf4007388 */ /* 0x0203e40000000c00 */
.L_x_3406:
[----:B------:R-:W-:Y:S05]  /*10f70*/  BSYNC B2 ;  /* 0x0000000000027941 */ /* 0x000fea0003800000 */
.L_x_3405:
[----:B------:R-:W-:-:S04]  /*10f80*/  IADD3 R4, R166, 0x30, RZ ;  /* 0x00000030a6047810 */ /* 0x000fc80007ffe0ff */
[----:B------:R-:W-:-:S04]  /*10f90*/  ISETP.GE.AND P0, PT, R4, R8, PT ;  /* 0x000000080400720c */ /* 0x000fc80003f06270 */
[----:B------:R-:W-:-:S13]  /*10fa0*/  ISETP.LT.OR P0, PT, R57, -0x187, P0 ;  /* 0xfffffe793900780c */ /* 0x000fda0000701670 */
[----:B------:R-:W-:Y:S05]  /*10fb0*/  @P0 BRA `(.L_x_3421) ;  /* 0x0000783000000947 */ /* 0x000fea0003800000 */
[----:B-----5:R-:W-:Y:S01]  /*10fc0*/  ISETP.GE.AND P0, PT, R18, R6, PT ;  /* 0x000000061200720c */ /* 0x020fe20003f06270 */
        /* <DEDUP_REMOVED lines=58> */
.L_x_3425:
[----:B------:R-:W-:Y:S05]  /*11370*/  BSYNC B0 ;  /* 0x0000000000007941 */ /* 0x000fea0003800000 */
.L_x_3424:
[----:B-----5:R1:W-:Y:S02]  /*11380*/  STS.128 [R244+0x1800], R20 ;  /* 0x00180014f4007388 */ /* 0x0203e40000000c00 */
.L_x_3423:
[----:B------:R-:W-:Y:S05]  /*11390*/  BSYNC B1 ;  /* 0x0000000000017941 */ /* 0x000fea0003800000 */
.L_x_3422:
        /* <DEDUP_REMOVED lines=50> */
.L_x_3429:
[----:B------:R-:W-:Y:S05]  /*116c0*/  BSYNC B0 ;  /* 0x0000000000007941 */ /* 0x000fea0003800000 */
.L_x_3428:
[----:B-----5:R1:W-:Y:S02]  /*116d0*/  STS.128 [R244+0x3800], R16 ;  /* 0x00380010f4007388 */ /* 0x0203e40000000c00 */
.L_x_3427:
[----:B------:R-:W-:Y:S05]  /*116e0*/  BSYNC B1 ;  /* 0x0000000000017941 */ /* 0x000fea0003800000 */
.L_x_3426:
        /* <DEDUP_REMOVED lines=50> */
.L_x_3433:
[----:B------:R-:W-:Y:S05]  /*11a10*/  BSYNC B0 ;  /* 0x0000000000007941 */ /* 0x000fea0003800000 */
.L_x_3432:
[----:B-----5:R1:W-:Y:S02]  /*11a20*/  STS.128 [R244+0x5800], R16 ;  /* 0x00580010f4007388 */ /* 0x0203e40000000c00 */
.L_x_3431:
[----:B------:R-:W-:Y:S05]  /*11a30*/  BSYNC B1 ;  /* 0x0000000000017941 */ /* 0x000fea0003800000 */
.L_x_3430:
        /* <DEDUP_REMOVED lines=49> */
.L_x_3435:
[----:B------:R-:W-:Y:S05]  /*11d50*/  BSYNC B0 ;  /* 0x0000000000007941 */ /* 0x000fea0003800000 */
.L_x_3434:
[----:B-----5:R1:W-:Y:S01]  /*11d60*/  STS.128 [R244+0x7800], R16 ;  /* 0x00780010f4007388 */ /* 0x0203e20000000c00 */
[----:B------:R-:W-:Y:S05]  /*11d70*/  BRA `(.L_x_3421) ;  /* 0x00006a7000007947 */ /* 0x000fea0003800000 */
.L_x_3372:
[----:B-1----:R-:W-:Y:S01]  /*11d80*/  BSSY B2, `(.L_x_3436) ;  /* 0x0000178000027945 */ /* 0x002fe20003800000 */
[----:B------:R-:W-:Y:S05]  /*11d90*/  @!P0 BRA `(.L_x_3437) ;  /* 0x0000176000008947 */ /* 0x000fea0003800000 */
[----:B-----5:R-:W-:Y:S01]  /*11da0*/  ISETP.GE.AND P0, PT, R18, R6, PT ;  /* 0x000000061200720c */ /* 0x020fe20003f06270 */
        /* <DEDUP_REMOVED lines=90> */
.L_x_3441:
[----:B------:R-:W-:Y:S05]  /*12350*/  BSYNC B0 ;  /* 0x0000000000007941 */ /* 0x000fea0003800000 */
.L_x_3440:
[----:B-----5:R3:W-:Y:S02]  /*12360*/  STS.128 [R244], R32 ;  /* 0x00000020f4007388 */ /* 0x0207e40000000c00 */
.L_x_3439:
[----:B------:R-:W-:Y:S05]  /*12370*/  BSYNC B1 ;  /* 0x0000000000017941 */ /* 0x000fea0003800000 */
.L_x_3438:
        /* <DEDUP_REMOVED lines=91> */
.L_x_3445:
[----:B------:R-:W-:Y:S05]  /*12930*/  BSYNC B0 ;  /* 0x0000000000007941 */ /* 0x000fea0003800000 */
.L_x_3444:
[----:B-----5:R1:W-:Y:S02]  /*12940*/  STS.128 [R244+0x2000], R32 ;  /* 0x00200020f4007388 */ /* 0x0203e40000000c00 */
.L_x_3443:
[----:B------:R-:W-:Y:S05]  /*12950*/  BSYNC B1 ;  /* 0x0000000000017941 */ /* 0x000fea0003800000 */
.L_x_3442:
        /* <DEDUP_REMOVED lines=91> */
.L_x_3449:
[----:B------:R-:W-:Y:S05]  /*12f10*/  BSYNC B0 ;  /* 0x0000000000007941 */ /* 0x000fea0003800000 */
.L_x_3448:
[----:B-----5:R3:W-:Y:S02]  /*12f20*/  STS.128 [R244+0x4000], R32 ;  /* 0x00400020f4007388 */ /* 0x0207e40000000c00 */
.L_x_3447:
[----:B------:R-:W-:Y:S05]  /*12f30*/  BSYNC B1 ;  /* 0x0000000000017941 */ /* 0x000fea0003800000 */
.L_x_3446:
        /* <DEDUP_REMOVED lines=90> */
.L_x_3451:
[----:B------:R-:W-:Y:S05]  /*134e0*/  BSYNC B0 ;  /* 0x0000000000007941 */ /* 0x000fea0003800000 */
.L_x_3450:
[----:B-----5:R3:W-:Y:S02]  /*134f0*/  STS.128 [R244+0x6000], R32 ;  /* 0x00600020f4007388 */ /* 0x0207e40000000c00 */
.L_x_3437:
[----:B------:R-:W-:Y:S05]  /*13500*/  BSYNC B2 ;  /* 0x0000000000027941 */ /* 0x000fea0003800000 */
.L_x_3436:
[----:B------:R-:W-:Y:S01]  /*13510*/  IADD3 R15, R166, 0x10, RZ ;  /* 0x00000010a60f7810 */ /* 0x000fe20007ffe0ff */
[----:B------:R-:W-:Y:S03]  /*13520*/  BSSY B2, `(.L_x_3452) ;  /* 0x0000185000027945 */ /* 0x000fe60003800000 */
[----:B------:R-:W-:-:S04]  /*13530*/  ISETP.GE.AND P0, PT, R15, R8, PT ;  /* 0x000000080f00720c */ /* 0x000fc80003f06270 */
[----:B------:R-:W-:-:S13]  /*13540*/  ISETP.LT.OR P0, PT, R57, -0x87, P0 ;  /* 0xffffff793900780c */ /* 0x000fda0000701670 */
[----:B------:R-:W-:Y:S05]  /*13550*/  @P0 BRA `(.L_x_3453) ;  /* 0x0000181000000947 */ /* 0x000fea0003800000 */
[----:B-----5:R-:W-:Y:S01]  /*13560*/  ISETP.GE.AND P0, PT, R18, R6, PT ;  /* 0x000000061200720c */ /* 0x020fe20003f06270 */
        /* <DEDUP_REMOVED lines=92> */
.L_x_3457:
[----:B------:R-:W-:Y:S05]  /*13b30*/  BSYNC B0 ;  /* 0x0000000000007941 */ /* 0x000fea0003800000 */
.L_x_3456:
[----:B-----5:R3:W-:Y:S02]  /*13b40*/  STS.128 [R244+0x800], R32 ;  /* 0x00080020f4007388 */ /* 0x0207e40000000c00 */
.L_x_3455:
[----:B------:R-:W-:Y:S05]  /*13b50*/  BSYNC B1 ;  /* 0x0000000000017941 */ /* 0x000fea0003800000 */
.L_x_3454:
        /* <DEDUP_REMOVED lines=94> */
.L_x_3461:
[----:B------:R-:W-:Y:S05]  /*14140*/  BSYNC B0 ;  /* 0x0000000000007941 */ /* 0x000fea0003800000 */
.L_x_3460:
[----:B-----5:R3:W-:Y:S02]  /*14150*/  STS.128 [R244+0x2800], R32 ;  /* 0x00280020f4007388 */ /* 0x0207e40000000c00 */
.L_x_3459:
[----:B------:R-:W-:Y:S05]  /*14160*/  BSYNC B1 ;  /* 0x0000000000017941 */ /* 0x000fea0003800000 */
.L_x_3458:
        /* <DEDUP_REMOVED lines=94> */
.L_x_3465:
[----:B------:R-:W-:Y:S05]  /*14750*/  BSYNC B0 ;  /* 0x0000000000007941 */ /* 0x000fea0003800000 */
.L_x_3464:
[----:B-----5:R3:W-:Y:S02]  /*14760*/  STS.128 [R244+0x4800], R32 ;  /* 0x00480020f4007388 */ /* 0x0207e40000000c00 */
.L_x_3463:
[----:B------:R-:W-:Y:S05]  /*14770*/  BSYNC B1 ;  /* 0x0000000000017941 */ /* 0x000fea0003800000 */
.L_x_3462:
        /* <DEDUP_REMOVED lines=93> */
.L_x_3467:
[----:B------:R-:W-:Y:S05]  /*14d50*/  BSYNC B0 ;  /* 0x0000000000007941 */ /* 0x000fea0003800000 */
.L_x_3466:
[----:B-----5:R1:W-:Y:S02]  /*14d60*/  STS.128 [R244+0x6800], R20 ;  /* 0x00680014f4007388 */ /* 0x0203e40000000c00 */
.L_x_3453:
[----:B------:R-:W-:Y:S05]  /*14d70*/  BSYNC B2 ;  /* 0x0000000000027941 */ /* 0x000fea0003800000 */
.L_x_3452:
        /* <DEDUP_REMOVED lines=21> */
[----:B------:R-:W-:-:S04]  /*14ed0*/  IADD3 R21, P1, R20, R5, RZ ;  /* 0x0000000514157210 */ /* 0x000fc80007f3e0ff */
[----:B------:R-:W-:Y:S02]  /*14ee0*/  LEA.HI.X.SX32 R20, R20, R4, 0x1, P1 ;  /* 0x0000000414147211 */ /* 0x000fe400008f0eff */
[----:B------:R-:W-:-:S04]  /*14ef0*/  LEA R24, P1, R21, R16, 0x1 ;  /* 0x0000001015187211 */ /* 0x000fc800078208ff */
[----:B------:R-:W-:Y:S01]  /*14f00*/  LEA.HI.X R25, R21, R17, R20, 0x1, P1 ;  /* 0x0000001115197211 */ /* 0x000fe200008f0c14 */
[----:B------:R-:W-:Y:S01]  /*14f10*/  IMAD.WIDE R20, R9, 0x2, R44 ;  /* 0x0000000209147825 */ /* 0x000fe200078e022c */
[----:B------:R-:W-:-:S03]  /*14f20*/  MOV R9, RZ ;  /* 0x000000ff00097202 */ /* 0x000fc60000000f00 */
[----:B------:R-:W-:Y:S01]  /*14f30*/  @P0 IMAD.MOV R9, RZ, RZ, -R7 ;  /* 0x000000ffff090224 */ /* 0x000fe200078e0a07 */
[----:B------:R-:W3:Y:S04]  /*14f40*/  LD.E.128 R24, [R24.64] ;  /* 0x0000000618187980 */ /* 0x000ee8000c101d00 */
[C---:B------:R-:W-:Y:S01]  /*14f50*/  IADD3 R5, P1, R9.reuse, R5, RZ ;  /* 0x0000000509057210 */ /* 0x040fe20007f3e0ff */
[----:B--2---:R-:W2:Y:S03]  /*14f60*/  LD.E.128 R20, [R20.64] ;  /* 0x0000000614147980 */ /* 0x004ea6000c101d00 */
        /* <DEDUP_REMOVED lines=15> */
[----:B------:R-:W-:Y:S01]  /*15060*/  SHF.L.U32 R24, R25, 0x10, RZ ;  /* 0x0000001019187819 */ /* 0x000fe200000006ff */
[----:B------:R-:W-:Y:S01]  /*15070*/  @!P0 FADD.FTZ R35, -R35, -RZ ;  /* 0x800000ff23238221 */ /* 0x000fe20000010100 */
[----:B------:R-:W-:Y:S01]  /*15080*/  LOP3.LUT R62, R25, 0xffff0000, RZ, 0xc0, !PT ;  /* 0xffff0000193e7812 */ /* 0x000fe200078ec0ff */
        /* <DEDUP_REMOVED lines=50> */
.L_x_3473:
[----:B------:R-:W-:Y:S05]  /*153b0*/  BSYNC B0 ;  /* 0x0000000000007941 */ /* 0x000fea0003800000 */
.L_x_3472:
[----:B-----5:R3:W-:Y:S02]  /*153c0*/  STS.128 [R244+0x1000], R32 ;  /* 0x00100020f4007388 */ /* 0x0207e40000000c00 */
.L_x_3471:
[----:B------:R-:W-:Y:S05]  /*153d0*/  BSYNC B1 ;  /* 0x0000000000017941 */ /* 0x000fea0003800000 */
.L_x_3470:
        /* <DEDUP_REMOVED lines=23> */
[----:B------:R-:W3:Y:S03]  /*15550*/  LD.E.128 R24, [R24.64] ;  /* 0x0000000618187980 */ /* 0x000ee6000c101d00 */
[C---:B------:R-:W-:Y:S01]  /*15560*/  IADD3 R5, P1, R9.reuse, R5, RZ ;  /* 0x0000000509057210 */ /* 0x040fe20007f3e0ff */
[----:B--2---:R-:W2:Y:S03]  /*15570*/  LD.E.128 R20, [R20.64+0x80] ;  /* 0x0000800614147980 */ /* 0x004ea6000c101d00 */
        /* <DEDUP_REMOVED lines=68> */
.L_x_3477:
[----:B------:R-:W-:Y:S05]  /*159c0*/  BSYNC B0 ;  /* 0x0000000000007941 */ /* 0x000fea0003800000 */
.L_x_3476:
[----:B-----5:R3:W-:Y:S02]  /*159d0*/  STS.128 [R244+0x3000], R32 ;  /* 0x00300020f4007388 */ /* 0x0207e40000000c00 */
.L_x_3475:
[----:B------:R-:W-:Y:S05]  /*159e0*/  BSYNC B1 ;  /* 0x0000000000017941 */ /* 0x000fea0003800000 */
.L_x_3474:
        /* <DEDUP_REMOVED lines=94> */
.L_x_3481:
[----:B------:R-:W-:Y:S05]  /*15fd0*/  BSYNC B0 ;  /* 0x0000000000007941 */ /* 0x000fea0003800000 */
.L_x_3480:
[----:B-----5:R3:W-:Y:S02]  /*15fe0*/  STS.128 [R244+0x5000], R32 ;  /* 0x00500020f4007388 */ /* 0x0207e40000000c00 */
.L_x_3479:
[----:B------:R-:W-:Y:S05]  /*15ff0*/  BSYNC B1 ;  /* 0x0000000000017941 */ /* 0x000fea0003800000 */
.L_x_3478:
        /* <DEDUP_REMOVED lines=38> */
[----:B------:R-:W-:Y:S01]  /*16260*/  LOP3.LUT R61, R28, 0xffff0000, RZ, 0xc0, !PT ;  /* 0xffff00001c3d7812 */ /* 0x000fe200078ec0ff */
[----:B------:R-:W-:Y:S01]  /*16270*/  IMAD.U32 R63, R30, 0x10000, RZ ;  /* 0x000100001e3f7824 */ /* 0x000fe200078e00ff */
[----:B------:R-:W-:Y:S01]  /*16280*/  SHF.L.U32 R28, R29, 0x10, RZ ;  /* 0x000000101d1c7819 */ /* 0x000fe200000006ff */
[C---:B---3--:R-:W-:Y:S01]  /*16290*/  IMAD.U32 R27, R20.reuse, 0x10000, RZ ;  /* 0x00010000141b7824 */ /* 0x048fe200078e00ff */
[----:B------:R-:W-:Y:S01]  /*162a0*/  LOP3.LUT R26, R20, 0xffff0000, RZ, 0xc0, !PT ;  /* 0xffff0000141a7812 */ /* 0x000fe200078ec0ff */
[----:B------:R-:W-:Y:S01]  /*162b0*/  IMAD.U32 R47, R22, 0x10000, RZ ;  /* 0x00010000162f7824 */ /* 0x000fe200078e00ff */
[----:B------:R-:W-:-:S02]  /*162c0*/  SHF.L.U32 R20, R21, 0x10, RZ ;  /* 0x0000001015147819 */ /* 0x000fc400000006ff */
[----:B------:R-:W-:Y:S02]  /*162d0*/  LOP3.LUT R60, R21, 0xffff0000, RZ, 0xc0, !PT ;  /* 0xffff0000153c7812 */ /* 0x000fe400078ec0ff */
[----:B------:R-:W-:Y:S02]  /*162e0*/  LOP3.LUT R22, R22, 0xffff0000, RZ, 0xc0, !PT ;  /* 0xffff000016167812 */ /* 0x000fe400078ec0ff */
[C---:B------:R-:W-:Y:S02]  /*162f0*/  SHF.L.U32 R21, R23.reuse, 0x10, RZ ;  /* 0x0000001017157819 */ /* 0x040fe400000006ff */
        /* <DEDUP_REMOVED lines=14> */
[----:B----4-:R-:W-:Y:S01]  /*163e0*/  LOP3.LUT R26, R34, 0xffff0000, RZ, 0xc0, !PT ;  /* 0xffff0000221a7812 */ /* 0x010fe200078ec0ff */
[----:B------:R-:W-:Y:S02]  /*163f0*/  FMUL.FTZ R62, R62, R27 ;  /* 0x0000001b3e3e7220 */ /* 0x000fe40000410000 */
[----:B------:R-:W-:-:S02]  /*16400*/  FMUL.FTZ R30, R30, R22 ;  /* 0x000000161e1e7220 */ /* 0x000fc40000410000 */
        /* <DEDUP_REMOVED lines=28> */
.L_x_3483:
[----:B------:R-:W-:Y:S05]  /*165d0*/  BSYNC B0 ;  /* 0x0000000000007941 */ /* 0x000fea0003800000 */
.L_x_3482:
[----:B-----5:R1:W-:Y:S02]  /*165e0*/  STS.128 [R244+0x7000], R24 ;  /* 0x00700018f4007388 */ /* 0x0203e40000000c00 */
.L_x_3469:
[----:B------:R-:W-:Y:S05]  /*165f0*/  BSYNC B2 ;  /* 0x0000000000027941 */ /* 0x000fea0003800000 */
.L_x_3468:
[----:B------:R-:W-:-:S04]  /*16600*/  IADD3 R4, R166, 0x30, RZ ;  /* 0x00000030a6047810 */ /* 0x000fc80007ffe0ff */
[----:B------:R-:W-:-:S04]  /*16610*/  ISETP.GE.AND P0, PT, R4, R8, PT ;  /* 0x000000080400720c */ /* 0x000fc80003f06270 */
[----:B------:R-:W-:-:S13]  /*16620*/  ISETP.LT.OR P0, PT, R57, -0x187, P0 ;  /* 0xfffffe793900780c */ /* 0x000fda0000701670 */
[----:B------:R-:W-:Y:S05]  /*16630*/  @P0 BRA `(.L_x_3421) ;  /* 0x000021b000000947 */ /* 0x000fea0003800000 */
[----:B-----5:R-:W-:Y:S01]  /*16640*/  ISETP.GE.AND P0, PT, R18, R6, PT ;  /* 0x000000061200720c */ /* 0x020fe20003f06270 */
        /* <DEDUP_REMOVED lines=20> */
[----:B--2---:R-:W2:Y:S01]  /*16790*/  LD.E.128 R24, [R24.64] ;  /* 0x0000000618187980 */ /* 0x004ea2000c101d00 */
        /* <DEDUP_REMOVED lines=71> */
.L_x_3487:
[----:B------:R-:W-:Y:S05]  /*16c10*/  BSYNC B0 ;  /* 0x0000000000007941 */ /* 0x000fea0003800000 */
.L_x_3486:
[----:B-----5:R1:W-:Y:S02]  /*16c20*/  STS.128 [R244+0x1800], R20 ;  /* 0x00180014f4007388 */ /* 0x0203e40000000c00 */
.L_x_3485:
[----:B------:R-:W-:Y:S05]  /*16c30*/  BSYNC B1 ;  /* 0x0000000000017941 */ /* 0x000fea0003800000 */
.L_x_3484:
        /* <DEDUP_REMOVED lines=71> */
[C---:B------:R-:W-:Y:S01]  /*170b0*/  LOP3.LUT R29, R34.reuse, 0xffff0000, RZ, 0xc0, !PT ;  /* 0xffff0000221d7812 */ /* 0x040fe200078ec0ff */
        /* <DEDUP_REMOVED lines=23> */
.L_x_3491:
[----:B------:R-:W-:Y:S05]  /*17230*/  BSYNC B0 ;  /* 0x0000000000007941 */ /* 0x000fea0003800000 */
.L_x_3490:
[----:B-----5:R1:W-:Y:S02]  /*17240*/  STS.128 [R244+0x3800], R20 ;  /* 0x00380014f4007388 */ /* 0x0203e40000000c00 */
.L_x_3489:
[----:B------:R-:W-:Y:S05]  /*17250*/  BSYNC B1 ;  /* 0x0000000000017941 */ /* 0x000fea0003800000 */
.L_x_3488:
        /* <DEDUP_REMOVED lines=17> */
[----:B------:R-:W-:Y:S01]  /*17370*/  IADD3 R14, P1, R13, R8, RZ ;  /* 0x000000080d0e7210 */ /* 0x000fe20007f3e0ff */
        /* <DEDUP_REMOVED lines=13> */
[C---:B-----5:R-:W-:Y:S02]  /*17450*/  SHF.L.U32 R9, R20.reuse, 0x10, RZ ;  /* 0x0000001014097819 */ /* 0x060fe400000006ff */
[----:B------:R-:W-:Y:S01]  /*17460*/  LOP3.LUT R8, R20, 0xffff0000, RZ, 0xc0, !PT ;  /* 0xffff000014087812 */ /* 0x000fe200078ec0ff */
[C---:B------:R-:W-:Y:S01]  /*17470*/  IMAD.U32 R20, R21.reuse, 0x10000, RZ ;  /* 0x0001000015147824 */ /* 0x040fe200078e00ff */
[----:B------:R-:W-:Y:S02]  /*17480*/  LOP3.LUT R5, R21, 0xffff0000, RZ, 0xc0, !PT ;  /* 0xffff000015057812 */ /* 0x000fe400078ec0ff */
[C---:B------:R-:W-:Y:S02]  /*17490*/  SHF.L.U32 R18, R22.reuse, 0x10, RZ ;  /* 0x0000001016127819 */ /* 0x040fe400000006ff */
[----:B------:R-:W-:Y:S02]  /*174a0*/  LOP3.LUT R14, R22, 0xffff0000, RZ, 0xc0, !PT ;  /* 0xffff0000160e7812 */ /* 0x000fe400078ec0ff */
[C---:B------:R-:W-:Y:S01]  /*174b0*/  LOP3.LUT R13, R23.reuse, 0xffff0000, RZ, 0xc0, !PT ;  /* 0xffff0000170d7812 */ /* 0x040fe200078ec0ff */
[----:B------:R-:W-:Y:S01]  /*174c0*/  IMAD.U32 R23, R23, 0x10000, RZ ;  /* 0x0001000017177824 */ /* 0x000fe200078e00ff */
[----:B--2---:R-:W-:-:S02]  /*174d0*/  SHF.L.U32 R46, R24, 0x10, RZ ;  /* 0x00000010182e7819 */ /* 0x004fc400000006ff */
[----:B------:R-:W-:Y:S02]  /*174e0*/  LOP3.LUT R60, R25, 0xffff0000, RZ, 0xc0, !PT ;  /* 0xffff0000193c7812 */ /* 0x000fe400078ec0ff */
[----:B------:R-:W-:Y:S02]  /*174f0*/  SHF.L.U32 R47, R26, 0x10, RZ ;  /* 0x000000101a2f7819 */ /* 0x000fe400000006ff */
[C---:B---3--:R-:W-:Y:S01]  /*17500*/  SHF.L.U32 R22, R28.reuse, 0x10, RZ ;  /* 0x000000101c167819 */ /* 0x048fe200000006ff */
[C---:B------:R-:W-:Y:S01]  /*17510*/  IMAD.U32 R19, R29.reuse, 0x10000, RZ ;  /* 0x000100001d137824 */ /* 0x040fe200078e00ff */
[----:B------:R-:W-:Y:S02]  /*17520*/  LOP3.LUT R21, R28, 0xffff0000, RZ, 0xc0, !PT ;  /* 0xffff00001c157812 */ /* 0x000fe400078ec0ff */
[----:B------:R-:W-:Y:S01]  /*17530*/  LOP3.LUT R45, R29, 0xffff0000, RZ, 0xc0, !PT ;  /* 0xffff00001d2d7812 */ /* 0x000fe200078ec0ff */
[----:B------:R-:W-:Y:S01]  /*17540*/  IMAD.U32 R28, R31, 0x10000, RZ ;  /* 0x000100001f1c7824 */ /* 0x000fe200078e00ff */
[----:B------:R-:W-:-:S02]  /*17550*/  SHF.L.U32 R44, R30, 0x10, RZ ;  /* 0x000000101e2c7819 */ /* 0x000fc400000006ff */
[----:B------:R-:W-:Y:S02]  /*17560*/  LOP3.LUT R29, R30, 0xffff0000, RZ, 0xc0, !PT ;  /* 0xffff00001e1d7812 */ /* 0x000fe400078ec0ff */
[----:B------:R-:W-:Y:S02]  /*17570*/  LOP3.LUT R30, R31, 0xffff0000, RZ, 0xc0, !PT ;  /* 0xffff00001f1e7812 */ /* 0x000fe400078ec0ff */
[----:B------:R-:W-:Y:S01]  /*17580*/  LOP3.LUT R31, R24, 0xffff0000, RZ, 0xc0, !PT ;  /* 0xffff0000181f7812 */ /* 0x000fe200078ec0ff */
[----:B------:R-:W-:Y:S01]  /*17590*/  IMAD.U32 R24, R25, 0x10000, RZ ;  /* 0x0001000019187824 */ /* 0x000fe200078e00ff */
[----:B------:R-:W-:Y:S01]  /*175a0*/  LOP3.LUT R26, R26, 0xffff0000, RZ, 0xc0, !PT ;  /* 0xffff00001a1a7812 */ /* 0x000fe200078ec0ff */
[C---:B------:R-:W-:Y:S01]  /*175b0*/  IMAD.U32 R25, R27.reuse, 0x10000, RZ ;  /* 0x000100001b197824 */ /* 0x040fe200078e00ff */
[----:B------:R-:W-:Y:S01]  /*175c0*/  LOP3.LUT R27, R27, 0xffff0000, RZ, 0xc0, !PT ;  /* 0xffff00001b1b7812 */ /* 0x000fe200078ec0ff */
[----:B------:R-:W-:Y:S02]  /*175d0*/  @!P0 FADD.FTZ R22, -R22, -RZ ;  /* 0x800000ff16168221 */ /* 0x000fe40000010100 */
[----:B------:R-:W-:-:S02]  /*175e0*/  @!P0 FADD.FTZ R21, -R21, -RZ ;  /* 0x800000ff15158221 */ /* 0x000fc40000010100 */
[----:B------:R-:W-:Y:S02]  /*175f0*/  @!P0 FADD.FTZ R19, -R19, -RZ ;  /* 0x800000ff13138221 */ /* 0x000fe40000010100 */
[----:B------:R-:W-:Y:S02]  /*17600*/  @!P0 FADD.FTZ R29, -R29, -RZ ;  /* 0x800000ff1d1d8221 */ /* 0x000fe40000010100 */
        /* <DEDUP_REMOVED lines=8> */
[----:B------:R-:W-:-:S02]  /*17690*/  FMUL.FTZ R24, R24, R19 ;  /* 0x0000001318187220 */ /* 0x000fc40000410000 */
[----:B------:R-:W-:Y:S01]  /*176a0*/  FMUL.FTZ R26, R26, R29 ;  /* 0x0000001d1a1a7220 */ /* 0x000fe20000410000 */
[C---:B------:R-:W-:Y:S01]  /*176b0*/  LOP3.LUT R29, R34.reuse, 0xffff0000, RZ, 0xc0, !PT ;  /* 0xffff0000221d7812 */ /* 0x040fe200078ec0ff */
[----:B------:R-:W-:Y:S01]  /*176c0*/  FMUL.FTZ R27, R27, R30 ;  /* 0x0000001e1b1b7220 */ /* 0x000fe20000410000 */
[----:B------:R-:W-:Y:S01]  /*176d0*/  SHF.L.U32 R30, R34, 0x10, RZ ;  /* 0x00000010221e7819 */ /* 0x000fe200000006ff */
[----:B------:R-:W-:Y:S02]  /*176e0*/  FMUL.FTZ R60, R60, R45 ;  /* 0x0000002d3c3c7220 */ /* 0x000fe40000410000 */
[----:B------:R-:W-:Y:S02]  /*176f0*/  @!P0 FADD.FTZ R28, -R28, -RZ ;  /* 0x800000ff1c1c8221 */ /* 0x000fe40000010100 */
[----:B------:R-:W-:Y:S02]  /*17700*/  IMAD.U32 R19, R33, 0x10000, RZ ;  /* 0x0001000021137824 */ /* 0x000fe400078e00ff */
[----:B------:R-:W-:Y:S01]  /*17710*/  FMUL.FTZ R47, R47, R44 ;  /* 0x0000002c2f2f7220 */ /* 0x000fe20000410000 */
[----:B------:R-:W-:Y:S01]  /*17720*/  LOP3.LUT R34, R35, 0xffff0000, RZ, 0xc0, !PT ;  /* 0xffff000023227812 */ /* 0x000fe200078ec0ff */
[----:B------:R-:W-:-:S02]  /*17730*/  FMUL.FTZ R25, R25, R28 ;  /* 0x0000001c19197220 */ /* 0x000fc40000410000 */
[----:B------:R-:W-:Y:S02]  /*17740*/  FFMA.FTZ R19, R20, R19, R24 ;  /* 0x0000001314137223 */ /* 0x000fe40000010018 */
[----:B------:R-:W-:Y:S02]  /*17750*/  FFMA.FTZ R5, R5, R32, R60 ;  /* 0x0000002005057223 */ /* 0x000fe4000001003c */
[----:B------:R-:W-:Y:S02]  /*17760*/  IMAD.U32 R28, R35, 0x10000, RZ ;  /* 0x00010000231c7824 */ /* 0x000fe400078e00ff */
[----:B------:R-:W-:Y:S02]  /*17770*/  FFMA.FTZ R9, R9, R22, R46 ;  /* 0x0000001609097223 */ /* 0x000fe4000001002e */
[----:B------:R-:W-:Y:S02]  /*17780*/  FFMA.FTZ R8, R8, R21, R31 ;  /* 0x0000001508087223 */ /* 0x000fe4000001001f */
[----:B------:R-:W-:-:S02]  /*17790*/  FFMA.FTZ R18, R18, R30, R47 ;  /* 0x0000001e12127223 */ /* 0x000fc4000001002f */
[----:B------:R-:W-:Y:S01]  /*177a0*/  FFMA.FTZ R14, R14, R29, R26 ;  /* 0x0000001d0e0e7223 */ /* 0x000fe2000001001a */
[----:B------:R-:W-:Y:S01]  /*177b0*/  F2FP.BF16.PACK_AB R5, R5, R19 ;  /* 0x000000130505723e */ /* 0x000fe200000010ff */
[----:B------:R-:W-:Y:S01]  /*177c0*/  FFMA.FTZ R23, R23, R28, R25 ;  /* 0x0000001c17177223 */ /* 0x000fe20000010019 */
[----:B------:R-:W-:Y:S01]  /*177d0*/  F2FP.BF16.PACK_AB R8, R8, R9 ;  /* 0x000000090808723e */ /* 0x000fe200000010ff */
[----:B------:R-:W-:Y:S01]  /*177e0*/  FFMA.FTZ R13, R13, R34, R27 ;  /* 0x000000220d0d7223 */ /* 0x000fe2000001001b */
[----:B------:R-:W-:Y:S01]  /*177f0*/  F2FP.BF16.PACK_AB R14, R14, R18 ;  /* 0x000000120e0e723e */ /* 0x000fe200000010ff */
[----:B------:R-:W-:Y:S01]  /*17800*/  IMAD.MOV.U32 R21, RZ, RZ, R5 ;  /* 0x000000ffff157224 */ /* 0x000fe200078e0005 */
[----:B------:R-:W-:Y:S02]  /*17810*/  MOV R20, R8 ;  /* 0x0000000800147202 */ /* 0x000fe40000000f00 */
[----:B------:R-:W-:Y:S02]  /*17820*/  F2FP.BF16.PACK_AB R23, R13, R23 ;  /* 0x000000170d17723e */ /* 0x000fe400000010ff */
[----:B------:R-:W-:-:S02]  /*17830*/  MOV R22, R14 ;  /* 0x0000000e00167202 */ /* 0x000fc40000000f00 */
.L_x_3495:
[----:B------:R-:W-:Y:S05]  /*17840*/  BSYNC B0 ;  /* 0x0000000000007941 */ /* 0x000fea0003800000 */
.L_x_3494:
[----:B-----5:R1:W-:Y:S02]  /*17850*/  STS.128 [R244+0x5800], R20 ;  /* 0x00580014f4007388 */ /* 0x0203e40000000c00 */
.L_x_3493:
[----:B------:R-:W-:Y:S05]  /*17860*/  BSYNC B1 ;  /* 0x0000000000017941 */ /* 0x000fea0003800000 */
.L_x_3492:
        /* <DEDUP_REMOVED lines=42> */
[C---:B------:R-:W-:Y:S01]  /*17b10*/  IMAD.U32 R21, R26.reuse, 0x10000, RZ ;  /* 0x000100001a157824 */ /* 0x040fe200078e00ff */
[C---:B------:R-:W-:Y:S02]  /*17b20*/  SHF.L.U32 R8, R25.reuse, 0x10, RZ ;  /* 0x0000001019087819 */ /* 0x040fe400000006ff */
[----:B------:R-:W-:Y:S02]  /*17b30*/  LOP3.LUT R24, R25, 0xffff0000, RZ, 0xc0, !PT ;  /* 0xffff000019187812 */ /* 0x000fe400078ec0ff */
[----:B------:R-:W-:Y:S02]  /*17b40*/  LOP3.LUT R14, R26, 0xffff0000, RZ, 0xc0, !PT ;  /* 0xffff00001a0e7812 */ /* 0x000fe400078ec0ff */
[C---:B------:R-:W-:Y:S01]  /*17b50*/  SHF.L.U32 R13, R27.reuse, 0x10, RZ ;  /* 0x000000101b0d7819 */ /* 0x040fe200000006ff */
[----:B---3--:R-:W-:Y:S01]  /*17b60*/  IMAD.U32 R25, R16, 0x10000, RZ ;  /* 0x0001000010197824 */ /* 0x008fe200078e00ff */
        /* <DEDUP_REMOVED lines=14> */
[----:B------:R-:W-:Y:S02]  /*17c50*/  @!P0 FADD.FTZ R17, -R17, -RZ ;  /* 0x800000ff11118221 */ /* 0x000fe40000010100 */
        /* <DEDUP_REMOVED lines=33> */
.L_x_3497:
[----:B------:R-:W-:Y:S05]  /*17e70*/  BSYNC B0 ;  /* 0x0000000000007941 */ /* 0x000fea0003800000 */
.L_x_3496:
[----:B-----5:R1:W-:Y:S01]  /*17e80*/  STS.128 [R244+0x7800], R20 ;  /* 0x00780014f4007388 */ /* 0x0203e20000000c00 */
[----:B------:R-:W-:Y:S05]  /*17e90*/  BRA `(.L_x_3421) ;  /* 0x0000095000007947 */ /* 0x000fea0003800000 */
.L_x_3371:
        /* <DEDUP_REMOVED lines=8> */
[CC--:B------:R-:W-:Y:S02]  /*17f20*/  @!P0 LEA R6, P4, R170.reuse, R176.reuse, 0x1 ;  /* 0x000000b0aa068211 */ /* 0x0c0fe400078808ff */
        /* <DEDUP_REMOVED lines=28> */
.L_x_3499:
[----:B------:R-:W-:Y:S05]  /*180f0*/  BSYNC B0 ;  /* 0x0000000000007941 */ /* 0x000fea0003800000 */
.L_x_3498:
[----:B------:R-:W-:Y:S01]  /*18100*/  IADD3 R15, R166, 0x10, RZ ;  /* 0x00000010a60f7810 */ /* 0x000fe20007ffe0ff */
[----:B------:R-:W-:Y:S03]  /*18110*/  BSSY B0, `(.L_x_3500) ;  /* 0x0000023000007945 */ /* 0x000fe60003800000 */
[----:B------:R-:W-:-:S13]  /*18120*/  ISETP.GE.AND P3, PT, R15, R0, PT ;  /* 0x000000000f00720c */ /* 0x000fda0003f66270 */
[----:B------:R-:W-:Y:S05]  /*18130*/  @P3 BRA `(.L_x_3501) ;  /* 0x0000020000003947 */ /* 0x000fea0003800000 */
[----:B------:R-:W-:Y:S02]  /*18140*/  ISETP.GE.AND P5, PT, R18, R63, PT ;  /* 0x0000003f1200720c */ /* 0x000fe40003fa6270 */
[----:B------:R-:W-:-:S04]  /*18150*/  IADD3 R3, P3, R3, R170, RZ ;  /* 0x000000aa03037210 */ /* 0x000fc80007f7e0ff */
[CC--:B-1----:R-:W-:Y:S01]  /*18160*/  @!P0 LEA R6, P4, R3.reuse, R176.reuse, 0x1 ;  /* 0x000000b003068211 */ /* 0x0c2fe200078808ff */
        /* <DEDUP_REMOVED lines=29> */
.L_x_3501:
[----:B------:R-:W-:Y:S05]  /*18340*/  BSYNC B0 ;  /* 0x0000000000007941 */ /* 0x000fea0003800000 */
.L_x_3500:
[----:B------:R-:W-:Y:S01]  /*18350*/  IADD3 R38, R166, 0x20, RZ ;  /* 0x00000020a6267810 */ /* 0x000fe20007ffe0ff */
[----:B------:R-:W-:Y:S03]  /*18360*/  BSSY B0, `(.L_x_3502) ;  /* 0x0000023000007945 */ /* 0x000fe60003800000 */
[----:B------:R-:W-:-:S13]  /*18370*/  ISETP.GE.AND P3, PT, R38, R0, PT ;  /* 0x000000002600720c */ /* 0x000fda0003f66270 */
[----:B------:R-:W-:Y:S05]  /*18380*/  @P3 BRA `(.L_x_3503) ;  /* 0x0000020000003947 */ /* 0x000fea0003800000 */
[----:B------:R-:W-:Y:S02]  /*18390*/  ISETP.GE.AND P5, PT, R18, R63, PT ;  /* 0x0000003f1200720c */ /* 0x000fe40003fa6270 */
[----:B--2---:R-:W-:-:S04]  /*183a0*/  LEA R3, P3, R174, R170, 0x5 ;  /* 0x000000aaae037211 */ /* 0x004fc800078628ff */
[----:B------:R-:W-:Y:S02]  /*183b0*/  LEA.HI.X R2, R174, R173, R175, 0x5, P3 ;  /* 0x000000adae027211 */ /* 0x000fe400018f2caf */
[CC--:B-1----:R-:W-:Y:S02]  /*183c0*/  @!P0 LEA R6, P4, R3.reuse, R176.reuse, 0x1 ;  /* 0x000000b003068211 */ /* 0x0c2fe400078808ff */
        /* <DEDUP_REMOVED lines=28> */
.L_x_3503:
[----:B------:R-:W-:Y:S05]  /*18590*/  BSYNC B0 ;  /* 0x0000000000007941 */ /* 0x000fea0003800000 */
.L_x_3502:
        /* <DEDUP_REMOVED lines=8> */
[CC--:B------:R-:W-:Y:S02]  /*18620*/  @!P0 LEA R6, P4, R174.reuse, R176.reuse, 0x1 ;  /* 0x000000b0ae068211 */ /* 0x0c0fe400078808ff */
        /* <DEDUP_REMOVED lines=28> */
.L_x_3421:
[----:B------:R-:W-:Y:S05]  /*187f0*/  BSYNC B3 ;  /* 0x0000000000037941 */ /* 0x000fea0003800000 */
.L_x_3370:
        /* <DEDUP_REMOVED lines=13> */
[-C--:B-----5:R-:W-:Y:S01]  /*188d0*/  @!P0 MOV R6, R236.reuse ;  /* 0x000000ec00068202 */ /* 0x0a0fe20000000f00 */
        /* <DEDUP_REMOVED lines=24> */
.L_x_3505:
[----:B------:R-:W-:Y:S05]  /*18a60*/  BSYNC B0 ;  /* 0x0000000000007941 */ /* 0x000fea0003800000 */
.L_x_3504:
        /* <DEDUP_REMOVED lines=9> */
[----:B------:R-:W-:Y:S01]  /*18b00*/  IMAD.X R3, R233, 0x1, R163, P2 ;  /* 0x00000001e9037824 */ /* 0x000fe200010e06a3 */
[C---:B--2---:R-:W-:Y:S02]  /*18b10*/  @P4 LEA R12, P6, R5.reuse, R168, 0x1 ;  /* 0x000000a8050c4211 */ /* 0x044fe400078c08ff */
[C---:B-----5:R-:W-:Y:S02]  /*18b20*/  @!P5 LEA R16, P0, R232.reuse, R236, 0x1 ;  /* 0x000000ece810d211 */ /* 0x060fe400078008ff */
        /* <DEDUP_REMOVED lines=26> */
.L_x_3507:
[----:B------:R-:W-:Y:S05]  /*18cd0*/  BSYNC B0 ;  /* 0x0000000000007941 */ /* 0x000fea0003800000 */
.L_x_3506:
        /* <DEDUP_REMOVED lines=10> */
[----:B-12--5:R-:W-:-:S04]  /*18d80*/  LEA R6, P0, R48, R160, 0x5 ;  /* 0x000000a030067211 */ /* 0x026fc800078028ff */
        /* <DEDUP_REMOVED lines=29> */
.L_x_3509:
[----:B------:R-:W-:Y:S05]  /*18f60*/  BSYNC B0 ;  /* 0x0000000000007941 */ /* 0x000fea0003800000 */
.L_x_3508:
[----:B------:R-:W-:Y:S01]  /*18f70*/  ISETP.GE.AND P0, PT, R4, R0, PT ;  /* 0x000000000400720c */ /* 0x000fe20003f06270 */
[----:B------:R-:W-:-:S12]  /*18f80*/  BSSY B0, `(.L_x_3510) ;  /* 0x000002a000007945 */ /* 0x000fd80003800000 */
[----:B------:R-:W-:Y:S05]  /*18f90*/  @P0 BRA `(.L_x_3511) ;  /* 0x0000028000000947 */ /* 0x000fea0003800000 */
[C---:B------:R-:W-:Y:S01]  /*18fa0*/  LOP3.LUT R3, R246.reuse, 0x1, RZ, 0xc0, !PT ;  /* 0x00000001f6037812 */ /* 0x040fe200078ec0ff */
[----:B------:R-:W-:Y:S01]  /*18fb0*/  IMAD.MOV.U32 R162, RZ, RZ, R160 ;  /* 0x000000ffffa27224 */ /* 0x000fe200078e00a0 */
[C---:B------:R-:W-:Y:S02]  /*18fc0*/  LOP3.LUT P4, RZ, R246.reuse, 0x2, RZ, 0xc0, !PT ;  /* 0x00000002f6ff7812 */ /* 0x040fe4000788c0ff */
[----:B------:R-:W-:Y:S01]  /*18fd0*/  ISETP.NE.U32.AND P5, PT, R3, 0x1, PT ;  /* 0x000000010300780c */ /* 0x000fe20003fa5070 */
[----:B------:R-:W-:Y:S01]  /*18fe0*/  IMAD R3, R49, 0x30, RZ ;  /* 0x0000003031037824 */ /* 0x000fe200078e02ff */
[----:B------:R-:W-:Y:S01]  /*18ff0*/  LOP3.LUT P3, RZ, R246, 0x4, RZ, 0xc0, !PT ;  /* 0x00000004f6ff7812 */ /* 0x000fe2000786c0ff */
[----:B------:R-:W-:Y:S01]  /*19000*/  IMAD.WIDE.U32 R162, R48, 0x30, R162 ;  /* 0x0000003030a27825 */ /* 0x000fe200078e00a2 */
[----:B------:R-:W-:-:S03]  /*19010*/  LOP3.LUT P1, RZ, R246, 0x8, RZ, 0xc0, !PT ;  /* 0x00000008f6ff7812 */ /* 0x000fc6000782c0ff */
[----:B------:R-:W-:-:S04]  /*19020*/  IMAD.IADD R3, R163, 0x1, R3 ;  /* 0x00000001a3037824 */ /* 0x000fc800078e0203 */
[CC--:B-12---:R-:W-:Y:S02]  /*19030*/  @P4 LEA R12, P6, R162.reuse, R168.reuse, 0x1 ;  /* 0x000000a8a20c4211 */ /* 0x0c6fe400078c08ff */
[----:B-----5:R-:W-:Y:S02]  /*19040*/  @!P5 IMAD.MOV.U32 R6, RZ, RZ, R236 ;  /* 0x000000ffff06d224 */ /* 0x020fe400078e00ec */
        /* <DEDUP_REMOVED lines=29> */
.L_x_3511:
[----:B------:R-:W-:Y:S05]  /*19220*/  BSYNC B0 ;  /* 0x0000000000007941 */ /* 0x000fea0003800000 */
.L_x_3510:
[----:B------:R-:W0:Y:S04]  /*19230*/  LDGDEPBAR ;  /* 0x00000000000079af */ /* 0x000e280000000000 */
[----:B-12---:R1:W5:Y:S04]  /*19240*/  LD.E R9, [R10.64+0x184] ;  /* 0x000184060a097980 */ /* 0x006368000c101900 */
[----:B------:R1:W5:Y:S01]  /*19250*/  LD.E R8, [R10.64+0x188] ;  /* 0x000188060a087980 */ /* 0x000362000c101900 */
[----:B------:R-:W-:Y:S01]  /*19260*/  ISETP.GE.AND P0, PT, R166, R0, PT ;  /* 0x00000000a600720c */ /* 0x000fe20003f06270 */
[----:B------:R-:W-:Y:S01]  /*19270*/  IMAD.SHL.U32 R57, R57, 0x2, RZ ;  /* 0x0000000239397824 */ /* 0x000fe200078e00ff */
[----:B------:R-:W-:Y:S01]  /*19280*/  SHF.R.S32.HI R3, RZ, 0x1f, R58 ;  /* 0x0000001fff037819 */ /* 0x000fe2000001143a */
[----:B------:R-:W-:Y:S03]  /*19290*/  BSSY B0, `(.L_x_3512) ;  /* 0x000002a000007945 */ /* 0x000fe60003800000 */
[----:B-----5:R-:W-:-:S02]  /*192a0*/  LEA.HI R36, R3, R58, RZ, 0x2 ;  /* 0x0000003a03247211 */ /* 0x020fc400078f10ff */
        /* <DEDUP_REMOVED lines=40> */
.L_x_3513:
[----:B------:R-:W-:Y:S05]  /*19530*/  BSYNC B0 ;  /* 0x0000000000007941 */ /* 0x000fea0003800000 */
.L_x_3512:
        /* <DEDUP_REMOVED lines=12> */
[CC--:B------:R-:W-:Y:S02]  /*19600*/  @P5 LEA R14, P4, R230.reuse, R185.reuse, 0x1 ;  /* 0x000000b9e60e5211 */ /* 0x0c0fe400078808ff */
[CC--:B-1----:R-:W-:Y:S02]  /*19610*/  @!P6 LEA R16, P0, R230.reuse, R185.reuse, 0x1 ;  /* 0x000000b9e610e211 */ /* 0x0c2fe400078008ff */
        /* <DEDUP_REMOVED lines=26> */
.L_x_3515:
[----:B------:R-:W-:Y:S05]  /*197c0*/  BSYNC B0 ;  /* 0x0000000000007941 */ /* 0x000fea0003800000 */
.L_x_3514:
        /* <DEDUP_REMOVED lines=42> */
.L_x_3517:
[----:B------:R-:W-:Y:S05]  /*19a70*/  BSYNC B0 ;  /* 0x0000000000007941 */ /* 0x000fea0003800000 */
.L_x_3516:
        /* <DEDUP_REMOVED lines=54> */
.L_x_3519:
[----:B------:R-:W-:Y:S05]  /*19de0*/  BSYNC B0 ;  /* 0x0000000000007941 */ /* 0x000fea0003800000 */
.L_x_3518:
        /* <DEDUP_REMOVED lines=18> */
[----:B------:R-:W-:Y:S01]  /*19f10*/  IADD3 R9, -R9, R52, -R239 ;  /* 0x0000003409097210 */ /* 0x000fe20007ffe9ef */
        /* <DEDUP_REMOVED lines=15> */
[----:B------:R-:W5:Y:S01]  /*1a010*/  LDSM.16.M88.4 R56, [R228+0x8800] ;  /* 0x00880000e438783b */ /* 0x000f620000000200 */
[----:B------:R-:W-:Y:S02]  /*1a020*/  IADD3 R218, R226, 0x800, RZ ;  /* 0x00000800e2da7810 */ /* 0x000fe40007ffe0ff */
[----:B------:R-:W-:Y:S01]  /*1a030*/  SEL R0, R0, 0xffffffc0, !P2 ;  /* 0xffffffc000007807 */ /* 0x000fe20005000000 */
[----:B------:R-:W2:Y:S01]  /*1a040*/  LDSM.16.M88.4 R32, [R228+0x9800] ;  /* 0x00980000e420783b */ /* 0x000ea20000000200 */
[C---:B------:R-:W-:Y:S02]  /*1a050*/  IADD3 R217, R226.reuse, 0x1000, RZ ;  /* 0x00001000e2d97810 */ /* 0x040fe40007ffe0ff */
[----:B------:R-:W-:Y:S01]  /*1a060*/  IADD3 R216, R226, 0x1800, RZ ;  /* 0x00001800e2d87810 */ /* 0x000fe20007ffe0ff */
[----:B------:R-:W4:Y:S01]  /*1a070*/  LDSM.16.M88.4 R80, [R226] ;  /* 0x00000000e250783b */ /* 0x000f220000000200 */
        /* <DEDUP_REMOVED lines=33> */
[C---:B-----5:R-:W-:Y:S08]  /*1a290*/  HMMA.16816.F32.BF16 R60, R4.reuse, R56, RZ ;  /* 0x00000038043c723c */ /* 0x060ff000000418ff */
[C---:B------:R-:W-:Y:S08]  /*1a2a0*/  HMMA.16816.F32.BF16 R56, R4.reuse, R58, RZ ;  /* 0x0000003a0438723c */ /* 0x040ff000000418ff */
[C---:B--2---:R-:W-:Y:S08]  /*1a2b0*/  HMMA.16816.F32.BF16 R12, R4.reuse, R32, RZ ;  /* 0x00000020040c723c */ /* 0x044ff000000418ff */
[----:B------:R-:W-:Y:S01]  /*1a2c0*/  HMMA.16816.F32.BF16 R4, R4, R34, RZ ;  /* 0x000000220404723c */ /* 0x000fe200000418ff */
        /* <DEDUP_REMOVED lines=37> */
[C---:B-----5:R-:W-:Y:S08]  /*1a520*/  HMMA.16816.F32.BF16 R68, R48.reuse, R44, R68 ;  /* 0x0000002c3044723c */ /* 0x060ff00000041844 */
        /* <DEDUP_REMOVED lines=29> */
[C---:B-----5:R-:W-:Y:S08]  /*1a700*/  HMMA.16816.F32.BF16 R60, R76.reuse, R4, R60 ;  /* 0x000000044c3c723c */ /* 0x060ff0000004183c */
        /* <DEDUP_REMOVED lines=14> */
[----:B------:R-:W5:Y:S07]  /*1a7f0*/  LDSM.16.M88.4 R48, [R228+0xd000] ;  /* 0x00d00000e430783b */ /* 0x000f6e0000000200 */
        /* <DEDUP_REMOVED lines=13> */
[C---:B-----5:R-:W-:Y:S08]  /*1a8d0*/  HMMA.16816.F32.BF16 R20, R32.reuse, R48, R20 ;  /* 0x000000302014723c */ /* 0x060ff00000041814 */
        /* <DEDUP_REMOVED lines=13> */
[----:B------:R-:W5:Y:S07]  /*1a9b0*/  LDSM.16.M88.4 R20, [R215+0x4000] ;  /* 0x00400000d714783b */ /* 0x000f6e0000000200 */
        /* <DEDUP_REMOVED lines=19> */
[C---:B-----5:R-:W-:Y:S08]  /*1aaf0*/  HMMA.16816.F32.BF16 R68, R84.reuse, R20, R68 ;  /* 0x000000145444723c */ /* 0x060ff00000041844 */
[C---:B------:R-:W-:Y:S01]  /*1ab00*/  HMMA.16816.F32.BF16 R64, R84.reuse, R22, R64 ;  /* 0x000000165440723c */ /* 0x040fe20000041840 */
[----:B------:R-:W5:Y:S07]  /*1ab10*/  LDSM.16.M88.4 R20, [R228+0xe800] ;  /* 0x00e80000e414783b */ /* 0x000f6e0000000200 */
        /* <DEDUP_REMOVED lines=12> */
[C---:B-----5:R-:W-:Y:S08]  /*1abe0*/  HMMA.16816.F32.BF16 R60, R32.reuse, R20, R60 ;  /* 0x00000014203c723c */ /* 0x060ff0000004183c */
        /* <DEDUP_REMOVED lines=106> */
.L_x_3523:
[----:B------:R-:W2:Y:S02]  /*1b290*/  LD.E R5, [R10.64+0x38] ;  /* 0x000038060a057980 */ /* 0x000ea4000c101900 */
[----:B--2---:R-:W-:-:S04]  /*1b2a0*/  LEA R5, -R5, RZ, 0x6 ;  /* 0x000000ff05057211 */ /* 0x004fc800078e31ff */
[----:B------:R-:W-:Y:S02]  /*1b2b0*/  SHF.R.S32.HI R0, RZ, 0x1f, R5 ;  /* 0x0000001fff007819 */ /* 0x000fe40000011405 */
.L_x_3524:
[----:B------:R-:W-:Y:S05]  /*1b2c0*/  BSYNC B0 ;  /* 0x0000000000007941 */ /* 0x000fea0003800000 */
.L_x_3522:
[C---:B------:R-:W-:Y:S02]  /*1b2d0*/  LOP3.LUT P5, RZ, R246.reuse, 0x1, RZ, 0xc0, !PT ;  /* 0x00000001f6ff7812 */ /* 0x040fe400078ac0ff */
[C---:B------:R-:W-:Y:S02]  /*1b2e0*/  LOP3.LUT P4, RZ, R246.reuse, 0x2, RZ, 0xc0, !PT ;  /* 0x00000002f6ff7812 */ /* 0x040fe4000788c0ff */
[C---:B------:R-:W-:Y:S02]  /*1b2f0*/  LEA R28, P2, R5.reuse, R236, 0x1 ;  /* 0x000000ec051c7211 */ /* 0x040fe400078408ff */
[C---:B------:R-:W-:Y:S02]  /*1b300*/  IADD3 R4, P1, R5.reuse, R232, RZ ;  /* 0x000000e805047210 */ /* 0x040fe40007f3e0ff */
        /* <DEDUP_REMOVED lines=121> */
.L_x_3521:
[----:B------:R-:W-:Y:S05]  /*1baa0*/  BSYNC B1 ;  /* 0x0000000000017941 */ /* 0x000fea0003800000 */
.L_x_3520:
[----:B------:R-:W2:Y:S01]  /*1bab0*/  LD.E R182, [R10.64+0xdc] ;  /* 0x0000dc060ab67980 */ /* 0x000ea2000c101900 */
[----:B------:R-:W-:-:S02]  /*1bac0*/  IMAD.IADD R3, R2, 0x1, R3 ;  /* 0x0000000102037824 */ /* 0x000fc400078e0203 */
[----:B------:R-:W-:-:S03]  /*1bad0*/  IMAD.SHL.U32 R223, R41, 0x2, RZ ;  /* 0x0000000229df7824 */ /* 0x000fc600078e00ff */
[----:B------:R-:W-:Y:S01]  /*1bae0*/  IADD3 R2, R3, 0x1, RZ ;  /* 0x0000000103027810 */ /* 0x000fe20007ffe0ff */
[--C-:B------:R-:W-:Y:S01]  /*1baf0*/  IMAD R220, R39, 0x2, R223.reuse ;  /* 0x0000000227dc7824 */ /* 0x100fe200078e02df */
[-C--:B------:R-:W-:Y:S01]  /*1bb00*/  ISETP.GE.AND P3, PT, R3, R250.reuse, PT ;  /* 0x000000fa0300720c */ /* 0x080fe20003f66270 */
[----:B------:R-:W-:Y:S01]  /*1bb10*/  IMAD R221, R40, 0x2, R223 ;  /* 0x0000000228dd7824 */ /* 0x000fe200078e02df */
[C---:B------:R-:W-:Y:S01]  /*1bb20*/  ISETP.GE.AND P5, PT, R2.reuse, R250, PT ;  /* 0x000000fa0200720c */ /* 0x040fe20003fa6270 */
[----:B------:R-:W-:Y:S01]  /*1bb30*/  LDSM.16.MT88.4 R156, [R223+0x10000] ;  /* 0x01000000df9c783b */ /* 0x000fe20000004200 */
[C---:B------:R-:W-:Y:S01]  /*1bb40*/  ISETP.GE.AND P1, PT, R2.reuse, R248, PT ;  /* 0x000000f80200720c */ /* 0x040fe20003f26270 */
[----:B------:R-:W-:Y:S01]  /*1bb50*/  IMAD R219, R39, 0x2, R221 ;  /* 0x0000000227db7824 */ /* 0x000fe200078e02dd */
[-C--:B------:R-:W-:Y:S01]  /*1bb60*/  ISETP.GE.OR P3, PT, R3, R249.reuse, !P3 ;  /* 0x000000f90300720c */ /* 0x080fe20005f66670 */
[----:B------:R-:W-:Y:S01]  /*1bb70*/  LDSM.16.MT88.4 R140, [R220+0x10000] ;  /* 0x01000000dc8c783b */ /* 0x000fe20000004200 */
[----:B------:R-:W-:-:S02]  /*1bb80*/  ISETP.GE.OR P5, PT, R2, R249, !P5 ;  /* 0x000000f90200720c */ /* 0x000fc40006fa6670 */
[----:B------:R-:W-:Y:S01]  /*1bb90*/  ISETP.GE.OR P1, PT, R2, R247, !P1 ;  /* 0x000000f70200720c */ /* 0x000fe20004f26670 */
[----:B------:R-:W-:Y:S01]  /*1bba0*/  LDSM.16.MT88.4 R148, [R221+0x10000] ;  /* 0x01000000dd94783b */ /* 0x000fe20000004200 */
[C---:B------:R-:W-:Y:S02]  /*1bbb0*/  IADD3 R0, R3.reuse, 0x8, RZ ;  /* 0x0000000803007810 */ /* 0x040fe40007ffe0ff */
[----:B------:R-:W-:Y:S01]  /*1bbc0*/  IADD3 R2, R3, 0x9, RZ ;  /* 0x0000000903027810 */ /* 0x000fe20007ffe0ff */
[----:B------:R-:W-:Y:S01]  /*1bbd0*/  LDSM.16.MT88.4 R132, [R219+0x10000] ;  /* 0x01000000db84783b */ /* 0x000fe20000004200 */
[----:B------:R-:W-:Y:S02]  /*1bbe0*/  FSEL R68, R68, -INF , !P3 ;  /* 0xff80000044447808 */ /* 0x000fe40005800000 */
[----:B------:R-:W-:Y:S01]  /*1bbf0*/  FSEL R69, R69, -INF , !P5 ;  /* 0xff80000045457808 */ /* 0x000fe20006800000 */
[----:B------:R-:W-:Y:S01]  /*1bc00*/  LDSM.16.MT88.4 R40, [R223+0x12000] ;  /* 0x01200000df28783b */ /* 0x000fe20000004200 */
[----:B------:R-:W-:-:S02]  /*1bc10*/  FSEL R71, R71, -INF , !P1 ;  /* 0xff80000047477808 */ /* 0x000fc40004800000 */
[C---:B------:R-:W-:Y:S01]  /*1bc20*/  ISETP.GE.AND P2, PT, R3.reuse, R248, PT ;  /* 0x000000f80300720c */ /* 0x040fe20003f46270 */
[----:B------:R-:W-:Y:S01]  /*1bc30*/  LDSM.16.MT88.4 R48, [R221+0x12000] ;  /* 0x01200000dd30783b */ /* 0x000fe20000004200 */
[C---:B------:R-:W-:Y:S02]  /*1bc40*/  ISETP.GE.AND P4, PT, R0.reuse, R250, PT ;  /* 0x000000fa0000720c */ /* 0x040fe40003f86270 */
[----:B------:R-:W-:Y:S01]  /*1bc50*/  ISETP.GE.AND P3, PT, R0, R248, PT ;  /* 0x000000f80000720c */ /* 0x000fe20003f66270 */
[----:B------:R-:W-:Y:S01]  /*1bc60*/  LDSM.16.MT88.4 R72, [R223+0x14000] ;  /* 0x01400000df48783b */ /* 0x000fe20000004200 */
[C---:B------:R-:W-:Y:S02]  /*1bc70*/  ISETP.GE.AND P5, PT, R2.reuse, R250, PT ;  /* 0x000000fa0200720c */ /* 0x040fe40003fa6270 */
[----:B------:R-:W-:Y:S01]  /*1bc80*/  ISETP.GE.AND P1, PT, R2, R248, PT ;  /* 0x000000f80200720c */ /* 0x000fe20003f26270 */
[----:B------:R-:W-:Y:S01]  /*1bc90*/  LDSM.16.MT88.4 R96, [R219+0x14000] ;  /* 0x01400000db60783b */ /* 0x000fe20000004200 */
[----:B------:R-:W-:-:S02]  /*1bca0*/  ISETP.GE.OR P2, PT, R3, R247, !P2 ;  /* 0x000000f70300720c */ /* 0x000fc40005746670 */
[C---:B------:R-:W-:Y:S01]  /*1bcb0*/  ISETP.GE.OR P4, PT, R0.reuse, R249, !P4 ;  /* 0x000000f90000720c */ /* 0x040fe20006786670 */
[----:B------:R-:W-:Y:S01]  /*1bcc0*/  LDSM.16.MT88.4 R104, [R223+0x16000] ;  /* 0x01600000df68783b */ /* 0x000fe20000004200 */
[----:B------:R-:W-:Y:S02]  /*1bcd0*/  ISETP.GE.OR P3, PT, R0, R247, !P3 ;  /* 0x000000f70000720c */ /* 0x000fe40005f66670 */
[C---:B------:R-:W-:Y:S01]  /*1bce0*/  ISETP.GE.OR P5, PT, R2.reuse, R249, !P5 ;  /* 0x000000f90200720c */ /* 0x040fe20006fa6670 */
[----:B------:R-:W-:Y:S01]  /*1bcf0*/  LDSM.16.MT88.4 R112, [R221+0x16000] ;  /* 0x01600000dd70783b */ /* 0x000fe20000004200 */
[----:B------:R-:W-:Y:S02]  /*1bd00*/  ISETP.GE.OR P1, PT, R2, R247, !P1 ;  /* 0x000000f70200720c */ /* 0x000fe40004f26670 */
[C---:B------:R-:W-:Y:S01]  /*1bd10*/  IADD3 R0, R3.reuse, 0x10, RZ ;  /* 0x0000001003007810 */ /* 0x040fe20007ffe0ff */
[----:B------:R-:W-:Y:S01]  /*1bd20*/  LDSM.16.MT88.4 R120, [R220+0x16000] ;  /* 0x01600000dc78783b */ /* 0x000fe20000004200 */
[----:B------:R-:W-:-:S02]  /*1bd30*/  IADD3 R2, R3, 0x11, RZ ;  /* 0x0000001103027810 */ /* 0x000fc40007ffe0ff */
[----:B------:R-:W-:Y:S01]  /*1bd40*/  FSEL R70, R70, -INF , !P2 ;  /* 0xff80000046467808 */ /* 0x000fe20005000000 */
[----:B-1----:R-:W-:Y:S01]  /*1bd50*/  LDSM.16.MT88.4 R20, [R221+0x10800] ;  /* 0x01080000dd14783b */ /* 0x002fe20000004200 */
[----:B------:R-:W-:Y:S02]  /*1bd60*/  FSEL R64, R64, -INF , !P4 ;  /* 0xff80000040407808 */ /* 0x000fe40006000000 */
[----:B------:R-:W-:Y:S01]  /*1bd70*/  FSEL R65, R65, -INF , !P5 ;  /* 0xff80000041417808 */ /* 0x000fe20006800000 */
[----:B------:R-:W-:Y:S01]  /*1bd80*/  LDSM.16.MT88.4 R24, [R223+0x10800] ;  /* 0x01080000df18783b */ /* 0x000fe20000004200 */
[----:B------:R-:W-:Y:S02]  /*1bd90*/  FSEL R67, R67, -INF , !P1 ;  /* 0xff80000043437808 */ /* 0x000fe40004800000 */
[C---:B------:R-:W-:Y:S01]  /*1bda0*/  ISETP.GE.AND P2, PT, R0.reuse, R250, PT ;  /* 0x000000fa0000720c */ /* 0x040fe20003f46270 */
[----:B------:R-:W-:Y:S01]  /*1bdb0*/  LDSM.16.MT88.4 R28, [R223+0x12800] ;  /* 0x01280000df1c783b */ /* 0x000fe20000004200 */
[----:B------:R-:W-:-:S02]  /*1bdc0*/  ISETP.GE.AND P4, PT, R0, R248, PT ;  /* 0x000000f80000720c */ /* 0x000fc40003f86270 */
[C---:B------:R-:W-:Y:S02]  /*1bdd0*/  ISETP.GE.AND P5, PT, R2.reuse, R250, PT ;  /* 0x000000fa0200720c */ /* 0x040fe40003fa6270 */
[----:B------:R-:W-:Y:S02]  /*1bde0*/  ISETP.GE.AND P1, PT, R2, R248, PT ;  /* 0x000000f80200720c */ /* 0x000fe40003f26270 */
[C---:B------:R-:W-:Y:S02]  /*1bdf0*/  ISETP.GE.OR P2, PT, R0.reuse, R249, !P2 ;  /* 0x000000f90000720c */ /* 0x040fe40005746670 */
[----:B------:R-:W-:Y:S02]  /*1be00*/  ISETP.GE.OR P4, PT, R0, R247, !P4 ;  /* 0x000000f70000720c */ /* 0x000fe40006786670 */
[C---:B------:R-:W-:Y:S02]  /*1be10*/  ISETP.GE.OR P5, PT, R2.reuse, R249, !P5 ;  /* 0x000000f90200720c */ /* 0x040fe40006fa6670 */
[----:B------:R-:W-:-:S02]  /*1be20*/  ISETP.GE.OR P1, PT, R2, R247, !P1 ;  /* 0x000000f70200720c */ /* 0x000fc40004f26670 */
[C---:B------:R-:W-:Y:S02]  /*1be30*/  IADD3 R0, R3.reuse, 0x18, RZ ;  /* 0x0000001803007810 */ /* 0x040fe40007ffe0ff */
[----:B------:R-:W-:Y:S02]  /*1be40*/  IADD3 R2, R3, 0x19, RZ ;  /* 0x0000001903027810 */ /* 0x000fe40007ffe0ff */
[----:B------:R-:W-:Y:S02]  /*1be50*/  FSEL R6, R60, -INF , !P2 ;  /* 0xff8000003c067808 */ /* 0x000fe40005000000 */
[----:B------:R-:W-:Y:S02]  /*1be60*/  FSEL R12, R62, -INF , !P4 ;  /* 0xff8000003e0c7808 */ /* 0x000fe40006000000 */
[----:B------:R-:W-:Y:S02]  /*1be70*/  ISETP.GE.AND P2, PT, R0, R248, PT ;  /* 0x000000f80000720c */ /* 0x000fe40003f46270 */
[----:B------:R-:W-:-:S02]  /*1be80*/  ISETP.GE.AND P4, PT, R2, R250, PT ;  /* 0x000000fa0200720c */ /* 0x000fc40003f86270 */
[----:B------:R-:W-:Y:S02]  /*1be90*/  FSEL R66, R66, -INF , !P3 ;  /* 0xff80000042427808 */ /* 0x000fe40005800000 */
[----:B------:R-:W-:Y:S02]  /*1bea0*/  ISETP.GE.AND P3, PT, R0, R250, PT ;  /* 0x000000fa0000720c */ /* 0x000fe40003f66270 */
[----:B------:R-:W-:Y:S02]  /*1beb0*/  FSEL R9, R63, -INF , !P1 ;  /* 0xff8000003f097808 */ /* 0x000fe40004800000 */
[----:B------:R-:W-:Y:S02]  /*1bec0*/  ISETP.GE.AND P1, PT, R2, R248, PT ;  /* 0x000000f80200720c */ /* 0x000fe40003f26270 */
[----:B------:R-:W-:Y:S02]  /*1bed0*/  ISETP.GE.OR P2, PT, R0, R247, !P2 ;  /* 0x000000f70000720c */ /* 0x000fe40005746670 */
[----:B------:R-:W-:-:S02]  /*1bee0*/  ISETP.GE.OR P4, PT, R2, R249, !P4 ;  /* 0x000000f90200720c */ /* 0x000fc40006786670 */
[C---:B------:R-:W-:Y:S02]  /*1bef0*/  IADD3 R13, R3.reuse, 0x21, RZ ;  /* 0x00000021030d7810 */ /* 0x040fe40007ffe0ff */
[----:B------:R-:W-:Y:S02]  /*1bf00*/  ISETP.GE.OR P3, PT, R0, R249, !P3 ;  /* 0x000000f90000720c */ /* 0x000fe40005f66670 */
[----:B------:R-:W-:Y:S02]  /*1bf10*/  IADD3 R0, R3, 0x20, RZ ;  /* 0x0000002003007810 */ /* 0x000fe40007ffe0ff */
[----:B------:R-:W-:Y:S02]  /*1bf20*/  ISETP.GE.OR P1, PT, R2, R247, !P1 ;  /* 0x000000f70200720c */ /* 0x000fe40004f26670 */
[----:B------:R-:W-:Y:S02]  /*1bf30*/  FSEL R8, R58, -INF , !P2 ;  /* 0xff8000003a087808 */ /* 0x000fe40005000000 */
[----:B------:R-:W-:-:S02]  /*1bf40*/  FSEL R2, R57, -INF , !P4 ;  /* 0xff80000039027808 */ /* 0x000fc40006000000 */
[C---:B------:R-:W-:Y:S02]  /*1bf50*/  ISETP.GE.AND P4, PT, R13.reuse, R250, PT ;  /* 0x000000fa0d00720c */ /* 0x040fe40003f86270 */
[----:B------:R-:W-:Y:S02]  /*1bf60*/  ISETP.GE.AND P2, PT, R13, R248, PT ;  /* 0x000000f80d00720c */ /* 0x000fe40003f46270 */
[----:B------:R-:W-:Y:S02]  /*1bf70*/  FSEL R5, R61, -INF , !P5 ;  /* 0xff8000003d057808 */ /* 0x000fe40006800000 */
[----:B------:R-:W-:Y:S02]  /*1bf80*/  FSEL R4, R56, -INF , !P3 ;  /* 0xff80000038047808 */ /* 0x000fe40005800000 */
[C---:B------:R-:W-:Y:S02]  /*1bf90*/  ISETP.GE.AND P5, PT, R0.reuse, R250, PT ;  /* 0x000000fa0000720c */ /* 0x040fe40003fa6270 */
[----:B------:R-:W-:-:S02]  /*1bfa0*/  ISETP.GE.AND P3, PT, R0, R248, PT ;  /* 0x000000f80000720c */ /* 0x000fc40003f66270 */
[----:B------:R-:W-:Y:S02]  /*1bfb0*/  IADD3 R7, R3, 0x28, RZ ;  /* 0x0000002803077810 */ /* 0x000fe40007ffe0ff */
[C---:B------:R-:W-:Y:S02]  /*1bfc0*/  ISETP.GE.OR P4, PT, R13.reuse, R249, !P4 ;  /* 0x000000f90d00720c */ /* 0x040fe40006786670 */
[----:B------:R-:W-:Y:S02]  /*1bfd0*/  ISETP.GE.OR P2, PT, R13, R247, !P2 ;  /* 0x000000f70d00720c */ /* 0x000fe40005746670 */
[----:B------:R-:W-:Y:S02]  /*1bfe0*/  FMNMX.FTZ R13, R68, R69, !PT ;  /* 0x00000045440d7209 */ /* 0x000fe40007810000 */
[C---:B------:R-:W-:Y:S02]  /*1bff0*/  ISETP.GE.OR P5, PT, R0.reuse, R249, !P5 ;  /* 0x000000f90000720c */ /* 0x040fe40006fa6670 */
[----:B------:R-:W-:-:S02]  /*1c000*/  ISETP.GE.OR P3, PT, R0, R247, !P3 ;  /* 0x000000f70000720c */ /* 0x000fc40005f66670 */
[----:B------:R-:W-:Y:S02]  /*1c010*/  FSEL R0, R59, -INF , !P1 ;  /* 0xff8000003b007808 */ /* 0x000fe40004800000 */
[C---:B------:R-:W-:Y:S01]  /*1c020*/  ISETP.GE.AND P1, PT, R7.reuse, R250, PT ;  /* 0x000000fa0700720c */ /* 0x040fe20003f26270 */
[----:B------:R-:W-:Y:S01]  /*1c030*/  LDSM.16.MT88.4 R56, [R220+0x12000] ;  /* 0x01200000dc38783b */ /* 0x000fe20000004200 */
[----:B------:R-:W-:Y:S02]  /*1c040*/  FMNMX.FTZ R13, R64, R13, !PT ;  /* 0x0000000d400d7209 */ /* 0x000fe40007810000 */
[----:B------:R-:W-:Y:S02]  /*1c050*/  ISETP.GE.OR P1, PT, R7, R249, !P1 ;  /* 0x000000f90700720c */ /* 0x000fe40004f26670 */
[----:B------:R-:W-:Y:S02]  /*1c060*/  IADD3 R14, R3, 0x30, RZ ;  /* 0x00000030030e7810 */ /* 0x000fe40007ffe0ff */
[----:B------:R-:W-:-:S02]  /*1c070*/  FMNMX.FTZ R13, R65, R13, !PT ;  /* 0x0000000d410d7209 */ /* 0x000fc40007810000 */
[----:B------:R-:W-:Y:S02]  /*1c080*/  FSEL R179, R90, -INF , !P3 ;  /* 0xff8000005ab37808 */ /* 0x000fe40005800000 */
[----:B------:R-:W-:Y:S02]  /*1c090*/  FSEL R178, R16, -INF , !P1 ;  /* 0xff80000010b27808 */ /* 0x000fe40004800000 */
[----:B------:R-:W-:Y:S02]  /*1c0a0*/  ISETP.GE.AND P3, PT, R14, R250, PT ;  /* 0x000000fa0e00720c */ /* 0x000fe40003f66270 */
[----:B------:R-:W-:Y:S02]  /*1c0b0*/  FMNMX.FTZ R13, R6, R13, !PT ;  /* 0x0000000d060d7209 */ /* 0x000fe40007810000 */
[----:B------:R-:W-:Y:S02]  /*1c0c0*/  ISETP.GE.AND P1, PT, R14, R248, PT ;  /* 0x000000f80e00720c */ /* 0x000fe40003f26270 */
[----:B------:R-:W-:-:S02]  /*1c0d0*/  FMNMX.FTZ R15, R5, R13, !PT ;  /* 0x0000000d050f7209 */ /* 0x000fc40007810000 */
[C---:B------:R-:W-:Y:S02]  /*1c0e0*/  ISETP.GE.OR P3, PT, R14.reuse, R249, !P3 ;  /* 0x000000f90e00720c */ /* 0x040fe40005f66670 */
[----:B------:R-:W-:Y:S02]  /*1c0f0*/  ISETP.GE.OR P1, PT, R14, R247, !P1 ;  /* 0x000000f70e00720c */ /* 0x000fe40004f26670 */
[----:B------:R-:W-:Y:S02]  /*1c100*/  FMNMX.FTZ R14, R70, R71, !PT ;  /* 0x00000047460e7209 */ /* 0x000fe40007810000 */
[----:B------:R-:W-:Y:S02]  /*1c110*/  FSEL R175, R88, -INF , !P5 ;  /* 0xff80000058af7808 */ /* 0x000fe40006800000 */
[----:B------:R-:W-:Y:S02]  /*1c120*/  ISETP.GE.AND P5, PT, R7, R248, PT ;  /* 0x000000f80700720c */ /* 0x000fe40003fa6270 */
[----:B------:R-:W-:-:S02]  /*1c130*/  FMNMX.FTZ R15, R4, R15, !PT ;  /* 0x0000000f040f7209 */ /* 0x000fc40007810000 */
[----:B------:R-:W-:Y:S02]  /*1c140*/  FMNMX.FTZ R14, R66, R14, !PT ;  /* 0x0000000e420e7209 */ /* 0x000fe40007810000 */
[----:B------:R-:W-:Y:S02]  /*1c150*/  ISETP.GE.OR P5, PT, R7, R247, !P5 ;  /* 0x000000f70700720c */ /* 0x000fe40006fa6670 */
[----:B------:R-:W-:Y:S02]  /*1c160*/  IADD3 R7, R3, 0x29, RZ ;  /* 0x0000002903077810 */ /* 0x000fe40007ffe0ff */
[----:B------:R-:W-:Y:S02]  /*1c170*/  FMNMX.FTZ R15, R2, R15, !PT ;  /* 0x0000000f020f7209 */ /* 0x000fe40007810000 */
[----:B------:R-:W-:Y:S02]  /*1c180*/  FMNMX.FTZ R14, R67, R14, !PT ;  /* 0x0000000e430e7209 */ /* 0x000fe40007810000 */
[----:B------:R-:W-:-:S02]  /*1c190*/  FSEL R176, R89, -INF , !P4 ;  /* 0xff80000059b07808 */ /* 0x000fc40006000000 */
[----:B------:R-:W-:Y:S02]  /*1c1a0*/  ISETP.GE.AND P4, PT, R7, R250, PT ;  /* 0x000000fa0700720c */ /* 0x000fe40003f86270 */
[----:B------:R-:W-:Y:S02]  /*1c1b0*/  FMNMX.FTZ R15, R175, R15, !PT ;  /* 0x0000000faf0f7209 */ /* 0x000fe40007810000 */
[----:B------:R-:W-:Y:S02]  /*1c1c0*/  FMNMX.FTZ R14, R12, R14, !PT ;  /* 0x0000000e0c0e7209 */ /* 0x000fe40007810000 */
[----:B------:R-:W-:Y:S02]  /*1c1d0*/  FSEL R180, R91, -INF , !P2 ;  /* 0xff8000005bb47808 */ /* 0x000fe40005000000 */
[C---:B------:R-:W-:Y:S01]  /*1c1e0*/  ISETP.GE.AND P2, PT, R7.reuse, R248, PT ;  /* 0x000000f80700720c */ /* 0x040fe20003f46270 */
[----:B------:R-:W-:Y:S01]  /*1c1f0*/  LDSM.16.MT88.4 R88, [R220+0x14000] ;  /* 0x01400000dc58783b */ /* 0x000fe20000004200 */
[----:B------:R-:W-:-:S02]  /*1c200*/  ISETP.GE.OR P4, PT, R7, R249, !P4 ;  /* 0x000000f90700720c */ /* 0x000fc40006786670 */
[----:B------:R-:W-:Y:S02]  /*1c210*/  IADD3 R13, R3, 0x31, RZ ;  /* 0x00000031030d7810 */ /* 0x000fe40007ffe0ff */
[----:B------:R-:W-:Y:S02]  /*1c220*/  FMNMX.FTZ R15, R176, R15, !PT ;  /* 0x0000000fb00f7209 */ /* 0x000fe40007810000 */
[----:B------:R-:W-:Y:S02]  /*1c230*/  FMNMX.FTZ R14, R9, R14, !PT ;  /* 0x0000000e090e7209 */ /* 0x000fe40007810000 */
[----:B------:R-:W-:Y:S02]  /*1c240*/  ISETP.GE.OR P2, PT, R7, R247, !P2 ;  /* 0x000000f70700720c */ /* 0x000fe40005746670 */
[----:B------:R-:W-:Y:S02]  /*1c250*/  FSEL R188, R18, -INF , !P5 ;  /* 0xff80000012bc7808 */ /* 0x000fe40006800000 */
[----:B------:R-:W-:-:S02]  /*1c260*/  IADD3 R7, R3, 0x38, RZ ;  /* 0x0000003803077810 */ /* 0x000fc40007ffe0ff */
[----:B------:R-:W-:Y:S02]  /*1c270*/  ISETP.GE.AND P5, PT, R13, R250, PT ;  /* 0x000000fa0d00720c */ /* 0x000fe40003fa6270 */
[----:B------:R-:W-:Y:S02]  /*1c280*/  FSEL R177, R17, -INF , !P4 ;  /* 0xff80000011b17808 */ /* 0x000fe40006000000 */
[----:B------:R-:W-:Y:S02]  /*1c290*/  FMNMX.FTZ R15, R178, R15, !PT ;  /* 0x0000000fb20f7209 */ /* 0x000fe40007810000 */
[----:B------:R-:W-:Y:S02]  /*1c2a0*/  FMNMX.FTZ R14, R8, R14, !PT ;  /* 0x0000000e080e7209 */ /* 0x000fe40007810000 */
[----:B------:R-:W-:Y:S02]  /*1c2b0*/  IADD3 R3, R3, 0x39, RZ ;  /* 0x0000003903037810 */ /* 0x000fe40007ffe0ff */
[----:B------:R-:W-:-:S02]  /*1c2c0*/  ISETP.GE.AND P4, PT, R7, R250, PT ;  /* 0x000000fa0700720c */ /* 0x000fc40003f86270 */
[----:B------:R-:W-:Y:S02]  /*1c2d0*/  FSEL R195, R80, -INF , !P3 ;  /* 0xff80000050c37808 */ /* 0x000fe40005800000 */
[----:B------:R-:W-:Y:S02]  /*1c2e0*/  ISETP.GE.OR P5, PT, R13, R249, !P5 ;  /* 0x000000f90d00720c */ /* 0x000fe40006fa6670 */
[----:B------:R-:W-:Y:S02]  /*1c2f0*/  FMNMX.FTZ R15, R177, R15, !PT ;  /* 0x0000000fb10f7209 */ /* 0x000fe40007810000 */
[----:B------:R-:W-:Y:S02]  /*1c300*/  FMNMX.FTZ R14, R0, R14, !PT ;  /* 0x0000000e000e7209 */ /* 0x000fe40007810000 */
[----:B------:R-:W-:Y:S02]  /*1c310*/  ISETP.GE.AND P3, PT, R3, R250, PT ;  /* 0x000000fa0300720c */ /* 0x000fe40003f66270 */
[----:B------:R-:W-:-:S02]  /*1c320*/  ISETP.GE.OR P4, PT, R7, R249, !P4 ;  /* 0x000000f90700720c */ /* 0x000fc40006786670 */
[----:B------:R-:W-:Y:S02]  /*1c330*/  FSEL R194, R81, -INF , !P5 ;  /* 0xff80000051c27808 */ /* 0x000fe40006800000 */
[----:B------:R-:W-:Y:S02]  /*1c340*/  FMNMX.FTZ R15, R195, R15, !PT ;  /* 0x0000000fc30f7209 */ /* 0x000fe40007810000 */
[----:B------:R-:W-:Y:S02]  /*1c350*/  FMNMX.FTZ R14, R179, R14, !PT ;  /* 0x0000000eb30e7209 */ /* 0x000fe40007810000 */
[----:B------:R-:W-:Y:S02]  /*1c360*/  ISETP.GE.OR P3, PT, R3, R249, !P3 ;  /* 0x000000f90300720c */ /* 0x000fe40005f66670 */
[----:B------:R-:W-:Y:S02]  /*1c370*/  FSEL R193, R76, -INF , !P4 ;  /* 0xff8000004cc17808 */ /* 0x000fe40006000000 */
[----:B------:R-:W-:-:S02]  /*1c380*/  FMNMX.FTZ R15, R194, R15, !PT ;  /* 0x0000000fc20f7209 */ /* 0x000fc40007810000 */
[----:B------:R-:W-:Y:S02]  /*1c390*/  FMNMX.FTZ R14, R180, R14, !PT ;  /* 0x0000000eb40e7209 */ /* 0x000fe40007810000 */
[----:B------:R-:W-:Y:S02]  /*1c3a0*/  FSEL R192, R77, -INF , !P3 ;  /* 0xff8000004dc07808 */ /* 0x000fe40005800000 */
[----:B------:R-:W-:Y:S02]  /*1c3b0*/  FMNMX.FTZ R16, R193, R15, !PT ;  /* 0x0000000fc1107209 */ /* 0x000fe40007810000 */
[----:B------:R-:W-:Y:S02]  /*1c3c0*/  ISETP.GE.AND P3, PT, R13, R248, PT ;  /* 0x000000f80d00720c */ /* 0x000fe40003f66270 */
[----:B------:R-:W-:Y:S02]  /*1c3d0*/  FSEL R189, R19, -INF , !P2 ;  /* 0xff80000013bd7808 */ /* 0x000fe40005000000 */
[----:B------:R-:W-:-:S02]  /*1c3e0*/  FMNMX.FTZ R15, R188, R14, !PT ;  /* 0x0000000ebc0f7209 */ /* 0x000fc40007810000 */
[----:B------:R-:W-:Y:S02]  /*1c3f0*/  ISETP.GE.OR P3, PT, R13, R247, !P3 ;  /* 0x000000f70d00720c */ /* 0x000fe40005f66670 */
[-C--:B------:R-:W-:Y:S02]  /*1c400*/  ISETP.GE.AND P2, PT, R7, R248.reuse, PT ;  /* 0x000000f80700720c */ /* 0x080fe40003f46270 */
[----:B------:R-:W-:Y:S02]  /*1c410*/  FSEL R190, R82, -INF , !P1 ;  /* 0xff80000052be7808 */ /* 0x000fe40004800000 */
[----:B------:R-:W-:Y:S02]  /*1c420*/  FMNMX.FTZ R13, R189, R15, !PT ;  /* 0x0000000fbd0d7209 */ /* 0x000fe40007810000 */
[----:B------:R-:W-:Y:S02]  /*1c430*/  ISETP.GE.OR P2, PT, R7, R247, !P2 ;  /* 0x000000f70700720c */ /* 0x000fe40005746670 */
[----:B------:R-:W-:-:S02]  /*1c440*/  ISETP.GE.AND P1, PT, R3, R248, PT ;  /* 0x000000f80300720c */ /* 0x000fc40003f26270 */
[----:B------:R-:W-:Y:S02]  /*1c450*/  FSEL R187, R83, -INF , !P3 ;  /* 0xff80000053bb7808 */ /* 0x000fe40005800000 */
[----:B------:R-:W-:Y:S01]  /*1c460*/  FMNMX.FTZ R13, R190, R13, !PT ;  /* 0x0000000dbe0d7209 */ /* 0x000fe20007810000 */
[----:B------:R-:W-:Y:S01]  /*1c470*/  LDSM.16.MT88.4 R80, [R221+0x14000] ;  /* 0x01400000dd50783b */ /* 0x000fe20000004200 */
[----:B------:R-:W-:Y:S02]  /*1c480*/  ISETP.GE.OR P1, PT, R3, R247, !P1 ;  /* 0x000000f70300720c */ /* 0x000fe40004f26670 */
[----:B------:R-:W-:Y:S02]  /*1c490*/  FSEL R186, R78, -INF , !P2 ;  /* 0xff8000004eba7808 */ /* 0x000fe40005000000 */
[----:B------:R-:W-:Y:S02]  /*1c4a0*/  FMNMX.FTZ R13, R187, R13, !PT ;  /* 0x0000000dbb0d7209 */ /* 0x000fe40007810000 */
[----:B------:R-:W-:-:S02]  /*1c4b0*/  FMNMX.FTZ R14, R192, R16, !PT ;  /* 0x00000010c00e7209 */ /* 0x000fc40007810000 */
        /* <DEDUP_REMOVED lines=26> */
[-C--:B------:R-:W-:Y:S01]  /*1c660*/  FFMA.FTZ R166, R67, R182.reuse, -R181 ;  /* 0x000000b643a67223 */ /* 0x080fe200000108b5 */
        /* <DEDUP_REMOVED lines=9> */
[-C--:B------:R-:W-:Y:S02]  /*1c700*/  FFMA.FTZ R2, R2, R182.reuse, -R191 ;  /* 0x000000b602027223 */ /* 0x080fe400000108bf */
        /* <DEDUP_REMOVED lines=16> */
[-CC-:B------:R-:W-:Y:S02]  /*1c810*/  FFMA.FTZ R195, R195, R182.reuse, -R191.reuse ;  /* 0x000000b6c3c37223 */ /* 0x180fe400000108bf */
[----:B------:R-:W-:Y:S01]  /*1c820*/  MUFU.EX2 R174, R174 ;  /* 0x000000ae00ae7308 */ /* 0x000fe20000000800 */
[-CC-:B------:R-:W-:Y:S02]  /*1c830*/  FFMA.FTZ R194, R194, R182.reuse, -R191.reuse ;  /* 0x000000b6c2c27223 */ /* 0x180fe400000108bf */
[-CC-:B------:R-:W-:Y:S02]  /*1c840*/  FFMA.FTZ R193, R193, R182.reuse, -R191.reuse ;  /* 0x000000b6c1c17223 */ /* 0x180fe400000108bf */
[-C--:B------:R-:W-:Y:S02]  /*1c850*/  FFMA.FTZ R252, R192, R182.reuse, -R191 ;  /* 0x000000b6c0fc7223 */ /* 0x080fe400000108bf */
[--C-:B------:R-:W-:Y:S01]  /*1c860*/  FFMA.FTZ R190, R190, R182, -R181.reuse ;  /* 0x000000b6bebe7223 */ /* 0x100fe200000108b5 */
[----:B------:R-:W1:Y:S01]  /*1c870*/  MUFU.EX2 R166, R166 ;  /* 0x000000a600a67308 */ /* 0x000e620000000800 */
[----:B-----5:R-:W-:Y:S01]  /*1c880*/  F2FP.BF16.PACK_AB R129, R173, R172 ;  /* 0x000000acad81723e */ /* 0x020fe200000010ff */
[----:B------:R-:W-:-:S02]  /*1c890*/  FFMA.FTZ R187, R187, R182, -R181 ;  /* 0x000000b6bbbb7223 */ /* 0x000fc400000108b5 */
[-CC-:B------:R-:W-:Y:S02]  /*1c8a0*/  FFMA.FTZ R186, R186, R182.reuse, -R181.reuse ;  /* 0x000000b6baba7223 */ /* 0x180fe400000108b5 */
[----:B------:R-:W-:Y:S02]  /*1c8b0*/  FFMA.FTZ R251, R183, R182, -R181 ;  /* 0x000000b6b7fb7223 */ /* 0x000fe400000108b5 */
[----:B------:R-:W-:Y:S01]  /*1c8c0*/  MUFU.EX2 R168, R168 ;  /* 0x000000a800a87308 */ /* 0x000fe20000000800 */
[----:B------:R-:W-:Y:S02]  /*1c8d0*/  FADD.FTZ R170, R171, R170 ;  /* 0x000000aaabaa7221 */ /* 0x000fe40000010000 */
[----:B------:R-:W-:Y:S02]  /*1c8e0*/  FADD.FTZ R172, R172, R173 ;  /* 0x000000adacac7221 */ /* 0x000fe40000010000 */
[----:B------:R-:W-:Y:S01]  /*1c8f0*/  FADD.FTZ R169, R169, R170 ;  /* 0x000000aaa9a97221 */ /* 0x000fe20000010000 */
[----:B-1----:R-:W-:-:S02]  /*1c900*/  F2FP.BF16.PACK_AB R131, R166, R174 ;  /* 0x000000aea683723e */ /* 0x002fc400000010ff */
        /* <DEDUP_REMOVED lines=109> */
[C---:B-----5:R-:W-:Y:S08]  /*1cfe0*/  HMMA.16816.F32.BF16 R76, R4.reuse, R24, R76 ;  /* 0x00000018044c723c */ /* 0x060ff0000004184c */
[C---:B------:R-:W-:Y:S01]  /*1cff0*/  HMMA.16816.F32.BF16 R80, R4.reuse, R26, R80 ;  /* 0x0000001a0450723c */ /* 0x040fe20000041850 */
[----:B------:R-:W5:Y:S07]  /*1d000*/  LDSM.16.MT88.4 R24, [R221+0x11000] ;  /* 0x01100000dd18783b */ /* 0x000f6e0000004200 */
[C---:B---3--:R-:W-:Y:S08]  /*1d010*/  HMMA.16816.F32.BF16 R116, R4.reuse, R20, R116 ;  /* 0x000000140474723c */ /* 0x048ff00000041874 */
[C---:B------:R-:W-:Y:S01]  /*1d020*/  HMMA.16816.F32.BF16 R120, R4.reuse, R22, R120 ;  /* 0x000000160478723c */ /* 0x040fe20000041878 */
[----:B------:R-:W3:Y:S07]  /*1d030*/  LDSM.16.MT88.4 R20, [R220+0x11000] ;  /* 0x01100000dc14783b */ /* 0x000eee0000004200 */
[C---:B----4-:R-:W-:Y:S08]  /*1d040*/  HMMA.16816.F32.BF16 R124, R4.reuse, R16, R124 ;  /* 0x00000010047c723c */ /* 0x050ff0000004187c */
[----:B------:R-:W-:Y:S01]  /*1d050*/  HMMA.16816.F32.BF16 R128, R4, R18, R128 ;  /* 0x000000120480723c */ /* 0x000fe20000041880 */
[----:B------:R-:W4:Y:S06]  /*1d060*/  LDSM.16.MT88.4 R16, [R219+0x11000] ;  /* 0x01100000db10783b */ /* 0x000f2c0000004200 */
[----:B------:R-:W-:Y:S01]  /*1d070*/  F2FP.BF16.PACK_AB R4, R176, R175 ;  /* 0x000000afb004723e */ /* 0x000fe200000010ff */
[----:B------:R-:W-:Y:S01]  /*1d080*/  FADD.FTZ R175, R175, R32 ;  /* 0x00000020afaf7221 */ /* 0x000fe20000010000 */
[----:B--2---:R-:W-:-:S02]  /*1d090*/  F2FP.BF16.PACK_AB R6, R177, R178 ;  /* 0x000000b2b106723e */ /* 0x004fc400000010ff */
        /* <DEDUP_REMOVED lines=16> */
[----:B-----5:R-:W-:Y:S01]  /*1d1a0*/  HMMA.16816.F32.BF16 R152, R4, R24, R152 ;  /* 0x000000180498723c */ /* 0x020fe20000041898 */
[----:B------:R-:W-:Y:S02]  /*1d1b0*/  FADD.FTZ R178, R193, R178 ;  /* 0x000000b2c1b27221 */ /* 0x000fe40000010000 */
[----:B------:R-:W-:-:S05]  /*1d1c0*/  FADD.FTZ R188, R186, R188 ;  /* 0x000000bcbabc7221 */ /* 0x000fca0000010000 */
        /* <DEDUP_REMOVED lines=41> */
[C---:B----4-:R-:W-:Y:S08]  /*1d460*/  HMMA.16816.F32.BF16 R124, R4.reuse, R16, R124 ;  /* 0x00000010047c723c */ /* 0x050ff0000004187c */
        /* <DEDUP_REMOVED lines=12> */
[C---:B---3--:R-:W-:Y:S08]  /*1d530*/  HMMA.16816.F32.BF16 R144, R4.reuse, R16, R144 ;  /* 0x000000100490723c */ /* 0x048ff00000041890 */
[C---:B------:R-:W-:Y:S01]  /*1d540*/  HMMA.16816.F32.BF16 R140, R4.reuse, R18, R140 ;  /* 0x00000012048c723c */ /* 0x040fe2000004188c */
[----:B------:R-:W2:Y:S07]  /*1d550*/  LDSM.16.MT88.4 R16, [R220+0x13800] ;  /* 0x01380000dc10783b */ /* 0x000eae0000004200 */
[C---:B------:R-:W-:Y:S01]  /*1d560*/  HMMA.16816.F32.BF16 R148, R4.reuse, R26, R148 ;  /* 0x0000001a0494723c */ /* 0x040fe20000041894 */
[----:B------:R-:W3:Y:S07]  /*1d570*/  LDSM.16.MT88.4 R24, [R221+0x13800] ;  /* 0x01380000dd18783b */ /* 0x000eee0000004200 */
[C---:B------:R-:W-:Y:S08]  /*1d580*/  HMMA.16816.F32.BF16 R136, R4.reuse, R20, R136 ;  /* 0x000000140488723c */ /* 0x040ff00000041888 */
[C---:B-1----:R-:W-:Y:S08]  /*1d590*/  HMMA.16816.F32.BF16 R36, R4.reuse, R12, R36 ;  /* 0x0000000c0424723c */ /* 0x042ff00000041824 */
        /* <DEDUP_REMOVED lines=9> */
[----:B------:R-:W-:Y:S07]  /*1d630*/  LDSM.16.MT88.4 R24, [R219+0x15800] ;  /* 0x01580000db18783b */ /* 0x000fee0000004200 */
[C---:B-1----:R-:W-:Y:S08]  /*1d640*/  HMMA.16816.F32.BF16 R68, R4.reuse, R12, R68 ;  /* 0x0000000c0444723c */ /* 0x042ff00000041844 */
        /* <DEDUP_REMOVED lines=12> */
[C---:B------:R-:W-:Y:S08]  /*1d710*/  HMMA.16816.F32.BF16 R80, R4.reuse, R30, R80 ;  /* 0x0000001e0450723c */ /* 0x040ff00000041850 */
[C---:B------:R-:W-:Y:S08]  /*1d720*/  HMMA.16816.F32.BF16 R92, R4.reuse, R24, R92 ;  /* 0x00000018045c723c */ /* 0x040ff0000004185c */
[C---:B------:R-:W-:Y:S08]  /*1d730*/  HMMA.16816.F32.BF16 R96, R4.reuse, R26, R96 ;  /* 0x0000001a0460723c */ /* 0x040ff00000041860 */
[C---:B---3--:R-:W-:Y:S08]  /*1d740*/  HMMA.16816.F32.BF16 R108, R4.reuse, R20, R108 ;  /* 0x00000014046c723c */ /* 0x048ff0000004186c */
[C---:B------:R-:W-:Y:S08]  /*1d750*/  HMMA.16816.F32.BF16 R112, R4.reuse, R22, R112 ;  /* 0x000000160470723c */ /* 0x040ff00000041870 */
[C---:B--2---:R-:W-:Y:S08]  /*1d760*/  HMMA.16816.F32.BF16 R116, R4.reuse, R16, R116 ;  /* 0x000000100474723c */ /* 0x044ff00000041874 */
[C---:B------:R-:W-:Y:S08]  /*1d770*/  HMMA.16816.F32.BF16 R120, R4.reuse, R18, R120 ;  /* 0x000000120478723c */ /* 0x040ff00000041878 */
[C---:B-1----:R-:W-:Y:S08]  /*1d780*/  HMMA.16816.F32.BF16 R124, R4.reuse, R12, R124 ;  /* 0x0000000c047c723c */ /* 0x042ff0000004187c */
        /* <DEDUP_REMOVED lines=71> */
.L_x_3527:
[----:B------:R-:W-:Y:S02]  /*1dc00*/  ULDC.64 UR4, c[0x0][0x118] ;  /* 0x0000460000047ab9 */ /* 0x000fe40000000a00 */
[----:B------:R-:W2:Y:S02]  /*1dc10*/  LD.E R4, [R10.64+0x40] ;  /* 0x000040040a047980 */ /* 0x000ea4000c101900 */
[----:B--2---:R-:W-:-:S04]  /*1dc20*/  LEA R4, -R4, RZ, 0x6 ;  /* 0x000000ff04047211 */ /* 0x004fc800078e31ff */
[----:B------:R-:W-:Y:S02]  /*1dc30*/  SHF.R.S32.HI R2, RZ, 0x1f, R4 ;  /* 0x0000001fff027819 */ /* 0x000fe40000011404 */
.L_x_3528:
[----:B------:R-:W-:Y:S05]  /*1dc40*/  BSYNC B0 ;  /* 0x0000000000007941 */ /* 0x000fea0003800000 */
.L_x_3526:
[C---:B------:R-:W-:Y:S01]  /*1dc50*/  LOP3.LUT P6, RZ, R246.reuse, 0x1, RZ, 0xc0, !PT ;  /* 0x00000001f6ff7812 */ /* 0x040fe200078cc0ff */
[----:B------:R-:W-:Y:S01]  /*1dc60*/  ULDC.64 UR4, c[0x0][0x118] ;  /* 0x0000460000047ab9 */ /* 0x000fe20000000a00 */
[C---:B------:R-:W-:Y:S01]  /*1dc70*/  LOP3.LUT P5, RZ, R246.reuse, 0x2, RZ, 0xc0, !PT ;  /* 0x00000002f6ff7812 */ /* 0x040fe200078ac0ff */
[----:B------:R-:W-:Y:S01]  /*1dc80*/  BSSY B1, `(.L_x_3529) ;  /* 0x0000286000017945 */ /* 0x000fe20003800000 */
[----:B------:R-:W-:Y:S02]  /*1dc90*/  LOP3.LUT P4, RZ, R246, 0x4, RZ, 0xc0, !PT ;  /* 0x00000004f6ff7812 */ /* 0x000fe4000788c0ff */
        /* <DEDUP_REMOVED lines=115> */
[----:B------:R-:W-:Y:S04]  /*1e3d0*/  LDSM.16.M88.4 R184, [R227] ;  /* 0x00000000e3b8783b */ /* 0x000fe80000000200 */
[----:B----4-:R-:W-:Y:S04]  /*1e3e0*/  LDSM.16.M88.4 R4, [R228+0x8000] ;  /* 0x00800000e404783b */ /* 0x010fe80000000200 */
[----:B-1----:R-:W-:Y:S04]  /*1e3f0*/  LDSM.16.M88.4 R20, [R226] ;  /* 0x00000000e214783b */ /* 0x002fe80000000200 */
[----:B--2---:R-:W3:Y:S04]  /*1e400*/  LDSM.16.M88.4 R28, [R229] ;  /* 0x00000000e51c783b */ /* 0x004ee80000000200 */
[----:B------:R-:W1:Y:S04]  /*1e410*/  LDSM.16.M88.4 R16, [R218] ;  /* 0x00000000da10783b */ /* 0x000e680000000200 */
[----:B-----5:R-:W2:Y:S04]  /*1e420*/  LDSM.16.M88.4 R24, [R228+0x9800] ;  /* 0x00980000e418783b */ /* 0x020ea80000000200 */
[----:B------:R-:W4:Y:S04]  /*1e430*/  LDSM.16.M88.4 R196, [R217] ;  /* 0x00000000d9c4783b */ /* 0x000f280000000200 */
[----:B------:R-:W5:Y:S04]  /*1e440*/  LDSM.16.M88.4 R188, [R216] ;  /* 0x00000000d8bc783b */ /* 0x000f680000000200 */
[----:B------:R-:W-:Y:S04]  /*1e450*/  LDSM.16.M88.4 R192, [R225] ;  /* 0x00000000e1c0783b */ /* 0x000fe80000000200 */
[----:B------:R-:W1:Y:S04]  /*1e460*/  S2R R0, SR_TID.X ;  /* 0x0000000000007919 */ /* 0x000e680000002100 */
[----:B------:R-:W0:Y:S01]  /*1e470*/  LDGDEPBAR ;  /* 0x00000000000079af */ /* 0x000e220000000000 */
[C---:B---3--:R-:W-:Y:S08]  /*1e480*/  HMMA.16816.F32.BF16 R12, R28.reuse, R4, RZ ;  /* 0x000000041c0c723c */ /* 0x048ff000000418ff */
[----:B------:R-:W-:Y:S01]  /*1e490*/  HMMA.16816.F32.BF16 R180, R28, R176, RZ ;  /* 0x000000b01cb4723c */ /* 0x000fe200000418ff */
[----:B-1----:R-:W-:-:S05]  /*1e4a0*/  IMAD.SHL.U32 R0, R0, 0x2, RZ ;  /* 0x0000000200007824 */ /* 0x002fca00078e00ff */
        /* <DEDUP_REMOVED lines=12> */
[----:B------:R-:W-:Y:S08]  /*1e570*/  HMMA.16816.F32.BF16 R168, R28, R170, RZ ;  /* 0x000000aa1ca8723c */ /* 0x000ff000000418ff */
[C---:B------:R-:W-:Y:S08]  /*1e580*/  HMMA.16816.F32.BF16 R12, R184.reuse, R20, R12 ;  /* 0x00000014b80c723c */ /* 0x040ff0000004180c */
[C---:B------:R-:W-:Y:S01]  /*1e590*/  HMMA.16816.F32.BF16 R4, R184.reuse, R22, R4 ;  /* 0x00000016b804723c */ /* 0x040fe20000041804 */
[----:B------:R-:W1:Y:S07]  /*1e5a0*/  LDSM.16.M88.4 R20, [R222+0x8800] ;  /* 0x00880000de14783b */ /* 0x000e6e0000000200 */
[C---:B------:R-:W-:Y:S08]  /*1e5b0*/  HMMA.16816.F32.BF16 R180, R184.reuse, R16, R180 ;  /* 0x00000010b8b4723c */ /* 0x040ff000000418b4 */
[----:B------:R-:W-:Y:S01]  /*1e5c0*/  HMMA.16816.F32.BF16 R176, R184, R18, R176 ;  /* 0x00000012b8b0723c */ /* 0x000fe200000418b0 */
[----:B------:R-:W3:Y:S07]  /*1e5d0*/  LDSM.16.M88.4 R16, [R222+0x9000] ;  /* 0x00900000de10783b */ /* 0x000eee0000000200 */
[C---:B--2---:R-:W-:Y:S08]  /*1e5e0*/  HMMA.16816.F32.BF16 R32, R28.reuse, R24, RZ ;  /* 0x000000181c20723c */ /* 0x044ff000000418ff */
[----:B------:R-:W-:Y:S01]  /*1e5f0*/  HMMA.16816.F32.BF16 R28, R28, R26, RZ ;  /* 0x0000001a1c1c723c */ /* 0x000fe200000418ff */
[----:B------:R-:W2:Y:S07]  /*1e600*/  LDSM.16.M88.4 R24, [R222+0x8000] ;  /* 0x00800000de18783b */ /* 0x000eae0000000200 */
[C---:B----4-:R-:W-:Y:S08]  /*1e610*/  HMMA.16816.F32.BF16 R172, R184.reuse, R196, R172 ;  /* 0x000000c4b8ac723c */ /* 0x050ff000000418ac */
[C---:B------:R-:W-:Y:S01]  /*1e620*/  HMMA.16816.F32.BF16 R168, R184.reuse, R198, R168 ;  /* 0x000000c6b8a8723c */ /* 0x040fe200000418a8 */
[----:B------:R-:W4:Y:S07]  /*1e630*/  LDSM.16.M88.4 R196, [R222+0x9800] ;  /* 0x00980000dec4783b */ /* 0x000f2e0000000200 */
[C---:B-----5:R-:W-:Y:S08]  /*1e640*/  HMMA.16816.F32.BF16 R32, R184.reuse, R188, R32 ;  /* 0x000000bcb820723c */ /* 0x060ff00000041820 */
[----:B------:R-:W-:Y:S01]  /*1e650*/  HMMA.16816.F32.BF16 R28, R184, R190, R28 ;  /* 0x000000beb81c723c */ /* 0x000fe2000004181c */
[----:B------:R-:W-:Y:S04]  /*1e660*/  LDSM.16.M88.4 R188, [R215] ;  /* 0x00000000d7bc783b */ /* 0x000fe80000000200 */
[----:B------:R-:W-:Y:S03]  /*1e670*/  LDSM.16.M88.4 R184, [R215+0x800] ;  /* 0x00080000d7b8783b */ /* 0x000fe60000000200 */
[C---:B-1----:R-:W-:Y:S08]  /*1e680*/  HMMA.16816.F32.BF16 R180, R192.reuse, R20, R180 ;  /* 0x00000014c0b4723c */ /* 0x042ff000000418b4 */
[C---:B------:R-:W-:Y:S01]  /*1e690*/  HMMA.16816.F32.BF16 R176, R192.reuse, R22, R176 ;  /* 0x00000016c0b0723c */ /* 0x040fe200000418b0 */
[----:B------:R-:W1:Y:S07]  /*1e6a0*/  LDSM.16.M88.4 R20, [R224] ;  /* 0x00000000e014783b */ /* 0x000e6e0000000200 */
[C---:B---3--:R-:W-:Y:S08]  /*1e6b0*/  HMMA.16816.F32.BF16 R172, R192.reuse, R16, R172 ;  /* 0x00000010c0ac723c */ /* 0x048ff000000418ac */
[C---:B------:R-:W-:Y:S01]  /*1e6c0*/  HMMA.16816.F32.BF16 R168, R192.reuse, R18, R168 ;  /* 0x00000012c0a8723c */ /* 0x040fe200000418a8 */
[----:B------:R-:W3:Y:S07]  /*1e6d0*/  LDSM.16.M88.4 R16, [R215+0x1000] ;  /* 0x00100000d710783b */ /* 0x000eee0000000200 */
[C---:B--2---:R-:W-:Y:S08]  /*1e6e0*/  HMMA.16816.F32.BF16 R12, R192.reuse, R24, R12 ;  /* 0x00000018c00c723c */ /* 0x044ff0000004180c */
[C---:B------:R-:W-:Y:S01]  /*1e6f0*/  HMMA.16816.F32.BF16 R4, R192.reuse, R26, R4 ;  /* 0x0000001ac004723c */ /* 0x040fe20000041804 */
[----:B------:R-:W2:Y:S07]  /*1e700*/  LDSM.16.M88.4 R24, [R215+0x1800] ;  /* 0x00180000d718783b */ /* 0x000eae0000000200 */
[C---:B----4-:R-:W-:Y:S08]  /*1e710*/  HMMA.16816.F32.BF16 R32, R192.reuse, R196, R32 ;  /* 0x000000c4c020723c */ /* 0x050ff00000041820 */
[----:B------:R-:W-:Y:S01]  /*1e720*/  HMMA.16816.F32.BF16 R28, R192, R198, R28 ;  /* 0x000000c6c01c723c */ /* 0x000fe2000004181c */
[----:B------:R-:W-:Y:S04]  /*1e730*/  LDSM.16.M88.4 R192, [R228+0xa000] ;  /* 0x00a00000e4c0783b */ /* 0x000fe80000000200 */
[----:B------:R-:W-:Y:S03]  /*1e740*/  LDSM.16.M88.4 R196, [R214] ;  /* 0x00000000d6c4783b */ /* 0x000fe60000000200 */
[C---:B-1----:R-:W-:Y:S08]  /*1e750*/  HMMA.16816.F32.BF16 R12, R20.reuse, R188, R12 ;  /* 0x000000bc140c723c */ /* 0x042ff0000004180c */
[C---:B---3--:R-:W-:Y:S08]  /*1e760*/  HMMA.16816.F32.BF16 R172, R20.reuse, R16, R172 ;  /* 0x0000001014ac723c */ /* 0x048ff000000418ac */
[C---:B------:R-:W-:Y:S01]  /*1e770*/  HMMA.16816.F32.BF16 R168, R20.reuse, R18, R168 ;  /* 0x0000001214a8723c */ /* 0x040fe200000418a8 */
[----:B------:R-:W1:Y:S07]  /*1e780*/  LDSM.16.M88.4 R16, [R229+0x2000] ;  /* 0x00200000e510783b */ /* 0x000e6e0000000200 */
[C---:B------:R-:W-:Y:S01]  /*1e790*/  HMMA.16816.F32.BF16 R4, R20.reuse, R190, R4 ;  /* 0x000000be1404723c */ /* 0x040fe20000041804 */
[----:B------:R-:W3:Y:S07]  /*1e7a0*/  LDSM.16.M88.4 R188, [R228+0xa800] ;  /* 0x00a80000e4bc783b */ /* 0x000eee0000000200 */
[C---:B------:R-:W-:Y:S08]  /*1e7b0*/  HMMA.16816.F32.BF16 R180, R20.reuse, R184, R180 ;  /* 0x000000b814b4723c */ /* 0x040ff000000418b4 */
        /* <DEDUP_REMOVED lines=17> */
[----:B------:R-:W2:Y:S04]  /*1e8d0*/  LDSM.16.M88.4 R24, [R211] ;  /* 0x00000000d318783b */ /* 0x000ea80000000200 */
[----:B------:R-:W4:Y:S03]  /*1e8e0*/  LDSM.16.M88.4 R16, [R222+0xa000] ;  /* 0x00a00000de10783b */ /* 0x000f260000000200 */
[C---:B-----5:R-:W-:Y:S08]  /*1e8f0*/  HMMA.16816.F32.BF16 R12, R20.reuse, R196, R12 ;  /* 0x000000c4140c723c */ /* 0x060ff0000004180c */
[C---:B------:R-:W-:Y:S01]  /*1e900*/  HMMA.16816.F32.BF16 R4, R20.reuse, R198, R4 ;  /* 0x000000c61404723c */ /* 0x040fe20000041804 */
[----:B------:R-:W5:Y:S07]  /*1e910*/  LDSM.16.M88.4 R196, [R222+0xa800] ;  /* 0x00a80000dec4783b */ /* 0x000f6e0000000200 */
[C---:B-1----:R-:W-:Y:S08]  /*1e920*/  HMMA.16816.F32.BF16 R180, R20.reuse, R192, R180 ;  /* 0x000000c014b4723c */ /* 0x042ff000000418b4 */
[C---:B------:R-:W-:Y:S01]  /*1e930*/  HMMA.16816.F32.BF16 R176, R20.reuse, R194, R176 ;  /* 0x000000c214b0723c */ /* 0x040fe200000418b0 */
[----:B------:R-:W1:Y:S07]  /*1e940*/  LDSM.16.M88.4 R192, [R222+0xb000] ;  /* 0x00b00000dec0783b */ /* 0x000e6e0000000200 */
[C---:B---3--:R-:W-:Y:S08]  /*1e950*/  HMMA.16816.F32.BF16 R172, R20.reuse, R188, R172 ;  /* 0x000000bc14ac723c */ /* 0x048ff000000418ac */
[C---:B------:R-:W-:Y:S01]  /*1e960*/  HMMA.16816.F32.BF16 R168, R20.reuse, R190, R168 ;  /* 0x000000be14a8723c */ /* 0x040fe200000418a8 */
[----:B------:R-:W3:Y:S07]  /*1e970*/  LDSM.16.M88.4 R188, [R222+0xb800] ;  /* 0x00b80000debc783b */ /* 0x000eee0000000200 */
[C---:B--2---:R-:W-:Y:S08]  /*1e980*/  HMMA.16816.F32.BF16 R32, R20.reuse, R24, R32 ;  /* 0x000000181420723c */ /* 0x044ff00000041820 */
[----:B------:R-:W-:Y:S01]  /*1e990*/  HMMA.16816.F32.BF16 R28, R20, R26, R28 ;  /* 0x0000001a141c723c */ /* 0x000fe2000004181c */
[----:B------:R-:W-:Y:S04]  /*1e9a0*/  LDSM.16.M88.4 R24, [R224+0x2000] ;  /* 0x00200000e018783b */ /* 0x000fe80000000200 */
[----:B------:R-:W2:Y:S03]  /*1e9b0*/  LDSM.16.M88.4 R20, [R215+0x2000] ;  /* 0x00200000d714783b */ /* 0x000ea60000000200 */
[C---:B----4-:R-:W-:Y:S08]  /*1e9c0*/  HMMA.16816.F32.BF16 R12, R184.reuse, R16, R12 ;  /* 0x00000010b80c723c */ /* 0x050ff0000004180c */
[C---:B------:R-:W-:Y:S01]  /*1e9d0*/  HMMA.16816.F32.BF16 R4, R184.reuse, R18, R4 ;  /* 0x00000012b804723c */ /* 0x040fe20000041804 */
[----:B------:R-:W4:Y:S07]  /*1e9e0*/  LDSM.16.M88.4 R16, [R215+0x2800] ;  /* 0x00280000d710783b */ /* 0x000f2e0000000200 */
[C---:B-----5:R-:W-:Y:S08]  /*1e9f0*/  HMMA.16816.F32.BF16 R180, R184.reuse, R196, R180 ;  /* 0x000000c4b8b4723c */ /* 0x060ff000000418b4 */
[C---:B------:R-:W-:Y:S01]  /*1ea00*/  HMMA.16816.F32.BF16 R176, R184.reuse, R198, R176 ;  /* 0x000000c6b8b0723c */ /* 0x040fe200000418b0 */
[----:B------:R-:W-:Y:S07]  /*1ea10*/  LDSM.16.M88.4 R196, [R228+0xd000] ;  /* 0x00d00000e4c4783b */ /* 0x000fee0000000200 */
[C---:B-1----:R-:W-:Y:S08]  /*1ea20*/  HMMA.16816.F32.BF16 R172, R184.reuse, R192, R172 ;  /* 0x000000c0b8ac723c */ /* 0x042ff000000418ac */
[C---:B------:R-:W-:Y:S01]  /*1ea30*/  HMMA.16816.F32.BF16 R168, R184.reuse, R194, R168 ;  /* 0x000000c2b8a8723c */ /* 0x040fe200000418a8 */
[----:B------:R-:W1:Y:S07]  /*1ea40*/  LDSM.16.M88.4 R192, [R215+0x3000] ;  /* 0x00300000d7c0783b */ /* 0x000e6e0000000200 */
[C---:B---3--:R-:W-:Y:S08]  /*1ea50*/  HMMA.16816.F32.BF16 R32, R184.reuse, R188, R32 ;  /* 0x000000bcb820723c */ /* 0x048ff00000041820 */
[----:B------:R-:W-:Y:S01]  /*1ea60*/  HMMA.16816.F32.BF16 R28, R184, R190, R28 ;  /* 0x000000beb81c723c */ /* 0x000fe2000004181c */
[----:B------:R-:W3:Y:S04]  /*1ea70*/  LDSM.16.M88.4 R188, [R215+0x3800] ;  /* 0x00380000d7bc783b */ /* 0x000ee80000000200 */
[----:B------:R-:W-:Y:S03]  /*1ea80*/  LDSM.16.M88.4 R184, [R229+0x4000] ;  /* 0x00400000e5b8783b */ /* 0x000fe60000000200 */
        /* <DEDUP_REMOVED lines=8> */
[----:B------:R-:W1:Y:S07]  /*1eb10*/  LDSM.16.M88.4 R192, [R228+0xd800] ;  /* 0x00d80000e4c0783b */ /* 0x000e6e0000000200 */
[C---:B---3--:R-:W-:Y:S08]  /*1eb20*/  HMMA.16816.F32.BF16 R32, R24.reuse, R188, R32 ;  /* 0x000000bc1820723c */ /* 0x048ff00000041820 */
[----:B------:R-:W-:Y:S01]  /*1eb30*/  HMMA.16816.F32.BF16 R28, R24, R190, R28 ;  /* 0x000000be181c723c */ /* 0x000fe2000004181c */
[----:B------:R-:W-:Y:S04]  /*1eb40*/  LDSM.16.M88.4 R188, [R227+0x4000] ;  /* 0x00400000e3bc783b */ /* 0x000fe80000000200 */
[----:B------:R-:W3:Y:S03]  /*1eb50*/  LDSM.16.M88.4 R24, [R210] ;  /* 0x00000000d218783b */ /* 0x000ee60000000200 */
[C---:B--2---:R-:W-:Y:S08]  /*1eb60*/  HMMA.16816.F32.BF16 R12, R184.reuse, R20, R12 ;  /* 0x00000014b80c723c */ /* 0x044ff0000004180c */
[C---:B------:R-:W-:Y:S01]  /*1eb70*/  HMMA.16816.F32.BF16 R4, R184.reuse, R22, R4 ;  /* 0x00000016b804723c */ /* 0x040fe20000041804 */
[----:B------:R-:W2:Y:S07]  /*1eb80*/  LDSM.16.M88.4 R20, [R209] ;  /* 0x00000000d114783b */ /* 0x000eae0000000200 */
[C---:B----4-:R-:W-:Y:S08]  /*1eb90*/  HMMA.16816.F32.BF16 R180, R184.reuse, R16, R180 ;  /* 0x00000010b8b4723c */ /* 0x050ff000000418b4 */
[C---:B------:R-:W-:Y:S01]  /*1eba0*/  HMMA.16816.F32.BF16 R176, R184.reuse, R18, R176 ;  /* 0x00000012b8b0723c */ /* 0x040fe200000418b0 */
[----:B------:R-:W4:Y:S07]  /*1ebb0*/  LDSM.16.M88.4 R16, [R208] ;  /* 0x00000000d010783b */ /* 0x000f2e0000000200 */
[C---:B------:R-:W-:Y:S08]  /*1ebc0*/  HMMA.16816.F32.BF16 R172, R184.reuse, R196, R172 ;  /* 0x000000c4b8ac723c */ /* 0x040ff000000418ac */
[C---:B------:R-:W-:Y:S01]  /*1ebd0*/  HMMA.16816.F32.BF16 R168, R184.reuse, R198, R168 ;  /* 0x000000c6b8a8723c */ /* 0x040fe200000418a8 */
[----:B------:R-:W5:Y:S07]  /*1ebe0*/  LDSM.16.M88.4 R196, [R207] ;  /* 0x00000000cfc4783b */ /* 0x000f6e0000000200 */
[C---:B-1----:R-:W-:Y:S08]  /*1ebf0*/  HMMA.16816.F32.BF16 R32, R184.reuse, R192, R32 ;  /* 0x000000c0b820723c */ /* 0x042ff00000041820 */
[----:B------:R-:W-:Y:S01]  /*1ec00*/  HMMA.16816.F32.BF16 R28, R184, R194, R28 ;  /* 0x000000c2b81c723c */ /* 0x000fe2000004181c */
[----:B------:R-:W-:Y:S04]  /*1ec10*/  LDSM.16.M88.4 R184, [R225+0x4000] ;  /* 0x00400000e1b8783b */ /* 0x000fe80000000200 */
[----:B------:R-:W-:Y:S03]  /*1ec20*/  LDSM.16.M88.4 R192, [R222+0xd800] ;  /* 0x00d80000dec0783b */ /* 0x000fe60000000200 */
[C---:B---3--:R-:W-:Y:S08]  /*1ec30*/  HMMA.16816.F32.BF16 R12, R188.reuse, R24, R12 ;  /* 0x00000018bc0c723c */ /* 0x048ff0000004180c */
[C---:B------:R-:W-:Y:S01]  /*1ec40*/  HMMA.16816.F32.BF16 R4, R188.reuse, R26, R4 ;  /* 0x0000001abc04723c */ /* 0x040fe20000041804 */
[----:B------:R-:W1:Y:S07]  /*1ec50*/  LDSM.16.M88.4 R24, [R222+0xc000] ;  /* 0x00c00000de18783b */ /* 0x000e6e0000000200 */
[C---:B--2---:R-:W-:Y:S08]  /*1ec60*/  HMMA.16816.F32.BF16 R180, R188.reuse, R20, R180 ;  /* 0x00000014bcb4723c */ /* 0x044ff000000418b4 */
[C---:B------:R-:W-:Y:S01]  /*1ec70*/  HMMA.16816.F32.BF16 R176, R188.reuse, R22, R176 ;  /* 0x00000016bcb0723c */ /* 0x040fe200000418b0 */
[----:B------:R-:W2:Y:S07]  /*1ec80*/  LDSM.16.M88.4 R20, [R222+0xc800] ;  /* 0x00c80000de14783b */ /* 0x000eae0000000200 */
[C---:B----4-:R-:W-:Y:S08]  /*1ec90*/  HMMA.16816.F32.BF16 R172, R188.reuse, R16, R172 ;  /* 0x00000010bcac723c */ /* 0x050ff000000418ac */
[C---:B------:R-:W-:Y:S01]  /*1eca0*/  HMMA.16816.F32.BF16 R168, R188.reuse, R18, R168 ;  /* 0x00000012bca8723c */ /* 0x040fe200000418a8 */
[----:B------:R-:W3:Y:S07]  /*1ecb0*/  LDSM.16.M88.4 R16, [R222+0xd000] ;  /* 0x00d00000de10783b */ /* 0x000eee0000000200 */
[C---:B-----5:R-:W-:Y:S08]  /*1ecc0*/  HMMA.16816.F32.BF16 R32, R188.reuse, R196, R32 ;  /* 0x000000c4bc20723c */ /* 0x060ff00000041820 */
        /* <DEDUP_REMOVED lines=13> */
[----:B------:R-:W-:Y:S01]  /*1eda0*/  HMMA.16816.F32.BF16 R28, R184, R194, R28 ;  /* 0x000000c2b81c723c */ /* 0x000fe2000004181c */
[----:B------:R-:W4:Y:S04]  /*1edb0*/  LDSM.16.M88.4 R184, [R215+0x5800] ;  /* 0x00580000d7b8783b */ /* 0x000f280000000200 */
[----:B------:R-:W-:Y:S03]  /*1edc0*/  LDSM.16.M88.4 R192, [R206] ;  /* 0x00000000cec0783b */ /* 0x000fe60000000200 */
        /* <DEDUP_REMOVED lines=15> */
[----:B------:R-:W1:Y:S07]  /*1eec0*/  LDSM.16.M88.4 R20, [R227+0x6000] ;  /* 0x00600000e314783b */ /* 0x000e6e0000000200 */
[C---:B--2---:R-:W-:Y:S08]  /*1eed0*/  HMMA.16816.F32.BF16 R12, R16.reuse, R188, R12 ;  /* 0x000000bc100c723c */ /* 0x044ff0000004180c */
[C---:B------:R-:W-:Y:S01]  /*1eee0*/  HMMA.16816.F32.BF16 R4, R16.reuse, R190, R4 ;  /* 0x000000be1004723c */ /* 0x040fe20000041804 */
[----:B------:R-:W2:Y:S07]  /*1eef0*/  LDSM.16.M88.4 R188, [R205] ;  /* 0x00000000cdbc783b */ /* 0x000eae0000000200 */
[C---:B---3--:R-:W-:Y:S08]  /*1ef00*/  HMMA.16816.F32.BF16 R172, R16.reuse, R184, R172 ;  /* 0x000000b810ac723c */ /* 0x048ff000000418ac */
[C---:B------:R-:W-:Y:S01]  /*1ef10*/  HMMA.16816.F32.BF16 R168, R16.reuse, R186, R168 ;  /* 0x000000ba10a8723c */ /* 0x040fe200000418a8 */
[----:B------:R-:W3:Y:S07]  /*1ef20*/  LDSM.16.M88.4 R184, [R204] ;  /* 0x00000000ccb8783b */ /* 0x000eee0000000200 */
[C---:B----4-:R-:W-:Y:S08]  /*1ef30*/  HMMA.16816.F32.BF16 R32, R16.reuse, R24, R32 ;  /* 0x000000181020723c */ /* 0x050ff00000041820 */
[----:B------:R-:W-:Y:S01]  /*1ef40*/  HMMA.16816.F32.BF16 R28, R16, R26, R28 ;  /* 0x0000001a101c723c */ /* 0x000fe2000004181c */
[----:B------:R-:W4:Y:S04]  /*1ef50*/  LDSM.16.M88.4 R24, [R167] ;  /* 0x00000000a718783b */ /* 0x000f280000000200 */
[----:B------:R-:W5:Y:S03]  /*1ef60*/  LDSM.16.M88.4 R16, [R222+0xe000] ;  /* 0x00e00000de10783b */ /* 0x000f660000000200 */
        /* <DEDUP_REMOVED lines=9> */
[C---:B----4-:R-:W-:Y:S08]  /*1f000*/  HMMA.16816.F32.BF16 R32, R20.reuse, R24, R32 ;  /* 0x000000181420723c */ /* 0x050ff00000041820 */
[----:B------:R-:W-:Y:S01]  /*1f010*/  HMMA.16816.F32.BF16 R28, R20, R26, R28 ;  /* 0x0000001a141c723c */ /* 0x000fe2000004181c */
[----:B------:R-:W-:Y:S04]  /*1f020*/  LDSM.16.M88.4 R24, [R224+0x6000] ;  /* 0x00600000e018783b */ /* 0x000fe80000000200 */
[----:B------:R-:W3:Y:S03]  /*1f030*/  LDSM.16.M88.4 R20, [R215+0x6000] ;  /* 0x00600000d714783b */ /* 0x000ee60000000200 */
[C---:B-----5:R-:W-:Y:S08]  /*1f040*/  HMMA.16816.F32.BF16 R12, R196.reuse, R16, R12 ;  /* 0x00000010c40c723c */ /* 0x060ff0000004180c */
[C---:B------:R-:W-:Y:S01]  /*1f050*/  HMMA.16816.F32.BF16 R4, R196.reuse, R18, R4 ;  /* 0x00000012c404723c */ /* 0x040fe20000041804 */
[----:B------:R-:W4:Y:S07]  /*1f060*/  LDSM.16.M88.4 R16, [R215+0x6800] ;  /* 0x00680000d710783b */ /* 0x000f2e0000000200 */
[C---:B-1----:R-:W-:Y:S08]  /*1f070*/  HMMA.16816.F32.BF16 R180, R196.reuse, R192, R180 ;  /* 0x000000c0c4b4723c */ /* 0x042ff000000418b4 */
[C---:B------:R-:W-:Y:S08]  /*1f080*/  HMMA.16816.F32.BF16 R176, R196.reuse, R194, R176 ;  /* 0x000000c2c4b0723c */ /* 0x040ff000000418b0 */
[----:B--2---:R-:W-:Y:S08]  /*1f090*/  HMMA.16816.F32.BF16 R172, R196, R188, R172 ;  /* 0x000000bcc4ac723c */ /* 0x004ff000000418ac */
[C---:B---3--:R-:W-:Y:S08]  /*1f0a0*/  HMMA.16816.F32.BF16 R12, R24.reuse, R20, R12 ;  /* 0x00000014180c723c */ /* 0x048ff0000004180c */
[C---:B------:R-:W-:Y:S01]  /*1f0b0*/  HMMA.16816.F32.BF16 R4, R24.reuse, R22, R4 ;  /* 0x000000161804723c */ /* 0x040fe20000041804 */
[----:B------:R-:W1:Y:S07]  /*1f0c0*/  LDSM.16.M88.4 R20, [R215+0x7000] ;  /* 0x00700000d714783b */ /* 0x000e6e0000000200 */
[C---:B----4-:R-:W-:Y:S07]  /*1f0d0*/  HMMA.16816.F32.BF16 R180, R24.reuse, R16, R180 ;  /* 0x0000001018b4723c */ /* 0x050fee00000418b4 */
        /* <DEDUP_REMOVED lines=11> */
[----:B------:R-:W-:Y:S01]  /*1f190*/  HMMA.16816.F32.BF16 R32, R196, R184, R32 ;  /* 0x000000b8c420723c */ /* 0x000fe20000041820 */
[C---:B------:R-:W-:Y:S02]  /*1f1a0*/  ISETP.GE.OR P6, PT, R17.reuse, R249, !P6 ;  /* 0x000000f91100720c */ /* 0x040fe400077c6670 */
[----:B------:R-:W-:Y:S02]  /*1f1b0*/  ISETP.GE.OR P1, PT, R17, R247, !P1 ;  /* 0x000000f71100720c */ /* 0x000fe40004f26670 */
[----:B------:R-:W-:Y:S02]  /*1f1c0*/  FSEL R17, R15, -INF , !P2 ;  /* 0xff8000000f117808 */ /* 0x000fe40005000000 */
[C---:B------:R-:W-:Y:S01]  /*1f1d0*/  ISETP.GE.AND P2, PT, R166.reuse, R250, PT ;  /* 0x000000faa600720c */ /* 0x040fe20003f46270 */
[----:B------:R-:W2:Y:S01]  /*1f1e0*/  LDSM.16.M88.4 R12, [R215+0x7800] ;  /* 0x00780000d70c783b */ /* 0x000ea20000000200 */
[----:B------:R-:W-:Y:S01]  /*1f1f0*/  IADD3 R18, R165, 0x10, RZ ;  /* 0x00000010a5127810 */ /* 0x000fe20007ffe0ff */
[----:B-1----:R-:W-:Y:S01]  /*1f200*/  HMMA.16816.F32.BF16 R172, R24, R20, R172 ;  /* 0x0000001418ac723c */ /* 0x002fe200000418ac */
[----:B------:R-:W-:Y:S01]  /*1f210*/  ISETP.GE.OR P2, PT, R166, R249, !P2 ;  /* 0x000000f9a600720c */ /* 0x000fe20005746670 */
[----:B------:R-:W-:-:S04]  /*1f220*/  DEPBAR.LE SB0, 0x0 ;  /* 0x000080000000791a */ /* 0x000fc80000000000 */
[----:B------:R-:W-:Y:S01]  /*1f230*/  FSEL R4, R4, -INF , !P6 ;  /* 0xff80000004047808 */ /* 0x000fe20007000000 */
[----:B------:R-:W-:Y:S01]  /*1f240*/  IMAD.MOV.U32 R185, RZ, RZ, R8 ;  /* 0x000000ffffb97224 */ /* 0x000fe200078e0008 */
[----:B------:R-:W-:Y:S01]  /*1f250*/  ISETP.GE.AND P6, PT, R166, R248, PT ;  /* 0x000000f8a600720c */ /* 0x000fe20003fc6270 */
[----:B------:R-:W-:Y:S01]  /*1f260*/  HMMA.16816.F32.BF16 R168, R24, R22, R168 ;  /* 0x0000001618a8723c */ /* 0x000fe200000418a8 */
[----:B------:R-:W-:Y:S01]  /*1f270*/  FSEL R6, R6, -INF , !P1 ;  /* 0xff80000006067808 */ /* 0x000fe20004800000 */
[----:B------:R-:W-:Y:S01]  /*1f280*/  IMAD.MOV.U32 R184, RZ, RZ, R9 ;  /* 0x000000ffffb87224 */ /* 0x000fe200078e0009 */
[----:B------:R-:W-:Y:S01]  /*1f290*/  BAR.SYNC.DEFER_BLOCKING 0x0 ;  /* 0x0000000000007b1d */ /* 0x000fe20000010000 */
[C---:B------:R-:W-:Y:S02]  /*1f2a0*/  ISETP.GE.AND P1, PT, R18.reuse, R250, PT ;  /* 0x000000fa1200720c */ /* 0x040fe40003f26270 */
[----:B------:R-:W-:Y:S02]  /*1f2b0*/  FSEL R5, R5, -INF , !P2 ;  /* 0xff80000005057808 */ /* 0x000fe40005000000 */
[----:B------:R-:W-:Y:S01]  /*1f2c0*/  ISETP.GE.AND P2, PT, R18, R248, PT ;  /* 0x000000f81200720c */ /* 0x000fe20003f46270 */
[----:B------:R-:W-:Y:S01]  /*1f2d0*/  HMMA.16816.F32.BF16 R28, R196, R186, R28 ;  /* 0x000000bac41c723c */ /* 0x000fe2000004181c */
[----:B------:R-:W-:-:S02]  /*1f2e0*/  ISETP.GE.OR P6, PT, R166, R247, !P6 ;  /* 0x000000f7a600720c */ /* 0x000fc400077c6670 */
[C---:B------:R-:W-:Y:S02]  /*1f2f0*/  IADD3 R19, R165.reuse, 0x11, RZ ;  /* 0x00000011a5137810 */ /* 0x040fe40007ffe0ff */
[C---:B------:R-:W-:Y:S02]  /*1f300*/  ISETP.GE.OR P1, PT, R18.reuse, R249, !P1 ;  /* 0x000000f91200720c */ /* 0x040fe40004f26670 */
[----:B------:R-:W-:Y:S02]  /*1f310*/  ISETP.GE.OR P2, PT, R18, R247, !P2 ;  /* 0x000000f71200720c */ /* 0x000fe40005746670 */
[----:B------:R-:W-:Y:S02]  /*1f320*/  IADD3 R18, R165, 0x18, RZ ;  /* 0x00000018a5127810 */ /* 0x000fe40007ffe0ff */
[----:B------:R-:W-:Y:S02]  /*1f330*/  FSEL R7, R7, -INF , !P6 ;  /* 0xff80000007077808 */ /* 0x000fe40007000000 */
[----:B------:R-:W-:-:S02]  /*1f340*/  ISETP.GE.AND P6, PT, R19, R250, PT ;  /* 0x000000fa1300720c */ /* 0x000fc40003fc6270 */
[----:B------:R-:W-:Y:S02]  /*1f350*/  FSEL R192, R180, -INF , !P1 ;  /* 0xff800000b4c07808 */ /* 0x000fe40004800000 */
[C---:B------:R-:W-:Y:S02]  /*1f360*/  ISETP.GE.AND P1, PT, R19.reuse, R248, PT ;  /* 0x000000f81300720c */ /* 0x040fe40003f26270 */
[----:B------:R-:W-:Y:S01]  /*1f370*/  FSEL R182, R182, -INF , !P2 ;  /* 0xff800000b6b67808 */ /* 0x000fe20005000000 */
[----:B--2---:R-:W-:Y:S01]  /*1f380*/  HMMA.16816.F32.BF16 R32, R24, R12, R32 ;  /* 0x0000000c1820723c */ /* 0x004fe20000041820 */
[----:B------:R-:W-:Y:S02]  /*1f390*/  ISETP.GE.AND P2, PT, R18, R250, PT ;  /* 0x000000fa1200720c */ /* 0x000fe40003f46270 */
[C---:B------:R-:W-:Y:S02]  /*1f3a0*/  ISETP.GE.OR P6, PT, R19.reuse, R249, !P6 ;  /* 0x000000f91300720c */ /* 0x040fe400077c6670 */
[----:B------:R-:W-:-:S02]  /*1f3b0*/  ISETP.GE.OR P1, PT, R19, R247, !P1 ;  /* 0x000000f71300720c */ /* 0x000fc40004f26670 */
[C---:B------:R-:W-:Y:S02]  /*1f3c0*/  ISETP.GE.OR P2, PT, R18.reuse, R249, !P2 ;  /* 0x000000f91200720c */ /* 0x040fe40005746670 */
[----:B------:R-:W-:Y:S02]  /*1f3d0*/  IADD3 R19, R165, 0x19, RZ ;  /* 0x00000019a5137810 */ /* 0x000fe40007ffe0ff */
[----:B------:R-:W-:Y:S02]  /*1f3e0*/  FSEL R191, R181, -INF , !P6 ;  /* 0xff800000b5bf7808 */ /* 0x000fe40007000000 */
[----:B------:R-:W-:Y:S02]  /*1f3f0*/  FSEL R181, R183, -INF , !P1 ;  /* 0xff800000b7b57808 */ /* 0x000fe40004800000 */
[----:B------:R-:W-:Y:S02]  /*1f400*/  ISETP.GE.AND P1, PT, R18, R248, PT ;  /* 0x000000f81200720c */ /* 0x000fe40003f26270 */
[----:B------:R-:W-:-:S02]  /*1f410*/  FSEL R190, R176, -INF , !P2 ;  /* 0xff800000b0be7808 */ /* 0x000fc40005000000 */
        /* <DEDUP_REMOVED lines=33> */
[----:B------:R-:W-:Y:S01]  /*1f630*/  HMMA.16816.F32.BF16 R12, R24, R14, R28 ;  /* 0x0000000e180c723c */ /* 0x000fe2000004181c */
        /* <DEDUP_REMOVED lines=99> */
.L_x_3532:
[----:B------:R-:W-:Y:S02]  /*1fc70*/  ULDC.64 UR4, c[0x0][0x118] ;  /* 0x0000460000047ab9 */ /* 0x000fe40000000a00 */
[----:B------:R-:W2:Y:S02]  /*1fc80*/  LD.E R15, [R10.64+0x38] ;  /* 0x000038040a0f7980 */ /* 0x000ea4000c101900 */
[----:B--2---:R-:W-:-:S04]  /*1fc90*/  LEA R15, -R15, RZ, 0x6 ;  /* 0x000000ff0f0f7211 */ /* 0x004fc800078e31ff */
[----:B------:R-:W-:Y:S02]  /*1fca0*/  SHF.R.S32.HI R14, RZ, 0x1f, R15 ;  /* 0x0000001fff0e7819 */ /* 0x000fe4000001140f */
.L_x_3533:
[----:B------:R-:W-:Y:S05]  /*1fcb0*/  BSYNC B0 ;  /* 0x0000000000007941 */ /* 0x000fea0003800000 */
.L_x_3531:
[C---:B------:R-:W-:Y:S01]  /*1fcc0*/  @P5 IADD3 R9, P0, R15.reuse, R232, RZ ;  /* 0x000000e80f095210 */ /* 0x040fe20007f1e0ff */
[----:B------:R-:W-:Y:S01]  /*1fcd0*/  ULDC.64 UR4, c[0x0][0x118] ;  /* 0x0000460000047ab9 */ /* 0x000fe20000000a00 */
[CC--:B------:R-:W-:Y:S02]  /*1fce0*/  LEA R34, P1, R15.reuse, R236.reuse, 0x1 ;  /* 0x000000ec0f227211 */ /* 0x0c0fe400078208ff */
        /* <DEDUP_REMOVED lines=127> */
.L_x_3530:
[----:B------:R-:W-:Y:S05]  /*204e0*/  BSYNC B1 ;  /* 0x0000000000017941 */ /* 0x000fea0003800000 */
.L_x_3529:
        /* <DEDUP_REMOVED lines=64> */
[--C-:B------:R-:W-:Y:S02]  /*208f0*/  FFMA.FTZ R164, R7, R31, -R30.reuse ;  /* 0x0000001f07a47223 */ /* 0x100fe4000001081e */
[C---:B------:R-:W-:Y:S02]  /*20900*/  FMUL.FTZ R3, R31.reuse, R5 ;  /* 0x000000051f037220 */ /* 0x040fe40000410000 */
[----:B------:R-:W-:Y:S01]  /*20910*/  FMUL.FTZ R4, R31, R4 ;  /* 0x000000041f047220 */ /* 0x000fe20000410000 */
[----:B------:R-:W-:Y:S01]  /*20920*/  MUFU.EX2 R35, R35 ;  /* 0x0000002300237308 */ /* 0x000fe20000000800 */
[----:B------:R-:W-:-:S02]  /*20930*/  FFMA.FTZ R179, R182, R31, -R30 ;  /* 0x0000001fb6b37223 */ /* 0x000fc4000001081e */
[-CC-:B------:R-:W-:Y:S02]  /*20940*/  FFMA.FTZ R175, R192, R31.reuse, -R174.reuse ;  /* 0x0000001fc0af7223 */ /* 0x180fe400000108ae */
[-CC-:B------:R-:W-:Y:S02]  /*20950*/  FFMA.FTZ R176, R191, R31.reuse, -R174.reuse ;  /* 0x0000001fbfb07223 */ /* 0x180fe400000108ae */
[-CC-:B------:R-:W-:Y:S01]  /*20960*/  FFMA.FTZ R177, R190, R31.reuse, -R174.reuse ;  /* 0x0000001fbeb17223 */ /* 0x180fe200000108ae */
[----:B------:R-:W3:Y:S01]  /*20970*/  MUFU.EX2 R34, R34 ;  /* 0x0000002200227308 */ /* 0x000ee20000000800 */
[-C--:B------:R-:W-:Y:S02]  /*20980*/  FFMA.FTZ R178, R178, R31.reuse, -R174 ;  /* 0x0000001fb2b27223 */ /* 0x080fe400000108ae */
        /* <DEDUP_REMOVED lines=14> */
[-C--:B------:R-:W-:Y:S02]  /*20a70*/  FFMA.FTZ R192, R22, R31.reuse, -R30 ;  /* 0x0000001f16c07223 */ /* 0x080fe4000001081e */
[----:B------:R-:W-:Y:S01]  /*20a80*/  LDSM.16.MT88.4 R20, [R223+0x15000] ;  /* 0x01500000df14783b */ /* 0x000fe20000004200 */
[-CC-:B------:R-:W-:Y:S02]  /*20a90*/  FFMA.FTZ R193, R25, R31.reuse, -R174.reuse ;  /* 0x0000001f19c17223 */ /* 0x180fe400000108ae */
[----:B------:R-:W-:-:S02]  /*20aa0*/  FFMA.FTZ R194, R24, R31, -R174 ;  /* 0x0000001f18c27223 */ /* 0x000fc400000108ae */
[----:B------:R-:W3:Y:S01]  /*20ab0*/  MUFU.EX2 R164, R164 ;  /* 0x000000a400a47308 */ /* 0x000ee20000000800 */
[----:B----4-:R-:W-:Y:S01]  /*20ac0*/  F2FP.BF16.PACK_AB R5, R2, R32 ;  /* 0x000000200205723e */ /* 0x010fe200000010ff */
[----:B------:R-:W-:Y:S01]  /*20ad0*/  LDSM.16.MT88.4 R24, [R219+0x17000] ;  /* 0x01700000db18783b */ /* 0x000fe20000004200 */
[-CC-:B------:R-:W-:Y:S02]  /*20ae0*/  FFMA.FTZ R173, R173, R31.reuse, -R174.reuse ;  /* 0x0000001fadad7223 */ /* 0x180fe400000108ae */
[-C--:B------:R-:W-:Y:S02]  /*20af0*/  FFMA.FTZ R172, R172, R31.reuse, -R174 ;  /* 0x0000001facac7223 */ /* 0x080fe400000108ae */
[-CC-:B------:R-:W-:Y:S01]  /*20b00*/  FFMA.FTZ R171, R171, R31.reuse, -R30.reuse ;  /* 0x0000001fabab7223 */ /* 0x180fe2000001081e */
[----:B------:R4:W5:Y:S01]  /*20b10*/  MUFU.EX2 R169, R4 ;  /* 0x0000000400a97308 */ /* 0x0009620000000800 */
[-CC-:B------:R-:W-:Y:S02]  /*20b20*/  FFMA.FTZ R170, R170, R31.reuse, -R30.reuse ;  /* 0x0000001faaaa7223 */ /* 0x180fe4000001081e */
[----:B------:R-:W-:-:S02]  /*20b30*/  FFMA.FTZ R174, R29, R31, -R30 ;  /* 0x0000001f1dae7223 */ /* 0x000fc4000001081e */
[----:B------:R-:W-:Y:S02]  /*20b40*/  FFMA.FTZ R195, R28, R31, -R30 ;  /* 0x0000001f1cc37223 */ /* 0x000fe4000001081e */
[----:B------:R-:W-:Y:S01]  /*20b50*/  LDSM.16.MT88.4 R28, [R223+0x13800] ;  /* 0x01380000df1c783b */ /* 0x000fe20000004200 */
        /* <DEDUP_REMOVED lines=12> */
[----:B------:R-:W-:Y:S02]  /*20c20*/  FMUL.FTZ R159, R159, R3 ;  /* 0x000000039f9f7220 */ /* 0x000fe40000410000 */
[-C--:B------:R-:W-:Y:S01]  /*20c30*/  FMUL.FTZ R152, R152, R169.reuse ;  /* 0x000000a998987220 */ /* 0x080fe20000410000 */
[C---:B------:R-:W-:Y:S01]  /*20c40*/  HMMA.16816.F32.BF16 R160, R4.reuse, R8, R160 ;  /* 0x0000000804a0723c */ /* 0x040fe200000418a0 */
[----:B------:R-:W-:Y:S01]  /*20c50*/  FMUL.FTZ R153, R153, R169 ;  /* 0x000000a999997220 */ /* 0x000fe20000410000 */
[----:B------:R-:W-:Y:S01]  /*20c60*/  MUFU.EX2 R177, R177 ;  /* 0x000000b100b17308 */ /* 0x000fe20000000800 */
[-C--:B------:R-:W-:Y:S02]  /*20c70*/  FMUL.FTZ R154, R154, R3.reuse ;  /* 0x000000039a9a7220 */ /* 0x080fe40000410000 */
[----:B------:R-:W-:Y:S02]  /*20c80*/  FMUL.FTZ R155, R155, R3 ;  /* 0x000000039b9b7220 */ /* 0x000fe40000410000 */
        /* <DEDUP_REMOVED lines=9> */
[----:B------:R-:W-:Y:S02]  /*20d20*/  FMUL.FTZ R145, R145, R169 ;  /* 0x000000a991917220 */ /* 0x000fe40000410000 */
        /* <DEDUP_REMOVED lines=8> */
[----:B------:R-:W4:Y:S01]  /*20db0*/  MUFU.EX2 R181, R181 ;  /* 0x000000b500b57308 */ /* 0x000f220000000800 */
[----:B------:R-:W-:Y:S02]  /*20dc0*/  FMUL.FTZ R143, R143, R3 ;  /* 0x000000038f8f7220 */ /* 0x000fe40000410000 */
[C---:B------:R-:W-:Y:S01]  /*20dd0*/  HMMA.16816.F32.BF16 R144, R4.reuse, R12, R144 ;  /* 0x0000000c0490723c */ /* 0x040fe20000041890 */
[-C--:B------:R-:W-:Y:S02]  /*20de0*/  FMUL.FTZ R136, R136, R169.reuse ;  /* 0x000000a988887220 */ /* 0x080fe40000410000 */
[----:B------:R-:W-:Y:S02]  /*20df0*/  FMUL.FTZ R137, R137, R169 ;  /* 0x000000a989897220 */ /* 0x000fe40000410000 */
[-C--:B------:R-:W-:Y:S01]  /*20e00*/  FMUL.FTZ R138, R138, R3.reuse ;  /* 0x000000038a8a7220 */ /* 0x080fe20000410000 */
[----:B------:R-:W-:Y:S01]  /*20e10*/  MUFU.EX2 R180, R180 ;  /* 0x000000b400b47308 */ /* 0x000fe20000000800 */
[----:B------:R-:W-:Y:S01]  /*20e20*/  FMUL.FTZ R139, R139, R3 ;  /* 0x000000038b8b7220 */ /* 0x000fe20000410000 */
[----:B------:R-:W-:Y:S01]  /*20e30*/  HMMA.16816.F32.BF16 R140, R4, R14, R140 ;  /* 0x0000000e048c723c */ /* 0x000fe2000004188c */
[----:B------:R-:W5:Y:S01]  /*20e40*/  LDSM.16.MT88.4 R12, [R221+0x12000] ;  /* 0x01200000dd0c783b */ /* 0x000f620000004200 */
[----:B------:R-:W-:-:S02]  /*20e50*/  FMUL.FTZ R132, R132, R169 ;  /* 0x000000a984847220 */ /* 0x000fc40000410000 */
[----:B------:R-:W-:Y:S02]  /*20e60*/  FMUL.FTZ R133, R133, R169 ;  /* 0x000000a985857220 */ /* 0x000fe40000410000 */
[-C--:B------:R-:W-:Y:S01]  /*20e70*/  FMUL.FTZ R134, R134, R3.reuse ;  /* 0x0000000386867220 */ /* 0x080fe20000410000 */
[----:B------:R-:W1:Y:S01]  /*20e80*/  MUFU.EX2 R182, R182 ;  /* 0x000000b600b67308 */ /* 0x000e620000000800 */
[----:B------:R-:W-:Y:S01]  /*20e90*/  FMUL.FTZ R135, R135, R3 ;  /* 0x0000000387877220 */ /* 0x000fe20000410000 */
[C---:B---3--:R-:W-:Y:S01]  /*20ea0*/  HMMA.16816.F32.BF16 R136, R4.reuse, R8, R136 ;  /* 0x000000080488723c */ /* 0x048fe20000041888 */
[-C--:B------:R-:W-:Y:S02]  /*20eb0*/  FMUL.FTZ R36, R36, R169.reuse ;  /* 0x000000a924247220 */ /* 0x080fe40000410000 */
[----:B------:R-:W-:Y:S02]  /*20ec0*/  FMUL.FTZ R37, R37, R169 ;  /* 0x000000a925257220 */ /* 0x000fe40000410000 */
[-C--:B------:R-:W-:Y:S01]  /*20ed0*/  FMUL.FTZ R38, R38, R3.reuse ;  /* 0x0000000326267220 */ /* 0x080fe20000410000 */
[----:B------:R-:W3:Y:S01]  /*20ee0*/  MUFU.EX2 R187, R187 ;  /* 0x000000bb00bb7308 */ /* 0x000ee20000000800 */
[----:B------:R-:W-:Y:S01]  /*20ef0*/  FMUL.FTZ R39, R39, R3 ;  /* 0x0000000327277220 */ /* 0x000fe20000410000 */
[----:B------:R-:W-:Y:S01]  /*20f00*/  HMMA.16816.F32.BF16 R132, R4, R10, R132 ;  /* 0x0000000a0484723c */ /* 0x000fe20000041884 */
[----:B------:R-:W1:Y:S01]  /*20f10*/  LDSM.16.MT88.4 R8, [R220+0x12000] ;  /* 0x01200000dc08783b */ /* 0x000e620000004200 */
[----:B------:R-:W-:-:S02]  /*20f20*/  FMUL.FTZ R40, R40, R169 ;  /* 0x000000a928287220 */ /* 0x000fc40000410000 */
[----:B------:R-:W-:Y:S02]  /*20f30*/  FMUL.FTZ R41, R41, R169 ;  /* 0x000000a929297220 */ /* 0x000fe40000410000 */
[-C--:B------:R-:W-:Y:S01]  /*20f40*/  FMUL.FTZ R42, R42, R3.reuse ;  /* 0x000000032a2a7220 */ /* 0x080fe20000410000 */
[----:B------:R-:W-:Y:S01]  /*20f50*/  MUFU.EX2 R188, R188 ;  /* 0x000000bc00bc7308 */ /* 0x000fe20000000800 */
[----:B------:R-:W-:Y:S01]  /*20f60*/  FMUL.FTZ R43, R43, R3 ;  /* 0x000000032b2b7220 */ /* 0x000fe20000410000 */
[C---:B--2---:R-:W-:Y:S01]  /*20f70*/  HMMA.16816.F32.BF16 R36, R4.reuse, R16, R36 ;  /* 0x000000100424723c */ /* 0x044fe20000041824 */
[-C--:B------:R-:W-:Y:S02]  /*20f80*/  FMUL.FTZ R44, R44, R169.reuse ;  /* 0x000000a92c2c7220 */ /* 0x080fe40000410000 */
[----:B------:R-:W-:Y:S02]  /*20f90*/  FMUL.FTZ R45, R45, R169 ;  /* 0x000000a92d2d7220 */ /* 0x000fe40000410000 */
[-C--:B------:R-:W-:Y:S01]  /*20fa0*/  FMUL.FTZ R46, R46, R3.reuse ;  /* 0x000000032e2e7220 */ /* 0x080fe20000410000 */
[----:B------:R-:W-:Y:S01]  /*20fb0*/  MUFU.EX2 R186, R186 ;  /* 0x000000ba00ba7308 */ /* 0x000fe20000000800 */
[----:B------:R-:W-:Y:S01]  /*20fc0*/  FMUL.FTZ R47, R47, R3 ;  /* 0x000000032f2f7220 */ /* 0x000fe20000410000 */
[----:B------:R-:W-:Y:S01]  /*20fd0*/  HMMA.16816.F32.BF16 R40, R4, R18, R40 ;  /* 0x000000120428723c */ /* 0x000fe20000041828 */
[-C--:B------:R-:W-:Y:S01]  /*20fe0*/  FMUL.FTZ R48, R48, R169.reuse ;  /* 0x000000a930307220 */ /* 0x080fe20000410000 */
[----:B------:R-:W2:Y:S01]  /*20ff0*/  LDSM.16.MT88.4 R16, [R219+0x12000] ;  /* 0x01200000db10783b */ /* 0x000ea20000004200 */
[----:B------:R-:W-:-:S02]  /*21000*/  FMUL.FTZ R49, R49, R169 ;  /* 0x000000a931317220 */ /* 0x000fc40000410000 */
[-C--:B------:R-:W-:Y:S01]  /*21010*/  FMUL.FTZ R50, R50, R3.reuse ;  /* 0x0000000332327220 */ /* 0x080fe20000410000 */
[----:B------:R-:W-:Y:S01]  /*21020*/  MUFU.EX2 R183, R183 ;  /* 0x000000b700b77308 */ /* 0x000fe20000000800 */
[----:B------:R-:W-:Y:S01]  /*21030*/  FMUL.FTZ R51, R51, R3 ;  /* 0x0000000333337220 */ /* 0x000fe20000410000 */
[C---:B-----5:R-:W-:Y:S01]  /*21040*/  HMMA.16816.F32.BF16 R44, R4.reuse, R12, R44 ;  /* 0x0000000c042c723c */ /* 0x060fe2000004182c */
[-C--:B------:R-:W-:Y:S02]  /*21050*/  FMUL.FTZ R52, R52, R169.reuse ;  /* 0x000000a934347220 */ /* 0x080fe40000410000 */
[----:B------:R-:W-:Y:S02]  /*21060*/  FMUL.FTZ R53, R53, R169 ;  /* 0x000000a935357220 */ /* 0x000fe40000410000 */
[-C--:B------:R-:W-:Y:S01]  /*21070*/  FMUL.FTZ R54, R54, R3.reuse ;  /* 0x0000000336367220 */ /* 0x080fe20000410000 */
[----:B------:R-:W5:Y:S01]  /*21080*/  MUFU.EX2 R189, R189 ;  /* 0x000000bd00bd7308 */ /* 0x000f620000000800 */
[----:B------:R-:W-:Y:S01]  /*21090*/  FMUL.FTZ R55, R55, R3 ;  /* 0x0000000337377220 */ /* 0x000fe20000410000 */
[----:B------:R-:W-:Y:S01]  /*210a0*/  HMMA.16816.F32.BF16 R48, R4, R14, R48 ;  /* 0x0000000e0430723c */ /* 0x000fe20000041830 */
[----:B------:R-:W3:Y:S01]  /*210b0*/  LDSM.16.MT88.4 R12, [R223+0x14000] ;  /* 0x01400000df0c783b */ /* 0x000ee20000004200 */
[----:B------:R-:W-:-:S02]  /*210c0*/  FMUL.FTZ R56, R56, R169 ;  /* 0x000000a938387220 */ /* 0x000fc40000410000 */
[----:B------:R-:W-:Y:S02]  /*210d0*/  FMUL.FTZ R57, R57, R169 ;  /* 0x000000a939397220 */ /* 0x000fe40000410000 */
[-C--:B------:R-:W-:Y:S01]  /*210e0*/  FMUL.FTZ R58, R58, R3.reuse ;  /* 0x000000033a3a7220 */ /* 0x080fe20000410000 */
[----:B------:R-:W2:Y:S01]  /*210f0*/  MUFU.EX2 R190, R190 ;  /* 0x000000be00be7308 */ /* 0x000ea20000000800 */
[----:B------:R-:W-:Y:S01]  /*21100*/  FMUL.FTZ R59, R59, R3 ;  /* 0x000000033b3b7220 */ /* 0x000fe20000410000 */
[C---:B-1----:R-:W-:Y:S01]  /*21110*/  HMMA.16816.F32.BF16 R52, R4.reuse, R8, R52 ;  /* 0x000000080434723c */ /* 0x042fe20000041834 */
[-C--:B------:R-:W-:Y:S02]  /*21120*/  FMUL.FTZ R60, R60, R169.reuse ;  /* 0x000000a93c3c7220 */ /* 0x080fe40000410000 */
[----:B------:R-:W-:Y:S02]  /*21130*/  FMUL.FTZ R61, R61, R169 ;  /* 0x000000a93d3d7220 */ /* 0x000fe40000410000 */
[-C--:B------:R-:W-:Y:S01]  /*21140*/  FMUL.FTZ R62, R62, R3.reuse ;  /* 0x000000033e3e7220 */ /* 0x080fe20000410000 */
[----:B------:R-:W-:Y:S01]  /*21150*/  MUFU.EX2 R191, R191 ;  /* 0x000000bf00bf7308 */ /* 0x000fe20000000800 */
[----:B------:R-:W-:Y:S01]  /*21160*/  FMUL.FTZ R63, R63, R3 ;  /* 0x000000033f3f7220 */ /* 0x000fe20000410000 */
[----:B------:R-:W-:Y:S01]  /*21170*/  HMMA.16816.F32.BF16 R56, R4, R10, R56 ;  /* 0x0000000a0438723c */ /* 0x000fe20000041838 */
[-C--:B------:R-:W-:Y:S01]  /*21180*/  FMUL.FTZ R64, R64, R169.reuse ;  /* 0x000000a940407220 */ /* 0x080fe20000410000 */
[----:B------:R-:W1:Y:S01]  /*21190*/  LDSM.16.MT88.4 R8, [R221+0x14000] ;  /* 0x01400000dd08783b */ /* 0x000e620000004200 */
[----:B------:R-:W-:-:S02]  /*211a0*/  FMUL.FTZ R65, R65, R169 ;  /* 0x000000a941417220 */ /* 0x000fc40000410000 */
[-C--:B------:R-:W-:Y:S01]  /*211b0*/  FMUL.FTZ R66, R66, R3.reuse ;  /* 0x0000000342427220 */ /* 0x080fe20000410000 */
[----:B------:R-:W1:Y:S01]  /*211c0*/  MUFU.EX2 R192, R192 ;  /* 0x000000c000c07308 */ /* 0x000e620000000800 */
[----:B------:R-:W-:Y:S01]  /*211d0*/  FMUL.FTZ R67, R67, R3 ;  /* 0x0000000343437220 */ /* 0x000fe20000410000 */
[C---:B--2---:R-:W-:Y:S01]  /*211e0*/  HMMA.16816.F32.BF16 R60, R4.reuse, R16, R60 ;  /* 0x00000010043c723c */ /* 0x044fe2000004183c */
[-C--:B------:R-:W-:Y:S02]  /*211f0*/  FMUL.FTZ R68, R68, R169.reuse ;  /* 0x000000a944447220 */ /* 0x080fe40000410000 */
[----:B------:R-:W-:Y:S02]  /*21200*/  FMUL.FTZ R69, R69, R169 ;  /* 0x000000a945457220 */ /* 0x000fe40000410000 */
[-C--:B------:R-:W-:Y:S01]  /*21210*/  FMUL.FTZ R70, R70, R3.reuse ;  /* 0x0000000346467220 */ /* 0x080fe20000410000 */
[----:B------:R-:W2:Y:S01]  /*21220*/  MUFU.EX2 R193, R193 ;  /* 0x000000c100c17308 */ /* 0x000ea20000000800 */
[----:B------:R-:W-:Y:S01]  /*21230*/  FMUL.FTZ R71, R71, R3 ;  /* 0x0000000347477220 */ /* 0x000fe20000410000 */
[----:B------:R-:W-:Y:S01]  /*21240*/  HMMA.16816.F32.BF16 R64, R4, R18, R64 ;  /* 0x000000120440723c */ /* 0x000fe20000041840 */
[----:B------:R-:W2:Y:S01]  /*21250*/  LDSM.16.MT88.4 R16, [R220+0x14000] ;  /* 0x01400000dc10783b */ /* 0x000ea20000004200 */
[----:B------:R-:W-:-:S02]  /*21260*/  FMUL.FTZ R72, R72, R169 ;  /* 0x000000a948487220 */ /* 0x000fc40000410000 */
[----:B------:R-:W-:Y:S02]  /*21270*/  FMUL.FTZ R73, R73, R169 ;  /* 0x000000a949497220 */ /* 0x000fe40000410000 */
[-C--:B------:R-:W-:Y:S01]  /*21280*/  FMUL.FTZ R74, R74, R3.reuse ;  /* 0x000000034a4a7220 */ /* 0x080fe20000410000 */
[----:B------:R-:W-:Y:S01]  /*21290*/  MUFU.EX2 R194, R194 ;  /* 0x000000c200c27308 */ /* 0x000fe20000000800 */
[----:B------:R-:W-:Y:S01]  /*212a0*/  FMUL.FTZ R75, R75, R3 ;  /* 0x000000034b4b7220 */ /* 0x000fe20000410000 */
[C---:B---3--:R-:W-:Y:S01]  /*212b0*/  HMMA.16816.F32.BF16 R68, R4.reuse, R12, R68 ;  /* 0x0000000c0444723c */ /* 0x048fe20000041844 */
[-C--:B------:R-:W-:Y:S02]  /*212c0*/  FMUL.FTZ R76, R76, R169.reuse ;  /* 0x000000a94c4c7220 */ /* 0x080fe40000410000 */
[----:B------:R-:W-:Y:S02]  /*212d0*/  FMUL.FTZ R77, R77, R169 ;  /* 0x000000a94d4d7220 */ /* 0x000fe40000410000 */
[-C--:B------:R-:W-:Y:S01]  /*212e0*/  FMUL.FTZ R78, R78, R3.reuse ;  /* 0x000000034e4e7220 */ /* 0x080fe20000410000 */
[----:B------:R-:W-:Y:S01]  /*212f0*/  MUFU.EX2 R173, R173 ;  /* 0x000000ad00ad7308 */ /* 0x000fe20000000800 */
[----:B------:R-:W-:Y:S01]  /*21300*/  FMUL.FTZ R79, R79, R3 ;  /* 0x000000034f4f7220 */ /* 0x000fe20000410000 */
[----:B------:R-:W-:Y:S01]  /*21310*/  HMMA.16816.F32.BF16 R72, R4, R14, R72 ;  /* 0x0000000e0448723c */ /* 0x000fe20000041848 */
[----:B------:R-:W3:Y:S01]  /*21320*/  LDSM.16.MT88.4 R12, [R219+0x14000] ;  /* 0x01400000db0c783b */ /* 0x000ee20000004200 */
[----:B------:R-:W-:-:S02]  /*21330*/  FMUL.FTZ R80, R80, R169 ;  /* 0x000000a950507220 */ /* 0x000fc40000410000 */
[----:B------:R-:W-:Y:S02]  /*21340*/  FMUL.FTZ R81, R81, R169 ;  /* 0x000000a951517220 */ /* 0x000fe40000410000 */
[-C--:B------:R-:W-:Y:S01]  /*21350*/  FMUL.FTZ R82, R82, R3.reuse ;  /* 0x0000000352527220 */ /* 0x080fe20000410000 */
[----:B------:R-:W-:Y:S01]  /*21360*/  MUFU.EX2 R172, R172 ;  /* 0x000000ac00ac7308 */ /* 0x000fe20000000800 */
[----:B------:R-:W-:Y:S01]  /*21370*/  FMUL.FTZ R83, R83, R3 ;  /* 0x0000000353537220 */ /* 0x000fe20000410000 */
[C---:B-1----:R-:W-:Y:S01]  /*21380*/  HMMA.16816.F32.BF16 R76, R4.reuse, R8, R76 ;  /* 0x00000008044c723c */ /* 0x042fe2000004184c */
[-C--:B------:R-:W-:Y:S02]  /*21390*/  FMUL.FTZ R84, R84, R169.reuse ;  /* 0x000000a954547220 */ /* 0x080fe40000410000 */
[----:B------:R-:W-:Y:S02]  /*213a0*/  FMUL.FTZ R85, R85, R169 ;  /* 0x000000a955557220 */ /* 0x000fe40000410000 */
[-C--:B------:R-:W-:Y:S01]  /*213b0*/  FMUL.FTZ R86, R86, R3.reuse ;  /* 0x0000000356567220 */ /* 0x080fe20000410000 */
[----:B------:R-:W1:Y:S01]  /*213c0*/  MUFU.EX2 R171, R171 ;  /* 0x000000ab00ab7308 */ /* 0x000e620000000800 */
[----:B------:R-:W-:Y:S01]  /*213d0*/  FMUL.FTZ R87, R87, R3 ;  /* 0x0000000357577220 */ /* 0x000fe20000410000 */
[----:B------:R-:W-:Y:S01]  /*213e0*/  HMMA.16816.F32.BF16 R80, R4, R10, R80 ;  /* 0x0000000a0450723c */ /* 0x000fe20000041850 */
[----:B------:R-:W1:Y:S01]  /*213f0*/  LDSM.16.MT88.4 R8, [R223+0x16000] ;  /* 0x01600000df08783b */ /* 0x000e620000004200 */
[----:B------:R-:W-:-:S02]  /*21400*/  FMUL.FTZ R88, R88, R169 ;  /* 0x000000a958587220 */ /* 0x000fc40000410000 */
[----:B------:R-:W-:Y:S02]  /*21410*/  FMUL.FTZ R89, R89, R169 ;  /* 0x000000a959597220 */ /* 0x000fe40000410000 */
        /* <DEDUP_REMOVED lines=10> */
[-C--:B------:R-:W-:Y:S01]  /*214c0*/  FMUL.FTZ R96, R96, R169.reuse ;  /* 0x000000a960607220 */ /* 0x080fe20000410000 */
[----:B------:R-:W2:Y:S01]  /*214d0*/  LDSM.16.MT88.4 R16, [R221+0x16000] ;  /* 0x01600000dd10783b */ /* 0x000ea20000004200 */
[----:B------:R-:W-:-:S02]  /*214e0*/  FMUL.FTZ R97, R97, R169 ;  /* 0x000000a961617220 */ /* 0x000fc40000410000 */
[-C--:B------:R-:W-:Y:S01]  /*214f0*/  FMUL.FTZ R98, R98, R3.reuse ;  /* 0x0000000362627220 */ /* 0x080fe20000410000 */
[----:B------:R-:W1:Y:S01]  /*21500*/  MUFU.EX2 R195, R195 ;  /* 0x000000c300c37308 */ /* 0x000e620000000800 */
[----:B------:R-:W-:Y:S01]  /*21510*/  FMUL.FTZ R99, R99, R3 ;  /* 0x0000000363637220 */ /* 0x000fe20000410000 */
[C---:B---3--:R-:W-:Y:S01]  /*21520*/  HMMA.16816.F32.BF16 R92, R4.reuse, R12, R92 ;  /* 0x0000000c045c723c */ /* 0x048fe2000004185c */
[-C--:B------:R-:W-:Y:S02]  /*21530*/  FMUL.FTZ R100, R100, R169.reuse ;  /* 0x000000a964647220 */ /* 0x080fe40000410000 */
[----:B------:R-:W-:Y:S02]  /*21540*/  FMUL.FTZ R101, R101, R169 ;  /* 0x000000a965657220 */ /* 0x000fe40000410000 */
[-C--:B------:R-:W-:Y:S02]  /*21550*/  FMUL.FTZ R102, R102, R3.reuse ;  /* 0x0000000366667220 */ /* 0x080fe40000410000 */
[----:B------:R-:W-:Y:S01]  /*21560*/  FMUL.FTZ R103, R103, R3 ;  /* 0x0000000367677220 */ /* 0x000fe20000410000 */
[----:B------:R-:W-:Y:S01]  /*21570*/  HMMA.16816.F32.BF16 R96, R4, R14, R96 ;  /* 0x0000000e0460723c */ /* 0x000fe20000041860 */
[----:B------:R-:W3:Y:S01]  /*21580*/  LDSM.16.MT88.4 R12, [R220+0x16000] ;  /* 0x01600000dc0c783b */ /* 0x000ee20000004200 */
[----:B------:R-:W-:-:S02]  /*21590*/  FMUL.FTZ R104, R104, R169 ;  /* 0x000000a968687220 */ /* 0x000fc40000410000 */
[----:B------:R-:W-:Y:S02]  /*215a0*/  FMUL.FTZ R105, R105, R169 ;  /* 0x000000a969697220 */ /* 0x000fe40000410000 */
[-C--:B------:R-:W-:Y:S02]  /*215b0*/  FMUL.FTZ R106, R106, R3.reuse ;  /* 0x000000036a6a7220 */ /* 0x080fe40000410000 */
[----:B------:R-:W-:Y:S01]  /*215c0*/  FMUL.FTZ R107, R107, R3 ;  /* 0x000000036b6b7220 */ /* 0x000fe20000410000 */
[----:B-1----:R-:W-:Y:S01]  /*215d0*/  HMMA.16816.F32.BF16 R100, R4, R8, R100 ;  /* 0x000000080464723c */ /* 0x002fe20000041864 */
[-C--:B------:R-:W-:Y:S02]  /*215e0*/  FMUL.FTZ R108, R108, R169.reuse ;  /* 0x000000a96c6c7220 */ /* 0x080fe40000410000 */
[----:B------:R-:W-:Y:S02]  /*215f0*/  FMUL.FTZ R109, R109, R169 ;  /* 0x000000a96d6d7220 */ /* 0x000fe40000410000 */
[----:B------:R-:W-:-:S02]  /*21600*/  FMUL.FTZ R110, R110, R3 ;  /* 0x000000036e6e7220 */ /* 0x000fc40000410000 */
[----:B------:R-:W-:Y:S01]  /*21610*/  FMUL.FTZ R111, R111, R3 ;  /* 0x000000036f6f7220 */ /* 0x000fe20000410000 */
[C---:B------:R-:W-:Y:S01]  /*21620*/  HMMA.16816.F32.BF16 R104, R4.reuse, R10, R104 ;  /* 0x0000000a0468723c */ /* 0x040fe20000041868 */
[-C--:B------:R-:W-:Y:S01]  /*21630*/  FMUL.FTZ R112, R112, R169.reuse ;  /* 0x000000a970707220 */ /* 0x080fe20000410000 */
[----:B------:R-:W1:Y:S01]  /*21640*/  LDSM.16.MT88.4 R8, [R219+0x16000] ;  /* 0x01600000db08783b */ /* 0x000e620000004200 */
[----:B------:R-:W-:Y:S02]  /*21650*/  FMUL.FTZ R113, R113, R169 ;  /* 0x000000a971717220 */ /* 0x000fe40000410000 */
[-C--:B------:R-:W-:Y:S02]  /*21660*/  FMUL.FTZ R114, R114, R3.reuse ;  /* 0x0000000372727220 */ /* 0x080fe40000410000 */
[----:B------:R-:W-:Y:S01]  /*21670*/  FMUL.FTZ R115, R115, R3 ;  /* 0x0000000373737220 */ /* 0x000fe20000410000 */
[----:B--2---:R-:W-:Y:S01]  /*21680*/  HMMA.16816.F32.BF16 R108, R4, R16, R108 ;  /* 0x00000010046c723c */ /* 0x004fe2000004186c */
[----:B------:R-:W-:-:S02]  /*21690*/  FMUL.FTZ R116, R116, R169 ;  /* 0x000000a974747220 */ /* 0x000fc40000410000 */
[----:B------:R-:W-:Y:S02]  /*216a0*/  FMUL.FTZ R117, R117, R169 ;  /* 0x000000a975757220 */ /* 0x000fe40000410000 */
[-C--:B------:R-:W-:Y:S02]  /*216b0*/  FMUL.FTZ R118, R118, R3.reuse ;  /* 0x0000000376767220 */ /* 0x080fe40000410000 */
[----:B------:R-:W-:Y:S01]  /*216c0*/  FMUL.FTZ R119, R119, R3 ;  /* 0x0000000377777220 */ /* 0x000fe20000410000 */
[----:B------:R-:W-:Y:S01]  /*216d0*/  HMMA.16816.F32.BF16 R112, R4, R18, R112 ;  /* 0x000000120470723c */ /* 0x000fe20000041870 */
[-C--:B------:R-:W-:Y:S01]  /*216e0*/  FMUL.FTZ R120, R120, R169.reuse ;  /* 0x000000a978787220 */ /* 0x080fe20000410000 */
[----:B------:R-:W2:Y:S01]  /*216f0*/  LDSM.16.MT88.4 R16, [R223+0x10800] ;  /* 0x01080000df10783b */ /* 0x000ea20000004200 */
[----:B------:R-:W-:Y:S02]  /*21700*/  FMUL.FTZ R121, R121, R169 ;  /* 0x000000a979797220 */ /* 0x000fe40000410000 */
[----:B------:R-:W-:-:S02]  /*21710*/  FMUL.FTZ R122, R122, R3 ;  /* 0x000000037a7a7220 */ /* 0x000fc40000410000 */
        /* <DEDUP_REMOVED lines=13> */
[----:B------:R-:W-:Y:S02]  /*217f0*/  FFMA.FTZ R165, R252, R169, R165 ;  /* 0x000000a9fca57223 */ /* 0x000fe400000100a5 */
[----:B------:R-:W-:Y:S02]  /*21800*/  FFMA.FTZ R3, R251, R3, R32 ;  /* 0x00000003fb037223 */ /* 0x000fe40000010020 */
[----:B------:R-:W-:-:S02]  /*21810*/  FADD.FTZ R35, R35, R165 ;  /* 0x000000a523237221 */ /* 0x000fc40000010000 */
[----:B------:R-:W-:Y:S01]  /*21820*/  FADD.FTZ R2, R2, R3 ;  /* 0x0000000302027221 */ /* 0x000fe20000010000 */
[----:B------:R-:W-:Y:S01]  /*21830*/  HMMA.16816.F32.BF16 R128, R4, R10, R128 ;  /* 0x0000000a0480723c */ /* 0x000fe20000041880 */
[----:B------:R-:W1:Y:S01]  /*21840*/  LDSM.16.MT88.4 R8, [R220+0x10800] ;  /* 0x01080000dc08783b */ /* 0x000e620000004200 */
[----:B------:R-:W-:Y:S01]  /*21850*/  FADD.FTZ R35, R34, R35 ;  /* 0x0000002322237221 */ /* 0x000fe20000010000 */
[----:B------:R-:W-:Y:S01]  /*21860*/  MOV R3, R166 ;  /* 0x000000a600037202 */ /* 0x000fe20000000f00 */
[----:B------:R-:W-:Y:S02]  /*21870*/  FADD.FTZ R2, R0, R2 ;  /* 0x0000000200027221 */ /* 0x000fe40000010000 */
[----:B------:R-:W-:Y:S01]  /*21880*/  FADD.FTZ R33, R33, R35 ;  /* 0x0000002321217221 */ /* 0x000fe20000010000 */
[----:B------:R-:W-:Y:S01]  /*21890*/  F2FP.BF16.PACK_AB R4, R176, R175 ;  /* 0x000000afb004723e */ /* 0x000fe200000010ff */
[----:B------:R-:W-:Y:S01]  /*218a0*/  FADD.FTZ R164, R164, R2 ;  /* 0x00000002a4a47221 */ /* 0x000fe20000010000 */
[----:B----4-:R-:W-:Y:S01]  /*218b0*/  F2FP.BF16.PACK_AB R5, R181, R179 ;  /* 0x000000b3b505723e */ /* 0x010fe200000010ff */
[----:B------:R-:W-:Y:S01]  /*218c0*/  FADD.FTZ R33, R175, R33 ;  /* 0x00000021af217221 */ /* 0x000fe20000010000 */
[----:B------:R-:W-:Y:S01]  /*218d0*/  F2FP.BF16.PACK_AB R6, R178, R177 ;  /* 0x000000b1b206723e */ /* 0x000fe200000010ff */
[----:B------:R-:W-:Y:S01]  /*218e0*/  FADD.FTZ R164, R179, R164 ;  /* 0x000000a4b3a47221 */ /* 0x000fe20000010000 */
[----:B------:R-:W-:Y:S01]  /*218f0*/  F2FP.BF16.PACK_AB R7, R182, R180 ;  /* 0x000000b4b607723e */ /* 0x000fe200000010ff */
[----:B------:R-:W-:-:S02]  /*21900*/  FADD.FTZ R176, R176, R33 ;  /* 0x00000021b0b07221 */ /* 0x000fc40000010000 */
[----:B------:R-:W-:Y:S01]  /*21910*/  FADD.FTZ R181, R181, R164 ;  /* 0x000000a4b5b57221 */ /* 0x000fe20000010000 */
[----:B------:R-:W-:Y:S01]  /*21920*/  MOV R164, R168 ;  /* 0x000000a800a47202 */ /* 0x000fe20000000f00 */
        /* <DEDUP_REMOVED lines=8> */
[----:B-----5:R-:W-:-:S06]  /*219b0*/  FADD.FTZ R182, R189, R182 ;  /* 0x000000b6bdb67221 */ /* 0x020fcc0000010000 */
        /* <DEDUP_REMOVED lines=43> */
[----:B------:R-:W-:Y:S01]  /*21c70*/  HMMA.16816.F32.BF16 R128, R4, R18, R128 ;  /* 0x000000120480723c */ /* 0x000fe20000041880 */
[----:B------:R-:W2:Y:S06]  /*21c80*/  LDSM.16.MT88.4 R16, [R220+0x11000] ;  /* 0x01100000dc10783b */ /* 0x000eac0000004200 */
        /* <DEDUP_REMOVED lines=11> */
[----:B------:R-:W-:Y:S02]  /*21d40*/  FADD.FTZ R183, R193, R183 ;  /* 0x000000b7c1b77221 */ /* 0x000fe40000010000 */
        /* <DEDUP_REMOVED lines=8> */
[----:B-1----:R-:W-:Y:S01]  /*21dd0*/  HMMA.16816.F32.BF16 R152, R4, R8, R152 ;  /* 0x000000080498723c */ /* 0x002fe20000041898 */
[----:B------:R-:W-:-:S07]  /*21de0*/  FADD.FTZ R251, R195, R192 ;  /* 0x000000c0c3fb7221 */ /* 0x000fce0000010000 */
[C---:B------:R-:W-:Y:S01]  /*21df0*/  HMMA.16816.F32.BF16 R148, R4.reuse, R10, R148 ;  /* 0x0000000a0494723c */ /* 0x040fe20000041894 */
[----:B------:R-:W1:Y:S07]  /*21e00*/  LDSM.16.MT88.4 R8, [R223+0x13000] ;  /* 0x01300000df08783b */ /* 0x000e6e0000004200 */
[C---:B--2---:R-:W-:Y:S08]  /*21e10*/  HMMA.16816.F32.BF16 R144, R4.reuse, R16, R144 ;  /* 0x000000100490723c */ /* 0x044ff00000041890 */
[C---:B------:R-:W-:Y:S01]  /*21e20*/  HMMA.16816.F32.BF16 R140, R4.reuse, R18, R140 ;  /* 0x00000012048c723c */ /* 0x040fe2000004188c */
[----:B------:R-:W2:Y:S07]  /*21e30*/  LDSM.16.MT88.4 R16, [R221+0x13000] ;  /* 0x01300000dd10783b */ /* 0x000eae0000004200 */
        /* <DEDUP_REMOVED lines=21> */
[C---:B----4-:R-:W-:Y:S08]  /*21f90*/  HMMA.16816.F32.BF16 R100, R4.reuse, R20, R100 ;  /* 0x000000140464723c */ /* 0x050ff00000041864 */
[C---:B---3--:R-:W-:Y:S08]  /*21fa0*/  HMMA.16816.F32.BF16 R76, R4.reuse, R12, R76 ;  /* 0x0000000c044c723c */ /* 0x048ff0000004184c */
[C---:B------:R-:W-:Y:S01]  /*21fb0*/  HMMA.16816.F32.BF16 R80, R4.reuse, R14, R80 ;  /* 0x0000000e0450723c */ /* 0x040fe20000041850 */
[----:B------:R-:W2:Y:S07]  /*21fc0*/  LDSM.16.MT88.4 R12, [R221+0x17000] ;  /* 0x01700000dd0c783b */ /* 0x000eae0000004200 */
[C---:B-1----:R-:W-:Y:S08]  /*21fd0*/  HMMA.16816.F32.BF16 R84, R4.reuse, R8, R84 ;  /* 0x000000080454723c */ /* 0x042ff00000041854 */
[C---:B------:R-:W-:Y:S01]  /*21fe0*/  HMMA.16816.F32.BF16 R88, R4.reuse, R10, R88 ;  /* 0x0000000a0458723c */ /* 0x040fe20000041858 */
[----:B------:R-:W1:Y:S07]  /*21ff0*/  LDSM.16.MT88.4 R8, [R220+0x17000] ;  /* 0x01700000dc08783b */ /* 0x000e6e0000004200 */
[C---:B------:R-:W-:Y:S01]  /*22000*/  HMMA.16816.F32.BF16 R104, R4.reuse, R22, R104 ;  /* 0x000000160468723c */ /* 0x040fe20000041868 */
[----:B------:R-:W3:Y:S07]  /*22010*/  LDSM.16.MT88.4 R20, [R223+0x11800] ;  /* 0x01180000df14783b */ /* 0x000eee0000004200 */
[C---:B------:R-:W-:Y:S08]  /*22020*/  HMMA.16816.F32.BF16 R124, R4.reuse, R24, R124 ;  /* 0x00000018047c723c */ /* 0x040ff0000004187c */
[C---:B------:R-:W-:Y:S01]  /*22030*/  HMMA.16816.F32.BF16 R128, R4.reuse, R26, R128 ;  /* 0x0000001a0480723c */ /* 0x040fe20000041880 */
[----:B------:R-:W-:Y:S07]  /*22040*/  LDSM.16.MT88.4 R24, [R221+0x13800] ;  /* 0x01380000dd18783b */ /* 0x000fee0000004200 */
[C---:B--2---:R-:W-:Y:S08]  /*22050*/  HMMA.16816.F32.BF16 R108, R4.reuse, R12, R108 ;  /* 0x0000000c046c723c */ /* 0x044ff0000004186c */
[C---:B------:R-:W-:Y:S01]  /*22060*/  HMMA.16816.F32.BF16 R112, R4.reuse, R14, R112 ;  /* 0x0000000e0470723c */ /* 0x040fe20000041870 */
[----:B------:R-:W2:Y:S07]  /*22070*/  LDSM.16.MT88.4 R12, [R220+0x11800] ;  /* 0x01180000dc0c783b */ /* 0x000eae0000004200 */
[C---:B-1----:R-:W-:Y:S08]  /*22080*/  HMMA.16816.F32.BF16 R116, R4.reuse, R8, R116 ;  /* 0x000000080474723c */ /* 0x042ff00000041874 */
[----:B------:R-:W-:Y:S01]  /*22090*/  HMMA.16816.F32.BF16 R120, R4, R10, R120 ;  /* 0x0000000a0478723c */ /* 0x000fe20000041878 */
[----:B------:R-:W1:Y:S06]  /*220a0*/  LDSM.16.MT88.4 R8, [R219+0x11800] ;  /* 0x01180000db08783b */ /* 0x000e6c0000004200 */
[----:B------:R-:W-:-:S02]  /*220b0*/  F2FP.BF16.PACK_AB R4, R194, R193 ;  /* 0x000000c1c204723e */ /* 0x000fc400000010ff */
[----:B------:R-:W-:Y:S02]  /*220c0*/  F2FP.BF16.PACK_AB R5, R170, R171 ;  /* 0x000000abaa05723e */ /* 0x000fe400000010ff */
[----:B------:R-:W-:Y:S02]  /*220d0*/  F2FP.BF16.PACK_AB R6, R172, R173 ;  /* 0x000000adac06723e */ /* 0x000fe400000010ff */
[----:B------:R-:W-:-:S07]  /*220e0*/  F2FP.BF16.PACK_AB R7, R195, R174 ;  /* 0x000000aec307723e */ /* 0x000fce00000010ff */
[C---:B---3--:R-:W-:Y:S08]  /*220f0*/  HMMA.16816.F32.BF16 R160, R4.reuse, R20, R160 ;  /* 0x0000001404a0723c */ /* 0x048ff000000418a0 */
        /* <DEDUP_REMOVED lines=31> */
[C---:B---3--:R-:W-:Y:S08]  /*222f0*/  HMMA.16816.F32.BF16 R84, R4.reuse, R20, R84 ;  /* 0x000000140454723c */ /* 0x048ff00000041854 */
[C---:B------:R-:W-:Y:S08]  /*22300*/  HMMA.16816.F32.BF16 R88, R4.reuse, R22, R88 ;  /* 0x000000160458723c */ /* 0x040ff00000041858 */
[C---:B------:R-:W-:Y:S08]  /*22310*/  HMMA.16816.F32.BF16 R92, R4.reuse, R24, R92 ;  /* 0x00000018045c723c */ /* 0x040ff0000004185c */
[C---:B------:R-:W-:Y:S08]  /*22320*/  HMMA.16816.F32.BF16 R96, R4.reuse, R26, R96 ;  /* 0x0000001a0460723c */ /* 0x040ff00000041860 */
[C---:B-1----:R-:W-:Y:S08]  /*22330*/  HMMA.16816.F32.BF16 R108, R4.reuse, R8, R108 ;  /* 0x00000008046c723c */ /* 0x042ff0000004186c */
[C---:B------:R-:W-:Y:S08]  /*22340*/  HMMA.16816.F32.BF16 R112, R4.reuse, R10, R112 ;  /* 0x0000000a0470723c */ /* 0x040ff00000041870 */
[C---:B------:R-:W-:Y:S08]  /*22350*/  HMMA.16816.F32.BF16 R116, R4.reuse, R16, R116 ;  /* 0x000000100474723c */ /* 0x040ff00000041874 */
[C---:B------:R-:W-:Y:S08]  /*22360*/  HMMA.16816.F32.BF16 R120, R4.reuse, R18, R120 ;  /* 0x000000120478723c */ /* 0x040ff00000041878 */
[C---:B--2---:R-:W-:Y:S08]  /*22370*/  HMMA.16816.F32.BF16 R124, R4.reuse, R12, R124 ;  /* 0x0000000c047c723c */ /* 0x044ff0000004187c */
[----:B------:R-:W-:Y:S11]  /*22380*/  HMMA.16816.F32.BF16 R128, R4, R14, R128 ;  /* 0x0000000e0480723c */ /* 0x000ff60000041880 */
[----:B------:R-:W-:Y:S08]  /*22390*/  @!UPT UIADD3 URZ, URZ, URZ, URZ ;  /* 0x0000003f3f3ff290 */ /* 0x000ff0000fffe03f */
.L_x_3525:
[----:B------:R-:W-:Y:S05]  /*223a0*/  @!P6 BRA `(.L_x_3534) ;  /* 0x000052100000e947 */ /* 0x000fea0003800000 */
[----:B------:R-:W-:Y:S02]  /*223b0*/  MOV R0, R3 ;  /* 0x0000000300007202 */ /* 0x000fe40000000f00 */
[----:B------:R-:W-:-:S02]  /*223c0*/  MOV R2, R164 ;  /* 0x000000a400027202 */ /* 0x000fc40000000f00 */
.L_x_3543:
        /* <DEDUP_REMOVED lines=77> */
.L_x_3536:
[----:B------:R-:W-:Y:S02]  /*228a0*/  ULDC.64 UR4, c[0x0][0x118] ;  /* 0x0000460000047ab9 */ /* 0x000fe40000000a00 */
[----:B------:R-:W2:Y:S02]  /*228b0*/  LD.E R7, [R164.64+0x40] ;  /* 0x00004004a4077980 */ /* 0x000ea4000c101900 */
[----:B--2---:R-:W-:Y:S04]  /*228c0*/  LEA R7, -R7, RZ, 0x6 ;  /* 0x000000ff07077211 */ /* 0x004fe800078e31ff */
[----:B------:R-:W-:Y:S02]  /*228d0*/  SHF.R.S32.HI R3, RZ, 0x1f, R7 ;  /* 0x0000001fff037819 */ /* 0x000fe40000011407 */
.L_x_3537:
[----:B------:R-:W-:Y:S05]  /*228e0*/  BSYNC B0 ;  /* 0x0000000000007941 */ /* 0x000fea0003800000 */
.L_x_3535:
[C---:B------:R-:W-:Y:S01]  /*228f0*/  LOP3.LUT P6, RZ, R246.reuse, 0x1, RZ, 0xc0, !PT ;  /* 0x00000001f6ff7812 */ /* 0x040fe200078cc0ff */
[----:B------:R-:W-:Y:S01]  /*22900*/  ULDC.64 UR4, c[0x0][0x118] ;  /* 0x0000460000047ab9 */ /* 0x000fe20000000a00 */
[C---:B------:R-:W-:Y:S01]  /*22910*/  LOP3.LUT P5, RZ, R246.reuse, 0x2, RZ, 0xc0, !PT ;  /* 0x00000002f6ff7812 */ /* 0x040fe200078ac0ff */
[----:B------:R-:W-:Y:S01]  /*22920*/  BSSY B1, `(.L_x_3538) ;  /* 0x000023b000017945 */ /* 0x000fe20003800000 */
[C---:B------:R-:W-:Y:S02]  /*22930*/  LEA R200, P0, R7.reuse, R185, 0x1 ;  /* 0x000000b907c87211 */ /* 0x040fe400078008ff */
[C---:B------:R-:W-:Y:S02]  /*22940*/  LOP3.LUT P4, RZ, R246.reuse, 0x4, RZ, 0xc0, !PT ;  /* 0x00000004f6ff7812 */ /* 0x040fe4000788c0ff */
[C---:B------:R-:W-:Y:S02]  /*22950*/  LEA.HI.X R201, R7.reuse, R184, R3, 0x1, P0 ;  /* 0x000000b807c97211 */ /* 0x040fe400000f0c03 */
[----:B------:R-:W-:Y:S02]  /*22960*/  LOP3.LUT P3, RZ, R246, 0x8, RZ, 0xc0, !PT ;  /* 0x00000008f6ff7812 */ /* 0x000fe4000786c0ff */
[----:B------:R-:W-:Y:S01]  /*22970*/  IADD3 R6, P1, R7, R230, RZ ;  /* 0x000000e607067210 */ /* 0x000fe20007f3e0ff */
[----:B------:R-:W-:Y:S01]  /*22980*/  @!PT LDS RZ, [RZ] ;  /* 0x00000000fffff984 */ /* 0x000fe20000000800 */
[----:B------:R-:W-:Y:S01]  /*22990*/  @!PT LDS RZ, [RZ] ;  /* 0x00000000fffff984 */ /* 0x000fe20000000800 */
[----:B------:R-:W-:Y:S01]  /*229a0*/  @!PT LDS RZ, [RZ] ;  /* 0x00000000fffff984 */ /* 0x000fe20000000800 */
[----:B------:R1:W-:Y:S02]  /*229b0*/  @P6 LDGSTS.E.BYPASS.LTC128B.128 [R244+0x10000], [R200.64] ;  /* 0x10000000c8f46fae */ /* 0x0003e4000b901d44 */
[--C-:B------:R-:W-:Y:S01]  /*229c0*/  @P5 IMAD.MOV.U32 R28, RZ, RZ, R200.reuse ;  /* 0x000000ffff1c5224 */ /* 0x100fe200078e00c8 */
[----:B------:R-:W-:Y:S01]  /*229d0*/  @P5 MOV R29, R201 ;  /* 0x000000c9001d5202 */ /* 0x000fe20000000f00 */
[----:B------:R-:W-:Y:S01]  /*229e0*/  @!P6 STS.128 [R244+0x10000], RZ ;  /* 0x010000fff400e388 */ /* 0x000fe20000000c00 */
[----:B------:R-:W-:Y:S01]  /*229f0*/  IMAD.X R5, R3, 0x1, R231, P1 ;  /* 0x0000000103057824 */ /* 0x000fe200008e06e7 */
[CC--:B------:R-:W-:Y:S02]  /*22a00*/  @P6 LEA R16, P1, R6.reuse, R185.reuse, 0x1 ;  /* 0x000000b906106211 */ /* 0x0c0fe400078208ff */
[----:B------:R-:W-:Y:S01]  /*22a10*/  @!PT LDS RZ, [RZ] ;  /* 0x00000000fffff984 */ /* 0x000fe20000000800 */
[----:B------:R-:W-:Y:S01]  /*22a20*/  @!PT LDS RZ, [RZ] ;  /* 0x00000000fffff984 */ /* 0x000fe20000000800 */
[----:B------:R-:W-:Y:S01]  /*22a30*/  @!PT LDS RZ, [RZ] ;  /* 0x00000000fffff984 */ /* 0x000fe20000000800 */
[----:B------:R2:W-:Y:S01]  /*22a40*/  @P5 LDGSTS.E.BYPASS.LTC128B.128 [R244+0x12000], [R28.64+0x80] ;  /* 0x120000801cf45fae */ /* 0x0005e2000b901d44 */
[CC--:B------:R-:W-:Y:S02]  /*22a50*/  @P5 LEA R12, P0, R6.reuse, R185.reuse, 0x1 ;  /* 0x000000b9060c5211 */ /* 0x0c0fe400078008ff */
[C-C-:B------:R-:W-:Y:S01]  /*22a60*/  @P6 LEA.HI.X R17, R6.reuse, R184, R5.reuse, 0x1, P1 ;  /* 0x000000b806116211 */ /* 0x140fe200008f0c05 */
[----:B------:R-:W-:Y:S01]  /*22a70*/  @!P5 STS.128 [R244+0x12000], RZ ;  /* 0x012000fff400d388 */ /* 0x000fe20000000c00 */
[C---:B------:R-:W-:Y:S02]  /*22a80*/  IADD3 R4, P2, R6.reuse, R230, RZ ;  /* 0x000000e606047210 */ /* 0x040fe40007f5e0ff */
[CC--:B------:R-:W-:Y:S02]  /*22a90*/  @P5 LEA.HI.X R13, R6.reuse, R184.reuse, R5, 0x1, P0 ;  /* 0x000000b8060d5211 */ /* 0x0c0fe400000f0c05 */
[CC--:B------:R-:W-:Y:S01]  /*22aa0*/  @P3 LEA R8, P1, R6.reuse, R185.reuse, 0x1 ;  /* 0x000000b906083211 */ /* 0x0c0fe200078208ff */
[----:B------:R-:W-:Y:S01]  /*22ab0*/  IMAD.X R3, R5, 0x1, R231, P2 ;  /* 0x0000000105037824 */ /* 0x000fe200010e06e7 */
[CC--:B------:R-:W-:Y:S02]  /*22ac0*/  @P4 LEA R10, P2, R6.reuse, R185.reuse, 0x1 ;  /* 0x000000b9060a4211 */ /* 0x0c0fe400078408ff */
[CCC-:B------:R-:W-:Y:S02]  /*22ad0*/  @P3 LEA.HI.X R9, R6.reuse, R184.reuse, R5.reuse, 0x1, P1 ;  /* 0x000000b806093211 */ /* 0x1c0fe400008f0c05 */
[-C--:B------:R-:W-:Y:S02]  /*22ae0*/  @P4 LEA.HI.X R11, R6, R184.reuse, R5, 0x1, P2 ;  /* 0x000000b8060b4211 */ /* 0x080fe400010f0c05 */
[CC--:B------:R-:W-:Y:S02]  /*22af0*/  @P6 LEA R14, P0, R4.reuse, R185.reuse, 0x1 ;  /* 0x000000b9040e6211 */ /* 0x0c0fe400078008ff */
[CC--:B------:R-:W-:Y:S02]  /*22b00*/  @P5 LEA R20, P2, R4.reuse, R185.reuse, 0x1 ;  /* 0x000000b904145211 */ /* 0x0c0fe400078408ff */
[CCC-:B------:R-:W-:Y:S02]  /*22b10*/  @P6 LEA.HI.X R15, R4.reuse, R184.reuse, R3.reuse, 0x1, P0 ;  /* 0x000000b8040f6211 */ /* 0x1c0fe400000f0c03 */
[CC--:B------:R-:W-:Y:S02]  /*22b20*/  @P5 LEA.HI.X R21, R4.reuse, R184.reuse, R3, 0x1, P2 ;  /* 0x000000b804155211 */ /* 0x0c0fe400010f0c03 */
[CC--:B------:R-:W-:Y:S01]  /*22b30*/  @P4 LEA R18, P1, R4.reuse, R185.reuse, 0x1 ;  /* 0x000000b904124211 */ /* 0x0c0fe200078208ff */
[--C-:B--2---:R-:W-:Y:S01]  /*22b40*/  @P4 IMAD.MOV.U32 R28, RZ, RZ, R200.reuse ;  /* 0x000000ffff1c4224 */ /* 0x104fe200078e00c8 */
[CC--:B------:R-:W-:Y:S01]  /*22b50*/  @P3 LEA R6, P0, R4.reuse, R185.reuse, 0x1 ;  /* 0x000000b904063211 */ /* 0x0c0fe200078008ff */
[----:B------:R-:W-:Y:S01]  /*22b60*/  @P4 IMAD.MOV.U32 R29, RZ, RZ, R201 ;  /* 0x000000ffff1d4224 */ /* 0x000fe200078e00c9 */
[C-C-:B------:R-:W-:Y:S02]  /*22b70*/  @P4 LEA.HI.X R19, R4.reuse, R184, R3.reuse, 0x1, P1 ;  /* 0x000000b804134211 */ /* 0x140fe400008f0c03 */
[C---:B------:R-:W-:Y:S02]  /*22b80*/  IADD3 R5, P2, R4.reuse, R230, RZ ;  /* 0x000000e604057210 */ /* 0x040fe40007f5e0ff */
[----:B------:R-:W-:Y:S01]  /*22b90*/  @!PT LDS RZ, [RZ] ;  /* 0x00000000fffff984 */ /* 0x000fe20000000800 */
[----:B------:R-:W-:Y:S01]  /*22ba0*/  @!PT LDS RZ, [RZ] ;  /* 0x00000000fffff984 */ /* 0x000fe20000000800 */
[----:B------:R-:W-:Y:S01]  /*22bb0*/  @!PT LDS RZ, [RZ] ;  /* 0x00000000fffff984 */ /* 0x000fe20000000800 */
[----:B------:R2:W-:Y:S01]  /*22bc0*/  @P4 LDGSTS.E.BYPASS.LTC128B.128 [R244+0x14000], [R28.64+0x100] ;  /* 0x140001001cf44fae */ /* 0x0005e2000b901d44 */
[-C--:B------:R-:W-:Y:S02]  /*22bd0*/  @P3 LEA.HI.X R7, R4, R184.reuse, R3, 0x1, P0 ;  /* 0x000000b804073211 */ /* 0x080fe400000f0c03 */
[----:B------:R-:W-:Y:S01]  /*22be0*/  IMAD.X R3, R3, 0x1, R231, P2 ;  /* 0x0000000103037824 */ /* 0x000fe200010e06e7 */
[----:B------:R-:W-:Y:S01]  /*22bf0*/  @!P4 STS.128 [R244+0x14000], RZ ;  /* 0x014000fff400c388 */ /* 0x000fe20000000c00 */
[CC--:B------:R-:W-:Y:S02]  /*22c00*/  @P6 LEA R26, P0, R5.reuse, R185.reuse, 0x1 ;  /* 0x000000b9051a6211 */ /* 0x0c0fe400078008ff */
[CC--:B------:R-:W-:Y:S02]  /*22c10*/  @P5 LEA R24, P2, R5.reuse, R185.reuse, 0x1 ;  /* 0x000000b905185211 */ /* 0x0c0fe400078408ff */
[CCC-:B------:R-:W-:Y:S02]  /*22c20*/  @P6 LEA.HI.X R27, R5.reuse, R184.reuse, R3.reuse, 0x1, P0 ;  /* 0x000000b8051b6211 */ /* 0x1c0fe400000f0c03 */
[CCC-:B------:R-:W-:Y:S02]  /*22c30*/  @P5 LEA.HI.X R25, R5.reuse, R184.reuse, R3.reuse, 0x1, P2 ;  /* 0x000000b805195211 */ /* 0x1c0fe400010f0c03 */
[CC--:B------:R-:W-:Y:S02]  /*22c40*/  @P4 LEA R22, P1, R5.reuse, R185.reuse, 0x1 ;  /* 0x000000b905164211 */ /* 0x0c0fe400078208ff */
[C---:B------:R-:W-:Y:S02]  /*22c50*/  @P3 LEA R4, P0, R5.reuse, R185, 0x1 ;  /* 0x000000b905043211 */ /* 0x040fe400078008ff */
[CCC-:B------:R-:W-:Y:S02]  /*22c60*/  @P4 LEA.HI.X R23, R5.reuse, R184.reuse, R3.reuse, 0x1, P1 ;  /* 0x000000b805174211 */ /* 0x1c0fe400008f0c03 */
[----:B------:R-:W-:Y:S02]  /*22c70*/  @P3 LEA.HI.X R5, R5, R184, R3, 0x1, P0 ;  /* 0x000000b805053211 */ /* 0x000fe400000f0c03 */
[----:B------:R-:W-:Y:S01]  /*22c80*/  ISETP.GT.AND P0, PT, R245, R234, PT ;  /* 0x000000eaf500720c */ /* 0x000fe20003f04270 */
[----:B--2---:R-:W-:Y:S02]  /*22c90*/  @P3 IMAD.MOV.U32 R28, RZ, RZ, R200 ;  /* 0x000000ffff1c3224 */ /* 0x004fe400078e00c8 */
        /* <DEDUP_REMOVED lines=67> */
[----:B-----5:R-:W2:Y:S04]  /*230d0*/  LDSM.16.M88.4 R8, [R228+0x8000] ;  /* 0x00800000e408783b */ /* 0x020ea80000000200 */
[----:B---3--:R-:W4:Y:S04]  /*230e0*/  LDSM.16.M88.4 R16, [R228+0x8800] ;  /* 0x00880000e410783b */ /* 0x008f280000000200 */
[----:B-1----:R-:W1:Y:S04]  /*230f0*/  LDSM.16.M88.4 R24, [R228+0x9000] ;  /* 0x00900000e418783b */ /* 0x002e680000000200 */
[----:B------:R-:W0:Y:S04]  /*23100*/  LDGDEPBAR ;  /* 0x00000000000079af */ /* 0x000e280000000000 */
[----:B------:R-:W3:Y:S04]  /*23110*/  LDSM.16.M88.4 R168, [R228+0x9800] ;  /* 0x00980000e4a8783b */ /* 0x000ee80000000200 */
[----:B------:R-:W-:Y:S04]  /*23120*/  LDSM.16.M88.4 R172, [R227] ;  /* 0x00000000e3ac783b */ /* 0x000fe80000000200 */
[----:B------:R-:W5:Y:S04]  /*23130*/  LDSM.16.M88.4 R176, [R226] ;  /* 0x00000000e2b0783b */ /* 0x000f680000000200 */
[----:B------:R-:W1:Y:S04]  /*23140*/  LDSM.16.M88.4 R180, [R218] ;  /* 0x00000000dab4783b */ /* 0x000e680000000200 */
[----:B------:R-:W1:Y:S04]  /*23150*/  LDSM.16.M88.4 R184, [R217] ;  /* 0x00000000d9b8783b */ /* 0x000e680000000200 */
[----:B------:R-:W3:Y:S01]  /*23160*/  LDSM.16.M88.4 R188, [R216] ;  /* 0x00000000d8bc783b */ /* 0x000ee20000000200 */
[C---:B--2---:R-:W-:Y:S03]  /*23170*/  HMMA.16816.F32.BF16 R4, R32.reuse, R8, RZ ;  /* 0x000000082004723c */ /* 0x044fe600000418ff */
[----:B------:R-:W-:Y:S04]  /*23180*/  LDSM.16.M88.4 R192, [R222+0x8000] ;  /* 0x00800000dec0783b */ /* 0x000fe80000000200 */
[----:B------:R-:W-:Y:S01]  /*23190*/  LDSM.16.M88.4 R196, [R222+0x8800] ;  /* 0x00880000dec4783b */ /* 0x000fe20000000200 */
[C---:B------:R-:W-:Y:S08]  /*231a0*/  HMMA.16816.F32.BF16 R8, R32.reuse, R10, RZ ;  /* 0x0000000a2008723c */ /* 0x040ff000000418ff */
[C---:B----4-:R-:W-:Y:S08]  /*231b0*/  HMMA.16816.F32.BF16 R12, R32.reuse, R16, RZ ;  /* 0x00000010200c723c */ /* 0x050ff000000418ff */
[C---:B------:R-:W-:Y:S08]  /*231c0*/  HMMA.16816.F32.BF16 R16, R32.reuse, R18, RZ ;  /* 0x000000122010723c */ /* 0x040ff000000418ff */
[C---:B-1----:R-:W-:Y:S08]  /*231d0*/  HMMA.16816.F32.BF16 R20, R32.reuse, R24, RZ ;  /* 0x000000182014723c */ /* 0x042ff000000418ff */
[C---:B------:R-:W-:Y:S08]  /*231e0*/  HMMA.16816.F32.BF16 R24, R32.reuse, R26, RZ ;  /* 0x0000001a2018723c */ /* 0x040ff000000418ff */
[C---:B---3--:R-:W-:Y:S08]  /*231f0*/  HMMA.16816.F32.BF16 R28, R32.reuse, R168, RZ ;  /* 0x000000a8201c723c */ /* 0x048ff000000418ff */
[----:B------:R-:W-:Y:S01]  /*23200*/  HMMA.16816.F32.BF16 R32, R32, R170, RZ ;  /* 0x000000aa2020723c */ /* 0x000fe200000418ff */
[----:B------:R-:W1:Y:S07]  /*23210*/  LDSM.16.M88.4 R168, [R225] ;  /* 0x00000000e1a8783b */ /* 0x000e6e0000000200 */
[C---:B-----5:R-:W-:Y:S08]  /*23220*/  HMMA.16816.F32.BF16 R4, R172.reuse, R176, R4 ;  /* 0x000000b0ac04723c */ /* 0x060ff00000041804 */
[C---:B------:R-:W-:Y:S01]  /*23230*/  HMMA.16816.F32.BF16 R8, R172.reuse, R178, R8 ;  /* 0x000000b2ac08723c */ /* 0x040fe20000041808 */
[----:B------:R-:W2:Y:S07]  /*23240*/  LDSM.16.M88.4 R176, [R222+0x9000] ;  /* 0x00900000deb0783b */ /* 0x000eae0000000200 */
[C---:B------:R-:W-:Y:S07]  /*23250*/  HMMA.16816.F32.BF16 R12, R172.reuse, R180, R12 ;  /* 0x000000b4ac0c723c */ /* 0x040fee000004180c */
[----:B------:R-:W-:Y:S01]  /*23260*/  MOV R180, R200 ;  /* 0x000000c800b47202 */ /* 0x000fe20000000f00 */
[C---:B------:R-:W-:Y:S04]  /*23270*/  HMMA.16816.F32.BF16 R16, R172.reuse, R182, R16 ;  /* 0x000000b6ac10723c */ /* 0x040fe80000041810 */
[----:B------:R-:W-:Y:S02]  /*23280*/  IMAD.MOV.U32 R181, RZ, RZ, R201 ;  /* 0x000000ffffb57224 */ /* 0x000fe400078e00c9 */
[----:B------:R-:W3:Y:S02]  /*23290*/  LDSM.16.M88.4 R200, [R222+0x9800] ;  /* 0x00980000dec8783b */ /* 0x000ee40000000200 */
[C---:B------:R-:W-:Y:S08]  /*232a0*/  HMMA.16816.F32.BF16 R20, R172.reuse, R184, R20 ;  /* 0x000000b8ac14723c */ /* 0x040ff00000041814 */
[C---:B------:R-:W-:Y:S01]  /*232b0*/  HMMA.16816.F32.BF16 R24, R172.reuse, R186, R24 ;  /* 0x000000baac18723c */ /* 0x040fe20000041818 */
[----:B------:R-:W-:Y:S07]  /*232c0*/  LDSM.16.M88.4 R184, [R215] ;  /* 0x00000000d7b8783b */ /* 0x000fee0000000200 */
[C---:B------:R-:W-:Y:S07]  /*232d0*/  HMMA.16816.F32.BF16 R28, R172.reuse, R188, R28 ;  /* 0x000000bcac1c723c */ /* 0x040fee000004181c */
[----:B------:R-:W-:Y:S01]  /*232e0*/  IMAD.MOV.U32 R188, RZ, RZ, R180 ;  /* 0x000000ffffbc7224 */ /* 0x000fe200078e00b4 */
[----:B------:R-:W-:Y:S01]  /*232f0*/  HMMA.16816.F32.BF16 R32, R172, R190, R32 ;  /* 0x000000beac20723c */ /* 0x000fe20000041820 */
[----:B------:R-:W-:Y:S03]  /*23300*/  LDSM.16.M88.4 R172, [R215+0x800] ;  /* 0x00080000d7ac783b */ /* 0x000fe60000000200 */
[----:B------:R-:W-:Y:S02]  /*23310*/  IMAD.MOV.U32 R189, RZ, RZ, R181 ;  /* 0x000000ffffbd7224 */ /* 0x000fe400078e00b5 */
[----:B------:R-:W4:Y:S02]  /*23320*/  LDSM.16.M88.4 R180, [R224] ;  /* 0x00000000e0b4783b */ /* 0x000f240000000200 */
        /* <DEDUP_REMOVED lines=8> */
[----:B------:R-:W1:Y:S07]  /*233b0*/  LDSM.16.M88.4 R176, [R215+0x1000] ;  /* 0x00100000d7b0783b */ /* 0x000e6e0000000200 */
[C---:B---3--:R-:W-:Y:S07]  /*233c0*/  HMMA.16816.F32.BF16 R28, R168.reuse, R200, R28 ;  /* 0x000000c8a81c723c */ /* 0x048fee000004181c */
[----:B------:R-:W-:Y:S01]  /*233d0*/  IMAD.MOV.U32 R200, RZ, RZ, R188 ;  /* 0x000000ffffc87224 */ /* 0x000fe200078e00bc */
[----:B------:R-:W-:Y:S01]  /*233e0*/  HMMA.16816.F32.BF16 R32, R168, R202, R32 ;  /* 0x000000caa820723c */ /* 0x000fe20000041820 */
[----:B------:R-:W2:Y:S03]  /*233f0*/  LDSM.16.M88.4 R168, [R215+0x1800] ;  /* 0x00180000d7a8783b */ /* 0x000ea60000000200 */
[----:B------:R-:W-:Y:S02]  /*23400*/  MOV R201, R189 ;  /* 0x000000bd00c97202 */ /* 0x000fe40000000f00 */
[----:B------:R-:W3:Y:S02]  /*23410*/  LDSM.16.M88.4 R188, [R229+0x2000] ;  /* 0x00200000e5bc783b */ /* 0x000ee40000000200 */
[C---:B----4-:R-:W-:Y:S08]  /*23420*/  HMMA.16816.F32.BF16 R4, R180.reuse, R184, R4 ;  /* 0x000000b8b404723c */ /* 0x050ff00000041804 */
[C---:B------:R-:W-:Y:S01]  /*23430*/  HMMA.16816.F32.BF16 R8, R180.reuse, R186, R8 ;  /* 0x000000bab408723c */ /* 0x040fe20000041808 */
[----:B------:R-:W4:Y:S07]  /*23440*/  LDSM.16.M88.4 R184, [R228+0xb000] ;  /* 0x00b00000e4b8783b */ /* 0x000f2e0000000200 */
[C---:B------:R-:W-:Y:S07]  /*23450*/  HMMA.16816.F32.BF16 R12, R180.reuse, R172, R12 ;  /* 0x000000acb40c723c */ /* 0x040fee000004180c */
[----:B------:R-:W-:Y:S01]  /*23460*/  IMAD.MOV.U32 R172, RZ, RZ, R200 ;  /* 0x000000ffffac7224 */ /* 0x000fe200078e00c8 */
[C---:B------:R-:W-:Y:S04]  /*23470*/  HMMA.16816.F32.BF16 R16, R180.reuse, R174, R16 ;  /* 0x000000aeb410723c */ /* 0x040fe80000041810 */
[----:B------:R-:W-:Y:S02]  /*23480*/  IMAD.MOV.U32 R173, RZ, RZ, R201 ;  /* 0x000000ffffad7224 */ /* 0x000fe400078e00c9 */
[----:B------:R-:W5:Y:S02]  /*23490*/  LDSM.16.M88.4 R200, [R228+0xb800] ;  /* 0x00b80000e4c8783b */ /* 0x000f640000000200 */
[C---:B-1----:R-:W-:Y:S08]  /*234a0*/  HMMA.16816.F32.BF16 R20, R180.reuse, R176, R20 ;  /* 0x000000b0b414723c */ /* 0x042ff00000041814 */
[C---:B------:R-:W-:Y:S01]  /*234b0*/  HMMA.16816.F32.BF16 R24, R180.reuse, R178, R24 ;  /* 0x000000b2b418723c */ /* 0x040fe20000041818 */
[----:B------:R-:W-:Y:S07]  /*234c0*/  LDSM.16.M88.4 R176, [R213] ;  /* 0x00000000d5b0783b */ /* 0x000fee0000000200 */
[C---:B--2---:R-:W-:Y:S08]  /*234d0*/  HMMA.16816.F32.BF16 R28, R180.reuse, R168, R28 ;  /* 0x000000a8b41c723c */ /* 0x044ff0000004181c */
[----:B------:R-:W-:Y:S01]  /*234e0*/  HMMA.16816.F32.BF16 R32, R180, R170, R32 ;  /* 0x000000aab420723c */ /* 0x000fe20000041820 */
[----:B------:R-:W-:Y:S04]  /*234f0*/  LDSM.16.M88.4 R168, [R227+0x2000] ;  /* 0x00200000e3a8783b */ /* 0x000fe80000000200 */
[----:B------:R-:W-:Y:S03]  /*23500*/  LDSM.16.M88.4 R180, [R212] ;  /* 0x00000000d4b4783b */ /* 0x000fe60000000200 */
[C---:B---3--:R-:W-:Y:S07]  /*23510*/  HMMA.16816.F32.BF16 R4, R188.reuse, R192, R4 ;  /* 0x000000c0bc04723c */ /* 0x048fee0000041804 */
[----:B------:R-:W-:Y:S01]  /*23520*/  IMAD.MOV.U32 R192, RZ, RZ, R172 ;  /* 0x000000ffffc07224 */ /* 0x000fe200078e00ac */
[C---:B------:R-:W-:Y:S04]  /*23530*/  HMMA.16816.F32.BF16 R8, R188.reuse, R194, R8 ;  /* 0x000000c2bc08723c */ /* 0x040fe80000041808 */
[----:B------:R-:W-:Y:S02]  /*23540*/  IMAD.MOV.U32 R193, RZ, RZ, R173 ;  /* 0x000000ffffc17224 */ /* 0x000fe400078e00ad */
[----:B------:R-:W1:Y:S02]  /*23550*/  LDSM.16.M88.4 R172, [R214] ;  /* 0x00000000d6ac783b */ /* 0x000e640000000200 */
[C---:B------:R-:W-:Y:S08]  /*23560*/  HMMA.16816.F32.BF16 R12, R188.reuse, R196, R12 ;  /* 0x000000c4bc0c723c */ /* 0x040ff0000004180c */
[C---:B------:R-:W-:Y:S01]  /*23570*/  HMMA.16816.F32.BF16 R16, R188.reuse, R198, R16 ;  /* 0x000000c6bc10723c */ /* 0x040fe20000041810 */
[----:B------:R-:W-:Y:S07]  /*23580*/  LDSM.16.M88.4 R196, [R222+0xa000] ;  /* 0x00a00000dec4783b */ /* 0x000fee0000000200 */
[C---:B----4-:R-:W-:Y:S08]  /*23590*/  HMMA.16816.F32.BF16 R20, R188.reuse, R184, R20 ;  /* 0x000000b8bc14723c */ /* 0x050ff00000041814 */
[C---:B------:R-:W-:Y:S01]  /*235a0*/  HMMA.16816.F32.BF16 R24, R188.reuse, R186, R24 ;  /* 0x000000babc18723c */ /* 0x040fe20000041818 */
[----:B------:R-:W2:Y:S07]  /*235b0*/  LDSM.16.M88.4 R184, [R211] ;  /* 0x00000000d3b8783b */ /* 0x000eae0000000200 */
[C---:B-----5:R-:W-:Y:S07]  /*235c0*/  HMMA.16816.F32.BF16 R28, R188.reuse, R200, R28 ;  /* 0x000000c8bc1c723c */ /* 0x060fee000004181c */
[----:B------:R-:W-:Y:S01]  /*235d0*/  MOV R200, R192 ;  /* 0x000000c000c87202 */ /* 0x000fe20000000f00 */
[----:B------:R-:W-:Y:S01]  /*235e0*/  HMMA.16816.F32.BF16 R32, R188, R202, R32 ;  /* 0x000000cabc20723c */ /* 0x000fe20000041820 */
[----:B------:R-:W-:Y:S03]  /*235f0*/  LDSM.16.M88.4 R188, [R222+0xa800] ;  /* 0x00a80000debc783b */ /* 0x000fe60000000200 */
[----:B------:R-:W-:Y:S02]  /*23600*/  IMAD.MOV.U32 R201, RZ, RZ, R193 ;  /* 0x000000ffffc97224 */ /* 0x000fe400078e00c1 */
[----:B------:R-:W3:Y:S02]  /*23610*/  LDSM.16.M88.4 R192, [R225+0x2000] ;  /* 0x00200000e1c0783b */ /* 0x000ee40000000200 */
[C---:B-1----:R-:W-:Y:S08]  /*23620*/  HMMA.16816.F32.BF16 R4, R168.reuse, R172, R4 ;  /* 0x000000aca804723c */ /* 0x042ff00000041804 */
[C---:B------:R-:W-:Y:S01]  /*23630*/  HMMA.16816.F32.BF16 R8, R168.reuse, R174, R8 ;  /* 0x000000aea808723c */ /* 0x040fe20000041808 */
[----:B------:R-:W1:Y:S07]  /*23640*/  LDSM.16.M88.4 R172, [R222+0xb000] ;  /* 0x00b00000deac783b */ /* 0x000e6e0000000200 */
[C---:B------:R-:W-:Y:S07]  /*23650*/  HMMA.16816.F32.BF16 R12, R168.reuse, R176, R12 ;  /* 0x000000b0a80c723c */ /* 0x040fee000004180c */
[----:B------:R-:W-:Y:S01]  /*23660*/  IMAD.MOV.U32 R176, RZ, RZ, R200 ;  /* 0x000000ffffb07224 */ /* 0x000fe200078e00c8 */
[C---:B------:R-:W-:Y:S04]  /*23670*/  HMMA.16816.F32.BF16 R16, R168.reuse, R178, R16 ;  /* 0x000000b2a810723c */ /* 0x040fe80000041810 */
[----:B------:R-:W-:Y:S02]  /*23680*/  IMAD.MOV.U32 R177, RZ, RZ, R201 ;  /* 0x000000ffffb17224 */ /* 0x000fe400078e00c9 */
[----:B------:R-:W4:Y:S02]  /*23690*/  LDSM.16.M88.4 R200, [R222+0xb800] ;  /* 0x00b80000dec8783b */ /* 0x000f240000000200 */
[C---:B------:R-:W-:Y:S08]  /*236a0*/  HMMA.16816.F32.BF16 R20, R168.reuse, R180, R20 ;  /* 0x000000b4a814723c */ /* 0x040ff00000041814 */
[C---:B------:R-:W-:Y:S01]  /*236b0*/  HMMA.16816.F32.BF16 R24, R168.reuse, R182, R24 ;  /* 0x000000b6a818723c */ /* 0x040fe20000041818 */
[----:B------:R-:W-:Y:S07]  /*236c0*/  LDSM.16.M88.4 R180, [R215+0x2800] ;  /* 0x00280000d7b4783b */ /* 0x000fee0000000200 */
[C---:B--2---:R-:W-:Y:S07]  /*236d0*/  HMMA.16816.F32.BF16 R28, R168.reuse, R184, R28 ;  /* 0x000000b8a81c723c */ /* 0x044fee000004181c */
[----:B------:R-:W-:Y:S01]  /*236e0*/  IMAD.MOV.U32 R184, RZ, RZ, R176 ;  /* 0x000000ffffb87224 */ /* 0x000fe200078e00b0 */
[----:B------:R-:W-:Y:S01]  /*236f0*/  HMMA.16816.F32.BF16 R32, R168, R186, R32 ;  /* 0x000000baa820723c */ /* 0x000fe20000041820 */
[----:B------:R-:W-:Y:S03]  /*23700*/  LDSM.16.M88.4 R168, [R224+0x2000] ;  /* 0x00200000e0a8783b */ /* 0x000fe60000000200 */
[----:B------:R-:W-:Y:S02]  /*23710*/  MOV R185, R177 ;  /* 0x000000b100b97202 */ /* 0x000fe40000000f00 */
[----:B------:R-:W2:Y:S02]  /*23720*/  LDSM.16.M88.4 R176, [R215+0x2000] ;  /* 0x00200000d7b0783b */ /* 0x000ea40000000200 */
[C---:B---3--:R-:W-:Y:S08]  /*23730*/  HMMA.16816.F32.BF16 R4, R192.reuse, R196, R4 ;  /* 0x000000c4c004723c */ /* 0x048ff00000041804 */
[C---:B------:R-:W-:Y:S01]  /*23740*/  HMMA.16816.F32.BF16 R8, R192.reuse, R198, R8 ;  /* 0x000000c6c008723c */ /* 0x040fe20000041808 */
[----:B------:R-:W-:Y:S07]  /*23750*/  LDSM.16.M88.4 R196, [R215+0x3800] ;  /* 0x00380000d7c4783b */ /* 0x000fee0000000200 */
[C---:B------:R-:W-:Y:S07]  /*23760*/  HMMA.16816.F32.BF16 R12, R192.reuse, R188, R12 ;  /* 0x000000bcc00c723c */ /* 0x040fee000004180c */
[----:B------:R-:W-:Y:S01]  /*23770*/  IMAD.MOV.U32 R188, RZ, RZ, R184 ;  /* 0x000000ffffbc7224 */ /* 0x000fe200078e00b8 */
[C---:B------:R-:W-:Y:S04]  /*23780*/  HMMA.16816.F32.BF16 R16, R192.reuse, R190, R16 ;  /* 0x000000bec010723c */ /* 0x040fe80000041810 */
[----:B------:R-:W-:Y:S02]  /*23790*/  IMAD.MOV.U32 R189, RZ, RZ, R185 ;  /* 0x000000ffffbd7224 */ /* 0x000fe400078e00b9 */
[----:B------:R-:W3:Y:S02]  /*237a0*/  LDSM.16.M88.4 R184, [R215+0x3000] ;  /* 0x00300000d7b8783b */ /* 0x000ee40000000200 */
[C---:B-1----:R-:W-:Y:S08]  /*237b0*/  HMMA.16816.F32.BF16 R20, R192.reuse, R172, R20 ;  /* 0x000000acc014723c */ /* 0x042ff00000041814 */
[C---:B------:R-:W-:Y:S01]  /*237c0*/  HMMA.16816.F32.BF16 R24, R192.reuse, R174, R24 ;  /* 0x000000aec018723c */ /* 0x040fe20000041818 */
[----:B------:R-:W-:Y:S07]  /*237d0*/  LDSM.16.M88.4 R172, [R229+0x4000] ;  /* 0x00400000e5ac783b */ /* 0x000fee0000000200 */
[C---:B----4-:R-:W-:Y:S07]  /*237e0*/  HMMA.16816.F32.BF16 R28, R192.reuse, R200, R28 ;  /* 0x000000c8c01c723c */ /* 0x050fee000004181c */
[----:B------:R-:W-:Y:S01]  /*237f0*/  IMAD.MOV.U32 R200, RZ, RZ, R188 ;  /* 0x000000ffffc87224 */ /* 0x000fe200078e00bc */
[----:B------:R-:W-:Y:S01]  /*23800*/  HMMA.16816.F32.BF16 R32, R192, R202, R32 ;  /* 0x000000cac020723c */ /* 0x000fe20000041820 */
[----:B------:R-:W-:Y:S03]  /*23810*/  LDSM.16.M88.4 R192, [R210] ;  /* 0x00000000d2c0783b */ /* 0x000fe60000000200 */
[----:B------:R-:W-:Y:S02]  /*23820*/  MOV R201, R189 ;  /* 0x000000bd00c97202 */ /* 0x000fe40000000f00 */
[----:B------:R-:W1:Y:S02]  /*23830*/  LDSM.16.M88.4 R188, [R228+0xc000] ;  /* 0x00c00000e4bc783b */ /* 0x000e640000000200 */
[C---:B--2---:R-:W-:Y:S08]  /*23840*/  HMMA.16816.F32.BF16 R4, R168.reuse, R176, R4 ;  /* 0x000000b0a804723c */ /* 0x044ff00000041804 */
[C---:B------:R-:W-:Y:S01]  /*23850*/  HMMA.16816.F32.BF16 R8, R168.reuse, R178, R8 ;  /* 0x000000b2a808723c */ /* 0x040fe20000041808 */
[----:B------:R-:W2:Y:S07]  /*23860*/  LDSM.16.M88.4 R176, [R228+0xc800] ;  /* 0x00c80000e4b0783b */ /* 0x000eae0000000200 */
[C---:B------:R-:W-:Y:S08]  /*23870*/  HMMA.16816.F32.BF16 R12, R168.reuse, R180, R12 ;  /* 0x000000b4a80c723c */ /* 0x040ff0000004180c */
[C---:B------:R-:W-:Y:S01]  /*23880*/  HMMA.16816.F32.BF16 R16, R168.reuse, R182, R16 ;  /* 0x000000b6a810723c */ /* 0x040fe20000041810 */
[----:B------:R-:W4:Y:S07]  /*23890*/  LDSM.16.M88.4 R180, [R228+0xd000] ;  /* 0x00d00000e4b4783b */ /* 0x000f2e0000000200 */
[C---:B---3--:R-:W-:Y:S08]  /*238a0*/  HMMA.16816.F32.BF16 R20, R168.reuse, R184, R20 ;  /* 0x000000b8a814723c */ /* 0x048ff00000041814 */
[C---:B------:R-:W-:Y:S01]  /*238b0*/  HMMA.16816.F32.BF16 R24, R168.reuse, R186, R24 ;  /* 0x000000baa818723c */ /* 0x040fe20000041818 */
[----:B------:R-:W-:Y:S07]  /*238c0*/  LDSM.16.M88.4 R184, [R227+0x4000] ;  /* 0x00400000e3b8783b */ /* 0x000fee0000000200 */
[C---:B------:R-:W-:Y:S08]  /*238d0*/  HMMA.16816.F32.BF16 R28, R168.reuse, R196, R28 ;  /* 0x000000c4a81c723c */ /* 0x040ff0000004181c */
[----:B------:R-:W-:Y:S01]  /*238e0*/  HMMA.16816.F32.BF16 R32, R168, R198, R32 ;  /* 0x000000c6a820723c */ /* 0x000fe20000041820 */
[----:B------:R-:W3:Y:S04]  /*238f0*/  LDSM.16.M88.4 R168, [R228+0xd800] ;  /* 0x00d80000e4a8783b */ /* 0x000ee80000000200 */
[----:B------:R-:W5:Y:S03]  /*23900*/  LDSM.16.M88.4 R196, [R209] ;  /* 0x00000000d1c4783b */ /* 0x000f660000000200 */
[C---:B-1----:R-:W-:Y:S08]  /*23910*/  HMMA.16816.F32.BF16 R4, R172.reuse, R188, R4 ;  /* 0x000000bcac04723c */ /* 0x042ff00000041804 */
[C---:B------:R-:W-:Y:S01]  /*23920*/  HMMA.16816.F32.BF16 R8, R172.reuse, R190, R8 ;  /* 0x000000beac08723c */ /* 0x040fe20000041808 */
[----:B------:R-:W1:Y:S07]  /*23930*/  LDSM.16.M88.4 R188, [R208] ;  /* 0x00000000d0bc783b */ /* 0x000e6e0000000200 */
[C---:B--2---:R-:W-:Y:S07]  /*23940*/  HMMA.16816.F32.BF16 R12, R172.reuse, R176, R12 ;  /* 0x000000b0ac0c723c */ /* 0x044fee000004180c */
[----:B------:R-:W-:Y:S01]  /*23950*/  IMAD.MOV.U32 R176, RZ, RZ, R200 ;  /* 0x000000ffffb07224 */ /* 0x000fe200078e00c8 */
[C---:B------:R-:W-:Y:S04]  /*23960*/  HMMA.16816.F32.BF16 R16, R172.reuse, R178, R16 ;  /* 0x000000b2ac10723c */ /* 0x040fe80000041810 */
[----:B------:R-:W-:Y:S02]  /*23970*/  IMAD.MOV.U32 R177, RZ, RZ, R201 ;  /* 0x000000ffffb17224 */ /* 0x000fe400078e00c9 */
[----:B------:R-:W2:Y:S02]  /*23980*/  LDSM.16.M88.4 R200, [R207] ;  /* 0x00000000cfc8783b */ /* 0x000ea40000000200 */
[C---:B----4-:R-:W-:Y:S08]  /*23990*/  HMMA.16816.F32.BF16 R20, R172.reuse, R180, R20 ;  /* 0x000000b4ac14723c */ /* 0x050ff00000041814 */
[C---:B------:R-:W-:Y:S01]  /*239a0*/  HMMA.16816.F32.BF16 R24, R172.reuse, R182, R24 ;  /* 0x000000b6ac18723c */ /* 0x040fe20000041818 */
[----:B------:R-:W-:Y:S07]  /*239b0*/  LDSM.16.M88.4 R180, [R222+0xd000] ;  /* 0x00d00000deb4783b */ /* 0x000fee0000000200 */
[C---:B---3--:R-:W-:Y:S08]  /*239c0*/  HMMA.16816.F32.BF16 R28, R172.reuse, R168, R28 ;  /* 0x000000a8ac1c723c */ /* 0x048ff0000004181c */
[----:B------:R-:W-:Y:S01]  /*239d0*/  HMMA.16816.F32.BF16 R32, R172, R170, R32 ;  /* 0x000000aaac20723c */ /* 0x000fe20000041820 */
[----:B------:R-:W-:Y:S04]  /*239e0*/  LDSM.16.M88.4 R168, [R225+0x4000] ;  /* 0x00400000e1a8783b */ /* 0x000fe80000000200 */
[----:B------:R-:W3:Y:S03]  /*239f0*/  LDSM.16.M88.4 R172, [R222+0xc000] ;  /* 0x00c00000deac783b */ /* 0x000ee60000000200 */
[C---:B------:R-:W-:Y:S07]  /*23a00*/  HMMA.16816.F32.BF16 R4, R184.reuse, R192, R4 ;  /* 0x000000c0b804723c */ /* 0x040fee0000041804 */
[----:B------:R-:W-:Y:S01]  /*23a10*/  IMAD.MOV.U32 R192, RZ, RZ, R176 ;  /* 0x000000ffffc07224 */ /* 0x000fe200078e00b0 */
[C---:B------:R-:W-:Y:S04]  /*23a20*/  HMMA.16816.F32.BF16 R8, R184.reuse, R194, R8 ;  /* 0x000000c2b808723c */ /* 0x040fe80000041808 */
[----:B------:R-:W-:Y:S02]  /*23a30*/  MOV R193, R177 ;  /* 0x000000b100c17202 */ /* 0x000fe40000000f00 */
[----:B------:R-:W4:Y:S02]  /*23a40*/  LDSM.16.M88.4 R176, [R222+0xc800] ;  /* 0x00c80000deb0783b */ /* 0x000f240000000200 */
[C---:B-----5:R-:W-:Y:S07]  /*23a50*/  HMMA.16816.F32.BF16 R12, R184.reuse, R196, R12 ;  /* 0x000000c4b80c723c */ /* 0x060fee000004180c */
[----:B------:R-:W-:Y:S01]  /*23a60*/  IMAD.MOV.U32 R196, RZ, RZ, R192 ;  /* 0x000000ffffc47224 */ /* 0x000fe200078e00c0 */
[C---:B------:R-:W-:Y:S04]  /*23a70*/  HMMA.16816.F32.BF16 R16, R184.reuse, R198, R16 ;  /* 0x000000c6b810723c */ /* 0x040fe80000041810 */
[----:B------:R-:W-:Y:S02]  /*23a80*/  IMAD.MOV.U32 R197, RZ, RZ, R193 ;  /* 0x000000ffffc57224 */ /* 0x000fe400078e00c1 */
[----:B------:R-:W5:Y:S02]  /*23a90*/  LDSM.16.M88.4 R192, [R222+0xd800] ;  /* 0x00d80000dec0783b */ /* 0x000f640000000200 */
[C---:B-1----:R-:W-:Y:S08]  /*23aa0*/  HMMA.16816.F32.BF16 R20, R184.reuse, R188, R20 ;  /* 0x000000bcb814723c */ /* 0x042ff00000041814 */
[C---:B------:R-:W-:Y:S01]  /*23ab0*/  HMMA.16816.F32.BF16 R24, R184.reuse, R190, R24 ;  /* 0x000000beb818723c */ /* 0x040fe20000041818 */
[----:B------:R-:W-:Y:S07]  /*23ac0*/  LDSM.16.M88.4 R188, [R224+0x4000] ;  /* 0x00400000e0bc783b */ /* 0x000fee0000000200 */
[C---:B--2---:R-:W-:Y:S07]  /*23ad0*/  HMMA.16816.F32.BF16 R28, R184.reuse, R200, R28 ;  /* 0x000000c8b81c723c */ /* 0x044fee000004181c */
[----:B------:R-:W-:Y:S01]  /*23ae0*/  IMAD.MOV.U32 R200, RZ, RZ, R196 ;  /* 0x000000ffffc87224 */ /* 0x000fe200078e00c4 */
[----:B------:R-:W-:Y:S01]  /*23af0*/  HMMA.16816.F32.BF16 R32, R184, R202, R32 ;  /* 0x000000cab820723c */ /* 0x000fe20000041820 */
[----:B------:R-:W-:Y:S03]  /*23b00*/  LDSM.16.M88.4 R184, [R215+0x4800] ;  /* 0x00480000d7b8783b */ /* 0x000fe60000000200 */
[----:B------:R-:W-:Y:S02]  /*23b10*/  MOV R201, R197 ;  /* 0x000000c500c97202 */ /* 0x000fe40000000f00 */
[----:B------:R-:W1:Y:S02]  /*23b20*/  LDSM.16.M88.4 R196, [R215+0x4000] ;  /* 0x00400000d7c4783b */ /* 0x000e640000000200 */
[C---:B---3--:R-:W-:Y:S08]  /*23b30*/  HMMA.16816.F32.BF16 R4, R168.reuse, R172, R4 ;  /* 0x000000aca804723c */ /* 0x048ff00000041804 */
[C---:B------:R-:W-:Y:S01]  /*23b40*/  HMMA.16816.F32.BF16 R8, R168.reuse, R174, R8 ;  /* 0x000000aea808723c */ /* 0x040fe20000041808 */
[----:B------:R-:W2:Y:S07]  /*23b50*/  LDSM.16.M88.4 R172, [R215+0x5000] ;  /* 0x00500000d7ac783b */ /* 0x000eae0000000200 */
[C---:B----4-:R-:W-:Y:S08]  /*23b60*/  HMMA.16816.F32.BF16 R12, R168.reuse, R176, R12 ;  /* 0x000000b0a80c723c */ /* 0x050ff0000004180c */
[C---:B------:R-:W-:Y:S01]  /*23b70*/  HMMA.16816.F32.BF16 R16, R168.reuse, R178, R16 ;  /* 0x000000b2a810723c */ /* 0x040fe20000041810 */
[----:B------:R-:W3:Y:S07]  /*23b80*/  LDSM.16.M88.4 R176, [R215+0x5800] ;  /* 0x00580000d7b0783b */ /* 0x000eee0000000200 */
[C---:B------:R-:W-:Y:S08]  /*23b90*/  HMMA.16816.F32.BF16 R20, R168.reuse, R180, R20 ;  /* 0x000000b4a814723c */ /* 0x040ff00000041814 */
[C---:B------:R-:W-:Y:S01]  /*23ba0*/  HMMA.16816.F32.BF16 R24, R168.reuse, R182, R24 ;  /* 0x000000b6a818723c */ /* 0x040fe20000041818 */
[----:B------:R-:W-:Y:S07]  /*23bb0*/  LDSM.16.M88.4 R180, [R229+0x6000] ;  /* 0x00600000e5b4783b */ /* 0x000fee0000000200 */
[C---:B-----5:R-:W-:Y:S07]  /*23bc0*/  HMMA.16816.F32.BF16 R28, R168.reuse, R192, R28 ;  /* 0x000000c0a81c723c */ /* 0x060fee000004181c */
[----:B------:R-:W-:Y:S01]  /*23bd0*/  IMAD.MOV.U32 R192, RZ, RZ, R200 ;  /* 0x000000ffffc07224 */ /* 0x000fe200078e00c8 */
[----:B------:R-:W-:Y:S01]  /*23be0*/  HMMA.16816.F32.BF16 R32, R168, R194, R32 ;  /* 0x000000c2a820723c */ /* 0x000fe20000041820 */
[----:B------:R-:W-:Y:S03]  /*23bf0*/  LDSM.16.M88.4 R168, [R228+0xe800] ;  /* 0x00e80000e4a8783b */ /* 0x000fe60000000200 */
[----:B------:R-:W-:Y:S02]  /*23c00*/  IMAD.MOV.U32 R193, RZ, RZ, R201 ;  /* 0x000000ffffc17224 */ /* 0x000fe400078e00c9 */
[----:B------:R-:W4:Y:S02]  /*23c10*/  LDSM.16.M88.4 R200, [R228+0xe000] ;  /* 0x00e00000e4c8783b */ /* 0x000f240000000200 */
[C---:B-1----:R-:W-:Y:S07]  /*23c20*/  HMMA.16816.F32.BF16 R4, R188.reuse, R196, R4 ;  /* 0x000000c4bc04723c */ /* 0x042fee0000041804 */
[----:B------:R-:W-:Y:S01]  /*23c30*/  IMAD.MOV.U32 R196, RZ, RZ, R192 ;  /* 0x000000ffffc47224 */ /* 0x000fe200078e00c0 */
[C---:B------:R-:W-:Y:S04]  /*23c40*/  HMMA.16816.F32.BF16 R8, R188.reuse, R198, R8 ;  /* 0x000000c6bc08723c */ /* 0x040fe80000041808 */
[----:B------:R-:W-:Y:S02]  /*23c50*/  MOV R197, R193 ;  /* 0x000000c100c57202 */ /* 0x000fe40000000f00 */
[----:B------:R-:W1:Y:S02]  /*23c60*/  LDSM.16.M88.4 R192, [R228+0xf000] ;  /* 0x00f00000e4c0783b */ /* 0x000e640000000200 */
[C---:B------:R-:W-:Y:S07]  /*23c70*/  HMMA.16816.F32.BF16 R12, R188.reuse, R184, R12 ;  /* 0x000000b8bc0c723c */ /* 0x040fee000004180c */
[----:B------:R-:W-:Y:S01]  /*23c80*/  IMAD.MOV.U32 R184, RZ, RZ, R196 ;  /* 0x000000ffffb87224 */ /* 0x000fe200078e00c4 */
[C---:B------:R-:W-:Y:S04]  /*23c90*/  HMMA.16816.F32.BF16 R16, R188.reuse, R186, R16 ;  /* 0x000000babc10723c */ /* 0x040fe80000041810 */
[----:B------:R-:W-:Y:S02]  /*23ca0*/  IMAD.MOV.U32 R185, RZ, RZ, R197 ;  /* 0x000000ffffb97224 */ /* 0x000fe400078e00c5 */
[----:B------:R-:W5:Y:S02]  /*23cb0*/  LDSM.16.M88.4 R196, [R228+0xf800] ;  /* 0x00f80000e4c4783b */ /* 0x000f640000000200 */
[C---:B--2---:R-:W-:Y:S08]  /*23cc0*/  HMMA.16816.F32.BF16 R20, R188.reuse, R172, R20 ;  /* 0x000000acbc14723c */ /* 0x044ff00000041814 */
[C---:B------:R-:W-:Y:S01]  /*23cd0*/  HMMA.16816.F32.BF16 R24, R188.reuse, R174, R24 ;  /* 0x000000aebc18723c */ /* 0x040fe20000041818 */
[----:B------:R-:W-:Y:S07]  /*23ce0*/  LDSM.16.M88.4 R172, [R227+0x6000] ;  /* 0x00600000e3ac783b */ /* 0x000fee0000000200 */
[C---:B---3--:R-:W-:Y:S08]  /*23cf0*/  HMMA.16816.F32.BF16 R28, R188.reuse, R176, R28 ;  /* 0x000000b0bc1c723c */ /* 0x048ff0000004181c */
[----:B------:R-:W-:Y:S01]  /*23d00*/  HMMA.16816.F32.BF16 R32, R188, R178, R32 ;  /* 0x000000b2bc20723c */ /* 0x000fe20000041820 */
[----:B------:R-:W2:Y:S06]  /*23d10*/  LDSM.16.M88.4 R176, [R206] ;  /* 0x00000000ceb0783b */ /* 0x000eac0000000200 */
[----:B------:R-:W-:Y:S01]  /*23d20*/  IMAD.MOV.U32 R190, RZ, RZ, R184 ;  /* 0x000000ffffbe7224 */ /* 0x000fe200078e00b8 */
[C---:B----4-:R-:W-:Y:S05]  /*23d30*/  HMMA.16816.F32.BF16 R4, R180.reuse, R200, R4 ;  /* 0x000000c8b404723c */ /* 0x050fea0000041804 */
[----:B------:R-:W-:Y:S02]  /*23d40*/  MOV R191, R185 ;  /* 0x000000b900bf7202 */ /* 0x000fe40000000f00 */
[----:B------:R-:W3:Y:S01]  /*23d50*/  LDSM.16.M88.4 R184, [R205] ;  /* 0x00000000cdb8783b */ /* 0x000ee20000000200 */
[C---:B------:R-:W-:Y:S03]  /*23d60*/  HMMA.16816.F32.BF16 R8, R180.reuse, R202, R8 ;  /* 0x000000cab408723c */ /* 0x040fe60000041808 */
[----:B------:R-:W-:Y:S05]  /*23d70*/  LDSM.16.M88.4 R200, [R222+0xe000] ;  /* 0x00e00000dec8783b */ /* 0x000fea0000000200 */
[C---:B------:R-:W-:Y:S08]  /*23d80*/  HMMA.16816.F32.BF16 R12, R180.reuse, R168, R12 ;  /* 0x000000a8b40c723c */ /* 0x040ff0000004180c */
[C---:B------:R-:W-:Y:S01]  /*23d90*/  HMMA.16816.F32.BF16 R16, R180.reuse, R170, R16 ;  /* 0x000000aab410723c */ /* 0x040fe20000041810 */
[----:B------:R-:W4:Y:S07]  /*23da0*/  LDSM.16.M88.4 R168, [R204] ;  /* 0x00000000cca8783b */ /* 0x000f2e0000000200 */
[C---:B-1----:R-:W-:Y:S08]  /*23db0*/  HMMA.16816.F32.BF16 R20, R180.reuse, R192, R20 ;  /* 0x000000c0b414723c */ /* 0x042ff00000041814 */
[C---:B------:R-:W-:Y:S01]  /*23dc0*/  HMMA.16816.F32.BF16 R24, R180.reuse, R194, R24 ;  /* 0x000000c2b418723c */ /* 0x040fe20000041818 */
[----:B------:R-:W-:Y:S07]  /*23dd0*/  LDSM.16.M88.4 R192, [R225+0x6000] ;  /* 0x00600000e1c0783b */ /* 0x000fee0000000200 */
[C---:B-----5:R-:W-:Y:S07]  /*23de0*/  HMMA.16816.F32.BF16 R28, R180.reuse, R196, R28 ;  /* 0x000000c4b41c723c */ /* 0x060fee000004181c */
[----:B------:R-:W-:Y:S01]  /*23df0*/  IMAD.MOV.U32 R196, RZ, RZ, R190 ;  /* 0x000000ffffc47224 */ /* 0x000fe200078e00be */
[----:B------:R-:W-:Y:S01]  /*23e00*/  HMMA.16816.F32.BF16 R32, R180, R198, R32 ;  /* 0x000000c6b420723c */ /* 0x000fe20000041820 */
[----:B------:R-:W-:Y:S03]  /*23e10*/  LDSM.16.M88.4 R180, [R222+0xe800] ;  /* 0x00e80000deb4783b */ /* 0x000fe60000000200 */
[----:B------:R-:W-:Y:S02]  /*23e20*/  IMAD.MOV.U32 R197, RZ, RZ, R191 ;  /* 0x000000ffffc57224 */ /* 0x000fe400078e00bf */
[----:B------:R-:W1:Y:S02]  /*23e30*/  LDSM.16.M88.4 R188, [R167] ;  /* 0x00000000a7bc783b */ /* 0x000e640000000200 */
[C---:B--2---:R-:W-:Y:S08]  /*23e40*/  HMMA.16816.F32.BF16 R4, R172.reuse, R176, R4 ;  /* 0x000000b0ac04723c */ /* 0x044ff00000041804 */
[C---:B------:R-:W-:Y:S01]  /*23e50*/  HMMA.16816.F32.BF16 R8, R172.reuse, R178, R8 ;  /* 0x000000b2ac08723c */ /* 0x040fe20000041808 */
[----:B------:R-:W2:Y:S07]  /*23e60*/  LDSM.16.M88.4 R176, [R222+0xf000] ;  /* 0x00f00000deb0783b */ /* 0x000eae0000000200 */
[C---:B---3--:R-:W-:Y:S07]  /*23e70*/  HMMA.16816.F32.BF16 R12, R172.reuse, R184, R12 ;  /* 0x000000b8ac0c723c */ /* 0x048fee000004180c */
[----:B------:R-:W-:Y:S01]  /*23e80*/  IMAD.MOV.U32 R184, RZ, RZ, R196 ;  /* 0x000000ffffb87224 */ /* 0x000fe200078e00c4 */
[C---:B------:R-:W-:Y:S04]  /*23e90*/  HMMA.16816.F32.BF16 R16, R172.reuse, R186, R16 ;  /* 0x000000baac10723c */ /* 0x040fe80000041810 */
[----:B------:R-:W-:Y:S02]  /*23ea0*/  MOV R185, R197 ;  /* 0x000000c500b97202 */ /* 0x000fe40000000f00 */
[----:B------:R-:W3:Y:S02]  /*23eb0*/  LDSM.16.M88.4 R196, [R222+0xf800] ;  /* 0x00f80000dec4783b */ /* 0x000ee40000000200 */
[C---:B----4-:R-:W-:Y:S08]  /*23ec0*/  HMMA.16816.F32.BF16 R20, R172.reuse, R168, R20 ;  /* 0x000000a8ac14723c */ /* 0x050ff00000041814 */
[C---:B------:R-:W-:Y:S01]  /*23ed0*/  HMMA.16816.F32.BF16 R24, R172.reuse, R170, R24 ;  /* 0x000000aaac18723c */ /* 0x040fe20000041818 */
[----:B------:R-:W-:Y:S07]  /*23ee0*/  LDSM.16.M88.4 R168, [R224+0x6000] ;  /* 0x00600000e0a8783b */ /* 0x000fee0000000200 */
[C---:B-1----:R-:W-:Y:S08]  /*23ef0*/  HMMA.16816.F32.BF16 R28, R172.reuse, R188, R28 ;  /* 0x000000bcac1c723c */ /* 0x042ff0000004181c */
[----:B------:R-:W-:Y:S01]  /*23f00*/  HMMA.16816.F32.BF16 R32, R172, R190, R32 ;  /* 0x000000beac20723c */ /* 0x000fe20000041820 */
[----:B------:R-:W1:Y:S04]  /*23f10*/  LDSM.16.M88.4 R172, [R215+0x6000] ;  /* 0x00600000d7ac783b */ /* 0x000e680000000200 */
[----:B------:R-:W-:Y:S03]  /*23f20*/  LDSM.16.M88.4 R188, [R215+0x7000] ;  /* 0x00700000d7bc783b */ /* 0x000fe60000000200 */
[C---:B------:R-:W-:Y:S07]  /*23f30*/  HMMA.16816.F32.BF16 R4, R192.reuse, R200, R4 ;  /* 0x000000c8c004723c */ /* 0x040fee0000041804 */
[----:B------:R-:W-:Y:S01]  /*23f40*/  IMAD.MOV.U32 R200, RZ, RZ, R184 ;  /* 0x000000ffffc87224 */ /* 0x000fe200078e00b8 */
[C---:B------:R-:W-:Y:S04]  /*23f50*/  HMMA.16816.F32.BF16 R8, R192.reuse, R202, R8 ;  /* 0x000000cac008723c */ /* 0x040fe80000041808 */
[----:B------:R-:W-:Y:S02]  /*23f60*/  IMAD.MOV.U32 R201, RZ, RZ, R185 ;  /* 0x000000ffffc97224 */ /* 0x000fe400078e00b9 */
[----:B------:R-:W4:Y:S02]  /*23f70*/  LDSM.16.M88.4 R184, [R215+0x6800] ;  /* 0x00680000d7b8783b */ /* 0x000f240000000200 */
[C---:B------:R-:W-:Y:S07]  /*23f80*/  HMMA.16816.F32.BF16 R12, R192.reuse, R180, R12 ;  /* 0x000000b4c00c723c */ /* 0x040fee000004180c */
[----:B------:R-:W-:Y:S01]  /*23f90*/  IMAD.MOV.U32 R180, RZ, RZ, R200 ;  /* 0x000000ffffb47224 */ /* 0x000fe200078e00c8 */
[C---:B------:R-:W-:Y:S04]  /*23fa0*/  HMMA.16816.F32.BF16 R16, R192.reuse, R182, R16 ;  /* 0x000000b6c010723c */ /* 0x040fe80000041810 */
[----:B------:R-:W-:Y:S02]  /*23fb0*/  MOV R181, R201 ;  /* 0x000000c900b57202 */ /* 0x000fe40000000f00 */
[----:B------:R-:W5:Y:S02]  /*23fc0*/  LDSM.16.M88.4 R200, [R215+0x7800] ;  /* 0x00780000d7c8783b */ /* 0x000f640000000200 */
[C---:B--2---:R-:W-:Y:S01]  /*23fd0*/  HMMA.16816.F32.BF16 R20, R192.reuse, R176, R20 ;  /* 0x000000b0c014723c */ /* 0x044fe20000041814 */
[----:B------:R-:W-:Y:S04]  /*23fe0*/  DEPBAR.LE SB0, 0x0 ;  /* 0x000080000000791a */ /* 0x000fe80000000000 */
[----:B------:R-:W-:Y:S03]  /*23ff0*/  BAR.SYNC.DEFER_BLOCKING 0x0 ;  /* 0x0000000000007b1d */ /* 0x000fe60000010000 */
[C---:B------:R-:W-:Y:S08]  /*24000*/  HMMA.16816.F32.BF16 R24, R192.reuse, R178, R24 ;  /* 0x000000b2c018723c */ /* 0x040ff00000041818 */
[C---:B---3--:R-:W-:Y:S08]  /*24010*/  HMMA.16816.F32.BF16 R28, R192.reuse, R196, R28 ;  /* 0x000000c4c01c723c */ /* 0x048ff0000004181c */
[----:B------:R-:W-:Y:S08]  /*24020*/  HMMA.16816.F32.BF16 R32, R192, R198, R32 ;  /* 0x000000c6c020723c */ /* 0x000ff00000041820 */
[C---:B-1----:R-:W-:Y:S08]  /*24030*/  HMMA.16816.F32.BF16 R4, R168.reuse, R172, R4 ;  /* 0x000000aca804723c */ /* 0x042ff00000041804 */
[C---:B------:R-:W-:Y:S08]  /*24040*/  HMMA.16816.F32.BF16 R8, R168.reuse, R174, R8 ;  /* 0x000000aea808723c */ /* 0x040ff00000041808 */
[C---:B----4-:R-:W-:Y:S07]  /*24050*/  HMMA.16816.F32.BF16 R12, R168.reuse, R184, R12 ;  /* 0x000000b8a80c723c */ /* 0x050fee000004180c */
[----:B------:R-:W-:Y:S01]  /*24060*/  IMAD.MOV.U32 R185, RZ, RZ, R180 ;  /* 0x000000ffffb97224 */ /* 0x000fe200078e00b4 */
[C---:B------:R-:W-:Y:S04]  /*24070*/  HMMA.16816.F32.BF16 R16, R168.reuse, R186, R16 ;  /* 0x000000baa810723c */ /* 0x040fe80000041810 */
[----:B------:R-:W-:Y:S04]  /*24080*/  IMAD.MOV.U32 R184, RZ, RZ, R181 ;  /* 0x000000ffffb87224 */ /* 0x000fe800078e00b5 */
[C---:B------:R-:W-:Y:S08]  /*24090*/  HMMA.16816.F32.BF16 R20, R168.reuse, R188, R20 ;  /* 0x000000bca814723c */ /* 0x040ff00000041814 */
[C---:B------:R-:W-:Y:S08]  /*240a0*/  HMMA.16816.F32.BF16 R24, R168.reuse, R190, R24 ;  /* 0x000000bea818723c */ /* 0x040ff00000041818 */
        /* <DEDUP_REMOVED lines=73> */
.L_x_3541:
[----:B------:R-:W-:Y:S02]  /*24540*/  ULDC.64 UR4, c[0x0][0x118] ;  /* 0x0000460000047ab9 */ /* 0x000fe40000000a00 */
[----:B------:R-:W2:Y:S02]  /*24550*/  LD.E R170, [R164.64+0x38] ;  /* 0x00003804a4aa7980 */ /* 0x000ea4000c101900 */
[----:B--2---:R-:W-:Y:S04]  /*24560*/  LEA R170, -R170, RZ, 0x6 ;  /* 0x000000ffaaaa7211 */ /* 0x004fe800078e31ff */
[----:B------:R-:W-:Y:S02]  /*24570*/  SHF.R.S32.HI R3, RZ, 0x1f, R170 ;  /* 0x0000001fff037819 */ /* 0x000fe400000114aa */
.L_x_3542:
[----:B------:R-:W-:Y:S05]  /*24580*/  BSYNC B0 ;  /* 0x0000000000007941 */ /* 0x000fea0003800000 */
.L_x_3540:
        /* <DEDUP_REMOVED lines=116> */
.L_x_3539:
[----:B------:R-:W-:Y:S05]  /*24cd0*/  BSYNC B1 ;  /* 0x0000000000017941 */ /* 0x000fea0003800000 */
.L_x_3538:
        /* <DEDUP_REMOVED lines=10> */
[C---:B------:R-:W-:Y:S02]  /*24d80*/  ISETP.GE.OR P2, PT, R3.reuse, R249, !P2 ;  /* 0x000000f90300720c */ /* 0x040fe40005746670 */
[C---:B------:R-:W-:Y:S02]  /*24d90*/  ISETP.GE.OR P1, PT, R164.reuse, R247, !P1 ;  /* 0x000000f7a400720c */ /* 0x040fe40004f26670 */
[-C--:B------:R-:W-:Y:S02]  /*24da0*/  ISETP.GE.OR P6, PT, R164, R249.reuse, !P6 ;  /* 0x000000f9a400720c */ /* 0x080fe400077c6670 */
        /* <DEDUP_REMOVED lines=17> */
[CC--:B------:R-:W-:Y:S02]  /*24ec0*/  ISETP.GE.AND P3, PT, R164.reuse, R248.reuse, PT ;  /* 0x000000f8a400720c */ /* 0x0c0fe40003f66270 */
[----:B------:R-:W-:Y:S02]  /*24ed0*/  ISETP.GE.OR P1, PT, R164, R249, !P1 ;  /* 0x000000f9a400720c */ /* 0x000fe40004f26670 */
[----:B------:R-:W-:Y:S02]  /*24ee0*/  ISETP.GE.AND P0, PT, R4, R248, PT ;  /* 0x000000f80400720c */ /* 0x000fe40003f06270 */
[-C--:B------:R-:W-:Y:S02]  /*24ef0*/  ISETP.GE.OR P3, PT, R164, R247.reuse, !P3 ;  /* 0x000000f7a400720c */ /* 0x080fe40005f66670 */
[----:B-1----:R-:W-:Y:S02]  /*24f00*/  FSEL R194, R12, -INF , !P1 ;  /* 0xff8000000cc27808 */ /* 0x002fe40004800000 */
[----:B------:R-:W-:Y:S02]  /*24f10*/  IADD3 R12, R3, 0x20, RZ ;  /* 0x00000020030c7810 */ /* 0x000fe40007ffe0ff */
[----:B------:R-:W-:Y:S02]  /*24f20*/  ISETP.GE.OR P0, PT, R4, R247, !P0 ;  /* 0x000000f70400720c */ /* 0x000fe40004706670 */
[----:B------:R-:W-:Y:S02]  /*24f30*/  FSEL R198, R14, -INF , !P3 ;  /* 0xff8000000ec67808 */ /* 0x000fe40005800000 */
[----:B------:R-:W-:Y:S02]  /*24f40*/  FSEL R199, R15, -INF , !P0 ;  /* 0xff8000000fc77808 */ /* 0x000fe40004000000 */
[C---:B------:R-:W-:Y:S02]  /*24f50*/  ISETP.GE.AND P0, PT, R12.reuse, R250, PT ;  /* 0x000000fa0c00720c */ /* 0x040fe40003f06270 */
[C---:B------:R-:W-:Y:S02]  /*24f60*/  ISETP.GE.AND P3, PT, R12.reuse, R248, PT ;  /* 0x000000f80c00720c */ /* 0x040fe40003f66270 */
[C---:B------:R-:W-:Y:S02]  /*24f70*/  ISETP.GE.OR P0, PT, R12.reuse, R249, !P0 ;  /* 0x000000f90c00720c */ /* 0x040fe40004706670 */
[----:B------:R-:W-:Y:S02]  /*24f80*/  ISETP.GE.OR P3, PT, R12, R247, !P3 ;  /* 0x000000f70c00720c */ /* 0x000fe40005f66670 */
[----:B------:R-:W-:Y:S02]  /*24f90*/  FSEL R5, R5, -INF , !P6 ;  /* 0xff80000005057808 */ /* 0x000fe40007000000 */
[----:B------:R-:W-:Y:S02]  /*24fa0*/  FMNMX.FTZ R12, R168, R2, !PT ;  /* 0x00000002a80c7209 */ /* 0x000fe40007810000 */
[----:B------:R-:W-:Y:S02]  /*24fb0*/  ISETP.GE.AND P6, PT, R4, R250, PT ;  /* 0x000000fa0400720c */ /* 0x000fe40003fc6270 */
[----:B------:R-:W-:Y:S02]  /*24fc0*/  FMNMX.FTZ R12, R5, R12, !PT ;  /* 0x0000000c050c7209 */ /* 0x000fe40007810000 */
[----:B------:R-:W-:Y:S02]  /*24fd0*/  IADD3 R164, R3, 0x18, RZ ;  /* 0x0000001803a47810 */ /* 0x000fe40007ffe0ff */
[----:B------:R-:W-:Y:S02]  /*24fe0*/  FSEL R9, R9, -INF , !P5 ;  /* 0xff80000009097808 */ /* 0x000fe40006800000 */
[----:B------:R-:W-:Y:S02]  /*24ff0*/  FMNMX.FTZ R12, R8, R12, !PT ;  /* 0x0000000c080c7209 */ /* 0x000fe40007810000 */
[-C--:B------:R-:W-:Y:S02]  /*25000*/  ISETP.GE.OR P6, PT, R4, R249.reuse, !P6 ;  /* 0x000000f90400720c */ /* 0x080fe400077c6670 */
[----:B------:R-:W-:Y:S02]  /*25010*/  IADD3 R4, R3, 0x19, RZ ;  /* 0x0000001903047810 */ /* 0x000fe40007ffe0ff */
[----:B------:R-:W-:Y:S02]  /*25020*/  FSEL R11, R11, -INF , !P2 ;  /* 0xff8000000b0b7808 */ /* 0x000fe40005000000 */
[----:B------:R-:W-:Y:S02]  /*25030*/  ISETP.GE.AND P2, PT, R164, R250, PT ;  /* 0x000000faa400720c */ /* 0x000fe40003f46270 */
[----:B------:R-:W-:Y:S02]  /*25040*/  FMNMX.FTZ R12, R9, R12, !PT ;  /* 0x0000000c090c7209 */ /* 0x000fe40007810000 */
[----:B------:R-:W-:Y:S02]  /*25050*/  ISETP.GE.AND P4, PT, R166, R248, PT ;  /* 0x000000f8a600720c */ /* 0x000fe40003f86270 */
[C---:B------:R-:W-:Y:S02]  /*25060*/  ISETP.GE.AND P5, PT, R4.reuse, R250, PT ;  /* 0x000000fa0400720c */ /* 0x040fe40003fa6270 */
[----:B------:R-:W-:Y:S02]  /*25070*/  ISETP.GE.AND P1, PT, R4, R248, PT ;  /* 0x000000f80400720c */ /* 0x000fe40003f26270 */
[----:B------:R-:W-:Y:S02]  /*25080*/  ISETP.GE.OR P2, PT, R164, R249, !P2 ;  /* 0x000000f9a400720c */ /* 0x000fe40005746670 */
[----:B------:R-:W-:Y:S02]  /*25090*/  FMNMX.FTZ R14, R194, R12, !PT ;  /* 0x0000000cc20e7209 */ /* 0x000fe40007810000 */
[----:B------:R-:W-:Y:S02]  /*250a0*/  ISETP.GE.OR P4, PT, R166, R247, !P4 ;  /* 0x000000f7a600720c */ /* 0x000fe40006786670 */
[C---:B------:R-:W-:Y:S02]  /*250b0*/  ISETP.GE.OR P5, PT, R4.reuse, R249, !P5 ;  /* 0x000000f90400720c */ /* 0x040fe40006fa6670 */
[-C--:B------:R-:W-:Y:S02]  /*250c0*/  ISETP.GE.OR P1, PT, R4, R247.reuse, !P1 ;  /* 0x000000f70400720c */ /* 0x080fe40004f26670 */
[----:B------:R-:W-:Y:S02]  /*250d0*/  IADD3 R4, R3, 0x21, RZ ;  /* 0x0000002103047810 */ /* 0x000fe40007ffe0ff */
[----:B------:R-:W-:Y:S02]  /*250e0*/  FSEL R195, R13, -INF , !P6 ;  /* 0xff8000000dc37808 */ /* 0x000fe40007000000 */
[----:B------:R-:W-:Y:S02]  /*250f0*/  FSEL R10, R10, -INF , !P4 ;  /* 0xff8000000a0a7808 */ /* 0x000fe40006000000 */
[----:B------:R-:W-:Y:S02]  /*25100*/  ISETP.GE.AND P4, PT, R164, R248, PT ;  /* 0x000000f8a400720c */ /* 0x000fe40003f86270 */
[----:B------:R-:W-:Y:S02]  /*25110*/  ISETP.GE.AND P6, PT, R4, R250, PT ;  /* 0x000000fa0400720c */ /* 0x000fe40003fc6270 */
[----:B------:R-:W-:Y:S02]  /*25120*/  FSEL R196, R16, -INF , !P2 ;  /* 0xff80000010c47808 */ /* 0x000fe40005000000 */
[----:B------:R-:W-:Y:S02]  /*25130*/  ISETP.GE.AND P2, PT, R4, R248, PT ;  /* 0x000000f80400720c */ /* 0x000fe40003f46270 */
[----:B------:R-:W-:Y:S02]  /*25140*/  FMNMX.FTZ R14, R195, R14, !PT ;  /* 0x0000000ec30e7209 */ /* 0x000fe40007810000 */
        /* <DEDUP_REMOVED lines=17> */
[-C--:B------:R-:W-:Y:S02]  /*25260*/  ISETP.GE.OR P5, PT, R4, R249.reuse, !P5 ;  /* 0x000000f90400720c */ /* 0x080fe40006fa6670 */
[----:B------:R-:W-:Y:S02]  /*25270*/  FMNMX.FTZ R15, R18, R16, !PT ;  /* 0x00000010120f7209 */ /* 0x000fe40007810000 */
[----:B------:R-:W-:Y:S02]  /*25280*/  FMNMX.FTZ R14, R11, R14, !PT ;  /* 0x0000000e0b0e7209 */ /* 0x000fe40007810000 */
[C---:B------:R-:W-:Y:S02]  /*25290*/  ISETP.GE.OR P4, PT, R13.reuse, R249, !P4 ;  /* 0x000000f90d00720c */ /* 0x040fe40006786670 */
[----:B------:R-:W-:Y:S02]  /*252a0*/  ISETP.GE.OR P0, PT, R13, R247, !P0 ;  /* 0x000000f70d00720c */ /* 0x000fe40004706670 */
[C---:B------:R-:W-:Y:S02]  /*252b0*/  IADD3 R13, R3.reuse, 0x30, RZ ;  /* 0x00000030030d7810 */ /* 0x040fe40007ffe0ff */
[----:B------:R-:W-:Y:S02]  /*252c0*/  IADD3 R12, R3, 0x31, RZ ;  /* 0x00000031030c7810 */ /* 0x000fe40007ffe0ff */
[----:B------:R-:W-:Y:S02]  /*252d0*/  FSEL R201, R19, -INF , !P1 ;  /* 0xff80000013c97808 */ /* 0x000fe40004800000 */
[----:B------:R-:W-:Y:S02]  /*252e0*/  ISETP.GE.AND P6, PT, R13, R250, PT ;  /* 0x000000fa0d00720c */ /* 0x000fe40003fc6270 */
[----:B------:R-:W-:Y:S02]  /*252f0*/  FSEL R24, R24, -INF , !P5 ;  /* 0xff80000018187808 */ /* 0x000fe40006800000 */
[----:B------:R-:W-:Y:S02]  /*25300*/  FMNMX.FTZ R15, R17, R15, !PT ;  /* 0x0000000f110f7209 */ /* 0x000fe40007810000 */
[----:B------:R-:W-:Y:S02]  /*25310*/  FMNMX.FTZ R14, R198, R14, !PT ;  /* 0x0000000ec60e7209 */ /* 0x000fe40007810000 */
[----:B------:R-:W-:Y:S02]  /*25320*/  ISETP.GE.AND P1, PT, R4, R248, PT ;  /* 0x000000f80400720c */ /* 0x000fe40003f26270 */
[----:B------:R-:W-:Y:S02]  /*25330*/  ISETP.GE.AND P5, PT, R12, R250, PT ;  /* 0x000000fa0c00720c */ /* 0x000fe40003fa6270 */
[----:B------:R-:W-:Y:S02]  /*25340*/  ISETP.GE.OR P6, PT, R13, R249, !P6 ;  /* 0x000000f90d00720c */ /* 0x000fe400077c6670 */
[----:B------:R-:W-:Y:S02]  /*25350*/  FSEL R203, R25, -INF , !P4 ;  /* 0xff80000019cb7808 */ /* 0x000fe40006000000 */
[----:B------:R-:W-:Y:S02]  /*25360*/  FMNMX.FTZ R15, R24, R15, !PT ;  /* 0x0000000f180f7209 */ /* 0x000fe40007810000 */
[----:B------:R-:W-:Y:S02]  /*25370*/  ISETP.GE.OR P1, PT, R4, R247, !P1 ;  /* 0x000000f70400720c */ /* 0x000fe40004f26670 */
[----:B------:R-:W-:Y:S02]  /*25380*/  IADD3 R4, R3, 0x38, RZ ;  /* 0x0000003803047810 */ /* 0x000fe40007ffe0ff */
        /* <DEDUP_REMOVED lines=8> */
[----:B------:R-:W-:Y:S02]  /*25410*/  ISETP.GE.OR P4, PT, R4, R249, !P4 ;  /* 0x000000f90400720c */ /* 0x000fe40006786670 */
[----:B------:R-:W-:Y:S02]  /*25420*/  FMNMX.FTZ R15, R180, R15, !PT ;  /* 0x0000000fb40f7209 */ /* 0x000fe40007810000 */
        /* <DEDUP_REMOVED lines=11> */
[----:B------:R-:W-:Y:S02]  /*254e0*/  ISETP.GE.OR P1, PT, R13, R247, !P2 ;  /* 0x000000f70d00720c */ /* 0x000fe40005726670 */
[----:B------:R-:W-:Y:S02]  /*254f0*/  ISETP.GE.AND P2, PT, R12, R248, PT ;  /* 0x000000f80c00720c */ /* 0x000fe40003f46270 */
[----:B------:R-:W-:Y:S02]  /*25500*/  FSEL R181, R27, -INF , !P0 ;  /* 0xff8000001bb57808 */ /* 0x000fe40004000000 */
[----:B------:R-:W-:Y:S02]  /*25510*/  FMNMX.FTZ R15, R182, R15, !PT ;  /* 0x0000000fb60f7209 */ /* 0x000fe40007810000 */
[----:B------:R-:W-:Y:S02]  /*25520*/  ISETP.GE.AND P6, PT, R3, R250, PT ;  /* 0x000000fa0300720c */ /* 0x000fe40003fc6270 */
[----:B------:R-:W-:Y:S02]  /*25530*/  ISETP.GE.OR P2, PT, R12, R247, !P2 ;  /* 0x000000f70c00720c */ /* 0x000fe40005746670 */
[----:B------:R-:W-:Y:S02]  /*25540*/  FSEL R177, R30, -INF , !P1 ;  /* 0xff8000001eb17808 */ /* 0x000fe40004800000 */
[----:B------:R-:W-:Y:S02]  /*25550*/  FMNMX.FTZ R15, R181, R15, !PT ;  /* 0x0000000fb50f7209 */ /* 0x000fe40007810000 */
[CC--:B------:R-:W-:Y:S02]  /*25560*/  ISETP.GE.AND P0, PT, R4.reuse, R248.reuse, PT ;  /* 0x000000f80400720c */ /* 0x0c0fe40003f06270 */
        /* <DEDUP_REMOVED lines=60> */
[-CC-:B------:R-:W-:Y:S02]  /*25930*/  FFMA.FTZ R201, R201, R165.reuse, -R172.reuse ;  /* 0x000000a5c9c97223 */ /* 0x180fe400000108ac */
        /* <DEDUP_REMOVED lines=9> */
[----:B------:R-:W-:Y:S02]  /*259d0*/  FMUL.FTZ R9, R2, R157 ;  /* 0x0000009d02097220 */ /* 0x000fe40000410000 */
[----:B------:R-:W-:Y:S02]  /*259e0*/  IMAD.MOV.U32 R161, RZ, RZ, R17 ;  /* 0x000000ffffa17224 */ /* 0x000fe400078e0011 */
[C---:B----4-:R-:W-:Y:S02]  /*259f0*/  FMUL.FTZ R7, R0.reuse, R163 ;  /* 0x000000a300077220 */ /* 0x050fe40000410000 */
[C---:B------:R-:W-:Y:S01]  /*25a00*/  FMUL.FTZ R6, R0.reuse, R162 ;  /* 0x000000a200067220 */ /* 0x040fe20000410000 */
[----:B------:R-:W-:Y:S01]  /*25a10*/  MOV R162, R24 ;  /* 0x0000001800a27202 */ /* 0x000fe20000000f00 */
[C---:B------:R-:W-:Y:S01]  /*25a20*/  FMUL.FTZ R10, R0.reuse, R158 ;  /* 0x0000009e000a7220 */ /* 0x040fe20000410000 */
[----:B------:R-:W-:Y:S01]  /*25a30*/  MUFU.EX2 R191, R191 ;  /* 0x000000bf00bf7308 */ /* 0x000fe20000000800 */
[----:B------:R-:W-:Y:S02]  /*25a40*/  FMUL.FTZ R11, R0, R159 ;  /* 0x0000009f000b7220 */ /* 0x000fe40000410000 */
[C---:B------:R-:W-:Y:S01]  /*25a50*/  FMUL.FTZ R16, R2.reuse, R148 ;  /* 0x0000009402107220 */ /* 0x040fe20000410000 */
[----:B------:R-:W-:Y:S01]  /*25a60*/  LDSM.16.MT88.4 R156, [R223+0x14800] ;  /* 0x01480000df9c783b */ /* 0x000fe20000004200 */
[----:B------:R-:W-:Y:S02]  /*25a70*/  FMUL.FTZ R17, R2, R149 ;  /* 0x0000009502117220 */ /* 0x000fe40000410000 */
[C---:B------:R-:W-:Y:S02]  /*25a80*/  FMUL.FTZ R18, R0.reuse, R150 ;  /* 0x0000009600127220 */ /* 0x040fe40000410000 */
[----:B------:R-:W-:Y:S01]  /*25a90*/  FMUL.FTZ R19, R0, R151 ;  /* 0x0000009700137220 */ /* 0x000fe20000410000 */
[----:B------:R-:W3:Y:S01]  /*25aa0*/  MUFU.EX2 R190, R190 ;  /* 0x000000be00be7308 */ /* 0x000ee20000000800 */
[C---:B------:R-:W-:Y:S01]  /*25ab0*/  FMUL.FTZ R24, R2.reuse, R140 ;  /* 0x0000008c02187220 */ /* 0x040fe20000410000 */
[----:B------:R-:W-:Y:S01]  /*25ac0*/  LDSM.16.MT88.4 R148, [R219+0x10800] ;  /* 0x01080000db94783b */ /* 0x000fe20000004200 */
[----:B------:R-:W-:Y:S01]  /*25ad0*/  FMUL.FTZ R25, R2, R141 ;  /* 0x0000008d02197220 */ /* 0x000fe20000410000 */
[----:B--2---:R-:W-:Y:S01]  /*25ae0*/  F2FP.BF16.PACK_AB R170, R192, R193 ;  /* 0x000000c1c0aa723e */ /* 0x004fe200000010ff */
[C---:B------:R-:W-:Y:S02]  /*25af0*/  FMUL.FTZ R26, R0.reuse, R142 ;  /* 0x0000008e001a7220 */ /* 0x040fe40000410000 */
[----:B------:R-:W-:Y:S02]  /*25b00*/  FMUL.FTZ R27, R0, R143 ;  /* 0x0000008f001b7220 */ /* 0x000fe40000410000 */
[C---:B------:R-:W-:Y:S01]  /*25b10*/  FMUL.FTZ R32, R2.reuse, R132 ;  /* 0x0000008402207220 */ /* 0x040fe20000410000 */
[----:B------:R-:W-:Y:S01]  /*25b20*/  MUFU.EX2 R189, R189 ;  /* 0x000000bd00bd7308 */ /* 0x000fe20000000800 */
[----:B------:R-:W-:Y:S01]  /*25b30*/  FMUL.FTZ R33, R2, R133 ;  /* 0x0000008502217220 */ /* 0x000fe20000410000 */
[----:B------:R-:W-:Y:S01]  /*25b40*/  LDSM.16.MT88.4 R140, [R219+0x12000] ;  /* 0x01200000db8c783b */ /* 0x000fe20000004200 */
[C---:B------:R-:W-:Y:S02]  /*25b50*/  FMUL.FTZ R34, R0.reuse, R134 ;  /* 0x0000008600227220 */ /* 0x040fe40000410000 */
[----:B------:R-:W-:Y:S02]  /*25b60*/  FMUL.FTZ R35, R0, R135 ;  /* 0x0000008700237220 */ /* 0x000fe40000410000 */
[C---:B------:R-:W-:Y:S02]  /*25b70*/  FMUL.FTZ R36, R2.reuse, R36 ;  /* 0x0000002402247220 */ /* 0x040fe40000410000 */
[----:B------:R-:W-:Y:S01]  /*25b80*/  FMUL.FTZ R37, R2, R37 ;  /* 0x0000002502257220 */ /* 0x000fe20000410000 */
[----:B------:R-:W2:Y:S01]  /*25b90*/  MUFU.EX2 R188, R188 ;  /* 0x000000bc00bc7308 */ /* 0x000ea20000000800 */
[----:B------:R-:W-:Y:S01]  /*25ba0*/  LDSM.16.MT88.4 R132, [R220+0x12000] ;  /* 0x01200000dc84783b */ /* 0x000fe20000004200 */
[----:B------:R-:W-:Y:S01]  /*25bb0*/  FMUL.FTZ R38, R0, R38 ;  /* 0x0000002600267220 */ /* 0x000fe20000410000 */
[----:B---3--:R-:W-:Y:S01]  /*25bc0*/  F2FP.BF16.PACK_AB R169, R190, R191 ;  /* 0x000000bfbea9723e */ /* 0x008fe200000010ff */
        /* <DEDUP_REMOVED lines=11> */
[----:B------:R-:W-:Y:S01]  /*25c80*/  FMUL.FTZ R48, R2, R48 ;  /* 0x0000003002307220 */ /* 0x000fe20000410000 */
[----:B--2---:R-:W-:Y:S01]  /*25c90*/  F2FP.BF16.PACK_AB R171, R188, R189 ;  /* 0x000000bdbcab723e */ /* 0x004fe200000010ff */
[----:B------:R-:W-:Y:S02]  /*25ca0*/  FMUL.FTZ R49, R2, R49 ;  /* 0x0000003102317220 */ /* 0x000fe40000410000 */
[C---:B------:R-:W-:Y:S02]  /*25cb0*/  FMUL.FTZ R50, R0.reuse, R50 ;  /* 0x0000003200327220 */ /* 0x040fe40000410000 */
[----:B------:R-:W-:Y:S01]  /*25cc0*/  FMUL.FTZ R51, R0, R51 ;  /* 0x0000003300337220 */ /* 0x000fe20000410000 */
[----:B------:R-:W-:Y:S01]  /*25cd0*/  MUFU.EX2 R196, R196 ;  /* 0x000000c400c47308 */ /* 0x000fe20000000800 */
[C---:B-1----:R-:W-:Y:S05]  /*25ce0*/  HMMA.16816.F32.BF16 R4, R168.reuse, R12, R4 ;  /* 0x0000000ca804723c */ /* 0x042fea0000041804 */
[C---:B------:R-:W-:Y:S02]  /*25cf0*/  FMUL.FTZ R52, R2.reuse, R52 ;  /* 0x0000003402347220 */ /* 0x040fe40000410000 */
[C---:B------:R-:W-:Y:S01]  /*25d00*/  FMUL.FTZ R12, R2.reuse, R152 ;  /* 0x00000098020c7220 */ /* 0x040fe20000410000 */
[C---:B------:R-:W-:Y:S01]  /*25d10*/  HMMA.16816.F32.BF16 R8, R168.reuse, R14, R8 ;  /* 0x0000000ea808723c */ /* 0x040fe20000041808 */
[----:B------:R-:W-:Y:S03]  /*25d20*/  MUFU.EX2 R197, R197 ;  /* 0x000000c500c57308 */ /* 0x000fe60000000800 */
[C---:B------:R-:W-:Y:S02]  /*25d30*/  FMUL.FTZ R13, R2.reuse, R153 ;  /* 0x00000099020d7220 */ /* 0x040fe40000410000 */
[----:B------:R-:W-:Y:S02]  /*25d40*/  FMUL.FTZ R53, R2, R53 ;  /* 0x0000003502357220 */ /* 0x000fe40000410000 */
[C---:B------:R-:W-:Y:S03]  /*25d50*/  FMUL.FTZ R14, R0.reuse, R154 ;  /* 0x0000009a000e7220 */ /* 0x040fe60000410000 */
[----:B------:R-:W-:Y:S01]  /*25d60*/  MUFU.EX2 R198, R198 ;  /* 0x000000c600c67308 */ /* 0x000fe20000000800 */
[C---:B------:R-:W-:Y:S02]  /*25d70*/  FMUL.FTZ R15, R0.reuse, R155 ;  /* 0x0000009b000f7220 */ /* 0x040fe40000410000 */
[----:B------:R-:W1:Y:S01]  /*25d80*/  LDSM.16.MT88.4 R152, [R219+0x10000] ;  /* 0x01000000db98783b */ /* 0x000e620000004200 */
[C---:B------:R-:W-:Y:S02]  /*25d90*/  FMUL.FTZ R54, R0.reuse, R54 ;  /* 0x0000003600367220 */ /* 0x040fe40000410000 */
[----:B------:R-:W-:Y:S02]  /*25da0*/  FMUL.FTZ R55, R0, R55 ;  /* 0x0000003700377220 */ /* 0x000fe40000410000 */
[C---:B------:R-:W-:Y:S02]  /*25db0*/  HMMA.16816.F32.BF16 R12, R168.reuse, R20, R12 ;  /* 0x00000014a80c723c */ /* 0x040fe4000004180c */
[----:B------:R-:W2:Y:S01]  /*25dc0*/  MUFU.EX2 R199, R199 ;  /* 0x000000c700c77308 */ /* 0x000ea20000000800 */
[C---:B------:R-:W-:Y:S02]  /*25dd0*/  FMUL.FTZ R56, R2.reuse, R56 ;  /* 0x0000003802387220 */ /* 0x040fe40000410000 */
[C---:B------:R-:W-:Y:S02]  /*25de0*/  FMUL.FTZ R57, R2.reuse, R57 ;  /* 0x0000003902397220 */ /* 0x040fe40000410000 */
[C---:B------:R-:W-:Y:S01]  /*25df0*/  FMUL.FTZ R20, R2.reuse, R144 ;  /* 0x0000009002147220 */ /* 0x040fe20000410000 */
[C---:B------:R-:W-:Y:S04]  /*25e00*/  HMMA.16816.F32.BF16 R16, R168.reuse, R22, R16 ;  /* 0x00000016a810723c */ /* 0x040fe80000041810 */
[----:B------:R-:W-:Y:S01]  /*25e10*/  FMUL.FTZ R21, R2, R145 ;  /* 0x0000009102157220 */ /* 0x000fe20000410000 */
[----:B------:R-:W-:Y:S01]  /*25e20*/  MUFU.EX2 R200, R200 ;  /* 0x000000c800c87308 */ /* 0x000fe20000000800 */
[C---:B------:R-:W-:Y:S02]  /*25e30*/  FMUL.FTZ R58, R0.reuse, R58 ;  /* 0x0000003a003a7220 */ /* 0x040fe40000410000 */
[C---:B------:R-:W-:Y:S04]  /*25e40*/  FMUL.FTZ R22, R0.reuse, R146 ;  /* 0x0000009200167220 */ /* 0x040fe80000410000 */
[C---:B------:R-:W-:Y:S02]  /*25e50*/  FMUL.FTZ R23, R0.reuse, R147 ;  /* 0x0000009300177220 */ /* 0x040fe40000410000 */
[----:B------:R-:W4:Y:S01]  /*25e60*/  LDSM.16.MT88.4 R144, [R223+0x12000] ;  /* 0x01200000df90783b */ /* 0x000f220000004200 */
[----:B------:R-:W-:Y:S01]  /*25e70*/  FMUL.FTZ R59, R0, R59 ;  /* 0x0000003b003b7220 */ /* 0x000fe20000410000 */
[----:B------:R-:W5:Y:S01]  /*25e80*/  MUFU.EX2 R201, R201 ;  /* 0x000000c900c97308 */ /* 0x000f620000000800 */
[C---:B------:R-:W-:Y:S02]  /*25e90*/  FMUL.FTZ R60, R2.reuse, R60 ;  /* 0x0000003c023c7220 */ /* 0x040fe40000410000 */
[C---:B------:R-:W-:Y:S03]  /*25ea0*/  HMMA.16816.F32.BF16 R20, R168.reuse, R28, R20 ;  /* 0x0000001ca814723c */ /* 0x040fe60000041814 */
[----:B------:R-:W-:Y:S02]  /*25eb0*/  FMUL.FTZ R61, R2, R61 ;  /* 0x0000003d023d7220 */ /* 0x000fe40000410000 */
[----:B------:R-:W-:Y:S02]  /*25ec0*/  FMUL.FTZ R62, R0, R62 ;  /* 0x0000003e003e7220 */ /* 0x000fe40000410000 */
[C---:B------:R-:W-:Y:S01]  /*25ed0*/  FMUL.FTZ R28, R2.reuse, R136 ;  /* 0x00000088021c7220 */ /* 0x040fe20000410000 */
[C---:B------:R-:W-:Y:S01]  /*25ee0*/  HMMA.16816.F32.BF16 R24, R168.reuse, R30, R24 ;  /* 0x0000001ea818723c */ /* 0x040fe20000041818 */
[----:B------:R-:W-:Y:S03]  /*25ef0*/  MUFU.EX2 R203, R203 ;  /* 0x000000cb00cb7308 */ /* 0x000fe60000000800 */
[----:B------:R-:W-:Y:S02]  /*25f00*/  FMUL.FTZ R29, R2, R137 ;  /* 0x00000089021d7220 */ /* 0x000fe40000410000 */
[C---:B------:R-:W-:Y:S02]  /*25f10*/  FMUL.FTZ R63, R0.reuse, R63 ;  /* 0x0000003f003f7220 */ /* 0x040fe40000410000 */
[C---:B------:R-:W-:Y:S04]  /*25f20*/  FMUL.FTZ R30, R0.reuse, R138 ;  /* 0x0000008a001e7220 */ /* 0x040fe80000410000 */
[----:B------:R-:W-:Y:S02]  /*25f30*/  FMUL.FTZ R31, R0, R139 ;  /* 0x0000008b001f7220 */ /* 0x000fe40000410000 */
[----:B------:R-:W2:Y:S01]  /*25f40*/  LDSM.16.MT88.4 R136, [R221+0x12000] ;  /* 0x01200000dd88783b */ /* 0x000ea20000004200 */
        /* <DEDUP_REMOVED lines=94> */
[-CC-:B------:R-:W-:Y:S02]  /*26530*/  FFMA.FTZ R202, R202, R165.reuse, -R172.reuse ;  /* 0x000000a5caca7223 */ /* 0x180fe400000108ac */
[--C-:B------:R-:W-:Y:S03]  /*26540*/  FFMA.FTZ R181, R181, R165, -R172.reuse ;  /* 0x000000a5b5b57223 */ /* 0x100fe600000108ac */
[C---:B------:R-:W-:Y:S01]  /*26550*/  HMMA.16816.F32.BF16 R120, R168.reuse, R138, R120 ;  /* 0x0000008aa878723c */ /* 0x040fe20000041878 */
[----:B------:R-:W1:Y:S01]  /*26560*/  LDSM.16.MT88.4 R136, [R220+0x10800] ;  /* 0x01080000dc88783b */ /* 0x000e620000004200 */
[----:B------:R-:W1:Y:S01]  /*26570*/  MUFU.EX2 R202, R202 ;  /* 0x000000ca00ca7308 */ /* 0x000e620000000800 */
[C---:B------:R-:W-:Y:S02]  /*26580*/  FMUL.FTZ R124, R2.reuse, R124 ;  /* 0x0000007c027c7220 */ /* 0x040fe40000410000 */
[----:B------:R-:W-:Y:S02]  /*26590*/  FMUL.FTZ R125, R2, R125 ;  /* 0x0000007d027d7220 */ /* 0x000fe40000410000 */
[C---:B------:R-:W-:Y:S02]  /*265a0*/  FMUL.FTZ R126, R0.reuse, R126 ;  /* 0x0000007e007e7220 */ /* 0x040fe40000410000 */
[----:B------:R-:W-:Y:S03]  /*265b0*/  FMUL.FTZ R127, R0, R127 ;  /* 0x0000007f007f7220 */ /* 0x000fe60000410000 */
[-C--:B------:R-:W-:Y:S02]  /*265c0*/  FFMA.FTZ R172, R166, R165.reuse, -R172 ;  /* 0x000000a5a6ac7223 */ /* 0x080fe400000108ac */
[--C-:B------:R-:W-:Y:S02]  /*265d0*/  FFMA.FTZ R180, R180, R165, -R179.reuse ;  /* 0x000000a5b4b47223 */ /* 0x100fe400000108b3 */
[C---:B--2---:R-:W-:Y:S03]  /*265e0*/  HMMA.16816.F32.BF16 R124, R168.reuse, R132, R124 ;  /* 0x00000084a87c723c */ /* 0x044fe6000004187c */
[C---:B------:R-:W-:Y:S02]  /*265f0*/  FMUL.FTZ R128, R2.reuse, R128 ;  /* 0x0000008002807220 */ /* 0x040fe40000410000 */
[----:B------:R-:W-:Y:S02]  /*26600*/  FMUL.FTZ R129, R2, R129 ;  /* 0x0000008102817220 */ /* 0x000fe40000410000 */
[C---:B------:R-:W-:Y:S01]  /*26610*/  FMUL.FTZ R130, R0.reuse, R130 ;  /* 0x0000008200827220 */ /* 0x040fe20000410000 */
[----:B---3--:R-:W-:Y:S01]  /*26620*/  F2FP.BF16.PACK_AB R132, R195, R194 ;  /* 0x000000c2c384723e */ /* 0x008fe200000010ff */
[----:B------:R-:W-:Y:S03]  /*26630*/  FMUL.FTZ R131, R0, R131 ;  /* 0x0000008300837220 */ /* 0x000fe60000410000 */
[----:B------:R-:W-:Y:S01]  /*26640*/  F2FP.BF16.PACK_AB R133, R199, R198 ;  /* 0x000000c6c785723e */ /* 0x000fe200000010ff */
[----:B------:R-:W-:Y:S02]  /*26650*/  FFMA.FTZ R178, R178, R165, -R179 ;  /* 0x000000a5b2b27223 */ /* 0x000fe400000108b3 */
[----:B------:R-:W-:Y:S01]  /*26660*/  FFMA.FTZ R187, R2, R252, R187 ;  /* 0x000000fc02bb7223 */ /* 0x000fe200000100bb */
[----:B------:R-:W-:Y:S01]  /*26670*/  HMMA.16816.F32.BF16 R128, R168, R134, R128 ;  /* 0x00000086a880723c */ /* 0x000fe20000041880 */
[----:B------:R-:W-:Y:S02]  /*26680*/  MUFU.EX2 R168, R181 ;  /* 0x000000b500a87308 */ /* 0x000fe40000000800 */
[----:B------:R-:W-:Y:S02]  /*26690*/  FFMA.FTZ R191, R0, R251, R191 ;  /* 0x000000fb00bf7223 */ /* 0x000fe400000100bf */
[----:B------:R-:W-:Y:S02]  /*266a0*/  FADD.FTZ R187, R186, R187 ;  /* 0x000000bbbabb7221 */ /* 0x000fe40000010000 */
[----:B------:R-:W-:Y:S01]  /*266b0*/  F2FP.BF16.PACK_AB R134, R197, R196 ;  /* 0x000000c4c586723e */ /* 0x000fe200000010ff */
[----:B------:R-:W-:Y:S01]  /*266c0*/  IMAD.MOV.U32 R169, RZ, RZ, R160 ;  /* 0x000000ffffa97224 */ /* 0x000fe200078e00a0 */
[----:B-----5:R-:W-:Y:S02]  /*266d0*/  F2FP.BF16.PACK_AB R135, R201, R200 ;  /* 0x000000c8c987723e */ /* 0x020fe400000010ff */
[----:B------:R-:W-:Y:S01]  /*266e0*/  MUFU.EX2 R181, R178 ;  /* 0x000000b200b57308 */ /* 0x000fe20000000800 */
[----:B------:R-:W-:Y:S01]  /*266f0*/  MOV R171, R162 ;  /* 0x000000a200ab7202 */ /* 0x000fe20000000f00 */
[----:B------:R-:W-:Y:S01]  /*26700*/  FADD.FTZ R191, R190, R191 ;  /* 0x000000bfbebf7221 */ /* 0x000fe20000010000 */
[----:B------:R-:W-:Y:S01]  /*26710*/  MOV R170, R161 ;  /* 0x000000a100aa7202 */ /* 0x000fe20000000f00 */
[----:B------:R-:W-:Y:S01]  /*26720*/  FADD.FTZ R187, R193, R187 ;  /* 0x000000bbc1bb7221 */ /* 0x000fe20000010000 */
[C---:B----4-:R-:W-:Y:S01]  /*26730*/  HMMA.16816.F32.BF16 R4, R132.reuse, R140, R4 ;  /* 0x0000008c8404723c */ /* 0x050fe20000041804 */
[----:B------:R-:W-:Y:S04]  /*26740*/  LDSM.16.MT88.4 R160, [R221+0x14800] ;  /* 0x01480000dda0783b */ /* 0x000fe80000004200 */
[----:B------:R-:W-:Y:S02]  /*26750*/  FADD.FTZ R191, R189, R191 ;  /* 0x000000bfbdbf7221 */ /* 0x000fe40000010000 */
[----:B------:R-:W-:Y:S01]  /*26760*/  FADD.FTZ R192, R192, R187 ;  /* 0x000000bbc0c07221 */ /* 0x000fe20000010000 */
[C---:B------:R-:W-:Y:S01]  /*26770*/  HMMA.16816.F32.BF16 R8, R132.reuse, R142, R8 ;  /* 0x0000008e8408723c */ /* 0x040fe20000041808 */
[----:B------:R-:W2:Y:S03]  /*26780*/  LDSM.16.MT88.4 R140, [R221+0x12800] ;  /* 0x01280000dd8c783b */ /* 0x000ea60000004200 */
[----:B------:R-:W-:Y:S02]  /*26790*/  FADD.FTZ R188, R188, R191 ;  /* 0x000000bfbcbc7221 */ /* 0x000fe40000010000 */
[----:B------:R-:W-:Y:S02]  /*267a0*/  FADD.FTZ R192, R194, R192 ;  /* 0x000000c0c2c07221 */ /* 0x000fe40000010000 */
[C---:B------:R-:W-:Y:S04]  /*267b0*/  HMMA.16816.F32.BF16 R12, R132.reuse, R144, R12 ;  /* 0x00000090840c723c */ /* 0x040fe8000004180c */
[----:B------:R-:W-:Y:S02]  /*267c0*/  FADD.FTZ R188, R198, R188 ;  /* 0x000000bcc6bc7221 */ /* 0x000fe40000010000 */
[----:B------:R-:W-:Y:S02]  /*267d0*/  FADD.FTZ R195, R195, R192 ;  /* 0x000000c0c3c37221 */ /* 0x000fe40000010000 */
[C---:B------:R-:W-:Y:S01]  /*267e0*/  HMMA.16816.F32.BF16 R16, R132.reuse, R146, R16 ;  /* 0x000000928410723c */ /* 0x040fe20000041810 */
[----:B------:R-:W-:Y:S03]  /*267f0*/  LDSM.16.MT88.4 R144, [R219+0x12800] ;  /* 0x01280000db90783b */ /* 0x000fe60000004200 */
[----:B------:R-:W-:Y:S02]  /*26800*/  FADD.FTZ R199, R199, R188 ;  /* 0x000000bcc7c77221 */ /* 0x000fe40000010000 */
[----:B------:R-:W-:Y:S02]  /*26810*/  FADD.FTZ R195, R196, R195 ;  /* 0x000000c3c4c37221 */ /* 0x000fe40000010000 */
[C---:B-1----:R-:W-:Y:S04]  /*26820*/  HMMA.16816.F32.BF16 R20, R132.reuse, R136, R20 ;  /* 0x000000888414723c */ /* 0x042fe80000041814 */
[----:B------:R-:W-:Y:S02]  /*26830*/  FADD.FTZ R199, R200, R199 ;  /* 0x000000c7c8c77221 */ /* 0x000fe40000010000 */
[----:B------:R-:W-:Y:S02]  /*26840*/  FADD.FTZ R197, R197, R195 ;  /* 0x000000c3c5c57221 */ /* 0x000fe40000010000 */
[C---:B------:R-:W-:Y:S01]  /*26850*/  HMMA.16816.F32.BF16 R24, R132.reuse, R138, R24 ;  /* 0x0000008a8418723c */ /* 0x040fe20000041818 */
[----:B------:R-:W1:Y:S03]  /*26860*/  LDSM.16.MT88.4 R136, [R220+0x12800] ;  /* 0x01280000dc88783b */ /* 0x000e660000004200 */
[----:B------:R-:W-:Y:S04]  /*26870*/  FADD.FTZ R201, R201, R199 ;  /* 0x000000c7c9c97221 */ /* 0x000fe80000010000 */
[C---:B------:R-:W-:Y:S04]  /*26880*/  HMMA.16816.F32.BF16 R28, R132.reuse, R148, R28 ;  /* 0x00000094841c723c */ /* 0x040fe8000004181c */
[----:B------:R-:W-:Y:S04]  /*26890*/  FADD.FTZ R2, R202, R201 ;  /* 0x000000c9ca027221 */ /* 0x000fe80000010000 */
[C---:B------:R-:W-:Y:S01]  /*268a0*/  HMMA.16816.F32.BF16 R32, R132.reuse, R150, R32 ;  /* 0x000000968420723c */ /* 0x040fe20000041820 */
[----:B------:R-:W3:Y:S07]  /*268b0*/  LDSM.16.MT88.4 R148, [R220+0x14800] ;  /* 0x01480000dc94783b */ /* 0x000eee0000004200 */
[C---:B------:R-:W-:Y:S08]  /*268c0*/  HMMA.16816.F32.BF16 R36, R132.reuse, R152, R36 ;  /* 0x000000988424723c */ /* 0x040ff00000041824 */
[C---:B------:R-:W-:Y:S08]  /*268d0*/  HMMA.16816.F32.BF16 R40, R132.reuse, R154, R40 ;  /* 0x0000009a8428723c */ /* 0x040ff00000041828 */
[C---:B--2---:R-:W-:Y:S08]  /*268e0*/  HMMA.16816.F32.BF16 R44, R132.reuse, R140, R44 ;  /* 0x0000008c842c723c */ /* 0x044ff0000004182c */
[C---:B------:R-:W-:Y:S01]  /*268f0*/  HMMA.16816.F32.BF16 R48, R132.reuse, R142, R48 ;  /* 0x0000008e8430723c */ /* 0x040fe20000041830 */
[----:B------:R-:W2:Y:S07]  /*26900*/  LDSM.16.MT88.4 R140, [R219+0x14800] ;  /* 0x01480000db8c783b */ /* 0x000eae0000004200 */
[C---:B-1----:R-:W-:Y:S08]  /*26910*/  HMMA.16816.F32.BF16 R52, R132.reuse, R136, R52 ;  /* 0x000000888434723c */ /* 0x042ff00000041834 */
[C---:B------:R-:W-:Y:S01]  /*26920*/  HMMA.16816.F32.BF16 R56, R132.reuse, R138, R56 ;  /* 0x0000008a8438723c */ /* 0x040fe20000041838 */
[----:B------:R-:W1:Y:S07]  /*26930*/  LDSM.16.MT88.4 R136, [R223+0x16800] ;  /* 0x01680000df88783b */ /* 0x000e6e0000004200 */
[C---:B------:R-:W-:Y:S07]  /*26940*/  HMMA.16816.F32.BF16 R60, R132.reuse, R144, R60 ;  /* 0x00000090843c723c */ /* 0x040fee000004183c */
[-CC-:B------:R-:W-:Y:S01]  /*26950*/  FFMA.FTZ R144, R169, R165.reuse, -R179.reuse ;  /* 0x000000a5a9907223 */ /* 0x180fe200000108b3 */
[C---:B------:R-:W-:Y:S01]  /*26960*/  HMMA.16816.F32.BF16 R64, R132.reuse, R146, R64 ;  /* 0x000000928440723c */ /* 0x040fe20000041840 */
[----:B------:R-:W-:Y:S07]  /*26970*/  MUFU.EX2 R169, R182 ;  /* 0x000000b600a97308 */ /* 0x000fee0000000800 */
[C---:B------:R-:W-:Y:S03]  /*26980*/  HMMA.16816.F32.BF16 R68, R132.reuse, R156, R68 ;  /* 0x0000009c8444723c */ /* 0x040fe60000041844 */
[----:B------:R4:W5:Y:S05]  /*26990*/  MUFU.EX2 R153, R144 ;  /* 0x0000009000997308 */ /* 0x00096a0000000800 */
[C---:B------:R-:W-:Y:S01]  /*269a0*/  HMMA.16816.F32.BF16 R72, R132.reuse, R158, R72 ;  /* 0x0000009e8448723c */ /* 0x040fe20000041848 */
[----:B------:R-:W-:Y:S07]  /*269b0*/  LDSM.16.MT88.4 R156, [R219+0x11000] ;  /* 0x01100000db9c783b */ /* 0x000fee0000004200 */
[C---:B------:R-:W-:Y:S08]  /*269c0*/  HMMA.16816.F32.BF16 R76, R132.reuse, R160, R76 ;  /* 0x000000a0844c723c */ /* 0x040ff0000004184c */
[C---:B------:R-:W-:Y:S01]  /*269d0*/  HMMA.16816.F32.BF16 R80, R132.reuse, R162, R80 ;  /* 0x000000a28450723c */ /* 0x040fe20000041850 */
[----:B------:R-:W-:Y:S07]  /*269e0*/  LDSM.16.MT88.4 R160, [R221+0x15000] ;  /* 0x01500000dda0783b */ /* 0x000fee0000004200 */
[C---:B---3--:R-:W-:Y:S01]  /*269f0*/  HMMA.16816.F32.BF16 R84, R132.reuse, R148, R84 ;  /* 0x000000948454723c */ /* 0x048fe20000041854 */
[----:B----4-:R-:W3:Y:S06]  /*26a00*/  LDSM.16.MT88.4 R144, [R221+0x16800] ;  /* 0x01680000dd90783b */ /* 0x010eec0000004200 */
[--C-:B------:R-:W-:Y:S01]  /*26a10*/  FFMA.FTZ R148, R170, R165, -R179.reuse ;  /* 0x000000a5aa947223 */ /* 0x100fe200000108b3 */
[C---:B------:R-:W-:Y:S01]  /*26a20*/  HMMA.16816.F32.BF16 R88, R132.reuse, R150, R88 ;  /* 0x000000968458723c */ /* 0x040fe20000041858 */
[----:B------:R5:W-:Y:S07]  /*26a30*/  MUFU.EX2 R170, R183 ;  /* 0x000000b700aa7308 */ /* 0x000bee0000000800 */
[C---:B--2---:R-:W-:Y:S03]  /*26a40*/  HMMA.16816.F32.BF16 R92, R132.reuse, R140, R92 ;  /* 0x0000008c845c723c */ /* 0x044fe6000004185c */
[----:B------:R2:W4:Y:S05]  /*26a50*/  MUFU.EX2 R152, R148 ;  /* 0x0000009400987308 */ /* 0x00052a0000000800 */
[C---:B------:R-:W-:Y:S01]  /*26a60*/  HMMA.16816.F32.BF16 R96, R132.reuse, R142, R96 ;  /* 0x0000008e8460723c */ /* 0x040fe20000041860 */
[----:B------:R-:W-:Y:S07]  /*26a70*/  LDSM.16.MT88.4 R140, [R219+0x16800] ;  /* 0x01680000db8c783b */ /* 0x000fee0000004200 */
[C---:B-1----:R-:W-:Y:S04]  /*26a80*/  HMMA.16816.F32.BF16 R100, R132.reuse, R136, R100 ;  /* 0x000000888464723c */ /* 0x042fe80000041864 */
[----:B-----5:R-:W-:Y:S04]  /*26a90*/  MOV R183, R153 ;  /* 0x0000009900b77202 */ /* 0x020fe80000000f00 */
[C---:B------:R-:W-:Y:S01]  /*26aa0*/  HMMA.16816.F32.BF16 R104, R132.reuse, R138, R104 ;  /* 0x0000008a8468723c */ /* 0x040fe20000041868 */
[----:B------:R-:W-:Y:S03]  /*26ab0*/  LDSM.16.MT88.4 R136, [R223+0x11000] ;  /* 0x01100000df88783b */ /* 0x000fe60000004200 */
[-CC-:B--2---:R-:W-:Y:S01]  /*26ac0*/  FFMA.FTZ R148, R171, R165.reuse, -R179.reuse ;  /* 0x000000a5ab947223 */ /* 0x184fe200000108b3 */
[----:B----4-:R-:W-:Y:S01]  /*26ad0*/  MOV R182, R152 ;  /* 0x0000009800b67202 */ /* 0x010fe20000000f00 */
[----:B------:R-:W-:Y:S02]  /*26ae0*/  FFMA.FTZ R179, R175, R165, -R179 ;  /* 0x000000a5afb37223 */ /* 0x000fe400000108b3 */
[C---:B---3--:R-:W-:Y:S01]  /*26af0*/  HMMA.16816.F32.BF16 R108, R132.reuse, R144, R108 ;  /* 0x00000090846c723c */ /* 0x048fe2000004186c */
[----:B------:R1:W-:Y:S01]  /*26b00*/  MUFU.EX2 R171, R148 ;  /* 0x0000009400ab7308 */ /* 0x0003e20000000800 */
[----:B------:R-:W-:Y:S06]  /*26b10*/  LDSM.16.MT88.4 R152, [R221+0x11000] ;  /* 0x01100000dd98783b */ /* 0x000fec0000004200 */
[C---:B------:R-:W-:Y:S02]  /*26b20*/  HMMA.16816.F32.BF16 R112, R132.reuse, R146, R112 ;  /* 0x000000928470723c */ /* 0x040fe40000041870 */
[----:B------:R-:W-:Y:S01]  /*26b30*/  LDSM.16.MT88.4 R144, [R220+0x11000] ;  /* 0x01100000dc90783b */ /* 0x000fe20000004200 */
[----:B------:R-:W2:Y:S10]  /*26b40*/  MUFU.EX2 R178, R179 ;  /* 0x000000b300b27308 */ /* 0x000eb40000000800 */
[----:B------:R-:W-:Y:S01]  /*26b50*/  MUFU.EX2 R165, R172 ;  /* 0x000000ac00a57308 */ /* 0x000fe20000000800 */
[----:B-1----:R-:W1:Y:S01]  /*26b60*/  LDSM.16.MT88.4 R148, [R220+0x16800] ;  /* 0x01680000dc94783b */ /* 0x002e620000004200 */
[----:B--2---:R-:W-:Y:S01]  /*26b70*/  MOV R166, R178 ;  /* 0x000000b200a67202 */ /* 0x004fe20000000f00 */
[C---:B-1----:R-:W-:Y:S08]  /*26b80*/  HMMA.16816.F32.BF16 R116, R132.reuse, R148, R116 ;  /* 0x000000948474723c */ /* 0x042ff00000041874 */
[C---:B------:R-:W-:Y:S01]  /*26b90*/  HMMA.16816.F32.BF16 R120, R132.reuse, R150, R120 ;  /* 0x000000968478723c */ /* 0x040fe20000041878 */
[----:B------:R-:W-:Y:S07]  /*26ba0*/  LDSM.16.MT88.4 R148, [R220+0x13000] ;  /* 0x01300000dc94783b */ /* 0x000fee0000004200 */
[C---:B------:R-:W-:Y:S08]  /*26bb0*/  HMMA.16816.F32.BF16 R124, R132.reuse, R140, R124 ;  /* 0x0000008c847c723c */ /* 0x040ff0000004187c */
[----:B------:R-:W-:Y:S01]  /*26bc0*/  HMMA.16816.F32.BF16 R128, R132, R142, R128 ;  /* 0x0000008e8480723c */ /* 0x000fe20000041880 */
[----:B------:R-:W1:Y:S06]  /*26bd0*/  LDSM.16.MT88.4 R140, [R223+0x13000] ;  /* 0x01300000df8c783b */ /* 0x000e6c0000004200 */
[----:B------:R-:W-:Y:S02]  /*26be0*/  F2FP.BF16.PACK_AB R132, R182, R183 ;  /* 0x000000b7b684723e */ /* 0x000fe400000010ff */
[----:B------:R-:W-:Y:S03]  /*26bf0*/  F2FP.BF16.PACK_AB R134, R203, R171 ;  /* 0x000000abcb86723e */ /* 0x000fe600000010ff */
[----:B------:R-:W-:Y:S02]  /*26c00*/  F2FP.BF16.PACK_AB R133, R170, R202 ;  /* 0x000000caaa85723e */ /* 0x000fe400000010ff */
[-C--:B------:R-:W-:Y:S07]  /*26c10*/  F2FP.BF16.PACK_AB R135, R168, R169.reuse ;  /* 0x000000a9a887723e */ /* 0x080fee00000010ff */
[C---:B------:R-:W-:Y:S08]  /*26c20*/  HMMA.16816.F32.BF16 R4, R132.reuse, R136, R4 ;  /* 0x000000888404723c */ /* 0x040ff00000041804 */
[C---:B------:R-:W-:Y:S01]  /*26c30*/  HMMA.16816.F32.BF16 R8, R132.reuse, R138, R8 ;  /* 0x0000008a8408723c */ /* 0x040fe20000041808 */
[----:B------:R-:W2:Y:S07]  /*26c40*/  LDSM.16.MT88.4 R136, [R221+0x13000] ;  /* 0x01300000dd88783b */ /* 0x000eae0000004200 */
[C---:B------:R-:W-:Y:S08]  /*26c50*/  HMMA.16816.F32.BF16 R12, R132.reuse, R152, R12 ;  /* 0x00000098840c723c */ /* 0x040ff0000004180c */
[C---:B------:R-:W-:Y:S01]  /*26c60*/  HMMA.16816.F32.BF16 R16, R132.reuse, R154, R16 ;  /* 0x0000009a8410723c */ /* 0x040fe20000041810 */
[----:B------:R-:W-:Y:S07]  /*26c70*/  LDSM.16.MT88.4 R152, [R223+0x15000] ;  /* 0x01500000df98783b */ /* 0x000fee0000004200 */
        /* <DEDUP_REMOVED lines=12> */
[C---:B------:R-:W-:Y:S08]  /*26d40*/  HMMA.16816.F32.BF16 R52, R132.reuse, R148, R52 ;  /* 0x000000948434723c */ /* 0x040ff00000041834 */
[C---:B------:R-:W-:Y:S01]  /*26d50*/  HMMA.16816.F32.BF16 R56, R132.reuse, R150, R56 ;  /* 0x000000968438723c */ /* 0x040fe20000041838 */
[----:B------:R-:W-:Y:S07]  /*26d60*/  LDSM.16.MT88.4 R148, [R220+0x17000] ;  /* 0x01700000dc94783b */ /* 0x000fee0000004200 */
[C---:B---3--:R-:W-:Y:S08]  /*26d70*/  HMMA.16816.F32.BF16 R60, R132.reuse, R144, R60 ;  /* 0x00000090843c723c */ /* 0x048ff0000004183c */
[C---:B------:R-:W-:Y:S01]  /*26d80*/  HMMA.16816.F32.BF16 R64, R132.reuse, R146, R64 ;  /* 0x000000928440723c */ /* 0x040fe20000041840 */
[----:B------:R-:W2:Y:S07]  /*26d90*/  LDSM.16.MT88.4 R144, [R221+0x17000] ;  /* 0x01700000dd90783b */ /* 0x000eae0000004200 */
[C---:B------:R-:W-:Y:S08]  /*26da0*/  HMMA.16816.F32.BF16 R68, R132.reuse, R152, R68 ;  /* 0x000000988444723c */ /* 0x040ff00000041844 */
[C---:B------:R-:W-:Y:S01]  /*26db0*/  HMMA.16816.F32.BF16 R72, R132.reuse, R154, R72 ;  /* 0x0000009a8448723c */ /* 0x040fe20000041848 */
[----:B------:R-:W3:Y:S07]  /*26dc0*/  LDSM.16.MT88.4 R152, [R219+0x17000] ;  /* 0x01700000db98783b */ /* 0x000eee0000004200 */
[C---:B------:R-:W-:Y:S01]  /*26dd0*/  HMMA.16816.F32.BF16 R76, R132.reuse, R160, R76 ;  /* 0x000000a0844c723c */ /* 0x040fe2000004184c */
[----:B------:R-:W-:Y:S07]  /*26de0*/  MUFU.EX2 R161, R174 ;  /* 0x000000ae00a17308 */ /* 0x000fee0000000800 */
[C---:B------:R-:W-:Y:S03]  /*26df0*/  HMMA.16816.F32.BF16 R80, R132.reuse, R162, R80 ;  /* 0x000000a28450723c */ /* 0x040fe60000041850 */
[----:B------:R-:W-:Y:S04]  /*26e00*/  MUFU.EX2 R160, R180 ;  /* 0x000000b400a07308 */ /* 0x000fe80000000800 */
[----:B------:R-:W-:Y:S01]  /*26e10*/  MOV R162, R169 ;  /* 0x000000a900a27202 */ /* 0x000fe20000000f00 */
[C---:B----4-:R-:W-:Y:S04]  /*26e20*/  HMMA.16816.F32.BF16 R84, R132.reuse, R156, R84 ;  /* 0x0000009c8454723c */ /* 0x050fe80000041854 */
[----:B------:R-:W-:Y:S01]  /*26e30*/  IMAD.MOV.U32 R163, RZ, RZ, R168 ;  /* 0x000000ffffa37224 */ /* 0x000fe200078e00a8 */
[----:B------:R-:W4:Y:S03]  /*26e40*/  MUFU.EX2 R180, R177 ;  /* 0x000000b100b47308 */ /* 0x000f260000000800 */
[C---:B------:R-:W-:Y:S01]  /*26e50*/  HMMA.16816.F32.BF16 R88, R132.reuse, R158, R88 ;  /* 0x0000009e8458723c */ /* 0x040fe20000041858 */
[----:B------:R-:W5:Y:S06]  /*26e60*/  LDSM.16.MT88.4 R156, [R223+0x11800] ;  /* 0x01180000df9c783b */ /* 0x000f6c0000004200 */
[----:B------:R2:W2:Y:S01]  /*26e70*/  MUFU.EX2 R169, R173 ;  /* 0x000000ad00a97308 */ /* 0x0004a20000000800 */
[C---:B-1----:R-:W-:Y:S08]  /*26e80*/  HMMA.16816.F32.BF16 R92, R132.reuse, R136, R92 ;  /* 0x00000088845c723c */ /* 0x042ff0000004185c */
[C---:B------:R-:W-:Y:S01]  /*26e90*/  HMMA.16816.F32.BF16 R96, R132.reuse, R138, R96 ;  /* 0x0000008a8460723c */ /* 0x040fe20000041860 */
[----:B------:R-:W1:Y:S01]  /*26ea0*/  LDSM.16.MT88.4 R136, [R221+0x11800] ;  /* 0x01180000dd88783b */ /* 0x000e620000004200 */
[----:B------:R3:W1:Y:S06]  /*26eb0*/  MUFU.EX2 R168, R176 ;  /* 0x000000b000a87308 */ /* 0x00066c0000000800 */
[C---:B------:R-:W-:Y:S01]  /*26ec0*/  HMMA.16816.F32.BF16 R100, R132.reuse, R140, R100 ;  /* 0x0000008c8464723c */ /* 0x040fe20000041864 */
[----:B--2---:R-:W-:Y:S07]  /*26ed0*/  LDSM.16.MT88.4 R172, [R219+0x11800] ;  /* 0x01180000dbac783b */ /* 0x004fee0000004200 */
[C---:B------:R-:W-:Y:S01]  /*26ee0*/  HMMA.16816.F32.BF16 R104, R132.reuse, R142, R104 ;  /* 0x0000008e8468723c */ /* 0x040fe20000041868 */
[----:B------:R-:W2:Y:S07]  /*26ef0*/  LDSM.16.MT88.4 R140, [R220+0x11800] ;  /* 0x01180000dc8c783b */ /* 0x000eae0000004200 */
[C---:B------:R-:W-:Y:S01]  /*26f00*/  HMMA.16816.F32.BF16 R108, R132.reuse, R144, R108 ;  /* 0x00000090846c723c */ /* 0x040fe2000004186c */
[----:B---3--:R-:W3:Y:S07]  /*26f10*/  LDSM.16.MT88.4 R176, [R223+0x13800] ;  /* 0x01380000dfb0783b */ /* 0x008eee0000004200 */
[C---:B------:R-:W-:Y:S04]  /*26f20*/  HMMA.16816.F32.BF16 R112, R132.reuse, R146, R112 ;  /* 0x000000928470723c */ /* 0x040fe80000041870 */
[----:B------:R-:W-:Y:S02]  /*26f30*/  MOV R145, R162 ;  /* 0x000000a200917202 */ /* 0x000fe40000000f00 */
[----:B------:R-:W-:Y:S01]  /*26f40*/  MOV R144, R163 ;  /* 0x000000a300907202 */ /* 0x000fe20000000f00 */
[----:B----4-:R-:W-:Y:S01]  /*26f50*/  IMAD.MOV.U32 R146, RZ, RZ, R180 ;  /* 0x000000ffff927224 */ /* 0x010fe200078e00b4 */
[C---:B------:R-:W-:Y:S04]  /*26f60*/  HMMA.16816.F32.BF16 R116, R132.reuse, R148, R116 ;  /* 0x000000948474723c */ /* 0x040fe80000041874 */
[----:B------:R-:W-:Y:S03]  /*26f70*/  MOV R147, R160 ;  /* 0x000000a000937202 */ /* 0x000fe60000000f00 */
[----:B------:R-:W-:Y:S01]  /*26f80*/  MOV R149, R181 ;  /* 0x000000b500957202 */ /* 0x000fe20000000f00 */
[C---:B------:R-:W-:Y:S04]  /*26f90*/  HMMA.16816.F32.BF16 R120, R132.reuse, R150, R120 ;  /* 0x000000968478723c */ /* 0x040fe80000041878 */
[----:B------:R-:W-:Y:S03]  /*26fa0*/  MOV R148, R161 ;  /* 0x000000a100947202 */ /* 0x000fe60000000f00 */
[----:B------:R-:W-:Y:S01]  /*26fb0*/  IMAD.MOV.U32 R150, RZ, RZ, R182 ;  /* 0x000000ffff967224 */ /* 0x000fe200078e00b6 */
[C---:B------:R-:W-:Y:S04]  /*26fc0*/  HMMA.16816.F32.BF16 R124, R132.reuse, R152, R124 ;  /* 0x00000098847c723c */ /* 0x040fe8000004187c */
[----:B------:R-:W-:Y:S02]  /*26fd0*/  MOV R151, R183 ;  /* 0x000000b700977202 */ /* 0x000fe40000000f00 */
[----:B------:R-:W4:Y:S02]  /*26fe0*/  LDSM.16.MT88.4 R180, [R221+0x13800] ;  /* 0x01380000ddb4783b */ /* 0x000f240000004200 */
[----:B------:R-:W-:Y:S07]  /*26ff0*/  HMMA.16816.F32.BF16 R128, R132, R154, R128 ;  /* 0x0000009a8480723c */ /* 0x000fee0000041880 */
[----:B------:R-:W-:Y:S01]  /*27000*/  IMAD.MOV.U32 R134, RZ, RZ, R169 ;  /* 0x000000ffff867224 */ /* 0x000fe200078e00a9 */
[----:B-1----:R-:W-:Y:S04]  /*27010*/  MOV R135, R168 ;  /* 0x000000a800877202 */ /* 0x002fe80000000f00 */
[----:B------:R-:W-:Y:S02]  /*27020*/  MOV R132, R171 ;  /* 0x000000ab00847202 */ /* 0x000fe40000000f00 */
[----:B------:R-:W-:Y:S02]  /*27030*/  MOV R133, R170 ;  /* 0x000000aa00857202 */ /* 0x000fe40000000f00 */
[----:B------:R-:W-:Y:S02]  /*27040*/  F2FP.BF16.PACK_AB R168, R149, R147 ;  /* 0x0000009395a8723e */ /* 0x000fe400000010ff */
[----:B------:R-:W-:Y:S02]  /*27050*/  F2FP.BF16.PACK_AB R170, R166, R135 ;  /* 0x00000087a6aa723e */ /* 0x000fe400000010ff */
[----:B------:R-:W-:Y:S02]  /*27060*/  F2FP.BF16.PACK_AB R169, R148, R146 ;  /* 0x0000009294a9723e */ /* 0x000fe400000010ff */
[----:B------:R-:W-:Y:S07]  /*27070*/  F2FP.BF16.PACK_AB R171, R165, R134 ;  /* 0x00000086a5ab723e */ /* 0x000fee00000010ff */
[C---:B-----5:R-:W-:Y:S01]  /*27080*/  HMMA.16816.F32.BF16 R160, R168.reuse, R156, R4 ;  /* 0x0000009ca8a0723c */ /* 0x060fe20000041804 */
[----:B------:R-:W1:Y:S07]  /*27090*/  LDSM.16.MT88.4 R4, [R220+0x13800] ;  /* 0x01380000dc04783b */ /* 0x000e6e0000004200 */
[C---:B------:R-:W-:Y:S01]  /*270a0*/  HMMA.16816.F32.BF16 R156, R168.reuse, R158, R8 ;  /* 0x0000009ea89c723c */ /* 0x040fe20000041808 */
[----:B------:R-:W5:Y:S07]  /*270b0*/  LDSM.16.MT88.4 R8, [R219+0x13800] ;  /* 0x01380000db08783b */ /* 0x000f6e0000004200 */
[C---:B------:R-:W-:Y:S07]  /*270c0*/  HMMA.16816.F32.BF16 R152, R168.reuse, R136, R12 ;  /* 0x00000088a898723c */ /* 0x040fee000004180c */
[----:B------:R-:W-:Y:S01]  /*270d0*/  MOV R12, R150 ;  /* 0x00000096000c7202 */ /* 0x000fe20000000f00 */
[----:B------:R-:W-:Y:S01]  /*270e0*/  IMAD.MOV.U32 R14, RZ, RZ, R148 ;  /* 0x000000ffff0e7224 */ /* 0x000fe200078e0094 */
[----:B------:R-:W-:Y:S03]  /*270f0*/  MOV R13, R151 ;  /* 0x00000097000d7202 */ /* 0x000fe60000000f00 */
[----:B------:R-:W-:Y:S02]  /*27100*/  MOV R15, R149 ;  /* 0x00000095000f7202 */ /* 0x000fe40000000f00 */
[C---:B------:R-:W-:Y:S07]  /*27110*/  HMMA.16816.F32.BF16 R148, R168.reuse, R138, R16 ;  /* 0x0000008aa894723c */ /* 0x040fee0000041810 */
[----:B------:R-:W-:Y:S01]  /*27120*/  MOV R16, R146 ;  /* 0x0000009200107202 */ /* 0x000fe20000000f00 */
[----:B------:R-:W-:Y:S01]  /*27130*/  IMAD.MOV.U32 R18, RZ, RZ, R144 ;  /* 0x000000ffff127224 */ /* 0x000fe200078e0090 */
[----:B------:R-:W-:Y:S03]  /*27140*/  MOV R17, R147 ;  /* 0x0000009300117202 */ /* 0x000fe60000000f00 */
[----:B------:R-:W-:Y:S02]  /*27150*/  MOV R19, R145 ;  /* 0x0000009100137202 */ /* 0x000fe40000000f00 */
[C---:B--2---:R-:W-:Y:S01]  /*27160*/  HMMA.16816.F32.BF16 R144, R168.reuse, R140, R20 ;  /* 0x0000008ca890723c */ /* 0x044fe20000041814 */
[----:B------:R-:W-:Y:S07]  /*27170*/  LDSM.16.MT88.4 R20, [R220+0x15800] ;  /* 0x01580000dc14783b */ /* 0x000fee0000004200 */
[C---:B------:R-:W-:Y:S01]  /*27180*/  HMMA.16816.F32.BF16 R140, R168.reuse, R142, R24 ;  /* 0x0000008ea88c723c */ /* 0x040fe20000041818 */
[----:B------:R-:W-:Y:S07]  /*27190*/  LDSM.16.MT88.4 R24, [R219+0x15800] ;  /* 0x01580000db18783b */ /* 0x000fee0000004200 */
[C---:B------:R-:W-:Y:S07]  /*271a0*/  HMMA.16816.F32.BF16 R136, R168.reuse, R172, R28 ;  /* 0x000000aca888723c */ /* 0x040fee000004181c */
[----:B------:R-:W-:Y:S01]  /*271b0*/  MOV R30, R132 ;  /* 0x00000084001e7202 */ /* 0x000fe20000000f00 */
[----:B------:R-:W-:Y:S01]  /*271c0*/  IMAD.MOV.U32 R173, RZ, RZ, R134 ;  /* 0x000000ffffad7224 */ /* 0x000fe200078e0086 */
[----:B------:R-:W-:Y:S03]  /*271d0*/  MOV R31, R133 ;  /* 0x00000085001f7202 */ /* 0x000fe60000000f00 */
[----:B------:R-:W-:Y:S02]  /*271e0*/  MOV R172, R135 ;  /* 0x0000008700ac7202 */ /* 0x000fe40000000f00 */
[C---:B------:R-:W-:Y:S07]  /*271f0*/  HMMA.16816.F32.BF16 R132, R168.reuse, R174, R32 ;  /* 0x000000aea884723c */ /* 0x040fee0000041820 */
[----:B------:R-:W-:Y:S01]  /*27200*/  MOV R34, R12 ;  /* 0x0000000c00227202 */ /* 0x000fe20000000f00 */
[C---:B---3--:R-:W-:Y:S04]  /*27210*/  HMMA.16816.F32.BF16 R36, R168.reuse, R176, R36 ;  /* 0x000000b0a824723c */ /* 0x048fe80000041824 */
[----:B------:R-:W-:Y:S01]  /*27220*/  MOV R35, R13 ;  /* 0x0000000d00237202 */ /* 0x000fe20000000f00 */
[----:B------:R-:W-:Y:S01]  /*27230*/  IMAD.MOV.U32 R175, RZ, RZ, R14 ;  /* 0x000000ffffaf7224 */ /* 0x000fe200078e000e */
[----:B------:R-:W-:Y:S02]  /*27240*/  MOV R174, R15 ;  /* 0x0000000f00ae7202 */ /* 0x000fe40000000f00 */
[C---:B------:R-:W-:Y:S01]  /*27250*/  HMMA.16816.F32.BF16 R40, R168.reuse, R178, R40 ;  /* 0x000000b2a828723c */ /* 0x040fe20000041828 */
[----:B------:R-:W2:Y:S03]  /*27260*/  LDSM.16.MT88.4 R12, [R223+0x15800] ;  /* 0x01580000df0c783b */ /* 0x000ea60000004200 */
[----:B------:R-:W-:Y:S02]  /*27270*/  MOV R177, R16 ;  /* 0x0000001000b17202 */ /* 0x000fe40000000f00 */
[----:B------:R-:W-:Y:S01]  /*27280*/  MOV R176, R17 ;  /* 0x0000001100b07202 */ /* 0x000fe20000000f00 */
[----:B------:R-:W-:Y:S01]  /*27290*/  IMAD.MOV.U32 R179, RZ, RZ, R18 ;  /* 0x000000ffffb37224 */ /* 0x000fe200078e0012 */
[C---:B----4-:R-:W-:Y:S04]  /*272a0*/  HMMA.16816.F32.BF16 R44, R168.reuse, R180, R44 ;  /* 0x000000b4a82c723c */ /* 0x050fe8000004182c */
[----:B------:R-:W-:Y:S02]  /*272b0*/  MOV R178, R19 ;  /* 0x0000001300b27202 */ /* 0x000fe40000000f00 */
[----:B------:R-:W3:Y:S01]  /*272c0*/  LDSM.16.MT88.4 R16, [R221+0x15800] ;  /* 0x01580000dd10783b */ /* 0x000ee20000004200 */
[----:B------:R-:W-:Y:S01]  /*272d0*/  MOV R181, R30 ;  /* 0x0000001e00b57202 */ /* 0x000fe20000000f00 */
[C---:B------:R-:W-:Y:S04]  /*272e0*/  HMMA.16816.F32.BF16 R48, R168.reuse, R182, R48 ;  /* 0x000000b6a830723c */ /* 0x040fe80000041830 */
[----:B------:R-:W-:Y:S02]  /*272f0*/  MOV R180, R31 ;  /* 0x0000001f00b47202 */ /* 0x000fe40000000f00 */
[----:B------:R-:W4:Y:S01]  /*27300*/  LDSM.16.MT88.4 R28, [R223+0x17800] ;  /* 0x01780000df1c783b */ /* 0x000f220000004200 */
[----:B------:R-:W-:Y:S01]  /*27310*/  IMAD.MOV.U32 R183, RZ, RZ, R34 ;  /* 0x000000ffffb77224 */ /* 0x000fe200078e0022 */
[C---:B-1----:R-:W-:Y:S04]  /*27320*/  HMMA.16816.F32.BF16 R52, R168.reuse, R4, R52 ;  /* 0x00000004a834723c */ /* 0x042fe80000041834 */
[----:B------:R-:W-:Y:S01]  /*27330*/  MOV R182, R35 ;  /* 0x0000002300b67202 */ /* 0x000fe20000000f00 */
[----:B------:R-:W-:Y:S01]  /*27340*/  FADD.FTZ R2, R180, R2 ;  /* 0x00000002b4027221 */ /* 0x000fe20000010000 */
[----:B------:R-:W1:Y:S02]  /*27350*/  LDSM.16.MT88.4 R32, [R221+0x17800] ;  /* 0x01780000dd20783b */ /* 0x000e640000004200 */
[C---:B------:R-:W-:Y:S04]  /*27360*/  HMMA.16816.F32.BF16 R56, R168.reuse, R6, R56 ;  /* 0x00000006a838723c */ /* 0x040fe80000041838 */
[----:B------:R-:W-:Y:S02]  /*27370*/  FADD.FTZ R0, R182, R197 ;  /* 0x000000c5b6007221 */ /* 0x000fe40000010000 */
[----:B------:R-:W1:Y:S01]  /*27380*/  LDSM.16.MT88.4 R4, [R220+0x17800] ;  /* 0x01780000dc04783b */ /* 0x000e620000004200 */
[----:B------:R-:W-:Y:S01]  /*27390*/  FADD.FTZ R2, R178, R2 ;  /* 0x00000002b2027221 */ /* 0x000fe20000010000 */
[C---:B-----5:R-:W-:Y:S04]  /*273a0*/  HMMA.16816.F32.BF16 R60, R168.reuse, R8, R60 ;  /* 0x00000008a83c723c */ /* 0x060fe8000004183c */
[----:B------:R-:W-:Y:S04]  /*273b0*/  FADD.FTZ R0, R183, R0 ;  /* 0x00000000b7007221 */ /* 0x000fe80000010000 */
[C---:B------:R-:W-:Y:S01]  /*273c0*/  HMMA.16816.F32.BF16 R64, R168.reuse, R10, R64 ;  /* 0x0000000aa840723c */ /* 0x040fe20000041840 */
[----:B------:R-:W5:Y:S03]  /*273d0*/  LDSM.16.MT88.4 R8, [R219+0x17800] ;  /* 0x01780000db08783b */ /* 0x000f660000004200 */
[----:B------:R-:W-:Y:S04]  /*273e0*/  FADD.FTZ R0, R181, R0 ;  /* 0x00000000b5007221 */ /* 0x000fe80000010000 */
[C---:B--2---:R-:W-:Y:S04]  /*273f0*/  HMMA.16816.F32.BF16 R68, R168.reuse, R12, R68 ;  /* 0x0000000ca844723c */ /* 0x044fe80000041844 */
[----:B------:R-:W-:Y:S02]  /*27400*/  FADD.FTZ R203, R203, R0 ;  /* 0x00000000cbcb7221 */ /* 0x000fe40000010000 */
[----:B------:R-:W-:Y:S01]  /*27410*/  FADD.FTZ R0, R179, R2 ;  /* 0x00000002b3007221 */ /* 0x000fe20000010000 */
[----:B------:R-:W-:Y:S01]  /*27420*/  MOV R2, R164 ;  /* 0x000000a400027202 */ /* 0x000fe20000000f00 */
[C---:B------:R-:W-:Y:S04]  /*27430*/  HMMA.16816.F32.BF16 R72, R168.reuse, R14, R72 ;  /* 0x0000000ea848723c */ /* 0x040fe80000041848 */
[----:B------:R-:W-:Y:S02]  /*27440*/  FADD.FTZ R203, R176, R203 ;  /* 0x000000cbb0cb7221 */ /* 0x000fe40000010000 */
[----:B------:R-:W-:Y:S02]  /*27450*/  FADD.FTZ R0, R177, R0 ;  /* 0x00000000b1007221 */ /* 0x000fe40000010000 */
[C---:B---3--:R-:W-:Y:S04]  /*27460*/  HMMA.16816.F32.BF16 R76, R168.reuse, R16, R76 ;  /* 0x00000010a84c723c */ /* 0x048fe8000004184c */
[----:B------:R-:W-:Y:S02]  /*27470*/  FADD.FTZ R203, R174, R203 ;  /* 0x000000cbaecb7221 */ /* 0x000fe40000010000 */
[----:B------:R-:W-:Y:S02]  /*27480*/  FADD.FTZ R0, R175, R0 ;  /* 0x00000000af007221 */ /* 0x000fe40000010000 */
[C---:B------:R-:W-:Y:S04]  /*27490*/  HMMA.16816.F32.BF16 R80, R168.reuse, R18, R80 ;  /* 0x00000012a850723c */ /* 0x040fe80000041850 */
[----:B------:R-:W-:Y:S02]  /*274a0*/  FADD.FTZ R203, R172, R203 ;  /* 0x000000cbaccb7221 */ /* 0x000fe40000010000 */
[----:B------:R-:W-:Y:S02]  /*274b0*/  FADD.FTZ R0, R173, R0 ;  /* 0x00000000ad007221 */ /* 0x000fe40000010000 */
[C---:B------:R-:W-:Y:S04]  /*274c0*/  HMMA.16816.F32.BF16 R84, R168.reuse, R20, R84 ;  /* 0x00000014a854723c */ /* 0x040fe80000041854 */
[----:B------:R-:W-:Y:S02]  /*274d0*/  FADD.FTZ R252, R166, R203 ;  /* 0x000000cba6fc7221 */ /* 0x000fe40000010000 */
[----:B------:R-:W-:Y:S01]  /*274e0*/  FADD.FTZ R251, R165, R0 ;  /* 0x00000000a5fb7221 */ /* 0x000fe20000010000 */
[----:B------:R-:W-:Y:S01]  /*274f0*/  MOV R0, R3 ;  /* 0x0000000300007202 */ /* 0x000fe20000000f00 */
[C---:B------:R-:W-:Y:S08]  /*27500*/  HMMA.16816.F32.BF16 R88, R168.reuse, R22, R88 ;  /* 0x00000016a858723c */ /* 0x040ff00000041858 */
[C---:B------:R-:W-:Y:S08]  /*27510*/  HMMA.16816.F32.BF16 R92, R168.reuse, R24, R92 ;  /* 0x00000018a85c723c */ /* 0x040ff0000004185c */
[C---:B------:R-:W-:Y:S08]  /*27520*/  HMMA.16816.F32.BF16 R96, R168.reuse, R26, R96 ;  /* 0x0000001aa860723c */ /* 0x040ff00000041860 */
[C---:B----4-:R-:W-:Y:S08]  /*27530*/  HMMA.16816.F32.BF16 R100, R168.reuse, R28, R100 ;  /* 0x0000001ca864723c */ /* 0x050ff00000041864 */
[C---:B------:R-:W-:Y:S08]  /*27540*/  HMMA.16816.F32.BF16 R104, R168.reuse, R30, R104 ;  /* 0x0000001ea868723c */ /* 0x040ff00000041868 */
[C---:B-1----:R-:W-:Y:S08]  /*27550*/  HMMA.16816.F32.BF16 R108, R168.reuse, R32, R108 ;  /* 0x00000020a86c723c */ /* 0x042ff0000004186c */
[C---:B------:R-:W-:Y:S08]  /*27560*/  HMMA.16816.F32.BF16 R112, R168.reuse, R34, R112 ;  /* 0x00000022a870723c */ /* 0x040ff00000041870 */
[C---:B------:R-:W-:Y:S08]  /*27570*/  HMMA.16816.F32.BF16 R116, R168.reuse, R4, R116 ;  /* 0x00000004a874723c */ /* 0x040ff00000041874 */
[C---:B------:R-:W-:Y:S08]  /*27580*/  HMMA.16816.F32.BF16 R120, R168.reuse, R6, R120 ;  /* 0x00000006a878723c */ /* 0x040ff00000041878 */
[C---:B-----5:R-:W-:Y:S08]  /*27590*/  HMMA.16816.F32.BF16 R124, R168.reuse, R8, R124 ;  /* 0x00000008a87c723c */ /* 0x060ff0000004187c */
[----:B------:R-:W-:Y:S01]  /*275a0*/  HMMA.16816.F32.BF16 R128, R168, R10, R128 ;  /* 0x0000000aa880723c */ /* 0x000fe20000041880 */
[----:B------:R-:W-:-:S07]  /*275b0*/  @P0 BRA `(.L_x_3543) ;  /* 0xffffae1000000947 */ /* 0x000fce000383ffff */
.L_x_3534:
        /* <DEDUP_REMOVED lines=11> */
.L_x_3562:
[----:B---3--:R-:W-:Y:S01]  /*27670*/  FADD.FTZ R2, R2, R252 ;  /* 0x000000fc02027221 */ /* 0x008fe20000010000 */
[----:B------:R-:W-:Y:S05]  /*27680*/  BRA.DIV ~URZ, `(.L_x_3545) ;  /* 0x00001e827f007947 */ /* 0x000fea000b800000 */
[----:B------:R-:W3:Y:S04]  /*27690*/  SHFL.BFLY PT, R6, R251, 0x2, 0x1f ;  /* 0x0c401f00fb067f89 */ /* 0x000ee800000e0000 */
[----:B------:R-:W4:Y:S01]  /*276a0*/  SHFL.BFLY PT, R7, R2, 0x1, 0x1f ;  /* 0x0c201f0002077f89 */ /* 0x000f2200000e0000 */
[----:B---3--:R-:W-:Y:S02]  /*276b0*/  FADD.FTZ R251, R6, R251 ;  /* 0x000000fb06fb7221 */ /* 0x008fe40000010000 */
[----:B----4-:R-:W-:-:S03]  /*276c0*/  FADD.FTZ R2, R2, R7 ;  /* 0x0000000702027221 */ /* 0x010fc60000010000 */
[----:B------:R3:W4:Y:S04]  /*276d0*/  SHFL.BFLY PT, R6, R251, 0x1, 0x1f ;  /* 0x0c201f00fb067f89 */ /* 0x00072800000e0000 */
.L_x_3563:
[----:B------:R-:W1:Y:S01]  /*276e0*/  S2R R9, SR_TID.X ;  /* 0x0000000000097919 */ /* 0x000e620000002100 */
[----:B----4-:R-:W-:-:S03]  /*276f0*/  FADD.FTZ R6, R6, R251 ;  /* 0x000000fb06067221 */ /* 0x010fc60000010000 */
[----:B------:R-:W-:Y:S01]  /*27700*/  BAR.SYNC.DEFER_BLOCKING 0x0 ;  /* 0x0000000000007b1d */ /* 0x000fe20000010000 */
[----:B------:R-:W-:Y:S02]  /*27710*/  FSETP.NE.FTZ.AND P4, PT, R2, RZ, PT ;  /* 0x000000ff0200720b */ /* 0x000fe40003f95000 */
[----:B------:R-:W-:Y:S02]  /*27720*/  FSETP.NE.FTZ.AND P3, PT, R6, RZ, PT ;  /* 0x000000ff0600720b */ /* 0x000fe40003f75000 */
[----:B------:R-:W-:Y:S01]  /*27730*/  MOV R8, 0x3f800000 ;  /* 0x3f80000000087802 */ /* 0x000fe20000000f00 */
[----:B------:R-:W-:Y:S01]  /*27740*/  ULDC.64 UR4, c[0x0][0x118] ;  /* 0x0000460000047ab9 */ /* 0x000fe20000000a00 */
[----:B------:R-:W-:-:S07]  /*27750*/  MOV R7, 0x3f800000 ;  /* 0x3f80000000077802 */ /* 0x000fce0000000f00 */
[----:B------:R-:W4:Y:S01]  /*27760*/  @P4 MUFU.RCP R8, R2 ;  /* 0x0000000200084308 */ /* 0x000f220000001000 */
[----:B-1----:R-:W-:-:S07]  /*27770*/  SHF.R.S32.HI R10, RZ, 0x1f, R9 ;  /* 0x0000001fff0a7819 */ /* 0x002fce0000011409 */
[----:B------:R-:W1:Y:S01]  /*27780*/  @P3 MUFU.RCP R7, R6 ;  /* 0x0000000600073308 */ /* 0x000e620000001000 */
[----:B------:R-:W-:-:S04]  /*27790*/  LEA.HI R11, R10, R9, RZ, 0x2 ;  /* 0x000000090a0b7211 */ /* 0x000fc800078f10ff */
[--C-:B------:R-:W-:Y:S02]  /*277a0*/  SHF.R.S32.HI R13, RZ, 0x2, R11.reuse ;  /* 0x00000002ff0d7819 */ /* 0x100fe4000001140b */
[----:B------:R-:W-:Y:S01]  /*277b0*/  SHF.R.S32.HI R12, RZ, 0x1f, R11 ;  /* 0x0000001fff0c7819 */ /* 0x000fe2000001140b */
[C---:B----4-:R-:W-:Y:S01]  /*277c0*/  FMUL.FTZ R160, R8.reuse, R160 ;  /* 0x000000a008a07220 */ /* 0x050fe20000410000 */
        /* <DEDUP_REMOVED lines=83> */
[C---:B-1----:R-:W-:Y:S02]  /*27d00*/  FMUL.FTZ R163, R7.reuse, R163 ;  /* 0x000000a307a37220 */ /* 0x042fe40000410000 */
[C---:B------:R-:W-:Y:S01]  /*27d10*/  FMUL.FTZ R162, R7.reuse, R162 ;  /* 0x000000a207a27220 */ /* 0x040fe20000410000 */
[----:B------:R-:W-:Y:S01]  /*27d20*/  SEL R8, R8, 0xffffffc0, !P1 ;  /* 0xffffffc008087807 */ /* 0x000fe20004800000 */
[C---:B------:R-:W-:Y:S02]  /*27d30*/  FMUL.FTZ R159, R7.reuse, R159 ;  /* 0x0000009f079f7220 */ /* 0x040fe40000410000 */
[----:B------:R-:W-:Y:S01]  /*27d40*/  FMUL.FTZ R158, R7, R158 ;  /* 0x0000009e079e7220 */ /* 0x000fe20000410000 */
[----:B------:R-:W-:Y:S01]  /*27d50*/  IADD3 R16, R13, R8, RZ ;  /* 0x000000080d107210 */ /* 0x000fe20007ffe0ff */
[C---:B------:R-:W-:Y:S01]  /*27d60*/  FMUL.FTZ R155, R7.reuse, R155 ;  /* 0x0000009b079b7220 */ /* 0x040fe20000410000 */
        /* <DEDUP_REMOVED lines=16> */
[C---:B------:R-:W-:Y:S01]  /*27e70*/  FMUL.FTZ R134, R7.reuse, R134 ;  /* 0x0000008607867220 */ /* 0x040fe20000410000 */
[----:B------:R-:W-:Y:S01]  /*27e80*/  STS.64 [R8], R148 ;  /* 0x0000009408007388 */ /* 0x000fe20000000a00 */
[C---:B------:R-:W-:Y:S02]  /*27e90*/  FMUL.FTZ R39, R7.reuse, R39 ;  /* 0x0000002707277220 */ /* 0x040fe40000410000 */
[C---:B------:R-:W-:Y:S01]  /*27ea0*/  FMUL.FTZ R38, R7.reuse, R38 ;  /* 0x0000002607267220 */ /* 0x040fe20000410000 */
[----:B------:R-:W-:Y:S01]  /*27eb0*/  STS.64 [R8+0x800], R150 ;  /* 0x0008009608007388 */ /* 0x000fe20000000a00 */
        /* <DEDUP_REMOVED lines=46> */
[----:B------:R-:W-:-:S04]  /*281a0*/  MOV R7, 0x80 ;  /* 0x0000008000077802 */ /* 0x000fc80000000f00 */
[----:B------:R-:W-:-:S04]  /*281b0*/  SEL R7, R7, 0xffffff80, !P2 ;  /* 0xffffff8007077807 */ /* 0x000fc80005000000 */
[----:B------:R-:W-:Y:S02]  /*281c0*/  IADD3 R13, R13, R7, RZ ;  /* 0x000000070d0d7210 */ /* 0x000fe40007ffe0ff */
[----:B------:R-:W-:Y:S02]  /*281d0*/  IADD3 R17, R7, R15, RZ ;  /* 0x0000000f07117210 */ /* 0x000fe40007ffe0ff */
[-C--:B------:R-:W-:Y:S01]  /*281e0*/  IADD3 R18, R16, R7.reuse, RZ ;  /* 0x0000000710127210 */ /* 0x080fe20007ffe0ff */
[----:B------:R-:W-:Y:S01]  /*281f0*/  STS.64 [R13], R144 ;  /* 0x000000900d007388 */ /* 0x000fe20000000a00 */
[----:B------:R-:W-:-:S03]  /*28200*/  IADD3 R7, R8, R7, RZ ;  /* 0x0000000708077210 */ /* 0x000fc60007ffe0ff */
        /* <DEDUP_REMOVED lines=44> */
[----:B------:R-:W-:Y:S04]  /*284d0*/  STS.64 [R16+0xc800], R110 ;  /* 0x00c8006e10007388 */ /* 0x000fe80000000a00 */
        /* <DEDUP_REMOVED lines=10> */
[----:B-1----:R-:W3:Y:S04]  /*28580*/  LD.E.64 R14, [R4.64+0xb0] ;  /* 0x0000b004040e7980 */ /* 0x002ee8000c101b00 */
[----:B------:R-:W3:Y:S04]  /*28590*/  LD.E R144, [R4.64+0x60] ;  /* 0x0000600404907980 */ /* 0x000ee8000c101900 */
[----:B----4-:R-:W1:Y:S01]  /*285a0*/  S2R R8, SR_TID.X ;  /* 0x0000000000087919 */ /* 0x010e620000002100 */
[----:B------:R-:W-:-:S03]  /*285b0*/  LEA.HI R145, R10, R9, RZ, 0x4 ;  /* 0x000000090a917211 */ /* 0x000fc600078f20ff */
[----:B--2---:R2:W5:Y:S01]  /*285c0*/  LD.E R13, [R4.64+0xcc] ;  /* 0x0000cc04040d7980 */ /* 0x004562000c101900 */
[----:B------:R-:W-:-:S03]  /*285d0*/  LOP3.LUT R145, R145, 0xfffffff0, RZ, 0xc0, !PT ;  /* 0xfffffff091917812 */ /* 0x000fc600078ec0ff */
[----:B------:R2:W5:Y:S01]  /*285e0*/  LD.E.64 R148, [R4.64+0x78] ;  /* 0x0000780404947980 */ /* 0x000562000c101b00 */
[----:B------:R-:W-:-:S03]  /*285f0*/  IADD3 R145, -R145, R9, RZ ;  /* 0x0000000991917210 */ /* 0x000fc60007ffe1ff */
[----:B------:R2:W5:Y:S01]  /*28600*/  LD.E.64 R150, [R4.64+0xa8] ;  /* 0x0000a80404967980 */ /* 0x000562000c101b00 */
[----:B------:R-:W-:Y:S01]  /*28610*/  LEA.HI R17, R145, R145, RZ, 0x1 ;  /* 0x0000009191117211 */ /* 0x000fe200078f08ff */
[----:B------:R-:W4:Y:S01]  /*28620*/  @P4 MUFU.LG2 R2, R2 ;  /* 0x0000000200024308 */ /* 0x000f220000000c00 */
[----:B------:R-:W-:Y:S01]  /*28630*/  LOP3.LUT R12, R12, 0xffffffe0, RZ, 0xc0, !PT ;  /* 0xffffffe00c0c7812 */ /* 0x000fe200078ec0ff */
[----:B------:R-:W-:Y:S01]  /*28640*/  BSSY B0, `(.L_x_3546) ;  /* 0x0000055000007945 */ /* 0x000fe20003800000 */
[C---:B------:R-:W-:Y:S02]  /*28650*/  SHF.L.U32 R18, R17.reuse, 0x2, RZ ;  /* 0x0000000211127819 */ /* 0x040fe400000006ff */
[----:B------:R-:W-:Y:S02]  /*28660*/  LOP3.LUT R17, R17, 0xffffffe, RZ, 0xc0, !PT ;  /* 0x0ffffffe11117812 */ /* 0x000fe400078ec0ff */
[----:B------:R-:W-:Y:S01]  /*28670*/  IADD3 R12, -R12, R9, RZ ;  /* 0x000000090c0c7210 */ /* 0x000fe20007ffe1ff */
[----:B------:R-:W2:Y:S01]  /*28680*/  @P3 MUFU.LG2 R6, R6 ;  /* 0x0000000600063308 */ /* 0x000ea20000000c00 */
[----:B------:R-:W-:-:S02]  /*28690*/  IADD3 R17, R145, -R17, RZ ;  /* 0x8000001191117210 */ /* 0x000fc40007ffe0ff */
[----:B-1----:R-:W-:Y:S02]  /*286a0*/  SHF.R.S32.HI R7, RZ, 0x1f, R8 ;  /* 0x0000001fff077819 */ /* 0x002fe40000011408 */
[----:B------:R-:W-:Y:S02]  /*286b0*/  SHF.R.S32.HI R146, RZ, 0x1f, R11 ;  /* 0x0000001fff927819 */ /* 0x000fe4000001140b */
[CC--:B------:R-:W-:Y:S01]  /*286c0*/  LEA.HI R10, R7.reuse, R8.reuse, RZ, 0x4 ;  /* 0x00000008070a7211 */ /* 0x0c0fe200078f20ff */
[----:B----4-:R-:W-:Y:S01]  /*286d0*/  @P4 FMUL.FTZ R2, R2, 0.69314718246459960938 ;  /* 0x3f31721802024820 */ /* 0x010fe20000410000 */
[----:B------:R-:W-:Y:S02]  /*286e0*/  LEA.HI R7, R7, R8, RZ, 0x5 ;  /* 0x0000000807077211 */ /* 0x000fe400078f28ff */
[----:B------:R-:W-:Y:S02]  /*286f0*/  SHF.R.S32.HI R10, RZ, 0x4, R10 ;  /* 0x00000004ff0a7819 */ /* 0x000fe4000001140a */
[----:B------:R-:W-:-:S02]  /*28700*/  LOP3.LUT R7, R7, 0xffffffe0, RZ, 0xc0, !PT ;  /* 0xffffffe007077812 */ /* 0x000fc400078ec0ff */
[----:B------:R-:W-:Y:S01]  /*28710*/  SHF.L.U32 R16, R10, 0x6, RZ ;  /* 0x000000060a107819 */ /* 0x000fe200000006ff */
[----:B--2---:R-:W-:Y:S01]  /*28720*/  @P3 FMUL.FTZ R6, R6, 0.69314718246459960938 ;  /* 0x3f31721806063820 */ /* 0x004fe20000410000 */
[----:B------:R-:W-:Y:S02]  /*28730*/  IADD3 R7, -R7, R8, RZ ;  /* 0x0000000807077210 */ /* 0x000fe40007ffe1ff */
[----:B------:R-:W-:Y:S01]  /*28740*/  LOP3.LUT R16, R16, 0x1c0, RZ, 0xc0, !PT ;  /* 0x000001c010107812 */ /* 0x000fe200078ec0ff */
[----:B------:R-:W-:Y:S01]  /*28750*/  BAR.SYNC.DEFER_BLOCKING 0x0 ;  /* 0x0000000000007b1d */ /* 0x000fe20000010000 */
[----:B------:R-:W-:Y:S02]  /*28760*/  LOP3.LUT P0, RZ, R12, 0x3, RZ, 0xc0, !PT ;  /* 0x000000030cff7812 */ /* 0x000fe4000780c0ff */
[----:B------:R-:W-:Y:S02]  /*28770*/  LOP3.LUT R18, R16, 0x38, R18, 0xf8, !PT ;  /* 0x0000003810127812 */ /* 0x000fe400078ef812 */
[----:B------:R-:W-:-:S02]  /*28780*/  SHF.R.U32.HI R16, RZ, 0x3, R16 ;  /* 0x00000003ff107819 */ /* 0x000fc40000011610 */
[----:B------:R-:W-:Y:S02]  /*28790*/  LEA.HI R146, R146, R11, RZ, 0x2 ;  /* 0x0000000b92927211 */ /* 0x000fe400078f10ff */
[----:B------:R-:W-:Y:S02]  /*287a0*/  LOP3.LUT R16, R18, R16, RZ, 0x3c, !PT ;  /* 0x0000001012107212 */ /* 0x000fe400078e3cff */
[----:B------:R-:W-:Y:S02]  /*287b0*/  SHF.R.S32.HI R8, RZ, 0x1f, R7 ;  /* 0x0000001fff087819 */ /* 0x000fe40000011407 */
[----:B------:R-:W-:Y:S02]  /*287c0*/  LEA R147, R17, R16, 0x2 ;  /* 0x0000001011937211 */ /* 0x000fe400078e10ff */
[----:B------:R-:W-:Y:S02]  /*287d0*/  LOP3.LUT R146, R146, 0xffffffc, RZ, 0xc0, !PT ;  /* 0x0ffffffc92927812 */ /* 0x000fe400078ec0ff */
[----:B------:R-:W-:-:S02]  /*287e0*/  LEA.HI R8, R8, R7, RZ, 0x2 ;  /* 0x0000000708087211 */ /* 0x000fc400078f10ff */
[----:B------:R-:W-:Y:S02]  /*287f0*/  SHF.L.U32 R7, R238, 0x6, RZ ;  /* 0x00000006ee077819 */ /* 0x000fe400000006ff */
[----:B------:R-:W-:Y:S02]  /*28800*/  IADD3 R146, R11, -R146, RZ ;  /* 0x800000920b927210 */ /* 0x000fe40007ffe0ff */
[----:B------:R-:W-:Y:S01]  /*28810*/  SHF.R.S32.HI R8, RZ, 0x2, R8 ;  /* 0x00000002ff087819 */ /* 0x000fe20000011408 */
[----:B------:R1:W2:Y:S01]  /*28820*/  LDS.128 R140, [R147.X4] ;  /* 0x00000000938c7984 */ /* 0x0002a20000004c00 */
[----:B------:R-:W-:Y:S01]  /*28830*/  MOV R9, 0xff800000 ;  /* 0xff80000000097802 */ /* 0x000fe20000000f00 */
[-C--:B-----5:R-:W-:Y:S01]  /*28840*/  @P4 FFMA.FTZ R9, R164, R0.reuse, R2 ;  /* 0x00000000a4094223 */ /* 0x0a0fe20000010002 */
[----:B------:R-:W-:Y:S01]  /*28850*/  MOV R11, 0xff800000 ;  /* 0xff800000000b7802 */ /* 0x000fe20000000f00 */
[----:B------:R1:W4:Y:S01]  /*28860*/  LDS.128 R136, [R147.X4+0x800] ;  /* 0x0008000093887984 */ /* 0x0003220000004c00 */
[----:B------:R-:W-:Y:S01]  /*28870*/  @P3 FFMA.FTZ R11, R3, R0, R6 ;  /* 0x00000000030b3223 */ /* 0x000fe20000010006 */
[----:B------:R-:W-:-:S02]  /*28880*/  LEA R8, R146, R8, 0x4 ;  /* 0x0000000892087211 */ /* 0x000fc400078e20ff */
[----:B------:R1:W1:Y:S04]  /*28890*/  LDS.128 R132, [R147.X4+0x1000] ;  /* 0x0010000093847984 */ /* 0x0002680000004c00 */
        /* <DEDUP_REMOVED lines=28> */
[----:B------:R1:W1:Y:S01]  /*28a60*/  LDS.128 R16, [R147.X4+0xf800] ;  /* 0x00f8000093107984 */ /* 0x0002620000004c00 */
[----:B---3--:R-:W-:-:S04]  /*28a70*/  IMAD R14, R14, UR8, R241 ;  /* 0x000000080e0e7c24 */ /* 0x008fc8000f8e02f1 */
[----:B------:R-:W-:Y:S01]  /*28a80*/  IMAD R14, R14, R144, R240 ;  /* 0x000000900e0e7224 */ /* 0x000fe200078e02f0 */
[----:B------:R-:W-:-:S03]  /*28a90*/  SHF.L.U32 R144, R145, 0x2, RZ ;  /* 0x0000000291907819 */ /* 0x000fc600000006ff */
[----:B------:R-:W-:Y:S01]  /*28aa0*/  IMAD R7, R15, R14, R7 ;  /* 0x0000000e0f077224 */ /* 0x000fe200078e0207 */
[----:B------:R-:W-:Y:S01]  /*28ab0*/  SHF.R.S32.HI R145, RZ, 0x1f, R144 ;  /* 0x0000001fff917819 */ /* 0x000fe20000011490 */
[----:B------:R-:W-:Y:S05]  /*28ac0*/  @P0 BRA `(.L_x_3547) ;  /* 0x000000c000000947 */ /* 0x000fea0003800000 */
[----:B-12-4-:R-:W-:Y:S01]  /*28ad0*/  IMAD R0, R238, -0x40, R239 ;  /* 0xffffffc0ee007824 */ /* 0x016fe200078e02ef */
[C---:B------:R-:W-:Y:S01]  /*28ae0*/  IADD3 R6, R8.reuse, 0x8, RZ ;  /* 0x0000000808067810 */ /* 0x040fe20007ffe0ff */
[----:B------:R-:W-:Y:S01]  /*28af0*/  ULDC.64 UR4, c[0x0][0x118] ;  /* 0x0000460000047ab9 */ /* 0x000fe20000000a00 */
[----:B------:R-:W-:Y:S02]  /*28b00*/  SHF.R.S32.HI R3, RZ, 0x1f, R7 ;  /* 0x0000001fff037819 */ /* 0x000fe40000011407 */
[----:B------:R-:W-:Y:S02]  /*28b10*/  IADD3 R2, P0, R7, R8, RZ ;  /* 0x0000000807027210 */ /* 0x000fe40007f1e0ff */
[-C--:B------:R-:W-:Y:S02]  /*28b20*/  ISETP.GE.AND P2, PT, R8, R0.reuse, PT ;  /* 0x000000000800720c */ /* 0x080fe40003f46270 */
[----:B------:R-:W-:-:S02]  /*28b30*/  ISETP.GE.AND P1, PT, R6, R0, PT ;  /* 0x000000000600720c */ /* 0x000fc40003f26270 */
[----:B------:R-:W-:Y:S02]  /*28b40*/  LEA.HI.X.SX32 R3, R8, R3, 0x1, P0 ;  /* 0x0000000308037211 */ /* 0x000fe400000f0eff */
[----:B------:R-:W-:-:S04]  /*28b50*/  LEA R14, P0, R2, R150, 0x2 ;  /* 0x00000096020e7211 */ /* 0x000fc800078010ff */
[----:B------:R-:W-:-:S05]  /*28b60*/  LEA.HI.X R15, R2, R151, R3, 0x2, P0 ;  /* 0x00000097020f7211 */ /* 0x000fca00000f1403 */
[----:B------:R1:W-:Y:S04]  /*28b70*/  @!P2 ST.E [R14.64], R9 ;  /* 0x000000090e00a985 */ /* 0x0003e8000c101904 */
[----:B------:R1:W-:Y:S02]  /*28b80*/  @!P1 ST.E [R14.64+0x20], R11 ;  /* 0x0000200b0e009985 */ /* 0x0003e4000c101904 */
.L_x_3547:
[----:B-12-4-:R-:W-:Y:S05]  /*28b90*/  BSYNC B0 ;  /* 0x0000000000007941 */ /* 0x016fea0003800000 */
.L_x_3546:
        /* <DEDUP_REMOVED lines=9> */
[----:B------:R-:W-:-:S04]  /*28c30*/  LEA R6, P0, R0, R148, 0x2 ;  /* 0x0000009400067211 */ /* 0x000fc800078010ff */
[----:B------:R-:W-:Y:S02]  /*28c40*/  LEA.HI.X R7, R0, R149, R13, 0x2, P0 ;  /* 0x0000009500077211 */ /* 0x000fe400000f140d */
[----:B------:R-:W-:Y:S01]  /*28c50*/  IADD3 R0, R144, 0x40, RZ ;  /* 0x0000004090007810 */ /* 0x000fe20007ffe0ff */
[----:B------:R-:W-:Y:S05]  /*28c60*/  @P1 BRA `(.L_x_3549) ;  /* 0x000000c000001947 */ /* 0x000fea0003800000 */
[C---:B------:R-:W-:Y:S01]  /*28c70*/  IADD3 R3, R0.reuse, 0x40, RZ ;  /* 0x0000004000037810 */ /* 0x040fe20007ffe0ff */
[----:B------:R-:W-:Y:S01]  /*28c80*/  ULDC.64 UR4, c[0x0][0x118] ;  /* 0x0000460000047ab9 */ /* 0x000fe20000000a00 */
[C---:B------:R-:W-:Y:S02]  /*28c90*/  IADD3 R2, R0.reuse, 0x80, RZ ;  /* 0x0000008000027810 */ /* 0x040fe40007ffe0ff */
[-C--:B-----5:R-:W-:Y:S02]  /*28ca0*/  ISETP.GE.AND P2, PT, R0, R4.reuse, PT ;  /* 0x000000040000720c */ /* 0x0a0fe40003f46270 */
[-C--:B------:R-:W-:Y:S02]  /*28cb0*/  ISETP.GE.AND P3, PT, R144, R4.reuse, PT ;  /* 0x000000049000720c */ /* 0x080fe40003f66270 */
[----:B------:R-:W-:-:S02]  /*28cc0*/  ISETP.GE.AND P1, PT, R3, R4, PT ;  /* 0x000000040300720c */ /* 0x000fc40003f26270 */
[----:B------:R-:W-:-:S07]  /*28cd0*/  ISETP.GE.AND P0, PT, R2, R4, PT ;  /* 0x000000040200720c */ /* 0x000fce0003f06270 */
[----:B------:R2:W-:Y:S04]  /*28ce0*/  @!P2 ST.E.128 [R6.64+0x100], R108 ;  /* 0x0001006c0600a985 */ /* 0x0005e8000c101d04 */
[----:B------:R2:W-:Y:S04]  /*28cf0*/  @!P3 ST.E.64 [R6.64], R140 ;  /* 0x0000008c0600b985 */ /* 0x0005e8000c101b04 */
[----:B------:R2:W-:Y:S04]  /*28d00*/  @!P3 ST.E.64 [R6.64+0x8], R142 ;  /* 0x0000088e0600b985 */ /* 0x0005e8000c101b04 */
[----:B------:R2:W-:Y:S04]  /*28d10*/  @!P1 ST.E.128 [R6.64+0x200], R76 ;  /* 0x0002004c06009985 */ /* 0x0005e8000c101d04 */
[----:B------:R2:W-:Y:S02]  /*28d20*/  @!P0 ST.E.128 [R6.64+0x300], R44 ;  /* 0x0003002c06008985 */ /* 0x0005e4000c101d04 */
.L_x_3549:
[----:B------:R-:W-:Y:S05]  /*28d30*/  BSYNC B0 ;  /* 0x0000000000007941 */ /* 0x000fea0003800000 */
.L_x_3548:
[----:B------:R-:W-:Y:S01]  /*28d40*/  IADD3 R2, R10, 0x8, RZ ;  /* 0x000000080a027810 */ /* 0x000fe20007ffe0ff */
[----:B------:R-:W-:Y:S03]  /*28d50*/  BSSY B0, `(.L_x_3550) ;  /* 0x000000e000007945 */ /* 0x000fe60003800000 */
[----:B------:R-:W-:-:S13]  /*28d60*/  ISETP.GE.AND P0, PT, R2, R238, PT ;  /* 0x000000ee0200720c */ /* 0x000fda0003f06270 */
[----:B------:R-:W-:Y:S05]  /*28d70*/  @P0 BRA `(.L_x_3551) ;  /* 0x000000b000000947 */ /* 0x000fea0003800000 */
[C---:B------:R-:W-:Y:S01]  /*28d80*/  IADD3 R3, R0.reuse, 0x40, RZ ;  /* 0x0000004000037810 */ /* 0x040fe20007ffe0ff */
[----:B------:R-:W-:Y:S01]  /*28d90*/  ULDC.64 UR4, c[0x0][0x118] ;  /* 0x0000460000047ab9 */ /* 0x000fe20000000a00 */
[----:B------:R-:W-:Y:S02]  /*28da0*/  IADD3 R2, R0, 0x80, RZ ;  /* 0x0000008000027810 */ /* 0x000fe40007ffe0ff */
        /* <DEDUP_REMOVED lines=8> */
.L_x_3551:
[----:B------:R-:W-:Y:S05]  /*28e30*/  BSYNC B0 ;  /* 0x0000000000007941 */ /* 0x000fea0003800000 */
.L_x_3550:
        /* <DEDUP_REMOVED lines=15> */
.L_x_3553:
[----:B------:R-:W-:Y:S05]  /*28f30*/  BSYNC B0 ;  /* 0x0000000000007941 */ /* 0x000fea0003800000 */
.L_x_3552:
        /* <DEDUP_REMOVED lines=15> */
.L_x_3555:
[----:B------:R-:W-:Y:S05]  /*29030*/  BSYNC B0 ;  /* 0x0000000000007941 */ /* 0x000fea0003800000 */
.L_x_3554:
        /* <DEDUP_REMOVED lines=15> */
.L_x_3557:
[----:B------:R-:W-:Y:S05]  /*29130*/  BSYNC B0 ;  /* 0x0000000000007941 */ /* 0x000fea0003800000 */
.L_x_3556:
        /* <DEDUP_REMOVED lines=15> */
.L_x_3559:
[----:B------:R-:W-:Y:S05]  /*29230*/  BSYNC B0 ;  /* 0x0000000000007941 */ /* 0x000fea0003800000 */
.L_x_3558:
        /* <DEDUP_REMOVED lines=15> */
.L_x_3561:
[----:B------:R-:W-:Y:S05]  /*29330*/  BSYNC B0 ;  /* 0x0000000000007941 */ /* 0x000fea0003800000 */
.L_x_3560:
[----:B------:R-:W-:Y:S01]  /*29340*/  IADD3 R10, R10, 0x38, RZ ;  /* 0x000000380a0a7810 */ /* 0x000fe20007ffe0ff */
[----:B------:R-:W-:-:S02]  /*29350*/  IMAD.MOV.U32 R2, RZ, RZ, R237 ;  /* 0x000000ffff027224 */ /* 0x000fc400078e00ed */
[----:B------:R-:W-:Y:S01]  /*29360*/  IMAD.MOV.U32 R3, RZ, RZ, 0x0 ;  /* 0x00000000ff037424 */ /* 0x000fe200078e00ff */
[----:B------:R-:W-:-:S13]  /*29370*/  ISETP.GE.AND P0, PT, R10, R238, PT ;  /* 0x000000ee0a00720c */ /* 0x000fda0003f06270 */
[----:B------:R-:W-:Y:S05]  /*29380*/  @P0 RET.REL.NODEC R2 `(_ZN5flash24flash_fwd_splitkv_kernelI23Flash_fwd_kernel_traitsILi256ELi64ELi64ELi4ELb0ELb0EN7cutlass10bfloat16_tE19Flash_kernel_traitsILi256ELi64ELi64ELi4ES3_EELb0ELb1ELb0ELb0ELb0ELb0ELb1ELb1EEEvNS_16Flash_fwd_paramsE) ;  /* 0xfffd6c7002000950 */ /* 0x000fea0003c3ffff */
[C---:B------:R-:W-:Y:S01]  /*29390*/  IADD3 R2, R0.reuse, 0x40, RZ ;  /* 0x0000004000027810 */ /* 0x040fe20007ffe0ff */
[----:B------:R-:W-:Y:S01]  /*293a0*/  ULDC.64 UR4, c[0x0][0x118] ;  /* 0x0000460000047ab9 */ /* 0x000fe20000000a00 */
[-C--:B-----5:R-:W-:Y:S01]  /*293b0*/  ISETP.GE.AND P1, PT, R0, R4.reuse, PT ;  /* 0x000000040000720c */ /* 0x0a0fe20003f26270 */
[----:B------:R-:W-:Y:S01]  /*293c0*/  IMAD.MOV.U32 R3, RZ, RZ, 0x0 ;  /* 0x00000000ff037424 */ /* 0x000fe200078e00ff */
[-C--:B------:R-:W-:Y:S01]  /*293d0*/  ISETP.GE.AND P0, PT, R2, R4.reuse, PT ;  /* 0x000000040200720c */ /* 0x080fe20003f06270 */
[----:B------:R-:W-:Y:S01]  /*293e0*/  IMAD.MOV.U32 R2, RZ, RZ, R237 ;  /* 0x000000ffff027224 */ /* 0x000fe200078e00ed */
[----:B------:R-:W-:Y:S02]  /*293f0*/  IADD3 R0, R0, 0x80, RZ ;  /* 0x0000008000007810 */ /* 0x000fe40007ffe0ff */
[----:B------:R-:W-:-:S07]  /*29400*/  ISETP.GE.AND P2, PT, R144, R4, PT ;  /* 0x000000049000720c */ /* 0x000fce0003f46270 */
[----:B------:R1:W-:Y:S04]  /*29410*/  @!P1 ST.E.128 [R6.64+0xe100], R80 ;  /* 0x00e1005006009985 */ /* 0x0003e8000c101d04 */
[----:B------:R1:W-:Y:S01]  /*29420*/  @!P0 ST.E.128 [R6.64+0xe200], R48 ;  /* 0x00e2003006008985 */ /* 0x0003e2000c101d04 */
[----:B------:R-:W-:-:S03]  /*29430*/  ISETP.GE.AND P0, PT, R0, R4, PT ;  /* 0x000000040000720c */ /* 0x000fc60003f06270 */
[----:B------:R1:W-:Y:S10]  /*29440*/  @!P2 ST.E.128 [R6.64+0xe000], R112 ;  /* 0x00e000700600a985 */ /* 0x0003f4000c101d04 */
[----:B------:R-:W-:Y:S05]  /*29450*/  @P0 RET.REL.NODEC R2 `(_ZN5flash24flash_fwd_splitkv_kernelI23Flash_fwd_kernel_traitsILi256ELi64ELi64ELi4ELb0ELb0EN7cutlass10bfloat16_tE19Flash_kernel_traitsILi256ELi64ELi64ELi4ES3_EELb0ELb1ELb0ELb0ELb0ELb0ELb1ELb1EEEvNS_16Flash_fwd_paramsE) ;  /* 0xfffd6ba002000950 */ /* 0x000fea0003c3ffff */
[----:B------:R-:W-:Y:S01]  /*29460*/  MOV R2, R237 ;  /* 0x000000ed00027202 */ /* 0x000fe20000000f00 */
[----:B------:R-:W-:Y:S01]  /*29470*/  ULDC.64 UR4, c[0x0][0x118] ;  /* 0x0000460000047ab9 */ /* 0x000fe20000000a00 */
[----:B------:R-:W-:Y:S01]  /*29480*/  MOV R3, 0x0 ;  /* 0x0000000000037802 */ /* 0x000fe20000000f00 */
[----:B------:R1:W-:Y:S03]  /*29490*/  ST.E.128 [R6.64+0xe300], R16 ;  /* 0x00e3001006007985 */ /* 0x0003e6000c101d04 */
[----:B------:R-:W-:Y:S05]  /*294a0*/  RET.REL.NODEC R2 `(_ZN5flash24flash_fwd_splitkv_kernelI23Flash_fwd_kernel_traitsILi256ELi64ELi64ELi4ELb0ELb0EN7cutlass10bfloat16_tE19Flash_kernel_traitsILi256ELi64ELi64ELi4ES3_EELb0ELb1ELb0ELb0ELb0ELb0ELb1ELb1EEEvNS_16Flash_fwd_paramsE) ;  /* 0xfffd6b5002007950 */ /* 0x000fea0003c3ffff */
.L_x_3544:
[----:B------:R-:W-:Y:S01]  /*294b0*/  IMAD.MOV.U32 R10, RZ, RZ, R252 ;  /* 0x000000ffff0a7224 */ /* 0x000fe200078e00fc */
[----:B------:R-:W-:-:S02]  /*294c0*/  MOV R9, 0x2 ;  /* 0x0000000200097802 */ /* 0x000fc40000000f00 */
[----:B------:R-:W-:Y:S02]  /*294d0*/  MOV R7, 0x294f0 ;  /* 0x000294f000077802 */ /* 0x000fe40000000f00 */
[----:B-1---5:R-:W-:Y:S05]  /*294e0*/  CALL.REL.NOINC `($__internal_20_$__cuda_sm70_shflsync_bfly_p) ;  /* 0x0000012000007944 */ /* 0x022fea0003c00000 */
[----:B------:R-:W-:Y:S01]  /*294f0*/  MOV R2, R9 ;  /* 0x0000000900027202 */ /* 0x000fe20000000f00 */
[----:B------:R-:W-:Y:S05]  /*29500*/  BRA `(.L_x_3562) ;  /* 0xffffe16000007947 */ /* 0x000fea000383ffff */
.L_x_3545:
[----:B------:R-:W-:Y:S01]  /*29510*/  IMAD.MOV.U32 R10, RZ, RZ, R2 ;  /* 0x000000ffff0a7224 */ /* 0x000fe200078e0002 */
[----:B------:R-:W-:Y:S02]  /*29520*/  MOV R9, 0x1 ;  /* 0x0000000100097802 */ /* 0x000fe40000000f00 */
[----:B------:R-:W-:Y:S02]  /*29530*/  MOV R7, 0x29550 ;  /* 0x0002955000077802 */ /* 0x000fe40000000f00 */
[----:B-12--5:R-:W-:Y:S05]  /*29540*/  CALL.REL.NOINC `($__internal_20_$__cuda_sm70_shflsync_bfly_p) ;  /* 0x000000c000007944 */ /* 0x026fea0003c00000 */
[----:B------:R-:W-:Y:S01]  /*29550*/  FADD.FTZ R2, R2, R9 ;  /* 0x0000000902027221 */ /* 0x000fe20000010000 */
[----:B------:R-:W-:Y:S02]  /*29560*/  MOV R10, R251 ;  /* 0x000000fb000a7202 */ /* 0x000fe40000000f00 */
[----:B------:R-:W-:Y:S02]  /*29570*/  MOV R9, 0x2 ;  /* 0x0000000200097802 */ /* 0x000fe40000000f00 */
[----:B------:R-:W-:Y:S02]  /*29580*/  MOV R7, 0x295a0 ;  /* 0x000295a000077802 */ /* 0x000fe40000000f00 */
[----:B------:R-:W-:Y:S05]  /*29590*/  CALL.REL.NOINC `($__internal_20_$__cuda_sm70_shflsync_bfly_p) ;  /* 0x0000007000007944 */ /* 0x000fea0003c00000 */
[----:B------:R-:W-:Y:S01]  /*295a0*/  FADD.FTZ R251, R251, R9 ;  /* 0x00000009fbfb7221 */ /* 0x000fe20000010000 */
[----:B------:R-:W-:-:S02]  /*295b0*/  MOV R9, 0x1 ;  /* 0x0000000100097802 */ /* 0x000fc40000000f00 */
[----:B------:R-:W-:Y:S02]  /*295c0*/  MOV R7, 0x295f0 ;  /* 0x000295f000077802 */ /* 0x000fe40000000f00 */
[----:B------:R-:W-:Y:S02]  /*295d0*/  MOV R10, R251 ;  /* 0x000000fb000a7202 */ /* 0x000fe40000000f00 */
[----:B------:R-:W-:Y:S05]  /*295e0*/  CALL.REL.NOINC `($__internal_20_$__cuda_sm70_shflsync_bfly_p) ;  /* 0x0000002000007944 */ /* 0x000fea0003c00000 */
[----:B------:R-:W-:Y:S01]  /*295f0*/  MOV R6, R9 ;  /* 0x0000000900067202 */ /* 0x000fe20000000f00 */
[----:B------:R-:W-:Y:S05]  /*29600*/  BRA `(.L_x_3563) ;  /* 0xffffe0d000007947 */ /* 0x000fea000383ffff */
        .weak           $__internal_20_$__cuda_sm70_shflsync_bfly_p
        .type           $__internal_20_$__cuda_sm70_shflsync_bfly_p,@function
        .size           $__internal_20_$__cuda_sm70_shflsync_bfly_p,(.L_x_8885 - $__internal_20_$__cuda_sm70_shflsync_bfly_p)
$__internal_20_$__cuda_sm70_shflsync_bfly_p:
[----:B------:R-:W-:Y:S04]  /*29610*/  WARPSYNC R6 ;  /* 0x0000000600007348 */ /* 0x000fe80003800000 */
[----:B------:R1:W2:Y:S01]  /*29620*/  SHFL.BFLY PT, R9, R10, R9, R8 ;  /* 0x0c0000090a097389 */ /* 0x0002a200000e0008 */
[----:B------:R-:W-:Y:S02]  /*29630*/  MOV R11, 0x0 ;  /* 0x00000000000b7802 */ /* 0x000fe40000000f00 */
[----:B-1----:R-:W-:-:S04]  /*29640*/  MOV R10, R7 ;  /* 0x00000007000a7202 */ /* 0x002fc80000000f00 */
[----:B--2---:R-:W-:Y:S05]  /*29650*/  RET.REL.NODEC R10 `(_ZN5flash24flash_fwd_splitkv_kernelI23Flash_fwd_kernel_traitsILi256ELi64ELi64ELi4ELb0ELb0EN7cutlass10bfloat16_tE19Flash_kernel_traitsILi256ELi64ELi64ELi4ES3_EELb0ELb1ELb0ELb0ELb0ELb0ELb1ELb1EEEvNS_16Flash_fwd_paramsE) ;  /* 0xfffd69a00a007950 */ /* 0x004fea0003c3ffff */
.L_x_3564:
        /* <DEDUP_REMOVED lines=10> */
.L_x_8885:


//--------------------- .text._ZN5flash24flash_fwd_splitkv_kernelI23Flash_fwd_kernel_traitsILi256ELi64ELi64ELi4ELb0ELb0EN7cutlass10bfloat16_tE19Flash_kernel_traitsILi256ELi64ELi64ELi4ES3_EELb0ELb1ELb0ELb0ELb0ELb1ELb1ELb1EEEvNS_16Flash_fwd_paramsE --------------------------
	.section	.text._ZN5flash24flash_fwd_splitkv_kernelI23Flash_fwd_kernel_traitsILi256ELi64ELi64ELi4ELb0ELb0EN7cutlass10bfloat16_tE19Flash_kernel_traitsILi256ELi64ELi64ELi4ES3_EELb0ELb1ELb0ELb0ELb0ELb1ELb1ELb1EEEvNS_16Flash_fwd_paramsE,"ax",@progbits
	.sectioninfo	@"SHI_REGISTERS=255"
	.align	128
        .global         _ZN5flash24flash_fwd_splitkv_kernelI23Flash_fwd_kernel_traitsILi256ELi64ELi64ELi4ELb0ELb0EN7cutlass10bfloat16_tE19Flash_kernel_traitsILi256ELi64ELi64ELi4ES3_EELb0ELb1ELb0ELb0ELb0ELb1ELb1ELb1EEEvNS_16Flash_fwd_paramsE
        .type           _ZN5flash24flash_fwd_splitkv_kernelI23Flash_fwd_kernel_traitsILi256ELi64ELi64ELi4ELb0ELb0EN7cutlass10bfloat16_tE19Flash_kernel_traitsILi256ELi64ELi64ELi4ES3_EELb0ELb1ELb0ELb0ELb0ELb1ELb1ELb1EEEvNS_16Flash_fwd_paramsE,@function
        .size           _ZN5flash24flash_fwd_splitkv_kernelI23Flash_fwd_kernel_traitsILi256ELi64ELi64ELi4ELb0ELb0EN7cutlass10bfloat16_tE19Flash_kernel_traitsILi256ELi64ELi64ELi4ES3_EELb0ELb1ELb0ELb0ELb0ELb1ELb1ELb1EEEvNS_16Flash_fwd_paramsE,(.L_x_8887 - _ZN5flash24flash_fwd_splitkv_kernelI23Flash_fwd_kernel_traitsILi256ELi64ELi64ELi4ELb0ELb0EN7cutlass10bfloat16_tE19Flash_kernel_traitsILi256ELi64ELi64ELi4ES3_EELb0ELb1ELb0ELb0ELb0ELb1ELb1ELb1EEEvNS_16Flash_fwd_paramsE)
        .other          _ZN5flash24flash_fwd_splitkv_kernelI23Flash_fwd_kernel_traitsILi256ELi64ELi64ELi4ELb0ELb0EN7cutlass10bfloat16_tE19Flash_kernel_traitsILi256ELi64ELi64ELi4ES3_EELb0ELb1ELb0ELb0ELb0ELb1ELb1ELb1EEEvNS_16Flash_fwd_paramsE,@"STO_CUDA_ENTRY STV_DEFAULT"
_ZN5flash24flash_fwd_splitkv_kernelI23Flash_fwd_kernel_traitsILi256ELi64ELi64ELi4ELb0ELb0EN7cutlass10bfloat16_tE19Flash_kernel_traitsILi256ELi64ELi64ELi4ES3_EELb0ELb1ELb0ELb0ELb0ELb1ELb1ELb1EEEvNS_16Flash_fwd_paramsE:
.text._ZN5flash24flash_fwd_splitkv_kernelI23Flash_fwd_kernel_traitsILi256ELi64ELi64ELi4ELb0ELb0EN7cutlass10bfloat16_tE19Flash_kernel_traitsILi256ELi64ELi64ELi4ES3_EELb0ELb1ELb0ELb0ELb0ELb1ELb1ELb1EEEvNS_16Flash_fwd_paramsE:
        /* <DEDUP_REMOVED lines=30> */
[----:B---34-:R-:W-:Y:S05]  /*01e0*/  CALL.REL.NOINC `($_ZN5flash24flash_fwd_splitkv_kernelI23Flash_fwd_kernel_traitsILi256ELi64ELi64ELi4ELb0ELb0EN7cutlass10bfloat16_tE19Flash_kernel_traitsILi256ELi64ELi64ELi4ES3_EELb0ELb1ELb0ELb0ELb0ELb1ELb1ELb1EEEvNS_16Flash_fwd_paramsE$_ZN5flash30compute_attn_1rowblock_splitkvI23Flash_fwd_kernel_traitsILi256ELi64ELi64ELi4ELb0ELb0EN7cutlass10bfloat16_tE19Flash_kernel_traitsILi256ELi64ELi64ELi4ES3_EELb0ELb1ELb0ELb0ELb0ELb1ELb1ELb1ENS_16Flash_fwd_paramsEEEvRKT8_iiiii) ;  /* 0x0000002000007944 */ /* 0x018fea0003c00000 */
[----:B------:R-:W-:Y:S05]  /*01f0*/  BSYNC B4 ;  /* 0x0000000000047941 */ /* 0x000fea0003800000 */
.L_x_3565:
[----:B------:R-:W-:Y:S05]  /*0200*/  EXIT ;  /* 0x000000000000794d */ /* 0x000fea0003800000 */
        .type           $_ZN5flash24flash_fwd_splitkv_kernelI23Flash_fwd_kernel_traitsILi256ELi64ELi64ELi4ELb0ELb0EN7cutlass10bfloat16_tE19Flash_kernel_traitsILi256ELi64ELi64ELi4ES3_EELb0ELb1ELb0ELb0ELb0ELb1ELb1ELb1EEEvNS_16Flash_fwd_paramsE$_ZN5flash30compute_attn_1rowblock_splitkvI23Flash_fwd_kernel_traitsILi256ELi64ELi64ELi4ELb0ELb0EN7cutlass10bfloat16_tE19Flash_kernel_traitsILi256ELi64ELi64ELi4ES3_EELb0ELb1ELb0ELb0ELb0ELb1ELb1ELb1ENS_16Flash_fwd_paramsEEEvRKT8_iiiii,@function
        .size           $_ZN5flash24flash_fwd_splitkv_kernelI23Flash_fwd_kernel_traitsILi256ELi64ELi64ELi4ELb0ELb0EN7cutlass10bfloat16_tE19Flash_kernel_traitsILi256ELi64ELi64ELi4ES3_EELb0ELb1ELb0ELb0ELb0ELb1ELb1ELb1EEEvNS_16Flash_fwd_paramsE$_ZN5flash30compute_attn_1rowblock_splitkvI23Flash_fwd_kernel_traitsILi256ELi64ELi64ELi4ELb0ELb0EN7cutlass10bfloat16_tE19Flash_kernel_traitsILi256ELi64ELi64ELi4ES3_EELb0ELb1ELb0ELb0ELb0ELb1ELb1ELb1ENS_16Flash_fwd_paramsEEEvRKT8_iiiii,($__internal_21_$__cuda_sm70_shflsync_bfly_p - $_ZN5flash24flash_fwd_splitkv_kernelI23Flash_fwd_kernel_traitsILi256ELi64ELi64ELi4ELb0ELb0EN7cutlass10bfloat16_tE19Flash_kernel_traitsILi256ELi64ELi64ELi4ES3_EELb0ELb1ELb0ELb0ELb0ELb1ELb1ELb1EEEvNS_16Flash_fwd_paramsE$_ZN5flash30compute_attn_1rowblock_splitkvI23Flash_fwd_kernel_traitsILi256ELi64ELi64ELi4ELb0ELb0EN7cutlass10bfloat16_tE19Flash_kernel_traitsILi256ELi64ELi64ELi4ES3_EELb0ELb1ELb0ELb0ELb0ELb1ELb1ELb1ENS_16Flash_fwd_paramsEEEvRKT8_iiiii)
$_ZN5flash24flash_fwd_splitkv_kernelI23Flash_fwd_kernel_traitsILi256ELi64ELi64ELi4ELb0ELb0EN7cutlass10bfloat16_tE19Flash_kernel_traitsILi256ELi64ELi64ELi4ES3_EELb0ELb1ELb0ELb0ELb0ELb1ELb1ELb1EEEvNS_16Flash_fwd_paramsE$_ZN5flash30compute_attn_1rowblock_splitkvI23Flash_fwd_kernel_traitsILi256ELi64ELi64ELi4ELb0ELb0EN7cutlass10bfloat16_tE19Flash_kernel_traitsILi256ELi64ELi64ELi4ES3_EELb0ELb1ELb0ELb0ELb0ELb1ELb1ELb1ENS_16Flash_fwd_paramsEEEvRKT8_iiiii:
        /* <DEDUP_REMOVED lines=20> */
.L_x_3567:
[----:B------:R-:W-:Y:S05]  /*0350*/  BSYNC B0 ;  /* 0x0000000000007941 */ /* 0x000fea0003800000 */
.L_x_3566:
[----:B------:R-:W3:Y:S04]  /*0360*/  LD.E.64 R12, [R10.64+0xf0] ;  /* 0x0000f0060a0c7980 */ /* 0x000ee8000c101b00 */
[----:B-1----:R-:W4:Y:S01]  /*0370*/  @P1 LD.E R3, [R2.64+0x4] ;  /* 0x0000040602031980 */ /* 0x002f22000c101900 */
        /* <DEDUP_REMOVED lines=15> */
.L_x_3569:
[----:B------:R3:W5:Y:S02]  /*0470*/  LD.E R3, [R10.64+0xb8] ;  /* 0x0000b8060a037980 */ /* 0x000764000c101900 */
.L_x_3570:
[----:B------:R-:W-:Y:S05]  /*0480*/  BSYNC B0 ;  /* 0x0000000000007941 */ /* 0x000fea0003800000 */
.L_x_3568:
[----:B--23--:R-:W2:Y:S01]  /*0490*/  LD.E.64 R4, [R10.64+0xf8] ;  /* 0x0000f8060a047980 */ /* 0x00cea2000c101b00 */
[----:B------:R-:W-:Y:S01]  /*04a0*/  BSSY B1, `(.L_x_3571) ;  /* 0x0000012000017945 */ /* 0x000fe20003800000 */
[----:B-----5:R-:W-:Y:S01]  /*04b0*/  IMAD.IADD R80, R3, 0x1, -R16 ;  /* 0x0000000103507824 */ /* 0x020fe200078e0a10 */
[----:B--2---:R-:W-:-:S04]  /*04c0*/  ISETP.NE.U32.AND P0, PT, R4, RZ, PT ;  /* 0x000000ff0400720c */ /* 0x004fc80003f05070 */
[----:B------:R-:W-:-:S13]  /*04d0*/  ISETP.NE.AND.EX P0, PT, R5, RZ, PT, P0 ;  /* 0x000000ff0500720c */ /* 0x000fda0003f05300 */
[----:B------:R-:W-:Y:S05]  /*04e0*/  @!P0 BRA `(.L_x_3572) ;  /* 0x0000004000008947 */ /* 0x000fea0003800000 */
[----:B------:R-:W-:-:S05]  /*04f0*/  IMAD.WIDE R4, R241, 0x4, R4 ;  /* 0x00000004f1047825 */ /* 0x000fca00078e0204 */
[----:B------:R-:W2:Y:S02]  /*0500*/  LD.E R57, [R4.64] ;  /* 0x0000000604397980 */ /* 0x000ea4000c101900 */
[----:B--2---:R-:W-:Y:S01]  /*0510*/  IADD3 R57, R57, -R16, RZ ;  /* 0x8000001039397210 */ /* 0x004fe20007ffe0ff */
[----:B------:R-:W-:Y:S05]  /*0520*/  BRA `(.L_x_3573) ;  /* 0x0000009000007947 */ /* 0x000fea0003800000 */
.L_x_3572:
[----:B------:R-:W2:Y:S01]  /*0530*/  LD.E.64 R2, [R10.64+0x108] ;  /* 0x000108060a027980 */ /* 0x000ea2000c101b00 */
[----:B------:R-:W-:Y:S01]  /*0540*/  BSSY B0, `(.L_x_3574) ;  /* 0x0000006000007945 */ /* 0x000fe20003800000 */
[----:B------:R-:W-:Y:S01]  /*0550*/  IMAD.MOV.U32 R57, RZ, RZ, RZ ;  /* 0x000000ffff397224 */ /* 0x000fe200078e00ff */
[----:B--2---:R-:W-:-:S04]  /*0560*/  ISETP.NE.U32.AND P0, PT, R2, RZ, PT ;  /* 0x000000ff0200720c */ /* 0x004fc80003f05070 */
[----:B------:R-:W-:-:S13]  /*0570*/  ISETP.NE.AND.EX P0, PT, R3, RZ, PT, P0 ;  /* 0x000000ff0300720c */ /* 0x000fda0003f05300 */
[----:B------:R-:W-:Y:S05]  /*0580*/  @!P0 BRA `(.L_x_3575) ;  /* 0x0000001000008947 */ /* 0x000fea0003800000 */
[----:B------:R2:W5:Y:S02]  /*0590*/  LD.E R57, [R10.64+0xbc] ;  /* 0x0000bc060a397980 */ /* 0x000564000c101900 */
.L_x_3575:
[----:B------:R-:W-:Y:S05]  /*05a0*/  BSYNC B0 ;  /* 0x0000000000007941 */ /* 0x000fea0003800000 */
.L_x_3574:
[----:B-----5:R-:W-:Y:S02]  /*05b0*/  IADD3 R57, R80, R57, RZ ;  /* 0x0000003950397210 */ /* 0x020fe40007ffe0ff */
.L_x_3573:
[----:B------:R-:W-:Y:S05]  /*05c0*/  BSYNC B1 ;  /* 0x0000000000017941 */ /* 0x000fea0003800000 */
.L_x_3571:
[----:B------:R-:W-:Y:S01]  /*05d0*/  IMAD.SHL.U32 R59, R237, 0x40, RZ ;  /* 0x00000040ed3b7824 */ /* 0x000fe200078e00ff */
[----:B------:R-:W-:Y:S01]  /*05e0*/  MOV R2, R238 ;  /* 0x000000ee00027202 */ /* 0x000fe20000000f00 */
[----:B------:R-:W-:-:S03]  /*05f0*/  IMAD.MOV.U32 R3, RZ, RZ, 0x0 ;  /* 0x00000000ff037424 */ /* 0x000fc600078e00ff */
[----:B------:R-:W-:-:S13]  /*0600*/  ISETP.GT.AND P0, PT, R240, R59, PT ;  /* 0x0000003bf000720c */ /* 0x000fda0003f04270 */
[----:B------:R-:W-:Y:S05]  /*0610*/  @!P0 RET.REL.NODEC R2 `(_ZN5flash24flash_fwd_splitkv_kernelI23Flash_fwd_kernel_traitsILi256ELi64ELi64ELi4ELb0ELb0EN7cutlass10bfloat16_tE19Flash_kernel_traitsILi256ELi64ELi64ELi4ES3_EELb0ELb1ELb0ELb0ELb0ELb1ELb1ELb1EEEvNS_16Flash_fwd_paramsE) ;  /* 0xfffff9e002008950 */ /* 0x000fea0003c3ffff */
[----:B------:R-:W3:Y:S04]  /*0620*/  LD.E R3, [R10.64+0xb8] ;  /* 0x0000b8060a037980 */ /* 0x000ee8000c101900 */
[----:B------:R-:W4:Y:S04]  /*0630*/  LD.E R7, [R10.64+0x184] ;  /* 0x000184060a077980 */ /* 0x000f28000c101900 */
[----:B------:R-:W5:Y:S01]  /*0640*/  LD.E R0, [R10.64+0x188] ;  /* 0x000188060a007980 */ /* 0x000f62000c101900 */
[----:B------:R-:W-:-:S03]  /*0650*/  IABS R4, c[0x0][0x10] ;  /* 0x0000040000047a13 */ /* 0x000fc60000000000 */
[----:B------:R-:W1:Y:S01]  /*0660*/  S2R R75, SR_TID.X ;  /* 0x00000000004b7919 */ /* 0x000e620000002100 */
[----:B------:R-:W2:Y:S08]  /*0670*/  I2F.RP R2, R4 ;  /* 0x0000000400027306 */ /* 0x000eb00000209400 */
[----:B--2---:R-:W2:Y:S02]  /*0680*/  MUFU.RCP R14, R2 ;  /* 0x00000002000e7308 */ /* 0x004ea40000001000 */
[----:B--2---:R-:W-:-:S02]  /*0690*/  IADD3 R14, R14, 0xffffffe, RZ ;  /* 0x0ffffffe0e0e7810 */ /* 0x004fc40007ffe0ff */
[----:B------:R-:W-:-:S04]  /*06a0*/  IABS R2, c[0x0][0x10] ;  /* 0x0000040000027a13 */ /* 0x000fc80000000000 */
[----:B------:R-:W2:Y:S01]  /*06b0*/  F2I.FTZ.U32.TRUNC.NTZ R15, R14 ;  /* 0x0000000e000f7305 */ /* 0x000ea2000021f000 */
[----:B------:R-:W-:Y:S02]  /*06c0*/  IMAD.MOV R2, RZ, RZ, -R2 ;  /* 0x000000ffff027224 */ /* 0x000fe400078e0a02 */
[----:B--2---:R-:W-:Y:S02]  /*06d0*/  IMAD.MOV R5, RZ, RZ, -R15 ;  /* 0x000000ffff057224 */ /* 0x004fe400078e0a0f */
[----:B------:R-:W-:Y:S02]  /*06e0*/  IMAD.MOV.U32 R14, RZ, RZ, RZ ;  /* 0x000000ffff0e7224 */ /* 0x000fe400078e00ff */
[----:B------:R-:W-:-:S04]  /*06f0*/  IMAD R5, R5, R4, RZ ;  /* 0x0000000405057224 */ /* 0x000fc800078e02ff */
[----:B------:R-:W-:Y:S01]  /*0700*/  IMAD.HI.U32 R5, R15, R5, R14 ;  /* 0x000000050f057227 */ /* 0x000fe200078e000e */
[----:B---3--:R-:W-:-:S04]  /*0710*/  IADD3 R3, R3, 0x3f, RZ ;  /* 0x0000003f03037810 */ /* 0x008fc80007ffe0ff */
[----:B------:R-:W-:-:S04]  /*0720*/  SHF.R.S32.HI R8, RZ, 0x1f, R3 ;  /* 0x0000001fff087819 */ /* 0x000fc80000011403 */
[----:B------:R-:W-:-:S04]  /*0730*/  LEA.HI R8, R8, R3, RZ, 0x6 ;  /* 0x0000000308087211 */ /* 0x000fc800078f30ff */
[----:B------:R-:W-:-:S04]  /*0740*/  LEA.HI.SX32 R8, R8, c[0x0][0x10], 0x1a ;  /* 0x0000040008087a11 */ /* 0x000fc800078fd2ff */
[----:B------:R-:W-:-:S04]  /*0750*/  IADD3 R8, R8, -0x1, RZ ;  /* 0xffffffff08087810 */ /* 0x000fc80007ffe0ff */
[----:B------:R-:W-:Y:S02]  /*0760*/  IABS R3, R8 ;  /* 0x0000000800037213 */ /* 0x000fe40000000000 */
[----:B------:R-:W-:-:S03]  /*0770*/  LOP3.LUT R8, R8, c[0x0][0x10], RZ, 0x3c, !PT ;  /* 0x0000040008087a12 */ /* 0x000fc600078e3cff */
[----:B------:R-:W-:Y:S01]  /*0780*/  IMAD.HI.U32 R9, R5, R3, RZ ;  /* 0x0000000305097227 */ /* 0x000fe200078e00ff */
[----:B------:R-:W-:Y:S02]  /*0790*/  ISETP.GE.AND P0, PT, R8, RZ, PT ;  /* 0x000000ff0800720c */ /* 0x000fe40003f06270 */
[----:B------:R-:W-:Y:S01]  /*07a0*/  IADD3 R5, -R240, 0x7f, R59 ;  /* 0x0000007ff0057810 */ /* 0x000fe20007ffe13b */
[----:B------:R-:W-:Y:S01]  /*07b0*/  IMAD R3, R9, R2, R3 ;  /* 0x0000000209037224 */ /* 0x000fe200078e0203 */
[----:B------:R-:W-:Y:S02]  /*07c0*/  IADD3 R2, R57, R59, -R240 ;  /* 0x0000003b39027210 */ /* 0x000fe40007ffe8f0 */
[----:B-----5:R-:W-:Y:S02]  /*07d0*/  IADD3 R5, R0, R5, R57 ;  /* 0x0000000500057210 */ /* 0x020fe40007ffe039 */
[----:B------:R-:W-:Y:S01]  /*07e0*/  ISETP.GT.U32.AND P1, PT, R4, R3, PT ;  /* 0x000000030400720c */ /* 0x000fe20003f24070 */
[----:B----4-:R-:W-:Y:S01]  /*07f0*/  IMAD.IADD R7, R2, 0x1, -R7 ;  /* 0x0000000102077824 */ /* 0x010fe200078e0a07 */
[----:B------:R-:W-:-:S04]  /*0800*/  SHF.R.S32.HI R2, RZ, 0x1f, R5 ;  /* 0x0000001fff027819 */ /* 0x000fc80000011405 */
[----:B------:R-:W-:-:S04]  /*0810*/  LEA.HI R2, R2, R5, RZ, 0x6 ;  /* 0x0000000502027211 */ /* 0x000fc800078f30ff */
[----:B------:R-:W-:-:S03]  /*0820*/  SHF.R.S32.HI R165, RZ, 0x6, R2 ;  /* 0x00000006ffa57819 */ /* 0x000fc60000011402 */
[----:B------:R-:W-:Y:S01]  /*0830*/  @!P1 IMAD.IADD R3, R3, 0x1, -R4 ;  /* 0x0000000103039824 */ /* 0x000fe200078e0a04 */
[----:B------:R-:W-:Y:S02]  /*0840*/  @!P1 IADD3 R9, R9, 0x1, RZ ;  /* 0x0000000109099810 */ /* 0x000fe40007ffe0ff */
[----:B------:R-:W-:Y:S02]  /*0850*/  ISETP.NE.AND P1, PT, RZ, c[0x0][0x10], PT ;  /* 0x00000400ff007a0c */ /* 0x000fe40003f25270 */
[----:B------:R-:W-:Y:S02]  /*0860*/  ISETP.GE.U32.AND P2, PT, R3, R4, PT ;  /* 0x000000040300720c */ /* 0x000fe40003f46070 */
[----:B------:R-:W-:-:S04]  /*0870*/  IADD3 R4, R57, 0x3f, RZ ;  /* 0x0000003f39047810 */ /* 0x000fc80007ffe0ff */
[----:B------:R-:W-:-:S04]  /*0880*/  SHF.R.S32.HI R3, RZ, 0x1f, R4 ;  /* 0x0000001fff037819 */ /* 0x000fc80000011404 */
[----:B------:R-:W-:Y:S02]  /*0890*/  LEA.HI R3, R3, R4, RZ, 0x6 ;  /* 0x0000000403037211 */ /* 0x000fe400078f30ff */
[----:B------:R-:W-:Y:S02]  /*08a0*/  SHF.R.S32.HI R4, RZ, 0x1f, R7 ;  /* 0x0000001fff047819 */ /* 0x000fe40000011407 */
[----:B------:R-:W-:Y:S02]  /*08b0*/  @P2 IADD3 R9, R9, 0x1, RZ ;  /* 0x0000000109092810 */ /* 0x000fe40007ffe0ff */
[----:B------:R-:W-:Y:S02]  /*08c0*/  SHF.R.S32.HI R3, RZ, 0x6, R3 ;  /* 0x00000006ff037819 */ /* 0x000fe40000011403 */
[----:B------:R-:W-:Y:S01]  /*08d0*/  LEA.HI R4, R4, R7, RZ, 0x6 ;  /* 0x0000000704047211 */ /* 0x000fe200078f30ff */
[----:B------:R-:W-:Y:S01]  /*08e0*/  @!P0 IMAD.MOV R9, RZ, RZ, -R9 ;  /* 0x000000ffff098224 */ /* 0x000fe200078e0a09 */
[----:B------:R-:W-:-:S05]  /*08f0*/  @!P1 LOP3.LUT R9, RZ, c[0x0][0x10], RZ, 0x33, !PT ;  /* 0x00000400ff099a12 */ /* 0x000fca00078e33ff */
[----:B------:R-:W-:-:S04]  /*0900*/  IMAD R234, R9, UR8, RZ ;  /* 0x0000000809ea7c24 */ /* 0x000fc8000f8e02ff */
[----:B------:R-:W-:-:S05]  /*0910*/  IMAD.IADD R0, R9, 0x1, R234 ;  /* 0x0000000109007824 */ /* 0x000fca00078e02ea */
[----:B------:R-:W-:Y:S02]  /*0920*/  IMNMX R0, R3, R0, PT ;  /* 0x0000000003007217 */ /* 0x000fe40003800200 */
[----:B------:R-:W-:Y:S02]  /*0930*/  SHF.R.S32.HI R3, RZ, 0x6, R4 ;  /* 0x00000006ff037819 */ /* 0x000fe40000011404 */
[----:B------:R-:W-:Y:S02]  /*0940*/  IMNMX R165, R0, R165, PT ;  /* 0x000000a500a57217 */ /* 0x000fe40003800200 */
[----:B------:R-:W-:-:S04]  /*0950*/  IMNMX R234, R234, R3, !PT ;  /* 0x00000003eaea7217 */ /* 0x000fc80007800200 */
[----:B------:R-:W-:-:S13]  /*0960*/  ISETP.GE.AND P0, PT, R234, R165, PT ;  /* 0x000000a5ea00720c */ /* 0x000fda0003f06270 */
[----:B------:R-:W-:Y:S05]  /*0970*/  @!P0 BRA `(.L_x_3576) ;  /* 0x00000a3000008947 */ /* 0x000fea0003800000 */
[----:B-1----:R-:W2:Y:S04]  /*0980*/  LD.E.64 R2, [R10.64+0xb0] ;  /* 0x0000b0060a027980 */ /* 0x002ea8000c101b00 */
[----:B------:R-:W3:Y:S04]  /*0990*/  LD.E R6, [R10.64+0x60] ;  /* 0x000060060a067980 */ /* 0x000ee8000c101900 */
[----:B------:R-:W4:Y:S04]  /*09a0*/  LD.E R8, [R10.64+0xcc] ;  /* 0x0000cc060a087980 */ /* 0x000f28000c101900 */
[----:B------:R1:W4:Y:S01]  /*09b0*/  LD.E.64 R12, [R10.64+0x78] ;  /* 0x000078060a0c7980 */ /* 0x000322000c101b00 */
[----:B------:R-:W-:-:S03]  /*09c0*/  SHF.R.S32.HI R14, RZ, 0x1f, R75 ;  /* 0x0000001fff0e7819 */ /* 0x000fc6000001144b */
[----:B------:R1:W5:Y:S01]  /*09d0*/  LD.E R0, [R10.64+0xc0] ;  /* 0x0000c0060a007980 */ /* 0x000362000c101900 */
[----:B------:R-:W-:-:S03]  /*09e0*/  LEA.HI R9, R14, R75, RZ, 0x4 ;  /* 0x0000004b0e097211 */ /* 0x000fc600078f20ff */
[----:B------:R1:W5:Y:S01]  /*09f0*/  LD.E.64 R4, [R10.64+0xa8] ;  /* 0x0000a8060a047980 */ /* 0x000362000c101b00 */
[----:B------:R-:W-:Y:S01]  /*0a00*/  LOP3.LUT R14, R9, 0xfffffff0, RZ, 0xc0, !PT ;  /* 0xfffffff0090e7812 */ /* 0x000fe200078ec0ff */
[----:B------:R-:W-:Y:S04]  /*0a10*/  BSSY B0, `(.L_x_3577) ;  /* 0x000001c000007945 */ /* 0x000fe80003800000 */
[----:B------:R-:W-:Y:S02]  /*0a20*/  IMAD.IADD R75, R75, 0x1, -R14 ;  /* 0x000000014b4b7824 */ /* 0x000fe400078e0a0e */
[----:B--2---:R-:W-:-:S04]  /*0a30*/  IMAD R2, R2, UR8, R241 ;  /* 0x0000000802027c24 */ /* 0x004fc8000f8e02f1 */
[----:B---3--:R-:W-:Y:S02]  /*0a40*/  IMAD R2, R2, R6, R239 ;  /* 0x0000000602027224 */ /* 0x008fe400078e02ef */
[----:B------:R-:W-:Y:S02]  /*0a50*/  IMAD.SHL.U32 R6, R75, 0x4, RZ ;  /* 0x000000044b067824 */ /* 0x000fe400078e00ff */
[----:B------:R-:W-:Y:S01]  /*0a60*/  IMAD R3, R3, R2, R59 ;  /* 0x0000000203037224 */ /* 0x000fe200078e023b */
[----:B------:R-:W-:Y:S01]  /*0a70*/  SHF.R.S32.HI R2, RZ, 0x4, R9 ;  /* 0x00000004ff027819 */ /* 0x000fe20000011409 */
[----:B------:R-:W-:Y:S01]  /*0a80*/  IMAD.IADD R59, R240, 0x1, -R59 ;  /* 0x00000001f03b7824 */ /* 0x000fe200078e0a3b */
[----:B------:R-:W-:Y:S01]  /*0a90*/  SHF.R.S32.HI R7, RZ, 0x1f, R6 ;  /* 0x0000001fff077819 */ /* 0x000fe20000011406 */
[----:B----4-:R-:W-:-:S03]  /*0aa0*/  IMAD R8, R3, R8, RZ ;  /* 0x0000000803087224 */ /* 0x010fc600078e02ff */
[C---:B------:R-:W-:Y:S01]  /*0ab0*/  ISETP.GE.AND P1, PT, R2.reuse, R59, PT ;  /* 0x0000003b0200720c */ /* 0x040fe20003f26270 */
[----:B-1----:R-:W-:-:S05]  /*0ac0*/  IMAD.WIDE R10, R2, 0x100, R6 ;  /* 0x00000100020a7825 */ /* 0x002fca00078e0206 */
        /* <DEDUP_REMOVED lines=8> */
[-C--:B-----5:R-:W-:Y:S02]  /*0b50*/  ISETP.GE.AND P3, PT, R6, R0.reuse, PT ;  /* 0x000000000600720c */ /* 0x0a0fe40003f66270 */
[----:B------:R-:W-:-:S02]  /*0b60*/  ISETP.GE.AND P2, PT, R13, R0, PT ;  /* 0x000000000d00720c */ /* 0x000fc40003f46270 */
[-C--:B------:R-:W-:Y:S02]  /*0b70*/  ISETP.GE.AND P1, PT, R11, R0.reuse, PT ;  /* 0x000000000b00720c */ /* 0x080fe40003f26270 */
[----:B------:R-:W-:-:S07]  /*0b80*/  ISETP.GE.AND P0, PT, R9, R0, PT ;  /* 0x000000000900720c */ /* 0x000fce0003f06270 */
[----:B------:R1:W-:Y:S04]  /*0b90*/  @!P3 ST.E.128 [R22.64], RZ ;  /* 0x000000ff1600b985 */ /* 0x0003e8000c101d06 */
[----:B------:R1:W-:Y:S04]  /*0ba0*/  @!P2 ST.E.128 [R22.64+0x100], RZ ;  /* 0x000100ff1600a985 */ /* 0x0003e8000c101d06 */
[----:B------:R1:W-:Y:S04]  /*0bb0*/  @!P1 ST.E.128 [R22.64+0x200], RZ ;  /* 0x000200ff16009985 */ /* 0x0003e8000c101d06 */
[----:B------:R1:W-:Y:S02]  /*0bc0*/  @!P0 ST.E.128 [R22.64+0x300], RZ ;  /* 0x000300ff16008985 */ /* 0x0003e4000c101d06 */
.L_x_3578:
[----:B------:R-:W-:Y:S05]  /*0bd0*/  BSYNC B0 ;  /* 0x0000000000007941 */ /* 0x000fea0003800000 */
.L_x_3577:
        /* <DEDUP_REMOVED lines=12> */
.L_x_3580:
[----:B------:R-:W-:Y:S05]  /*0ca0*/  BSYNC B0 ;  /* 0x0000000000007941 */ /* 0x000fea0003800000 */
.L_x_3579:
        /* <DEDUP_REMOVED lines=12> */
.L_x_3582:
[----:B------:R-:W-:Y:S05]  /*0d70*/  BSYNC B0 ;  /* 0x0000000000007941 */ /* 0x000fea0003800000 */
.L_x_3581:
        /* <DEDUP_REMOVED lines=12> */
.L_x_3584:
[----:B------:R-:W-:Y:S05]  /*0e40*/  BSYNC B0 ;  /* 0x0000000000007941 */ /* 0x000fea0003800000 */
.L_x_3583:
        /* <DEDUP_REMOVED lines=12> */
.L_x_3586:
[----:B------:R-:W-:Y:S05]  /*0f10*/  BSYNC B0 ;  /* 0x0000000000007941 */ /* 0x000fea0003800000 */
.L_x_3585:
        /* <DEDUP_REMOVED lines=12> */
.L_x_3588:
[----:B------:R-:W-:Y:S05]  /*0fe0*/  BSYNC B0 ;  /* 0x0000000000007941 */ /* 0x000fea0003800000 */
.L_x_3587:
        /* <DEDUP_REMOVED lines=12> */
.L_x_3590:
[----:B------:R-:W-:Y:S05]  /*10b0*/  BSYNC B0 ;  /* 0x0000000000007941 */ /* 0x000fea0003800000 */
.L_x_3589:
        /* <DEDUP_REMOVED lines=12> */
.L_x_3592:
[----:B------:R-:W-:Y:S05]  /*1180*/  BSYNC B0 ;  /* 0x0000000000007941 */ /* 0x000fea0003800000 */
.L_x_3591:
        /* <DEDUP_REMOVED lines=29> */
[----:B------:R-:W-:Y:S05]  /*1360*/  @P6 RET.REL.NODEC R238 `(_ZN5flash24flash_fwd_splitkv_kernelI23Flash_fwd_kernel_traitsILi256ELi64ELi64ELi4ELb0ELb0EN7cutlass10bfloat16_tE19Flash_kernel_traitsILi256ELi64ELi64ELi4ES3_EELb0ELb1ELb0ELb0ELb0ELb1ELb1ELb1EEEvNS_16Flash_fwd_paramsE) ;  /* 0xffffec90ee006950 */ /* 0x000fea0003c3ffff */
[----:B-1----:R-:W-:Y:S02]  /*1370*/  MOV R5, 0xff800000 ;  /* 0xff80000000057802 */ /* 0x002fe40000000f00 */
[----:B------:R-:W-:-:S03]  /*1380*/  MOV R239, 0x0 ;  /* 0x0000000000ef7802 */ /* 0x000fc60000000f00 */
[----:B------:R1:W-:Y:S01]  /*1390*/  ST.E [R2.64+0xe0], R5 ;  /* 0x0000e00502007985 */ /* 0x0003e2000c101906 */
[----:B------:R-:W-:Y:S05]  /*13a0*/  RET.REL.NODEC R238 `(_ZN5flash24flash_fwd_splitkv_kernelI23Flash_fwd_kernel_traitsILi256ELi64ELi64ELi4ELb0ELb0EN7cutlass10bfloat16_tE19Flash_kernel_traitsILi256ELi64ELi64ELi4ES3_EELb0ELb1ELb0ELb0ELb0ELb1ELb1ELb1EEEvNS_16Flash_fwd_paramsE) ;  /* 0xffffec50ee007950 */ /* 0x000fea0003c3ffff */
.L_x_3576:
        /* <DEDUP_REMOVED lines=22> */
[----:B-1----:R-:W2:Y:S04]  /*1510*/  LD.E R8, [R10.64+0x170] ;  /* 0x000170060a087980 */ /* 0x002ea8000c101900 */
[----:B------:R-:W3:Y:S01]  /*1520*/  LD.E R4, [R10.64+0x68] ;  /* 0x000068060a047980 */ /* 0x000ee2000c101900 */
[----:B------:R-:W-:-:S03]  /*1530*/  LEA R5, R165, 0xffffffc0, 0x6 ;  /* 0xffffffc0a5057811 */ /* 0x000fc600078e30ff */
[----:B------:R-:W4:Y:S01]  /*1540*/  LD.E.64 R20, [R10.64+0x20] ;  /* 0x000020060a147980 */ /* 0x000f22000c101b00 */
        /* <DEDUP_REMOVED lines=9> */
[----:B-----5:R-:W2:Y:S02]  /*15e0*/  F2I.FTZ.U32.TRUNC.NTZ R15, R14 ;  /* 0x0000000e000f7305 */ /* 0x020ea4000021f000 */
[----:B--2---:R-:W-:Y:S02]  /*15f0*/  IMAD.MOV R0, RZ, RZ, -R15 ;  /* 0x000000ffff007224 */ /* 0x004fe400078e0a0f */
[----:B------:R-:W-:Y:S02]  /*1600*/  IMAD.MOV.U32 R14, RZ, RZ, RZ ;  /* 0x000000ffff0e7224 */ /* 0x000fe400078e00ff */
[----:B------:R-:W-:Y:S01]  /*1610*/  IMAD R7, R0, R3, RZ ;  /* 0x0000000300077224 */ /* 0x000fe200078e02ff */
[----:B------:R-:W-:-:S03]  /*1620*/  IABS R0, R8 ;  /* 0x0000000800007213 */ /* 0x000fc60000000000 */
[----:B------:R-:W-:Y:S01]  /*1630*/  IMAD.HI.U32 R7, R15, R7, R14 ;  /* 0x000000070f077227 */ /* 0x000fe200078e000e */
[----:B------:R-:W-:Y:S01]  /*1640*/  IADD3 R0, RZ, -R0, RZ ;  /* 0x80000000ff007210 */ /* 0x000fe20007ffe0ff */
[----:B------:R-:W2:Y:S04]  /*1650*/  LD.E.64 R14, [R10.64+0x28] ;  /* 0x000028060a0e7980 */ /* 0x000ea8000c101b00 */
        /* <DEDUP_REMOVED lines=13> */
[----:B------:R1:W2:Y:S01]  /*1730*/  LD.E R2, [R2.64] ;  /* 0x0000000602027980 */ /* 0x0002a2000c101900 */
[----:B---3--:R-:W-:-:S04]  /*1740*/  IABS R7, R4 ;  /* 0x0000000400077213 */ /* 0x008fc80000000000 */
[----:B------:R-:W3:Y:S08]  /*1750*/  I2F.RP R22, R7 ;  /* 0x0000000700167306 */ /* 0x000ef00000209400 */
[----:B---3--:R-:W3:Y:S02]  /*1760*/  MUFU.RCP R16, R22 ;  /* 0x0000001600107308 */ /* 0x008ee40000001000 */
[----:B---3--:R-:W-:-:S06]  /*1770*/  IADD3 R16, R16, 0xffffffe, RZ ;  /* 0x0ffffffe10107810 */ /* 0x008fcc0007ffe0ff */
[----:B------:R-:W3:Y:S01]  /*1780*/  F2I.FTZ.U32.TRUNC.NTZ R25, R16 ;  /* 0x0000001000197305 */ /* 0x000ee2000021f000 */
[----:B------:R-:W-:Y:S01]  /*1790*/  IMAD.MOV.U32 R24, RZ, RZ, RZ ;  /* 0x000000ffff187224 */ /* 0x000fe200078e00ff */
[----:B-1----:R-:W-:Y:S02]  /*17a0*/  IABS R3, R4 ;  /* 0x0000000400037213 */ /* 0x002fe40000000000 */
[----:B---3--:R-:W-:-:S05]  /*17b0*/  IADD3 R0, RZ, -R25, RZ ;  /* 0x80000019ff007210 */ /* 0x008fca0007ffe0ff */
        /* <DEDUP_REMOVED lines=16> */
[----:B------:R-:W-:Y:S01]  /*18c0*/  IMAD R7, R69, R9, RZ ;  /* 0x0000000945077224 */ /* 0x000fe200078e02ff */
[----:B------:R-:W-:-:S04]  /*18d0*/  SHF.R.S32.HI R17, RZ, 0x1f, R9 ;  /* 0x0000001fff117819 */ /* 0x000fc80000011409 */
[----:B------:R-:W-:Y:S02]  /*18e0*/  @!P0 IMAD.MOV R16, RZ, RZ, -R16 ;  /* 0x000000ffff108224 */ /* 0x000fe400078e0a10 */
[----:B------:R-:W-:Y:S01]  /*18f0*/  IMAD R7, R68, R17, R7 ;  /* 0x0000001144077224 */ /* 0x000fe200078e0207 */
[----:B------:R-:W-:-:S05]  /*1900*/  @!P1 LOP3.LUT R16, RZ, R4, RZ, 0x33, !PT ;  /* 0x00000004ff109212 */ /* 0x000fca00078e33ff */
[----:B------:R-:W-:Y:S01]  /*1910*/  IMAD R4, R19, R16, RZ ;  /* 0x0000001013047224 */ /* 0x000fe200078e02ff */
[----:B--2---:R-:W-:Y:S01]  /*1920*/  SHF.R.S32.HI R0, RZ, 0x1f, R2 ;  /* 0x0000001fff007819 */ /* 0x004fe20000011402 */
[----:B----4-:R-:W-:-:S04]  /*1930*/  IMAD R3, R21, R2, RZ ;  /* 0x0000000215037224 */ /* 0x010fc800078e02ff */
[C---:B------:R-:W-:Y:S02]  /*1940*/  IMAD R3, R20.reuse, R0, R3 ;  /* 0x0000000014037224 */ /* 0x040fe400078e0203 */
[----:B------:R-:W-:-:S05]  /*1950*/  IMAD.WIDE.U32 R20, R20, R2, RZ ;  /* 0x0000000214147225 */ /* 0x000fca00078e00ff */
[----:B------:R-:W-:Y:S01]  /*1960*/  IADD3 R21, R21, R3, RZ ;  /* 0x0000000315157210 */ /* 0x000fe20007ffe0ff */
[----:B------:R-:W-:-:S04]  /*1970*/  IMAD R3, R15, R2, RZ ;  /* 0x000000020f037224 */ /* 0x000fc800078e02ff */
[----:B------:R-:W-:Y:S01]  /*1980*/  IMAD.WIDE.U32 R20, R9, R68, R20 ;  /* 0x0000004409147225 */ /* 0x000fe200078e0014 */
[----:B------:R-:W-:-:S04]  /*1990*/  SHF.R.S32.HI R15, RZ, 0x1f, R16 ;  /* 0x0000001fff0f7819 */ /* 0x000fc80000011410 */
[----:B------:R-:W-:Y:S01]  /*19a0*/  IADD3 R21, R21, R7, RZ ;  /* 0x0000000715157210 */ /* 0x000fe20007ffe0ff */
[----:B------:R-:W-:Y:S02]  /*19b0*/  IMAD R4, R18, R15, R4 ;  /* 0x0000000f12047224 */ /* 0x000fe400078e0204 */
[----:B------:R-:W-:-:S04]  /*19c0*/  IMAD.WIDE.U32 R22, R14, R2, RZ ;  /* 0x000000020e167225 */ /* 0x000fc800078e00ff */
[----:B------:R-:W-:Y:S02]  /*19d0*/  IMAD R3, R14, R0, R3 ;  /* 0x000000000e037224 */ /* 0x000fe400078e0203 */
[----:B------:R-:W-:-:S03]  /*19e0*/  IMAD.WIDE.U32 R18, R16, R18, R20 ;  /* 0x0000001210127225 */ /* 0x000fc600078e0014 */
[----:B------:R-:W-:Y:S01]  /*19f0*/  IADD3 R21, R23, R3, RZ ;  /* 0x0000000317157210 */ /* 0x000fe20007ffe0ff */
[----:B------:R-:W-:Y:S01]  /*1a00*/  IMAD.MOV.U32 R14, RZ, RZ, R22 ;  /* 0x000000ffff0e7224 */ /* 0x000fe200078e0016 */
[----:B------:R-:W-:Y:S01]  /*1a10*/  MOV R0, R18 ;  /* 0x0000001200007202 */ /* 0x000fe20000000f00 */
[----:B------:R-:W-:Y:S01]  /*1a20*/  IMAD.IADD R7, R19, 0x1, R4 ;  /* 0x0000000113077824 */ /* 0x000fe200078e0204 */
[----:B------:R-:W-:Y:S05]  /*1a30*/  BRA `(.L_x_3595) ;  /* 0x0000051000007947 */ /* 0x000fea0003800000 */
.L_x_3594:
[----:B-1----:R-:W2:Y:S01]  /*1a40*/  LD.E R4, [R10.64+0x68] ;  /* 0x000068060a047980 */ /* 0x002ea2000c101900 */
        /* <DEDUP_REMOVED lines=8> */
[----:B-----5:R-:W-:-:S02]  /*1ad0*/  @!P3 SHF.R.S32.HI R8, RZ, 0x1f, R15 ;  /* 0x0000001fff08b819 */ /* 0x020fc4000001140f */
[----:B--2---:R-:W-:-:S04]  /*1ae0*/  IABS R3, R4 ;  /* 0x0000000400037213 */ /* 0x004fc80000000000 */
[----:B------:R-:W2:Y:S08]  /*1af0*/  I2F.RP R7, R3 ;  /* 0x0000000300077306 */ /* 0x000eb00000209400 */
[----:B--2---:R-:W2:Y:S02]  /*1b00*/  MUFU.RCP R2, R7 ;  /* 0x0000000700027308 */ /* 0x004ea40000001000 */
[----:B--2---:R-:W-:-:S06]  /*1b10*/  IADD3 R2, R2, 0xffffffe, RZ ;  /* 0x0ffffffe02027810 */ /* 0x004fcc0007ffe0ff */
[----:B------:R-:W2:Y:S01]  /*1b20*/  F2I.FTZ.U32.TRUNC.NTZ R27, R2 ;  /* 0x00000002001b7305 */ /* 0x000ea2000021f000 */
[----:B------:R-:W-:Y:S02]  /*1b30*/  IABS R9, R4 ;  /* 0x0000000400097213 */ /* 0x000fe40000000000 */
[----:B--2---:R-:W-:-:S05]  /*1b40*/  IADD3 R0, RZ, -R27, RZ ;  /* 0x8000001bff007210 */ /* 0x004fca0007ffe0ff */
        /* <DEDUP_REMOVED lines=8> */
[-C--:B---3--:R-:W-:Y:S02]  /*1bd0*/  @!P3 IMAD R5, R69, R16.reuse, RZ ;  /* 0x000000104505b224 */ /* 0x088fe400078e02ff */
[----:B------:R-:W-:-:S04]  /*1be0*/  @!P3 IMAD.WIDE.U32 R26, R68, R16, RZ ;  /* 0x00000010441ab225 */ /* 0x000fc800078e00ff */
[----:B------:R-:W-:Y:S02]  /*1bf0*/  @!P3 IMAD R5, R7, R68, R5 ;  /* 0x000000440705b224 */ /* 0x000fe400078e0205 */
[----:B------:R-:W-:-:S03]  /*1c00*/  @P3 IMAD.IADD R7, R16, 0x1, R19 ;  /* 0x0000000110073824 */ /* 0x000fc600078e0213 */
[----:B------:R-:W-:Y:S01]  /*1c10*/  @!P3 IADD3 R27, R27, R5, RZ ;  /* 0x000000051b1bb210 */ /* 0x000fe20007ffe0ff */
[----:B------:R-:W-:Y:S02]  /*1c20*/  @!P0 IMAD.IADD R0, R0, 0x1, -R3 ;  /* 0x0000000100008824 */ /* 0x000fe400078e0a03 */
[----:B------:R-:W-:-:S03]  /*1c30*/  @!P3 IMAD R5, R25, R15, RZ ;  /* 0x0000000f1905b224 */ /* 0x000fc600078e02ff */
[----:B------:R-:W-:Y:S01]  /*1c40*/  ISETP.GE.U32.AND P2, PT, R0, R3, PT ;  /* 0x000000030000720c */ /* 0x000fe20003f46070 */
[----:B------:R-:W-:Y:S01]  /*1c50*/  @!P3 IMAD R5, R24, R8, R5 ;  /* 0x000000081805b224 */ /* 0x000fe200078e0205 */
[----:B------:R-:W-:Y:S01]  /*1c60*/  LOP3.LUT R0, R239, R4, RZ, 0x3c, !PT ;  /* 0x00000004ef007212 */ /* 0x000fe200078e3cff */
[----:B------:R-:W-:Y:S02]  /*1c70*/  @P3 IMAD R9, R69, R7, RZ ;  /* 0x0000000745093224 */ /* 0x000fe400078e02ff */
[----:B------:R-:W-:Y:S01]  /*1c80*/  @P3 IMAD.WIDE.U32 R30, R68, R7, RZ ;  /* 0x00000007441e3225 */ /* 0x000fe200078e00ff */
[----:B------:R-:W-:-:S03]  /*1c90*/  ISETP.GE.AND P1, PT, R0, RZ, PT ;  /* 0x000000ff0000720c */ /* 0x000fc60003f26270 */
[----:B------:R-:W-:Y:S01]  /*1ca0*/  @!P3 IMAD.WIDE.U32 R24, R24, R15, R26 ;  /* 0x0000000f1818b225 */ /* 0x000fe200078e001a */
[----:B------:R-:W-:Y:S02]  /*1cb0*/  @!P0 IADD3 R2, R2, 0x1, RZ ;  /* 0x0000000102028810 */ /* 0x000fe40007ffe0ff */
[----:B------:R-:W-:Y:S01]  /*1cc0*/  ISETP.NE.AND P0, PT, R4, RZ, PT ;  /* 0x000000ff0400720c */ /* 0x000fe20003f05270 */
[----:B------:R-:W-:Y:S01]  /*1cd0*/  @P3 IMAD.IADD R9, R31, 0x1, R9 ;  /* 0x000000011f093824 */ /* 0x000fe200078e0209 */
[----:B------:R-:W-:Y:S02]  /*1ce0*/  @P3 MOV R14, R30 ;  /* 0x0000001e000e3202 */ /* 0x000fe40000000f00 */
[----:B------:R-:W-:Y:S02]  /*1cf0*/  @!P3 IADD3 R9, R25, R5, RZ ;  /* 0x000000051909b210 */ /* 0x000fe40007ffe0ff */
[----:B------:R-:W-:Y:S02]  /*1d00*/  LEA R5, R165, 0xffffffc0, 0x6 ;  /* 0xffffffc0a5057811 */ /* 0x000fe400078e30ff */
[----:B------:R-:W-:Y:S01]  /*1d10*/  @!P3 MOV R14, R24 ;  /* 0x00000018000eb202 */ /* 0x000fe20000000f00 */
[----:B----4-:R-:W-:Y:S01]  /*1d20*/  @!P3 IMAD R7, R71, R16, RZ ;  /* 0x000000104707b224 */ /* 0x010fe200078e02ff */
[----:B------:R-:W-:Y:S01]  /*1d30*/  @!P3 SHF.R.S32.HI R3, RZ, 0x1f, R16 ;  /* 0x0000001fff03b819 */ /* 0x000fe20000011410 */
[----:B------:R-:W-:Y:S01]  /*1d40*/  IMAD R8, R69, R5, RZ ;  /* 0x0000000545087224 */ /* 0x000fe200078e02ff */
[----:B------:R-:W-:Y:S01]  /*1d50*/  SHF.R.S32.HI R17, RZ, 0x1f, R5 ;  /* 0x0000001fff117819 */ /* 0x000fe20000011405 */
[----:B------:R-:W-:Y:S01]  /*1d60*/  IMAD.MOV.U32 R26, RZ, RZ, R14 ;  /* 0x000000ffff1a7224 */ /* 0x000fe200078e000e */
[----:B------:R-:W-:Y:S01]  /*1d70*/  MOV R27, R9 ;  /* 0x00000009001b7202 */ /* 0x000fe20000000f00 */
[----:B------:R-:W-:Y:S01]  /*1d80*/  @!P3 IMAD R3, R3, R70, R7 ;  /* 0x000000460303b224 */ /* 0x000fe200078e0207 */
[----:B------:R-:W-:Y:S01]  /*1d90*/  @P2 IADD3 R2, R2, 0x1, RZ ;  /* 0x0000000102022810 */ /* 0x000fe20007ffe0ff */
[----:B------:R-:W-:Y:S01]  /*1da0*/  @!P3 IMAD.WIDE.U32 R24, R70, R16, RZ ;  /* 0x000000104618b225 */ /* 0x000fe200078e00ff */
[----:B------:R-:W-:-:S03]  /*1db0*/  @!P3 SHF.R.S32.HI R7, RZ, 0x1f, R15 ;  /* 0x0000001fff07b819 */ /* 0x000fc6000001140f */
[----:B------:R-:W-:Y:S02]  /*1dc0*/  IMAD R8, R17, R68, R8 ;  /* 0x0000004411087224 */ /* 0x000fe400078e0208 */
[----:B------:R-:W-:-:S04]  /*1dd0*/  IMAD.WIDE.U32 R26, R68, R5, R26 ;  /* 0x00000005441a7225 */ /* 0x000fc800078e001a */
[----:B------:R-:W-:Y:S02]  /*1de0*/  @!P3 IMAD R0, R23, R15, RZ ;  /* 0x0000000f1700b224 */ /* 0x000fe400078e02ff */
[----:B------:R-:W-:Y:S02]  /*1df0*/  @!P3 IMAD.IADD R25, R25, 0x1, R3 ;  /* 0x000000011919b824 */ /* 0x000fe400078e0203 */
[----:B------:R-:W-:Y:S01]  /*1e00*/  @!P1 IMAD.MOV R2, RZ, RZ, -R2 ;  /* 0x000000ffff029224 */ /* 0x000fe200078e0a02 */
[----:B------:R-:W-:Y:S01]  /*1e10*/  @!P0 LOP3.LUT R2, RZ, R4, RZ, 0x33, !PT ;  /* 0x00000004ff028212 */ /* 0x000fe200078e33ff */
[----:B------:R-:W-:Y:S01]  /*1e20*/  @!P3 IMAD R0, R22, R7, R0 ;  /* 0x000000071600b224 */ /* 0x000fe200078e0200 */
[----:B------:R-:W-:Y:S01]  /*1e30*/  @P3 IADD3 R16, R16, R19, RZ ;  /* 0x0000001310103210 */ /* 0x000fe20007ffe0ff */
[----:B------:R-:W-:Y:S01]  /*1e40*/  @!P3 IMAD.WIDE.U32 R22, R22, R15, R24 ;  /* 0x0000000f1616b225 */ /* 0x000fe200078e0018 */
[----:B------:R-:W-:Y:S02]  /*1e50*/  IADD3 R9, R27, R8, RZ ;  /* 0x000000081b097210 */ /* 0x000fe40007ffe0ff */
[----:B------:R-:W-:Y:S01]  /*1e60*/  MOV R8, R26 ;  /* 0x0000001a00087202 */ /* 0x000fe20000000f00 */
[----:B------:R-:W-:Y:S01]  /*1e70*/  IMAD R4, R21, R2, RZ ;  /* 0x0000000215047224 */ /* 0x000fe200078e02ff */
[----:B------:R-:W-:Y:S01]  /*1e80*/  SHF.R.S32.HI R15, RZ, 0x1f, R2 ;  /* 0x0000001fff0f7819 */ /* 0x000fe20000011402 */
[----:B------:R-:W-:-:S02]  /*1e90*/  @P3 IMAD R3, R71, R16, RZ ;  /* 0x0000001047033224 */ /* 0x000fc400078e02ff */
[----:B------:R-:W-:-:S04]  /*1ea0*/  @P3 IMAD.WIDE.U32 R18, R70, R16, RZ ;  /* 0x0000001046123225 */ /* 0x000fc800078e00ff */
[----:B------:R-:W-:Y:S01]  /*1eb0*/  IMAD.WIDE.U32 R8, R20, R2, R8 ;  /* 0x0000000214087225 */ /* 0x000fe200078e0008 */
[----:B------:R-:W-:-:S03]  /*1ec0*/  @P3 IADD3 R21, R19, R3, RZ ;  /* 0x0000000313153210 */ /* 0x000fc60007ffe0ff */
[----:B------:R-:W-:Y:S01]  /*1ed0*/  IMAD R4, R20, R15, R4 ;  /* 0x0000000f14047224 */ /* 0x000fe200078e0204 */
[----:B------:R-:W-:Y:S01]  /*1ee0*/  @P3 MOV R14, R18 ;  /* 0x00000012000e3202 */ /* 0x000fe20000000f00 */
[----:B------:R-:W-:Y:S01]  /*1ef0*/  @!P3 IMAD.IADD R21, R23, 0x1, R0 ;  /* 0x000000011715b824 */ /* 0x000fe200078e0200 */
[----:B------:R-:W-:Y:S01]  /*1f00*/  @!P3 MOV R14, R22 ;  /* 0x00000016000eb202 */ /* 0x000fe20000000f00 */
[----:B------:R-:W-:Y:S01]  /*1f10*/  IMAD.IADD R7, R9, 0x1, R4 ;  /* 0x0000000109077824 */ /* 0x000fe200078e0204 */
[----:B------:R-:W-:Y:S02]  /*1f20*/  MOV R0, R8 ;  /* 0x0000000800007202 */ /* 0x000fe40000000f00 */
[----:B------:R-:W-:Y:S02]  /*1f30*/  MOV R9, R5 ;  /* 0x0000000500097202 */ /* 0x000fe40000000f00 */
[----:B------:R-:W-:Y:S02]  /*1f40*/  MOV R16, R2 ;  /* 0x0000000200107202 */ /* 0x000fe40000000f00 */
.L_x_3595:
[----:B-1----:R-:W-:Y:S05]  /*1f50*/  BSYNC B0 ;  /* 0x0000000000007941 */ /* 0x002fea0003800000 */
.L_x_3593:
        /* <DEDUP_REMOVED lines=12> */
[----:B------:R-:W-:Y:S02]  /*2020*/  LOP3.LUT R4, R4, 0xfffffff8, RZ, 0xc0, !PT ;  /* 0xfffffff804047812 */ /* 0x000fe400078ec0ff */
[----:B------:R-:W-:Y:S01]  /*2030*/  LEA.HI R23, R72, R75, RZ, 0x4 ;  /* 0x0000004b48177211 */ /* 0x000fe200078f20ff */
[----:B------:R-:W-:Y:S02]  /*2040*/  IMAD.SHL.U32 R19, R182, 0x40, RZ ;  /* 0x00000040b6137824 */ /* 0x000fe400078e00ff */
[----:B------:R-:W-:-:S03]  /*2050*/  IMAD.IADD R73, R75, 0x1, -R4 ;  /* 0x000000014b497824 */ /* 0x000fc600078e0a04 */
[----:B------:R-:W-:Y:S01]  /*2060*/  LOP3.LUT R19, R19, 0x1c0, RZ, 0xc0, !PT ;  /* 0x000001c013137812 */ /* 0x000fe200078ec0ff */
[----:B------:R-:W-:Y:S01]  /*2070*/  IMAD.SHL.U32 R18, R73, 0x8, RZ ;  /* 0x0000000849127824 */ /* 0x000fe200078e00ff */
[----:B-1----:R-:W-:Y:S02]  /*2080*/  LOP3.LUT R12, R23, 0xfffffff0, RZ, 0xc0, !PT ;  /* 0xfffffff0170c7812 */ /* 0x002fe400078ec0ff */
[----:B------:R-:W-:Y:S02]  /*2090*/  SHF.R.U32.HI R178, RZ, 0x3, R19 ;  /* 0x00000003ffb27819 */ /* 0x000fe40000011613 */
[----:B------:R-:W-:Y:S01]  /*20a0*/  LOP3.LUT R13, R19, 0x38, R18, 0xf8, !PT ;  /* 0x00000038130d7812 */ /* 0x000fe200078ef812 */
[----:B------:R-:W-:Y:S01]  /*20b0*/  IMAD.IADD R12, R75, 0x1, -R12 ;  /* 0x000000014b0c7824 */ /* 0x000fe200078e0a0c */
[----:B------:R-:W-:Y:S02]  /*20c0*/  SHF.R.S32.HI R74, RZ, 0x4, R23 ;  /* 0x00000004ff4a7819 */ /* 0x000fe40000011417 */
[----:B------:R-:W-:-:S02]  /*20d0*/  LOP3.LUT R178, R13, R178, RZ, 0x3c, !PT ;  /* 0x000000b20db27212 */ /* 0x000fc400078e3cff */
[----:B------:R-:W-:Y:S02]  /*20e0*/  SHF.R.S32.HI R13, RZ, 0x1f, R12 ;  /* 0x0000001fff0d7819 */ /* 0x000fe4000001140c */
[----:B------:R-:W-:Y:S02]  /*20f0*/  LEA.HI R23, R23, R74, RZ, 0x1 ;  /* 0x0000004a17177211 */ /* 0x000fe400078f08ff */
[----:B------:R-:W-:Y:S02]  /*2100*/  IADD3 R30, P1, R18, R14, RZ ;  /* 0x0000000e121e7210 */ /* 0x000fe40007f3e0ff */
[----:B------:R-:W-:Y:S02]  /*2110*/  SHF.R.S32.HI R19, RZ, 0x1f, R18 ;  /* 0x0000001fff137819 */ /* 0x000fe40000011412 */
[----:B------:R-:W-:Y:S02]  /*2120*/  LEA.HI R4, R13, R12, RZ, 0x3 ;  /* 0x0000000c0d047211 */ /* 0x000fe400078f18ff */
[----:B------:R-:W-:Y:S01]  /*2130*/  LOP3.LUT R23, R23, 0xfffffffe, RZ, 0xc0, !PT ;  /* 0xfffffffe17177812 */ /* 0x000fe200078ec0ff */
[----:B------:R-:W-:Y:S01]  /*2140*/  IMAD R8, R17, R70, RZ ;  /* 0x0000004611087224 */ /* 0x000fe200078e02ff */
[----:B------:R-:W-:Y:S01]  /*2150*/  LOP3.LUT R13, R4, 0xfffffff8, RZ, 0xc0, !PT ;  /* 0xfffffff8040d7812 */ /* 0x000fe200078ec0ff */
[----:B------:R-:W-:Y:S01]  /*2160*/  IMAD.X R31, R19, 0x1, R21, P1 ;  /* 0x00000001131f7824 */ /* 0x000fe200008e0615 */
[----:B------:R-:W-:Y:S01]  /*2170*/  SHF.R.S32.HI R78, RZ, 0x1f, R241 ;  /* 0x0000001fff4e7819 */ /* 0x000fe200000114f1 */
[----:B------:R-:W-:-:S02]  /*2180*/  IMAD.IADD R74, R74, 0x1, -R23 ;  /* 0x000000014a4a7824 */ /* 0x000fc400078e0a17 */
[C---:B------:R-:W-:Y:S02]  /*2190*/  IMAD R8, R9.reuse, R71, R8 ;  /* 0x0000004709087224 */ /* 0x040fe400078e0208 */
[----:B------:R-:W-:Y:S01]  /*21a0*/  IMAD.WIDE.U32 R22, R9, R70, R30 ;  /* 0x0000004609167225 */ /* 0x000fe200078e001e */
[----:B------:R-:W-:-:S03]  /*21b0*/  LEA.HI R17, R72, R75, RZ, 0x6 ;  /* 0x0000004b48117211 */ /* 0x000fc600078f30ff */
[----:B------:R-:W-:Y:S02]  /*21c0*/  IMAD.IADD R13, R12, 0x1, -R13 ;  /* 0x000000010c0d7824 */ /* 0x000fe400078e0a0d */
[----:B------:R-:W-:Y:S02]  /*21d0*/  IMAD.SHL.U32 R17, R17, 0x8, RZ ;  /* 0x0000000811117824 */ /* 0x000fe400078e00ff */
[----:B------:R-:W-:Y:S02]  /*21e0*/  IMAD.IADD R23, R23, 0x1, R8 ;  /* 0x0000000117177824 */ /* 0x000fe400078e0208 */
[----:B------:R-:W-:Y:S01]  /*21f0*/  IMAD R8, R29, R16, RZ ;  /* 0x000000101d087224 */ /* 0x000fe200078e02ff */
[----:B------:R-:W-:Y:S02]  /*2200*/  LOP3.LUT R178, R178, 0xfffffe00, R17, 0xf8, !PT ;  /* 0xfffffe00b2b27812 */ /* 0x000fe400078ef811 */
[----:B------:R-:W-:Y:S01]  /*2210*/  SHF.R.S32.HI R17, RZ, 0x1f, R239 ;  /* 0x0000001fff117819 */ /* 0x000fe200000114ef */
[-C--:B------:R-:W-:Y:S01]  /*2220*/  IMAD R8, R15, R28.reuse, R8 ;  /* 0x0000001c0f087224 */ /* 0x080fe200078e0208 */
[----:B------:R-:W-:Y:S01]  /*2230*/  IADD3 R14, R18, 0x40, RZ ;  /* 0x00000040120e7810 */ /* 0x000fe20007ffe0ff */
[----:B------:R-:W-:Y:S01]  /*2240*/  IMAD.WIDE.U32 R22, R16, R28, R22 ;  /* 0x0000001c10167225 */ /* 0x000fe200078e0016 */
[----:B------:R-:W-:-:S02]  /*2250*/  LOP3.LUT P3, RZ, R13, 0x4, RZ, 0xc0, !PT ;  /* 0x000000040dff7812 */ /* 0x000fc4000786c0ff */
[C---:B------:R-:W-:Y:S01]  /*2260*/  LOP3.LUT P2, RZ, R13.reuse, 0x2, RZ, 0xc0, !PT ;  /* 0x000000020dff7812 */ /* 0x040fe2000784c0ff */
[----:B------:R-:W-:Y:S01]  /*2270*/  IMAD.SHL.U32 R21, R13, 0x40, RZ ;  /* 0x000000400d157824 */ /* 0x000fe200078e00ff */
[----:B------:R-:W-:Y:S01]  /*2280*/  SHF.R.S32.HI R183, RZ, 0x1f, R182 ;  /* 0x0000001fffb77819 */ /* 0x000fe200000114b6 */
[----:B------:R-:W-:Y:S01]  /*2290*/  IMAD.IADD R23, R23, 0x1, R8 ;  /* 0x0000000117177824 */ /* 0x000fe200078e0208 */
[----:B------:R-:W-:Y:S01]  /*22a0*/  IADD3 R13, R18, 0x80, RZ ;  /* 0x00000080120d7810 */ /* 0x000fe20007ffe0ff */
[----:B------:R-:W-:Y:S02]  /*22b0*/  IMAD R185, R71, R182, RZ ;  /* 0x000000b647b97224 */ /* 0x000fe400078e02ff */
[----:B------:R-:W-:Y:S01]  /*22c0*/  IMAD.WIDE.U32 R22, R182, R70, R22 ;  /* 0x00000046b6167225 */ /* 0x000fe200078e0016 */
[----:B------:R-:W-:-:S03]  /*22d0*/  LOP3.LUT R21, R21, 0x1c0, RZ, 0xc0, !PT ;  /* 0x000001c015157812 */ /* 0x000fc600078ec0ff */
[----:B------:R-:W-:Y:S02]  /*22e0*/  IMAD R185, R183, R70, R185 ;  /* 0x00000046b7b97224 */ /* 0x000fe400078e02b9 */
[----:B------:R-:W-:Y:S02]  /*22f0*/  IMAD.SHL.U32 R55, R4, 0x40, RZ ;  /* 0x0000004004377824 */ /* 0x000fe400078e00ff */
[----:B------:R-:W-:Y:S02]  /*2300*/  IMAD.IADD R185, R23, 0x1, R185 ;  /* 0x0000000117b97824 */ /* 0x000fe400078e02b9 */
        /* <DEDUP_REMOVED lines=25> */
[----:B------:R-:W-:-:S04]  /*24a0*/  IMAD R6, R25, R239, RZ ;  /* 0x000000ef19067224 */ /* 0x000fc800078e02ff */
[----:B------:R-:W-:Y:S01]  /*24b0*/  IMAD.X R27, R19, 0x1, R9, P1 ;  /* 0x00000001131b7824 */ /* 0x000fe200008e0609 */
[----:B----4-:R-:W-:Y:S01]  /*24c0*/  ISETP.GE.AND P0, PT, R14, R81, PT ;  /* 0x000000510e00720c */ /* 0x010fe20003f06270 */
[----:B------:R-:W-:Y:S02]  /*24d0*/  IMAD R6, R24, R17, R6 ;  /* 0x0000001118067224 */ /* 0x000fe400078e0206 */
[----:B------:R-:W-:-:S04]  /*24e0*/  IMAD.WIDE.U32 R188, R239, R24, R26 ;  /* 0x00000018efbc7225 */ /* 0x000fc800078e001a */
[----:B------:R-:W-:Y:S01]  /*24f0*/  IMAD.IADD R189, R189, 0x1, R6 ;  /* 0x00000001bdbd7824 */ /* 0x000fe200078e0206 */
[----:B------:R-:W-:Y:S02]  /*2500*/  SEL R6, RZ, 0xffffffff, P0 ;  /* 0xffffffffff067807 */ /* 0x000fe40000000000 */
[----:B------:R-:W-:Y:S01]  /*2510*/  ISETP.GE.AND P0, PT, R13, R81, PT ;  /* 0x000000510d00720c */ /* 0x000fe20003f06270 */
[----:B------:R-:W-:-:S03]  /*2520*/  IMAD.SHL.U32 R12, R74, 0x8, RZ ;  /* 0x000000084a0c7824 */ /* 0x000fc600078e00ff */
[----:B------:R-:W-:Y:S02]  /*2530*/  SEL R4, RZ, 0x4, P0 ;  /* 0x00000004ff047807 */ /* 0x000fe40000000000 */
[C---:B------:R-:W-:Y:S02]  /*2540*/  LEA R184, P0, R22.reuse, R2, 0x1 ;  /* 0x0000000216b87211 */ /* 0x040fe400078008ff */
[----:B------:R-:W-:Y:S02]  /*2550*/  LOP3.LUT R12, R21, 0x8, R12, 0xf8, !PT ;  /* 0x00000008150c7812 */ /* 0x000fe400078ef80c */
[----:B------:R-:W-:Y:S02]  /*2560*/  SHF.R.U32.HI R21, RZ, 0x3, R21 ;  /* 0x00000003ff157819 */ /* 0x000fe40000011615 */
[----:B------:R-:W-:Y:S02]  /*2570*/  LEA.HI.X R185, R22, R3, R185, 0x1, P0 ;  /* 0x0000000316b97211 */ /* 0x000fe400000f0cb9 */
[----:B------:R-:W-:-:S02]  /*2580*/  SHF.R.S32.HI R3, RZ, 0x1f, R80 ;  /* 0x0000001fff037819 */ /* 0x000fc40000011450 */
[----:B------:R-:W-:Y:S02]  /*2590*/  LOP3.LUT R12, R12, R21, RZ, 0x3c, !PT ;  /* 0x000000150c0c7212 */ /* 0x000fe400078e3cff */
[----:B------:R-:W-:Y:S02]  /*25a0*/  LEA.HI R3, R3, R80, RZ, 0x6 ;  /* 0x0000005003037211 */ /* 0x000fe400078f30ff */
[----:B------:R-:W-:Y:S02]  /*25b0*/  LOP3.LUT R55, R12, 0xfffffe00, R55, 0xf8, !PT ;  /* 0xfffffe000c377812 */ /* 0x000fe400078ef837 */
[C---:B------:R-:W-:Y:S02]  /*25c0*/  ISETP.GE.AND P1, PT, R18.reuse, R81, PT ;  /* 0x000000511200720c */ /* 0x040fe40003f26270 */
[----:B------:R-:W-:Y:S02]  /*25d0*/  IADD3 R12, R18, 0xc0, RZ ;  /* 0x000000c0120c7810 */ /* 0x000fe40007ffe0ff */
[----:B------:R-:W-:-:S02]  /*25e0*/  SHF.R.S32.HI R3, RZ, 0x6, R3 ;  /* 0x00000006ff037819 */ /* 0x000fc40000011403 */
[----:B------:R-:W-:Y:S02]  /*25f0*/  SEL R9, RZ, 0x1, P1 ;  /* 0x00000001ff097807 */ /* 0x000fe40000800000 */
[----:B------:R-:W-:Y:S02]  /*2600*/  ISETP.GE.AND P1, PT, R12, R81, PT ;  /* 0x000000510c00720c */ /* 0x000fe40003f26270 */
[----:B------:R-:W-:Y:S02]  /*2610*/  IMNMX R106, R234, R3, !PT ;  /* 0x00000003ea6a7217 */ /* 0x000fe40007800200 */
[----:B------:R-:W-:Y:S02]  /*2620*/  IADD3 R180, P0, R18, R0, RZ ;  /* 0x0000000012b47210 */ /* 0x000fe40007f1e0ff */
[----:B------:R-:W-:Y:S02]  /*2630*/  SEL R77, RZ, 0x8, P1 ;  /* 0x00000008ff4d7807 */ /* 0x000fe40000800000 */
[----:B------:R-:W-:Y:S01]  /*2640*/  ISETP.GT.AND P1, PT, R165, R106, PT ;  /* 0x0000006aa500720c */ /* 0x000fe20003f24270 */
[----:B------:R-:W-:-:S02]  /*2650*/  IMAD.X R181, R19, 0x1, R7, P0 ;  /* 0x0000000113b57824 */ /* 0x000fc400000e0607 */
[----:B------:R-:W-:-:S04]  /*2660*/  IMAD.WIDE R24, R237, 0x40, R182 ;  /* 0x00000040ed187825 */ /* 0x000fc800078e02b6 */
[----:B------:R-:W-:Y:S02]  /*2670*/  IMAD.SHL.U32 R6, R6, 0x2, RZ ;  /* 0x0000000206067824 */ /* 0x000fe400078e00ff */
[----:B------:R-:W-:-:S04]  /*2680*/  IMAD.WIDE.U32 R180, R182, R68, R180 ;  /* 0x00000044b6b47225 */ /* 0x000fc800078e00b4 */
[----:B------:R-:W-:Y:S01]  /*2690*/  IMAD R191, R25, R192, RZ ;  /* 0x000000c019bf7224 */ /* 0x000fe200078e02ff */
[----:B------:R-:W-:Y:S01]  /*26a0*/  LOP3.LUT R6, R6, 0x2, R9, 0xe2, !PT ;  /* 0x0000000206067812 */ /* 0x000fe200078ee209 */
[----:B------:R-:W-:Y:S01]  /*26b0*/  IMAD.IADD R179, R181, 0x1, R179 ;  /* 0x00000001b5b37824 */ /* 0x000fe200078e02b3 */
[----:B------:R-:W-:Y:S01]  /*26c0*/  LEA R236, P0, R180, R186, 0x1 ;  /* 0x000000bab4ec7211 */ /* 0x000fe200078008ff */
        /* <DEDUP_REMOVED lines=20> */
[C---:B------:R-:W-:Y:S01]  /*2810*/  IMAD.WIDE.U32 R196, R70.reuse, 0x60, RZ ;  /* 0x0000006046c47825 */ /* 0x040fe200078e00ff */
[----:B------:R-:W-:Y:S02]  /*2820*/  LOP3.LUT R170, R77, 0xffff, RZ, 0xc0, !PT ;  /* 0x0000ffff4daa7812 */ /* 0x000fe400078ec0ff */
[C---:B------:R-:W-:Y:S01]  /*2830*/  SHF.L.U64.HI R84, R70.reuse, 0x5, R71 ;  /* 0x0000000546547819 */ /* 0x040fe20000010247 */
[----:B------:R-:W-:Y:S01]  /*2840*/  IMAD.SHL.U32 R83, R70, 0x20, RZ ;  /* 0x0000002046537824 */ /* 0x000fe200078e00ff */
[----:B------:R-:W-:Y:S01]  /*2850*/  LOP3.LUT R176, R170, 0x1, RZ, 0xc0, !PT ;  /* 0x00000001aab07812 */ /* 0x000fe200078ec0ff */
[----:B------:R-:W-:Y:S01]  /*2860*/  IMAD.SHL.U32 R103, R68, 0x20, RZ ;  /* 0x0000002044677824 */ /* 0x000fe200078e00ff */
[C---:B------:R-:W-:Y:S01]  /*2870*/  LOP3.LUT R174, R170.reuse, 0x2, RZ, 0xc0, !PT ;  /* 0x00000002aaae7812 */ /* 0x040fe200078ec0ff */
[----:B------:R-:W-:Y:S01]  /*2880*/  IMAD.MOV.U32 R143, RZ, RZ, R235 ;  /* 0x000000ffff8f7224 */ /* 0x000fe200078e00eb */
[----:B------:R-:W-:Y:S01]  /*2890*/  LOP3.LUT R172, R170, 0x4, RZ, 0xc0, !PT ;  /* 0x00000004aaac7812 */ /* 0x000fe200078ec0ff */
[----:B------:R-:W-:Y:S01]  /*28a0*/  IMAD.MOV.U32 R144, RZ, RZ, R184 ;  /* 0x000000ffff907224 */ /* 0x000fe200078e00b8 */
[C---:B------:R-:W-:Y:S01]  /*28b0*/  SHF.L.U64.HI R84, R83.reuse, 0x1, R84 ;  /* 0x0000000153547819 */ /* 0x040fe20000010254 */
[----:B------:R-:W-:Y:S01]  /*28c0*/  IMAD.MOV.U32 R145, RZ, RZ, R185 ;  /* 0x000000ffff917224 */ /* 0x000fe200078e00b9 */
[C---:B------:R-:W-:Y:S01]  /*28d0*/  IADD3 R175, R182.reuse, 0x10, RZ ;  /* 0x00000010b6af7810 */ /* 0x040fe20007ffe0ff */
[----:B------:R-:W-:Y:S01]  /*28e0*/  IMAD.SHL.U32 R83, R83, 0x2, RZ ;  /* 0x0000000253537824 */ /* 0x000fe200078e00ff */
[----:B------:R-:W-:-:S02]  /*28f0*/  IADD3 R173, R182, 0x20, RZ ;  /* 0x00000020b6ad7810 */ /* 0x000fc40007ffe0ff */
[----:B------:R-:W-:Y:S02]  /*2900*/  IADD3 R171, R182, 0x30, RZ ;  /* 0x00000030b6ab7810 */ /* 0x000fe40007ffe0ff */
        /* <DEDUP_REMOVED lines=98> */
[C---:B------:R-:W-:Y:S01]  /*2f30*/  SHF.L.U64.HI R0, R198.reuse, 0x4, R199 ;  /* 0x00000004c6007819 */ /* 0x040fe200000102c7 */
[----:B------:R-:W-:Y:S01]  /*2f40*/  IMAD.X R114, RZ, RZ, R105, P1 ;  /* 0x000000ffff727224 */ /* 0x000fe200008e0669 */
[C---:B------:R-:W-:Y:S01]  /*2f50*/  SHF.L.U64.HI R130, R198.reuse, 0x5, R199 ;  /* 0x00000005c6827819 */ /* 0x040fe200000102c7 */
[----:B------:R-:W-:Y:S01]  /*2f60*/  IMAD.X R122, RZ, RZ, R105, P0 ;  /* 0x000000ffff7a7224 */ /* 0x000fe200000e0669 */
[----:B------:R-:W-:Y:S01]  /*2f70*/  SHF.L.U32 R131, R198, 0x5, RZ ;  /* 0x00000005c6837819 */ /* 0x000fe200000006ff */
[----:B------:R-:W-:Y:S01]  /*2f80*/  IMAD.SHL.U32 R169, R167, 0x20, RZ ;  /* 0x00000020a7a97824 */ /* 0x000fe200078e00ff */
[----:B------:R-:W-:Y:S01]  /*2f90*/  SHF.L.U64.HI R115, R200, 0x5, R201 ;  /* 0x00000005c8737819 */ /* 0x000fe200000102c9 */
[----:B------:R-:W-:Y:S01]  /*2fa0*/  IMAD R3, R199, 0x60, RZ ;  /* 0x00000060c7037824 */ /* 0x000fe200078e02ff */
[-C--:B------:R-:W-:Y:S01]  /*2fb0*/  IADD3 R112, P5, R107, R108.reuse, RZ ;  /* 0x0000006c6b707210 */ /* 0x080fe20007fbe0ff */
[----:B------:R-:W-:Y:S01]  /*2fc0*/  IMAD.X R85, R90, 0x1, R233, P2 ;  /* 0x000000015a557824 */ /* 0x000fe200010e06e9 */
[----:B------:R-:W-:Y:S01]  /*2fd0*/  IADD3 R116, P4, R111, R108, RZ ;  /* 0x0000006c6f747210 */ /* 0x000fe20007f9e0ff */
[----:B------:R-:W-:Y:S01]  /*2fe0*/  IMAD R167, R167, 0x30, RZ ;  /* 0x00000030a7a77824 */ /* 0x000fe200078e02ff */
[C---:B------:R-:W-:Y:S01]  /*2ff0*/  IADD3 R120, P3, R118.reuse, R107, RZ ;  /* 0x0000006b76787210 */ /* 0x040fe20007f7e0ff */
[C---:B------:R-:W-:Y:S01]  /*3000*/  IMAD.IADD R161, R177.reuse, 0x1, R164 ;  /* 0x00000001b1a17824 */ /* 0x040fe200078e02a4 */
[----:B------:R-:W-:Y:S01]  /*3010*/  IADD3 R126, P1, R118, R111, RZ ;  /* 0x0000006f767e7210 */ /* 0x000fe20007f3e0ff */
[----:B------:R-:W-:Y:S01]  /*3020*/  IMAD.IADD R159, R177, 0x1, R162 ;  /* 0x00000001b19f7824 */ /* 0x000fe200078e02a2 */
[----:B------:R-:W-:Y:S01]  /*3030*/  IADD3 R128, P0, R119, R118, RZ ;  /* 0x0000007677807210 */ /* 0x000fe20007f1e0ff */
[----:B------:R-:W-:Y:S01]  /*3040*/  IMAD.IADD R158, R177, 0x1, R160 ;  /* 0x00000001b19e7824 */ /* 0x000fe200078e02a0 */
[----:B------:R-:W-:Y:S01]  /*3050*/  IADD3 R124, P2, R119, R108, RZ ;  /* 0x0000006c777c7210 */ /* 0x000fe20007f5e0ff */
[----:B------:R-:W-:Y:S01]  /*3060*/  IMAD.WIDE.U32 R198, R198, 0x60, RZ ;  /* 0x00000060c6c67825 */ /* 0x000fe200078e00ff */
[----:B------:R-:W-:-:S02]  /*3070*/  SHF.L.U64.HI R127, R129, 0x1, R0 ;  /* 0x00000001817f7819 */ /* 0x000fc40000010200 */
[----:B------:R-:W-:Y:S01]  /*3080*/  SHF.L.U64.HI R130, R131, 0x1, R130 ;  /* 0x0000000183827819 */ /* 0x000fe20000010282 */
[----:B------:R-:W-:Y:S01]  /*3090*/  IMAD.MOV.U32 R9, RZ, RZ, R165 ;  /* 0x000000ffff097224 */ /* 0x000fe200078e00a5 */
[----:B------:R-:W-:Y:S01]  /*30a0*/  IADD3.X R121, R122, R105, RZ, P2, !PT ;  /* 0x000000697a797210 */ /* 0x000fe200017fe4ff */
[----:B------:R-:W-:Y:S01]  /*30b0*/  IMAD.SHL.U32 R129, R129, 0x2, RZ ;  /* 0x0000000281817824 */ /* 0x000fe200078e00ff */
[----:B------:R-:W-:Y:S01]  /*30c0*/  SHF.R.S32.HI R157, RZ, 0x1f, R177 ;  /* 0x0000001fff9d7819 */ /* 0x000fe200000114b1 */
        /* <DEDUP_REMOVED lines=18> */
.L_x_3714:
        /* <DEDUP_REMOVED lines=22> */
.L_x_3598:
[----:B------:R-:W-:Y:S05]  /*3350*/  BSYNC B0 ;  /* 0x0000000000007941 */ /* 0x000fea0003800000 */
.L_x_3597:
        /* <DEDUP_REMOVED lines=21> */
.L_x_3600:
[----:B------:R-:W-:Y:S05]  /*34b0*/  BSYNC B0 ;  /* 0x0000000000007941 */ /* 0x000fea0003800000 */
.L_x_3599:
        /* <DEDUP_REMOVED lines=21> */
.L_x_3602:
[----:B------:R-:W-:Y:S05]  /*3610*/  BSYNC B0 ;  /* 0x0000000000007941 */ /* 0x000fea0003800000 */
.L_x_3601:
        /* <DEDUP_REMOVED lines=21> */
.L_x_3604:
[----:B------:R-:W-:Y:S05]  /*3770*/  BSYNC B0 ;  /* 0x0000000000007941 */ /* 0x000fea0003800000 */
.L_x_3603:
        /* <DEDUP_REMOVED lines=65> */
.L_x_3611:
[----:B------:R-:W-:Y:S05]  /*3b90*/  BSYNC B0 ;  /* 0x0000000000007941 */ /* 0x000fea0003800000 */
.L_x_3610:
        /* <DEDUP_REMOVED lines=50> */
.L_x_3613:
[----:B------:R-:W-:Y:S05]  /*3ec0*/  BSYNC B0 ;  /* 0x0000000000007941 */ /* 0x000fea0003800000 */
.L_x_3612:
        /* <DEDUP_REMOVED lines=50> */
.L_x_3615:
[----:B------:R-:W-:Y:S05]  /*41f0*/  BSYNC B0 ;  /* 0x0000000000007941 */ /* 0x000fea0003800000 */
.L_x_3614:
        /* <DEDUP_REMOVED lines=49> */
.L_x_3609:
[----:B------:R-:W-:Y:S05]  /*4510*/  BSYNC B1 ;  /* 0x0000000000017941 */ /* 0x000fea0003800000 */
.L_x_3608:
        /* <DEDUP_REMOVED lines=63> */
.L_x_3619:
[----:B------:R-:W-:Y:S05]  /*4910*/  BSYNC B0 ;  /* 0x0000000000007941 */ /* 0x000fea0003800000 */
.L_x_3618:
        /* <DEDUP_REMOVED lines=53> */
.L_x_3621:
[----:B------:R-:W-:Y:S05]  /*4c70*/  BSYNC B0 ;  /* 0x0000000000007941 */ /* 0x000fea0003800000 */
.L_x_3620:
        /* <DEDUP_REMOVED lines=53> */
.L_x_3623:
[----:B------:R-:W-:Y:S05]  /*4fd0*/  BSYNC B0 ;  /* 0x0000000000007941 */ /* 0x000fea0003800000 */
.L_x_3622:
        /* <DEDUP_REMOVED lines=52> */
.L_x_3617:
[----:B------:R-:W-:Y:S05]  /*5320*/  BSYNC B1 ;  /* 0x0000000000017941 */ /* 0x000fea0003800000 */
.L_x_3616:
        /* <DEDUP_REMOVED lines=63> */
.L_x_3627:
[----:B------:R-:W-:Y:S05]  /*5720*/  BSYNC B0 ;  /* 0x0000000000007941 */ /* 0x000fea0003800000 */
.L_x_3626:
        /* <DEDUP_REMOVED lines=53> */
.L_x_3629:
[----:B------:R-:W-:Y:S05]  /*5a80*/  BSYNC B0 ;  /* 0x0000000000007941 */ /* 0x000fea0003800000 */
.L_x_3628:
        /* <DEDUP_REMOVED lines=53> */
.L_x_3631:
[----:B------:R-:W-:Y:S05]  /*5de0*/  BSYNC B0 ;  /* 0x0000000000007941 */ /* 0x000fea0003800000 */
.L_x_3630:
        /* <DEDUP_REMOVED lines=52> */
.L_x_3625:
[----:B------:R-:W-:Y:S05]  /*6130*/  BSYNC B1 ;  /* 0x0000000000017941 */ /* 0x000fea0003800000 */
.L_x_3624:
        /* <DEDUP_REMOVED lines=65> */
.L_x_3635:
[----:B------:R-:W-:Y:S05]  /*6550*/  BSYNC B0 ;  /* 0x0000000000007941 */ /* 0x000fea0003800000 */
.L_x_3634:
        /* <DEDUP_REMOVED lines=53> */
.L_x_3637:
[----:B------:R-:W-:Y:S05]  /*68b0*/  BSYNC B0 ;  /* 0x0000000000007941 */ /* 0x000fea0003800000 */
.L_x_3636:
        /* <DEDUP_REMOVED lines=53> */
.L_x_3639:
[----:B------:R-:W-:Y:S05]  /*6c10*/  BSYNC B0 ;  /* 0x0000000000007941 */ /* 0x000fea0003800000 */
.L_x_3638:
        /* <DEDUP_REMOVED lines=52> */
.L_x_3633:
[----:B------:R-:W-:Y:S05]  /*6f60*/  BSYNC B1 ;  /* 0x0000000000017941 */ /* 0x000fea0003800000 */
.L_x_3632:
[----:B-1----:R-:W2:Y:S02]  /*6f70*/  LD.E R3, [R10.64+0xd0] ;  /* 0x0000d0060a037980 */ /* 0x002ea4000c101900 */
[----:B--2---:R-:W-:Y:S05]  /*6f80*/  IMAD.U32 R3, R3, -0x20, RZ ;  /* 0xffffffe003037824 */ /* 0x004fea00078e00ff */
[C---:B------:R-:W-:Y:S02]  /*6f90*/  LEA R20, P1, R3.reuse, R20, 0x1 ;  /* 0x0000001403147211 */ /* 0x040fe400078208ff */
[C---:B------:R-:W-:Y:S02]  /*6fa0*/  LEA R60, P0, R3.reuse, R60, 0x1 ;  /* 0x0000003c033c7211 */ /* 0x040fe400078008ff */
[C---:B------:R-:W-:Y:S02]  /*6fb0*/  LEA.HI.X.SX32 R21, R3.reuse, R21, 0x1, P1 ;  /* 0x0000001503157211 */ /* 0x040fe400008f0eff */
[----:B------:R-:W-:Y:S01]  /*6fc0*/  LEA.HI.X.SX32 R61, R3, R61, 0x1, P0 ;  /* 0x0000003d033d7211 */ /* 0x000fe200000f0eff */
[----:B------:R-:W-:-:S05]  /*6fd0*/  BRA `(.L_x_3640) ;  /* 0x0000680000007947 */ /* 0x000fca0003800000 */
.L_x_3607:
        /* <DEDUP_REMOVED lines=89> */
.L_x_3646:
[----:B------:R-:W-:Y:S05]  /*7570*/  BSYNC B0 ;  /* 0x0000000000007941 */ /* 0x000fea0003800000 */
.L_x_3645:
[----:B-----5:R3:W-:Y:S02]  /*7580*/  ST.E.128 [R142.64], R44 ;  /* 0x0000002c8e007985 */ /* 0x0207e4000c101d06 */
.L_x_3644:
[----:B------:R-:W-:Y:S05]  /*7590*/  BSYNC B1 ;  /* 0x0000000000017941 */ /* 0x000fea0003800000 */
.L_x_3643:
        /* <DEDUP_REMOVED lines=87> */
.L_x_3650:
[----:B------:R-:W-:Y:S05]  /*7b10*/  BSYNC B0 ;  /* 0x0000000000007941 */ /* 0x000fea0003800000 */
.L_x_3649:
[----:B-----5:R4:W-:Y:S02]  /*7b20*/  ST.E.128 [R142.64+0x80], R44 ;  /* 0x0000802c8e007985 */ /* 0x0209e4000c101d06 */
.L_x_3648:
[----:B------:R-:W-:Y:S05]  /*7b30*/  BSYNC B1 ;  /* 0x0000000000017941 */ /* 0x000fea0003800000 */
.L_x_3647:
        /* <DEDUP_REMOVED lines=87> */
.L_x_3654:
[----:B------:R-:W-:Y:S05]  /*80b0*/  BSYNC B0 ;  /* 0x0000000000007941 */ /* 0x000fea0003800000 */
.L_x_3653:
[----:B-----5:R4:W-:Y:S02]  /*80c0*/  ST.E.128 [R142.64+0x100], R44 ;  /* 0x0001002c8e007985 */ /* 0x0209e4000c101d06 */
.L_x_3652:
[----:B------:R-:W-:Y:S05]  /*80d0*/  BSYNC B1 ;  /* 0x0000000000017941 */ /* 0x000fea0003800000 */
.L_x_3651:
        /* <DEDUP_REMOVED lines=86> */
.L_x_3656:
[----:B------:R-:W-:Y:S05]  /*8640*/  BSYNC B0 ;  /* 0x0000000000007941 */ /* 0x000fea0003800000 */
.L_x_3655:
[----:B-----5:R4:W-:Y:S02]  /*8650*/  ST.E.128 [R142.64+0x180], R44 ;  /* 0x0001802c8e007985 */ /* 0x0209e4000c101d06 */
.L_x_3642:
[----:B------:R-:W-:Y:S05]  /*8660*/  BSYNC B2 ;  /* 0x0000000000027941 */ /* 0x000fea0003800000 */
.L_x_3641:
        /* <DEDUP_REMOVED lines=97> */
.L_x_3662:
[----:B------:R-:W-:Y:S05]  /*8c80*/  BSYNC B0 ;  /* 0x0000000000007941 */ /* 0x000fea0003800000 */
.L_x_3661:
[C---:B-1----:R-:W-:Y:S04]  /*8c90*/  LEA R2, P0, R232.reuse, R142, 0x1 ;  /* 0x0000008ee8027211 */ /* 0x042fe800078008ff */
[----:B------:R-:W-:Y:S05]  /*8ca0*/  LEA.HI.X R3, R232, R143, R233, 0x1, P0 ;  /* 0x0000008fe8037211 */ /* 0x000fea00000f0ce9 */
[----:B-----5:R1:W-:Y:S04]  /*8cb0*/  ST.E.128 [R2.64], R48 ;  /* 0x0000003002007985 */ /* 0x0203e8000c101d06 */
.L_x_3660:
[----:B------:R-:W-:Y:S05]  /*8cc0*/  BSYNC B1 ;  /* 0x0000000000017941 */ /* 0x000fea0003800000 */
.L_x_3659:
        /* <DEDUP_REMOVED lines=92> */
.L_x_3666:
[----:B------:R-:W-:Y:S05]  /*9290*/  BSYNC B0 ;  /* 0x0000000000007941 */ /* 0x000fea0003800000 */
.L_x_3665:
[C---:B------:R-:W-:Y:S04]  /*92a0*/  LEA R2, P0, R101.reuse, R142, 0x1 ;  /* 0x0000008e65027211 */ /* 0x040fe800078008ff */
[----:B------:R-:W-:Y:S05]  /*92b0*/  LEA.HI.X R3, R101, R143, R102, 0x1, P0 ;  /* 0x0000008f65037211 */ /* 0x000fea00000f0c66 */
[----:B-----5:R1:W-:Y:S04]  /*92c0*/  ST.E.128 [R2.64], R48 ;  /* 0x0000003002007985 */ /* 0x0203e8000c101d06 */
.L_x_3664:
[----:B------:R-:W-:Y:S05]  /*92d0*/  BSYNC B1 ;  /* 0x0000000000017941 */ /* 0x000fea0003800000 */
.L_x_3663:
        /* <DEDUP_REMOVED lines=27> */
[----:B------:R-:W-:Y:S01]  /*9490*/  LEA.HI.X.SX32 R23, R205, R209, 0x1, P0 ;  /* 0x000000d1cd177211 */ /* 0x000fe200000f0eff */
[----:B------:R-:W-:Y:S01]  /*94a0*/  IMAD.MOV.U32 R205, RZ, RZ, RZ ;  /* 0x000000ffffcd7224 */ /* 0x000fe200078e00ff */
[C---:B-1----:R-:W-:Y:S02]  /*94b0*/  LEA R208, P0, R203.reuse, R138, 0x1 ;  /* 0x0000008acbd07211 */ /* 0x042fe400078008ff */
[----:B------:R-:W-:Y:S01]  /*94c0*/  LEA.HI.X.SX32 R206, R206, R153, 0x1, P2 ;  /* 0x00000099cece7211 */ /* 0x000fe200010f0eff */
[----:B------:R-:W3:Y:S01]  /*94d0*/  LD.E.128 R24, [R22.64] ;  /* 0x0000000616187980 */ /* 0x000ee2000c101d00 */
[----:B------:R-:W-:Y:S02]  /*94e0*/  @P1 IADD3 R205, -R54, RZ, RZ ;  /* 0x000000ff36cd1210 */ /* 0x000fe40007ffe1ff */
[----:B------:R-:W-:Y:S02]  /*94f0*/  LEA.HI.X R209, R203, R139, R206, 0x1, P0 ;  /* 0x0000008bcbd17211 */ /* 0x000fe400000f0cce */
[----:B------:R-:W-:Y:S04]  /*9500*/  IADD3 R203, P0, R166, R205, RZ ;  /* 0x000000cda6cb7210 */ /* 0x000fe80007f1e0ff */
[----:B------:R-:W4:Y:S01]  /*9510*/  LD.E.128 R208, [R208.64] ;  /* 0x00000006d0d07980 */ /* 0x000f22000c101d00 */
        /* <DEDUP_REMOVED lines=23> */
[C---:B--2---:R-:W-:Y:S01]  /*9690*/  IMAD.U32 R38, R64.reuse, 0x10000, RZ ;  /* 0x0001000040267824 */ /* 0x044fe200078e00ff */
        /* <DEDUP_REMOVED lines=32> */
.L_x_3670:
[----:B------:R-:W-:Y:S05]  /*98a0*/  BSYNC B0 ;  /* 0x0000000000007941 */ /* 0x000fea0003800000 */
.L_x_3669:
[C---:B------:R-:W-:Y:S04]  /*98b0*/  LEA R2, P0, R97.reuse, R142, 0x1 ;  /* 0x0000008e61027211 */ /* 0x040fe800078008ff */
[----:B------:R-:W-:Y:S05]  /*98c0*/  LEA.HI.X R3, R97, R143, R98, 0x1, P0 ;  /* 0x0000008f61037211 */ /* 0x000fea00000f0c62 */
[----:B-----5:R1:W-:Y:S04]  /*98d0*/  ST.E.128 [R2.64], R48 ;  /* 0x0000003002007985 */ /* 0x0203e8000c101d06 */
.L_x_3668:
[----:B------:R-:W-:Y:S05]  /*98e0*/  BSYNC B1 ;  /* 0x0000000000017941 */ /* 0x000fea0003800000 */
.L_x_3667:
        /* <DEDUP_REMOVED lines=91> */
.L_x_3672:
[----:B------:R-:W-:Y:S05]  /*9ea0*/  BSYNC B0 ;  /* 0x0000000000007941 */ /* 0x000fea0003800000 */
.L_x_3671:
[C---:B------:R-:W-:Y:S04]  /*9eb0*/  LEA R2, P0, R91.reuse, R142, 0x1 ;  /* 0x0000008e5b027211 */ /* 0x040fe800078008ff */
[----:B------:R-:W-:Y:S05]  /*9ec0*/  LEA.HI.X R3, R91, R143, R92, 0x1, P0 ;  /* 0x0000008f5b037211 */ /* 0x000fea00000f0c5c */
[----:B-----5:R1:W-:Y:S04]  /*9ed0*/  ST.E.128 [R2.64], R48 ;  /* 0x0000003002007985 */ /* 0x0203e8000c101d06 */
.L_x_3658:
[----:B------:R-:W-:Y:S05]  /*9ee0*/  BSYNC B2 ;  /* 0x0000000000027941 */ /* 0x000fea0003800000 */
.L_x_3657:
        /* <DEDUP_REMOVED lines=97> */
.L_x_3678:
[----:B------:R-:W-:Y:S05]  /*a500*/  BSYNC B0 ;  /* 0x0000000000007941 */ /* 0x000fea0003800000 */
.L_x_3677:
[C---:B------:R-:W-:Y:S04]  /*a510*/  LEA R2, P0, R103.reuse, R142, 0x1 ;  /* 0x0000008e67027211 */ /* 0x040fe800078008ff */
[----:B------:R-:W-:Y:S05]  /*a520*/  LEA.HI.X R3, R103, R143, R104, 0x1, P0 ;  /* 0x0000008f67037211 */ /* 0x000fea00000f0c68 */
[----:B-----5:R1:W-:Y:S04]  /*a530*/  ST.E.128 [R2.64], R48 ;  /* 0x0000003002007985 */ /* 0x0203e8000c101d06 */
.L_x_3676:
[----:B------:R-:W-:Y:S05]  /*a540*/  BSYNC B1 ;  /* 0x0000000000017941 */ /* 0x000fea0003800000 */
.L_x_3675:
        /* <DEDUP_REMOVED lines=92> */
.L_x_3682:
[----:B------:R-:W-:Y:S05]  /*ab10*/  BSYNC B0 ;  /* 0x0000000000007941 */ /* 0x000fea0003800000 */
.L_x_3681:
[C---:B------:R-:W-:Y:S04]  /*ab20*/  LEA R2, P0, R99.reuse, R142, 0x1 ;  /* 0x0000008e63027211 */ /* 0x040fe800078008ff */
[----:B------:R-:W-:Y:S05]  /*ab30*/  LEA.HI.X R3, R99, R143, R100, 0x1, P0 ;  /* 0x0000008f63037211 */ /* 0x000fea00000f0c64 */
[----:B-----5:R1:W-:Y:S04]  /*ab40*/  ST.E.128 [R2.64], R48 ;  /* 0x0000003002007985 */ /* 0x0203e8000c101d06 */
.L_x_3680:
[----:B------:R-:W-:Y:S05]  /*ab50*/  BSYNC B1 ;  /* 0x0000000000017941 */ /* 0x000fea0003800000 */
.L_x_3679:
        /* <DEDUP_REMOVED lines=92> */
.L_x_3686:
[----:B------:R-:W-:Y:S05]  /*b120*/  BSYNC B0 ;  /* 0x0000000000007941 */ /* 0x000fea0003800000 */
.L_x_3685:
[C---:B------:R-:W-:Y:S04]  /*b130*/  LEA R2, P0, R95.reuse, R142, 0x1 ;  /* 0x0000008e5f027211 */ /* 0x040fe800078008ff */
[----:B------:R-:W-:Y:S05]  /*b140*/  LEA.HI.X R3, R95, R143, R96, 0x1, P0 ;  /* 0x0000008f5f037211 */ /* 0x000fea00000f0c60 */
[----:B-----5:R1:W-:Y:S04]  /*b150*/  ST.E.128 [R2.64], R48 ;  /* 0x0000003002007985 */ /* 0x0203e8000c101d06 */
.L_x_3684:
[----:B------:R-:W-:Y:S05]  /*b160*/  BSYNC B1 ;  /* 0x0000000000017941 */ /* 0x000fea0003800000 */
.L_x_3683:
        /* <DEDUP_REMOVED lines=91> */
.L_x_3688:
[----:B------:R-:W-:Y:S05]  /*b720*/  BSYNC B0 ;  /* 0x0000000000007941 */ /* 0x000fea0003800000 */
.L_x_3687:
[C---:B------:R-:W-:Y:S04]  /*b730*/  LEA R2, P0, R89.reuse, R142, 0x1 ;  /* 0x0000008e59027211 */ /* 0x040fe800078008ff */
[----:B------:R-:W-:Y:S05]  /*b740*/  LEA.HI.X R3, R89, R143, R90, 0x1, P0 ;  /* 0x0000008f59037211 */ /* 0x000fea00000f0c5a */
[----:B-----5:R1:W-:Y:S04]  /*b750*/  ST.E.128 [R2.64], R48 ;  /* 0x0000003002007985 */ /* 0x0203e8000c101d06 */
.L_x_3674:
[----:B------:R-:W-:Y:S05]  /*b760*/  BSYNC B2 ;  /* 0x0000000000027941 */ /* 0x000fea0003800000 */
.L_x_3673:
        /* <DEDUP_REMOVED lines=98> */
.L_x_3694:
[----:B------:R-:W-:Y:S05]  /*bd90*/  BSYNC B0 ;  /* 0x0000000000007941 */ /* 0x000fea0003800000 */
.L_x_3693:
[----:B------:R-:W-:Y:S02]  /*bda0*/  IMAD R0, R69, 0x60, RZ ;  /* 0x0000006045007824 */ /* 0x000fe400078e02ff */
[----:B------:R-:W-:Y:S05]  /*bdb0*/  IMAD.WIDE.U32 R2, R68, 0x60, R142 ;  /* 0x0000006044027825 */ /* 0x000fea00078e008e */
[----:B------:R-:W-:Y:S05]  /*bdc0*/  IADD3 R3, R3, R0, RZ ;  /* 0x0000000003037210 */ /* 0x000fea0007ffe0ff */
[----:B-----5:R1:W-:Y:S02]  /*bdd0*/  ST.E.128 [R2.64], R48 ;  /* 0x0000003002007985 */ /* 0x0203e4000c101d06 */
.L_x_3692:
[----:B------:R-:W-:Y:S05]  /*bde0*/  BSYNC B1 ;  /* 0x0000000000017941 */ /* 0x000fea0003800000 */
.L_x_3691:
        /* <DEDUP_REMOVED lines=92> */
.L_x_3698:
[----:B------:R-:W-:Y:S05]  /*c3b0*/  BSYNC B0 ;  /* 0x0000000000007941 */ /* 0x000fea0003800000 */
.L_x_3697:
[C---:B------:R-:W-:Y:S04]  /*c3c0*/  LEA R2, P0, R94.reuse, R142, 0x1 ;  /* 0x0000008e5e027211 */ /* 0x040fe800078008ff */
[----:B------:R-:W-:Y:S05]  /*c3d0*/  LEA.HI.X R3, R94, R143, R93, 0x1, P0 ;  /* 0x0000008f5e037211 */ /* 0x000fea00000f0c5d */
[----:B-----5:R1:W-:Y:S04]  /*c3e0*/  ST.E.128 [R2.64], R48 ;  /* 0x0000003002007985 */ /* 0x0203e8000c101d06 */
.L_x_3696:
[----:B------:R-:W-:Y:S05]  /*c3f0*/  BSYNC B1 ;  /* 0x0000000000017941 */ /* 0x000fea0003800000 */
.L_x_3695:
        /* <DEDUP_REMOVED lines=92> */
.L_x_3702:
[----:B------:R-:W-:Y:S05]  /*c9c0*/  BSYNC B0 ;  /* 0x0000000000007941 */ /* 0x000fea0003800000 */
.L_x_3701:
[C---:B------:R-:W-:Y:S04]  /*c9d0*/  LEA R2, P0, R88.reuse, R142, 0x1 ;  /* 0x0000008e58027211 */ /* 0x040fe800078008ff */
[----:B------:R-:W-:Y:S05]  /*c9e0*/  LEA.HI.X R3, R88, R143, R87, 0x1, P0 ;  /* 0x0000008f58037211 */ /* 0x000fea00000f0c57 */
[----:B-----5:R1:W-:Y:S04]  /*c9f0*/  ST.E.128 [R2.64], R48 ;  /* 0x0000003002007985 */ /* 0x0203e8000c101d06 */
.L_x_3700:
[----:B------:R-:W-:Y:S05]  /*ca00*/  BSYNC B1 ;  /* 0x0000000000017941 */ /* 0x000fea0003800000 */
.L_x_3699:
        /* <DEDUP_REMOVED lines=91> */
.L_x_3704:
[----:B------:R-:W-:Y:S05]  /*cfc0*/  BSYNC B0 ;  /* 0x0000000000007941 */ /* 0x000fea0003800000 */
.L_x_3703:
[C---:B-1----:R-:W-:Y:S04]  /*cfd0*/  LEA R2, P0, R86.reuse, R142, 0x1 ;  /* 0x0000008e56027211 */ /* 0x042fe800078008ff */
[----:B------:R-:W-:Y:S05]  /*cfe0*/  LEA.HI.X R3, R86, R143, R85, 0x1, P0 ;  /* 0x0000008f56037211 */ /* 0x000fea00000f0c55 */
[----:B-----5:R1:W-:Y:S04]  /*cff0*/  ST.E.128 [R2.64], R24 ;  /* 0x0000001802007985 */ /* 0x0203e8000c101d06 */
.L_x_3690:
[----:B------:R-:W-:Y:S05]  /*d000*/  BSYNC B2 ;  /* 0x0000000000027941 */ /* 0x000fea0003800000 */
.L_x_3689:
[----:B-12---:R-:W2:Y:S02]  /*d010*/  LD.E R3, [R10.64+0xd0] ;  /* 0x0000d0060a037980 */ /* 0x006ea4000c101900 */
[----:B--2---:R-:W-:Y:S05]  /*d020*/  IMAD.U32 R3, R3, -0x20, RZ ;  /* 0xffffffe003037824 */ /* 0x004fea00078e00ff */
[C---:B------:R-:W-:Y:S02]  /*d030*/  LEA R140, P1, R3.reuse, R140, 0x1 ;  /* 0x0000008c038c7211 */ /* 0x040fe400078208ff */
[C---:B------:R-:W-:Y:S02]  /*d040*/  LEA R138, P0, R3.reuse, R138, 0x1 ;  /* 0x0000008a038a7211 */ /* 0x040fe400078008ff */
[C---:B------:R-:W-:Y:S02]  /*d050*/  LEA.HI.X.SX32 R141, R3.reuse, R141, 0x1, P1 ;  /* 0x0000008d038d7211 */ /* 0x040fe400008f0eff */
[----:B------:R-:W-:Y:S01]  /*d060*/  LEA.HI.X.SX32 R139, R3, R139, 0x1, P0 ;  /* 0x0000008b038b7211 */ /* 0x000fe200000f0eff */
[----:B------:R-:W-:-:S05]  /*d070*/  BRA `(.L_x_3640) ;  /* 0x0000076000007947 */ /* 0x000fca0003800000 */
.L_x_3606:
        /* <DEDUP_REMOVED lines=14> */
.L_x_3706:
[----:B------:R-:W-:Y:S05]  /*d160*/  BSYNC B0 ;  /* 0x0000000000007941 */ /* 0x000fea0003800000 */
.L_x_3705:
        /* <DEDUP_REMOVED lines=33> */
.L_x_3708:
[----:B------:R-:W-:Y:S05]  /*d380*/  BSYNC B0 ;  /* 0x0000000000007941 */ /* 0x000fea0003800000 */
.L_x_3707:
        /* <DEDUP_REMOVED lines=33> */
.L_x_3710:
[----:B------:R-:W-:Y:S05]  /*d5a0*/  BSYNC B0 ;  /* 0x0000000000007941 */ /* 0x000fea0003800000 */
.L_x_3709:
        /* <DEDUP_REMOVED lines=35> */
.L_x_3640:
[----:B------:R-:W-:Y:S05]  /*d7e0*/  BSYNC B3 ;  /* 0x0000000000037941 */ /* 0x000fea0003800000 */
.L_x_3605:
        /* <DEDUP_REMOVED lines=89> */
.L_x_3712:
        /* <DEDUP_REMOVED lines=8> */
.L_x_3713:
[----:B------:R-:W-:Y:S05]  /*de00*/  BSYNC B0 ;  /* 0x0000000000007941 */ /* 0x000fea0003800000 */
.L_x_3711:
[----:B------:R-:W-:Y:S04]  /*de10*/  IADD3 R9, R9, -0x1, RZ ;  /* 0xffffffff09097810 */ /* 0x000fe80007ffe0ff */
[----:B------:R-:W-:Y:S11]  /*de20*/  ISETP.GT.AND P0, PT, R9, R106, PT ;  /* 0x0000006a0900720c */ /* 0x000ff60003f04270 */
[----:B------:R-:W-:Y:S02]  /*de30*/  @!UPT UIADD3 URZ, URZ, URZ, URZ ;  /* 0x0000003f3f3ff290 */ /* 0x000fe4000fffe03f */
[----:B------:R-:W-:-:S05]  /*de40*/  @P0 BRA `(.L_x_3714) ;  /* 0xffff53a000000947 */ /* 0x000fca000383ffff */
.L_x_3596:
        /* <DEDUP_REMOVED lines=20> */
[----:B------:R-:W-:Y:S02]  /*df90*/  LEA.HI R15, R7, R7, RZ, 0x1 ;  /* 0x00000007070f7211 */ /* 0x000fe400078f08ff */
[----:B------:R-:W-:Y:S02]  /*dfa0*/  IADD3 R3, P1, R3, R188, RZ ;  /* 0x000000bc03037210 */ /* 0x000fe40007f3e0ff */
[----:B------:R-:W-:Y:S02]  /*dfb0*/  SHF.R.S32.HI R15, RZ, 0x1, R15 ;  /* 0x00000001ff0f7819 */ /* 0x000fe4000001140f */
[----:B---3--:R-:W-:Y:S01]  /*dfc0*/  ISETP.NE.AND P4, PT, R0, RZ, PT ;  /* 0x000000ff0000720c */ /* 0x008fe20003f85270 */
[----:B------:R-:W-:Y:S01]  /*dfd0*/  IMAD.MOV.U32 R190, RZ, RZ, R188 ;  /* 0x000000ffffbe7224 */ /* 0x000fe200078e00bc */
[----:B------:R-:W-:Y:S02]  /*dfe0*/  LEA R48, P2, R188, R194, 0x1 ;  /* 0x000000c2bc307211 */ /* 0x000fe400078408ff */
[----:B------:R-:W-:Y:S01]  /*dff0*/  LEA R5, P0, R192, R188, 0x5 ;  /* 0x000000bcc0057211 */ /* 0x000fe200078028ff */
[--C-:B------:R-:W-:Y:S01]  /*e000*/  IMAD.X R6, R17, 0x1, R191.reuse, P1 ;  /* 0x0000000111067824 */ /* 0x100fe200008e06bf */
[----:B------:R-:W-:Y:S01]  /*e010*/  LEA.HI.X R49, R188, R195, R191, 0x1, P2 ;  /* 0x000000c3bc317211 */ /* 0x000fe200010f0cbf */
[----:B------:R-:W-:Y:S01]  /*e020*/  IMAD R4, R193, 0x30, RZ ;  /* 0x00000030c1047824 */ /* 0x000fe200078e02ff */
[C---:B------:R-:W-:Y:S01]  /*e030*/  LEA.HI.X R8, R192.reuse, R191, R193, 0x5, P0 ;  /* 0x000000bfc0087211 */ /* 0x040fe200000f2cc1 */
[----:B------:R-:W-:Y:S01]  /*e040*/  IMAD.WIDE.U32 R190, R192, 0x30, R190 ;  /* 0x00000030c0be7825 */ /* 0x000fe200078e00be */
[----:B------:R-:W-:-:S02]  /*e050*/  LEA R46, P1, R3, R194, 0x1 ;  /* 0x000000c2032e7211 */ /* 0x000fc400078208ff */
[-C--:B------:R-:W-:Y:S01]  /*e060*/  LEA R42, P0, R5, R194.reuse, 0x1 ;  /* 0x000000c2052a7211 */ /* 0x080fe200078008ff */
[----:B------:R-:W-:Y:S02]  /*e070*/  IMAD.IADD R17, R240, 0x1, -R59 ;  /* 0x00000001f0117824 */ /* 0x000fe400078e0a3b */
[C---:B--2---:R-:W-:Y:S01]  /*e080*/  IMAD R20, R182.reuse, R15, R79 ;  /* 0x0000000fb6147224 */ /* 0x044fe200078e024f */
[-C--:B------:R-:W-:Y:S01]  /*e090*/  LEA.HI.X R47, R3, R195.reuse, R6, 0x1, P1 ;  /* 0x000000c3032f7211 */ /* 0x080fe200008f0c06 */
[----:B------:R-:W-:Y:S01]  /*e0a0*/  IMAD.IADD R3, R191, 0x1, R4 ;  /* 0x00000001bf037824 */ /* 0x000fe200078e0204 */
[----:B------:R-:W-:Y:S02]  /*e0b0*/  LEA.HI.X R43, R5, R195, R8, 0x1, P0 ;  /* 0x000000c3052b7211 */ /* 0x000fe400000f0c08 */
[----:B------:R-:W-:Y:S02]  /*e0c0*/  ISETP.GE.AND P0, PT, R182, R17, PT ;  /* 0x00000011b600720c */ /* 0x000fe40003f06270 */
[----:B------:R-:W-:Y:S01]  /*e0d0*/  LEA R40, P1, R190, R194, 0x1 ;  /* 0x000000c2be287211 */ /* 0x000fe200078208ff */
[----:B------:R-:W-:Y:S01]  /*e0e0*/  IMAD.SHL.U32 R45, R15, 0x10, RZ ;  /* 0x000000100f2d7824 */ /* 0x000fe200078e00ff */
[----:B------:R-:W-:-:S02]  /*e0f0*/  ISETP.GT.AND P0, PT, R75, -0x8, !P0 ;  /* 0xfffffff84b00780c */ /* 0x000fc40004704270 */
[----:B------:R-:W-:Y:S02]  /*e100*/  LEA.HI.X R41, R190, R195, R3, 0x1, P1 ;  /* 0x000000c3be297211 */ /* 0x000fe400008f0c03 */
[----:B----4-:R-:W-:-:S05]  /*e110*/  IADD3 R2, R2, R80, R59 ;  /* 0x0000005002027210 */ /* 0x010fca0007ffe03b */
[----:B------:R-:W-:Y:S02]  /*e120*/  IMAD R21, R2, R15, RZ ;  /* 0x0000000f02157224 */ /* 0x000fe400078e02ff */
[----:B------:R-:W-:-:S03]  /*e130*/  IMAD.IADD R2, R79, 0x1, R20 ;  /* 0x000000014f027824 */ /* 0x000fc600078e0214 */
        /* <DEDUP_REMOVED lines=34> */
[----:B----4-:R-:W-:Y:S01]  /*e360*/  LOP3.LUT R29, R4, 0xffff0000, RZ, 0xc0, !PT ;  /* 0xffff0000041d7812 */ /* 0x010fe200078ec0ff */
        /* <DEDUP_REMOVED lines=26> */
.L_x_3723:
[----:B------:R-:W-:Y:S05]  /*e510*/  BSYNC B0 ;  /* 0x0000000000007941 */ /* 0x000fea0003800000 */
.L_x_3722:
[----:B-----5:R3:W-:Y:S02]  /*e520*/  STS.128 [R244], R24 ;  /* 0x00000018f4007388 */ /* 0x0207e40000000c00 */
.L_x_3721:
[----:B------:R-:W-:Y:S05]  /*e530*/  BSYNC B1 ;  /* 0x0000000000017941 */ /* 0x000fea0003800000 */
.L_x_3720:
        /* <DEDUP_REMOVED lines=47> */
.L_x_3727:
[----:B------:R-:W-:Y:S05]  /*e830*/  BSYNC B0 ;  /* 0x0000000000007941 */ /* 0x000fea0003800000 */
.L_x_3726:
[----:B-----5:R1:W-:Y:S02]  /*e840*/  STS.128 [R244+0x2000], R24 ;  /* 0x00200018f4007388 */ /* 0x0203e40000000c00 */
.L_x_3725:
[----:B------:R-:W-:Y:S05]  /*e850*/  BSYNC B1 ;  /* 0x0000000000017941 */ /* 0x000fea0003800000 */
.L_x_3724:
        /* <DEDUP_REMOVED lines=47> */
.L_x_3731:
[----:B------:R-:W-:Y:S05]  /*eb50*/  BSYNC B0 ;  /* 0x0000000000007941 */ /* 0x000fea0003800000 */
.L_x_3730:
[----:B-----5:R3:W-:Y:S02]  /*eb60*/  STS.128 [R244+0x4000], R24 ;  /* 0x00400018f4007388 */ /* 0x0207e40000000c00 */
.L_x_3729:
[----:B------:R-:W-:Y:S05]  /*eb70*/  BSYNC B1 ;  /* 0x0000000000017941 */ /* 0x000fea0003800000 */
.L_x_3728:
        /* <DEDUP_REMOVED lines=46> */
.L_x_3733:
[----:B------:R-:W-:Y:S05]  /*ee60*/  BSYNC B0 ;  /* 0x0000000000007941 */ /* 0x000fea0003800000 */
.L_x_3732:
[----:B-----5:R3:W-:Y:S02]  /*ee70*/  STS.128 [R244+0x6000], R24 ;  /* 0x00600018f4007388 */ /* 0x0207e40000000c00 */
.L_x_3719:
[----:B------:R-:W-:Y:S05]  /*ee80*/  BSYNC B2 ;  /* 0x0000000000027941 */ /* 0x000fea0003800000 */
.L_x_3718:
        /* <DEDUP_REMOVED lines=60> */
.L_x_3739:
[----:B------:R-:W-:Y:S05]  /*f250*/  BSYNC B0 ;  /* 0x0000000000007941 */ /* 0x000fea0003800000 */
.L_x_3738:
[----:B-----5:R3:W-:Y:S02]  /*f260*/  STS.128 [R244+0x800], R24 ;  /* 0x00080018f4007388 */ /* 0x0207e40000000c00 */
.L_x_3737:
[----:B------:R-:W-:Y:S05]  /*f270*/  BSYNC B1 ;  /* 0x0000000000017941 */ /* 0x000fea0003800000 */
.L_x_3736:
        /* <DEDUP_REMOVED lines=47> */
.L_x_3743:
[----:B------:R-:W-:Y:S05]  /*f570*/  BSYNC B0 ;  /* 0x0000000000007941 */ /* 0x000fea0003800000 */
.L_x_3742:
[----:B-----5:R3:W-:Y:S02]  /*f580*/  STS.128 [R244+0x2800], R24 ;  /* 0x00280018f4007388 */ /* 0x0207e40000000c00 */
.L_x_3741:
[----:B------:R-:W-:Y:S05]  /*f590*/  BSYNC B1 ;  /* 0x0000000000017941 */ /* 0x000fea0003800000 */
.L_x_3740:
        /* <DEDUP_REMOVED lines=47> */
.L_x_3747:
[----:B------:R-:W-:Y:S05]  /*f890*/  BSYNC B0 ;  /* 0x0000000000007941 */ /* 0x000fea0003800000 */
.L_x_3746:
[----:B-----5:R3:W-:Y:S02]  /*f8a0*/  STS.128 [R244+0x4800], R24 ;  /* 0x00480018f4007388 */ /* 0x0207e40000000c00 */
.L_x_3745:
[----:B------:R-:W-:Y:S05]  /*f8b0*/  BSYNC B1 ;  /* 0x0000000000017941 */ /* 0x000fea0003800000 */
.L_x_3744:
        /* <DEDUP_REMOVED lines=9> */
[----:B-----5:R-:W-:Y:S01]  /*f950*/  LOP3.LUT R0, R45, 0xffff0000, RZ, 0xc0, !PT ;  /* 0xffff00002d007812 */ /* 0x020fe200078ec0ff */
[----:B------:R-:W-:Y:S01]  /*f960*/  IMAD.U32 R26, R46, 0x10000, RZ ;  /* 0x000100002e1a7824 */ /* 0x000fe200078e00ff */
[----:B------:R-:W-:Y:S02]  /*f970*/  LOP3.LUT R31, R47, 0xffff0000, RZ, 0xc0, !PT ;  /* 0xffff00002f1f7812 */ /* 0x000fe400078ec0ff */
[----:B------:R-:W-:Y:S02]  /*f980*/  SHF.L.U32 R16, R45, 0x10, RZ ;  /* 0x000000102d107819 */ /* 0x000fe400000006ff */
[----:B------:R-:W-:-:S02]  /*f990*/  SHF.L.U32 R21, R44, 0x10, RZ ;  /* 0x000000102c157819 */ /* 0x000fc400000006ff */
[----:B------:R-:W-:Y:S02]  /*f9a0*/  SHF.L.U32 R33, R47, 0x10, RZ ;  /* 0x000000102f217819 */ /* 0x000fe400000006ff */
[----:B------:R-:W-:Y:S02]  /*f9b0*/  LOP3.LUT R44, R44, 0xffff0000, RZ, 0xc0, !PT ;  /* 0xffff00002c2c7812 */ /* 0x000fe400078ec0ff */
        /* <DEDUP_REMOVED lines=10> */
[----:B------:R-:W-:Y:S01]  /*fa60*/  IMAD.U32 R4, R4, 0x10000, RZ ;  /* 0x0001000004047824 */ /* 0x000fe200078e00ff */
[----:B------:R-:W-:Y:S01]  /*fa70*/  SHF.L.U32 R5, R5, 0x10, RZ ;  /* 0x0000001005057819 */ /* 0x000fe200000006ff */
[----:B------:R-:W-:-:S02]  /*fa80*/  FFMA.FTZ R23, R16, R27, -R23 ;  /* 0x0000001b10177223 */ /* 0x000fc40000010817 */
[----:B------:R-:W-:Y:S02]  /*fa90*/  FFMA.FTZ R0, R16, R25, R0 ;  /* 0x0000001910007223 */ /* 0x000fe40000010000 */
[-C--:B------:R-:W-:Y:S02]  /*faa0*/  FMUL.FTZ R31, R31, R22.reuse ;  /* 0x000000161f1f7220 */ /* 0x080fe40000410000 */
[----:B------:R-:W-:Y:S01]  /*fab0*/  FFMA.FTZ R28, R33, R22, -R28 ;  /* 0x00000016211c7223 */ /* 0x000fe2000001081c */
[----:B------:R-:W-:Y:S01]  /*fac0*/  F2FP.BF16.PACK_AB R45, R0, R23 ;  /* 0x00000017002d723e */ /* 0x000fe200000010ff */
[----:B------:R-:W-:Y:S02]  /*fad0*/  FMUL.FTZ R16, R44, R2 ;  /* 0x000000022c107220 */ /* 0x000fe40000410000 */
[----:B------:R-:W-:Y:S02]  /*fae0*/  FMUL.FTZ R22, R46, R3 ;  /* 0x000000032e167220 */ /* 0x000fe40000410000 */
[----:B------:R-:W-:-:S02]  /*faf0*/  FMUL.FTZ R44, R44, R4 ;  /* 0x000000042c2c7220 */ /* 0x000fc40000410000 */
[-C--:B------:R-:W-:Y:S02]  /*fb00*/  FMUL.FTZ R46, R46, R5.reuse ;  /* 0x000000052e2e7220 */ /* 0x080fe40000410000 */
[----:B------:R-:W-:Y:S02]  /*fb10*/  FFMA.FTZ R16, R21, R4, -R16 ;  /* 0x0000000415107223 */ /* 0x000fe40000010810 */
[----:B------:R-:W-:Y:S02]  /*fb20*/  FFMA.FTZ R31, R33, R24, R31 ;  /* 0x00000018211f7223 */ /* 0x000fe4000001001f */
[----:B------:R-:W-:Y:S02]  /*fb30*/  FFMA.FTZ R21, R21, R2, R44 ;  /* 0x0000000215157223 */ /* 0x000fe4000001002c */
[C---:B------:R-:W-:Y:S01]  /*fb40*/  FFMA.FTZ R22, R26.reuse, R5, -R22 ;  /* 0x000000051a167223 */ /* 0x040fe20000010816 */
[----:B------:R-:W-:Y:S01]  /*fb50*/  F2FP.BF16.PACK_AB R47, R31, R28 ;  /* 0x0000001c1f2f723e */ /* 0x000fe200000010ff */
[----:B------:R-:W-:Y:S01]  /*fb60*/  FFMA.FTZ R3, R26, R3, R46 ;  /* 0x000000031a037223 */ /* 0x000fe2000001002e */
[----:B------:R-:W-:-:S04]  /*fb70*/  F2FP.BF16.PACK_AB R44, R21, R16 ;  /* 0x00000010152c723e */ /* 0x000fc800000010ff */
[----:B------:R-:W-:Y:S02]  /*fb80*/  F2FP.BF16.PACK_AB R46, R3, R22 ;  /* 0x00000016032e723e */ /* 0x000fe400000010ff */
.L_x_3749:
[----:B------:R-:W-:Y:S05]  /*fb90*/  BSYNC B0 ;  /* 0x0000000000007941 */ /* 0x000fea0003800000 */
.L_x_3748:
[----:B-----5:R1:W-:Y:S02]  /*fba0*/  STS.128 [R244+0x6800], R44 ;  /* 0x0068002cf4007388 */ /* 0x0203e40000000c00 */
.L_x_3735:
[----:B------:R-:W-:Y:S05]  /*fbb0*/  BSYNC B2 ;  /* 0x0000000000027941 */ /* 0x000fea0003800000 */
.L_x_3734:
        /* <DEDUP_REMOVED lines=60> */
.L_x_3755:
[----:B------:R-:W-:Y:S05]  /*ff80*/  BSYNC B0 ;  /* 0x0000000000007941 */ /* 0x000fea0003800000 */
.L_x_3754:
[----:B-----5:R3:W-:Y:S02]  /*ff90*/  STS.128 [R244+0x1000], R24 ;  /* 0x00100018f4007388 */ /* 0x0207e40000000c00 */
.L_x_3753:
[----:B------:R-:W-:Y:S05]  /*ffa0*/  BSYNC B1 ;  /* 0x0000000000017941 */ /* 0x000fea0003800000 */
.L_x_3752:
        /* <DEDUP_REMOVED lines=46> */
.L_x_3759:
[----:B------:R-:W-:Y:S05]  /*10290*/  BSYNC B0 ;  /* 0x0000000000007941 */ /* 0x000fea0003800000 */
.L_x_3758:
[----:B-----5:R3:W-:Y:S02]  /*102a0*/  STS.128 [R244+0x3000], R24 ;  /* 0x00300018f4007388 */ /* 0x0207e40000000c00 */
.L_x_3757:
[----:B------:R-:W-:Y:S05]  /*102b0*/  BSYNC B1 ;  /* 0x0000000000017941 */ /* 0x000fea0003800000 */
.L_x_3756:
        /* <DEDUP_REMOVED lines=46> */
.L_x_3763:
[----:B------:R-:W-:Y:S05]  /*105a0*/  BSYNC B0 ;  /* 0x0000000000007941 */ /* 0x000fea0003800000 */
.L_x_3762:
[----:B-----5:R3:W-:Y:S02]  /*105b0*/  STS.128 [R244+0x5000], R24 ;  /* 0x00500018f4007388 */ /* 0x0207e40000000c00 */
.L_x_3761:
[----:B------:R-:W-:Y:S05]  /*105c0*/  BSYNC B1 ;  /* 0x0000000000017941 */ /* 0x000fea0003800000 */
.L_x_3760:
        /* <DEDUP_REMOVED lines=8> */
[----:B----4-:R-:W4:Y:S01]  /*10650*/  LD.E.64 R4, [R22.64+0xc0] ;  /* 0x0000c00616047980 */ /* 0x010f22000c101b00 */
[C---:B-----5:R-:W-:Y:S01]  /*10660*/  IMAD.U32 R32, R27.reuse, 0x10000, RZ ;  /* 0x000100001b207824 */ /* 0x060fe200078e00ff */
[----:B------:R-:W-:Y:S02]  /*10670*/  LOP3.LUT R30, R27, 0xffff0000, RZ, 0xc0, !PT ;  /* 0xffff00001b1e7812 */ /* 0x000fe400078ec0ff */
[C---:B------:R-:W-:Y:S02]  /*10680*/  LOP3.LUT R0, R25.reuse, 0xffff0000, RZ, 0xc0, !PT ;  /* 0xffff000019007812 */ /* 0x040fe400078ec0ff */
[----:B------:R-:W-:-:S02]  /*10690*/  SHF.L.U32 R21, R25, 0x10, RZ ;  /* 0x0000001019157819 */ /* 0x000fc400000006ff */
[C---:B------:R-:W-:Y:S02]  /*106a0*/  LOP3.LUT R34, R24.reuse, 0xffff0000, RZ, 0xc0, !PT ;  /* 0xffff000018227812 */ /* 0x040fe400078ec0ff */
[----:B------:R-:W-:Y:S02]  /*106b0*/  SHF.L.U32 R25, R24, 0x10, RZ ;  /* 0x0000001018197819 */ /* 0x000fe400000006ff */
[C---:B------:R-:W-:Y:S02]  /*106c0*/  SHF.L.U32 R33, R26.reuse, 0x10, RZ ;  /* 0x000000101a217819 */ /* 0x040fe400000006ff */
[----:B---3--:R-:W-:Y:S02]  /*106d0*/  LOP3.LUT R28, R26, 0xffff0000, RZ, 0xc0, !PT ;  /* 0xffff00001a1c7812 */ /* 0x008fe400078ec0ff */
[C---:B--2---:R-:W-:Y:S01]  /*106e0*/  LOP3.LUT R27, R2.reuse, 0xffff0000, RZ, 0xc0, !PT ;  /* 0xffff0000021b7812 */ /* 0x044fe200078ec0ff */
[----:B------:R-:W-:Y:S01]  /*106f0*/  IMAD.U32 R2, R2, 0x10000, RZ ;  /* 0x0001000002027824 */ /* 0x000fe200078e00ff */
[----:B------:R-:W-:-:S02]  /*10700*/  LOP3.LUT R24, R3, 0xffff0000, RZ, 0xc0, !PT ;  /* 0xffff000003187812 */ /* 0x000fc400078ec0ff */
[----:B----4-:R-:W-:Y:S01]  /*10710*/  LOP3.LUT R31, R4, 0xffff0000, RZ, 0xc0, !PT ;  /* 0xffff0000041f7812 */ /* 0x010fe200078ec0ff */
[----:B------:R-:W-:Y:S01]  /*10720*/  FMUL.FTZ R22, R0, R27 ;  /* 0x0000001b00167220 */ /* 0x000fe20000410000 */
[C---:B------:R-:W-:Y:S01]  /*10730*/  LOP3.LUT R23, R5.reuse, 0xffff0000, RZ, 0xc0, !PT ;  /* 0xffff000005177812 */ /* 0x040fe200078ec0ff */
[----:B------:R-:W-:Y:S01]  /*10740*/  IMAD.U32 R5, R5, 0x10000, RZ ;  /* 0x0001000005057824 */ /* 0x000fe200078e00ff */
[----:B------:R-:W-:Y:S01]  /*10750*/  SHF.L.U32 R4, R4, 0x10, RZ ;  /* 0x0000001004047819 */ /* 0x000fe200000006ff */
[-C--:B------:R-:W-:Y:S01]  /*10760*/  FMUL.FTZ R0, R0, R31.reuse ;  /* 0x0000001f00007220 */ /* 0x080fe20000410000 */
[----:B------:R-:W-:Y:S01]  /*10770*/  SHF.L.U32 R3, R3, 0x10, RZ ;  /* 0x0000001003037819 */ /* 0x000fe200000006ff */
[C---:B------:R-:W-:Y:S02]  /*10780*/  FFMA.FTZ R22, R21.reuse, R31, -R22 ;  /* 0x0000001f15167223 */ /* 0x040fe40000010816 */
[----:B------:R-:W-:Y:S02]  /*10790*/  FFMA.FTZ R21, R21, R27, R0 ;  /* 0x0000001b15157223 */ /* 0x000fe40000010000 */
[----:B------:R-:W-:-:S02]  /*107a0*/  FMUL.FTZ R27, R30, R23 ;  /* 0x000000171e1b7220 */ /* 0x000fc40000410000 */
[C---:B------:R-:W-:Y:S01]  /*107b0*/  FMUL.FTZ R0, R34.reuse, R2 ;  /* 0x0000000222007220 */ /* 0x040fe20000410000 */
[----:B------:R-:W-:Y:S01]  /*107c0*/  F2FP.BF16.PACK_AB R21, R21, R22 ;  /* 0x000000161515723e */ /* 0x000fe200000010ff */
[----:B------:R-:W-:Y:S02]  /*107d0*/  FMUL.FTZ R34, R34, R4 ;  /* 0x0000000422227220 */ /* 0x000fe40000410000 */
[-C--:B------:R-:W-:Y:S02]  /*107e0*/  FMUL.FTZ R26, R30, R24.reuse ;  /* 0x000000181e1a7220 */ /* 0x080fe40000410000 */
        /* <DEDUP_REMOVED lines=9> */
[----:B------:R-:W-:Y:S02]  /*10880*/  F2FP.BF16.PACK_AB R27, R27, R26 ;  /* 0x0000001a1b1b723e */ /* 0x000fe400000010ff */
[----:B------:R-:W-:-:S02]  /*10890*/  MOV R25, R21 ;  /* 0x0000001500197202 */ /* 0x000fc40000000f00 */
[----:B------:R-:W-:Y:S02]  /*108a0*/  F2FP.BF16.PACK_AB R26, R3, R24 ;  /* 0x00000018031a723e */ /* 0x000fe400000010ff */
[----:B------:R-:W-:Y:S02]  /*108b0*/  MOV R24, R0 ;  /* 0x0000000000187202 */ /* 0x000fe40000000f00 */
.L_x_3765:
[----:B------:R-:W-:Y:S05]  /*108c0*/  BSYNC B0 ;  /* 0x0000000000007941 */ /* 0x000fea0003800000 */
.L_x_3764:
[----:B-----5:R3:W-:Y:S02]  /*108d0*/  STS.128 [R244+0x7000], R24 ;  /* 0x00700018f4007388 */ /* 0x0207e40000000c00 */
.L_x_3751:
[----:B------:R-:W-:Y:S05]  /*108e0*/  BSYNC B2 ;  /* 0x0000000000027941 */ /* 0x000fea0003800000 */
.L_x_3750:
        /* <DEDUP_REMOVED lines=23> */
[----:B-----5:R-:W-:Y:S01]  /*10a60*/  LOP3.LUT R0, R21, 0xffff0000, RZ, 0xc0, !PT ;  /* 0xffff000015007812 */ /* 0x020fe200078ec0ff */
[----:B------:R-:W-:Y:S01]  /*10a70*/  IMAD.U32 R29, R22, 0x10000, RZ ;  /* 0x00010000161d7824 */ /* 0x000fe200078e00ff */
[C---:B------:R-:W-:Y:S02]  /*10a80*/  SHF.L.U32 R30, R23.reuse, 0x10, RZ ;  /* 0x00000010171e7819 */ /* 0x040fe400000006ff */
[----:B------:R-:W-:Y:S02]  /*10a90*/  LOP3.LUT R28, R23, 0xffff0000, RZ, 0xc0, !PT ;  /* 0xffff0000171c7812 */ /* 0x000fe400078ec0ff */
[----:B------:R-:W-:-:S02]  /*10aa0*/  SHF.L.U32 R5, R21, 0x10, RZ ;  /* 0x0000001015057819 */ /* 0x000fc400000006ff */
        /* <DEDUP_REMOVED lines=15> */
[----:B------:R-:W-:Y:S02]  /*10ba0*/  FFMA.FTZ R5, R5, R17, R0 ;  /* 0x0000001105057223 */ /* 0x000fe40000010000 */
[----:B------:R-:W-:Y:S02]  /*10bb0*/  FMUL.FTZ R28, R28, R21 ;  /* 0x000000151c1c7220 */ /* 0x000fe40000410000 */
[C---:B------:R-:W-:Y:S02]  /*10bc0*/  FMUL.FTZ R17, R31.reuse, R2 ;  /* 0x000000021f117220 */ /* 0x040fe40000410000 */
[C---:B------:R-:W-:Y:S02]  /*10bd0*/  FMUL.FTZ R0, R32.reuse, R3 ;  /* 0x0000000320007220 */ /* 0x040fe40000410000 */
[----:B------:R-:W-:Y:S02]  /*10be0*/  FMUL.FTZ R31, R31, R18 ;  /* 0x000000121f1f7220 */ /* 0x000fe40000410000 */
[----:B------:R-:W-:-:S02]  /*10bf0*/  FMUL.FTZ R32, R32, R19 ;  /* 0x0000001320207220 */ /* 0x000fc40000410000 */
[C---:B------:R-:W-:Y:S01]  /*10c00*/  FFMA.FTZ R22, R30.reuse, R21, -R22 ;  /* 0x000000151e167223 */ /* 0x040fe20000010816 */
[----:B------:R-:W-:Y:S01]  /*10c10*/  F2FP.BF16.PACK_AB R21, R5, R20 ;  /* 0x000000140515723e */ /* 0x000fe200000010ff */
[----:B------:R-:W-:Y:S02]  /*10c20*/  FFMA.FTZ R15, R30, R15, R28 ;  /* 0x0000000f1e0f7223 */ /* 0x000fe4000001001c */
[C---:B------:R-:W-:Y:S02]  /*10c30*/  FFMA.FTZ R17, R8.reuse, R18, -R17 ;  /* 0x0000001208117223 */ /* 0x040fe40000010811 */
[----:B------:R-:W-:Y:S01]  /*10c40*/  FFMA.FTZ R2, R8, R2, R31 ;  /* 0x0000000208027223 */ /* 0x000fe2000001001f */
[----:B------:R-:W-:Y:S01]  /*10c50*/  F2FP.BF16.PACK_AB R23, R15, R22 ;  /* 0x000000160f17723e */ /* 0x000fe200000010ff */
[C---:B------:R-:W-:Y:S02]  /*10c60*/  FFMA.FTZ R0, R29.reuse, R19, -R0 ;  /* 0x000000131d007223 */ /* 0x040fe40000010800 */
[----:B------:R-:W-:Y:S01]  /*10c70*/  FFMA.FTZ R3, R29, R3, R32 ;  /* 0x000000031d037223 */ /* 0x000fe20000010020 */
[----:B------:R-:W-:-:S04]  /*10c80*/  F2FP.BF16.PACK_AB R20, R2, R17 ;  /* 0x000000110214723e */ /* 0x000fc800000010ff */
[----:B------:R-:W-:Y:S02]  /*10c90*/  F2FP.BF16.PACK_AB R22, R3, R0 ;  /* 0x000000000316723e */ /* 0x000fe400000010ff */
.L_x_3770:
[----:B------:R-:W-:Y:S05]  /*10ca0*/  BSYNC B0 ;  /* 0x0000000000007941 */ /* 0x000fea0003800000 */
.L_x_3769:
[----:B-----5:R1:W-:Y:S02]  /*10cb0*/  STS.128 [R244+0x1800], R20 ;  /* 0x00180014f4007388 */ /* 0x0203e40000000c00 */
.L_x_3768:
[----:B------:R-:W-:Y:S05]  /*10cc0*/  BSYNC B1 ;  /* 0x0000000000017941 */ /* 0x000fea0003800000 */
.L_x_3767:
        /* <DEDUP_REMOVED lines=31> */
[----:B------:R-:W-:Y:S02]  /*10ec0*/  FMUL.FTZ R2, R22, R3 ;  /* 0x0000000316027220 */ /* 0x000fe40000410000 */
[C---:B------:R-:W-:Y:S02]  /*10ed0*/  FMUL.FTZ R0, R30.reuse, R19 ;  /* 0x000000131e007220 */ /* 0x040fe40000410000 */
[----:B------:R-:W-:Y:S02]  /*10ee0*/  FMUL.FTZ R23, R23, R20 ;  /* 0x0000001417177220 */ /* 0x000fe40000410000 */
[----:B------:R-:W-:-:S02]  /*10ef0*/  FMUL.FTZ R30, R30, R21 ;  /* 0x000000151e1e7220 */ /* 0x000fc40000410000 */
[----:B------:R-:W-:Y:S02]  /*10f00*/  FMUL.FTZ R22, R22, R15 ;  /* 0x0000000f16167220 */ /* 0x000fe40000410000 */
[C---:B------:R-:W-:Y:S02]  /*10f10*/  FFMA.FTZ R31, R28.reuse, R20, -R31 ;  /* 0x000000141c1f7223 */ /* 0x040fe4000001081f */
[----:B------:R-:W-:Y:S02]  /*10f20*/  FFMA.FTZ R28, R28, R17, R23 ;  /* 0x000000111c1c7223 */ /* 0x000fe40000010017 */
[C---:B------:R-:W-:Y:S01]  /*10f30*/  FFMA.FTZ R0, R8.reuse, R21, -R0 ;  /* 0x0000001508007223 */ /* 0x040fe20000010800 */
[----:B------:R-:W-:Y:S01]  /*10f40*/  F2FP.BF16.PACK_AB R21, R5, R18 ;  /* 0x000000120515723e */ /* 0x000fe200000010ff */
[----:B------:R-:W-:Y:S01]  /*10f50*/  FFMA.FTZ R19, R8, R19, R30 ;  /* 0x0000001308137223 */ /* 0x000fe2000001001e */
[----:B------:R-:W-:Y:S01]  /*10f60*/  F2FP.BF16.PACK_AB R23, R28, R31 ;  /* 0x0000001f1c17723e */ /* 0x000fe200000010ff */
[----:B------:R-:W-:-:S02]  /*10f70*/  FFMA.FTZ R2, R29, R15, -R2 ;  /* 0x0000000f1d027223 */ /* 0x000fc40000010802 */
[----:B------:R-:W-:Y:S01]  /*10f80*/  FFMA.FTZ R3, R29, R3, R22 ;  /* 0x000000031d037223 */ /* 0x000fe20000010016 */
[----:B------:R-:W-:-:S04]  /*10f90*/  F2FP.BF16.PACK_AB R20, R19, R0 ;  /* 0x000000001314723e */ /* 0x000fc800000010ff */
[----:B------:R-:W-:Y:S02]  /*10fa0*/  F2FP.BF16.PACK_AB R22, R3, R2 ;  /* 0x000000020316723e */ /* 0x000fe400000010ff */
.L_x_3774:
[----:B------:R-:W-:Y:S05]  /*10fb0*/  BSYNC B0 ;  /* 0x0000000000007941 */ /* 0x000fea0003800000 */
.L_x_3773:
[----:B-----5:R1:W-:Y:S02]  /*10fc0*/  STS.128 [R244+0x3800], R20 ;  /* 0x00380014f4007388 */ /* 0x0203e40000000c00 */
.L_x_3772:
[----:B------:R-:W-:Y:S05]  /*10fd0*/  BSYNC B1 ;  /* 0x0000000000017941 */ /* 0x000fea0003800000 */
.L_x_3771:
        /* <DEDUP_REMOVED lines=10> */
[C---:B-----5:R-:W-:Y:S02]  /*11080*/  SHF.L.U32 R5, R21.reuse, 0x10, RZ ;  /* 0x0000001015057819 */ /* 0x060fe400000006ff */
[----:B------:R-:W-:Y:S02]  /*11090*/  LOP3.LUT R0, R21, 0xffff0000, RZ, 0xc0, !PT ;  /* 0xffff000015007812 */ /* 0x000fe400078ec0ff */
[C---:B------:R-:W-:Y:S02]  /*110a0*/  SHF.L.U32 R8, R20.reuse, 0x10, RZ ;  /* 0x0000001014087819 */ /* 0x040fe400000006ff */
[----:B------:R-:W-:-:S02]  /*110b0*/  LOP3.LUT R29, R20, 0xffff0000, RZ, 0xc0, !PT ;  /* 0xffff0000141d7812 */ /* 0x000fc400078ec0ff */
[C---:B------:R-:W-:Y:S02]  /*110c0*/  LOP3.LUT R20, R23.reuse, 0xffff0000, RZ, 0xc0, !PT ;  /* 0xffff000017147812 */ /* 0x040fe400078ec0ff */
[C---:B------:R-:W-:Y:S02]  /*110d0*/  LOP3.LUT R30, R22.reuse, 0xffff0000, RZ, 0xc0, !PT ;  /* 0xffff0000161e7812 */ /* 0x040fe400078ec0ff */
[----:B------:R-:W-:Y:S01]  /*110e0*/  SHF.L.U32 R28, R23, 0x10, RZ ;  /* 0x00000010171c7819 */ /* 0x000fe200000006ff */
[----:B------:R-:W-:Y:S01]  /*110f0*/  IMAD.U32 R23, R22, 0x10000, RZ ;  /* 0x0001000016177824 */ /* 0x000fe200078e00ff */
        /* <DEDUP_REMOVED lines=14> */
[----:B------:R-:W-:Y:S01]  /*111e0*/  FMUL.FTZ R17, R29, R2 ;  /* 0x000000021d117220 */ /* 0x000fe20000410000 */
[----:B------:R-:W-:Y:S01]  /*111f0*/  F2FP.BF16.PACK_AB R21, R5, R18 ;  /* 0x000000120515723e */ /* 0x000fe200000010ff */
[C---:B------:R-:W-:Y:S02]  /*11200*/  FMUL.FTZ R0, R30.reuse, R3 ;  /* 0x000000031e007220 */ /* 0x040fe40000410000 */
[----:B------:R-:W-:Y:S02]  /*11210*/  FMUL.FTZ R29, R29, R14 ;  /* 0x0000000e1d1d7220 */ /* 0x000fe40000410000 */
[----:B------:R-:W-:-:S02]  /*11220*/  FMUL.FTZ R30, R30, R15 ;  /* 0x0000000f1e1e7220 */ /* 0x000fc40000410000 */
[C---:B------:R-:W-:Y:S02]  /*11230*/  FFMA.FTZ R22, R28.reuse, R19, -R22 ;  /* 0x000000131c167223 */ /* 0x040fe40000010816 */
[----:B------:R-:W-:Y:S02]  /*11240*/  FFMA.FTZ R13, R28, R13, R20 ;  /* 0x0000000d1c0d7223 */ /* 0x000fe40000010014 */
[C---:B------:R-:W-:Y:S02]  /*11250*/  FFMA.FTZ R17, R8.reuse, R14, -R17 ;  /* 0x0000000e08117223 */ /* 0x040fe40000010811 */
[----:B------:R-:W-:Y:S02]  /*11260*/  FFMA.FTZ R2, R8, R2, R29 ;  /* 0x0000000208027223 */ /* 0x000fe4000001001d */
[C---:B------:R-:W-:Y:S02]  /*11270*/  FFMA.FTZ R0, R23.reuse, R15, -R0 ;  /* 0x0000000f17007223 */ /* 0x040fe40000010800 */
[----:B------:R-:W-:Y:S01]  /*11280*/  FFMA.FTZ R3, R23, R3, R30 ;  /* 0x0000000317037223 */ /* 0x000fe2000001001e */
[----:B------:R-:W-:-:S02]  /*11290*/  F2FP.BF16.PACK_AB R23, R13, R22 ;  /* 0x000000160d17723e */ /* 0x000fc400000010ff */
[----:B------:R-:W-:Y:S02]  /*112a0*/  F2FP.BF16.PACK_AB R20, R2, R17 ;  /* 0x000000110214723e */ /* 0x000fe400000010ff */
[----:B------:R-:W-:Y:S02]  /*112b0*/  F2FP.BF16.PACK_AB R22, R3, R0 ;  /* 0x000000000316723e */ /* 0x000fe400000010ff */
.L_x_3778:
[----:B------:R-:W-:Y:S05]  /*112c0*/  BSYNC B0 ;  /* 0x0000000000007941 */ /* 0x000fea0003800000 */
.L_x_3777:
[----:B-----5:R1:W-:Y:S02]  /*112d0*/  STS.128 [R244+0x5800], R20 ;  /* 0x00580014f4007388 */ /* 0x0203e40000000c00 */
.L_x_3776:
[----:B------:R-:W-:Y:S05]  /*112e0*/  BSYNC B1 ;  /* 0x0000000000017941 */ /* 0x000fea0003800000 */
.L_x_3775:
[----:B------:R-:W-:-:S13]  /*112f0*/  ISETP.GE.AND P0, PT, R12, R9, PT ;  /* 0x000000090c00720c */ /* 0x000fda0003f06270 */
[----:B------:R1:W-:Y:S01]  /*11300*/  @P0 STS.128 [R244+0x7800], RZ ;  /* 0x007800fff4000388 */ /* 0x0003e20000000c00 */
[----:B------:R-:W-:Y:S05]  /*11310*/  @P0 BRA `(.L_x_3766) ;  /* 0x000069c000000947 */ /* 0x000fea0003800000 */
[----:B-1-3--:R-:W5:Y:S01]  /*11320*/  LD.E.128 R40, [R40.64+0x180] ;  /* 0x0001800628287980 */ /* 0x00af62000c101d00 */
        /* <DEDUP_REMOVED lines=13> */
[----:B---3--:R-:W-:Y:S02]  /*11400*/  LOP3.LUT R14, R2, 0xffff0000, RZ, 0xc0, !PT ;  /* 0xffff0000020e7812 */ /* 0x008fe400078ec0ff */
[----:B------:R-:W-:Y:S02]  /*11410*/  LOP3.LUT R13, R3, 0xffff0000, RZ, 0xc0, !PT ;  /* 0xffff0000030d7812 */ /* 0x000fe400078ec0ff */
[----:B--2---:R-:W-:Y:S01]  /*11420*/  LOP3.LUT R17, R8, 0xffff0000, RZ, 0xc0, !PT ;  /* 0xffff000008117812 */ /* 0x004fe200078ec0ff */
[-C--:B------:R-:W-:Y:S01]  /*11430*/  FMUL.FTZ R12, R0, R14.reuse ;  /* 0x0000000e000c7220 */ /* 0x080fe20000410000 */
[----:B------:R-:W-:Y:S01]  /*11440*/  LOP3.LUT R15, R9, 0xffff0000, RZ, 0xc0, !PT ;  /* 0xffff0000090f7812 */ /* 0x000fe200078ec0ff */
[----:B------:R-:W-:Y:S01]  /*11450*/  IMAD.U32 R8, R8, 0x10000, RZ ;  /* 0x0001000008087824 */ /* 0x000fe200078e00ff */
[----:B------:R-:W-:Y:S01]  /*11460*/  SHF.L.U32 R2, R2, 0x10, RZ ;  /* 0x0000001002027819 */ /* 0x000fe200000006ff */
[-C--:B------:R-:W-:Y:S01]  /*11470*/  FMUL.FTZ R0, R0, R17.reuse ;  /* 0x0000001100007220 */ /* 0x080fe20000410000 */
[----:B------:R-:W-:Y:S01]  /*11480*/  SHF.L.U32 R3, R3, 0x10, RZ ;  /* 0x0000001003037819 */ /* 0x000fe200000006ff */
[----:B------:R-:W-:Y:S01]  /*11490*/  FFMA.FTZ R12, R5, R17, -R12 ;  /* 0x00000011050c7223 */ /* 0x000fe2000001080c */
[----:B------:R-:W-:Y:S01]  /*114a0*/  SHF.L.U32 R9, R9, 0x10, RZ ;  /* 0x0000001009097819 */ /* 0x000fe200000006ff */
[----:B------:R-:W-:-:S02]  /*114b0*/  FFMA.FTZ R5, R5, R14, R0 ;  /* 0x0000000e05057223 */ /* 0x000fc40000010000 */
[----:B------:R-:W-:Y:S02]  /*114c0*/  FMUL.FTZ R21, R18, R13 ;  /* 0x0000000d12157220 */ /* 0x000fe40000410000 */
[----:B------:R-:W-:Y:S01]  /*114d0*/  FMUL.FTZ R0, R40, R2 ;  /* 0x0000000228007220 */ /* 0x000fe20000410000 */
[----:B------:R-:W-:Y:S01]  /*114e0*/  F2FP.BF16.PACK_AB R41, R5, R12 ;  /* 0x0000000c0529723e */ /* 0x000fe200000010ff */
[----:B------:R-:W-:Y:S02]  /*114f0*/  FMUL.FTZ R14, R42, R3 ;  /* 0x000000032a0e7220 */ /* 0x000fe40000410000 */
[----:B------:R-:W-:Y:S02]  /*11500*/  FMUL.FTZ R18, R18, R15 ;  /* 0x0000000f12127220 */ /* 0x000fe40000410000 */
[----:B------:R-:W-:Y:S02]  /*11510*/  FMUL.FTZ R40, R40, R8 ;  /* 0x0000000828287220 */ /* 0x000fe40000410000 */
[----:B------:R-:W-:-:S02]  /*11520*/  FMUL.FTZ R42, R42, R9 ;  /* 0x000000092a2a7220 */ /* 0x000fc40000410000 */
[C---:B------:R-:W-:Y:S02]  /*11530*/  FFMA.FTZ R0, R7.reuse, R8, -R0 ;  /* 0x0000000807007223 */ /* 0x040fe40000010800 */
[C---:B------:R-:W-:Y:S02]  /*11540*/  FFMA.FTZ R21, R20.reuse, R15, -R21 ;  /* 0x0000000f14157223 */ /* 0x040fe40000010815 */
[----:B------:R-:W-:Y:S02]  /*11550*/  FFMA.FTZ R18, R20, R13, R18 ;  /* 0x0000000d14127223 */ /* 0x000fe40000010012 */
[----:B------:R-:W-:Y:S02]  /*11560*/  FFMA.FTZ R7, R7, R2, R40 ;  /* 0x0000000207077223 */ /* 0x000fe40000010028 */
[C---:B------:R-:W-:Y:S01]  /*11570*/  FFMA.FTZ R14, R19.reuse, R9, -R14 ;  /* 0x00000009130e7223 */ /* 0x040fe2000001080e */
[----:B------:R-:W-:Y:S01]  /*11580*/  F2FP.BF16.PACK_AB R43, R18, R21 ;  /* 0x00000015122b723e */ /* 0x000fe200000010ff */
[----:B------:R-:W-:Y:S01]  /*11590*/  FFMA.FTZ R3, R19, R3, R42 ;  /* 0x0000000313037223 */ /* 0x000fe2000001002a */
[----:B------:R-:W-:-:S04]  /*115a0*/  F2FP.BF16.PACK_AB R40, R7, R0 ;  /* 0x000000000728723e */ /* 0x000fc800000010ff */
[----:B------:R-:W-:Y:S02]  /*115b0*/  F2FP.BF16.PACK_AB R42, R3, R14 ;  /* 0x0000000e032a723e */ /* 0x000fe400000010ff */
.L_x_3780:
[----:B------:R-:W-:Y:S05]  /*115c0*/  BSYNC B0 ;  /* 0x0000000000007941 */ /* 0x000fea0003800000 */
.L_x_3779:
[----:B-----5:R1:W-:Y:S01]  /*115d0*/  STS.128 [R244+0x7800], R40 ;  /* 0x00780028f4007388 */ /* 0x0203e20000000c00 */
[----:B------:R-:W-:Y:S05]  /*115e0*/  BRA `(.L_x_3766) ;  /* 0x000066f000007947 */ /* 0x000fea0003800000 */
.L_x_3717:
        /* <DEDUP_REMOVED lines=60> */
[----:B------:R-:W-:Y:S01]  /*119b0*/  FMUL.FTZ R23, R20, R23 ;  /* 0x0000001714177220 */ /* 0x000fe20000410000 */
[----:B--2---:R-:W-:Y:S01]  /*119c0*/  SHF.L.U32 R20, R29, 0x10, RZ ;  /* 0x000000101d147819 */ /* 0x004fe200000006ff */
[----:B------:R-:W-:Y:S02]  /*119d0*/  @!P1 FADD.FTZ R27, -R27, -RZ ;  /* 0x800000ff1b1b9221 */ /* 0x000fe40000010100 */
[----:B------:R-:W-:Y:S01]  /*119e0*/  FMUL.FTZ R53, R44, R53 ;  /* 0x000000352c357220 */ /* 0x000fe20000410000 */
[----:B------:R-:W-:Y:S01]  /*119f0*/  LOP3.LUT R44, R29, 0xffff0000, RZ, 0xc0, !PT ;  /* 0xffff00001d2c7812 */ /* 0x000fe200078ec0ff */
[----:B------:R-:W-:Y:S02]  /*11a00*/  FMUL.FTZ R25, R22, R25 ;  /* 0x0000001916197220 */ /* 0x000fe40000410000 */
        /* <DEDUP_REMOVED lines=23> */
.L_x_3786:
[----:B------:R-:W-:Y:S05]  /*11b80*/  BSYNC B0 ;  /* 0x0000000000007941 */ /* 0x000fea0003800000 */
.L_x_3785:
[----:B-----5:R3:W-:Y:S02]  /*11b90*/  STS.128 [R244], R32 ;  /* 0x00000020f4007388 */ /* 0x0207e40000000c00 */
.L_x_3784:
[----:B------:R-:W-:Y:S05]  /*11ba0*/  BSYNC B1 ;  /* 0x0000000000017941 */ /* 0x000fea0003800000 */
.L_x_3783:
        /* <DEDUP_REMOVED lines=59> */
[----:B----4-:R-:W-:Y:S01]  /*11f60*/  SHF.L.U32 R20, R29, 0x10, RZ ;  /* 0x000000101d147819 */ /* 0x010fe200000006ff */
        /* <DEDUP_REMOVED lines=27> */
.L_x_3790:
[----:B------:R-:W-:Y:S05]  /*12120*/  BSYNC B0 ;  /* 0x0000000000007941 */ /* 0x000fea0003800000 */
.L_x_3789:
[----:B-----5:R1:W-:Y:S02]  /*12130*/  STS.128 [R244+0x2000], R32 ;  /* 0x00200020f4007388 */ /* 0x0203e40000000c00 */
.L_x_3788:
[----:B------:R-:W-:Y:S05]  /*12140*/  BSYNC B1 ;  /* 0x0000000000017941 */ /* 0x000fea0003800000 */
.L_x_3787:
        /* <DEDUP_REMOVED lines=87> */
.L_x_3794:
[----:B------:R-:W-:Y:S05]  /*126c0*/  BSYNC B0 ;  /* 0x0000000000007941 */ /* 0x000fea0003800000 */
.L_x_3793:
[----:B-----5:R3:W-:Y:S02]  /*126d0*/  STS.128 [R244+0x4000], R32 ;  /* 0x00400020f4007388 */ /* 0x0207e40000000c00 */
.L_x_3792:
[----:B------:R-:W-:Y:S05]  /*126e0*/  BSYNC B1 ;  /* 0x0000000000017941 */ /* 0x000fea0003800000 */
.L_x_3791:
        /* <DEDUP_REMOVED lines=38> */
[----:B-1----:R-:W-:Y:S02]  /*12950*/  LOP3.LUT R48, R21, 0xffff0000, RZ, 0xc0, !PT ;  /* 0xffff000015307812 */ /* 0x002fe400078ec0ff */
        /* <DEDUP_REMOVED lines=47> */
.L_x_3796:
[----:B------:R-:W-:Y:S05]  /*12c50*/  BSYNC B0 ;  /* 0x0000000000007941 */ /* 0x000fea0003800000 */
.L_x_3795:
[----:B-----5:R3:W-:Y:S02]  /*12c60*/  STS.128 [R244+0x6000], R32 ;  /* 0x00600020f4007388 */ /* 0x0207e40000000c00 */
.L_x_3782:
[----:B------:R-:W-:Y:S05]  /*12c70*/  BSYNC B2 ;  /* 0x0000000000027941 */ /* 0x000fea0003800000 */
.L_x_3781:
        /* <DEDUP_REMOVED lines=41> */
[----:B------:R-:W-:-:S02]  /*12f10*/  IMAD.U32 R33, R33, 0x10000, RZ ;  /* 0x0001000021217824 */ /* 0x000fc400078e00ff */
[C---:B---3--:R-:W-:Y:S01]  /*12f20*/  IMAD.U32 R35, R24.reuse, 0x10000, RZ ;  /* 0x0001000018237824 */ /* 0x048fe200078e00ff */
[----:B------:R-:W-:Y:S01]  /*12f30*/  LOP3.LUT R34, R24, 0xffff0000, RZ, 0xc0, !PT ;  /* 0xffff000018227812 */ /* 0x000fe200078ec0ff */
[----:B------:R-:W-:Y:S01]  /*12f40*/  IMAD.U32 R48, R26, 0x10000, RZ ;  /* 0x000100001a307824 */ /* 0x000fe200078e00ff */
        /* <DEDUP_REMOVED lines=20> */
[----:B------:R-:W-:Y:S01]  /*13090*/  LOP3.LUT R22, R23, 0xffff0000, RZ, 0xc0, !PT ;  /* 0xffff000017167812 */ /* 0x000fe200078ec0ff */
[----:B------:R-:W-:Y:S01]  /*130a0*/  @!P0 FADD.FTZ R48, -R48, -RZ ;  /* 0x800000ff30308221 */ /* 0x000fe20000010100 */
[C---:B----4-:R-:W-:Y:S01]  /*130b0*/  LOP3.LUT R34, R29.reuse, 0xffff0000, RZ, 0xc0, !PT ;  /* 0xffff00001d227812 */ /* 0x050fe200078ec0ff */
[----:B------:R-:W-:Y:S01]  /*130c0*/  FMUL.FTZ R25, R20, R25 ;  /* 0x0000001914197220 */ /* 0x000fe20000410000 */
[----:B------:R-:W-:Y:S01]  /*130d0*/  SHF.L.U32 R20, R29, 0x10, RZ ;  /* 0x000000101d147819 */ /* 0x000fe200000006ff */
        /* <DEDUP_REMOVED lines=20> */
[----:B------:R-:W-:Y:S02]  /*13220*/  FFMA.FTZ R25, R44, R26, R25 ;  /* 0x0000001a2c197223 */ /* 0x000fe40000010019 */
[----:B------:R-:W-:Y:S01]  /*13230*/  FFMA.FTZ R8, R8, R30, R27 ;  /* 0x0000001e08087223 */ /* 0x000fe2000001001b */
[----:B------:R-:W-:-:S04]  /*13240*/  F2FP.BF16.PACK_AB R34, R16, R29 ;  /* 0x0000001d1022723e */ /* 0x000fc800000010ff */
[----:B------:R-:W-:Y:S02]  /*13250*/  F2FP.BF16.PACK_AB R35, R8, R25 ;  /* 0x000000190823723e */ /* 0x000fe400000010ff */
.L_x_3802:
[----:B------:R-:W-:Y:S05]  /*13260*/  BSYNC B0 ;  /* 0x0000000000007941 */ /* 0x000fea0003800000 */
.L_x_3801:
[----:B-----5:R3:W-:Y:S02]  /*13270*/  STS.128 [R244+0x800], R32 ;  /* 0x00080020f4007388 */ /* 0x0207e40000000c00 */
.L_x_3800:
[----:B------:R-:W-:Y:S05]  /*13280*/  BSYNC B1 ;  /* 0x0000000000017941 */ /* 0x000fea0003800000 */
.L_x_3799:
        /* <DEDUP_REMOVED lines=90> */
.L_x_3806:
[----:B------:R-:W-:Y:S05]  /*13830*/  BSYNC B0 ;  /* 0x0000000000007941 */ /* 0x000fea0003800000 */
.L_x_3805:
[----:B-----5:R3:W-:Y:S02]  /*13840*/  STS.128 [R244+0x2800], R32 ;  /* 0x00280020f4007388 */ /* 0x0207e40000000c00 */
.L_x_3804:
[----:B------:R-:W-:Y:S05]  /*13850*/  BSYNC B1 ;  /* 0x0000000000017941 */ /* 0x000fea0003800000 */
.L_x_3803:
        /* <DEDUP_REMOVED lines=90> */
.L_x_3810:
[----:B------:R-:W-:Y:S05]  /*13e00*/  BSYNC B0 ;  /* 0x0000000000007941 */ /* 0x000fea0003800000 */
.L_x_3809:
[----:B-----5:R3:W-:Y:S02]  /*13e10*/  STS.128 [R244+0x4800], R32 ;  /* 0x00480020f4007388 */ /* 0x0207e40000000c00 */
.L_x_3808:
[----:B------:R-:W-:Y:S05]  /*13e20*/  BSYNC B1 ;  /* 0x0000000000017941 */ /* 0x000fea0003800000 */
.L_x_3807:
        /* <DEDUP_REMOVED lines=23> */
[----:B-1-3--:R-:W-:-:S04]  /*13fa0*/  IADD3 R33, P1, R5, R4, RZ ;  /* 0x0000000405217210 */ /* 0x00afc80007f3e0ff */
[----:B------:R-:W-:Y:S01]  /*13fb0*/  LEA.HI.X.SX32 R3, R5, R3, 0x1, P1 ;  /* 0x0000000305037211 */ /* 0x000fe200008f0eff */
[----:B------:R-:W3:Y:S01]  /*13fc0*/  LD.E.128 R24, [R24.64] ;  /* 0x0000000618187980 */ /* 0x000ee2000c101d00 */
        /* <DEDUP_REMOVED lines=12> */
[----:B------:R-:W-:Y:S02]  /*14090*/  LOP3.LUT R28, R28, 0xffff0000, RZ, 0xc0, !PT ;  /* 0xffff00001c1c7812 */ /* 0x000fe400078ec0ff */
[----:B------:R-:W-:Y:S02]  /*140a0*/  LOP3.LUT R48, R29, 0xffff0000, RZ, 0xc0, !PT ;  /* 0xffff00001d307812 */ /* 0x000fe400078ec0ff */
[----:B---3--:R-:W-:Y:S02]  /*140b0*/  LOP3.LUT R23, R24, 0xffff0000, RZ, 0xc0, !PT ;  /* 0xffff000018177812 */ /* 0x008fe400078ec0ff */
[C---:B------:R-:W-:Y:S01]  /*140c0*/  SHF.L.U32 R22, R25.reuse, 0x10, RZ ;  /* 0x0000001019167819 */ /* 0x040fe200000006ff */
[----:B------:R-:W-:Y:S01]  /*140d0*/  IMAD.U32 R46, R26, 0x10000, RZ ;  /* 0x000100001a2e7824 */ /* 0x000fe200078e00ff */
[----:B------:R-:W-:Y:S01]  /*140e0*/  LOP3.LUT R47, R25, 0xffff0000, RZ, 0xc0, !PT ;  /* 0xffff0000192f7812 */ /* 0x000fe200078ec0ff */
[----:B------:R-:W-:Y:S01]  /*140f0*/  IMAD.U32 R44, R24, 0x10000, RZ ;  /* 0x00010000182c7824 */ /* 0x000fe200078e00ff */
[----:B------:R-:W-:Y:S01]  /*14100*/  LOP3.LUT R25, R26, 0xffff0000, RZ, 0xc0, !PT ;  /* 0xffff00001a197812 */ /* 0x000fe200078ec0ff */
[C---:B------:R-:W-:Y:S01]  /*14110*/  IMAD.U32 R24, R27.reuse, 0x10000, RZ ;  /* 0x000100001b187824 */ /* 0x040fe200078e00ff */
[----:B------:R-:W-:Y:S01]  /*14120*/  LOP3.LUT R26, R27, 0xffff0000, RZ, 0xc0, !PT ;  /* 0xffff00001b1a7812 */ /* 0x000fe200078ec0ff */
[----:B------:R-:W-:Y:S01]  /*14130*/  IMAD.U32 R27, R29, 0x10000, RZ ;  /* 0x000100001d1b7824 */ /* 0x000fe200078e00ff */
[----:B------:R-:W-:Y:S01]  /*14140*/  SHF.L.U32 R51, R30, 0x10, RZ ;  /* 0x000000101e337819 */ /* 0x000fe200000006ff */
[----:B------:R-:W-:-:S02]  /*14150*/  @!P0 FADD.FTZ R23, -R23, -RZ ;  /* 0x800000ff17178221 */ /* 0x000fc40000010100 */
[----:B------:R-:W-:Y:S01]  /*14160*/  @!P0 FADD.FTZ R22, -R22, -RZ ;  /* 0x800000ff16168221 */ /* 0x000fe20000010100 */
[----:B------:R-:W-:Y:S01]  /*14170*/  LOP3.LUT R30, R30, 0xffff0000, RZ, 0xc0, !PT ;  /* 0xffff00001e1e7812 */ /* 0x000fe200078ec0ff */
[C---:B------:R-:W-:Y:S01]  /*14180*/  IMAD.U32 R29, R31.reuse, 0x10000, RZ ;  /* 0x000100001f1d7824 */ /* 0x040fe200078e00ff */
[----:B------:R-:W-:Y:S01]  /*14190*/  LOP3.LUT R31, R31, 0xffff0000, RZ, 0xc0, !PT ;  /* 0xffff00001f1f7812 */ /* 0x000fe200078ec0ff */
[----:B------:R-:W-:Y:S02]  /*141a0*/  @!P0 FADD.FTZ R44, -R44, -RZ ;  /* 0x800000ff2c2c8221 */ /* 0x000fe40000010100 */
[----:B------:R-:W-:Y:S02]  /*141b0*/  @!P0 FADD.FTZ R25, -R25, -RZ ;  /* 0x800000ff19198221 */ /* 0x000fe40000010100 */
[----:B------:R-:W-:Y:S02]  /*141c0*/  @!P0 FADD.FTZ R26, -R26, -RZ ;  /* 0x800000ff1a1a8221 */ /* 0x000fe40000010100 */
[----:B------:R-:W-:Y:S01]  /*141d0*/  FMUL.FTZ R23, R28, R23 ;  /* 0x000000171c177220 */ /* 0x000fe20000410000 */
[C---:B----4-:R-:W-:Y:S01]  /*141e0*/  SHF.L.U32 R28, R32.reuse, 0x10, RZ ;  /* 0x00000010201c7819 */ /* 0x050fe200000006ff */
[----:B------:R-:W-:Y:S01]  /*141f0*/  FMUL.FTZ R22, R27, R22 ;  /* 0x000000161b167220 */ /* 0x000fe20000410000 */
[----:B------:R-:W-:Y:S01]  /*14200*/  LOP3.LUT R27, R32, 0xffff0000, RZ, 0xc0, !PT ;  /* 0xffff0000201b7812 */ /* 0x000fe200078ec0ff */
[----:B------:R-:W-:-:S02]  /*14210*/  @!P0 FADD.FTZ R46, -R46, -RZ ;  /* 0x800000ff2e2e8221 */ /* 0x000fc40000010100 */
[----:B------:R-:W-:Y:S02]  /*14220*/  @!P0 FADD.FTZ R24, -R24, -RZ ;  /* 0x800000ff18188221 */ /* 0x000fe40000010100 */
[----:B------:R-:W-:Y:S02]  /*14230*/  @!P0 FADD.FTZ R47, -R47, -RZ ;  /* 0x800000ff2f2f8221 */ /* 0x000fe40000010100 */
[----:B------:R-:W-:Y:S01]  /*14240*/  FMUL.FTZ R44, R49, R44 ;  /* 0x0000002c312c7220 */ /* 0x000fe20000410000 */
[----:B------:R-:W-:Y:S01]  /*14250*/  SHF.L.U32 R32, R34, 0x10, RZ ;  /* 0x0000001022207819 */ /* 0x000fe200000006ff */
[----:B------:R-:W-:Y:S01]  /*14260*/  FMUL.FTZ R25, R30, R25 ;  /* 0x000000191e197220 */ /* 0x000fe20000410000 */
[----:B------:R-:W-:Y:S01]  /*14270*/  LOP3.LUT R30, R34, 0xffff0000, RZ, 0xc0, !PT ;  /* 0xffff0000221e7812 */ /* 0x000fe200078ec0ff */
[----:B------:R-:W-:Y:S01]  /*14280*/  FMUL.FTZ R31, R31, R26 ;  /* 0x0000001a1f1f7220 */ /* 0x000fe20000410000 */
[----:B------:R-:W-:Y:S01]  /*14290*/  LOP3.LUT R34, R35, 0xffff0000, RZ, 0xc0, !PT ;  /* 0xffff000023227812 */ /* 0x000fe200078ec0ff */
[C---:B------:R-:W-:Y:S01]  /*142a0*/  IMAD.U32 R26, R33.reuse, 0x10000, RZ ;  /* 0x00010000211a7824 */ /* 0x040fe200078e00ff */
[----:B------:R-:W-:Y:S01]  /*142b0*/  LOP3.LUT R33, R33, 0xffff0000, RZ, 0xc0, !PT ;  /* 0xffff000021217812 */ /* 0x000fe200078ec0ff */
        /* <DEDUP_REMOVED lines=10> */
[----:B------:R-:W-:Y:S02]  /*14360*/  FFMA.FTZ R48, R3, R33, R48 ;  /* 0x0000002103307223 */ /* 0x000fe40000010030 */
[----:B------:R-:W-:Y:S02]  /*14370*/  FFMA.FTZ R24, R45, R29, R24 ;  /* 0x0000001d2d187223 */ /* 0x000fe40000010018 */
[----:B------:R-:W-:Y:S01]  /*14380*/  FFMA.FTZ R31, R8, R34, R31 ;  /* 0x00000022081f7223 */ /* 0x000fe2000001001f */
[----:B------:R-:W-:Y:S02]  /*14390*/  F2FP.BF16.PACK_AB R22, R25, R20 ;  /* 0x000000141916723e */ /* 0x000fe400000010ff */
[----:B------:R-:W-:-:S02]  /*143a0*/  F2FP.BF16.PACK_AB R21, R48, R21 ;  /* 0x000000153015723e */ /* 0x000fc400000010ff */
[----:B------:R-:W-:Y:S02]  /*143b0*/  F2FP.BF16.PACK_AB R23, R31, R24 ;  /* 0x000000181f17723e */ /* 0x000fe400000010ff */
[----:B------:R-:W-:Y:S02]  /*143c0*/  MOV R20, R4 ;  /* 0x0000000400147202 */ /* 0x000fe40000000f00 */
.L_x_3812:
[----:B------:R-:W-:Y:S05]  /*143d0*/  BSYNC B0 ;  /* 0x0000000000007941 */ /* 0x000fea0003800000 */
.L_x_3811:
[----:B-----5:R1:W-:Y:S02]  /*143e0*/  STS.128 [R244+0x6800], R20 ;  /* 0x00680014f4007388 */ /* 0x0203e40000000c00 */
.L_x_3798:
[----:B------:R-:W-:Y:S05]  /*143f0*/  BSYNC B2 ;  /* 0x0000000000027941 */ /* 0x000fea0003800000 */
.L_x_3797:
        /* <DEDUP_REMOVED lines=36> */
[----:B------:R-:W-:Y:S02]  /*14640*/  LOP3.LUT R4, R32, 0xffff0000, RZ, 0xc0, !PT ;  /* 0xffff000020047812 */ /* 0x000fe400078ec0ff */
[C---:B------:R-:W-:Y:S02]  /*14650*/  LOP3.LUT R3, R33.reuse, 0xffff0000, RZ, 0xc0, !PT ;  /* 0xffff000021037812 */ /* 0x040fe400078ec0ff */
[----:B------:R-:W-:Y:S01]  /*14660*/  SHF.L.U32 R44, R33, 0x10, RZ ;  /* 0x00000010212c7819 */ /* 0x000fe200000006ff */
[C---:B------:R-:W-:Y:S01]  /*14670*/  IMAD.U32 R33, R34.reuse, 0x10000, RZ ;  /* 0x0001000022217824 */ /* 0x040fe200078e00ff */
        /* <DEDUP_REMOVED lines=28> */
[----:B----4-:R-:W-:Y:S01]  /*14840*/  LOP3.LUT R23, R28, 0xffff0000, RZ, 0xc0, !PT ;  /* 0xffff00001c177812 */ /* 0x010fe200078ec0ff */
        /* <DEDUP_REMOVED lines=22> */
[----:B------:R-:W-:Y:S01]  /*149b0*/  F2FP.BF16.PACK_AB R33, R3, R22 ;  /* 0x000000160321723e */ /* 0x000fe200000010ff */
[----:B------:R-:W-:Y:S01]  /*149c0*/  FFMA.FTZ R27, R8, R30, R27 ;  /* 0x0000001e081b7223 */ /* 0x000fe2000001001b */
[----:B------:R-:W-:-:S04]  /*149d0*/  F2FP.BF16.PACK_AB R34, R21, R28 ;  /* 0x0000001c1522723e */ /* 0x000fc800000010ff */
[----:B------:R-:W-:Y:S02]  /*149e0*/  F2FP.BF16.PACK_AB R35, R27, R20 ;  /* 0x000000141b23723e */ /* 0x000fe400000010ff */
.L_x_3818:
[----:B------:R-:W-:Y:S05]  /*149f0*/  BSYNC B0 ;  /* 0x0000000000007941 */ /* 0x000fea0003800000 */
.L_x_3817:
[----:B-----5:R3:W-:Y:S02]  /*14a00*/  STS.128 [R244+0x1000], R32 ;  /* 0x00100020f4007388 */ /* 0x0207e40000000c00 */
.L_x_3816:
[----:B------:R-:W-:Y:S05]  /*14a10*/  BSYNC B1 ;  /* 0x0000000000017941 */ /* 0x000fea0003800000 */
.L_x_3815:
        /* <DEDUP_REMOVED lines=90> */
.L_x_3822:
[----:B------:R-:W-:Y:S05]  /*14fc0*/  BSYNC B0 ;  /* 0x0000000000007941 */ /* 0x000fea0003800000 */
.L_x_3821:
[----:B-----5:R3:W-:Y:S02]  /*14fd0*/  STS.128 [R244+0x3000], R32 ;  /* 0x00300020f4007388 */ /* 0x0207e40000000c00 */
.L_x_3820:
[----:B------:R-:W-:Y:S05]  /*14fe0*/  BSYNC B1 ;  /* 0x0000000000017941 */ /* 0x000fea0003800000 */
.L_x_3819:
        /* <DEDUP_REMOVED lines=90> */
.L_x_3826:
[----:B------:R-:W-:Y:S05]  /*15590*/  BSYNC B0 ;  /* 0x0000000000007941 */ /* 0x000fea0003800000 */
.L_x_3825:
[----:B-----5:R3:W-:Y:S02]  /*155a0*/  STS.128 [R244+0x5000], R32 ;  /* 0x00500020f4007388 */ /* 0x0207e40000000c00 */
.L_x_3824:
[----:B------:R-:W-:Y:S05]  /*155b0*/  BSYNC B1 ;  /* 0x0000000000017941 */ /* 0x000fea0003800000 */
.L_x_3823:
        /* <DEDUP_REMOVED lines=23> */
[----:B---3--:R-:W-:-:S04]  /*15730*/  IADD3 R33, P1, R5, R4, RZ ;  /* 0x0000000405217210 */ /* 0x008fc80007f3e0ff */
[----:B------:R-:W3:Y:S01]  /*15740*/  LD.E.128 R20, [R20.64] ;  /* 0x0000000614147980 */ /* 0x000ee2000c101d00 */
        /* <DEDUP_REMOVED lines=15> */
[C---:B---3--:R-:W-:Y:S01]  /*15840*/  IMAD.U32 R27, R20.reuse, 0x10000, RZ ;  /* 0x00010000141b7824 */ /* 0x048fe200078e00ff */
[----:B------:R-:W-:Y:S01]  /*15850*/  LOP3.LUT R26, R20, 0xffff0000, RZ, 0xc0, !PT ;  /* 0xffff0000141a7812 */ /* 0x000fe200078ec0ff */
[C---:B------:R-:W-:Y:S01]  /*15860*/  IMAD.U32 R44, R22.reuse, 0x10000, RZ ;  /* 0x00010000162c7824 */ /* 0x040fe200078e00ff */
[C---:B------:R-:W-:Y:S02]  /*15870*/  SHF.L.U32 R20, R21.reuse, 0x10, RZ ;  /* 0x0000001015147819 */ /* 0x040fe400000006ff */
[----:B------:R-:W-:Y:S01]  /*15880*/  LOP3.LUT R45, R21, 0xffff0000, RZ, 0xc0, !PT ;  /* 0xffff0000152d7812 */ /* 0x000fe200078ec0ff */
[C---:B------:R-:W-:Y:S01]  /*15890*/  IMAD.U32 R21, R23.reuse, 0x10000, RZ ;  /* 0x0001000017157824 */ /* 0x040fe200078e00ff */
[----:B------:R-:W-:Y:S02]  /*158a0*/  LOP3.LUT R22, R22, 0xffff0000, RZ, 0xc0, !PT ;  /* 0xffff000016167812 */ /* 0x000fe400078ec0ff */
[----:B------:R-:W-:Y:S01]  /*158b0*/  LOP3.LUT R23, R23, 0xffff0000, RZ, 0xc0, !PT ;  /* 0xffff000017177812 */ /* 0x000fe200078ec0ff */
[----:B------:R-:W-:Y:S01]  /*158c0*/  @!P0 FADD.FTZ R21, -R21, -RZ ;  /* 0x800000ff15158221 */ /* 0x000fe20000010100 */
[----:B------:R-:W-:Y:S01]  /*158d0*/  LOP3.LUT R49, R28, 0xffff0000, RZ, 0xc0, !PT ;  /* 0xffff00001c317812 */ /* 0x000fe200078ec0ff */
[----:B------:R-:W-:Y:S01]  /*158e0*/  IMAD.U32 R28, R31, 0x10000, RZ ;  /* 0x000100001f1c7824 */ /* 0x000fe200078e00ff */
        /* <DEDUP_REMOVED lines=11> */
[----:B----4-:R-:W-:Y:S01]  /*159a0*/  SHF.L.U32 R22, R32, 0x10, RZ ;  /* 0x0000001020167819 */ /* 0x010fe200000006ff */
[----:B------:R-:W-:Y:S01]  /*159b0*/  FMUL.FTZ R28, R28, R21 ;  /* 0x000000151c1c7220 */ /* 0x000fe20000410000 */
[----:B------:R-:W-:Y:S01]  /*159c0*/  LOP3.LUT R21, R32, 0xffff0000, RZ, 0xc0, !PT ;  /* 0xffff000020157812 */ /* 0x000fe200078ec0ff */
[----:B------:R-:W-:Y:S01]  /*159d0*/  FMUL.FTZ R46, R46, R27 ;  /* 0x0000001b2e2e7220 */ /* 0x000fe20000410000 */
[----:B------:R-:W-:Y:S01]  /*159e0*/  LOP3.LUT R32, R33, 0xffff0000, RZ, 0xc0, !PT ;  /* 0xffff000021207812 */ /* 0x000fe200078ec0ff */
[----:B------:R-:W-:Y:S01]  /*159f0*/  FMUL.FTZ R49, R49, R26 ;  /* 0x0000001a31317220 */ /* 0x000fe20000410000 */
[----:B------:R-:W-:Y:S01]  /*15a00*/  LOP3.LUT R27, R34, 0xffff0000, RZ, 0xc0, !PT ;  /* 0xffff0000221b7812 */ /* 0x000fe200078ec0ff */
[----:B------:R-:W-:-:S02]  /*15a10*/  FMUL.FTZ R47, R47, R20 ;  /* 0x000000142f2f7220 */ /* 0x000fc40000410000 */
[----:B------:R-:W-:Y:S01]  /*15a20*/  FMUL.FTZ R23, R30, R23 ;  /* 0x000000171e177220 */ /* 0x000fe20000410000 */
[----:B------:R-:W-:Y:S01]  /*15a30*/  SHF.L.U32 R30, R34, 0x10, RZ ;  /* 0x00000010221e7819 */ /* 0x000fe200000006ff */
[----:B------:R-:W-:Y:S02]  /*15a40*/  FMUL.FTZ R48, R48, R45 ;  /* 0x0000002d30307220 */ /* 0x000fe40000410000 */
[----:B------:R-:W-:Y:S02]  /*15a50*/  IMAD.U32 R20, R33, 0x10000, RZ ;  /* 0x0001000021147824 */ /* 0x000fe400078e00ff */
[----:B------:R-:W-:Y:S01]  /*15a60*/  FMUL.FTZ R44, R51, R44 ;  /* 0x0000002c332c7220 */ /* 0x000fe20000410000 */
[----:B------:R-:W-:Y:S01]  /*15a70*/  LOP3.LUT R34, R35, 0xffff0000, RZ, 0xc0, !PT ;  /* 0xffff000023227812 */ /* 0x000fe200078ec0ff */
[----:B------:R-:W-:Y:S02]  /*15a80*/  FFMA.FTZ R5, R5, R22, R46 ;  /* 0x0000001605057223 */ /* 0x000fe4000001002e */
[----:B------:R-:W-:-:S02]  /*15a90*/  FFMA.FTZ R4, R4, R21, R49 ;  /* 0x0000001504047223 */ /* 0x000fc40000010031 */
[----:B------:R-:W-:Y:S02]  /*15aa0*/  IMAD.U32 R26, R35, 0x10000, RZ ;  /* 0x00010000231a7824 */ /* 0x000fe400078e00ff */
        /* <DEDUP_REMOVED lines=8> */
[----:B------:R-:W-:-:S02]  /*15b30*/  F2FP.BF16.PACK_AB R3, R24, R25 ;  /* 0x000000191803723e */ /* 0x000fc400000010ff */
[----:B------:R-:W-:Y:S01]  /*15b40*/  MOV R24, R4 ;  /* 0x0000000400187202 */ /* 0x000fe20000000f00 */
[----:B------:R-:W-:Y:S01]  /*15b50*/  IMAD.MOV.U32 R25, RZ, RZ, R5 ;  /* 0x000000ffff197224 */ /* 0x000fe200078e0005 */
[----:B------:R-:W-:Y:S02]  /*15b60*/  F2FP.BF16.PACK_AB R27, R23, R26 ;  /* 0x0000001a171b723e */ /* 0x000fe400000010ff */
[----:B------:R-:W-:Y:S02]  /*15b70*/  MOV R26, R3 ;  /* 0x00000003001a7202 */ /* 0x000fe40000000f00 */
.L_x_3828:
[----:B------:R-:W-:Y:S05]  /*15b80*/  BSYNC B0 ;  /* 0x0000000000007941 */ /* 0x000fea0003800000 */
.L_x_3827:
[----:B-----5:R1:W-:Y:S02]  /*15b90*/  STS.128 [R244+0x7000], R24 ;  /* 0x00700018f4007388 */ /* 0x0203e40000000c00 */
.L_x_3814:
[----:B------:R-:W-:Y:S05]  /*15ba0*/  BSYNC B2 ;  /* 0x0000000000027941 */ /* 0x000fea0003800000 */
.L_x_3813:
        /* <DEDUP_REMOVED lines=22> */
[----:B------:R-:W-:Y:S01]  /*15d10*/  LEA R28, P1, R25, R36, 0x1 ;  /* 0x00000024191c7211 */ /* 0x000fe200078208ff */
[----:B------:R-:W-:Y:S01]  /*15d20*/  IMAD.MOV.U32 R8, RZ, RZ, RZ ;  /* 0x000000ffff087224 */ /* 0x000fe200078e00ff */
[----:B------:R-:W-:Y:S02]  /*15d30*/  @P0 IADD3 R8, -R15, RZ, RZ ;  /* 0x000000ff0f080210 */ /* 0x000fe40007ffe1ff */
[----:B------:R-:W-:Y:S01]  /*15d40*/  LEA.HI.X R29, R25, R37, R19, 0x1, P1 ;  /* 0x00000025191d7211 */ /* 0x000fe200008f0c13 */
[----:B------:R-:W-:Y:S01]  /*15d50*/  IMAD.WIDE R24, R17, 0x2, R40 ;  /* 0x0000000211187825 */ /* 0x000fe200078e0228 */
[----:B------:R-:W-:-:S04]  /*15d60*/  IADD3 R5, P1, R8, R5, RZ ;  /* 0x0000000508057210 */ /* 0x000fc80007f3e0ff */
[----:B--2---:R-:W2:Y:S01]  /*15d70*/  LD.E.128 R28, [R28.64] ;  /* 0x000000061c1c7980 */ /* 0x004ea2000c101d00 */
[----:B------:R-:W-:Y:S02]  /*15d80*/  LEA.HI.X.SX32 R3, R8, R3, 0x1, P1 ;  /* 0x0000000308037211 */ /* 0x000fe400008f0eff */
[C---:B---3--:R-:W-:Y:S01]  /*15d90*/  LEA R32, P1, R5.reuse, R38, 0x1 ;  /* 0x0000002605207211 */ /* 0x048fe200078208ff */
[----:B------:R-:W3:Y:S03]  /*15da0*/  LD.E.128 R24, [R24.64] ;  /* 0x0000000618187980 */ /* 0x000ee6000c101d00 */
        /* <DEDUP_REMOVED lines=12> */
[C---:B------:R-:W-:Y:S01]  /*15e70*/  SHF.L.U32 R23, R28.reuse, 0x10, RZ ;  /* 0x000000101c177819 */ /* 0x040fe200000006ff */
        /* <DEDUP_REMOVED lines=18> */
[----:B------:R-:W-:Y:S01]  /*15fa0*/  @!P0 FADD.FTZ R28, -R28, -RZ ;  /* 0x800000ff1c1c8221 */ /* 0x000fe20000010100 */
[----:B------:R-:W-:Y:S01]  /*15fb0*/  LOP3.LUT R27, R27, 0xffff0000, RZ, 0xc0, !PT ;  /* 0xffff00001b1b7812 */ /* 0x000fe200078ec0ff */
[----:B------:R-:W-:-:S02]  /*15fc0*/  FMUL.FTZ R23, R46, R23 ;  /* 0x000000172e177220 */ /* 0x000fc40000410000 */
[----:B------:R-:W-:Y:S01]  /*15fd0*/  FMUL.FTZ R29, R26, R29 ;  /* 0x0000001d1a1d7220 */ /* 0x000fe20000410000 */
[C---:B----4-:R-:W-:Y:S01]  /*15fe0*/  LOP3.LUT R26, R32.reuse, 0xffff0000, RZ, 0xc0, !PT ;  /* 0xffff0000201a7812 */ /* 0x050fe200078ec0ff */
[----:B------:R-:W-:Y:S01]  /*15ff0*/  FMUL.FTZ R30, R27, R30 ;  /* 0x0000001e1b1e7220 */ /* 0x000fe20000410000 */
[----:B------:R-:W-:Y:S01]  /*16000*/  SHF.L.U32 R27, R32, 0x10, RZ ;  /* 0x00000010201b7819 */ /* 0x000fe200000006ff */
[----:B------:R-:W-:Y:S01]  /*16010*/  FMUL.FTZ R22, R31, R22 ;  /* 0x000000161f167220 */ /* 0x000fe20000410000 */
[----:B------:R-:W-:Y:S01]  /*16020*/  SHF.L.U32 R32, R34, 0x10, RZ ;  /* 0x0000001022207819 */ /* 0x000fe200000006ff */
[----:B------:R-:W-:Y:S01]  /*16030*/  FMUL.FTZ R21, R24, R21 ;  /* 0x0000001518157220 */ /* 0x000fe20000410000 */
[----:B------:R-:W-:Y:S01]  /*16040*/  LOP3.LUT R31, R34, 0xffff0000, RZ, 0xc0, !PT ;  /* 0xffff0000221f7812 */ /* 0x000fe200078ec0ff */
[----:B------:R-:W-:Y:S01]  /*16050*/  @!P0 FADD.FTZ R43, -R43, -RZ ;  /* 0x800000ff2b2b8221 */ /* 0x000fe20000010100 */
        /* <DEDUP_REMOVED lines=20> */
.L_x_3832:
[----:B------:R-:W-:Y:S05]  /*161a0*/  BSYNC B0 ;  /* 0x0000000000007941 */ /* 0x000fea0003800000 */
.L_x_3831:
[----:B-----5:R1:W-:Y:S02]  /*161b0*/  STS.128 [R244+0x1800], R20 ;  /* 0x00180014f4007388 */ /* 0x0203e40000000c00 */
.L_x_3830:
[----:B------:R-:W-:Y:S05]  /*161c0*/  BSYNC B1 ;  /* 0x0000000000017941 */ /* 0x000fea0003800000 */
.L_x_3829:
        /* <DEDUP_REMOVED lines=10> */
[----:B------:R-:W-:Y:S02]  /*16270*/  IMAD.MOV.U32 R17, RZ, RZ, R15 ;  /* 0x000000ffff117224 */ /* 0x000fe400078e000f */
[----:B------:R-:W-:Y:S02]  /*16280*/  IMAD R3, R15, R8, 0x40 ;  /* 0x000000400f037424 */ /* 0x000fe400078e0208 */
[----:B------:R-:W-:-:S03]  /*16290*/  IMAD.MOV.U32 R8, RZ, RZ, RZ ;  /* 0x000000ffff087224 */ /* 0x000fc600078e00ff */
[----:B------:R-:W-:-:S03]  /*162a0*/  IADD3 R5, P1, R3, R0, RZ ;  /* 0x0000000003057210 */ /* 0x000fc60007f3e0ff */
[----:B------:R-:W-:Y:S01]  /*162b0*/  @P0 IADD3 R8, -R15, RZ, RZ ;  /* 0x000000ff0f080210 */ /* 0x000fe20007ffe1ff */
[----:B------:R-:W-:Y:S01]  /*162c0*/  @P0 IMAD.MOV R17, RZ, RZ, -R15 ;  /* 0x000000ffff110224 */ /* 0x000fe200078e0a0f */
[----:B------:R-:W-:Y:S02]  /*162d0*/  LEA.HI.X.SX32 R3, R3, R2, 0x1, P1 ;  /* 0x0000000203037211 */ /* 0x000fe400008f0eff */
[----:B------:R-:W-:-:S04]  /*162e0*/  IADD3 R25, P1, R8, R5, RZ ;  /* 0x0000000508197210 */ /* 0x000fc80007f3e0ff */
[----:B------:R-:W-:Y:S02]  /*162f0*/  LEA.HI.X.SX32 R19, R8, R3, 0x1, P1 ;  /* 0x0000000308137211 */ /* 0x000fe400008f0eff */
[C---:B------:R-:W-:Y:S02]  /*16300*/  LEA R28, P1, R25.reuse, R36, 0x1 ;  /* 0x00000024191c7211 */ /* 0x040fe400078208ff */
[----:B------:R-:W-:Y:S01]  /*16310*/  MOV R8, RZ ;  /* 0x000000ff00087202 */ /* 0x000fe20000000f00 */
[----:B------:R-:W-:Y:S01]  /*16320*/  @P0 IMAD.MOV R8, RZ, RZ, -R15 ;  /* 0x000000ffff080224 */ /* 0x000fe200078e0a0f */
[----:B------:R-:W-:Y:S01]  /*16330*/  LEA.HI.X R29, R25, R37, R19, 0x1, P1 ;  /* 0x00000025191d7211 */ /* 0x000fe200008f0c13 */
[----:B------:R-:W-:-:S03]  /*16340*/  IMAD.WIDE R24, R17, 0x2, R40 ;  /* 0x0000000211187825 */ /* 0x000fc600078e0228 */
[C---:B------:R-:W-:Y:S02]  /*16350*/  IADD3 R5, P1, R8.reuse, R5, RZ ;  /* 0x0000000508057210 */ /* 0x040fe40007f3e0ff */
[----:B--2---:R-:W2:Y:S02]  /*16360*/  LD.E.128 R28, [R28.64] ;  /* 0x000000061c1c7980 */ /* 0x004ea4000c101d00 */
[----:B------:R-:W-:Y:S02]  /*16370*/  LEA.HI.X.SX32 R3, R8, R3, 0x1, P1 ;  /* 0x0000000308037211 */ /* 0x000fe400008f0eff */
[C---:B---3--:R-:W-:Y:S01]  /*16380*/  LEA R32, P1, R5.reuse, R38, 0x1 ;  /* 0x0000002605207211 */ /* 0x048fe200078208ff */
[----:B------:R-:W3:Y:S03]  /*16390*/  LD.E.128 R24, [R24.64+0x80] ;  /* 0x0000800618187980 */ /* 0x000ee6000c101d00 */
        /* <DEDUP_REMOVED lines=9> */
[----:B------:R-:W-:Y:S02]  /*16430*/  SHF.L.U32 R23, R23, 0x10, RZ ;  /* 0x0000001017177819 */ /* 0x000fe400000006ff */
[C---:B--2---:R-:W-:Y:S01]  /*16440*/  SHF.L.U32 R19, R29.reuse, 0x10, RZ ;  /* 0x000000101d137819 */ /* 0x044fe200000006ff */
[----:B------:R-:W-:Y:S01]  /*16450*/  IMAD.U32 R22, R28, 0x10000, RZ ;  /* 0x000100001c167824 */ /* 0x000fe200078e00ff */
[----:B------:R-:W-:Y:S01]  /*16460*/  LOP3.LUT R43, R29, 0xffff0000, RZ, 0xc0, !PT ;  /* 0xffff00001d2b7812 */ /* 0x000fe200078ec0ff */
[----:B------:R-:W-:Y:S01]  /*16470*/  IMAD.U32 R42, R30, 0x10000, RZ ;  /* 0x000100001e2a7824 */ /* 0x000fe200078e00ff */
[----:B------:R-:W-:Y:S01]  /*16480*/  LOP3.LUT R21, R28, 0xffff0000, RZ, 0xc0, !PT ;  /* 0xffff00001c157812 */ /* 0x000fe200078ec0ff */
[----:B---3--:R-:W-:Y:S01]  /*16490*/  IMAD.U32 R45, R26, 0x10000, RZ ;  /* 0x000100001a2d7824 */ /* 0x008fe200078e00ff */
[----:B------:R-:W-:Y:S01]  /*164a0*/  LOP3.LUT R29, R30, 0xffff0000, RZ, 0xc0, !PT ;  /* 0xffff00001e1d7812 */ /* 0x000fe200078ec0ff */
[----:B------:R-:W-:Y:S01]  /*164b0*/  @!P0 FADD.FTZ R22, -R22, -RZ ;  /* 0x800000ff16168221 */ /* 0x000fe20000010100 */
[----:B------:R-:W-:Y:S01]  /*164c0*/  SHF.L.U32 R28, R31, 0x10, RZ ;  /* 0x000000101f1c7819 */ /* 0x000fe200000006ff */
[----:B------:R-:W-:Y:S01]  /*164d0*/  @!P0 FADD.FTZ R19, -R19, -RZ ;  /* 0x800000ff13138221 */ /* 0x000fe20000010100 */
[----:B------:R-:W-:Y:S01]  /*164e0*/  LOP3.LUT R30, R31, 0xffff0000, RZ, 0xc0, !PT ;  /* 0xffff00001f1e7812 */ /* 0x000fe200078ec0ff */
[C---:B------:R-:W-:Y:S01]  /*164f0*/  IMAD.U32 R31, R24.reuse, 0x10000, RZ ;  /* 0x00010000181f7824 */ /* 0x040fe200078e00ff */
        /* <DEDUP_REMOVED lines=12> */
[----:B------:R-:W-:Y:S01]  /*165c0*/  FMUL.FTZ R31, R31, R22 ;  /* 0x000000161f1f7220 */ /* 0x000fe20000410000 */
[----:B----4-:R-:W-:Y:S01]  /*165d0*/  LOP3.LUT R22, R32, 0xffff0000, RZ, 0xc0, !PT ;  /* 0xffff000020167812 */ /* 0x010fe200078ec0ff */
[----:B------:R-:W-:Y:S02]  /*165e0*/  FMUL.FTZ R19, R24, R19 ;  /* 0x0000001318137220 */ /* 0x000fe40000410000 */
[----:B------:R-:W-:Y:S01]  /*165f0*/  FMUL.FTZ R26, R26, R29 ;  /* 0x0000001d1a1a7220 */ /* 0x000fe20000410000 */
[----:B------:R-:W-:Y:S01]  /*16600*/  LOP3.LUT R29, R34, 0xffff0000, RZ, 0xc0, !PT ;  /* 0xffff0000221d7812 */ /* 0x000fe200078ec0ff */
[----:B------:R-:W-:Y:S02]  /*16610*/  FMUL.FTZ R27, R27, R30 ;  /* 0x0000001e1b1b7220 */ /* 0x000fe40000410000 */
        /* <DEDUP_REMOVED lines=20> */
[----:B------:R-:W-:-:S04]  /*16760*/  F2FP.BF16.PACK_AB R22, R17, R18 ;  /* 0x000000121116723e */ /* 0x000fc800000010ff */
[----:B------:R-:W-:Y:S02]  /*16770*/  F2FP.BF16.PACK_AB R23, R14, R23 ;  /* 0x000000170e17723e */ /* 0x000fe400000010ff */
.L_x_3836:
[----:B------:R-:W-:Y:S05]  /*16780*/  BSYNC B0 ;  /* 0x0000000000007941 */ /* 0x000fea0003800000 */
.L_x_3835:
[----:B-----5:R1:W-:Y:S02]  /*16790*/  STS.128 [R244+0x3800], R20 ;  /* 0x00380014f4007388 */ /* 0x0203e40000000c00 */
.L_x_3834:
[----:B------:R-:W-:Y:S05]  /*167a0*/  BSYNC B1 ;  /* 0x0000000000017941 */ /* 0x000fea0003800000 */
.L_x_3833:
        /* <DEDUP_REMOVED lines=31> */
[C---:B-----5:R-:W-:Y:S02]  /*169a0*/  SHF.L.U32 R8, R20.reuse, 0x10, RZ ;  /* 0x0000001014087819 */ /* 0x060fe400000006ff */
[----:B------:R-:W-:Y:S01]  /*169b0*/  LOP3.LUT R5, R20, 0xffff0000, RZ, 0xc0, !PT ;  /* 0xffff000014057812 */ /* 0x000fe200078ec0ff */
[C---:B------:R-:W-:Y:S01]  /*169c0*/  IMAD.U32 R20, R21.reuse, 0x10000, RZ ;  /* 0x0001000015147824 */ /* 0x040fe200078e00ff */
[----:B------:R-:W-:Y:S02]  /*169d0*/  LOP3.LUT R3, R21, 0xffff0000, RZ, 0xc0, !PT ;  /* 0xffff000015037812 */ /* 0x000fe400078ec0ff */
[C---:B------:R-:W-:Y:S02]  /*169e0*/  SHF.L.U32 R17, R22.reuse, 0x10, RZ ;  /* 0x0000001016117819 */ /* 0x040fe400000006ff */
[----:B------:R-:W-:Y:S01]  /*169f0*/  LOP3.LUT R14, R22, 0xffff0000, RZ, 0xc0, !PT ;  /* 0xffff0000160e7812 */ /* 0x000fe200078ec0ff */
[C---:B------:R-:W-:Y:S01]  /*16a00*/  IMAD.U32 R22, R23.reuse, 0x10000, RZ ;  /* 0x0001000017167824 */ /* 0x040fe200078e00ff */
[----:B------:R-:W-:-:S02]  /*16a10*/  LOP3.LUT R13, R23, 0xffff0000, RZ, 0xc0, !PT ;  /* 0xffff0000170d7812 */ /* 0x000fc400078ec0ff */
[C---:B--2---:R-:W-:Y:S01]  /*16a20*/  SHF.L.U32 R21, R28.reuse, 0x10, RZ ;  /* 0x000000101c157819 */ /* 0x044fe200000006ff */
[----:B------:R-:W-:Y:S01]  /*16a30*/  IMAD.U32 R18, R29, 0x10000, RZ ;  /* 0x000100001d127824 */ /* 0x000fe200078e00ff */
        /* <DEDUP_REMOVED lines=9> */
[C---:B---3--:R-:W-:Y:S01]  /*16ad0*/  IMAD.U32 R31, R25.reuse, 0x10000, RZ ;  /* 0x00010000191f7824 */ /* 0x048fe200078e00ff */
[----:B------:R-:W-:Y:S01]  /*16ae0*/  LOP3.LUT R43, R25, 0xffff0000, RZ, 0xc0, !PT ;  /* 0xffff0000192b7812 */ /* 0x000fe200078ec0ff */
[----:B------:R-:W-:Y:S01]  /*16af0*/  @!P0 FADD.FTZ R29, -R29, -RZ ;  /* 0x800000ff1d1d8221 */ /* 0x000fe20000010100 */
[----:B------:R-:W-:Y:S01]  /*16b00*/  SHF.L.U32 R46, R26, 0x10, RZ ;  /* 0x000000101a2e7819 */ /* 0x000fe200000006ff */
[----:B------:R-:W-:Y:S01]  /*16b10*/  @!P0 FADD.FTZ R28, -R28, -RZ ;  /* 0x800000ff1c1c8221 */ /* 0x000fe20000010100 */
[----:B------:R-:W-:Y:S01]  /*16b20*/  LOP3.LUT R25, R26, 0xffff0000, RZ, 0xc0, !PT ;  /* 0xffff00001a197812 */ /* 0x000fe200078ec0ff */
[C---:B------:R-:W-:Y:S01]  /*16b30*/  IMAD.U32 R26, R27.reuse, 0x10000, RZ ;  /* 0x000100001b1a7824 */ /* 0x040fe200078e00ff */
[----:B------:R-:W-:Y:S01]  /*16b40*/  SHF.L.U32 R44, R24, 0x10, RZ ;  /* 0x00000010182c7819 */ /* 0x000fe200000006ff */
[----:B------:R-:W-:Y:S01]  /*16b50*/  @!P0 FADD.FTZ R30, -R30, -RZ ;  /* 0x800000ff1e1e8221 */ /* 0x000fe20000010100 */
[----:B------:R-:W-:Y:S01]  /*16b60*/  LOP3.LUT R24, R24, 0xffff0000, RZ, 0xc0, !PT ;  /* 0xffff000018187812 */ /* 0x000fe200078ec0ff */
[----:B------:R-:W-:Y:S01]  /*16b70*/  FMUL.FTZ R46, R46, R29 ;  /* 0x0000001d2e2e7220 */ /* 0x000fe20000410000 */
[----:B------:R-:W-:Y:S01]  /*16b80*/  LOP3.LUT R27, R27, 0xffff0000, RZ, 0xc0, !PT ;  /* 0xffff00001b1b7812 */ /* 0x000fe200078ec0ff */
[----:B------:R-:W-:Y:S01]  /*16b90*/  FMUL.FTZ R25, R25, R28 ;  /* 0x0000001c19197220 */ /* 0x000fe20000410000 */
[C---:B----4-:R-:W-:Y:S01]  /*16ba0*/  SHF.L.U32 R29, R34.reuse, 0x10, RZ ;  /* 0x00000010221d7819 */ /* 0x050fe200000006ff */
[----:B------:R-:W-:Y:S01]  /*16bb0*/  @!P0 FADD.FTZ R21, -R21, -RZ ;  /* 0x800000ff15158221 */ /* 0x000fe20000010100 */
[----:B------:R-:W-:Y:S01]  /*16bc0*/  LOP3.LUT R28, R34, 0xffff0000, RZ, 0xc0, !PT ;  /* 0xffff0000221c7812 */ /* 0x000fe200078ec0ff */
[----:B------:R-:W-:Y:S01]  /*16bd0*/  @!P0 FADD.FTZ R42, -R42, -RZ ;  /* 0x800000ff2a2a8221 */ /* 0x000fe20000010100 */
[----:B------:R-:W-:Y:S01]  /*16be0*/  LOP3.LUT R34, R35, 0xffff0000, RZ, 0xc0, !PT ;  /* 0xffff000023227812 */ /* 0x000fe200078ec0ff */
[----:B------:R-:W-:Y:S01]  /*16bf0*/  FMUL.FTZ R24, R24, R19 ;  /* 0x0000001318187220 */ /* 0x000fe20000410000 */
[----:B------:R-:W-:Y:S01]  /*16c00*/  LOP3.LUT R19, R32, 0xffff0000, RZ, 0xc0, !PT ;  /* 0xffff000020137812 */ /* 0x000fe200078ec0ff */
[----:B------:R-:W-:Y:S01]  /*16c10*/  FMUL.FTZ R23, R26, R23 ;  /* 0x000000171a177220 */ /* 0x000fe20000410000 */
[----:B------:R-:W-:Y:S01]  /*16c20*/  SHF.L.U32 R26, R32, 0x10, RZ ;  /* 0x00000010201a7819 */ /* 0x000fe200000006ff */
[----:B------:R-:W-:Y:S01]  /*16c30*/  FMUL.FTZ R30, R27, R30 ;  /* 0x0000001e1b1e7220 */ /* 0x000fe20000410000 */
[----:B------:R-:W-:Y:S01]  /*16c40*/  LOP3.LUT R32, R33, 0xffff0000, RZ, 0xc0, !PT ;  /* 0xffff000021207812 */ /* 0x000fe200078ec0ff */
[----:B------:R-:W-:-:S02]  /*16c50*/  FMUL.FTZ R31, R31, R18 ;  /* 0x000000121f1f7220 */ /* 0x000fc40000410000 */
[----:B------:R-:W-:Y:S02]  /*16c60*/  IMAD.U32 R27, R35, 0x10000, RZ ;  /* 0x00010000231b7824 */ /* 0x000fe400078e00ff */
[----:B------:R-:W-:Y:S02]  /*16c70*/  FMUL.FTZ R21, R44, R21 ;  /* 0x000000152c157220 */ /* 0x000fe40000410000 */
[----:B------:R-:W-:Y:S02]  /*16c80*/  FMUL.FTZ R42, R43, R42 ;  /* 0x0000002a2b2a7220 */ /* 0x000fe40000410000 */
[----:B------:R-:W-:Y:S02]  /*16c90*/  IMAD.U32 R18, R33, 0x10000, RZ ;  /* 0x0001000021127824 */ /* 0x000fe400078e00ff */
[----:B------:R-:W-:Y:S02]  /*16ca0*/  FFMA.FTZ R17, R17, R29, R46 ;  /* 0x0000001d11117223 */ /* 0x000fe4000001002e */
[----:B------:R-:W-:-:S02]  /*16cb0*/  FFMA.FTZ R14, R14, R28, R25 ;  /* 0x0000001c0e0e7223 */ /* 0x000fc40000010019 */
        /* <DEDUP_REMOVED lines=11> */
.L_x_3840:
[----:B------:R-:W-:Y:S05]  /*16d70*/  BSYNC B0 ;  /* 0x0000000000007941 */ /* 0x000fea0003800000 */
.L_x_3839:
[----:B-----5:R1:W-:Y:S02]  /*16d80*/  STS.128 [R244+0x5800], R20 ;  /* 0x00580014f4007388 */ /* 0x0203e40000000c00 */
.L_x_3838:
[----:B------:R-:W-:Y:S05]  /*16d90*/  BSYNC B1 ;  /* 0x0000000000017941 */ /* 0x000fea0003800000 */
.L_x_3837:
        /* <DEDUP_REMOVED lines=43> */
[----:B------:R-:W-:Y:S02]  /*17050*/  LOP3.LUT R17, R24, 0xffff0000, RZ, 0xc0, !PT ;  /* 0xffff000018117812 */ /* 0x000fe400078ec0ff */
[C---:B------:R-:W-:Y:S02]  /*17060*/  SHF.L.U32 R9, R25.reuse, 0x10, RZ ;  /* 0x0000001019097819 */ /* 0x040fe400000006ff */
[----:B------:R-:W-:Y:S02]  /*17070*/  LOP3.LUT R24, R25, 0xffff0000, RZ, 0xc0, !PT ;  /* 0xffff000019187812 */ /* 0x000fe400078ec0ff */
[C---:B---3--:R-:W-:Y:S01]  /*17080*/  SHF.L.U32 R26, R29.reuse, 0x10, RZ ;  /* 0x000000101d1a7819 */ /* 0x048fe200000006ff */
[----:B------:R-:W-:Y:S01]  /*17090*/  IMAD.U32 R25, R28, 0x10000, RZ ;  /* 0x000100001c197824 */ /* 0x000fe200078e00ff */
        /* <DEDUP_REMOVED lines=10> */
[C---:B------:R-:W-:Y:S01]  /*17140*/  SHF.L.U32 R19, R27.reuse, 0x10, RZ ;  /* 0x000000101b137819 */ /* 0x040fe200000006ff */
[----:B------:R-:W-:Y:S01]  /*17150*/  FMUL.FTZ R29, R24, R29 ;  /* 0x0000001d181d7220 */ /* 0x000fe20000410000 */
[----:B------:R-:W-:Y:S01]  /*17160*/  LOP3.LUT R27, R27, 0xffff0000, RZ, 0xc0, !PT ;  /* 0xffff00001b1b7812 */ /* 0x000fe200078ec0ff */
[----:B------:R-:W-:-:S02]  /*17170*/  FMUL.FTZ R32, R21, R32 ;  /* 0x0000002015207220 */ /* 0x000fc40000410000 */
[----:B------:R-:W-:Y:S01]  /*17180*/  @!P0 FADD.FTZ R28, -R28, -RZ ;  /* 0x800000ff1c1c8221 */ /* 0x000fe20000010100 */
[----:B----4-:R-:W-:Y:S01]  /*17190*/  LOP3.LUT R21, R12, 0xffff0000, RZ, 0xc0, !PT ;  /* 0xffff00000c157812 */ /* 0x010fe200078ec0ff */
[----:B------:R-:W-:Y:S01]  /*171a0*/  FMUL.FTZ R9, R9, R26 ;  /* 0x0000001a09097220 */ /* 0x000fe20000410000 */
[C---:B------:R-:W-:Y:S01]  /*171b0*/  LOP3.LUT R26, R13.reuse, 0xffff0000, RZ, 0xc0, !PT ;  /* 0xffff00000d1a7812 */ /* 0x040fe200078ec0ff */
[----:B------:R-:W-:Y:S02]  /*171c0*/  @!P0 FADD.FTZ R34, -R34, -RZ ;  /* 0x800000ff22228221 */ /* 0x000fe40000010100 */
[----:B------:R-:W-:Y:S02]  /*171d0*/  @!P0 FADD.FTZ R30, -R30, -RZ ;  /* 0x800000ff1e1e8221 */ /* 0x000fe40000010100 */
[----:B------:R-:W-:Y:S02]  /*171e0*/  @!P0 FADD.FTZ R36, -R36, -RZ ;  /* 0x800000ff24248221 */ /* 0x000fe40000010100 */
[----:B------:R-:W-:Y:S01]  /*171f0*/  IMAD.U32 R24, R12, 0x10000, RZ ;  /* 0x000100000c187824 */ /* 0x000fe200078e00ff */
[----:B------:R-:W-:Y:S01]  /*17200*/  SHF.L.U32 R12, R13, 0x10, RZ ;  /* 0x000000100d0c7819 */ /* 0x000fe200000006ff */
[----:B------:R-:W-:Y:S01]  /*17210*/  FMUL.FTZ R18, R18, R25 ;  /* 0x0000001912127220 */ /* 0x000fe20000410000 */
[----:B------:R-:W-:Y:S01]  /*17220*/  SHF.L.U32 R13, R15, 0x10, RZ ;  /* 0x000000100f0d7819 */ /* 0x000fe200000006ff */
[C---:B------:R-:W-:Y:S01]  /*17230*/  IMAD.U32 R25, R14.reuse, 0x10000, RZ ;  /* 0x000100000e197824 */ /* 0x040fe200078e00ff */
[----:B------:R-:W-:Y:S01]  /*17240*/  LOP3.LUT R14, R14, 0xffff0000, RZ, 0xc0, !PT ;  /* 0xffff00000e0e7812 */ /* 0x000fe200078ec0ff */
[----:B------:R-:W-:Y:S01]  /*17250*/  FMUL.FTZ R17, R17, R28 ;  /* 0x0000001c11117220 */ /* 0x000fe20000410000 */
        /* <DEDUP_REMOVED lines=16> */
.L_x_3842:
[----:B------:R-:W-:Y:S05]  /*17360*/  BSYNC B0 ;  /* 0x0000000000007941 */ /* 0x000fea0003800000 */
.L_x_3841:
[----:B-----5:R1:W-:Y:S01]  /*17370*/  STS.128 [R244+0x7800], R20 ;  /* 0x00780014f4007388 */ /* 0x0203e20000000c00 */
[----:B------:R-:W-:Y:S05]  /*17380*/  BRA `(.L_x_3766) ;  /* 0x0000095000007947 */ /* 0x000fea0003800000 */
.L_x_3716:
        /* <DEDUP_REMOVED lines=37> */
.L_x_3844:
[----:B------:R-:W-:Y:S05]  /*175e0*/  BSYNC B0 ;  /* 0x0000000000007941 */ /* 0x000fea0003800000 */
.L_x_3843:
        /* <DEDUP_REMOVED lines=36> */
.L_x_3846:
[----:B------:R-:W-:Y:S05]  /*17830*/  BSYNC B0 ;  /* 0x0000000000007941 */ /* 0x000fea0003800000 */
.L_x_3845:
[----:B------:R-:W-:Y:S01]  /*17840*/  IADD3 R16, R182, 0x20, RZ ;  /* 0x00000020b6107810 */ /* 0x000fe20007ffe0ff */
[----:B------:R-:W-:Y:S03]  /*17850*/  BSSY B0, `(.L_x_3847) ;  /* 0x0000023000007945 */ /* 0x000fe60003800000 */
[----:B------:R-:W-:-:S13]  /*17860*/  ISETP.GE.AND P3, PT, R16, R5, PT ;  /* 0x000000051000720c */ /* 0x000fda0003f66270 */
[----:B------:R-:W-:Y:S05]  /*17870*/  @P3 BRA `(.L_x_3848) ;  /* 0x0000020000003947 */ /* 0x000fea0003800000 */
[----:B------:R-:W-:Y:S02]  /*17880*/  ISETP.GE.AND P5, PT, R18, R81, PT ;  /* 0x000000511200720c */ /* 0x000fe40003fa6270 */
[----:B------:R-:W-:-:S04]  /*17890*/  LEA R7, P3, R192, R188, 0x5 ;  /* 0x000000bcc0077211 */ /* 0x000fc800078628ff */
[----:B--2---:R-:W-:Y:S02]  /*178a0*/  LEA.HI.X R3, R192, R191, R193, 0x5, P3 ;  /* 0x000000bfc0037211 */ /* 0x004fe400018f2cc1 */
        /* <DEDUP_REMOVED lines=29> */
.L_x_3848:
[----:B------:R-:W-:Y:S05]  /*17a80*/  BSYNC B0 ;  /* 0x0000000000007941 */ /* 0x000fea0003800000 */
.L_x_3847:
[----:B------:R-:W-:-:S04]  /*17a90*/  IADD3 R4, R182, 0x30, RZ ;  /* 0x00000030b6047810 */ /* 0x000fc80007ffe0ff */
[----:B------:R-:W-:-:S13]  /*17aa0*/  ISETP.GE.AND P3, PT, R4, R5, PT ;  /* 0x000000050400720c */ /* 0x000fda0003f66270 */
[----:B------:R-:W-:Y:S05]  /*17ab0*/  @P3 BRA `(.L_x_3766) ;  /* 0x0000022000003947 */ /* 0x000fea0003800000 */
[----:B------:R-:W-:Y:S01]  /*17ac0*/  ISETP.GE.AND P5, PT, R18, R81, PT ;  /* 0x000000511200720c */ /* 0x000fe20003fa6270 */
[----:B------:R-:W-:Y:S02]  /*17ad0*/  IMAD.MOV.U32 R189, RZ, RZ, R191 ;  /* 0x000000ffffbd7224 */ /* 0x000fe400078e00bf */
[----:B------:R-:W-:Y:S02]  /*17ae0*/  IMAD R0, R193, 0x30, RZ ;  /* 0x00000030c1007824 */ /* 0x000fe400078e02ff */
[----:B------:R-:W-:-:S04]  /*17af0*/  IMAD.WIDE.U32 R192, R192, 0x30, R188 ;  /* 0x00000030c0c07825 */ /* 0x000fc800078e00bc */
[----:B--2---:R-:W-:Y:S01]  /*17b00*/  IMAD.IADD R3, R0, 0x1, R193 ;  /* 0x0000000100037824 */ /* 0x004fe200078e02c1 */
[CC--:B-1---5:R-:W-:Y:S02]  /*17b10*/  @!P0 LEA R12, P4, R192.reuse, R194.reuse, 0x1 ;  /* 0x000000c2c00c8211 */ /* 0x0e2fe400078808ff */
        /* <DEDUP_REMOVED lines=28> */
.L_x_3766:
[----:B------:R-:W-:Y:S05]  /*17ce0*/  BSYNC B3 ;  /* 0x0000000000037941 */ /* 0x000fea0003800000 */
.L_x_3715:
        /* <DEDUP_REMOVED lines=38> */
.L_x_3850:
[----:B------:R-:W-:Y:S05]  /*17f50*/  BSYNC B0 ;  /* 0x0000000000007941 */ /* 0x000fea0003800000 */
.L_x_3849:
        /* <DEDUP_REMOVED lines=10> */
[C---:B-12---:R-:W-:Y:S02]  /*18000*/  @P4 LEA R14, P6, R7.reuse, R186, 0x1 ;  /* 0x000000ba070e4211 */ /* 0x046fe400078c08ff */
        /* <DEDUP_REMOVED lines=27> */
.L_x_3852:
[----:B------:R-:W-:Y:S05]  /*181c0*/  BSYNC B0 ;  /* 0x0000000000007941 */ /* 0x000fea0003800000 */
.L_x_3851:
        /* <DEDUP_REMOVED lines=12> */
[----:B--2---:R-:W-:-:S04]  /*18290*/  @!P5 LEA R8, P2, R2, R236, 0x1 ;  /* 0x000000ec0208d211 */ /* 0x004fc800078408ff */
        /* <DEDUP_REMOVED lines=27> */
.L_x_3854:
[----:B------:R-:W-:Y:S05]  /*18450*/  BSYNC B0 ;  /* 0x0000000000007941 */ /* 0x000fea0003800000 */
.L_x_3853:
        /* <DEDUP_REMOVED lines=43> */
.L_x_3856:
[----:B------:R-:W-:Y:S05]  /*18710*/  BSYNC B0 ;  /* 0x0000000000007941 */ /* 0x000fea0003800000 */
.L_x_3855:
        /* <DEDUP_REMOVED lines=44> */
.L_x_3858:
[----:B------:R-:W-:Y:S05]  /*189e0*/  BSYNC B0 ;  /* 0x0000000000007941 */ /* 0x000fea0003800000 */
.L_x_3857:
        /* <DEDUP_REMOVED lines=12> */
[CC--:B--2---:R-:W-:Y:S02]  /*18ab0*/  @P5 LEA R14, P4, R230.reuse, R184.reuse, 0x1 ;  /* 0x000000b8e60e5211 */ /* 0x0c4fe400078808ff */
        /* <DEDUP_REMOVED lines=27> */
.L_x_3860:
[----:B------:R-:W-:Y:S05]  /*18c70*/  BSYNC B0 ;  /* 0x0000000000007941 */ /* 0x000fea0003800000 */
.L_x_3859:
        /* <DEDUP_REMOVED lines=13> */
[----:B--2---:R-:W-:-:S05]  /*18d50*/  SHF.L.U64.HI R6, R70, 0x5, R71 ;  /* 0x0000000546067819 */ /* 0x004fca0000010247 */
        /* <DEDUP_REMOVED lines=28> */
.L_x_3862:
[----:B------:R-:W-:Y:S05]  /*18f20*/  BSYNC B0 ;  /* 0x0000000000007941 */ /* 0x000fea0003800000 */
.L_x_3861:
        /* <DEDUP_REMOVED lines=10> */
[-C--:B------:R-:W-:Y:S01]  /*18fd0*/  @P2 MOV R4, R184.reuse ;  /* 0x000000b800042202 */ /* 0x080fe20000000f00 */
[----:B------:R-:W-:Y:S01]  /*18fe0*/  @P3 IMAD R3, R71, 0x60, RZ ;  /* 0x0000006047033824 */ /* 0x000fe200078e02ff */
[-C--:B------:R-:W-:Y:S02]  /*18ff0*/  @P2 MOV R5, R185.reuse ;  /* 0x000000b900052202 */ /* 0x080fe40000000f00 */
[----:B--2---:R-:W-:Y:S02]  /*19000*/  @P1 MOV R6, R184 ;  /* 0x000000b800061202 */ /* 0x004fe40000000f00 */
[----:B------:R-:W-:Y:S01]  /*19010*/  @P1 MOV R7, R185 ;  /* 0x000000b900071202 */ /* 0x000fe20000000f00 */
[----:B------:R-:W-:-:S04]  /*19020*/  @P2 IMAD.WIDE.U32 R12, R70, 0x60, R4 ;  /* 0x00000060460c2825 */ /* 0x000fc800078e0004 */
[C---:B------:R-:W-:Y:S02]  /*19030*/  @P1 IMAD R5, R71.reuse, 0x60, RZ ;  /* 0x0000006047051824 */ /* 0x040fe400078e02ff */
[----:B------:R-:W-:Y:S02]  /*19040*/  @P2 IMAD R4, R71, 0x60, RZ ;  /* 0x0000006047042824 */ /* 0x000fe400078e02ff */
[----:B------:R-:W-:-:S03]  /*19050*/  @P1 IMAD.WIDE.U32 R14, R70, 0x60, R6 ;  /* 0x00000060460e1825 */ /* 0x000fc600078e0006 */
[----:B------:R-:W-:Y:S01]  /*19060*/  @P2 IADD3 R13, R4, R13, RZ ;  /* 0x0000000d040d2210 */ /* 0x000fe20007ffe0ff */
[----:B------:R-:W-:Y:S01]  /*19070*/  @!P0 IMAD.WIDE.U32 R16, R70, 0x60, R184 ;  /* 0x0000006046108825 */ /* 0x000fe200078e00b8 */
[----:B------:R-:W-:-:S03]  /*19080*/  @P1 MOV R4, R14 ;  /* 0x0000000e00041202 */ /* 0x000fc60000000f00 */
[----:B------:R-:W-:Y:S02]  /*19090*/  @!P0 IMAD R71, R71, 0x60, RZ ;  /* 0x0000006047478824 */ /* 0x000fe400078e02ff */
[----:B------:R-:W-:-:S04]  /*190a0*/  @P3 IMAD.WIDE.U32 R6, R70, 0x60, R184 ;  /* 0x0000006046063825 */ /* 0x000fc800078e00b8 */
[----:B------:R-:W-:Y:S01]  /*190b0*/  @!P0 IMAD.IADD R17, R71, 0x1, R17 ;  /* 0x0000000147118824 */ /* 0x000fe200078e0211 */
[----:B------:R-:W-:Y:S01]  /*190c0*/  @P3 IADD3 R3, R3, R7, RZ ;  /* 0x0000000703033210 */ /* 0x000fe20007ffe0ff */
[----:B------:R-:W-:-:S03]  /*190d0*/  @P1 IMAD.IADD R5, R5, 0x1, R15 ;  /* 0x0000000105051824 */ /* 0x000fc600078e020f */
[----:B------:R-:W-:Y:S01]  /*190e0*/  @!PT LDS RZ, [RZ] ;  /* 0x00000000fffff984 */ /* 0x000fe20000000800 */
[----:B------:R-:W-:Y:S01]  /*190f0*/  @!PT LDS RZ, [RZ] ;  /* 0x00000000fffff984 */ /* 0x000fe20000000800 */
[----:B------:R-:W-:Y:S01]  /*19100*/  @!PT LDS RZ, [RZ] ;  /* 0x00000000fffff984 */ /* 0x000fe20000000800 */
[----:B------:R2:W-:Y:S01]  /*19110*/  @!P0 LDGSTS.E.BYPASS.LTC128B.128 [R244+0x11800], [R16.64] ;  /* 0x1180000010f48fae */ /* 0x0005e2000b901d46 */
[----:B------:R-:W-:-:S03]  /*19120*/  @P3 MOV R7, R3 ;  /* 0x0000000300073202 */ /* 0x000fc60000000f00 */
        /* <DEDUP_REMOVED lines=16> */
.L_x_3864:
[----:B------:R-:W-:Y:S05]  /*19230*/  BSYNC B0 ;  /* 0x0000000000007941 */ /* 0x000fea0003800000 */
.L_x_3863:
[C---:B------:R-:W-:Y:S01]  /*19240*/  IMAD.SHL.U32 R3, R73.reuse, 0x40, RZ ;  /* 0x0000004049037824 */ /* 0x040fe200078e00ff */
[----:B------:R-:W-:Y:S01]  /*19250*/  SHF.L.U32 R182, R182, 0x3, RZ ;  /* 0x00000003b6b67819 */ /* 0x000fe200000006ff */
[----:B------:R-:W-:Y:S01]  /*19260*/  IMAD R229, R72, 0x400, R55 ;  /* 0x0000040048e57824 */ /* 0x000fe200078e0237 */
[----:B------:R-:W-:Y:S01]  /*19270*/  R2P PR, R73, 0x6 ;  /* 0x0000000649007804 */ /* 0x000fe20000000000 */
[----:B------:R-:W0:Y:S01]  /*19280*/  LDGDEPBAR ;  /* 0x00000000000079af */ /* 0x000e220000000000 */
[----:B------:R-:W-:Y:S01]  /*19290*/  LOP3.LUT R3, R3, 0x1c0, RZ, 0xc0, !PT ;  /* 0x000001c003037812 */ /* 0x000fe200078ec0ff */
[----:B------:R-:W-:-:S03]  /*192a0*/  IMAD.SHL.U32 R229, R229, 0x2, RZ ;  /* 0x00000002e5e57824 */ /* 0x000fc600078e00ff */
[----:B------:R-:W-:Y:S01]  /*192b0*/  LOP3.LUT R182, R3, 0x8, R182, 0xf8, !PT ;  /* 0x0000000803b67812 */ /* 0x000fe200078ef8b6 */
[----:B------:R-:W-:Y:S01]  /*192c0*/  IMAD R227, R58, 0x2, R229 ;  /* 0x000000023ae37824 */ /* 0x000fe200078e02e5 */
[----:B------:R-:W-:Y:S01]  /*192d0*/  SHF.R.U32.HI R3, RZ, 0x3, R3 ;  /* 0x00000003ff037819 */ /* 0x000fe20000011603 */
[----:B---3--:R-:W-:Y:S01]  /*192e0*/  LDSM.16.M88.4 R24, [R229] ;  /* 0x00000000e518783b */ /* 0x008fe20000000200 */
[----:B------:R-:W-:Y:S02]  /*192f0*/  IMAD R225, R56, 0x2, R229 ;  /* 0x0000000238e17824 */ /* 0x000fe400078e02e5 */
        /* <DEDUP_REMOVED lines=8> */
[----:B--2---:R-:W2:Y:S01]  /*19380*/  LDSM.16.M88.4 R16, [R228+0x8000] ;  /* 0x00800000e410783b */ /* 0x004ea20000000200 */
[----:B------:R-:W-:-:S02]  /*19390*/  IADD3 R226, R228, 0x8020, RZ ;  /* 0x00008020e4e27810 */ /* 0x000fc40007ffe0ff */
[----:B------:R-:W-:Y:S01]  /*193a0*/  @P1 IADD3 R226, R3, -0x20, RZ ;  /* 0xffffffe003e21810 */ /* 0x000fe20007ffe0ff */
[----:B----4-:R-:W3:Y:S01]  /*193b0*/  LDSM.16.M88.4 R44, [R228+0x8800] ;  /* 0x00880000e42c783b */ /* 0x010ee20000000200 */
[----:B------:R-:W-:-:S03]  /*193c0*/  MOV R3, 0x40 ;  /* 0x0000004000037802 */ /* 0x000fc60000000f00 */
[----:B------:R-:W4:Y:S01]  /*193d0*/  LDSM.16.M88.4 R76, [R228+0x9000] ;  /* 0x00900000e44c783b */ /* 0x000f220000000200 */
[----:B------:R-:W-:-:S03]  /*193e0*/  SEL R3, R3, 0xffffffc0, !P2 ;  /* 0xffffffc003037807 */ /* 0x000fc60005000000 */
[----:B------:R-:W1:Y:S01]  /*193f0*/  LDSM.16.M88.4 R28, [R228+0x9800] ;  /* 0x00980000e41c783b */ /* 0x000e620000000200 */
[----:B------:R-:W-:Y:S02]  /*19400*/  IADD3 R222, R228, R3, RZ ;  /* 0x00000003e4de7210 */ /* 0x000fe40007ffe0ff */
[----:B------:R-:W-:Y:S01]  /*19410*/  IADD3 R215, R3, R226, RZ ;  /* 0x000000e203d77210 */ /* 0x000fe20007ffe0ff */
[----:B------:R-:W1:Y:S04]  /*19420*/  LDSM.16.M88.4 R4, [R226] ;  /* 0x00000000e204783b */ /* 0x000e680000000200 */
[----:B------:R-:W1:Y:S04]  /*19430*/  LDSM.16.M88.4 R92, [R226+0x800] ;  /* 0x00080000e25c783b */ /* 0x000e680000000200 */
[----:B------:R-:W1:Y:S04]  /*19440*/  LDSM.16.M88.4 R88, [R226+0x1000] ;  /* 0x00100000e258783b */ /* 0x000e680000000200 */
[----:B------:R-:W1:Y:S04]  /*19450*/  LDSM.16.M88.4 R84, [R226+0x1800] ;  /* 0x00180000e254783b */ /* 0x000e680000000200 */
[----:B------:R-:W1:Y:S04]  /*19460*/  LDSM.16.M88.4 R12, [R222+0x8000] ;  /* 0x00800000de0c783b */ /* 0x000e680000000200 */
[----:B------:R-:W1:Y:S01]  /*19470*/  LDSM.16.M88.4 R60, [R222+0x8800] ;  /* 0x00880000de3c783b */ /* 0x000e620000000200 */
[C---:B--2--5:R-:W-:Y:S03]  /*19480*/  HMMA.16816.F32.BF16 R20, R24.reuse, R16, RZ ;  /* 0x000000101814723c */ /* 0x064fe600000418ff */
[----:B------:R-:W4:Y:S04]  /*19490*/  LDSM.16.M88.4 R48, [R222+0x9000] ;  /* 0x00900000de30783b */ /* 0x000f280000000200 */
[----:B------:R-:W2:Y:S01]  /*194a0*/  LD.E R3, [R10.64+0x18c] ;  /* 0x00018c060a037980 */ /* 0x000ea2000c101900 */
[C---:B------:R-:W-:Y:S03]  /*194b0*/  HMMA.16816.F32.BF16 R16, R24.reuse, R18, RZ ;  /* 0x000000121810723c */ /* 0x040fe600000418ff */
[----:B------:R-:W-:Y:S04]  /*194c0*/  LDSM.16.M88.4 R100, [R215+0x4800] ;  /* 0x00480000d764783b */ /* 0x000fe80000000200 */
[----:B------:R-:W-:Y:S01]  /*194d0*/  LDSM.16.M88.4 R96, [R228+0xe800] ;  /* 0x00e80000e460783b */ /* 0x000fe20000000200 */
[C---:B---3--:R-:W-:Y:S08]  /*194e0*/  HMMA.16816.F32.BF16 R32, R24.reuse, R44, RZ ;  /* 0x0000002c1820723c */ /* 0x048ff000000418ff */
[C---:B----4-:R-:W-:Y:S08]  /*194f0*/  HMMA.16816.F32.BF16 R80, R24.reuse, R76, RZ ;  /* 0x0000004c1850723c */ /* 0x050ff000000418ff */
[C---:B------:R-:W-:Y:S08]  /*19500*/  HMMA.16816.F32.BF16 R44, R24.reuse, R46, RZ ;  /* 0x0000002e182c723c */ /* 0x040ff000000418ff */
[C---:B------:R-:W-:Y:S08]  /*19510*/  HMMA.16816.F32.BF16 R76, R24.reuse, R78, RZ ;  /* 0x0000004e184c723c */ /* 0x040ff000000418ff */
[C---:B-1----:R-:W-:Y:S08]  /*19520*/  HMMA.16816.F32.BF16 R68, R24.reuse, R28, RZ ;  /* 0x0000001c1844723c */ /* 0x042ff000000418ff */
[----:B------:R-:W-:Y:S01]  /*19530*/  HMMA.16816.F32.BF16 R24, R24, R30, RZ ;  /* 0x0000001e1818723c */ /* 0x000fe200000418ff */
[----:B------:R-:W1:Y:S07]  /*19540*/  LDSM.16.M88.4 R28, [R222+0x9800] ;  /* 0x00980000de1c783b */ /* 0x000e6e0000000200 */
        /* <DEDUP_REMOVED lines=11> */
[----:B------:R-:W4:Y:S04]  /*19600*/  LDSM.16.M88.4 R36, [R215+0x800] ;  /* 0x00080000d724783b */ /* 0x000f280000000200 */
[----:B------:R-:W-:Y:S03]  /*19610*/  LDSM.16.M88.4 R84, [R229+0x2000] ;  /* 0x00200000e554783b */ /* 0x000fe60000000200 */
[C---:B------:R-:W-:Y:S08]  /*19620*/  HMMA.16816.F32.BF16 R20, R64.reuse, R12, R20 ;  /* 0x0000000c4014723c */ /* 0x040ff00000041814 */
[C---:B------:R-:W-:Y:S01]  /*19630*/  HMMA.16816.F32.BF16 R16, R64.reuse, R14, R16 ;  /* 0x0000000e4010723c */ /* 0x040fe20000041810 */
[----:B------:R-:W3:Y:S07]  /*19640*/  LDSM.16.M88.4 R12, [R215+0x1000] ;  /* 0x00100000d70c783b */ /* 0x000eee0000000200 */
        /* <DEDUP_REMOVED lines=8> */
[----:B------:R-:W1:Y:S04]  /*196d0*/  LDSM.16.M88.4 R28, [R228+0xa000] ;  /* 0x00a00000e41c783b */ /* 0x000e680000000200 */
[----:B------:R-:W1:Y:S03]  /*196e0*/  LDSM.16.M88.4 R24, [R228+0xa800] ;  /* 0x00a80000e418783b */ /* 0x000e660000000200 */
[C---:B---3--:R-:W-:Y:S08]  /*196f0*/  HMMA.16816.F32.BF16 R20, R40.reuse, R4, R20 ;  /* 0x000000042814723c */ /* 0x048ff00000041814 */
[C---:B------:R-:W-:Y:S01]  /*19700*/  HMMA.16816.F32.BF16 R16, R40.reuse, R6, R16 ;  /* 0x000000062810723c */ /* 0x040fe20000041810 */
[----:B------:R-:W3:Y:S07]  /*19710*/  LDSM.16.M88.4 R4, [R228+0xb000] ;  /* 0x00b00000e404783b */ /* 0x000eee0000000200 */
[C---:B----4-:R-:W-:Y:S08]  /*19720*/  HMMA.16816.F32.BF16 R32, R40.reuse, R36, R32 ;  /* 0x000000242820723c */ /* 0x050ff00000041820 */
[C---:B------:R-:W-:Y:S01]  /*19730*/  HMMA.16816.F32.BF16 R44, R40.reuse, R38, R44 ;  /* 0x00000026282c723c */ /* 0x040fe2000004182c */
[----:B------:R-:W-:Y:S07]  /*19740*/  LDSM.16.M88.4 R36, [R227+0x2000] ;  /* 0x00200000e324783b */ /* 0x000fee0000000200 */
[C---:B------:R-:W-:Y:S08]  /*19750*/  HMMA.16816.F32.BF16 R80, R40.reuse, R12, R80 ;  /* 0x0000000c2850723c */ /* 0x040ff00000041850 */
[----:B------:R-:W-:Y:S01]  /*19760*/  HMMA.16816.F32.BF16 R76, R40, R14, R76 ;  /* 0x0000000e284c723c */ /* 0x000fe2000004184c */
[----:B------:R-:W4:Y:S07]  /*19770*/  LDSM.16.M88.4 R12, [R226+0x2000] ;  /* 0x00200000e20c783b */ /* 0x000f2e0000000200 */
[C---:B-1----:R-:W-:Y:S08]  /*19780*/  HMMA.16816.F32.BF16 R20, R84.reuse, R28, R20 ;  /* 0x0000001c5414723c */ /* 0x042ff00000041814 */
[----:B------:R-:W-:Y:S01]  /*19790*/  HMMA.16816.F32.BF16 R16, R84, R30, R16 ;  /* 0x0000001e5410723c */ /* 0x000fe20000041810 */
[----:B------:R-:W-:Y:S07]  /*197a0*/  LDSM.16.M88.4 R28, [R222+0xa800] ;  /* 0x00a80000de1c783b */ /* 0x000fee0000000200 */
[C---:B------:R-:W-:Y:S08]  /*197b0*/  HMMA.16816.F32.BF16 R68, R40.reuse, R60, R68 ;  /* 0x0000003c2844723c */ /* 0x040ff00000041844 */
[----:B------:R-:W-:Y:S01]  /*197c0*/  HMMA.16816.F32.BF16 R64, R40, R62, R64 ;  /* 0x0000003e2840723c */ /* 0x000fe20000041840 */
[----:B------:R-:W1:Y:S04]  /*197d0*/  LDSM.16.M88.4 R60, [R226+0x3000] ;  /* 0x00300000e23c783b */ /* 0x000e680000000200 */
[----:B------:R-:W-:Y:S03]  /*197e0*/  LDSM.16.M88.4 R40, [R226+0x3800] ;  /* 0x00380000e228783b */ /* 0x000fe60000000200 */
[C---:B------:R-:W-:Y:S08]  /*197f0*/  HMMA.16816.F32.BF16 R32, R84.reuse, R24, R32 ;  /* 0x000000185420723c */ /* 0x040ff00000041820 */
[C---:B------:R-:W-:Y:S01]  /*19800*/  HMMA.16816.F32.BF16 R44, R84.reuse, R26, R44 ;  /* 0x0000001a542c723c */ /* 0x040fe2000004182c */
[----:B------:R-:W-:Y:S07]  /*19810*/  LDSM.16.M88.4 R24, [R222+0xa000] ;  /* 0x00a00000de18783b */ /* 0x000fee0000000200 */
[C---:B---3--:R-:W-:Y:S08]  /*19820*/  HMMA.16816.F32.BF16 R80, R84.reuse, R4, R80 ;  /* 0x000000045450723c */ /* 0x048ff00000041850 */
[----:B------:R-:W-:Y:S01]  /*19830*/  HMMA.16816.F32.BF16 R76, R84, R6, R76 ;  /* 0x00000006544c723c */ /* 0x000fe2000004184c */
[----:B------:R-:W3:Y:S07]  /*19840*/  LDSM.16.M88.4 R4, [R225+0x2000] ;  /* 0x00200000e104783b */ /* 0x000eee0000000200 */
[C---:B----4-:R-:W-:Y:S08]  /*19850*/  HMMA.16816.F32.BF16 R20, R36.reuse, R12, R20 ;  /* 0x0000000c2414723c */ /* 0x050ff00000041814 */
[----:B------:R-:W-:Y:S01]  /*19860*/  HMMA.16816.F32.BF16 R16, R36, R14, R16 ;  /* 0x0000000e2410723c */ /* 0x000fe20000041810 */
[----:B------:R-:W4:Y:S07]  /*19870*/  LDSM.16.M88.4 R12, [R222+0xb000] ;  /* 0x00b00000de0c783b */ /* 0x000f2e0000000200 */
[C---:B------:R-:W-:Y:S08]  /*19880*/  HMMA.16816.F32.BF16 R68, R84.reuse, R88, R68 ;  /* 0x000000585444723c */ /* 0x040ff00000041844 */
[----:B------:R-:W-:Y:S01]  /*19890*/  HMMA.16816.F32.BF16 R64, R84, R90, R64 ;  /* 0x0000005a5440723c */ /* 0x000fe20000041840 */
[----:B------:R-:W-:Y:S04]  /*198a0*/  LDSM.16.M88.4 R84, [R215+0x2000] ;  /* 0x00200000d754783b */ /* 0x000fe80000000200 */
[----:B------:R-:W-:Y:S03]  /*198b0*/  LDSM.16.M88.4 R88, [R226+0x4000] ;  /* 0x00400000e258783b */ /* 0x000fe60000000200 */
[C---:B------:R-:W-:Y:S08]  /*198c0*/  HMMA.16816.F32.BF16 R32, R36.reuse, R48, R32 ;  /* 0x000000302420723c */ /* 0x040ff00000041820 */
[C---:B------:R-:W-:Y:S01]  /*198d0*/  HMMA.16816.F32.BF16 R44, R36.reuse, R50, R44 ;  /* 0x00000032242c723c */ /* 0x040fe2000004182c */
[----:B------:R-:W2:Y:S07]  /*198e0*/  LDSM.16.M88.4 R48, [R222+0xb800] ;  /* 0x00b80000de30783b */ /* 0x000eae0000000200 */
[C---:B-1----:R-:W-:Y:S08]  /*198f0*/  HMMA.16816.F32.BF16 R80, R36.reuse, R60, R80 ;  /* 0x0000003c2450723c */ /* 0x042ff00000041850 */
[----:B------:R-:W-:Y:S01]  /*19900*/  HMMA.16816.F32.BF16 R76, R36, R62, R76 ;  /* 0x0000003e244c723c */ /* 0x000fe2000004184c */
[----:B------:R-:W-:Y:S07]  /*19910*/  LDSM.16.M88.4 R60, [R215+0x2800] ;  /* 0x00280000d73c783b */ /* 0x000fee0000000200 */
[C---:B---3--:R-:W-:Y:S08]  /*19920*/  HMMA.16816.F32.BF16 R20, R4.reuse, R24, R20 ;  /* 0x000000180414723c */ /* 0x048ff00000041814 */
[----:B------:R-:W-:Y:S01]  /*19930*/  HMMA.16816.F32.BF16 R16, R4, R26, R16 ;  /* 0x0000001a0410723c */ /* 0x000fe20000041810 */
[----:B------:R-:W1:Y:S07]  /*19940*/  LDSM.16.M88.4 R24, [R224+0x2000] ;  /* 0x00200000e018783b */ /* 0x000e6e0000000200 */
[C---:B------:R-:W-:Y:S08]  /*19950*/  HMMA.16816.F32.BF16 R68, R36.reuse, R40, R68 ;  /* 0x000000282444723c */ /* 0x040ff00000041844 */
[----:B------:R-:W-:Y:S01]  /*19960*/  HMMA.16816.F32.BF16 R64, R36, R42, R64 ;  /* 0x0000002a2440723c */ /* 0x000fe20000041840 */
[----:B------:R-:W3:Y:S04]  /*19970*/  LDSM.16.M88.4 R40, [R215+0x3000] ;  /* 0x00300000d728783b */ /* 0x000ee80000000200 */
[----:B------:R-:W-:Y:S03]  /*19980*/  LDSM.16.M88.4 R36, [R229+0x4000] ;  /* 0x00400000e524783b */ /* 0x000fe60000000200 */
[C---:B------:R-:W-:Y:S08]  /*19990*/  HMMA.16816.F32.BF16 R32, R4.reuse, R28, R32 ;  /* 0x0000001c0420723c */ /* 0x040ff00000041820 */
[C---:B------:R-:W-:Y:S01]  /*199a0*/  HMMA.16816.F32.BF16 R44, R4.reuse, R30, R44 ;  /* 0x0000001e042c723c */ /* 0x040fe2000004182c */
[----:B------:R-:W-:Y:S07]  /*199b0*/  LDSM.16.M88.4 R28, [R215+0x3800] ;  /* 0x00380000d71c783b */ /* 0x000fee0000000200 */
[C---:B----4-:R-:W-:Y:S08]  /*199c0*/  HMMA.16816.F32.BF16 R80, R4.reuse, R12, R80 ;  /* 0x0000000c0450723c */ /* 0x050ff00000041850 */
[C---:B------:R-:W-:Y:S01]  /*199d0*/  HMMA.16816.F32.BF16 R76, R4.reuse, R14, R76 ;  /* 0x0000000e044c723c */ /* 0x040fe2000004184c */
[----:B------:R-:W4:Y:S07]  /*199e0*/  LDSM.16.M88.4 R12, [R228+0xc000] ;  /* 0x00c00000e40c783b */ /* 0x000f2e0000000200 */
[C---:B--2---:R-:W-:Y:S08]  /*199f0*/  HMMA.16816.F32.BF16 R68, R4.reuse, R48, R68 ;  /* 0x000000300444723c */ /* 0x044ff00000041844 */
[----:B------:R-:W-:Y:S01]  /*19a00*/  HMMA.16816.F32.BF16 R64, R4, R50, R64 ;  /* 0x000000320440723c */ /* 0x000fe20000041840 */
[----:B------:R-:W2:Y:S04]  /*19a10*/  LDSM.16.M88.4 R4, [R228+0xc800] ;  /* 0x00c80000e404783b */ /* 0x000ea80000000200 */
[----:B------:R-:W-:Y:S03]  /*19a20*/  LDSM.16.M88.4 R48, [R228+0xd000] ;  /* 0x00d00000e430783b */ /* 0x000fe60000000200 */
[C---:B-1----:R-:W-:Y:S08]  /*19a30*/  HMMA.16816.F32.BF16 R20, R24.reuse, R84, R20 ;  /* 0x000000541814723c */ /* 0x042ff00000041814 */
[C---:B------:R-:W-:Y:S01]  /*19a40*/  HMMA.16816.F32.BF16 R16, R24.reuse, R86, R16 ;  /* 0x000000561810723c */ /* 0x040fe20000041810 */
[----:B------:R-:W-:Y:S07]  /*19a50*/  LDSM.16.M88.4 R84, [R215+0x4000] ;  /* 0x00400000d754783b */ /* 0x000fee0000000200 */
[C---:B------:R-:W-:Y:S08]  /*19a60*/  HMMA.16816.F32.BF16 R32, R24.reuse, R60, R32 ;  /* 0x0000003c1820723c */ /* 0x040ff00000041820 */
[C---:B------:R-:W-:Y:S01]  /*19a70*/  HMMA.16816.F32.BF16 R44, R24.reuse, R62, R44 ;  /* 0x0000003e182c723c */ /* 0x040fe2000004182c */
[----:B------:R-:W-:Y:S07]  /*19a80*/  LDSM.16.M88.4 R60, [R228+0xd800] ;  /* 0x00d80000e43c783b */ /* 0x000fee0000000200 */
[C---:B---3--:R-:W-:Y:S08]  /*19a90*/  HMMA.16816.F32.BF16 R80, R24.reuse, R40, R80 ;  /* 0x000000281850723c */ /* 0x048ff00000041850 */
[----:B------:R-:W-:Y:S01]  /*19aa0*/  HMMA.16816.F32.BF16 R76, R24, R42, R76 ;  /* 0x0000002a184c723c */ /* 0x000fe2000004184c */
[----:B------:R-:W1:Y:S07]  /*19ab0*/  LDSM.16.M88.4 R40, [R227+0x4000] ;  /* 0x00400000e328783b */ /* 0x000e6e0000000200 */
[C---:B----4-:R-:W-:Y:S08]  /*19ac0*/  HMMA.16816.F32.BF16 R20, R36.reuse, R12, R20 ;  /* 0x0000000c2414723c */ /* 0x050ff00000041814 */
[C---:B------:R-:W-:Y:S01]  /*19ad0*/  HMMA.16816.F32.BF16 R16, R36.reuse, R14, R16 ;  /* 0x0000000e2410723c */ /* 0x040fe20000041810 */
[----:B------:R-:W-:Y:S07]  /*19ae0*/  LDSM.16.M88.4 R12, [R222+0xc000] ;  /* 0x00c00000de0c783b */ /* 0x000fee0000000200 */
[C---:B--2---:R-:W-:Y:S08]  /*19af0*/  HMMA.16816.F32.BF16 R32, R36.reuse, R4, R32 ;  /* 0x000000042420723c */ /* 0x044ff00000041820 */
[----:B------:R-:W-:Y:S01]  /*19b00*/  HMMA.16816.F32.BF16 R44, R36, R6, R44 ;  /* 0x00000006242c723c */ /* 0x000fe2000004182c */
[----:B------:R-:W2:Y:S07]  /*19b10*/  LDSM.16.M88.4 R4, [R225+0x4000] ;  /* 0x00400000e104783b */ /* 0x000eae0000000200 */
[C---:B------:R-:W-:Y:S08]  /*19b20*/  HMMA.16816.F32.BF16 R68, R24.reuse, R28, R68 ;  /* 0x0000001c1844723c */ /* 0x040ff00000041844 */
[----:B------:R-:W-:Y:S01]  /*19b30*/  HMMA.16816.F32.BF16 R64, R24, R30, R64 ;  /* 0x0000001e1840723c */ /* 0x000fe20000041840 */
[----:B------:R-:W3:Y:S04]  /*19b40*/  LDSM.16.M88.4 R28, [R226+0x4800] ;  /* 0x00480000e21c783b */ /* 0x000ee80000000200 */
[----:B------:R-:W4:Y:S03]  /*19b50*/  LDSM.16.M88.4 R24, [R226+0x5000] ;  /* 0x00500000e218783b */ /* 0x000f260000000200 */
[C---:B-1----:R-:W-:Y:S08]  /*19b60*/  HMMA.16816.F32.BF16 R20, R40.reuse, R88, R20 ;  /* 0x000000582814723c */ /* 0x042ff00000041814 */
[----:B------:R-:W-:Y:S01]  /*19b70*/  HMMA.16816.F32.BF16 R16, R40, R90, R16 ;  /* 0x0000005a2810723c */ /* 0x000fe20000041810 */
[----:B------:R-:W-:Y:S07]  /*19b80*/  LDSM.16.M88.4 R88, [R215+0x5000] ;  /* 0x00500000d758783b */ /* 0x000fee0000000200 */
        /* <DEDUP_REMOVED lines=26> */
[C---:B---3--:R-:W-:Y:S08]  /*19d30*/  HMMA.16816.F32.BF16 R32, R4.reuse, R28, R32 ;  /* 0x0000001c0420723c */ /* 0x048ff00000041820 */
[C---:B------:R-:W-:Y:S01]  /*19d40*/  HMMA.16816.F32.BF16 R44, R4.reuse, R30, R44 ;  /* 0x0000001e042c723c */ /* 0x040fe2000004182c */
[----:B------:R-:W-:Y:S07]  /*19d50*/  LDSM.16.M88.4 R28, [R225+0x6000] ;  /* 0x00600000e11c783b */ /* 0x000fee0000000200 */
[C---:B----4-:R-:W-:Y:S08]  /*19d60*/  HMMA.16816.F32.BF16 R80, R4.reuse, R24, R80 ;  /* 0x000000180450723c */ /* 0x050ff00000041850 */
        /* <DEDUP_REMOVED lines=8> */
[----:B------:R-:W3:Y:S03]  /*19df0*/  LDSM.16.M88.4 R4, [R215+0x6000] ;  /* 0x00600000d704783b */ /* 0x000ee60000000200 */
[C---:B------:R-:W-:Y:S08]  /*19e00*/  HMMA.16816.F32.BF16 R32, R92.reuse, R100, R32 ;  /* 0x000000645c20723c */ /* 0x040ff00000041820 */
[C---:B------:R-:W-:Y:S08]  /*19e10*/  HMMA.16816.F32.BF16 R44, R92.reuse, R102, R44 ;  /* 0x000000665c2c723c */ /* 0x040ff0000004182c */
[----:B------:R-:W-:Y:S01]  /*19e20*/  HMMA.16816.F32.BF16 R100, R92, R88, R80 ;  /* 0x000000585c64723c */ /* 0x000fe20000041850 */
[----:B------:R-:W-:Y:S07]  /*19e30*/  LDSM.16.M88.4 R80, [R222+0xe800] ;  /* 0x00e80000de50783b */ /* 0x000fee0000000200 */
[C---:B--2---:R-:W-:Y:S08]  /*19e40*/  HMMA.16816.F32.BF16 R20, R28.reuse, R24, R20 ;  /* 0x000000181c14723c */ /* 0x044ff00000041814 */
[----:B------:R-:W-:Y:S01]  /*19e50*/  HMMA.16816.F32.BF16 R16, R28, R26, R16 ;  /* 0x0000001a1c10723c */ /* 0x000fe20000041810 */
[----:B------:R-:W2:Y:S07]  /*19e60*/  LDSM.16.M88.4 R24, [R226+0x7000] ;  /* 0x00700000e218783b */ /* 0x000eae0000000200 */
[----:B------:R-:W-:Y:S01]  /*19e70*/  HMMA.16816.F32.BF16 R76, R92, R90, R76 ;  /* 0x0000005a5c4c723c */ /* 0x000fe2000004184c */
[----:B------:R-:W4:Y:S07]  /*19e80*/  LDSM.16.M88.4 R88, [R228+0xf800] ;  /* 0x00f80000e458783b */ /* 0x000f2e0000000200 */
[----:B-1----:R-:W-:Y:S08]  /*19e90*/  HMMA.16816.F32.BF16 R100, R60, R48, R100 ;  /* 0x000000303c64723c */ /* 0x002ff00000041864 */
[----:B---3--:R-:W-:Y:S08]  /*19ea0*/  HMMA.16816.F32.BF16 R20, R12, R4, R20 ;  /* 0x000000040c14723c */ /* 0x008ff00000041814 */
[C---:B------:R-:W-:Y:S08]  /*19eb0*/  HMMA.16816.F32.BF16 R68, R92.reuse, R84, R68 ;  /* 0x000000545c44723c */ /* 0x040ff00000041844 */
[----:B------:R-:W-:Y:S01]  /*19ec0*/  HMMA.16816.F32.BF16 R84, R92, R86, R64 ;  /* 0x000000565c54723c */ /* 0x000fe20000041840 */
[----:B------:R-:W-:Y:S07]  /*19ed0*/  LDSM.16.M88.4 R64, [R215+0x6800] ;  /* 0x00680000d740783b */ /* 0x000fee0000000200 */
[----:B------:R-:W-:Y:S01]  /*19ee0*/  HMMA.16816.F32.BF16 R16, R12, R6, R16 ;  /* 0x000000060c10723c */ /* 0x000fe20000041810 */
[-C--:B------:R-:W-:Y:S01]  /*19ef0*/  FMUL.FTZ R48, R20, R3.reuse ;  /* 0x0000000314307220 */ /* 0x080fe20000410000 */
[----:B------:R-:W-:Y:S01]  /*19f00*/  LDSM.16.M88.4 R4, [R222+0xf000] ;  /* 0x00f00000de04783b */ /* 0x000fe20000000200 */
[----:B------:R-:W-:-:S05]  /*19f10*/  FMUL.FTZ R49, R21, R3 ;  /* 0x0000000315317220 */ /* 0x000fca0000410000 */
[----:B------:R-:W-:Y:S08]  /*19f20*/  HMMA.16816.F32.BF16 R76, R60, R50, R76 ;  /* 0x000000323c4c723c */ /* 0x000ff0000004184c */
[----:B--2---:R-:W-:Y:S07]  /*19f30*/  HMMA.16816.F32.BF16 R100, R40, R24, R100 ;  /* 0x000000182864723c */ /* 0x004fee0000041864 */
[----:B------:R-:W-:-:S02]  /*19f40*/  FMUL.FTZ R24, R22, R3 ;  /* 0x0000000316187220 */ /* 0x000fc40000410000 */
[-C--:B------:R-:W-:Y:S02]  /*19f50*/  FMUL.FTZ R25, R23, R3.reuse ;  /* 0x0000000317197220 */ /* 0x080fe40000410000 */
[----:B------:R-:W1:Y:S01]  /*19f60*/  LDSM.16.M88.4 R20, [R226+0x7800] ;  /* 0x00780000e214783b */ /* 0x000e620000000200 */
[----:B------:R-:W-:Y:S01]  /*19f70*/  HMMA.16816.F32.BF16 R32, R60, R96, R32 ;  /* 0x000000603c20723c */ /* 0x000fe20000041820 */
[----:B------:R-:W-:-:S07]  /*19f80*/  FMUL.FTZ R16, R16, R3 ;  /* 0x0000000310107220 */ /* 0x000fce0000410000 */
[C---:B------:R-:W-:Y:S01]  /*19f90*/  HMMA.16816.F32.BF16 R44, R60.reuse, R98, R44 ;  /* 0x000000623c2c723c */ /* 0x040fe2000004182c */
[----:B------:R2:W3:Y:S07]  /*19fa0*/  MUFU.TANH R50, R16 ;  /* 0x0000001000327308 */ /* 0x0004ee0000002400 */
[----:B----4-:R-:W-:Y:S01]  /*19fb0*/  HMMA.16816.F32.BF16 R68, R60, R88, R68 ;  /* 0x000000583c44723c */ /* 0x010fe20000041844 */
[----:B------:R-:W-:-:S07]  /*19fc0*/  FMUL.FTZ R51, R17, R3 ;  /* 0x0000000311337220 */ /* 0x000fce0000410000 */
[----:B------:R-:W-:Y:S08]  /*19fd0*/  HMMA.16816.F32.BF16 R84, R60, R90, R84 ;  /* 0x0000005a3c54723c */ /* 0x000ff00000041854 */
[----:B------:R-:W-:Y:S07]  /*19fe0*/  HMMA.16816.F32.BF16 R76, R40, R26, R76 ;  /* 0x0000001a284c723c */ /* 0x000fee000004184c */
[----:B------:R-:W-:-:S02]  /*19ff0*/  FMUL.FTZ R26, R18, R3 ;  /* 0x00000003121a7220 */ /* 0x000fc40000410000 */
[----:B------:R-:W-:Y:S02]  /*1a000*/  FMUL.FTZ R27, R19, R3 ;  /* 0x00000003131b7220 */ /* 0x000fe40000410000 */
[----:B--2---:R-:W2:Y:S01]  /*1a010*/  LDSM.16.M88.4 R16, [R222+0xf800] ;  /* 0x00f80000de10783b */ /* 0x004ea20000000200 */
[C---:B------:R-:W-:Y:S08]  /*1a020*/  HMMA.16816.F32.BF16 R32, R40.reuse, R36, R32 ;  /* 0x000000242820723c */ /* 0x040ff00000041820 */
[C---:B------:R-:W-:Y:S01]  /*1a030*/  HMMA.16816.F32.BF16 R44, R40.reuse, R38, R44 ;  /* 0x00000026282c723c */ /* 0x040fe2000004182c */
[----:B------:R-:W4:Y:S07]  /*1a040*/  LDSM.16.M88.4 R36, [R215+0x7000] ;  /* 0x00700000d724783b */ /* 0x000f2e0000000200 */
[C---:B-1----:R-:W-:Y:S08]  /*1a050*/  HMMA.16816.F32.BF16 R68, R40.reuse, R20, R68 ;  /* 0x000000142844723c */ /* 0x042ff00000041844 */
[----:B------:R-:W-:Y:S08]  /*1a060*/  HMMA.16816.F32.BF16 R84, R40, R22, R84 ;  /* 0x000000162854723c */ /* 0x000ff00000041854 */
[C---:B------:R-:W-:Y:S08]  /*1a070*/  HMMA.16816.F32.BF16 R100, R28.reuse, R4, R100 ;  /* 0x000000041c64723c */ /* 0x040ff00000041864 */
[----:B------:R-:W-:Y:S01]  /*1a080*/  HMMA.16816.F32.BF16 R76, R28, R6, R76 ;  /* 0x000000061c4c723c */ /* 0x000fe2000004184c */
[----:B------:R-:W1:Y:S01]  /*1a090*/  LDSM.16.M88.4 R4, [R215+0x7800] ;  /* 0x00780000d704783b */ /* 0x000e620000000200 */
[----:B------:R-:W-:Y:S01]  /*1a0a0*/  IMAD R72, R72, 0x10, R53 ;  /* 0x0000001048487824 */ /* 0x000fe200078e0235 */
[----:B------:R-:W-:Y:S01]  /*1a0b0*/  ISETP.GT.AND P6, PT, R245, R234, PT ;  /* 0x000000eaf500720c */ /* 0x000fe20003fc4270 */
[----:B------:R-:W1:Y:S01]  /*1a0c0*/  MUFU.TANH R48, R48 ;  /* 0x0000003000307308 */ /* 0x000e620000002400 */
[----:B------:R-:W-:Y:S01]  /*1a0d0*/  IADD3 R8, -R8, R57, -R240 ;  /* 0x0000003908087210 */ /* 0x000fe20007ffe9f0 */
[----:B------:R-:W-:-:S04]  /*1a0e0*/  DEPBAR.LE SB0, 0x0 ;  /* 0x000080000000791a */ /* 0x000fc80000000000 */
[C---:B------:R-:W-:Y:S08]  /*1a0f0*/  HMMA.16816.F32.BF16 R32, R28.reuse, R80, R32 ;  /* 0x000000501c20723c */ /* 0x040ff00000041820 */
[C---:B------:R-:W-:Y:S08]  /*1a100*/  HMMA.16816.F32.BF16 R44, R28.reuse, R82, R44 ;  /* 0x000000521c2c723c */ /* 0x040ff0000004182c */
[C---:B--2---:R-:W-:Y:S08]  /*1a110*/  HMMA.16816.F32.BF16 R68, R28.reuse, R16, R68 ;  /* 0x000000101c44723c */ /* 0x044ff00000041844 */
[----:B------:R-:W-:Y:S08]  /*1a120*/  HMMA.16816.F32.BF16 R84, R28, R18, R84 ;  /* 0x000000121c54723c */ /* 0x000ff00000041854 */
[C---:B------:R-:W-:Y:S08]  /*1a130*/  HMMA.16816.F32.BF16 R32, R12.reuse, R64, R32 ;  /* 0x000000400c20723c */ /* 0x040ff00000041820 */
[C---:B------:R-:W-:Y:S08]  /*1a140*/  HMMA.16816.F32.BF16 R44, R12.reuse, R66, R44 ;  /* 0x000000420c2c723c */ /* 0x040ff0000004182c */
[C---:B----4-:R-:W-:Y:S08]  /*1a150*/  HMMA.16816.F32.BF16 R100, R12.reuse, R36, R100 ;  /* 0x000000240c64723c */ /* 0x050ff00000041864 */
[C---:B------:R-:W-:Y:S08]  /*1a160*/  HMMA.16816.F32.BF16 R76, R12.reuse, R38, R76 ;  /* 0x000000260c4c723c */ /* 0x040ff0000004184c */
[C---:B-1----:R-:W-:Y:S08]  /*1a170*/  HMMA.16816.F32.BF16 R68, R12.reuse, R4, R68 ;  /* 0x000000040c44723c */ /* 0x042ff00000041844 */
[----:B------:R-:W-:Y:S01]  /*1a180*/  HMMA.16816.F32.BF16 R84, R12, R6, R84 ;  /* 0x000000060c54723c */ /* 0x000fe20000041854 */
[----:B------:R-:W-:-:S02]  /*1a190*/  FMUL.FTZ R20, R34, R3 ;  /* 0x0000000322147220 */ /* 0x000fc40000410000 */
[-C--:B------:R-:W-:Y:S02]  /*1a1a0*/  FMUL.FTZ R21, R35, R3.reuse ;  /* 0x0000000323157220 */ /* 0x080fe40000410000 */
[-C--:B------:R-:W-:Y:S02]  /*1a1b0*/  FMUL.FTZ R32, R32, R3.reuse ;  /* 0x0000000320207220 */ /* 0x080fe40000410000 */
[-C--:B------:R-:W-:Y:S02]  /*1a1c0*/  FMUL.FTZ R33, R33, R3.reuse ;  /* 0x0000000321217220 */ /* 0x080fe40000410000 */
[-C--:B------:R-:W-:Y:S02]  /*1a1d0*/  FMUL.FTZ R35, R44, R3.reuse ;  /* 0x000000032c237220 */ /* 0x080fe40000410000 */
[-C--:B------:R-:W-:Y:S02]  /*1a1e0*/  FMUL.FTZ R34, R45, R3.reuse ;  /* 0x000000032d227220 */ /* 0x080fe40000410000 */
[----:B------:R-:W-:-:S02]  /*1a1f0*/  FMUL.FTZ R22, R46, R3 ;  /* 0x000000032e167220 */ /* 0x000fc40000410000 */
[-C--:B------:R-:W-:Y:S01]  /*1a200*/  FMUL.FTZ R16, R47, R3.reuse ;  /* 0x000000032f107220 */ /* 0x080fe20000410000 */
[----:B------:R-:W-:Y:S01]  /*1a210*/  IADD3 R5, R57, 0x1, -R240 ;  /* 0x0000000139057810 */ /* 0x000fe20007ffe8f0 */
        /* <DEDUP_REMOVED lines=15> */
[----:B------:R-:W-:Y:S01]  /*1a310*/  FMUL.FTZ R87, R87, R3 ;  /* 0x0000000357577220 */ /* 0x000fe20000410000 */
[----:B------:R-:W-:Y:S01]  /*1a320*/  IADD3 R59, R59, R72, RZ ;  /* 0x000000483b3b7210 */ /* 0x000fe20007ffe0ff */
[----:B------:R-:W1:Y:S01]  /*1a330*/  MUFU.TANH R49, R49 ;  /* 0x0000003100317308 */ /* 0x000e620000002400 */
[----:B------:R-:W-:-:S02]  /*1a340*/  IMAD.IADD R2, R2, 0x1, R5 ;  /* 0x0000000102027824 */ /* 0x000fc400078e0205 */
[----:B------:R-:W-:-:S05]  /*1a350*/  IADD3 R5, R59, 0x8, RZ ;  /* 0x000000083b057810 */ /* 0x000fca0007ffe0ff */
[----:B------:R-:W2:Y:S01]  /*1a360*/  MUFU.TANH R24, R24 ;  /* 0x0000001800187308 */ /* 0x000ea20000002400 */
[----:B------:R-:W-:-:S07]  /*1a370*/  IMAD.IADD R4, R59, 0x1, R2 ;  /* 0x000000013b047824 */ /* 0x000fce00078e0202 */
[----:B------:R-:W4:Y:S01]  /*1a380*/  MUFU.TANH R25, R25 ;  /* 0x0000001900197308 */ /* 0x000f220000002400 */
[----:B------:R-:W-:-:S07]  /*1a390*/  IMAD.IADD R248, R8, 0x1, R5 ;  /* 0x0000000108f87824 */ /* 0x000fce00078e0205 */
        /* <DEDUP_REMOVED lines=26> */
[----:B------:R1:W1:Y:S01]  /*1a540*/  MUFU.TANH R180, R87 ;  /* 0x0000005700b47308 */ /* 0x0002620000002400 */
[----:B------:R-:W-:Y:S01]  /*1a550*/  IADD3 R250, R59, R8, RZ ;  /* 0x000000083bfa7210 */ /* 0x000fe20007ffe0ff */
[----:B------:R-:W-:Y:S01]  /*1a560*/  BSSY B1, `(.L_x_3865) ;  /* 0x00000d8000017945 */ /* 0x000fe20003800000 */
[----:B------:R-:W-:-:S02]  /*1a570*/  IADD3 R2, R2, R5, RZ ;  /* 0x0000000502027210 */ /* 0x000fc40007ffe0ff */
[----:B------:R-:W-:Y:S02]  /*1a580*/  ISETP.NE.U32.AND P0, PT, R242, RZ, PT ;  /* 0x000000fff200720c */ /* 0x000fe40003f05070 */
[-C--:B------:R-:W-:Y:S02]  /*1a590*/  IMNMX R249, R4, R57.reuse, PT ;  /* 0x0000003904f97217 */ /* 0x080fe40003800200 */
[----:B------:R-:W-:Y:S02]  /*1a5a0*/  IMNMX R247, R2, R57, PT ;  /* 0x0000003902f77217 */ /* 0x000fe40003800200 */
[----:B------:R-:W-:Y:S02]  /*1a5b0*/  ISETP.NE.AND.EX P0, PT, R243, RZ, PT, P0 ;  /* 0x000000fff300720c */ /* 0x000fe40003f05300 */
[----:B------:R-:W-:Y:S02]  /*1a5c0*/  IMNMX R250, RZ, R250, !PT ;  /* 0x000000fafffa7217 */ /* 0x000fe40007800200 */
[----:B------:R-:W-:-:S02]  /*1a5d0*/  IMNMX R248, RZ, R248, !PT ;  /* 0x000000f8fff87217 */ /* 0x000fc40007800200 */
        /* <DEDUP_REMOVED lines=22> */
[-C--:B--2---:R-:W-:Y:S02]  /*1a740*/  IABS R5, R7.reuse ;  /* 0x0000000700057213 */ /* 0x084fe40000000000 */
        /* <DEDUP_REMOVED lines=17> */
[----:B------:R-:W-:Y:S01]  /*1a860*/  IMAD R4, R12, R3, R4 ;  /* 0x000000030c047224 */ /* 0x000fe200078e0204 */
[----:B------:R-:W-:Y:S02]  /*1a870*/  LOP3.LUT R3, RZ, R7, RZ, 0x33, !PT ;  /* 0x00000007ff037212 */ /* 0x000fe400078e33ff */
[C---:B------:R-:W-:Y:S02]  /*1a880*/  ISETP.GT.U32.AND P2, PT, R5.reuse, R2, PT ;  /* 0x000000020500720c */ /* 0x040fe40003f44070 */
[----:B------:R-:W-:-:S11]  /*1a890*/  ISETP.GT.U32.AND P3, PT, R5, R4, PT ;  /* 0x000000040500720c */ /* 0x000fd60003f64070 */
[----:B------:R-:W-:Y:S01]  /*1a8a0*/  @!P2 IMAD.IADD R2, R2, 0x1, -R5 ;  /* 0x000000010202a824 */ /* 0x000fe200078e0a05 */
[----:B------:R-:W-:Y:S02]  /*1a8b0*/  @!P2 IADD3 R6, R6, 0x1, RZ ;  /* 0x000000010606a810 */ /* 0x000fe40007ffe0ff */
[-C--:B------:R-:W-:Y:S02]  /*1a8c0*/  @!P3 IADD3 R4, R4, -R5.reuse, RZ ;  /* 0x800000050404b210 */ /* 0x080fe40007ffe0ff */
[-C--:B------:R-:W-:Y:S02]  /*1a8d0*/  ISETP.GE.U32.AND P4, PT, R2, R5.reuse, PT ;  /* 0x000000050200720c */ /* 0x080fe40003f86070 */
[----:B------:R-:W-:Y:S02]  /*1a8e0*/  ISETP.GE.U32.AND P5, PT, R4, R5, PT ;  /* 0x000000050400720c */ /* 0x000fe40003fa6070 */
[----:B------:R-:W-:Y:S02]  /*1a8f0*/  LOP3.LUT R2, R0, R7, RZ, 0x3c, !PT ;  /* 0x0000000700027212 */ /* 0x000fe400078e3cff */
[----:B------:R-:W-:-:S02]  /*1a900*/  @!P3 IADD3 R12, R12, 0x1, RZ ;  /* 0x000000010c0cb810 */ /* 0x000fc40007ffe0ff */
[----:B------:R-:W-:Y:S02]  /*1a910*/  ISETP.GE.AND P3, PT, R2, RZ, PT ;  /* 0x000000ff0200720c */ /* 0x000fe40003f66270 */
[----:B------:R-:W-:-:S03]  /*1a920*/  ISETP.NE.AND P2, PT, R7, RZ, PT ;  /* 0x000000ff0700720c */ /* 0x000fc60003f45270 */
[----:B------:R-:W-:Y:S02]  /*1a930*/  @P4 IADD3 R6, R6, 0x1, RZ ;  /* 0x0000000106064810 */ /* 0x000fe40007ffe0ff */
[----:B------:R-:W-:-:S03]  /*1a940*/  @P5 IADD3 R12, R12, 0x1, RZ ;  /* 0x000000010c0c5810 */ /* 0x000fc60007ffe0ff */
[----:B------:R-:W-:-:S03]  /*1a950*/  @!P1 IMAD.MOV R6, RZ, RZ, -R6 ;  /* 0x000000ffff069224 */ /* 0x000fc600078e0a06 */
[----:B------:R-:W-:Y:S02]  /*1a960*/  @!P3 IMAD.MOV R12, RZ, RZ, -R12 ;  /* 0x000000ffff0cb224 */ /* 0x000fe400078e0a0c */
[----:B------:R-:W-:-:S03]  /*1a970*/  SEL R2, R3, R6, !P2 ;  /* 0x0000000603027207 */ /* 0x000fc60005000000 */
[----:B------:R-:W-:Y:S02]  /*1a980*/  SEL R3, R3, R12, !P2 ;  /* 0x0000000c03037207 */ /* 0x000fe40005000000 */
[--C-:B------:R-:W-:Y:S01]  /*1a990*/  IMAD.WIDE R28, R2, 0x4, R242.reuse ;  /* 0x00000004021c7825 */ /* 0x100fe200078e02f2 */
[----:B------:R-:W3:Y:S03]  /*1a9a0*/  LD.E.64 R12, [R10.64+0x38] ;  /* 0x000038060a0c7980 */ /* 0x000ee6000c101b00 */
[C---:B------:R-:W-:Y:S01]  /*1a9b0*/  IMAD.WIDE R18, R3.reuse, 0x4, R242 ;  /* 0x0000000403127825 */ /* 0x040fe200078e02f2 */
[----:B------:R-:W4:Y:S04]  /*1a9c0*/  LD.E R5, [R28.64] ;  /* 0x000000061c057980 */ /* 0x000f28000c101900 */
[----:B------:R-:W4:Y:S01]  /*1a9d0*/  LD.E R6, [R18.64] ;  /* 0x0000000612067980 */ /* 0x000f22000c101900 */
[----:B------:R-:W-:-:S05]  /*1a9e0*/  IADD3 R4, R3, -R2, RZ ;  /* 0x8000000203047210 */ /* 0x000fca0007ffe0ff */
[----:B------:R-:W-:-:S05]  /*1a9f0*/  IMAD R4, R7, R4, -0x40 ;  /* 0xffffffc007047424 */ /* 0x000fca00078e0204 */
[----:B------:R-:W-:Y:S01]  /*1aa00*/  SHF.R.S32.HI R3, RZ, 0x1f, R4 ;  /* 0x0000001fff037819 */ /* 0x000fe20000011404 */
[----:B---3--:R-:W-:-:S04]  /*1aa10*/  IMAD R2, R13, R4, RZ ;  /* 0x000000040d027224 */ /* 0x008fc800078e02ff */
[C---:B------:R-:W-:Y:S02]  /*1aa20*/  IMAD R2, R12.reuse, R3, R2 ;  /* 0x000000030c027224 */ /* 0x040fe400078e0202 */
[----:B----4-:R-:W-:Y:S02]  /*1aa30*/  IMAD.IADD R5, R5, 0x1, -R6 ;  /* 0x0000000105057824 */ /* 0x010fe400078e0a06 */
[----:B------:R-:W-:-:S03]  /*1aa40*/  IMAD.WIDE.U32 R6, R12, R4, RZ ;  /* 0x000000040c067225 */ /* 0x000fc600078e00ff */
[----:B------:R-:W-:Y:S01]  /*1aa50*/  SHF.R.S32.HI R4, RZ, 0x1f, R5 ;  /* 0x0000001fff047819 */ /* 0x000fe20000011405 */
[----:B--2---:R-:W-:Y:S02]  /*1aa60*/  IMAD R3, R15, R5, RZ ;  /* 0x000000050f037224 */ /* 0x004fe400078e02ff */
[----:B------:R-:W-:Y:S02]  /*1aa70*/  IMAD.IADD R7, R7, 0x1, R2 ;  /* 0x0000000107077824 */ /* 0x000fe400078e0202 */
[----:B------:R-:W-:Y:S02]  /*1aa80*/  IMAD R3, R14, R4, R3 ;  /* 0x000000040e037224 */ /* 0x000fe400078e0203 */
[----:B------:R-:W-:-:S04]  /*1aa90*/  IMAD.WIDE.U32 R6, R5, R14, R6 ;  /* 0x0000000e05067225 */ /* 0x000fc800078e0006 */
[----:B------:R-:W-:Y:S01]  /*1aaa0*/  IMAD.MOV.U32 R5, RZ, RZ, R6 ;  /* 0x000000ffff057224 */ /* 0x000fe200078e0006 */
[----:B------:R-:W-:Y:S01]  /*1aab0*/  IADD3 R2, R7, R3, RZ ;  /* 0x0000000307027210 */ /* 0x000fe20007ffe0ff */
[----:B------:R-:W-:Y:S05]  /*1aac0*/  BRA `(.L_x_3869) ;  /* 0x0000003000007947 */ /* 0x000fea0003800000 */
.L_x_3868:
[----:B------:R-:W2:Y:S02]  /*1aad0*/  LD.E R5, [R10.64+0x38] ;  /* 0x000038060a057980 */ /* 0x000ea4000c101900 */
[----:B--2---:R-:W-:-:S04]  /*1aae0*/  LEA R5, -R5, RZ, 0x6 ;  /* 0x000000ff05057211 */ /* 0x004fc800078e31ff */
[----:B------:R-:W-:Y:S02]  /*1aaf0*/  SHF.R.S32.HI R2, RZ, 0x1f, R5 ;  /* 0x0000001fff027819 */ /* 0x000fe40000011405 */
.L_x_3869:
[----:B------:R-:W-:Y:S05]  /*1ab00*/  BSYNC B0 ;  /* 0x0000000000007941 */ /* 0x000fea0003800000 */
.L_x_3867:
        /* <DEDUP_REMOVED lines=9> */
[----:B------:R-:W-:Y:S01]  /*1aba0*/  @!PT LDS RZ, [RZ] ;  /* 0x00000000fffff984 */ /* 0x000fe20000000800 */
[----:B------:R-:W-:Y:S01]  /*1abb0*/  @!PT LDS RZ, [RZ] ;  /* 0x00000000fffff984 */ /* 0x000fe20000000800 */
[----:B------:R-:W-:Y:S01]  /*1abc0*/  @!PT LDS RZ, [RZ] ;  /* 0x00000000fffff984 */ /* 0x000fe20000000800 */
[----:B------:R1:W-:Y:S03]  /*1abd0*/  @P5 LDGSTS.E.BYPASS.LTC128B.128 [R244+0x8000], [R38.64] ;  /* 0x0800000026f45fae */ /* 0x0003e6000b901d46 */
[C---:B------:R-:W-:Y:S01]  /*1abe0*/  @P5 LEA.HI.X R37, R3.reuse, R235, R2, 0x1, P1 ;  /* 0x000000eb03255211 */ /* 0x040fe200008f0c02 */
[----:B------:R1:W-:Y:S01]  /*1abf0*/  @!P5 STS.128 [R244+0x8000], RZ ;  /* 0x008000fff400d388 */ /* 0x0003e20000000c00 */
        /* <DEDUP_REMOVED lines=28> */
[--C-:B------:R-:W-:Y:S02]  /*1adc0*/  @P4 IMAD.MOV.U32 R3, RZ, RZ, R39.reuse ;  /* 0x000000ffff034224 */ /* 0x100fe400078e0027 */
        /* <DEDUP_REMOVED lines=81> */
.L_x_3866:
[----:B-1234-:R-:W-:Y:S05]  /*1b2e0*/  BSYNC B1 ;  /* 0x0000000000017941 */ /* 0x01efea0003800000 */
.L_x_3865:
[----:B------:R-:W2:Y:S01]  /*1b2f0*/  LD.E R187, [R10.64+0xdc] ;  /* 0x0000dc060abb7980 */ /* 0x000ea2000c101900 */
[----:B------:R-:W-:-:S02]  /*1b300*/  IMAD.IADD R3, R0, 0x1, R9 ;  /* 0x0000000100037824 */ /* 0x000fc400078e0209 */
[----:B------:R-:W-:-:S03]  /*1b310*/  IMAD.SHL.U32 R223, R55, 0x2, RZ ;  /* 0x0000000237df7824 */ /* 0x000fc600078e00ff */
[C---:B------:R-:W-:Y:S01]  /*1b320*/  IADD3 R2, R3.reuse, 0x1, RZ ;  /* 0x0000000103027810 */ /* 0x040fe20007ffe0ff */
[--C-:B------:R-:W-:Y:S01]  /*1b330*/  IMAD R220, R56, 0x2, R223.reuse ;  /* 0x0000000238dc7824 */ /* 0x100fe200078e02df */
[CC--:B------:R-:W-:Y:S01]  /*1b340*/  ISETP.GE.AND P1, PT, R3.reuse, R250.reuse, PT ;  /* 0x000000fa0300720c */ /* 0x0c0fe20003f26270 */
[----:B------:R-:W-:Y:S01]  /*1b350*/  IMAD R221, R58, 0x2, R223 ;  /* 0x000000023add7824 */ /* 0x000fe200078e02df */
[C---:B------:R-:W-:Y:S01]  /*1b360*/  ISETP.GE.AND P4, PT, R2.reuse, R250, PT ;  /* 0x000000fa0200720c */ /* 0x040fe20003f86270 */
[----:B------:R-:W-:Y:S01]  /*1b370*/  LDSM.16.MT88.4 R156, [R223+0x10000] ;  /* 0x01000000df9c783b */ /* 0x000fe20000004200 */
[-C--:B------:R-:W-:Y:S01]  /*1b380*/  ISETP.GE.AND P2, PT, R2, R248.reuse, PT ;  /* 0x000000f80200720c */ /* 0x080fe20003f46270 */
[----:B------:R-:W-:Y:S01]  /*1b390*/  IMAD R219, R56, 0x2, R221 ;  /* 0x0000000238db7824 */ /* 0x000fe200078e02dd */
[C---:B------:R-:W-:Y:S01]  /*1b3a0*/  ISETP.GE.OR P1, PT, R3.reuse, R249, !P1 ;  /* 0x000000f90300720c */ /* 0x040fe20004f26670 */
[----:B------:R-:W-:Y:S01]  /*1b3b0*/  LDSM.16.MT88.4 R140, [R220+0x10000] ;  /* 0x01000000dc8c783b */ /* 0x000fe20000004200 */
[----:B------:R-:W-:-:S02]  /*1b3c0*/  ISETP.GE.AND P5, PT, R3, R248, PT ;  /* 0x000000f80300720c */ /* 0x000fc40003fa6270 */
[C---:B------:R-:W-:Y:S01]  /*1b3d0*/  IADD3 R0, R3.reuse, 0x8, RZ ;  /* 0x0000000803007810 */ /* 0x040fe20007ffe0ff */
[----:B------:R-:W-:Y:S01]  /*1b3e0*/  LDSM.16.MT88.4 R148, [R221+0x10000] ;  /* 0x01000000dd94783b */ /* 0x000fe20000004200 */
[C---:B------:R-:W-:Y:S02]  /*1b3f0*/  ISETP.GE.OR P4, PT, R2.reuse, R249, !P4 ;  /* 0x000000f90200720c */ /* 0x040fe40006786670 */
[-C--:B------:R-:W-:Y:S01]  /*1b400*/  ISETP.GE.OR P2, PT, R2, R247.reuse, !P2 ;  /* 0x000000f70200720c */ /* 0x080fe20005746670 */
[----:B------:R-:W-:Y:S01]  /*1b410*/  LDSM.16.MT88.4 R132, [R219+0x10000] ;  /* 0x01000000db84783b */ /* 0x000fe20000004200 */
[----:B------:R-:W-:Y:S02]  /*1b420*/  FSEL R48, R48, -INF , !P1 ;  /* 0xff80000030307808 */ /* 0x000fe40004800000 */
[----:B------:R-:W-:Y:S01]  /*1b430*/  ISETP.GE.OR P5, PT, R3, R247, !P5 ;  /* 0x000000f70300720c */ /* 0x000fe20006fa6670 */
[----:B------:R-:W-:Y:S01]  /*1b440*/  LDSM.16.MT88.4 R40, [R223+0x12000] ;  /* 0x01200000df28783b */ /* 0x000fe20000004200 */
[----:B------:R-:W-:-:S02]  /*1b450*/  ISETP.GE.AND P3, PT, R0, R250, PT ;  /* 0x000000fa0000720c */ /* 0x000fc40003f66270 */
[----:B------:R-:W-:Y:S01]  /*1b460*/  ISETP.GE.AND P1, PT, R0, R248, PT ;  /* 0x000000f80000720c */ /* 0x000fe20003f26270 */
[----:B------:R-:W-:Y:S01]  /*1b470*/  LDSM.16.MT88.4 R56, [R220+0x12000] ;  /* 0x01200000dc38783b */ /* 0x000fe20000004200 */
[----:B------:R-:W-:Y:S02]  /*1b480*/  IADD3 R2, R3, 0x9, RZ ;  /* 0x0000000903027810 */ /* 0x000fe40007ffe0ff */
[----:B------:R-:W-:Y:S01]  /*1b490*/  FSEL R24, R24, -INF , !P5 ;  /* 0xff80000018187808 */ /* 0x000fe20006800000 */
[----:B------:R-:W-:Y:S01]  /*1b4a0*/  LDSM.16.MT88.4 R72, [R223+0x14000] ;  /* 0x01400000df48783b */ /* 0x000fe20000004200 */
[----:B------:R-:W-:Y:S02]  /*1b4b0*/  FSEL R49, R49, -INF , !P4 ;  /* 0xff80000031317808 */ /* 0x000fe40006000000 */
[C---:B------:R-:W-:Y:S01]  /*1b4c0*/  ISETP.GE.OR P3, PT, R0.reuse, R249, !P3 ;  /* 0x000000f90000720c */ /* 0x040fe20005f66670 */
[----:B------:R-:W-:Y:S01]  /*1b4d0*/  LDSM.16.MT88.4 R64, [R219+0x12000] ;  /* 0x01200000db40783b */ /* 0x000fe20000004200 */
[----:B------:R-:W-:-:S02]  /*1b4e0*/  ISETP.GE.OR P1, PT, R0, R247, !P1 ;  /* 0x000000f70000720c */ /* 0x000fc40004f26670 */
[C---:B------:R-:W-:Y:S01]  /*1b4f0*/  ISETP.GE.AND P5, PT, R2.reuse, R250, PT ;  /* 0x000000fa0200720c */ /* 0x040fe20003fa6270 */
[----:B------:R-:W-:Y:S01]  /*1b500*/  LDSM.16.MT88.4 R80, [R221+0x14000] ;  /* 0x01400000dd50783b */ /* 0x000fe20000004200 */
[----:B------:R-:W-:Y:S02]  /*1b510*/  ISETP.GE.AND P4, PT, R2, R248, PT ;  /* 0x000000f80200720c */ /* 0x000fe40003f86270 */
[----:B------:R-:W-:Y:S01]  /*1b520*/  IADD3 R0, R3, 0x10, RZ ;  /* 0x0000001003007810 */ /* 0x000fe20007ffe0ff */
[----:B------:R-:W-:Y:S01]  /*1b530*/  LDSM.16.MT88.4 R88, [R220+0x14000] ;  /* 0x01400000dc58783b */ /* 0x000fe20000004200 */
[----:B------:R-:W-:Y:S02]  /*1b540*/  FSEL R25, R25, -INF , !P2 ;  /* 0xff80000019197808 */ /* 0x000fe40005000000 */
[----:B------:R-:W-:Y:S01]  /*1b550*/  FSEL R50, R50, -INF , !P3 ;  /* 0xff80000032327808 */ /* 0x000fe20005800000 */
[----:B------:R-:W-:Y:S01]  /*1b560*/  LDSM.16.MT88.4 R96, [R219+0x14000] ;  /* 0x01400000db60783b */ /* 0x000fe20000004200 */
[----:B------:R-:W-:-:S02]  /*1b570*/  ISETP.GE.OR P5, PT, R2, R249, !P5 ;  /* 0x000000f90200720c */ /* 0x000fc40006fa6670 */
[----:B------:R-:W-:Y:S01]  /*1b580*/  ISETP.GE.OR P4, PT, R2, R247, !P4 ;  /* 0x000000f70200720c */ /* 0x000fe20006786670 */
[----:B------:R-:W-:Y:S01]  /*1b590*/  LDSM.16.MT88.4 R104, [R223+0x16000] ;  /* 0x01600000df68783b */ /* 0x000fe20000004200 */
[C---:B------:R-:W-:Y:S02]  /*1b5a0*/  ISETP.GE.AND P2, PT, R0.reuse, R250, PT ;  /* 0x000000fa0000720c */ /* 0x040fe40003f46270 */
[----:B------:R-:W-:Y:S01]  /*1b5b0*/  ISETP.GE.AND P3, PT, R0, R248, PT ;  /* 0x000000f80000720c */ /* 0x000fe20003f66270 */
[----:B------:R-:W-:Y:S01]  /*1b5c0*/  LDSM.16.MT88.4 R112, [R221+0x16000] ;  /* 0x01600000dd70783b */ /* 0x000fe20000004200 */
[----:B------:R-:W-:Y:S02]  /*1b5d0*/  IADD3 R2, R3, 0x11, RZ ;  /* 0x0000001103027810 */ /* 0x000fe40007ffe0ff */
[----:B------:R-:W-:Y:S01]  /*1b5e0*/  FSEL R26, R26, -INF , !P1 ;  /* 0xff8000001a1a7808 */ /* 0x000fe20004800000 */
[----:B------:R-:W-:Y:S01]  /*1b5f0*/  LDSM.16.MT88.4 R120, [R220+0x16000] ;  /* 0x01600000dc78783b */ /* 0x000fe20000004200 */
[----:B------:R-:W-:-:S02]  /*1b600*/  FSEL R51, R51, -INF , !P5 ;  /* 0xff80000033337808 */ /* 0x000fc40006800000 */
[C---:B------:R-:W-:Y:S01]  /*1b610*/  ISETP.GE.OR P2, PT, R0.reuse, R249, !P2 ;  /* 0x000000f90000720c */ /* 0x040fe20005746670 */
[----:B------:R-:W-:Y:S01]  /*1b620*/  LDSM.16.MT88.4 R28, [R223+0x12800] ;  /* 0x01280000df1c783b */ /* 0x000fe20000004200 */
[----:B------:R-:W-:Y:S02]  /*1b630*/  ISETP.GE.OR P3, PT, R0, R247, !P3 ;  /* 0x000000f70000720c */ /* 0x000fe40005f66670 */
[C---:B------:R-:W-:Y:S02]  /*1b640*/  ISETP.GE.AND P1, PT, R2.reuse, R250, PT ;  /* 0x000000fa0200720c */ /* 0x040fe40003f26270 */
[----:B------:R-:W-:Y:S02]  /*1b650*/  ISETP.GE.AND P5, PT, R2, R248, PT ;  /* 0x000000f80200720c */ /* 0x000fe40003fa6270 */
[----:B------:R-:W-:Y:S02]  /*1b660*/  FMNMX.FTZ R15, R48, R49, !PT ;  /* 0x00000031300f7209 */ /* 0x000fe40007810000 */
[----:B------:R-:W-:-:S02]  /*1b670*/  IADD3 R0, R3, 0x18, RZ ;  /* 0x0000001803007810 */ /* 0x000fc40007ffe0ff */
[----:B------:R-:W-:Y:S02]  /*1b680*/  FSEL R27, R27, -INF , !P4 ;  /* 0xff8000001b1b7808 */ /* 0x000fe40006000000 */
[----:B------:R-:W-:Y:S02]  /*1b690*/  FSEL R6, R32, -INF , !P2 ;  /* 0xff80000020067808 */ /* 0x000fe40005000000 */
[C---:B------:R-:W-:Y:S02]  /*1b6a0*/  ISETP.GE.OR P1, PT, R2.reuse, R249, !P1 ;  /* 0x000000f90200720c */ /* 0x040fe40004f26670 */
[----:B------:R-:W-:Y:S02]  /*1b6b0*/  ISETP.GE.OR P5, PT, R2, R247, !P5 ;  /* 0x000000f70200720c */ /* 0x000fe40006fa6670 */
[----:B------:R-:W-:Y:S02]  /*1b6c0*/  FMNMX.FTZ R14, R50, R15, !PT ;  /* 0x0000000f320e7209 */ /* 0x000fe40007810000 */
[----:B------:R-:W-:-:S02]  /*1b6d0*/  ISETP.GE.AND P4, PT, R0, R250, PT ;  /* 0x000000fa0000720c */ /* 0x000fc40003f86270 */
[----:B------:R-:W-:Y:S02]  /*1b6e0*/  ISETP.GE.AND P2, PT, R0, R248, PT ;  /* 0x000000f80000720c */ /* 0x000fe40003f46270 */
[----:B------:R-:W-:Y:S02]  /*1b6f0*/  IADD3 R2, R3, 0x19, RZ ;  /* 0x0000001903027810 */ /* 0x000fe40007ffe0ff */
[----:B------:R-:W-:Y:S02]  /*1b700*/  FSEL R12, R20, -INF , !P3 ;  /* 0xff800000140c7808 */ /* 0x000fe40005800000 */
[----:B------:R-:W-:Y:S02]  /*1b710*/  FMNMX.FTZ R15, R51, R14, !PT ;  /* 0x0000000e330f7209 */ /* 0x000fe40007810000 */
[C---:B------:R-:W-:Y:S02]  /*1b720*/  ISETP.GE.OR P4, PT, R0.reuse, R249, !P4 ;  /* 0x000000f90000720c */ /* 0x040fe40006786670 */
[----:B------:R-:W-:-:S02]  /*1b730*/  ISETP.GE.OR P2, PT, R0, R247, !P2 ;  /* 0x000000f70000720c */ /* 0x000fc40005746670 */
[C---:B------:R-:W-:Y:S02]  /*1b740*/  ISETP.GE.AND P3, PT, R2.reuse, R250, PT ;  /* 0x000000fa0200720c */ /* 0x040fe40003f66270 */
[----:B------:R-:W-:Y:S02]  /*1b750*/  IADD3 R0, R3, 0x20, RZ ;  /* 0x0000002003007810 */ /* 0x000fe40007ffe0ff */
[----:B------:R-:W-:Y:S02]  /*1b760*/  FSEL R5, R33, -INF , !P1 ;  /* 0xff80000021057808 */ /* 0x000fe40004800000 */
[----:B------:R-:W-:Y:S02]  /*1b770*/  ISETP.GE.AND P1, PT, R2, R248, PT ;  /* 0x000000f80200720c */ /* 0x000fe40003f26270 */
[----:B------:R-:W-:Y:S02]  /*1b780*/  FMNMX.FTZ R14, R6, R15, !PT ;  /* 0x0000000f060e7209 */ /* 0x000fe40007810000 */
[----:B------:R-:W-:-:S02]  /*1b790*/  FSEL R8, R21, -INF , !P5 ;  /* 0xff80000015087808 */ /* 0x000fc40006800000 */
[----:B------:R-:W-:Y:S02]  /*1b7a0*/  ISETP.GE.OR P3, PT, R2, R249, !P3 ;  /* 0x000000f90200720c */ /* 0x000fe40005f66670 */
[----:B------:R-:W-:Y:S02]  /*1b7b0*/  ISETP.GE.AND P5, PT, R0, R250, PT ;  /* 0x000000fa0000720c */ /* 0x000fe40003fa6270 */
[----:B------:R-:W-:Y:S02]  /*1b7c0*/  IADD3 R13, R3, 0x21, RZ ;  /* 0x00000021030d7810 */ /* 0x000fe40007ffe0ff */
[----:B------:R-:W-:Y:S02]  /*1b7d0*/  FSEL R4, R35, -INF , !P4 ;  /* 0xff80000023047808 */ /* 0x000fe40006000000 */
[----:B------:R-:W-:Y:S02]  /*1b7e0*/  ISETP.GE.OR P1, PT, R2, R247, !P1 ;  /* 0x000000f70200720c */ /* 0x000fe40004f26670 */
[----:B------:R-:W-:-:S02]  /*1b7f0*/  FMNMX.FTZ R15, R5, R14, !PT ;  /* 0x0000000e050f7209 */ /* 0x000fc40007810000 */
[----:B------:R-:W-:Y:S02]  /*1b800*/  ISETP.GE.AND P4, PT, R0, R248, PT ;  /* 0x000000f80000720c */ /* 0x000fe40003f86270 */
[----:B------:R-:W-:Y:S02]  /*1b810*/  FSEL R9, R22, -INF , !P2 ;  /* 0xff80000016097808 */ /* 0x000fe40005000000 */
[----:B------:R-:W-:Y:S01]  /*1b820*/  FSEL R2, R34, -INF , !P3 ;  /* 0xff80000022027808 */ /* 0x000fe20005800000 */
[----:B------:R-:W-:Y:S01]  /*1b830*/  LDSM.16.MT88.4 R20, [R221+0x10800] ;  /* 0x01080000dd14783b */ /* 0x000fe20000004200 */
[----:B------:R-:W-:Y:S02]  /*1b840*/  FMNMX.FTZ R17, R24, R25, !PT ;  /* 0x0000001918117209 */ /* 0x000fe40007810000 */
[----:B------:R-:W-:Y:S02]  /*1b850*/  ISETP.GE.OR P5, PT, R0, R249, !P5 ;  /* 0x000000f90000720c */ /* 0x000fe40006fa6670 */
[----:B------:R-:W-:-:S02]  /*1b860*/  ISETP.GE.AND P2, PT, R13, R250, PT ;  /* 0x000000fa0d00720c */ /* 0x000fc40003f46270 */
[----:B------:R-:W-:Y:S02]  /*1b870*/  ISETP.GE.AND P3, PT, R13, R248, PT ;  /* 0x000000f80d00720c */ /* 0x000fe40003f66270 */
[----:B------:R-:W-:Y:S02]  /*1b880*/  IADD3 R7, R3, 0x28, RZ ;  /* 0x0000002803077810 */ /* 0x000fe40007ffe0ff */
[----:B------:R-:W-:Y:S02]  /*1b890*/  FMNMX.FTZ R15, R4, R15, !PT ;  /* 0x0000000f040f7209 */ /* 0x000fe40007810000 */
[----:B------:R-:W-:Y:S02]  /*1b8a0*/  ISETP.GE.OR P4, PT, R0, R247, !P4 ;  /* 0x000000f70000720c */ /* 0x000fe40006786670 */
[----:B------:R-:W-:Y:S02]  /*1b8b0*/  FMNMX.FTZ R14, R26, R17, !PT ;  /* 0x000000111a0e7209 */ /* 0x000fe40007810000 */
[----:B------:R-:W-:-:S02]  /*1b8c0*/  FSEL R0, R16, -INF , !P1 ;  /* 0xff80000010007808 */ /* 0x000fc40004800000 */
[----:B------:R-:W-:Y:S02]  /*1b8d0*/  FSEL R172, R172, -INF , !P5 ;  /* 0xff800000acac7808 */ /* 0x000fe40006800000 */
[C---:B------:R-:W-:Y:S02]  /*1b8e0*/  ISETP.GE.OR P2, PT, R13.reuse, R249, !P2 ;  /* 0x000000f90d00720c */ /* 0x040fe40005746670 */
[----:B------:R-:W-:Y:S02]  /*1b8f0*/  ISETP.GE.OR P3, PT, R13, R247, !P3 ;  /* 0x000000f70d00720c */ /* 0x000fe40005f66670 */
[C---:B------:R-:W-:Y:S02]  /*1b900*/  ISETP.GE.AND P1, PT, R7.reuse, R250, PT ;  /* 0x000000fa0700720c */ /* 0x040fe40003f26270 */
[----:B------:R-:W-:Y:S02]  /*1b910*/  ISETP.GE.AND P5, PT, R7, R248, PT ;  /* 0x000000f80700720c */ /* 0x000fe40003fa6270 */
[----:B------:R-:W-:-:S02]  /*1b920*/  IADD3 R13, R3, 0x29, RZ ;  /* 0x00000029030d7810 */ /* 0x000fc40007ffe0ff */
[----:B------:R-:W-:Y:S02]  /*1b930*/  FMNMX.FTZ R15, R2, R15, !PT ;  /* 0x0000000f020f7209 */ /* 0x000fe40007810000 */
[----:B------:R-:W-:Y:S02]  /*1b940*/  FMNMX.FTZ R17, R27, R14, !PT ;  /* 0x0000000e1b117209 */ /* 0x000fe40007810000 */
[----:B------:R-:W-:Y:S02]  /*1b950*/  FSEL R176, R176, -INF , !P4 ;  /* 0xff800000b0b07808 */ /* 0x000fe40006000000 */
[----:B------:R-:W-:Y:S02]  /*1b960*/  FSEL R179, R179, -INF , !P2 ;  /* 0xff800000b3b37808 */ /* 0x000fe40005000000 */
[C---:B------:R-:W-:Y:S02]  /*1b970*/  ISETP.GE.OR P1, PT, R7.reuse, R249, !P1 ;  /* 0x000000f90700720c */ /* 0x040fe40004f26670 */
[----:B------:R-:W-:-:S02]  /*1b980*/  ISETP.GE.OR P5, PT, R7, R247, !P5 ;  /* 0x000000f70700720c */ /* 0x000fc40006fa6670 */
[C---:B------:R-:W-:Y:S02]  /*1b990*/  ISETP.GE.AND P4, PT, R13.reuse, R250, PT ;  /* 0x000000fa0d00720c */ /* 0x040fe40003f86270 */
[----:B------:R-:W-:Y:S02]  /*1b9a0*/  ISETP.GE.AND P2, PT, R13, R248, PT ;  /* 0x000000f80d00720c */ /* 0x000fe40003f46270 */
[----:B------:R-:W-:Y:S02]  /*1b9b0*/  IADD3 R7, R3, 0x30, RZ ;  /* 0x0000003003077810 */ /* 0x000fe40007ffe0ff */
[----:B------:R-:W-:Y:S02]  /*1b9c0*/  FMNMX.FTZ R14, R172, R15, !PT ;  /* 0x0000000fac0e7209 */ /* 0x000fe40007810000 */
[----:B------:R-:W-:Y:S02]  /*1b9d0*/  FMNMX.FTZ R17, R12, R17, !PT ;  /* 0x000000110c117209 */ /* 0x000fe40007810000 */
[----:B------:R-:W-:-:S02]  /*1b9e0*/  FSEL R183, R183, -INF , !P3 ;  /* 0xff800000b7b77808 */ /* 0x000fc40005800000 */
[C---:B------:R-:W-:Y:S02]  /*1b9f0*/  ISETP.GE.OR P4, PT, R13.reuse, R249, !P4 ;  /* 0x000000f90d00720c */ /* 0x040fe40006786670 */
[----:B------:R-:W-:Y:S02]  /*1ba00*/  ISETP.GE.OR P2, PT, R13, R247, !P2 ;  /* 0x000000f70d00720c */ /* 0x000fe40005746670 */
[----:B------:R-:W-:Y:S02]  /*1ba10*/  ISETP.GE.AND P3, PT, R7, R250, PT ;  /* 0x000000fa0700720c */ /* 0x000fe40003f66270 */
[----:B------:R-:W-:Y:S02]  /*1ba20*/  FSEL R181, R181, -INF , !P1 ;  /* 0xff800000b5b57808 */ /* 0x000fe40004800000 */
[----:B------:R-:W-:Y:S02]  /*1ba30*/  IADD3 R13, R3, 0x31, RZ ;  /* 0x00000031030d7810 */ /* 0x000fe40007ffe0ff */
[----:B------:R-:W-:-:S02]  /*1ba40*/  FMNMX.FTZ R14, R179, R14, !PT ;  /* 0x0000000eb30e7209 */ /* 0x000fc40007810000 */
[----:B------:R-:W-:Y:S02]  /*1ba50*/  FMNMX.FTZ R16, R8, R17, !PT ;  /* 0x0000001108107209 */ /* 0x000fe40007810000 */
[C---:B------:R-:W-:Y:S02]  /*1ba60*/  ISETP.GE.AND P1, PT, R7.reuse, R248, PT ;  /* 0x000000f80700720c */ /* 0x040fe40003f26270 */
[----:B------:R-:W-:Y:S02]  /*1ba70*/  FSEL R188, R188, -INF , !P5 ;  /* 0xff800000bcbc7808 */ /* 0x000fe40006800000 */
[----:B------:R-:W-:Y:S02]  /*1ba80*/  ISETP.GE.OR P3, PT, R7, R249, !P3 ;  /* 0x000000f90700720c */ /* 0x000fe40005f66670 */
[----:B------:R-:W-:Y:S02]  /*1ba90*/  ISETP.GE.AND P5, PT, R13, R250, PT ;  /* 0x000000fa0d00720c */ /* 0x000fe40003fa6270 */
[----:B------:R-:W-:-:S02]  /*1baa0*/  FSEL R174, R174, -INF , !P4 ;  /* 0xff800000aeae7808 */ /* 0x000fc40006000000 */
[----:B------:R-:W-:Y:S02]  /*1bab0*/  FMNMX.FTZ R15, R181, R14, !PT ;  /* 0x0000000eb50f7209 */ /* 0x000fe40007810000 */
[----:B------:R-:W-:Y:S02]  /*1bac0*/  FMNMX.FTZ R17, R9, R16, !PT ;  /* 0x0000001009117209 */ /* 0x000fe40007810000 */
[----:B------:R-:W-:Y:S02]  /*1bad0*/  ISETP.GE.OR P1, PT, R7, R247, !P1 ;  /* 0x000000f70700720c */ /* 0x000fe40004f26670 */
[----:B------:R-:W-:Y:S02]  /*1bae0*/  IADD3 R7, R3, 0x38, RZ ;  /* 0x0000003803077810 */ /* 0x000fe40007ffe0ff */
[----:B------:R-:W-:Y:S02]  /*1baf0*/  FSEL R195, R195, -INF , !P3 ;  /* 0xff800000c3c37808 */ /* 0x000fe40005800000 */
[----:B------:R-:W-:-:S02]  /*1bb00*/  ISETP.GE.OR P5, PT, R13, R249, !P5 ;  /* 0x000000f90d00720c */ /* 0x000fc40006fa6670 */
[----:B------:R-:W-:Y:S02]  /*1bb10*/  FMNMX.FTZ R14, R174, R15, !PT ;  /* 0x0000000fae0e7209 */ /* 0x000fe40007810000 */
[----:B------:R-:W-:Y:S02]  /*1bb20*/  FMNMX.FTZ R17, R0, R17, !PT ;  /* 0x0000001100117209 */ /* 0x000fe40007810000 */
[----:B------:R-:W-:Y:S02]  /*1bb30*/  ISETP.GE.AND P4, PT, R7, R250, PT ;  /* 0x000000fa0700720c */ /* 0x000fe40003f86270 */
[----:B------:R-:W-:Y:S02]  /*1bb40*/  IADD3 R3, R3, 0x39, RZ ;  /* 0x0000003903037810 */ /* 0x000fe40007ffe0ff */
[----:B------:R-:W-:Y:S02]  /*1bb50*/  FSEL R194, R194, -INF , !P5 ;  /* 0xff800000c2c27808 */ /* 0x000fe40006800000 */
[----:B------:R-:W-:-:S02]  /*1bb60*/  FMNMX.FTZ R15, R195, R14, !PT ;  /* 0x0000000ec30f7209 */ /* 0x000fc40007810000 */
[----:B------:R-:W-:Y:S02]  /*1bb70*/  FMNMX.FTZ R16, R176, R17, !PT ;  /* 0x00000011b0107209 */ /* 0x000fe40007810000 */
[----:B------:R-:W-:Y:S02]  /*1bb80*/  ISETP.GE.OR P4, PT, R7, R249, !P4 ;  /* 0x000000f90700720c */ /* 0x000fe40006786670 */
[----:B------:R-:W-:Y:S02]  /*1bb90*/  ISETP.GE.AND P3, PT, R3, R250, PT ;  /* 0x000000fa0300720c */ /* 0x000fe40003f66270 */
[----:B------:R-:W-:Y:S02]  /*1bba0*/  FMNMX.FTZ R14, R194, R15, !PT ;  /* 0x0000000fc20e7209 */ /* 0x000fe40007810000 */
[----:B------:R-:W-:Y:S02]  /*1bbb0*/  FMNMX.FTZ R15, R183, R16, !PT ;  /* 0x00000010b70f7209 */ /* 0x000fe40007810000 */
[----:B------:R-:W-:-:S02]  /*1bbc0*/  FSEL R193, R193, -INF , !P4 ;  /* 0xff800000c1c17808 */ /* 0x000fc40006000000 */
[----:B------:R-:W-:Y:S02]  /*1bbd0*/  ISETP.GE.OR P3, PT, R3, R249, !P3 ;  /* 0x000000f90300720c */ /* 0x000fe40005f66670 */
[----:B------:R-:W-:Y:S02]  /*1bbe0*/  ISETP.GE.AND P4, PT, R13, R248, PT ;  /* 0x000000f80d00720c */ /* 0x000fe40003f86270 */
[----:B------:R-:W-:Y:S02]  /*1bbf0*/  FSEL R189, R189, -INF , !P2 ;  /* 0xff800000bdbd7808 */ /* 0x000fe40005000000 */
[----:B------:R-:W-:Y:S02]  /*1bc00*/  FMNMX.FTZ R16, R188, R15, !PT ;  /* 0x0000000fbc107209 */ /* 0x000fe40007810000 */
[----:B------:R-:W-:Y:S02]  /*1bc10*/  FSEL R191, R191, -INF , !P3 ;  /* 0xff800000bfbf7808 */ /* 0x000fe40005800000 */
[----:B------:R-:W-:-:S02]  /*1bc20*/  ISETP.GE.OR P4, PT, R13, R247, !P4 ;  /* 0x000000f70d00720c */ /* 0x000fc40006786670 */
[----:B------:R-:W-:Y:S02]  /*1bc30*/  ISETP.GE.AND P3, PT, R7, R248, PT ;  /* 0x000000f80700720c */ /* 0x000fe40003f66270 */
[----:B------:R-:W-:Y:S02]  /*1bc40*/  FSEL R190, R190, -INF , !P1 ;  /* 0xff800000bebe7808 */ /* 0x000fe40004800000 */
[----:B------:R-:W-:Y:S02]  /*1bc50*/  FMNMX.FTZ R13, R189, R16, !PT ;  /* 0x00000010bd0d7209 */ /* 0x000fe40007810000 */
[----:B------:R-:W-:Y:S02]  /*1bc60*/  ISETP.GE.OR P3, PT, R7, R247, !P3 ;  /* 0x000000f70700720c */ /* 0x000fe40005f66670 */
[----:B------:R-:W-:Y:S02]  /*1bc70*/  ISETP.GE.AND P1, PT, R3, R248, PT ;  /* 0x000000f80300720c */ /* 0x000fe40003f26270 */
        /* <DEDUP_REMOVED lines=8> */
[----:B------:R-:W-:Y:S01]  /*1bd00*/  FMNMX.FTZ R13, R182, R13, !PT ;  /* 0x0000000db60d7209 */ /* 0x000fe20007810000 */
[----:B------:R-:W1:Y:S03]  /*1bd10*/  SHFL.BFLY PT, R7, R14, 0x2, 0x1f ;  /* 0x0c401f000e077f89 */ /* 0x000e6600000e0000 */
[----:B------:R-:W-:-:S05]  /*1bd20*/  FMNMX.FTZ R16, R180, R13, !PT ;  /* 0x0000000db4107209 */ /* 0x000fca0007810000 */
[----:B------:R-:W3:Y:S01]  /*1bd30*/  SHFL.BFLY PT, R3, R16, 0x2, 0x1f ;  /* 0x0c401f0010037f89 */ /* 0x000ee200000e0000 */
[----:B-1----:R-:W-:-:S05]  /*1bd40*/  FMNMX.FTZ R7, R14, R7, !PT ;  /* 0x000000070e077209 */ /* 0x002fca0007810000 */
[----:B------:R-:W1:Y:S01]  /*1bd50*/  SHFL.BFLY PT, R164, R7, 0x1, 0x1f ;  /* 0x0c201f0007a47f89 */ /* 0x000e6200000e0000 */
[----:B---3--:R-:W-:-:S03]  /*1bd60*/  FMNMX.FTZ R14, R16, R3, !PT ;  /* 0x00000003100e7209 */ /* 0x008fc60007810000 */
[----:B------:R-:W-:Y:S04]  /*1bd70*/  LDSM.16.MT88.4 R16, [R219+0x10800] ;  /* 0x01080000db10783b */ /* 0x000fe80000004200 */
[----:B------:R-:W3:Y:S01]  /*1bd80*/  SHFL.BFLY PT, R3, R14, 0x1, 0x1f ;  /* 0x0c201f000e037f89 */ /* 0x000ee200000e0000 */
[----:B-1----:R-:W-:-:S04]  /*1bd90*/  FMNMX.FTZ R164, R7, R164, !PT ;  /* 0x000000a407a47209 */ /* 0x002fc80007810000 */
[----:B------:R-:W-:Y:S01]  /*1bda0*/  FSETP.NEU.FTZ.AND P1, PT, R164, -INF , PT ;  /* 0xff800000a400780b */ /* 0x000fe20003f3d000 */
[----:B--2---:R-:W-:Y:S01]  /*1bdb0*/  FMUL.FTZ R192, R187, R164 ;  /* 0x000000a4bbc07220 */ /* 0x004fe20000410000 */
[----:B---3--:R-:W-:-:S04]  /*1bdc0*/  FMNMX.FTZ R3, R14, R3, !PT ;  /* 0x000000030e037209 */ /* 0x008fc80007810000 */
[----:B------:R-:W-:Y:S02]  /*1bdd0*/  FSEL R192, R192, RZ, P1 ;  /* 0x000000ffc0c07208 */ /* 0x000fe40000800000 */
        /* <DEDUP_REMOVED lines=12> */
[-C--:B------:R-:W-:Y:S01]  /*1bea0*/  FFMA.FTZ R166, R27, R187.reuse, -R178 ;  /* 0x000000bb1ba67223 */ /* 0x080fe200000108b2 */
[----:B------:R-:W2:Y:S01]  /*1beb0*/  MUFU.EX2 R168, R168 ;  /* 0x000000a800a87308 */ /* 0x000ea20000000800 */
[-CC-:B------:R-:W-:Y:S01]  /*1bec0*/  FFMA.FTZ R169, R6, R187.reuse, -R192.reuse ;  /* 0x000000bb06a97223 */ /* 0x180fe200000108c0 */
[----:B------:R-:W-:Y:S01]  /*1bed0*/  LDSM.16.MT88.4 R24, [R223+0x10800] ;  /* 0x01080000df18783b */ /* 0x000fe20000004200 */
[-CC-:B------:R-:W-:Y:S02]  /*1bee0*/  FFMA.FTZ R32, R5, R187.reuse, -R192.reuse ;  /* 0x000000bb05207223 */ /* 0x180fe400000108c0 */
[-C--:B------:R-:W-:Y:S02]  /*1bef0*/  FFMA.FTZ R33, R4, R187.reuse, -R192 ;  /* 0x000000bb04217223 */ /* 0x080fe400000108c0 */
[----:B------:R-:W3:Y:S01]  /*1bf00*/  LDSM.16.MT88.4 R4, [R219+0x16000] ;  /* 0x01600000db04783b */ /* 0x000ee20000004200 */
[----:B------:R-:W-:Y:S01]  /*1bf10*/  MUFU.EX2 R171, R171 ;  /* 0x000000ab00ab7308 */ /* 0x000fe20000000800 */
[----:B------:R-:W-:-:S02]  /*1bf20*/  FFMA.FTZ R35, R12, R187, -R178 ;  /* 0x000000bb0c237223 */ /* 0x000fc400000108b2 */
[----:B------:R-:W4:Y:S01]  /*1bf30*/  LDSM.16.MT88.4 R12, [R220+0x10800] ;  /* 0x01080000dc0c783b */ /* 0x000f220000004200 */
[-C--:B------:R-:W-:Y:S02]  /*1bf40*/  FFMA.FTZ R2, R2, R187.reuse, -R192 ;  /* 0x000000bb02027223 */ /* 0x080fe400000108c0 */
[--C-:B------:R-:W-:Y:S02]  /*1bf50*/  FFMA.FTZ R8, R8, R187, -R178.reuse ;  /* 0x000000bb08087223 */ /* 0x100fe400000108b2 */
        /* <DEDUP_REMOVED lines=10> */
[----:B------:R-:W2:Y:S01]  /*1c000*/  MUFU.EX2 R175, R175 ;  /* 0x000000af00af7308 */ /* 0x000ea20000000800 */
[----:B-----5:R-:W-:Y:S01]  /*1c010*/  F2FP.BF16.PACK_AB R130, R34, R171 ;  /* 0x000000ab2282723e */ /* 0x020fe200000010ff */
[----:B------:R-:W-:-:S02]  /*1c020*/  FFMA.FTZ R183, R183, R187, -R178 ;  /* 0x000000bbb7b77223 */ /* 0x000fc400000108b2 */
[-CC-:B------:R-:W-:Y:S02]  /*1c030*/  FFMA.FTZ R188, R188, R187.reuse, -R178.reuse ;  /* 0x000000bbbcbc7223 */ /* 0x180fe400000108b2 */
[-C--:B------:R-:W-:Y:S02]  /*1c040*/  FFMA.FTZ R189, R189, R187.reuse, -R178 ;  /* 0x000000bbbdbd7223 */ /* 0x080fe400000108b2 */
[----:B------:R-:W-:Y:S01]  /*1c050*/  MUFU.EX2 R177, R177 ;  /* 0x000000b100b17308 */ /* 0x000fe20000000800 */
[-CC-:B------:R-:W-:Y:S02]  /*1c060*/  FFMA.FTZ R252, R191, R187.reuse, -R192.reuse ;  /* 0x000000bbbffc7223 */ /* 0x180fe400000108c0 */
[-CC-:B------:R-:W-:Y:S02]  /*1c070*/  FFMA.FTZ R195, R195, R187.reuse, -R192.reuse ;  /* 0x000000bbc3c37223 */ /* 0x180fe400000108c0 */
[-CC-:B------:R-:W-:Y:S02]  /*1c080*/  FFMA.FTZ R194, R194, R187.reuse, -R192.reuse ;  /* 0x000000bbc2c27223 */ /* 0x180fe400000108c0 */
[-C--:B------:R-:W-:Y:S01]  /*1c090*/  FFMA.FTZ R193, R193, R187.reuse, -R192 ;  /* 0x000000bbc1c17223 */ /* 0x080fe200000108c0 */
[----:B------:R-:W5:Y:S01]  /*1c0a0*/  MUFU.EX2 R166, R166 ;  /* 0x000000a600a67308 */ /* 0x000f620000000800 */
[----:B--2---:R-:W-:Y:S01]  /*1c0b0*/  F2FP.BF16.PACK_AB R129, R175, R170 ;  /* 0x000000aaaf81723e */ /* 0x004fe200000010ff */
[----:B------:R-:W-:-:S02]  /*1c0c0*/  FFMA.FTZ R190, R190, R187, -R178 ;  /* 0x000000bbbebe7223 */ /* 0x000fc400000108b2 */
[-CC-:B------:R-:W-:Y:S02]  /*1c0d0*/  FFMA.FTZ R191, R186, R187.reuse, -R178.reuse ;  /* 0x000000bbbabf7223 */ /* 0x180fe400000108b2 */
[-CC-:B------:R-:W-:Y:S02]  /*1c0e0*/  FFMA.FTZ R182, R182, R187.reuse, -R178.reuse ;  /* 0x000000bbb6b67223 */ /* 0x180fe400000108b2 */
[----:B------:R-:W-:Y:S01]  /*1c0f0*/  MUFU.EX2 R169, R169 ;  /* 0x000000a900a97308 */ /* 0x000fe20000000800 */
[----:B------:R-:W-:Y:S02]  /*1c100*/  FFMA.FTZ R251, R180, R187, -R178 ;  /* 0x000000bbb4fb7223 */ /* 0x000fe400000108b2 */
[----:B------:R-:W-:Y:S02]  /*1c110*/  FADD.FTZ R168, R173, R168 ;  /* 0x000000a8ada87221 */ /* 0x000fe40000010000 */
        /* <DEDUP_REMOVED lines=19> */
[C---:B-1----:R-:W-:Y:S02]  /*1c250*/  HMMA.16816.F32.BF16 R44, R128.reuse, R48, RZ ;  /* 0x00000030802c723c */ /* 0x042fe400000418ff */
        /* <DEDUP_REMOVED lines=62> */
[C---:B------:R-:W-:Y:S08]  /*1c640*/  HMMA.16816.F32.BF16 R160, R4.reuse, R24, R160 ;  /* 0x0000001804a0723c */ /* 0x040ff000000418a0 */
[C---:B--2---:R-:W-:Y:S08]  /*1c650*/  HMMA.16816.F32.BF16 R52, R4.reuse, R12, R52 ;  /* 0x0000000c0434723c */ /* 0x044ff00000041834 */
[C---:B------:R-:W-:Y:S01]  /*1c660*/  HMMA.16816.F32.BF16 R56, R4.reuse, R14, R56 ;  /* 0x0000000e0438723c */ /* 0x040fe20000041838 */
[----:B------:R-:W2:Y:S07]  /*1c670*/  LDSM.16.MT88.4 R12, [R220+0x14800] ;  /* 0x01480000dc0c783b */ /* 0x000eae0000004200 */
        /* <DEDUP_REMOVED lines=35> */
[----:B-1----:R-:W-:Y:S01]  /*1c8b0*/  F2FP.BF16.PACK_AB R4, R179, R172 ;  /* 0x000000acb304723e */ /* 0x002fe200000010ff */
        /* <DEDUP_REMOVED lines=8> */
[----:B--2---:R-:W-:Y:S01]  /*1c940*/  HMMA.16816.F32.BF16 R160, R4, R12, R160 ;  /* 0x0000000c04a0723c */ /* 0x004fe200000418a0 */
[----:B------:R-:W-:-:S02]  /*1c950*/  FADD.FTZ R188, R188, R183 ;  /* 0x000000b7bcbc7221 */ /* 0x000fc40000010000 */
[----:B------:R-:W-:Y:S02]  /*1c960*/  FADD.FTZ R174, R174, R181 ;  /* 0x000000b5aeae7221 */ /* 0x000fe40000010000 */
[----:B------:R-:W-:-:S03]  /*1c970*/  FADD.FTZ R189, R189, R188 ;  /* 0x000000bcbdbd7221 */ /* 0x000fc60000010000 */
        /* <DEDUP_REMOVED lines=47> */
[----:B------:R-:W-:Y:S01]  /*1cc70*/  F2FP.BF16.PACK_AB R4, R194, R195 ;  /* 0x000000c3c204723e */ /* 0x000fe200000010ff */
        /* <DEDUP_REMOVED lines=11> */
[----:B------:R-:W-:-:S03]  /*1cd30*/  FADD.FTZ R251, R251, R182 ;  /* 0x000000b6fbfb7221 */ /* 0x000fc60000010000 */
        /* <DEDUP_REMOVED lines=53> */
[C---:B------:R-:W-:Y:S02]  /*1d090*/  IADD3 R12, R0.reuse, 0x40, RZ ;  /* 0x00000040000c7810 */ /* 0x040fe40007ffe0ff */
[----:B------:R-:W-:Y:S02]  /*1d0a0*/  IABS R2, R0 ;  /* 0x0000000000027213 */ /* 0x000fe40000000000 */
[----:B------:R-:W-:Y:S02]  /*1d0b0*/  IABS R4, R12 ;  /* 0x0000000c00047213 */ /* 0x000fe40000000000 */
[-C--:B--2---:R-:W-:Y:S02]  /*1d0c0*/  IABS R6, R9.reuse ;  /* 0x0000000900067213 */ /* 0x084fe40000000000 */
[-C--:B------:R-:W-:Y:S02]  /*1d0d0*/  IABS R5, R9.reuse ;  /* 0x0000000900057213 */ /* 0x080fe40000000000 */
[----:B------:R-:W1:Y:S01]  /*1d0e0*/  I2F.RP R7, R6 ;  /* 0x0000000600077306 */ /* 0x000e620000209400 */
[----:B------:R-:W-:-:S02]  /*1d0f0*/  LOP3.LUT R0, R0, R9, RZ, 0x3c, !PT ;  /* 0x0000000900007212 */ /* 0x000fc400078e3cff */
[----:B------:R-:W-:Y:S01]  /*1d100*/  IMAD.MOV R5, RZ, RZ, -R5 ;  /* 0x000000ffff057224 */ /* 0x000fe200078e0a05 */
[-C--:B------:R-:W-:Y:S02]  /*1d110*/  LOP3.LUT R12, R12, R9.reuse, RZ, 0x3c, !PT ;  /* 0x000000090c0c7212 */ /* 0x080fe400078e3cff */
[----:B------:R-:W-:Y:S02]  /*1d120*/  ISETP.GE.AND P1, PT, R0, RZ, PT ;  /* 0x000000ff0000720c */ /* 0x000fe40003f26270 */
[----:B------:R-:W-:Y:S02]  /*1d130*/  ISETP.GE.AND P3, PT, R12, RZ, PT ;  /* 0x000000ff0c00720c */ /* 0x000fe40003f66270 */
[----:B------:R-:W-:Y:S01]  /*1d140*/  LOP3.LUT R0, RZ, R9, RZ, 0x33, !PT ;  /* 0x00000009ff007212 */ /* 0x000fe200078e33ff */
[----:B-1----:R-:W1:Y:S02]  /*1d150*/  MUFU.RCP R14, R7 ;  /* 0x00000007000e7308 */ /* 0x002e640000001000 */
[----:B-1----:R-:W-:-:S06]  /*1d160*/  IADD3 R14, R14, 0xffffffe, RZ ;  /* 0x0ffffffe0e0e7810 */ /* 0x002fcc0007ffe0ff */
[----:B------:R-:W1:Y:S02]  /*1d170*/  F2I.FTZ.U32.TRUNC.NTZ R15, R14 ;  /* 0x0000000e000f7305 */ /* 0x000e64000021f000 */
[----:B-1----:R-:W-:Y:S02]  /*1d180*/  IMAD.MOV R13, RZ, RZ, -R15 ;  /* 0x000000ffff0d7224 */ /* 0x002fe400078e0a0f */
[----:B------:R-:W-:Y:S02]  /*1d190*/  IMAD.MOV.U32 R14, RZ, RZ, RZ ;  /* 0x000000ffff0e7224 */ /* 0x000fe400078e00ff */
[----:B------:R-:W-:-:S04]  /*1d1a0*/  IMAD R13, R13, R6, RZ ;  /* 0x000000060d0d7224 */ /* 0x000fc800078e02ff */
[----:B------:R-:W-:Y:S02]  /*1d1b0*/  IMAD.HI.U32 R13, R15, R13, R14 ;  /* 0x0000000d0f0d7227 */ /* 0x000fe400078e000e */
[----:B------:R-:W2:Y:S04]  /*1d1c0*/  LD.E.64 R14, [R10.64+0x28] ;  /* 0x000028040a0e7980 */ /* 0x000ea8000c101b00 */
[----:B------:R-:W-:-:S04]  /*1d1d0*/  IMAD.HI.U32 R7, R13, R2, RZ ;  /* 0x000000020d077227 */ /* 0x000fc800078e00ff */
[----:B------:R-:W-:-:S04]  /*1d1e0*/  IMAD.HI.U32 R8, R13, R4, RZ ;  /* 0x000000040d087227 */ /* 0x000fc800078e00ff */
[-C--:B------:R-:W-:Y:S02]  /*1d1f0*/  IMAD R13, R7, R5.reuse, R2 ;  /* 0x00000005070d7224 */ /* 0x080fe400078e0202 */
[----:B------:R-:W-:-:S03]  /*1d200*/  IMAD R5, R8, R5, R4 ;  /* 0x0000000508057224 */ /* 0x000fc600078e0204 */
[C---:B------:R-:W-:Y:S02]  /*1d210*/  ISETP.GT.U32.AND P2, PT, R6.reuse, R13, PT ;  /* 0x0000000d0600720c */ /* 0x040fe40003f44070 */
[----:B------:R-:W-:-:S11]  /*1d220*/  ISETP.GT.U32.AND P4, PT, R6, R5, PT ;  /* 0x000000050600720c */ /* 0x000fd60003f84070 */
[-C--:B------:R-:W-:Y:S02]  /*1d230*/  @!P2 IADD3 R13, R13, -R6.reuse, RZ ;  /* 0x800000060d0da210 */ /* 0x080fe40007ffe0ff */
[----:B------:R-:W-:Y:S01]  /*1d240*/  @!P4 IMAD.IADD R5, R5, 0x1, -R6 ;  /* 0x000000010505c824 */ /* 0x000fe200078e0a06 */
[----:B------:R-:W-:Y:S02]  /*1d250*/  @!P2 IADD3 R7, R7, 0x1, RZ ;  /* 0x000000010707a810 */ /* 0x000fe40007ffe0ff */
[-C--:B------:R-:W-:Y:S02]  /*1d260*/  ISETP.GE.U32.AND P5, PT, R13, R6.reuse, PT ;  /* 0x000000060d00720c */ /* 0x080fe40003fa6070 */
[----:B------:R-:W-:Y:S01]  /*1d270*/  ISETP.GE.U32.AND P6, PT, R5, R6, PT ;  /* 0x000000060500720c */ /* 0x000fe20003fc6070 */
[----:B------:R-:W3:Y:S01]  /*1d280*/  LD.E.64 R12, [R10.64+0x40] ;  /* 0x000040040a0c7980 */ /* 0x000ee2000c101b00 */
[----:B------:R-:W-:Y:S02]  /*1d290*/  @!P4 IADD3 R8, R8, 0x1, RZ ;  /* 0x000000010808c810 */ /* 0x000fe40007ffe0ff */
[----:B------:R-:W-:-:S07]  /*1d2a0*/  ISETP.NE.AND P2, PT, R9, RZ, PT ;  /* 0x000000ff0900720c */ /* 0x000fce0003f45270 */
[----:B------:R-:W-:Y:S02]  /*1d2b0*/  @P5 IADD3 R7, R7, 0x1, RZ ;  /* 0x0000000107075810 */ /* 0x000fe40007ffe0ff */
[----:B------:R-:W-:-:S03]  /*1d2c0*/  @P6 IADD3 R8, R8, 0x1, RZ ;  /* 0x0000000108086810 */ /* 0x000fc60007ffe0ff */
[----:B------:R-:W-:Y:S02]  /*1d2d0*/  @!P1 IMAD.MOV R7, RZ, RZ, -R7 ;  /* 0x000000ffff079224 */ /* 0x000fe400078e0a07 */
[----:B------:R-:W-:-:S03]  /*1d2e0*/  @!P3 IMAD.MOV R8, RZ, RZ, -R8 ;  /* 0x000000ffff08b224 */ /* 0x000fc600078e0a08 */
[C---:B------:R-:W-:Y:S02]  /*1d2f0*/  SEL R2, R0.reuse, R7, !P2 ;  /* 0x0000000700027207 */ /* 0x040fe40005000000 */
[----:B------:R-:W-:-:S03]  /*1d300*/  SEL R7, R0, R8, !P2 ;  /* 0x0000000800077207 */ /* 0x000fc60005000000 */
[----:B------:R-:W-:-:S04]  /*1d310*/  IMAD.WIDE R18, R2, 0x4, R242 ;  /* 0x0000000402127825 */ /* 0x000fc800078e02f2 */
[C---:B------:R-:W-:Y:S01]  /*1d320*/  IMAD.WIDE R16, R7.reuse, 0x4, R242 ;  /* 0x0000000407107825 */ /* 0x040fe200078e02f2 */
[----:B------:R-:W4:Y:S04]  /*1d330*/  LD.E R0, [R18.64] ;  /* 0x0000000412007980 */ /* 0x000f28000c101900 */
[----:B------:R-:W4:Y:S01]  /*1d340*/  LD.E R5, [R16.64] ;  /* 0x0000000410057980 */ /* 0x000f22000c101900 */
[----:B------:R-:W-:-:S05]  /*1d350*/  IADD3 R2, R7, -R2, RZ ;  /* 0x8000000207027210 */ /* 0x000fca0007ffe0ff */
[----:B------:R-:W-:-:S05]  /*1d360*/  IMAD R9, R9, R2, -0x40 ;  /* 0xffffffc009097424 */ /* 0x000fca00078e0202 */
[----:B------:R-:W-:Y:S01]  /*1d370*/  SHF.R.S32.HI R7, RZ, 0x1f, R9 ;  /* 0x0000001fff077819 */ /* 0x000fe20000011409 */
[-C--:B---3--:R-:W-:Y:S02]  /*1d380*/  IMAD R2, R13, R9.reuse, RZ ;  /* 0x000000090d027224 */ /* 0x088fe400078e02ff */
[----:B------:R-:W-:-:S04]  /*1d390*/  IMAD.WIDE.U32 R8, R12, R9, RZ ;  /* 0x000000090c087225 */ /* 0x000fc800078e00ff */
[----:B------:R-:W-:-:S04]  /*1d3a0*/  IMAD R2, R12, R7, R2 ;  /* 0x000000070c027224 */ /* 0x000fc800078e0202 */
[----:B------:R-:W-:Y:S02]  /*1d3b0*/  IMAD.IADD R9, R9, 0x1, R2 ;  /* 0x0000000109097824 */ /* 0x000fe400078e0202 */
[----:B----4-:R-:W-:-:S04]  /*1d3c0*/  IMAD.IADD R5, R0, 0x1, -R5 ;  /* 0x0000000100057824 */ /* 0x010fc800078e0a05 */
[----:B--2---:R-:W-:Y:S01]  /*1d3d0*/  IMAD R7, R15, R5, RZ ;  /* 0x000000050f077224 */ /* 0x004fe200078e02ff */
[----:B------:R-:W-:Y:S01]  /*1d3e0*/  SHF.R.S32.HI R0, RZ, 0x1f, R5 ;  /* 0x0000001fff007819 */ /* 0x000fe20000011405 */
[----:B------:R-:W-:-:S04]  /*1d3f0*/  IMAD.WIDE.U32 R8, R5, R14, R8 ;  /* 0x0000000e05087225 */ /* 0x000fc800078e0008 */
[----:B------:R-:W-:Y:S02]  /*1d400*/  IMAD R0, R14, R0, R7 ;  /* 0x000000000e007224 */ /* 0x000fe400078e0207 */
[----:B------:R-:W-:-:S03]  /*1d410*/  IMAD.MOV.U32 R5, RZ, RZ, R8 ;  /* 0x000000ffff057224 */ /* 0x000fc600078e0008 */
[----:B------:R-:W-:Y:S01]  /*1d420*/  IADD3 R0, R9, R0, RZ ;  /* 0x0000000009007210 */ /* 0x000fe20007ffe0ff */
[----:B------:R-:W-:Y:S05]  /*1d430*/  BRA `(.L_x_3873) ;  /* 0x0000004000007947 */ /* 0x000fea0003800000 */
.L_x_3872:
[----:B------:R-:W-:Y:S02]  /*1d440*/  ULDC.64 UR4, c[0x0][0x118] ;  /* 0x0000460000047ab9 */ /* 0x000fe40000000a00 */
[----:B------:R-:W2:Y:S02]  /*1d450*/  LD.E R5, [R10.64+0x40] ;  /* 0x000040040a057980 */ /* 0x000ea4000c101900 */
[----:B--2---:R-:W-:-:S04]  /*1d460*/  LEA R5, -R5, RZ, 0x6 ;  /* 0x000000ff05057211 */ /* 0x004fc800078e31ff */
[----:B------:R-:W-:Y:S02]  /*1d470*/  SHF.R.S32.HI R0, RZ, 0x1f, R5 ;  /* 0x0000001fff007819 */ /* 0x000fe40000011405 */
.L_x_3873:
[----:B------:R-:W-:Y:S05]  /*1d480*/  BSYNC B0 ;  /* 0x0000000000007941 */ /* 0x000fea0003800000 */
.L_x_3871:
[C---:B------:R-:W-:Y:S01]  /*1d490*/  LOP3.LUT P6, RZ, R246.reuse, 0x1, RZ, 0xc0, !PT ;  /* 0x00000001f6ff7812 */ /* 0x040fe200078cc0ff */
[----:B------:R-:W-:Y:S01]  /*1d4a0*/  ULDC.64 UR4, c[0x0][0x118] ;  /* 0x0000460000047ab9 */ /* 0x000fe20000000a00 */
[C---:B------:R-:W-:Y:S01]  /*1d4b0*/  LOP3.LUT P5, RZ, R246.reuse, 0x2, RZ, 0xc0, !PT ;  /* 0x00000002f6ff7812 */ /* 0x040fe200078ac0ff */
[----:B------:R-:W-:Y:S01]  /*1d4c0*/  STL.64 [R1+0x8], R38 ;  /* 0x0000082601007387 */ /* 0x000fe20000100a00 */
[C---:B------:R-:W-:Y:S02]  /*1d4d0*/  LOP3.LUT P4, RZ, R246.reuse, 0x4, RZ, 0xc0, !PT ;  /* 0x00000004f6ff7812 */ /* 0x040fe4000788c0ff */
[C---:B------:R-:W-:Y:S01]  /*1d4e0*/  IADD3 R7, P1, R5.reuse, R230, RZ ;  /* 0x000000e605077210 */ /* 0x040fe20007f3e0ff */
[----:B------:R-:W-:Y:S01]  /*1d4f0*/  STL.64 [R1], R36 ;  /* 0x0000002401007387 */ /* 0x000fe20000100a00 */
[C---:B------:R-:W-:Y:S02]  /*1d500*/  LEA R8, P2, R5.reuse, R184, 0x1 ;  /* 0x000000b805087211 */ /* 0x040fe400078408ff */
[----:B------:R-:W-:Y:S01]  /*1d510*/  LOP3.LUT P3, RZ, R246, 0x8, RZ, 0xc0, !PT ;  /* 0x00000008f6ff7812 */ /* 0x000fe2000786c0ff */
[----:B------:R-:W-:Y:S01]  /*1d520*/  IMAD.X R2, R0, 0x1, R231, P1 ;  /* 0x0000000100027824 */ /* 0x000fe200008e06e7 */
[----:B------:R-:W-:-:S02]  /*1d530*/  LEA.HI.X R9, R5, R185, R0, 0x1, P2 ;  /* 0x000000b905097211 */ /* 0x000fc400010f0c00 */
[CC--:B------:R-:W-:Y:S02]  /*1d540*/  @P6 LEA R16, P2, R7.reuse, R184.reuse, 0x1 ;  /* 0x000000b807106211 */ /* 0x0c0fe400078408ff */
[CC--:B------:R-:W-:Y:S01]  /*1d550*/  @P5 LEA R14, P1, R7.reuse, R184.reuse, 0x1 ;  /* 0x000000b8070e5211 */ /* 0x0c0fe200078208ff */
[----:B------:R-:W-:Y:S01]  /*1d560*/  @!PT LDS RZ, [RZ] ;  /* 0x00000000fffff984 */ /* 0x000fe20000000800 */
[----:B------:R-:W-:Y:S01]  /*1d570*/  @!PT LDS RZ, [RZ] ;  /* 0x00000000fffff984 */ /* 0x000fe20000000800 */
[----:B------:R-:W-:Y:S01]  /*1d580*/  @!PT LDS RZ, [RZ] ;  /* 0x00000000fffff984 */ /* 0x000fe20000000800 */
[----:B------:R1:W-:Y:S01]  /*1d590*/  @P6 LDGSTS.E.BYPASS.LTC128B.128 [R244+0x10000], [R8.64] ;  /* 0x1000000008f46fae */ /* 0x0003e2000b901d44 */
[CCC-:B------:R-:W-:Y:S02]  /*1d5a0*/  @P6 LEA.HI.X R17, R7.reuse, R185.reuse, R2.reuse, 0x1, P2 ;  /* 0x000000b907116211 */ /* 0x1c0fe400010f0c02 */
[CC--:B------:R-:W-:Y:S01]  /*1d5b0*/  @P4 LEA R12, P2, R7.reuse, R184.reuse, 0x1 ;  /* 0x000000b8070c4211 */ /* 0x0c0fe200078408ff */
[----:B------:R-:W-:Y:S01]  /*1d5c0*/  @!P6 STS.128 [R244+0x10000], RZ ;  /* 0x010000fff400e388 */ /* 0x000fe20000000c00 */
[CCC-:B------:R-:W-:Y:S02]  /*1d5d0*/  @P5 LEA.HI.X R15, R7.reuse, R185.reuse, R2.reuse, 0x1, P1 ;  /* 0x000000b9070f5211 */ /* 0x1c0fe400008f0c02 */
[C---:B------:R-:W-:Y:S01]  /*1d5e0*/  @P4 LEA.HI.X R13, R7.reuse, R185, R2, 0x1, P2 ;  /* 0x000000b9070d4211 */ /* 0x040fe200010f0c02 */
[----:B------:R-:W-:Y:S01]  /*1d5f0*/  @!PT LDS RZ, [RZ] ;  /* 0x00000000fffff984 */ /* 0x000fe20000000800 */
[----:B------:R-:W-:Y:S01]  /*1d600*/  @!PT LDS RZ, [RZ] ;  /* 0x00000000fffff984 */ /* 0x000fe20000000800 */
[----:B------:R-:W-:Y:S01]  /*1d610*/  @!PT LDS RZ, [RZ] ;  /* 0x00000000fffff984 */ /* 0x000fe20000000800 */
[----:B------:R1:W-:Y:S01]  /*1d620*/  @P5 LDGSTS.E.BYPASS.LTC128B.128 [R244+0x12000], [R8.64+0x80] ;  /* 0x1200008008f45fae */ /* 0x0003e2000b901d44 */
[----:B------:R-:W-:-:S02]  /*1d630*/  @P3 LEA R6, P1, R7, R184, 0x1 ;  /* 0x000000b807063211 */ /* 0x000fc400078208ff */
[C---:B------:R-:W-:Y:S01]  /*1d640*/  IADD3 R5, P2, R7.reuse, R230, RZ ;  /* 0x000000e607057210 */ /* 0x040fe20007f5e0ff */
[----:B------:R-:W-:Y:S01]  /*1d650*/  @!P5 STS.128 [R244+0x12000], RZ ;  /* 0x012000fff400d388 */ /* 0x000fe20000000c00 */
[-C--:B------:R-:W-:Y:S02]  /*1d660*/  @P3 LEA.HI.X R7, R7, R185.reuse, R2, 0x1, P1 ;  /* 0x000000b907073211 */ /* 0x080fe400008f0c02 */
        /* <DEDUP_REMOVED lines=15> */
[CCC-:B------:R-:W-:Y:S02]  /*1d760*/  @P4 LEA.HI.X R19, R5.reuse, R185.reuse, R2.reuse, 0x1, P2 ;  /* 0x000000b905134211 */ /* 0x1c0fe400010f0c02 */
[C---:B------:R-:W-:Y:S01]  /*1d770*/  @P3 LEA R4, P1, R5.reuse, R184, 0x1 ;  /* 0x000000b805043211 */ /* 0x040fe200078208ff */
        /* <DEDUP_REMOVED lines=73> */
[----:B-1----:R-:W2:Y:S04]  /*1dc10*/  LDSM.16.M88.4 R20, [R228+0x8000] ;  /* 0x00800000e414783b */ /* 0x002ea80000000200 */
[----:B------:R-:W1:Y:S04]  /*1dc20*/  LDSM.16.M88.4 R188, [R228+0x8800] ;  /* 0x00880000e4bc783b */ /* 0x000e680000000200 */
[----:B------:R-:W1:Y:S04]  /*1dc30*/  LDSM.16.M88.4 R180, [R228+0x9000] ;  /* 0x00900000e4b4783b */ /* 0x000e680000000200 */
[----:B------:R-:W-:Y:S04]  /*1dc40*/  LDSM.16.M88.4 R32, [R227] ;  /* 0x00000000e320783b */ /* 0x000fe80000000200 */
[----:B------:R-:W1:Y:S04]  /*1dc50*/  LDSM.16.M88.4 R28, [R226] ;  /* 0x00000000e21c783b */ /* 0x000e680000000200 */
[----:B---3--:R-:W3:Y:S04]  /*1dc60*/  LDSM.16.M88.4 R12, [R218] ;  /* 0x00000000da0c783b */ /* 0x008ee80000000200 */
[----:B----4-:R-:W4:Y:S04]  /*1dc70*/  LDSM.16.M88.4 R4, [R217] ;  /* 0x00000000d904783b */ /* 0x010f280000000200 */
[----:B------:R-:W3:Y:S04]  /*1dc80*/  LDSM.16.M88.4 R168, [R228+0x9800] ;  /* 0x00980000e4a8783b */ /* 0x000ee80000000200 */
[----:B------:R-:W-:Y:S04]  /*1dc90*/  LDSM.16.M88.4 R192, [R216] ;  /* 0x00000000d8c0783b */ /* 0x000fe80000000200 */
[----:B------:R-:W-:Y:S01]  /*1dca0*/  LDSM.16.M88.4 R196, [R213] ;  /* 0x00000000d5c4783b */ /* 0x000fe20000000200 */
[C---:B--2---:R-:W-:Y:S03]  /*1dcb0*/  HMMA.16816.F32.BF16 R24, R172.reuse, R20, RZ ;  /* 0x00000014ac18723c */ /* 0x044fe600000418ff */
[----:B------:R-:W2:Y:S04]  /*1dcc0*/  LD.E R0, [R10.64+0x18c] ;  /* 0x00018c040a007980 */ /* 0x000ea8000c101900 */
[----:B------:R-:W-:Y:S01]  /*1dcd0*/  LDSM.16.M88.4 R200, [R229+0x6000] ;  /* 0x00600000e5c8783b */ /* 0x000fe20000000200 */
[C---:B-1----:R-:W-:Y:S03]  /*1dce0*/  HMMA.16816.F32.BF16 R16, R172.reuse, R188, RZ ;  /* 0x000000bcac10723c */ /* 0x042fe600000418ff */
[----:B------:R-:W-:Y:S04]  /*1dcf0*/  LDSM.16.M88.4 R36, [R228+0xe800] ;  /* 0x00e80000e424783b */ /* 0x000fe80000000200 */
[----:B------:R-:W0:Y:S01]  /*1dd00*/  LDGDEPBAR ;  /* 0x00000000000079af */ /* 0x000e220000000000 */
[C---:B------:R-:W-:Y:S08]  /*1dd10*/  HMMA.16816.F32.BF16 R184, R172.reuse, R180, RZ ;  /* 0x000000b4acb8723c */ /* 0x040ff000000418ff */
[C---:B------:R-:W-:Y:S08]  /*1dd20*/  HMMA.16816.F32.BF16 R20, R172.reuse, R22, RZ ;  /* 0x00000016ac14723c */ /* 0x040ff000000418ff */
[C---:B------:R-:W-:Y:S08]  /*1dd30*/  HMMA.16816.F32.BF16 R188, R172.reuse, R190, RZ ;  /* 0x000000beacbc723c */ /* 0x040ff000000418ff */
[----:B------:R-:W-:Y:S08]  /*1dd40*/  HMMA.16816.F32.BF16 R180, R172, R182, RZ ;  /* 0x000000b6acb4723c */ /* 0x000ff000000418ff */
[C---:B------:R-:W-:Y:S08]  /*1dd50*/  HMMA.16816.F32.BF16 R24, R32.reuse, R28, R24 ;  /* 0x0000001c2018723c */ /* 0x040ff00000041818 */
[C---:B------:R-:W-:Y:S01]  /*1dd60*/  HMMA.16816.F32.BF16 R20, R32.reuse, R30, R20 ;  /* 0x0000001e2014723c */ /* 0x040fe20000041814 */
[----:B------:R-:W-:Y:S07]  /*1dd70*/  LDSM.16.M88.4 R28, [R222+0x8000] ;  /* 0x00800000de1c783b */ /* 0x000fee0000000200 */
[C---:B---3--:R-:W-:Y:S08]  /*1dd80*/  HMMA.16816.F32.BF16 R16, R32.reuse, R12, R16 ;  /* 0x0000000c2010723c */ /* 0x048ff00000041810 */
[C---:B------:R-:W-:Y:S01]  /*1dd90*/  HMMA.16816.F32.BF16 R188, R32.reuse, R14, R188 ;  /* 0x0000000e20bc723c */ /* 0x040fe200000418bc */
[----:B------:R-:W1:Y:S07]  /*1dda0*/  LDSM.16.M88.4 R12, [R225] ;  /* 0x00000000e10c783b */ /* 0x000e6e0000000200 */
[C---:B----4-:R-:W-:Y:S08]  /*1ddb0*/  HMMA.16816.F32.BF16 R184, R32.reuse, R4, R184 ;  /* 0x0000000420b8723c */ /* 0x050ff000000418b8 */
[----:B------:R-:W-:Y:S01]  /*1ddc0*/  HMMA.16816.F32.BF16 R180, R32, R6, R180 ;  /* 0x0000000620b4723c */ /* 0x000fe200000418b4 */
[----:B------:R-:W3:Y:S07]  /*1ddd0*/  LDSM.16.M88.4 R4, [R222+0x8800] ;  /* 0x00880000de04783b */ /* 0x000eee0000000200 */
[C---:B------:R-:W-:Y:S08]  /*1dde0*/  HMMA.16816.F32.BF16 R176, R172.reuse, R168, RZ ;  /* 0x000000a8acb0723c */ /* 0x040ff000000418ff */
[----:B------:R-:W-:Y:S01]  /*1ddf0*/  HMMA.16816.F32.BF16 R172, R172, R170, RZ ;  /* 0x000000aaacac723c */ /* 0x000fe200000418ff */
[----:B------:R-:W4:Y:S07]  /*1de00*/  LDSM.16.M88.4 R168, [R222+0x9000] ;  /* 0x00900000dea8783b */ /* 0x000f2e0000000200 */
[----:B-1----:R-:W-:Y:S08]  /*1de10*/  HMMA.16816.F32.BF16 R24, R12, R28, R24 ;  /* 0x0000001c0c18723c */ /* 0x002ff00000041818 */
[C---:B------:R-:W-:Y:S08]  /*1de20*/  HMMA.16816.F32.BF16 R176, R32.reuse, R192, R176 ;  /* 0x000000c020b0723c */ /* 0x040ff000000418b0 */
[----:B------:R-:W-:Y:S01]  /*1de30*/  HMMA.16816.F32.BF16 R172, R32, R194, R172 ;  /* 0x000000c220ac723c */ /* 0x000fe200000418ac */
[----:B------:R-:W1:Y:S04]  /*1de40*/  LDSM.16.M88.4 R32, [R222+0x9800] ;  /* 0x00980000de20783b */ /* 0x000e680000000200 */
[----:B------:R-:W-:Y:S03]  /*1de50*/  LDSM.16.M88.4 R192, [R215+0x800] ;  /* 0x00080000d7c0783b */ /* 0x000fe60000000200 */
[C---:B------:R-:W-:Y:S01]  /*1de60*/  HMMA.16816.F32.BF16 R20, R12.reuse, R30, R20 ;  /* 0x0000001e0c14723c */ /* 0x040fe20000041814 */
[----:B------:R-:W1:Y:S07]  /*1de70*/  LDSM.16.M88.4 R28, [R224] ;  /* 0x00000000e01c783b */ /* 0x000e6e0000000200 */
[C---:B---3--:R-:W-:Y:S08]  /*1de80*/  HMMA.16816.F32.BF16 R16, R12.reuse, R4, R16 ;  /* 0x000000040c10723c */ /* 0x048ff00000041810 */
[C---:B------:R-:W-:Y:S01]  /*1de90*/  HMMA.16816.F32.BF16 R188, R12.reuse, R6, R188 ;  /* 0x000000060cbc723c */ /* 0x040fe200000418bc */
[----:B------:R-:W3:Y:S07]  /*1dea0*/  LDSM.16.M88.4 R4, [R215] ;  /* 0x00000000d704783b */ /* 0x000eee0000000200 */
[C---:B----4-:R-:W-:Y:S08]  /*1deb0*/  HMMA.16816.F32.BF16 R184, R12.reuse, R168, R184 ;  /* 0x000000a80cb8723c */ /* 0x050ff000000418b8 */
[C---:B------:R-:W-:Y:S01]  /*1dec0*/  HMMA.16816.F32.BF16 R180, R12.reuse, R170, R180 ;  /* 0x000000aa0cb4723c */ /* 0x040fe200000418b4 */
[----:B------:R-:W4:Y:S07]  /*1ded0*/  LDSM.16.M88.4 R168, [R215+0x1000] ;  /* 0x00100000d7a8783b */ /* 0x000f2e0000000200 */
[C---:B-1----:R-:W-:Y:S08]  /*1dee0*/  HMMA.16816.F32.BF16 R176, R12.reuse, R32, R176 ;  /* 0x000000200cb0723c */ /* 0x042ff000000418b0 */
[----:B------:R-:W-:Y:S01]  /*1def0*/  HMMA.16816.F32.BF16 R172, R12, R34, R172 ;  /* 0x000000220cac723c */ /* 0x000fe200000418ac */
[----:B------:R-:W1:Y:S04]  /*1df00*/  LDSM.16.M88.4 R32, [R215+0x1800] ;  /* 0x00180000d720783b */ /* 0x000e680000000200 */
[----:B------:R-:W-:Y:S03]  /*1df10*/  LDSM.16.M88.4 R12, [R229+0x2000] ;  /* 0x00200000e50c783b */ /* 0x000fe60000000200 */
[C---:B------:R-:W-:Y:S08]  /*1df20*/  HMMA.16816.F32.BF16 R16, R28.reuse, R192, R16 ;  /* 0x000000c01c10723c */ /* 0x040ff00000041810 */
[C---:B---3--:R-:W-:Y:S08]  /*1df30*/  HMMA.16816.F32.BF16 R24, R28.reuse, R4, R24 ;  /* 0x000000041c18723c */ /* 0x048ff00000041818 */
[C---:B------:R-:W-:Y:S01]  /*1df40*/  HMMA.16816.F32.BF16 R20, R28.reuse, R6, R20 ;  /* 0x000000061c14723c */ /* 0x040fe20000041814 */
[----:B------:R-:W3:Y:S07]  /*1df50*/  LDSM.16.M88.4 R4, [R228+0xa000] ;  /* 0x00a00000e404783b */ /* 0x000eee0000000200 */
[C---:B----4-:R-:W-:Y:S08]  /*1df60*/  HMMA.16816.F32.BF16 R184, R28.reuse, R168, R184 ;  /* 0x000000a81cb8723c */ /* 0x050ff000000418b8 */
[C---:B------:R-:W-:Y:S01]  /*1df70*/  HMMA.16816.F32.BF16 R180, R28.reuse, R170, R180 ;  /* 0x000000aa1cb4723c */ /* 0x040fe200000418b4 */
[----:B------:R-:W4:Y:S07]  /*1df80*/  LDSM.16.M88.4 R168, [R228+0xb000] ;  /* 0x00b00000e4a8783b */ /* 0x000f2e0000000200 */
[C---:B------:R-:W-:Y:S01]  /*1df90*/  HMMA.16816.F32.BF16 R188, R28.reuse, R194, R188 ;  /* 0x000000c21cbc723c */ /* 0x040fe200000418bc */
[----:B------:R-:W4:Y:S07]  /*1dfa0*/  LDSM.16.M88.4 R192, [R228+0xa800] ;  /* 0x00a80000e4c0783b */ /* 0x000f2e0000000200 */
[C---:B-1----:R-:W-:Y:S08]  /*1dfb0*/  HMMA.16816.F32.BF16 R176, R28.reuse, R32, R176 ;  /* 0x000000201cb0723c */ /* 0x042ff000000418b0 */
[----:B------:R-:W-:Y:S01]  /*1dfc0*/  HMMA.16816.F32.BF16 R172, R28, R34, R172 ;  /* 0x000000221cac723c */ /* 0x000fe200000418ac */
[----:B------:R-:W1:Y:S04]  /*1dfd0*/  LDSM.16.M88.4 R28, [R228+0xb800] ;  /* 0x00b80000e41c783b */ /* 0x000e680000000200 */
[----:B------:R-:W-:Y:S03]  /*1dfe0*/  LDSM.16.M88.4 R32, [R227+0x2000] ;  /* 0x00200000e320783b */ /* 0x000fe60000000200 */
[C---:B---3--:R-:W-:Y:S08]  /*1dff0*/  HMMA.16816.F32.BF16 R24, R12.reuse, R4, R24 ;  /* 0x000000040c18723c */ /* 0x048ff00000041818 */
[C---:B------:R-:W-:Y:S01]  /*1e000*/  HMMA.16816.F32.BF16 R20, R12.reuse, R6, R20 ;  /* 0x000000060c14723c */ /* 0x040fe20000041814 */
[----:B------:R-:W3:Y:S07]  /*1e010*/  LDSM.16.M88.4 R4, [R214] ;  /* 0x00000000d604783b */ /* 0x000eee0000000200 */
[C---:B----4-:R-:W-:Y:S08]  /*1e020*/  HMMA.16816.F32.BF16 R184, R12.reuse, R168, R184 ;  /* 0x000000a80cb8723c */ /* 0x050ff000000418b8 */
[C---:B------:R-:W-:Y:S01]  /*1e030*/  HMMA.16816.F32.BF16 R180, R12.reuse, R170, R180 ;  /* 0x000000aa0cb4723c */ /* 0x040fe200000418b4 */
[----:B------:R-:W4:Y:S07]  /*1e040*/  LDSM.16.M88.4 R168, [R211] ;  /* 0x00000000d3a8783b */ /* 0x000f2e0000000200 */
[C---:B------:R-:W-:Y:S08]  /*1e050*/  HMMA.16816.F32.BF16 R16, R12.reuse, R192, R16 ;  /* 0x000000c00c10723c */ /* 0x040ff00000041810 */
[C---:B------:R-:W-:Y:S01]  /*1e060*/  HMMA.16816.F32.BF16 R188, R12.reuse, R194, R188 ;  /* 0x000000c20cbc723c */ /* 0x040fe200000418bc */
[----:B------:R-:W2:Y:S07]  /*1e070*/  LDSM.16.M88.4 R192, [R212] ;  /* 0x00000000d4c0783b */ /* 0x000eae0000000200 */
        /* <DEDUP_REMOVED lines=9> */
[----:B------:R-:W-:Y:S07]  /*1e110*/  LDSM.16.M88.4 R196, [R209] ;  /* 0x00000000d1c4783b */ /* 0x000fee0000000200 */
        /* <DEDUP_REMOVED lines=12> */
[----:B------:R-:W3:Y:S07]  /*1e1e0*/  LDSM.16.M88.4 R4, [R215+0x2800] ;  /* 0x00280000d704783b */ /* 0x000eee0000000200 */
        /* <DEDUP_REMOVED lines=18> */
[----:B------:R-:W-:Y:S04]  /*1e310*/  LDSM.16.M88.4 R32, [R227+0x4000] ;  /* 0x00400000e320783b */ /* 0x000fe80000000200 */
[----:B------:R-:W-:Y:S03]  /*1e320*/  LDSM.16.M88.4 R192, [R208] ;  /* 0x00000000d0c0783b */ /* 0x000fe60000000200 */
[C---:B-1----:R-:W-:Y:S08]  /*1e330*/  HMMA.16816.F32.BF16 R24, R12.reuse, R28, R24 ;  /* 0x0000001c0c18723c */ /* 0x042ff00000041818 */
[C---:B------:R-:W-:Y:S01]  /*1e340*/  HMMA.16816.F32.BF16 R20, R12.reuse, R30, R20 ;  /* 0x0000001e0c14723c */ /* 0x040fe20000041814 */
[----:B------:R-:W1:Y:S07]  /*1e350*/  LDSM.16.M88.4 R28, [R228+0xd800] ;  /* 0x00d80000e41c783b */ /* 0x000e6e0000000200 */
        /* <DEDUP_REMOVED lines=15> */
[----:B------:R-:W-:Y:S07]  /*1e450*/  LDSM.16.M88.4 R196, [R228+0xf000] ;  /* 0x00f00000e4c4783b */ /* 0x000fee0000000200 */
[C---:B------:R-:W-:Y:S08]  /*1e460*/  HMMA.16816.F32.BF16 R184, R32.reuse, R192, R184 ;  /* 0x000000c020b8723c */ /* 0x040ff000000418b8 */
[C---:B------:R-:W-:Y:S01]  /*1e470*/  HMMA.16816.F32.BF16 R180, R32.reuse, R194, R180 ;  /* 0x000000c220b4723c */ /* 0x040fe200000418b4 */
[----:B------:R-:W-:Y:S07]  /*1e480*/  LDSM.16.M88.4 R192, [R222+0xd000] ;  /* 0x00d00000dec0783b */ /* 0x000fee0000000200 */
[C---:B---3--:R-:W-:Y:S08]  /*1e490*/  HMMA.16816.F32.BF16 R176, R32.reuse, R168, R176 ;  /* 0x000000a820b0723c */ /* 0x048ff000000418b0 */
[----:B------:R-:W-:Y:S01]  /*1e4a0*/  HMMA.16816.F32.BF16 R172, R32, R170, R172 ;  /* 0x000000aa20ac723c */ /* 0x000fe200000418ac */
[----:B------:R-:W3:Y:S04]  /*1e4b0*/  LDSM.16.M88.4 R32, [R222+0xd800] ;  /* 0x00d80000de20783b */ /* 0x000ee80000000200 */
[----:B------:R-:W-:Y:S03]  /*1e4c0*/  LDSM.16.M88.4 R168, [R215+0x4000] ;  /* 0x00400000d7a8783b */ /* 0x000fe60000000200 */
[C---:B-1----:R-:W-:Y:S08]  /*1e4d0*/  HMMA.16816.F32.BF16 R24, R28.reuse, R12, R24 ;  /* 0x0000000c1c18723c */ /* 0x042ff00000041818 */
[C---:B------:R-:W-:Y:S01]  /*1e4e0*/  HMMA.16816.F32.BF16 R20, R28.reuse, R14, R20 ;  /* 0x0000000e1c14723c */ /* 0x040fe20000041814 */
[----:B------:R-:W-:Y:S07]  /*1e4f0*/  LDSM.16.M88.4 R12, [R224+0x4000] ;  /* 0x00400000e00c783b */ /* 0x000fee0000000200 */
[C---:B--2---:R-:W-:Y:S08]  /*1e500*/  HMMA.16816.F32.BF16 R16, R28.reuse, R4, R16 ;  /* 0x000000041c10723c */ /* 0x044ff00000041810 */
[C---:B------:R-:W-:Y:S01]  /*1e510*/  HMMA.16816.F32.BF16 R188, R28.reuse, R6, R188 ;  /* 0x000000061cbc723c */ /* 0x040fe200000418bc */
[----:B------:R-:W1:Y:S07]  /*1e520*/  LDSM.16.M88.4 R4, [R215+0x4800] ;  /* 0x00480000d704783b */ /* 0x000e6e0000000200 */
[C---:B---3--:R-:W-:Y:S08]  /*1e530*/  HMMA.16816.F32.BF16 R176, R28.reuse, R32, R176 ;  /* 0x000000201cb0723c */ /* 0x048ff000000418b0 */
[C---:B------:R-:W-:Y:S01]  /*1e540*/  HMMA.16816.F32.BF16 R172, R28.reuse, R34, R172 ;  /* 0x000000221cac723c */ /* 0x040fe200000418ac */
[----:B------:R-:W2:Y:S07]  /*1e550*/  LDSM.16.M88.4 R32, [R215+0x5000] ;  /* 0x00500000d720783b */ /* 0x000eae0000000200 */
[C---:B------:R-:W-:Y:S08]  /*1e560*/  HMMA.16816.F32.BF16 R184, R28.reuse, R192, R184 ;  /* 0x000000c01cb8723c */ /* 0x040ff000000418b8 */
        /* <DEDUP_REMOVED lines=11> */
[----:B------:R-:W2:Y:S07]  /*1e620*/  LDSM.16.M88.4 R32, [R206] ;  /* 0x00000000ce20783b */ /* 0x000eae0000000200 */
[----:B-1----:R-:W-:Y:S08]  /*1e630*/  HMMA.16816.F32.BF16 R24, R200, R4, R24 ;  /* 0x00000004c818723c */ /* 0x002ff00000041818 */
[C---:B------:R-:W-:Y:S08]  /*1e640*/  HMMA.16816.F32.BF16 R176, R12.reuse, R28, R176 ;  /* 0x0000001c0cb0723c */ /* 0x040ff000000418b0 */
[----:B------:R-:W-:Y:S01]  /*1e650*/  HMMA.16816.F32.BF16 R172, R12, R30, R172 ;  /* 0x0000001e0cac723c */ /* 0x000fe200000418ac */
[----:B------:R-:W1:Y:S04]  /*1e660*/  LDSM.16.M88.4 R28, [R205] ;  /* 0x00000000cd1c783b */ /* 0x000e680000000200 */
[----:B------:R-:W-:Y:S03]  /*1e670*/  LDSM.16.M88.4 R12, [R225+0x6000] ;  /* 0x00600000e10c783b */ /* 0x000fe60000000200 */
[C---:B------:R-:W-:Y:S01]  /*1e680*/  HMMA.16816.F32.BF16 R20, R200.reuse, R6, R20 ;  /* 0x00000006c814723c */ /* 0x040fe20000041814 */
[----:B------:R-:W3:Y:S07]  /*1e690*/  LDSM.16.M88.4 R4, [R222+0xe000] ;  /* 0x00e00000de04783b */ /* 0x000eee0000000200 */
[C---:B------:R-:W-:Y:S01]  /*1e6a0*/  HMMA.16816.F32.BF16 R188, R200.reuse, R38, R188 ;  /* 0x00000026c8bc723c */ /* 0x040fe200000418bc */
[----:B------:R4:W5:Y:S07]  /*1e6b0*/  LDL.LU.64 R38, [R1+0x8] ;  /* 0x0000080001267983 */ /* 0x00096e0000300a00 */
[C---:B------:R-:W-:Y:S01]  /*1e6c0*/  HMMA.16816.F32.BF16 R16, R200.reuse, R36, R16 ;  /* 0x00000024c810723c */ /* 0x040fe20000041810 */
[----:B------:R4:W5:Y:S07]  /*1e6d0*/  LDL.LU.64 R36, [R1] ;  /* 0x0000000001247983 */ /* 0x00096e0000300a00 */
[C---:B------:R-:W-:Y:S08]  /*1e6e0*/  HMMA.16816.F32.BF16 R184, R200.reuse, R196, R184 ;  /* 0x000000c4c8b8723c */ /* 0x040ff000000418b8 */
[----:B------:R-:W-:Y:S01]  /*1e6f0*/  HMMA.16816.F32.BF16 R180, R200, R198, R180 ;  /* 0x000000c6c8b4723c */ /* 0x000fe200000418b4 */
[----:B------:R-:W4:Y:S07]  /*1e700*/  LDSM.16.M88.4 R196, [R167] ;  /* 0x00000000a7c4783b */ /* 0x000f2e0000000200 */
[C---:B--2---:R-:W-:Y:S08]  /*1e710*/  HMMA.16816.F32.BF16 R24, R168.reuse, R32, R24 ;  /* 0x00000020a818723c */ /* 0x044ff00000041818 */
[----:B-1----:R-:W-:Y:S08]  /*1e720*/  HMMA.16816.F32.BF16 R16, R168, R28, R16 ;  /* 0x0000001ca810723c */ /* 0x002ff00000041810 */
[----:B------:R-:W-:Y:S08]  /*1e730*/  HMMA.16816.F32.BF16 R176, R200, R192, R176 ;  /* 0x000000c0c8b0723c */ /* 0x000ff000000418b0 */
[----:B---3--:R-:W-:Y:S08]  /*1e740*/  HMMA.16816.F32.BF16 R24, R12, R4, R24 ;  /* 0x000000040c18723c */ /* 0x008ff00000041818 */
[----:B------:R-:W-:Y:S01]  /*1e750*/  HMMA.16816.F32.BF16 R172, R200, R194, R172 ;  /* 0x000000c2c8ac723c */ /* 0x000fe200000418ac */
[----:B----4-:R-:W-:Y:S01]  /*1e760*/  IMAD.MOV.U32 R28, RZ, RZ, R196 ;  /* 0x000000ffff1c7224 */ /* 0x010fe200078e00c4 */
[----:B------:R-:W-:Y:S01]  /*1e770*/  LDSM.16.M88.4 R192, [R215+0x6000] ;  /* 0x00600000d7c0783b */ /* 0x000fe20000000200 */
[----:B------:R-:W-:-:S02]  /*1e780*/  IMAD.MOV.U32 R5, RZ, RZ, R197 ;  /* 0x000000ffff057224 */ /* 0x000fc400078e00c5 */
[----:B------:R-:W-:Y:S01]  /*1e790*/  IMAD.MOV.U32 R4, RZ, RZ, R198 ;  /* 0x000000ffff047224 */ /* 0x000fe200078e00c6 */
[----:B------:R-:W-:Y:S01]  /*1e7a0*/  LDSM.16.M88.4 R200, [R222+0xe800] ;  /* 0x00e80000dec8783b */ /* 0x000fe20000000200 */
[----:B------:R-:W-:-:S03]  /*1e7b0*/  IMAD.MOV.U32 R2, RZ, RZ, R199 ;  /* 0x000000ffff027224 */ /* 0x000fc600078e00c7 */
[----:B------:R-:W1:Y:S01]  /*1e7c0*/  LDSM.16.M88.4 R196, [R224+0x6000] ;  /* 0x00600000e0c4783b */ /* 0x000e620000000200 */
[----:B------:R-:W-:Y:S03]  /*1e7d0*/  HMMA.16816.F32.BF16 R20, R168, R34, R20 ;  /* 0x00000022a814723c */ /* 0x000fe60000041814 */
[----:B------:R-:W2:Y:S01]  /*1e7e0*/  LDSM.16.M88.4 R32, [R204] ;  /* 0x00000000cc20783b */ /* 0x000ea20000000200 */
[----:B------:R-:W-:-:S04]  /*1e7f0*/  IMAD.MOV.U32 R29, RZ, RZ, R5 ;  /* 0x000000ffff1d7224 */ /* 0x000fc800078e0005 */
[C---:B------:R-:W-:Y:S07]  /*1e800*/  HMMA.16816.F32.BF16 R188, R168.reuse, R30, R188 ;  /* 0x0000001ea8bc723c */ /* 0x040fee00000418bc */
[----:B------:R-:W-:Y:S02]  /*1e810*/  IMAD.MOV.U32 R30, RZ, RZ, R4 ;  /* 0x000000ffff1e7224 */ /* 0x000fe400078e0004 */
[----:B------:R-:W-:Y:S01]  /*1e820*/  IMAD.MOV.U32 R31, RZ, RZ, R2 ;  /* 0x000000ffff1f7224 */ /* 0x000fe200078e0002 */
[C---:B------:R-:W-:Y:S08]  /*1e830*/  HMMA.16816.F32.BF16 R176, R168.reuse, R28, R176 ;  /* 0x0000001ca8b0723c */ /* 0x040ff000000418b0 */
[----:B------:R-:W-:Y:S01]  /*1e840*/  HMMA.16816.F32.BF16 R172, R168, R30, R172 ;  /* 0x0000001ea8ac723c */ /* 0x000fe200000418ac */
[----:B------:R-:W-:Y:S07]  /*1e850*/  LDSM.16.M88.4 R28, [R222+0xf000] ;  /* 0x00f00000de1c783b */ /* 0x000fee0000000200 */
[----:B------:R-:W-:Y:S01]  /*1e860*/  HMMA.16816.F32.BF16 R20, R12, R6, R20 ;  /* 0x000000060c14723c */ /* 0x000fe20000041814 */
[----:B------:R-:W3:Y:S07]  /*1e870*/  LDSM.16.M88.4 R4, [R215+0x6800] ;  /* 0x00680000d704783b */ /* 0x000eee0000000200 */
[----:B-1----:R-:W-:Y:S08]  /*1e880*/  HMMA.16816.F32.BF16 R24, R196, R192, R24 ;  /* 0x000000c0c418723c */ /* 0x002ff00000041818 */
[----:B--2---:R-:W-:Y:S08]  /*1e890*/  HMMA.16816.F32.BF16 R184, R168, R32, R184 ;  /* 0x00000020a8b8723c */ /* 0x004ff000000418b8 */
[----:B------:R-:W-:Y:S08]  /*1e8a0*/  HMMA.16816.F32.BF16 R16, R12, R200, R16 ;  /* 0x000000c80c10723c */ /* 0x000ff00000041810 */
[-C--:B------:R-:W-:Y:S01]  /*1e8b0*/  FMUL.FTZ R24, R24, R0.reuse ;  /* 0x0000000018187220 */ /* 0x080fe20000410000 */
[----:B------:R-:W-:Y:S01]  /*1e8c0*/  HMMA.16816.F32.BF16 R180, R168, R34, R180 ;  /* 0x00000022a8b4723c */ /* 0x000fe200000418b4 */
[----:B------:R-:W-:-:S02]  /*1e8d0*/  FMUL.FTZ R2, R25, R0 ;  /* 0x0000000019027220 */ /* 0x000fc40000410000 */
[----:B------:R1:W2:Y:S01]  /*1e8e0*/  MUFU.TANH R33, R24 ;  /* 0x0000001800217308 */ /* 0x0002a20000002400 */
[----:B------:R-:W-:-:S03]  /*1e8f0*/  FMUL.FTZ R32, R26, R0 ;  /* 0x000000001a207220 */ /* 0x000fc60000410000 */
[-C--:B------:R-:W-:Y:S01]  /*1e900*/  FMUL.FTZ R34, R27, R0.reuse ;  /* 0x000000001b227220 */ /* 0x080fe20000410000 */
[----:B------:R-:W-:Y:S01]  /*1e910*/  HMMA.16816.F32.BF16 R188, R12, R202, R188 ;  /* 0x000000ca0cbc723c */ /* 0x000fe200000418bc */
[----:B-1----:R-:W1:Y:S07]  /*1e920*/  LDSM.16.M88.4 R24, [R215+0x7000] ;  /* 0x00700000d718783b */ /* 0x002e6e0000000200 */
[----:B---3--:R-:W-:Y:S08]  /*1e930*/  HMMA.16816.F32.BF16 R16, R196, R4, R16 ;  /* 0x00000004c410723c */ /* 0x008ff00000041810 */
[----:B------:R-:W-:Y:S01]  /*1e940*/  HMMA.16816.F32.BF16 R184, R12, R28, R184 ;  /* 0x0000001c0cb8723c */ /* 0x000fe200000418b8 */
[----:B------:R-:W3:Y:S07]  /*1e950*/  S2R R28, SR_TID.X ;  /* 0x00000000001c7919 */ /* 0x000eee0000002100 */
[----:B------:R-:W-:Y:S08]  /*1e960*/  HMMA.16816.F32.BF16 R20, R196, R194, R20 ;  /* 0x000000c2c414723c */ /* 0x000ff00000041814 */
[----:B------:R-:W-:Y:S07]  /*1e970*/  HMMA.16816.F32.BF16 R180, R12, R30, R180 ;  /* 0x0000001e0cb4723c */ /* 0x000fee00000418b4 */
[----:B------:R-:W-:Y:S01]  /*1e980*/  FMUL.FTZ R31, R16, R0 ;  /* 0x00000000101f7220 */ /* 0x000fe20000410000 */
[----:B------:R-:W-:Y:S01]  /*1e990*/  HMMA.16816.F32.BF16 R188, R196, R6, R188 ;  /* 0x00000006c4bc723c */ /* 0x000fe200000418bc */
[----:B------:R-:W4:Y:S01]  /*1e9a0*/  LDSM.16.M88.4 R4, [R222+0xf800] ;  /* 0x00f80000de04783b */ /* 0x000f220000000200 */
[----:B---3--:R-:W-:-:S05]  /*1e9b0*/  IMAD.SHL.U32 R16, R28, 0x2, RZ ;  /* 0x000000021c107824 */ /* 0x008fca00078e00ff */
[----:B------:R-:W-:Y:S01]  /*1e9c0*/  LOP3.LUT R16, R16, 0x6, RZ, 0xc0, !PT ;  /* 0x0000000610107812 */ /* 0x000fe200078ec0ff */
[----:B-1----:R-:W-:Y:S07]  /*1e9d0*/  HMMA.16816.F32.BF16 R184, R196, R24, R184 ;  /* 0x00000018c4b8723c */ /* 0x002fee00000418b8 */
[----:B------:R-:W-:Y:S02]  /*1e9e0*/  IMAD R24, R245, 0x40, R16 ;  /* 0x00000040f5187824 */ /* 0x000fe400078e0210 */
[----:B------:R-:W-:-:S03]  /*1e9f0*/  FMUL.FTZ R17, R17, R0 ;  /* 0x0000000011117220 */ /* 0x000fc60000410000 */
[----:B------:R-:W-:Y:S01]  /*1ea00*/  IADD3 R16, R24, 0x1, RZ ;  /* 0x0000000118107810 */ /* 0x000fe20007ffe0ff */
[-C--:B------:R-:W-:Y:S02]  /*1ea10*/  FMUL.FTZ R18, R18, R0.reuse ;  /* 0x0000000012127220 */ /* 0x080fe40000410000 */
[----:B------:R-:W-:Y:S01]  /*1ea20*/  FMUL.FTZ R19, R19, R0 ;  /* 0x0000000013137220 */ /* 0x000fe20000410000 */
[C---:B------:R-:W-:Y:S02]  /*1ea30*/  ISETP.GE.AND P6, PT, R16.reuse, R250, PT ;  /* 0x000000fa1000720c */ /* 0x040fe40003fc6270 */
[C---:B------:R-:W-:Y:S01]  /*1ea40*/  ISETP.GE.AND P2, PT, R16.reuse, R248, PT ;  /* 0x000000f81000720c */ /* 0x040fe20003f46270 */
[----:B------:R-:W-:Y:S01]  /*1ea50*/  FMUL.FTZ R35, R23, R0 ;  /* 0x0000000017237220 */ /* 0x000fe20000410000 */
[----:B------:R-:W-:Y:S01]  /*1ea60*/  MUFU.TANH R30, R18 ;  /* 0x00000012001e7308 */ /* 0x000fe20000002400 */
[C---:B------:R-:W-:Y:S02]  /*1ea70*/  ISETP.GE.OR P6, PT, R16.reuse, R249, !P6 ;  /* 0x000000f91000720c */ /* 0x040fe400077c6670 */
[----:B------:R-:W-:-:S02]  /*1ea80*/  ISETP.GE.OR P2, PT, R16, R247, !P2 ;  /* 0x000000f71000720c */ /* 0x000fc40005746670 */
[----:B------:R-:W-:-:S03]  /*1ea90*/  ISETP.GE.AND P1, PT, R24, R250, PT ;  /* 0x000000fa1800720c */ /* 0x000fc60003f26270 */
[----:B------:R-:W-:Y:S01]  /*1eaa0*/  MUFU.TANH R23, R17 ;  /* 0x0000001100177308 */ /* 0x000fe20000002400 */
[----:B------:R-:W-:Y:S01]  /*1eab0*/  FMUL.FTZ R20, R20, R0 ;  /* 0x0000000014147220 */ /* 0x000fe20000410000 */
[----:B------:R-:W-:-:S06]  /*1eac0*/  ISETP.GE.OR P1, PT, R24, R249, !P1 ;  /* 0x000000f91800720c */ /* 0x000fcc0004f26670 */
[----:B------:R1:W-:Y:S01]  /*1ead0*/  MUFU.TANH R29, R19 ;  /* 0x00000013001d7308 */ /* 0x0003e20000002400 */
[----:B--2---:R-:W-:-:S07]  /*1eae0*/  FSEL R33, R33, -INF , !P1 ;  /* 0xff80000021217808 */ /* 0x004fce0004800000 */
[----:B------:R-:W2:Y:S01]  /*1eaf0*/  MUFU.TANH R32, R32 ;  /* 0x0000002000207308 */ /* 0x000ea20000002400 */
[----:B-1----:R-:W1:Y:S07]  /*1eb00*/  LDSM.16.M88.4 R16, [R215+0x7800] ;  /* 0x00780000d710783b */ /* 0x002e6e0000000200 */
[----:B------:R-:W3:Y:S01]  /*1eb10*/  MUFU.TANH R2, R2 ;  /* 0x0000000200027308 */ /* 0x000ee20000002400 */
[----:B------:R-:W-:Y:S01]  /*1eb20*/  ISETP.GE.AND P1, PT, R24, R248, PT ;  /* 0x000000f81800720c */ /* 0x000fe20003f26270 */
[----:B------:R-:W-:-:S02]  /*1eb30*/  FMUL.FTZ R22, R22, R0 ;  /* 0x0000000016167220 */ /* 0x000fc40000410000 */
[----:B------:R-:W-:-:S04]  /*1eb40*/  FMUL.FTZ R21, R21, R0 ;  /* 0x0000000015157220 */ /* 0x000fc80000410000 */
[----:B------:R-:W1:Y:S01]  /*1eb50*/  MUFU.TANH R34, R34 ;  /* 0x0000002200227308 */ /* 0x000e620000002400 */
[C---:B------:R-:W-:Y:S01]  /*1eb60*/  ISETP.GE.OR P1, PT, R24.reuse, R247, !P1 ;  /* 0x000000f71800720c */ /* 0x040fe20004f26670 */
[----:B----4-:R-:W-:Y:S01]  /*1eb70*/  HMMA.16816.F32.BF16 R176, R12, R4, R176 ;  /* 0x000000040cb0723c */ /* 0x010fe200000418b0 */
[----:B------:R-:W-:-:S05]  /*1eb80*/  IADD3 R166, R24, 0x8, RZ ;  /* 0x0000000818a67810 */ /* 0x000fca0007ffe0ff */
[----:B------:R-:W-:Y:S01]  /*1eb90*/  MUFU.TANH R31, R31 ;  /* 0x0000001f001f7308 */ /* 0x000fe20000002400 */
[----:B--2---:R-:W-:Y:S01]  /*1eba0*/  FSEL R32, R32, -INF , !P1 ;  /* 0xff80000020207808 */ /* 0x004fe20004800000 */
[----:B------:R-:W-:Y:S06]  /*1ebb0*/  HMMA.16816.F32.BF16 R180, R196, R26, R180 ;  /* 0x0000001ac4b4723c */ /* 0x000fec00000418b4 */
[----:B------:R-:W2:Y:S01]  /*1ebc0*/  MUFU.TANH R20, R20 ;  /* 0x0000001400147308 */ /* 0x000ea20000002400 */
[----:B------:R-:W-:Y:S01]  /*1ebd0*/  ISETP.GE.AND P1, PT, R166, R250, PT ;  /* 0x000000faa600720c */ /* 0x000fe20003f26270 */
[----:B------:R-:W-:Y:S01]  /*1ebe0*/  HMMA.16816.F32.BF16 R172, R12, R6, R172 ;  /* 0x000000060cac723c */ /* 0x000fe200000418ac */
[----:B------:R-:W-:Y:S01]  /*1ebf0*/  IADD3 R168, R24, 0x9, RZ ;  /* 0x0000000918a87810 */ /* 0x000fe20007ffe0ff */
[----:B------:R-:W-:Y:S01]  /*1ec00*/  FMUL.FTZ R165, R190, R0 ;  /* 0x00000000bea57220 */ /* 0x000fe20000410000 */
[----:B------:R-:W-:-:S04]  /*1ec10*/  DEPBAR.LE SB0, 0x0 ;  /* 0x000080000000791a */ /* 0x000fc80000000000 */
[----:B------:R-:W4:Y:S01]  /*1ec20*/  MUFU.TANH R22, R22 ;  /* 0x0000001600167308 */ /* 0x000f220000002400 */
[----:B------:R-:W-:Y:S02]  /*1ec30*/  ISETP.GE.OR P1, PT, R166, R249, !P1 ;  /* 0x000000f9a600720c */ /* 0x000fe40004f26670 */
[----:B---3--:R-:W-:-:S05]  /*1ec40*/  FSEL R4, R2, -INF , !P6 ;  /* 0xff80000002047808 */ /* 0x008fca0007000000 */
[----:B------:R-:W3:Y:S01]  /*1ec50*/  MUFU.TANH R21, R21 ;  /* 0x0000001500157308 */ /* 0x000ee20000002400 */
[----:B------:R-:W-:-:S07]  /*1ec60*/  ISETP.GE.AND P6, PT, R166, R248, PT ;  /* 0x000000f8a600720c */ /* 0x000fce0003fc6270 */
[----:B------:R-:W3:Y:S01]  /*1ec70*/  MUFU.TANH R35, R35 ;  /* 0x0000002300237308 */ /* 0x000ee20000002400 */
[----:B-1----:R-:W-:Y:S02]  /*1ec80*/  FSEL R2, R34, -INF , !P2 ;  /* 0xff80000022027808 */ /* 0x002fe40005000000 */
[----:B------:R-:W-:Y:S02]  /*1ec90*/  ISETP.GE.AND P2, PT, R168, R250, PT ;  /* 0x000000faa800720c */ /* 0x000fe40003f46270 */
[----:B--2---:R-:W-:Y:S02]  /*1eca0*/  FSEL R5, R20, -INF , !P1 ;  /* 0xff80000014057808 */ /* 0x004fe40004800000 */
[----:B------:R-:W-:Y:S02]  /*1ecb0*/  ISETP.GE.AND P1, PT, R168, R248, PT ;  /* 0x000000f8a800720c */ /* 0x000fe40003f26270 */
[----:B------:R-:W-:Y:S02]  /*1ecc0*/  ISETP.GE.OR P6, PT, R166, R247, !P6 ;  /* 0x000000f7a600720c */ /* 0x000fe400077c6670 */
[----:B------:R-:W-:-:S02]  /*1ecd0*/  IADD3 R14, R24, 0x10, RZ ;  /* 0x00000010180e7810 */ /* 0x000fc40007ffe0ff */
[----:B------:R-:W-:Y:S01]  /*1ece0*/  ISETP.GE.OR P2, PT, R168, R249, !P2 ;  /* 0x000000f9a800720c */ /* 0x000fe20005746670 */
[----:B------:R-:W-:Y:S01]  /*1ecf0*/  FMUL.FTZ R188, R188, R0 ;  /* 0x00000000bcbc7220 */ /* 0x000fe20000410000 */
[----:B------:R-:W-:Y:S02]  /*1ed00*/  ISETP.GE.OR P1, PT, R168, R247, !P1 ;  /* 0x000000f7a800720c */ /* 0x000fe40004f26670 */
[----:B----4-:R-:W-:Y:S02]  /*1ed10*/  FSEL R7, R22, -INF , !P6 ;  /* 0xff80000016077808 */ /* 0x010fe40007000000 */
[----:B------:R-:W-:Y:S02]  /*1ed20*/  IADD3 R15, R24, 0x11, RZ ;  /* 0x00000011180f7810 */ /* 0x000fe40007ffe0ff */
[C---:B------:R-:W-:Y:S02]  /*1ed30*/  ISETP.GE.AND P6, PT, R14.reuse, R250, PT ;  /* 0x000000fa0e00720c */ /* 0x040fe40003fc6270 */
[----:B---3--:R-:W-:Y:S01]  /*1ed40*/  FSEL R12, R21, -INF , !P2 ;  /* 0xff800000150c7808 */ /* 0x008fe20005000000 */
[----:B------:R1:W2:Y:S01]  /*1ed50*/  MUFU.TANH R28, R188 ;  /* 0x000000bc001c7308 */ /* 0x0002a20000002400 */
[----:B------:R-:W-:Y:S01]  /*1ed60*/  ISETP.GE.AND P2, PT, R14, R248, PT ;  /* 0x000000f80e00720c */ /* 0x000fe20003f46270 */
[-C--:B------:R-:W-:Y:S01]  /*1ed70*/  FMUL.FTZ R191, R191, R0.reuse ;  /* 0x00000000bfbf7220 */ /* 0x080fe20000410000 */
[----:B------:R-:W-:Y:S01]  /*1ed80*/  FSEL R6, R35, -INF , !P1 ;  /* 0xff80000023067808 */ /* 0x000fe20004800000 */
[----:B------:R-:W-:Y:S01]  /*1ed90*/  FMUL.FTZ R25, R189, R0 ;  /* 0x00000000bd197220 */ /* 0x000fe20000410000 */
[----:B------:R-:W-:-:S02]  /*1eda0*/  ISETP.GE.AND P1, PT, R15, R250, PT ;  /* 0x000000fa0f00720c */ /* 0x000fc40003f26270 */
[C---:B------:R-:W-:Y:S01]  /*1edb0*/  ISETP.GE.OR P6, PT, R14.reuse, R249, !P6 ;  /* 0x000000f90e00720c */ /* 0x040fe200077c6670 */
[----:B------:R-:W3:Y:S01]  /*1edc0*/  MUFU.TANH R165, R165 ;  /* 0x000000a500a57308 */ /* 0x000ee20000002400 */
[----:B------:R-:W-:Y:S01]  /*1edd0*/  ISETP.GE.OR P2, PT, R14, R247, !P2 ;  /* 0x000000f70e00720c */ /* 0x000fe20005746670 */
[----:B------:R-:W-:Y:S01]  /*1ede0*/  HMMA.16816.F32.BF16 R176, R196, R16, R176 ;  /* 0x00000010c4b0723c */ /* 0x000fe200000418b0 */
[----:B------:R-:W-:Y:S01]  /*1edf0*/  FMUL.FTZ R27, R184, R0 ;  /* 0x00000000b81b7220 */ /* 0x000fe20000410000 */
[----:B------:R-:W-:-:S04]  /*1ee00*/  ISETP.GE.OR P1, PT, R15, R249, !P1 ;  /* 0x000000f90f00720c */ /* 0x000fc80004f26670 */
[----:B------:R4:W-:Y:S01]  /*1ee10*/  MUFU.TANH R26, R191 ;  /* 0x000000bf001a7308 */ /* 0x0009e20000002400 */
[----:B------:R-:W-:Y:S02]  /*1ee20*/  IADD3 R17, R24, 0x18, RZ ;  /* 0x0000001818117810 */ /* 0x000fe40007ffe0ff */
[----:B-1----:R-:W-:Y:S01]  /*1ee30*/  FSEL R188, R30, -INF , !P2 ;  /* 0xff8000001ebc7808 */ /* 0x002fe20005000000 */
[----:B------:R-:W-:Y:S01]  /*1ee40*/  FMUL.FTZ R187, R187, R0 ;  /* 0x00000000bbbb7220 */ /* 0x000fe20000410000 */
[----:B------:R-:W-:Y:S02]  /*1ee50*/  ISETP.GE.AND P2, PT, R17, R250, PT ;  /* 0x000000fa1100720c */ /* 0x000fe40003f46270 */
[----:B------:R-:W-:Y:S01]  /*1ee60*/  FSEL R190, R23, -INF , !P1 ;  /* 0xff80000017be7808 */ /* 0x000fe20004800000 */
[----:B------:R-:W1:Y:S01]  /*1ee70*/  MUFU.TANH R25, R25 ;  /* 0x0000001900197308 */ /* 0x000e620000002400 */
[----:B------:R-:W-:Y:S02]  /*1ee80*/  ISETP.GE.AND P1, PT, R17, R248, PT ;  /* 0x000000f81100720c */ /* 0x000fe40003f26270 */
[----:B----4-:R-:W-:-:S02]  /*1ee90*/  FSEL R191, R31, -INF , !P6 ;  /* 0xff8000001fbf7808 */ /* 0x010fc40007000000 */
[----:B------:R-:W-:-:S03]  /*1eea0*/  ISETP.GE.AND P6, PT, R15, R248, PT ;  /* 0x000000f80f00720c */ /* 0x000fc60003fc6270 */
[----:B------:R-:W4:Y:S01]  /*1eeb0*/  MUFU.TANH R27, R27 ;  /* 0x0000001b001b7308 */ /* 0x000f220000002400 */
[----:B------:R-:W-:Y:S02]  /*1eec0*/  IADD3 R16, R24, 0x19, RZ ;  /* 0x0000001918107810 */ /* 0x000fe40007ffe0ff */
[----:B------:R-:W-:Y:S01]  /*1eed0*/  ISETP.GE.OR P6, PT, R15, R247, !P6 ;  /* 0x000000f70f00720c */ /* 0x000fe200077c6670 */
[-C--:B------:R-:W-:Y:S01]  /*1eee0*/  FMUL.FTZ R186, R186, R0.reuse ;  /* 0x00000000baba7220 */ /* 0x080fe20000410000 */
[C---:B------:R-:W-:Y:S02]  /*1eef0*/  ISETP.GE.OR P2, PT, R17.reuse, R249, !P2 ;  /* 0x000000f91100720c */ /* 0x040fe40005746670 */
[----:B------:R-:W-:Y:S01]  /*1ef00*/  ISETP.GE.OR P1, PT, R17, R247, !P1 ;  /* 0x000000f71100720c */ /* 0x000fe20004f26670 */
[----:B------:R1:W-:Y:S01]  /*1ef10*/  MUFU.TANH R22, R187 ;  /* 0x000000bb00167308 */ /* 0x0003e20000002400 */
[----:B------:R-:W-:Y:S01]  /*1ef20*/  IADD3 R17, R24, 0x20, RZ ;  /* 0x0000002018117810 */ /* 0x000fe20007ffe0ff */
[----:B------:R-:W-:Y:S01]  /*1ef30*/  FMUL.FTZ R21, R182, R0 ;  /* 0x00000000b6157220 */ /* 0x000fe20000410000 */
[----:B--2---:R-:W-:-:S02]  /*1ef40*/  FSEL R189, R28, -INF , !P2 ;  /* 0xff8000001cbd7808 */ /* 0x004fc40005000000 */
[----:B------:R-:W-:Y:S02]  /*1ef50*/  ISETP.GE.AND P2, PT, R16, R248, PT ;  /* 0x000000f81000720c */ /* 0x000fe40003f46270 */
[----:B---3--:R-:W-:Y:S01]  /*1ef60*/  FSEL R182, R165, -INF , !P1 ;  /* 0xff800000a5b67808 */ /* 0x008fe20004800000 */
[----:B------:R2:W3:Y:S01]  /*1ef70*/  MUFU.TANH R13, R186 ;  /* 0x000000ba000d7308 */ /* 0x0004e20000002400 */
[----:B------:R-:W-:Y:S01]  /*1ef80*/  ISETP.GE.AND P1, PT, R17, R250, PT ;  /* 0x000000fa1100720c */ /* 0x000fe20003f26270 */
[----:B------:R-:W-:Y:S01]  /*1ef90*/  FMUL.FTZ R14, R180, R0 ;  /* 0x00000000b40e7220 */ /* 0x000fe20000410000 */
[----:B-1----:R-:W-:Y:S02]  /*1efa0*/  FSEL R187, R29, -INF , !P6 ;  /* 0xff8000001dbb7808 */ /* 0x002fe40007000000 */
[C---:B------:R-:W-:Y:S01]  /*1efb0*/  ISETP.GE.AND P6, PT, R16.reuse, R250, PT ;  /* 0x000000fa1000720c */ /* 0x040fe20003fc6270 */
[----:B------:R-:W-:Y:S01]  /*1efc0*/  FMUL.FTZ R185, R185, R0 ;  /* 0x00000000b9b97220 */ /* 0x000fe20000410000 */
[----:B------:R-:W-:-:S02]  /*1efd0*/  ISETP.GE.OR P2, PT, R16, R247, !P2 ;  /* 0x000000f71000720c */ /* 0x000fc40005746670 */
[-C--:B------:R-:W-:Y:S02]  /*1efe0*/  ISETP.GE.OR P6, PT, R16, R249.reuse, !P6 ;  /* 0x000000f91000720c */ /* 0x080fe400077c6670 */
[----:B------:R-:W-:Y:S02]  /*1eff0*/  ISETP.GE.OR P1, PT, R17, R249, !P1 ;  /* 0x000000f91100720c */ /* 0x000fe40004f26670 */
[----:B------:R-:W-:Y:S02]  /*1f000*/  IADD3 R23, R24, 0x21, RZ ;  /* 0x0000002118177810 */ /* 0x000fe40007ffe0ff */
[----:B------:R-:W-:Y:S01]  /*1f010*/  FSEL R180, R25, -INF , !P6 ;  /* 0xff80000019b47808 */ /* 0x000fe20007000000 */
[----:B------:R-:W1:Y:S01]  /*1f020*/  MUFU.TANH R20, R185 ;  /* 0x000000b900147308 */ /* 0x000e620000002400 */
[----:B------:R-:W-:Y:S02]  /*1f030*/  ISETP.GE.AND P6, PT, R17, R248, PT ;  /* 0x000000f81100720c */ /* 0x000fe40003fc6270 */
[----:B--2---:R-:W-:-:S02]  /*1f040*/  FSEL R186, R26, -INF , !P2 ;  /* 0xff8000001aba7808 */ /* 0x004fc40005000000 */
[----:B----4-:R-:W-:-:S03]  /*1f050*/  FSEL R26, R27, -INF , !P1 ;  /* 0xff8000001b1a7808 */ /* 0x010fc60004800000 */
[----:B------:R-:W2:Y:S01]  /*1f060*/  MUFU.TANH R14, R14 ;  /* 0x0000000e000e7308 */ /* 0x000ea20000002400 */
[C---:B------:R-:W-:Y:S01]  /*1f070*/  ISETP.GE.AND P2, PT, R23.reuse, R250, PT ;  /* 0x000000fa1700720c */ /* 0x040fe20003f46270 */
[----:B------:R-:W-:Y:S01]  /*1f080*/  HMMA.16816.F32.BF16 R172, R196, R18, R172 ;  /* 0x00000012c4ac723c */ /* 0x000fe200000418ac */
[----:B------:R-:W-:Y:S02]  /*1f090*/  ISETP.GE.AND P1, PT, R23, R248, PT ;  /* 0x000000f81700720c */ /* 0x000fe40003f26270 */
[----:B------:R-:W-:Y:S02]  /*1f0a0*/  ISETP.GE.OR P6, PT, R17, R247, !P6 ;  /* 0x000000f71100720c */ /* 0x000fe400077c6670 */
[C---:B------:R-:W-:Y:S02]  /*1f0b0*/  ISETP.GE.OR P2, PT, R23.reuse, R249, !P2 ;  /* 0x000000f91700720c */ /* 0x040fe40005746670 */
[----:B------:R-:W-:Y:S02]  /*1f0c0*/  IADD3 R18, R24, 0x28, RZ ;  /* 0x0000002818127810 */ /* 0x000fe40007ffe0ff */
[----:B------:R-:W-:-:S02]  /*1f0d0*/  ISETP.GE.OR P1, PT, R23, R247, !P1 ;  /* 0x000000f71700720c */ /* 0x000fc40004f26670 */
[----:B---3--:R-:W-:Y:S01]  /*1f0e0*/  FSEL R23, R13, -INF , !P6 ;  /* 0xff8000000d177808 */ /* 0x008fe20007000000 */
[----:B------:R-:W3:Y:S01]  /*1f0f0*/  MUFU.TANH R21, R21 ;  /* 0x0000001500157308 */ /* 0x000ee20000002400 */
[----:B------:R-:W-:Y:S01]  /*1f100*/  ISETP.GE.AND P6, PT, R18, R250, PT ;  /* 0x000000fa1200720c */ /* 0x000fe20003fc6270 */
[-C--:B------:R-:W-:Y:S01]  /*1f110*/  FMUL.FTZ R16, R183, R0.reuse ;  /* 0x00000000b7107220 */ /* 0x080fe20000410000 */
[----:B------:R-:W-:Y:S01]  /*1f120*/  IADD3 R17, R24, 0x29, RZ ;  /* 0x0000002918117810 */ /* 0x000fe20007ffe0ff */
[-C--:B------:R-:W-:Y:S01]  /*1f130*/  FMUL.FTZ R25, R176, R0.reuse ;  /* 0x00000000b0197220 */ /* 0x080fe20000410000 */
[----:B------:R-:W-:Y:S01]  /*1f140*/  ISETP.GE.OR P6, PT, R18, R249, !P6 ;  /* 0x000000f91200720c */ /* 0x000fe200077c6670 */
[----:B------:R-:W-:Y:S01]  /*1f150*/  FMUL.FTZ R15, R181, R0 ;  /* 0x00000000b50f7220 */ /* 0x000fe20000410000 */
[----:B-1----:R-:W-:Y:S02]  /*1f160*/  FSEL R183, R20, -INF , !P2 ;  /* 0xff80000014b77808 */ /* 0x002fe40005000000 */
[----:B------:R-:W-:-:S02]  /*1f170*/  FSEL R22, R22, -INF , !P1 ;  /* 0xff80000016167808 */ /* 0x000fc40004800000 */
[----:B--2---:R-:W-:Y:S01]  /*1f180*/  FSEL R181, R14, -INF , !P6 ;  /* 0xff8000000eb57808 */ /* 0x004fe20007000000 */
[----:B------:R-:W1:Y:S01]  /*1f190*/  MUFU.TANH R16, R16 ;  /* 0x0000001000107308 */ /* 0x000e620000002400 */
[----:B------:R-:W-:Y:S02]  /*1f1a0*/  ISETP.GE.AND P2, PT, R18, R248, PT ;  /* 0x000000f81200720c */ /* 0x000fe40003f46270 */
[C---:B------:R-:W-:Y:S02]  /*1f1b0*/  ISETP.GE.AND P1, PT, R17.reuse, R250, PT ;  /* 0x000000fa1100720c */ /* 0x040fe40003f26270 */
[----:B------:R-:W-:-:S03]  /*1f1c0*/  ISETP.GE.AND P6, PT, R17, R248, PT ;  /* 0x000000f81100720c */ /* 0x000fc60003fc6270 */
[----:B------:R-:W2:Y:S01]  /*1f1d0*/  MUFU.TANH R25, R25 ;  /* 0x0000001900197308 */ /* 0x000ea20000002400 */
[----:B------:R-:W-:Y:S01]  /*1f1e0*/  FMUL.FTZ R177, R177, R0 ;  /* 0x00000000b1b17220 */ /* 0x000fe20000410000 */
[----:B------:R-:W-:Y:S02]  /*1f1f0*/  ISETP.GE.OR P2, PT, R18, R247, !P2 ;  /* 0x000000f71200720c */ /* 0x000fe40005746670 */
[C---:B------:R-:W-:Y:S02]  /*1f200*/  ISETP.GE.OR P1, PT, R17.reuse, R249, !P1 ;  /* 0x000000f91100720c */ /* 0x040fe40004f26670 */
[----:B------:R-:W-:Y:S02]  /*1f210*/  ISETP.GE.OR P6, PT, R17, R247, !P6 ;  /* 0x000000f71100720c */ /* 0x000fe400077c6670 */
[----:B------:R-:W-:Y:S01]  /*1f220*/  IADD3 R17, R24, 0x30, RZ ;  /* 0x0000003018117810 */ /* 0x000fe20007ffe0ff */
[----:B------:R-:W4:Y:S01]  /*1f230*/  MUFU.TANH R15, R15 ;  /* 0x0000000f000f7308 */ /* 0x000f220000002400 */
[----:B---3--:R-:W-:-:S02]  /*1f240*/  FSEL R21, R21, -INF , !P2 ;  /* 0xff80000015157808 */ /* 0x008fc40005000000 */
[----:B------:R-:W-:Y:S01]  /*1f250*/  ISETP.GE.AND P2, PT, R17, R250, PT ;  /* 0x000000fa1100720c */ /* 0x000fe20003f46270 */
[----:B------:R-:W-:-:S04]  /*1f260*/  FMUL.FTZ R171, R178, R0 ;  /* 0x00000000b2ab7220 */ /* 0x000fc80000410000 */
[----:B------:R-:W3:Y:S01]  /*1f270*/  MUFU.TANH R177, R177 ;  /* 0x000000b100b17308 */ /* 0x000ee20000002400 */
[----:B------:R-:W-:Y:S01]  /*1f280*/  ISETP.GE.OR P2, PT, R17, R249, !P2 ;  /* 0x000000f91100720c */ /* 0x000fe20005746670 */
[----:B------:R-:W-:Y:S01]  /*1f290*/  FMUL.FTZ R28, R174, R0 ;  /* 0x00000000ae1c7220 */ /* 0x000fe20000410000 */
[----:B------:R-:W-:Y:S02]  /*1f2a0*/  IADD3 R13, R24, 0x31, RZ ;  /* 0x00000031180d7810 */ /* 0x000fe40007ffe0ff */
[----:B-1----:R-:W-:Y:S02]  /*1f2b0*/  FSEL R20, R16, -INF , !P6 ;  /* 0xff80000010147808 */ /* 0x002fe40007000000 */
[----:B--2---:R-:W-:Y:S01]  /*1f2c0*/  FSEL R25, R25, -INF , !P2 ;  /* 0xff80000019197808 */ /* 0x004fe20005000000 */
[----:B------:R-:W1:Y:S01]  /*1f2d0*/  MUFU.TANH R171, R171 ;  /* 0x000000ab00ab7308 */ /* 0x000e620000002400 */
[C---:B------:R-:W-:Y:S02]  /*1f2e0*/  ISETP.GE.AND P6, PT, R13.reuse, R250, PT ;  /* 0x000000fa0d00720c */ /* 0x040fe40003fc6270 */
[----:B------:R-:W-:Y:S01]  /*1f2f0*/  ISETP.GE.AND P2, PT, R13, R248, PT ;  /* 0x000000f80d00720c */ /* 0x000fe20003f46270 */
[----:B------:R-:W-:-:S02]  /*1f300*/  FMUL.FTZ R170, R179, R0 ;  /* 0x00000000b3aa7220 */ /* 0x000fc40000410000 */
[-C--:B------:R-:W-:Y:S02]  /*1f310*/  FMUL.FTZ R14, R172, R0.reuse ;  /* 0x00000000ac0e7220 */ /* 0x080fe40000410000 */
[----:B------:R-:W2:Y:S01]  /*1f320*/  MUFU.TANH R28, R28 ;  /* 0x0000001c001c7308 */ /* 0x000ea20000002400 */
[C---:B------:R-:W-:Y:S02]  /*1f330*/  ISETP.GE.OR P6, PT, R13.reuse, R249, !P6 ;  /* 0x000000f90d00720c */ /* 0x040fe400077c6670 */
[----:B------:R-:W-:Y:S01]  /*1f340*/  ISETP.GE.OR P2, PT, R13, R247, !P2 ;  /* 0x000000f70d00720c */ /* 0x000fe20005746670 */
[-C--:B------:R-:W-:Y:S01]  /*1f350*/  FMUL.FTZ R172, R173, R0.reuse ;  /* 0x00000000adac7220 */ /* 0x080fe20000410000 */
[----:B------:R-:W-:Y:S01]  /*1f360*/  IADD3 R13, R24, 0x38, RZ ;  /* 0x00000038180d7810 */ /* 0x000fe20007ffe0ff */
[----:B------:R-:W-:Y:S01]  /*1f370*/  FMUL.FTZ R29, R175, R0 ;  /* 0x00000000af1d7220 */ /* 0x000fe20000410000 */
[----:B----4-:R-:W-:Y:S01]  /*1f380*/  FSEL R27, R15, -INF , !P1 ;  /* 0xff8000000f1b7808 */ /* 0x010fe20004800000 */
[----:B------:R-:W4:Y:S01]  /*1f390*/  MUFU.TANH R170, R170 ;  /* 0x000000aa00aa7308 */ /* 0x000f220000002400 */
[----:B------:R-:W-:-:S02]  /*1f3a0*/  ISETP.GE.AND P1, PT, R17, R248, PT ;  /* 0x000000f81100720c */ /* 0x000fc40003f26270 */
[----:B------:R-:W-:Y:S02]  /*1f3b0*/  IADD3 R0, R24, 0x39, RZ ;  /* 0x0000003918007810 */ /* 0x000fe40007ffe0ff */
[----:B---3--:R-:W-:Y:S02]  /*1f3c0*/  FSEL R24, R177, -INF , !P6 ;  /* 0xff800000b1187808 */ /* 0x008fe40007000000 */
[----:B------:R-:W-:Y:S01]  /*1f3d0*/  ISETP.GE.AND P6, PT, R13, R248, PT ;  /* 0x000000f80d00720c */ /* 0x000fe20003fc6270 */
[----:B------:R-:W3:Y:S01]  /*1f3e0*/  MUFU.TANH R14, R14 ;  /* 0x0000000e000e7308 */ /* 0x000ee20000002400 */
[-C--:B------:R-:W-:Y:S02]  /*1f3f0*/  ISETP.GE.OR P1, PT, R17, R247.reuse, !P1 ;  /* 0x000000f71100720c */ /* 0x080fe40004f26670 */
[----:B------:R-:W-:Y:S02]  /*1f400*/  ISETP.GE.OR P6, PT, R13, R247, !P6 ;  /* 0x000000f70d00720c */ /* 0x000fe400077c6670 */
[----:B-1----:R-:W-:-:S02]  /*1f410*/  FSEL R171, R171, -INF , !P1 ;  /* 0xff800000abab7808 */ /* 0x002fc40004800000 */
[----:B------:R-:W-:Y:S01]  /*1f420*/  ISETP.GE.AND P1, PT, R13, R250, PT ;  /* 0x000000fa0d00720c */ /* 0x000fe20003f26270 */
[----:B------:R-:W1:Y:S01]  /*1f430*/  MUFU.TANH R172, R172 ;  /* 0x000000ac00ac7308 */ /* 0x000e620000002400 */
[----:B--2---:R-:W-:Y:S01]  /*1f440*/  FSEL R28, R28, -INF , !P6 ;  /* 0xff8000001c1c7808 */ /* 0x004fe20007000000 */
[----:B------:R-:W-:Y:S01]  /*1f450*/  BAR.SYNC.DEFER_BLOCKING 0x0 ;  /* 0x0000000000007b1d */ /* 0x000fe20000010000 */
[----:B------:R-:W-:Y:S02]  /*1f460*/  ISETP.GT.AND P6, PT, R245, R234, PT ;  /* 0x000000eaf500720c */ /* 0x000fe40003fc4270 */
[----:B------:R-:W-:-:S03]  /*1f470*/  ISETP.GE.OR P1, PT, R13, R249, !P1 ;  /* 0x000000f90d00720c */ /* 0x000fc60004f26670 */
[----:B------:R-:W2:Y:S01]  /*1f480*/  MUFU.TANH R29, R29 ;  /* 0x0000001d001d7308 */ /* 0x000ea20000002400 */
[----:B----4-:R-:W-:Y:S02]  /*1f490*/  FSEL R170, R170, -INF , !P2 ;  /* 0xff800000aaaa7808 */ /* 0x010fe40005000000 */
[----:B---3--:R-:W-:Y:S02]  /*1f4a0*/  FSEL R174, R14, -INF , !P1 ;  /* 0xff8000000eae7808 */ /* 0x008fe40004800000 */
[C---:B------:R-:W-:Y:S02]  /*1f4b0*/  ISETP.GE.AND P2, PT, R0.reuse, R250, PT ;  /* 0x000000fa0000720c */ /* 0x040fe40003f46270 */
[C---:B------:R-:W-:Y:S01]  /*1f4c0*/  ISETP.GE.AND P1, PT, R0.reuse, R248, PT ;  /* 0x000000f80000720c */ /* 0x040fe20003f26270 */
[----:B------:R-:W-:Y:S01]  /*1f4d0*/  BSSY B1, `(.L_x_3874) ;  /* 0x00000cf000017945 */ /* 0x000fe20003800000 */
[C---:B------:R-:W-:Y:S02]  /*1f4e0*/  ISETP.GE.OR P2, PT, R0.reuse, R249, !P2 ;  /* 0x000000f90000720c */ /* 0x040fe40005746670 */
[----:B------:R-:W-:Y:S01]  /*1f4f0*/  ISETP.GE.OR P1, PT, R0, R247, !P1 ;  /* 0x000000f70000720c */ /* 0x000fe20004f26670 */
[----:B------:R-:W-:Y:S01]  /*1f500*/  IMAD.MOV.U32 R184, RZ, RZ, R8 ;  /* 0x000000ffffb87224 */ /* 0x000fe200078e0008 */
[----:B-1----:R-:W-:Y:S01]  /*1f510*/  FSEL R172, R172, -INF , !P2 ;  /* 0xff800000acac7808 */ /* 0x002fe20005000000 */
[----:B------:R-:W-:Y:S01]  /*1f520*/  IMAD.MOV.U32 R185, RZ, RZ, R9 ;  /* 0x000000ffffb97224 */ /* 0x000fe200078e0009 */
[----:B--2---:R-:W-:Y:S01]  /*1f530*/  FSEL R29, R29, -INF , !P1 ;  /* 0xff8000001d1d7808 */ /* 0x004fe20004800000 */
        /* <DEDUP_REMOVED lines=9> */
[----:B------:R-:W1:Y:S03]  /*1f5d0*/  I2F.RP R15, R13 ;  /* 0x0000000d000f7306 */ /* 0x000e660000209400 */
[----:B------:R-:W-:-:S05]  /*1f5e0*/  IMAD.MOV R9, RZ, RZ, -R9 ;  /* 0x000000ffff097224 */ /* 0x000fca00078e0a09 */
[----:B-1----:R-:W1:Y:S02]  /*1f5f0*/  MUFU.RCP R30, R15 ;  /* 0x0000000f001e7308 */ /* 0x002e640000001000 */
[----:B-1----:R-:W-:Y:S02]  /*1f600*/  IADD3 R30, R30, 0xffffffe, RZ ;  /* 0x0ffffffe1e1e7810 */ /* 0x002fe40007ffe0ff */
[----:B------:R-:W-:-:S04]  /*1f610*/  IADD3 R15, R8, -0x40, RZ ;  /* 0xffffffc0080f7810 */ /* 0x000fc80007ffe0ff */
[----:B------:R-:W1:Y:S01]  /*1f620*/  F2I.FTZ.U32.TRUNC.NTZ R31, R30 ;  /* 0x0000001e001f7305 */ /* 0x000e62000021f000 */
[-C--:B------:R-:W-:Y:S01]  /*1f630*/  LOP3.LUT R8, R8, R18.reuse, RZ, 0x3c, !PT ;  /* 0x0000001208087212 */ /* 0x080fe200078e3cff */
[--C-:B-1----:R-:W-:Y:S02]  /*1f640*/  IMAD.MOV R0, RZ, RZ, -R31.reuse ;  /* 0x000000ffff007224 */ /* 0x102fe400078e0a1f */
[----:B------:R-:W-:Y:S02]  /*1f650*/  IMAD.MOV.U32 R30, RZ, RZ, RZ ;  /* 0x000000ffff1e7224 */ /* 0x000fe400078e00ff */
[----:B------:R-:W-:Y:S01]  /*1f660*/  IMAD R17, R0, R13, RZ ;  /* 0x0000000d00117224 */ /* 0x000fe200078e02ff */
[----:B------:R-:W-:Y:S02]  /*1f670*/  IABS R0, R15 ;  /* 0x0000000f00007213 */ /* 0x000fe40000000000 */
[----:B------:R-:W-:Y:S01]  /*1f680*/  LOP3.LUT R15, R15, R18, RZ, 0x3c, !PT ;  /* 0x000000120f0f7212 */ /* 0x000fe200078e3cff */
        /* <DEDUP_REMOVED lines=12> */
[----:B------:R-:W-:Y:S02]  /*1f750*/  ISETP.GE.AND P0, PT, R15, RZ, PT ;  /* 0x000000ff0f00720c */ /* 0x000fe40003f06270 */
[----:B------:R-:W-:Y:S01]  /*1f760*/  ISETP.GE.U32.AND P2, PT, R0, R13, PT ;  /* 0x0000000d0000720c */ /* 0x000fe20003f46070 */
[----:B------:R-:W2:Y:S05]  /*1f770*/  LD.E.64 R14, [R10.64+0x38] ;  /* 0x000038040a0e7980 */ /* 0x000eaa000c101b00 */
[----:B------:R-:W-:-:S02]  /*1f780*/  @P1 IADD3 R16, R16, 0x1, RZ ;  /* 0x0000000110101810 */ /* 0x000fc40007ffe0ff */
[----:B------:R-:W-:Y:S02]  /*1f790*/  ISETP.GE.AND P1, PT, R8, RZ, PT ;  /* 0x000000ff0800720c */ /* 0x000fe40003f26270 */
[----:B------:R-:W-:-:S03]  /*1f7a0*/  LOP3.LUT R8, RZ, R18, RZ, 0x33, !PT ;  /* 0x00000012ff087212 */ /* 0x000fc600078e33ff */
[----:B------:R-:W-:Y:S02]  /*1f7b0*/  @P2 IADD3 R17, R17, 0x1, RZ ;  /* 0x0000000111112810 */ /* 0x000fe40007ffe0ff */
[----:B------:R-:W-:-:S03]  /*1f7c0*/  ISETP.NE.AND P2, PT, R18, RZ, PT ;  /* 0x000000ff1200720c */ /* 0x000fc60003f45270 */
[----:B------:R-:W-:-:S03]  /*1f7d0*/  @!P0 IMAD.MOV R17, RZ, RZ, -R17 ;  /* 0x000000ffff118224 */ /* 0x000fc600078e0a11 */
[----:B------:R-:W-:-:S05]  /*1f7e0*/  @!P1 IMAD.MOV R16, RZ, RZ, -R16 ;  /* 0x000000ffff109224 */ /* 0x000fca00078e0a10 */
[C---:B------:R-:W-:Y:S02]  /*1f7f0*/  SEL R13, R8.reuse, R16, !P2 ;  /* 0x00000010080d7207 */ /* 0x040fe40005000000 */
[----:B------:R-:W-:Y:S02]  /*1f800*/  SEL R8, R8, R17, !P2 ;  /* 0x0000001108087207 */ /* 0x000fe40005000000 */
[----:B------:R-:W3:Y:S01]  /*1f810*/  LD.E.64 R16, [R10.64+0x20] ;  /* 0x000020040a107980 */ /* 0x000ee2000c101b00 */
[----:B------:R-:W-:-:S04]  /*1f820*/  IMAD.WIDE R34, R13, 0x4, R242 ;  /* 0x000000040d227825 */ /* 0x000fc800078e02f2 */
[----:B------:R-:W-:Y:S01]  /*1f830*/  IMAD.WIDE R30, R8, 0x4, R242 ;  /* 0x00000004081e7825 */ /* 0x000fe200078e02f2 */
[----:B------:R-:W4:Y:S04]  /*1f840*/  LD.E R9, [R34.64] ;  /* 0x0000000422097980 */ /* 0x000f28000c101900 */
[----:B------:R-:W4:Y:S01]  /*1f850*/  LD.E R0, [R30.64] ;  /* 0x000000041e007980 */ /* 0x000f22000c101900 */
[----:B------:R-:W-:-:S05]  /*1f860*/  IADD3 R13, R13, -R8, RZ ;  /* 0x800000080d0d7210 */ /* 0x000fca0007ffe0ff */
[----:B------:R-:W-:-:S05]  /*1f870*/  IMAD R18, R18, R13, -0x40 ;  /* 0xffffffc012127424 */ /* 0x000fca00078e020d */
[----:B------:R-:W-:Y:S01]  /*1f880*/  SHF.R.S32.HI R13, RZ, 0x1f, R18 ;  /* 0x0000001fff0d7819 */ /* 0x000fe20000011412 */
[-C--:B--2---:R-:W-:Y:S02]  /*1f890*/  IMAD R8, R15, R18.reuse, RZ ;  /* 0x000000120f087224 */ /* 0x084fe400078e02ff */
[----:B------:R-:W-:-:S04]  /*1f8a0*/  IMAD.WIDE.U32 R18, R14, R18, RZ ;  /* 0x000000120e127225 */ /* 0x000fc800078e00ff */
[----:B------:R-:W-:-:S04]  /*1f8b0*/  IMAD R8, R14, R13, R8 ;  /* 0x0000000d0e087224 */ /* 0x000fc800078e0208 */
[----:B------:R-:W-:Y:S02]  /*1f8c0*/  IMAD.IADD R19, R19, 0x1, R8 ;  /* 0x0000000113137824 */ /* 0x000fe400078e0208 */
[----:B----4-:R-:W-:-:S04]  /*1f8d0*/  IMAD.IADD R9, R0, 0x1, -R9 ;  /* 0x0000000100097824 */ /* 0x010fc800078e0a09 */
[----:B---3--:R-:W-:Y:S01]  /*1f8e0*/  IMAD R13, R17, R9, RZ ;  /* 0x00000009110d7224 */ /* 0x008fe200078e02ff */
[----:B------:R-:W-:-:S05]  /*1f8f0*/  SHF.R.S32.HI R0, RZ, 0x1f, R9 ;  /* 0x0000001fff007819 */ /* 0x000fca0000011409 */
[----:B------:R-:W-:Y:S02]  /*1f900*/  IMAD R0, R16, R0, R13 ;  /* 0x0000000010007224 */ /* 0x000fe400078e020d */
[----:B------:R-:W-:-:S04]  /*1f910*/  IMAD.WIDE.U32 R16, R9, R16, R18 ;  /* 0x0000001009107225 */ /* 0x000fc800078e0012 */
[----:B------:R-:W-:Y:S01]  /*1f920*/  IMAD.MOV.U32 R15, RZ, RZ, R16 ;  /* 0x000000ffff0f7224 */ /* 0x000fe200078e0010 */
[----:B------:R-:W-:Y:S01]  /*1f930*/  IADD3 R14, R17, R0, RZ ;  /* 0x00000000110e7210 */ /* 0x000fe20007ffe0ff */
[----:B------:R-:W-:Y:S05]  /*1f940*/  BRA `(.L_x_3878) ;  /* 0x0000004000007947 */ /* 0x000fea0003800000 */
.L_x_3877:
[----:B------:R-:W-:Y:S02]  /*1f950*/  ULDC.64 UR4, c[0x0][0x118] ;  /* 0x0000460000047ab9 */ /* 0x000fe40000000a00 */
[----:B------:R-:W2:Y:S02]  /*1f960*/  LD.E R15, [R10.64+0x38] ;  /* 0x000038040a0f7980 */ /* 0x000ea4000c101900 */
[----:B--2---:R-:W-:-:S04]  /*1f970*/  LEA R15, -R15, RZ, 0x6 ;  /* 0x000000ff0f0f7211 */ /* 0x004fc800078e31ff */
[----:B------:R-:W-:Y:S02]  /*1f980*/  SHF.R.S32.HI R14, RZ, 0x1f, R15 ;  /* 0x0000001fff0e7819 */ /* 0x000fe4000001140f */
.L_x_3878:
[----:B------:R-:W-:Y:S05]  /*1f990*/  BSYNC B0 ;  /* 0x0000000000007941 */ /* 0x000fea0003800000 */
.L_x_3876:
        /* <DEDUP_REMOVED lines=130> */
.L_x_3875:
[----:B------:R-:W-:Y:S05]  /*201c0*/  BSYNC B1 ;  /* 0x0000000000017941 */ /* 0x000fea0003800000 */
.L_x_3874:
[----:B------:R-:W-:Y:S01]  /*201d0*/  ULDC.64 UR4, c[0x0][0x118] ;  /* 0x0000460000047ab9 */ /* 0x000fe20000000a00 */
[----:B-1----:R-:W-:Y:S01]  /*201e0*/  FMNMX.FTZ R9, R164, R33, !PT ;  /* 0x00000021a4097209 */ /* 0x002fe20007810000 */
[----:B------:R1:W2:Y:S03]  /*201f0*/  LD.E R31, [R10.64+0xdc] ;  /* 0x0000dc040a1f7980 */ /* 0x0002a6000c101900 */
[----:B------:R-:W-:Y:S01]  /*20200*/  FMNMX.FTZ R0, R4, R9, !PT ;  /* 0x0000000904007209 */ /* 0x000fe20007810000 */
[----:B------:R-:W-:Y:S03]  /*20210*/  LDSM.16.MT88.4 R16, [R221+0x10000] ;  /* 0x01000000dd10783b */ /* 0x000fe60000004200 */
[----:B------:R-:W-:-:S04]  /*20220*/  FMNMX.FTZ R9, R5, R0, !PT ;  /* 0x0000000005097209 */ /* 0x000fc80007810000 */
        /* <DEDUP_REMOVED lines=8> */
[----:B-1----:R-:W-:Y:S02]  /*202b0*/  FMNMX.FTZ R11, R180, R13, !PT ;  /* 0x0000000db40b7209 */ /* 0x002fe40007810000 */
        /* <DEDUP_REMOVED lines=17> */
[----:B------:R-:W1:Y:S01]  /*203d0*/  SHFL.BFLY PT, R11, R8, 0x2, 0x1f ;  /* 0x0c401f00080b7f89 */ /* 0x000e6200000e0000 */
[----:B------:R-:W-:-:S04]  /*203e0*/  FMNMX.FTZ R9, R170, R9, !PT ;  /* 0x00000009aa097209 */ /* 0x000fc80007810000 */
[----:B------:R-:W-:-:S04]  /*203f0*/  FMNMX.FTZ R0, R28, R9, !PT ;  /* 0x000000091c007209 */ /* 0x000fc80007810000 */
[----:B------:R-:W-:-:S05]  /*20400*/  FMNMX.FTZ R0, R29, R0, !PT ;  /* 0x000000001d007209 */ /* 0x000fca0007810000 */
[----:B------:R-:W3:Y:S01]  /*20410*/  SHFL.BFLY PT, R9, R0, 0x2, 0x1f ;  /* 0x0c401f0000097f89 */ /* 0x000ee200000e0000 */
[----:B-1----:R-:W-:-:S05]  /*20420*/  FMNMX.FTZ R11, R8, R11, !PT ;  /* 0x0000000b080b7209 */ /* 0x002fca0007810000 */
[----:B------:R-:W1:Y:S01]  /*20430*/  SHFL.BFLY PT, R168, R11, 0x1, 0x1f ;  /* 0x0c201f000ba87f89 */ /* 0x000e6200000e0000 */
[----:B---3--:R-:W-:-:S05]  /*20440*/  FMNMX.FTZ R9, R0, R9, !PT ;  /* 0x0000000900097209 */ /* 0x008fca0007810000 */
        /* <DEDUP_REMOVED lines=10> */
[-C--:B------:R-:W-:Y:S01]  /*204f0*/  FFMA.FTZ R34, R5, R31.reuse, -R176 ;  /* 0x0000001f05227223 */ /* 0x080fe200000108b0 */
[----:B------:R-:W-:Y:S01]  /*20500*/  FSEL R5, R168, RZ, P1 ;  /* 0x000000ffa8057208 */ /* 0x000fe20000800000 */
[-C--:B------:R-:W-:Y:S01]  /*20510*/  FFMA.FTZ R169, R6, R31.reuse, -R30 ;  /* 0x0000001f06a97223 */ /* 0x080fe2000001081e */
[----:B------:R-:W-:Y:S01]  /*20520*/  FSEL R6, R166, RZ, P0 ;  /* 0x000000ffa6067208 */ /* 0x000fe20000000000 */
[-C--:B------:R-:W-:Y:S02]  /*20530*/  FFMA.FTZ R35, R4, R31.reuse, -R176 ;  /* 0x0000001f04237223 */ /* 0x080fe400000108b0 */
[----:B------:R-:W-:Y:S01]  /*20540*/  FADD.FTZ R4, R164, -R5 ;  /* 0x80000005a4047221 */ /* 0x000fe20000010000 */
[----:B------:R-:W-:Y:S01]  /*20550*/  MUFU.EX2 R34, R34 ;  /* 0x0000002200227308 */ /* 0x000fe20000000800 */
[----:B------:R-:W-:Y:S02]  /*20560*/  FADD.FTZ R6, R3, -R6 ;  /* 0x8000000603067221 */ /* 0x000fe40000010000 */
[----:B------:R-:W-:-:S02]  /*20570*/  FFMA.FTZ R165, R33, R31, -R176 ;  /* 0x0000001f21a57223 */ /* 0x000fc400000108b0 */
[-C--:B------:R-:W-:Y:S02]  /*20580*/  FFMA.FTZ R33, R12, R31.reuse, -R176 ;  /* 0x0000001f0c217223 */ /* 0x080fe400000108b0 */
[-CC-:B------:R-:W-:Y:S01]  /*20590*/  FFMA.FTZ R32, R32, R31.reuse, -R30.reuse ;  /* 0x0000001f20207223 */ /* 0x180fe2000001081e */
[----:B------:R-:W2:Y:S01]  /*205a0*/  LDSM.16.MT88.4 R12, [R220+0x10000] ;  /* 0x01000000dc0c783b */ /* 0x000ea20000004200 */
[-CC-:B------:R-:W-:Y:S01]  /*205b0*/  FFMA.FTZ R2, R2, R31.reuse, -R30.reuse ;  /* 0x0000001f02027223 */ /* 0x180fe2000001081e */
[----:B------:R-:W-:Y:S01]  /*205c0*/  MUFU.EX2 R165, R165 ;  /* 0x000000a500a57308 */ /* 0x000fe20000000800 */
[----:B------:R-:W-:Y:S02]  /*205d0*/  FFMA.FTZ R0, R7, R31, -R30 ;  /* 0x0000001f07007223 */ /* 0x000fe4000001081e */
[C---:B------:R-:W-:Y:S02]  /*205e0*/  FMUL.FTZ R164, R31.reuse, R4 ;  /* 0x000000041fa47220 */ /* 0x040fe40000410000 */
[----:B------:R-:W-:-:S02]  /*205f0*/  FMUL.FTZ R3, R31, R6 ;  /* 0x000000061f037220 */ /* 0x000fc40000410000 */
[-CC-:B------:R-:W-:Y:S01]  /*20600*/  FFMA.FTZ R173, R191, R31.reuse, -R176.reuse ;  /* 0x0000001fbfad7223 */ /* 0x180fe200000108b0 */
[----:B------:R-:W3:Y:S01]  /*20610*/  MUFU.EX2 R35, R35 ;  /* 0x0000002300237308 */ /* 0x000ee20000000800 */
[-CC-:B------:R-:W-:Y:S02]  /*20620*/  FFMA.FTZ R178, R190, R31.reuse, -R176.reuse ;  /* 0x0000001fbeb27223 */ /* 0x180fe400000108b0 */
[-CC-:B------:R-:W-:Y:S02]  /*20630*/  FFMA.FTZ R175, R189, R31.reuse, -R176.reuse ;  /* 0x0000001fbdaf7223 */ /* 0x180fe400000108b0 */
[-C--:B------:R-:W-:Y:S02]  /*20640*/  FFMA.FTZ R180, R180, R31.reuse, -R176 ;  /* 0x0000001fb4b47223 */ /* 0x080fe400000108b0 */
[-CC-:B------:R-:W-:Y:S01]  /*20650*/  FFMA.FTZ R177, R188, R31.reuse, -R30.reuse ;  /* 0x0000001fbcb17223 */ /* 0x180fe2000001081e */
[----:B------:R-:W4:Y:S01]  /*20660*/  MUFU.EX2 R33, R33 ;  /* 0x0000002100217308 */ /* 0x000f220000000800 */
[----:B------:R-:W-:-:S02]  /*20670*/  FFMA.FTZ R179, R182, R31, -R30 ;  /* 0x0000001fb6b37223 */ /* 0x000fc4000001081e */
[-CC-:B------:R-:W-:Y:S02]  /*20680*/  FFMA.FTZ R186, R186, R31.reuse, -R30.reuse ;  /* 0x0000001fbaba7223 */ /* 0x180fe4000001081e */
[-C--:B------:R-:W-:Y:S02]  /*20690*/  FFMA.FTZ R187, R187, R31.reuse, -R30 ;  /* 0x0000001fbbbb7223 */ /* 0x080fe4000001081e */
[--C-:B------:R-:W-:Y:S01]  /*206a0*/  FFMA.FTZ R188, R183, R31, -R176.reuse ;  /* 0x0000001fb7bc7223 */ /* 0x100fe200000108b0 */
[----:B------:R-:W-:Y:S01]  /*206b0*/  MUFU.EX2 R32, R32 ;  /* 0x0000002000207308 */ /* 0x000fe20000000800 */
[----:B---3--:R-:W-:Y:S01]  /*206c0*/  F2FP.BF16.PACK_AB R4, R35, R165 ;  /* 0x000000a52304723e */ /* 0x008fe200000010ff */
[-CC-:B------:R-:W-:Y:S02]  /*206d0*/  FFMA.FTZ R181, R181, R31.reuse, -R176.reuse ;  /* 0x0000001fb5b57223 */ /* 0x180fe400000108b0 */
[-C--:B------:R-:W-:Y:S02]  /*206e0*/  FFMA.FTZ R190, R27, R31.reuse, -R176 ;  /* 0x0000001f1bbe7223 */ /* 0x080fe400000108b0 */
[----:B------:R-:W-:-:S02]  /*206f0*/  FFMA.FTZ R183, R23, R31, -R30 ;  /* 0x0000001f17b77223 */ /* 0x000fc4000001081e */
[----:B------:R-:W3:Y:S01]  /*20700*/  MUFU.EX2 R2, R2 ;  /* 0x0000000200027308 */ /* 0x000ee20000000800 */
[----:B----4-:R-:W-:Y:S01]  /*20710*/  F2FP.BF16.PACK_AB R6, R33, R34 ;  /* 0x000000222106723e */ /* 0x010fe200000010ff */
[-CC-:B------:R-:W-:Y:S02]  /*20720*/  FFMA.FTZ R192, R22, R31.reuse, -R30.reuse ;  /* 0x0000001f16c07223 */ /* 0x180fe4000001081e */
[-CC-:B------:R-:W-:Y:S02]  /*20730*/  FFMA.FTZ R189, R21, R31.reuse, -R30.reuse ;  /* 0x0000001f15bd7223 */ /* 0x180fe4000001081e */
[-C--:B------:R-:W-:Y:S02]  /*20740*/  FFMA.FTZ R194, R20, R31.reuse, -R30 ;  /* 0x0000001f14c27223 */ /* 0x080fe4000001081e */
[----:B------:R-:W-:Y:S01]  /*20750*/  MUFU.EX2 R0, R0 ;  /* 0x0000000000007308 */ /* 0x000fe20000000800 */
[----:B------:R-:W-:Y:S01]  /*20760*/  LDSM.16.MT88.4 R20, [R223+0x15000] ;  /* 0x01500000df14783b */ /* 0x000fe20000004200 */
[----:B------:R-:W-:-:S02]  /*20770*/  FFMA.FTZ R191, R25, R31, -R176 ;  /* 0x0000001f19bf7223 */ /* 0x000fc400000108b0 */
[-CC-:B------:R-:W-:Y:S02]  /*20780*/  FFMA.FTZ R196, R24, R31.reuse, -R176.reuse ;  /* 0x0000001f18c47223 */ /* 0x180fe400000108b0 */
[-CC-:B------:R-:W-:Y:S02]  /*20790*/  FFMA.FTZ R193, R172, R31.reuse, -R176.reuse ;  /* 0x0000001facc17223 */ /* 0x180fe400000108b0 */
[----:B------:R-:W4:Y:S01]  /*207a0*/  MUFU.EX2 R169, R169 ;  /* 0x000000a900a97308 */ /* 0x000f220000000800 */
[----:B---3--:R-:W-:Y:S01]  /*207b0*/  F2FP.BF16.PACK_AB R5, R2, R32 ;  /* 0x000000200205723e */ /* 0x008fe200000010ff */
[-C--:B------:R-:W-:Y:S02]  /*207c0*/  FFMA.FTZ R174, R174, R31.reuse, -R176 ;  /* 0x0000001faeae7223 */ /* 0x080fe400000108b0 */
[-CC-:B------:R-:W-:Y:S02]  /*207d0*/  FFMA.FTZ R171, R171, R31.reuse, -R30.reuse ;  /* 0x0000001fabab7223 */ /* 0x180fe4000001081e */
[----:B------:R-:W-:-:S02]  /*207e0*/  FFMA.FTZ R170, R170, R31, -R30 ;  /* 0x0000001faaaa7223 */ /* 0x000fc4000001081e */
[----:B------:R-:W3:Y:S01]  /*207f0*/  MUFU.EX2 R164, R164 ;  /* 0x000000a400a47308 */ /* 0x000ee20000000800 */
[-CC-:B------:R-:W-:Y:S02]  /*20800*/  FFMA.FTZ R172, R28, R31.reuse, -R30.reuse ;  /* 0x0000001f1cac7223 */ /* 0x180fe4000001081e */
[----:B------:R-:W-:-:S05]  /*20810*/  FFMA.FTZ R195, R29, R31, -R30 ;  /* 0x0000001f1dc37223 */ /* 0x000fca000001081e */
[----:B------:R-:W1:Y:S01]  /*20820*/  MUFU.EX2 R3, R3 ;  /* 0x0000000300037308 */ /* 0x000e620000000800 */
[----:B----4-:R-:W-:Y:S01]  /*20830*/  F2FP.BF16.PACK_AB R7, R169, R0 ;  /* 0x00000000a907723e */ /* 0x010fe200000010ff */
[----:B---3--:R-:W-:-:S06]  /*20840*/  FMUL.FTZ R160, R160, R164 ;  /* 0x000000a4a0a07220 */ /* 0x008fcc0000410000 */
        /* <DEDUP_REMOVED lines=23> */
[C---:B------:R-:W-:Y:S01]  /*209c0*/  HMMA.16816.F32.BF16 R152, R4.reuse, R16, R152 ;  /* 0x000000100498723c */ /* 0x040fe20000041898 */
[-C--:B------:R-:W-:Y:S02]  /*209d0*/  FMUL.FTZ R145, R145, R164.reuse ;  /* 0x000000a491917220 */ /* 0x080fe40000410000 */
[-C--:B------:R-:W-:Y:S01]  /*209e0*/  FMUL.FTZ R146, R146, R3.reuse ;  /* 0x0000000392927220 */ /* 0x080fe20000410000 */
[----:B------:R-:W-:Y:S01]  /*209f0*/  MUFU.EX2 R177, R177 ;  /* 0x000000b100b17308 */ /* 0x000fe20000000800 */
[----:B------:R-:W-:Y:S02]  /*20a00*/  FMUL.FTZ R147, R147, R3 ;  /* 0x0000000393937220 */ /* 0x000fe40000410000 */
[-C--:B------:R-:W-:Y:S01]  /*20a10*/  FMUL.FTZ R140, R140, R164.reuse ;  /* 0x000000a48c8c7220 */ /* 0x080fe20000410000 */
[----:B------:R-:W-:Y:S01]  /*20a20*/  HMMA.16816.F32.BF16 R148, R4, R18, R148 ;  /* 0x000000120494723c */ /* 0x000fe20000041894 */
[----:B------:R-:W4:Y:S01]  /*20a30*/  LDSM.16.MT88.4 R16, [R223+0x12000] ;  /* 0x01200000df10783b */ /* 0x000f220000004200 */
[----:B------:R-:W-:-:S02]  /*20a40*/  FMUL.FTZ R141, R141, R164 ;  /* 0x000000a48d8d7220 */ /* 0x000fc40000410000 */
[-C--:B------:R-:W-:Y:S01]  /*20a50*/  FMUL.FTZ R142, R142, R3.reuse ;  /* 0x000000038e8e7220 */ /* 0x080fe20000410000 */
[----:B------:R1:W1:Y:S01]  /*20a60*/  MUFU.EX2 R182, R187 ;  /* 0x000000bb00b67308 */ /* 0x0002620000000800 */
[-C--:B------:R-:W-:Y:S02]  /*20a70*/  FMUL.FTZ R143, R143, R3.reuse ;  /* 0x000000038f8f7220 */ /* 0x080fe40000410000 */
        /* <DEDUP_REMOVED lines=11> */
[----:B------:R-:W1:Y:S01]  /*20b30*/  MUFU.EX2 R186, R186 ;  /* 0x000000ba00ba7308 */ /* 0x000e620000000800 */
[-C--:B------:R-:W-:Y:S01]  /*20b40*/  FMUL.FTZ R135, R135, R3.reuse ;  /* 0x0000000387877220 */ /* 0x080fe20000410000 */
[C---:B---3--:R-:W-:Y:S01]  /*20b50*/  HMMA.16816.F32.BF16 R136, R4.reuse, R8, R136 ;  /* 0x000000080488723c */ /* 0x048fe20000041888 */
[-C--:B-----5:R-:W-:Y:S02]  /*20b60*/  FMUL.FTZ R36, R36, R164.reuse ;  /* 0x000000a424247220 */ /* 0x0a0fe40000410000 */
[-C--:B------:R-:W-:Y:S02]  /*20b70*/  FMUL.FTZ R37, R37, R164.reuse ;  /* 0x000000a425257220 */ /* 0x080fe40000410000 */
[-C--:B------:R-:W-:Y:S01]  /*20b80*/  FMUL.FTZ R38, R38, R3.reuse ;  /* 0x0000000326267220 */ /* 0x080fe20000410000 */
[----:B------:R-:W-:Y:S01]  /*20b90*/  MUFU.EX2 R188, R188 ;  /* 0x000000bc00bc7308 */ /* 0x000fe20000000800 */
[----:B------:R-:W-:Y:S01]  /*20ba0*/  FMUL.FTZ R39, R39, R3 ;  /* 0x0000000327277220 */ /* 0x000fe20000410000 */
[----:B------:R-:W-:Y:S01]  /*20bb0*/  HMMA.16816.F32.BF16 R132, R4, R10, R132 ;  /* 0x0000000a0484723c */ /* 0x000fe20000041884 */
[----:B------:R-:W3:Y:S01]  /*20bc0*/  LDSM.16.MT88.4 R8, [R220+0x12000] ;  /* 0x01200000dc08783b */ /* 0x000ee20000004200 */
[----:B------:R-:W-:-:S02]  /*20bd0*/  FMUL.FTZ R40, R40, R164 ;  /* 0x000000a428287220 */ /* 0x000fc40000410000 */
[-C--:B------:R-:W-:Y:S02]  /*20be0*/  FMUL.FTZ R41, R41, R164.reuse ;  /* 0x000000a429297220 */ /* 0x080fe40000410000 */
[-C--:B------:R-:W-:Y:S01]  /*20bf0*/  FMUL.FTZ R42, R42, R3.reuse ;  /* 0x000000032a2a7220 */ /* 0x080fe20000410000 */
[----:B------:R-:W-:Y:S01]  /*20c00*/  MUFU.EX2 R181, R181 ;  /* 0x000000b500b57308 */ /* 0x000fe20000000800 */
[-C--:B------:R-:W-:Y:S01]  /*20c10*/  FMUL.FTZ R43, R43, R3.reuse ;  /* 0x000000032b2b7220 */ /* 0x080fe20000410000 */
[C---:B----4-:R-:W-:Y:S01]  /*20c20*/  HMMA.16816.F32.BF16 R36, R4.reuse, R16, R36 ;  /* 0x000000100424723c */ /* 0x050fe20000041824 */
[-C--:B------:R-:W-:Y:S02]  /*20c30*/  FMUL.FTZ R44, R44, R164.reuse ;  /* 0x000000a42c2c7220 */ /* 0x080fe40000410000 */
[-C--:B------:R-:W-:Y:S02]  /*20c40*/  FMUL.FTZ R45, R45, R164.reuse ;  /* 0x000000a42d2d7220 */ /* 0x080fe40000410000 */
[-C--:B------:R-:W-:Y:S01]  /*20c50*/  FMUL.FTZ R46, R46, R3.reuse ;  /* 0x000000032e2e7220 */ /* 0x080fe20000410000 */
[----:B------:R-:W-:Y:S01]  /*20c60*/  MUFU.EX2 R190, R190 ;  /* 0x000000be00be7308 */ /* 0x000fe20000000800 */
[----:B------:R-:W-:Y:S01]  /*20c70*/  FMUL.FTZ R47, R47, R3 ;  /* 0x000000032f2f7220 */ /* 0x000fe20000410000 */
[----:B------:R-:W-:Y:S01]  /*20c80*/  HMMA.16816.F32.BF16 R40, R4, R18, R40 ;  /* 0x000000120428723c */ /* 0x000fe20000041828 */
[-C--:B------:R-:W-:Y:S01]  /*20c90*/  FMUL.FTZ R48, R48, R164.reuse ;  /* 0x000000a430307220 */ /* 0x080fe20000410000 */
[----:B------:R-:W4:Y:S01]  /*20ca0*/  LDSM.16.MT88.4 R16, [R219+0x12000] ;  /* 0x01200000db10783b */ /* 0x000f220000004200 */
        /* <DEDUP_REMOVED lines=37> */
[----:B------:R-:W4:Y:S01]  /*20f00*/  LDSM.16.MT88.4 R16, [R220+0x14000] ;  /* 0x01400000dc10783b */ /* 0x000f220000004200 */
[----:B------:R-:W-:-:S02]  /*20f10*/  FMUL.FTZ R72, R72, R164 ;  /* 0x000000a448487220 */ /* 0x000fc40000410000 */
[-C--:B------:R-:W-:Y:S02]  /*20f20*/  FMUL.FTZ R73, R73, R164.reuse ;  /* 0x000000a449497220 */ /* 0x080fe40000410000 */
        /* <DEDUP_REMOVED lines=39> */
[-C--:B------:R-:W-:Y:S02]  /*211a0*/  FMUL.FTZ R98, R98, R3.reuse ;  /* 0x0000000362627220 */ /* 0x080fe40000410000 */
[-C--:B------:R-:W-:Y:S01]  /*211b0*/  FMUL.FTZ R99, R99, R3.reuse ;  /* 0x0000000363637220 */ /* 0x080fe20000410000 */
        /* <DEDUP_REMOVED lines=17> */
[-C--:B------:R-:W-:Y:S01]  /*212d0*/  FMUL.FTZ R112, R112, R164.reuse ;  /* 0x000000a470707220 */ /* 0x080fe20000410000 */
[----:B------:R-:W3:Y:S01]  /*212e0*/  LDSM.16.MT88.4 R8, [R219+0x16000] ;  /* 0x01600000db08783b */ /* 0x000ee20000004200 */
[-C--:B------:R-:W-:Y:S02]  /*212f0*/  FMUL.FTZ R113, R113, R164.reuse ;  /* 0x000000a471717220 */ /* 0x080fe40000410000 */
[-C--:B------:R-:W-:Y:S02]  /*21300*/  FMUL.FTZ R114, R114, R3.reuse ;  /* 0x0000000372727220 */ /* 0x080fe40000410000 */
[----:B------:R-:W-:Y:S01]  /*21310*/  FMUL.FTZ R115, R115, R3 ;  /* 0x0000000373737220 */ /* 0x000fe20000410000 */
[----:B----4-:R-:W-:Y:S01]  /*21320*/  HMMA.16816.F32.BF16 R108, R4, R16, R108 ;  /* 0x00000010046c723c */ /* 0x010fe2000004186c */
[----:B------:R-:W-:-:S02]  /*21330*/  FMUL.FTZ R116, R116, R164 ;  /* 0x000000a474747220 */ /* 0x000fc40000410000 */
[-C--:B------:R-:W-:Y:S02]  /*21340*/  FMUL.FTZ R117, R117, R164.reuse ;  /* 0x000000a475757220 */ /* 0x080fe40000410000 */
[-C--:B------:R-:W-:Y:S02]  /*21350*/  FMUL.FTZ R118, R118, R3.reuse ;  /* 0x0000000376767220 */ /* 0x080fe40000410000 */
[-C--:B------:R-:W-:Y:S01]  /*21360*/  FMUL.FTZ R119, R119, R3.reuse ;  /* 0x0000000377777220 */ /* 0x080fe20000410000 */
[----:B------:R-:W-:Y:S01]  /*21370*/  HMMA.16816.F32.BF16 R112, R4, R18, R112 ;  /* 0x000000120470723c */ /* 0x000fe20000041870 */
[-C--:B------:R-:W-:Y:S01]  /*21380*/  FMUL.FTZ R120, R120, R164.reuse ;  /* 0x000000a478787220 */ /* 0x080fe20000410000 */
[----:B------:R-:W4:Y:S01]  /*21390*/  LDSM.16.MT88.4 R16, [R223+0x10800] ;  /* 0x01080000df10783b */ /* 0x000f220000004200 */
[----:B------:R-:W-:Y:S02]  /*213a0*/  FMUL.FTZ R121, R121, R164 ;  /* 0x000000a479797220 */ /* 0x000fe40000410000 */
[----:B------:R-:W-:-:S02]  /*213b0*/  FMUL.FTZ R122, R122, R3 ;  /* 0x000000037a7a7220 */ /* 0x000fc40000410000 */
        /* <DEDUP_REMOVED lines=11> */
[----:B------:R-:W-:Y:S01]  /*21470*/  FMUL.FTZ R131, R131, R3 ;  /* 0x0000000383837220 */ /* 0x000fe20000410000 */
[C---:B---3--:R-:W-:Y:S01]  /*21480*/  HMMA.16816.F32.BF16 R124, R4.reuse, R8, R124 ;  /* 0x00000008047c723c */ /* 0x048fe2000004187c */
[----:B-1----:R-:W-:Y:S02]  /*21490*/  FFMA.FTZ R187, R26, R31, -R176 ;  /* 0x0000001f1abb7223 */ /* 0x002fe400000108b0 */
[----:B------:R-:W-:Y:S01]  /*214a0*/  LDSM.16.MT88.4 R24, [R219+0x17000] ;  /* 0x01700000db18783b */ /* 0x000fe20000004200 */
[----:B------:R-:W-:Y:S02]  /*214b0*/  FFMA.FTZ R164, R252, R164, R165 ;  /* 0x000000a4fca47223 */ /* 0x000fe400000100a5 */
[----:B------:R-:W-:Y:S01]  /*214c0*/  FFMA.FTZ R3, R251, R3, R32 ;  /* 0x00000003fb037223 */ /* 0x000fe20000010020 */
[----:B------:R-:W1:Y:S01]  /*214d0*/  MUFU.EX2 R187, R187 ;  /* 0x000000bb00bb7308 */ /* 0x000e620000000800 */
[----:B------:R-:W-:Y:S01]  /*214e0*/  HMMA.16816.F32.BF16 R128, R4, R10, R128 ;  /* 0x0000000a0480723c */ /* 0x000fe20000041880 */
[----:B------:R-:W3:Y:S01]  /*214f0*/  LDSM.16.MT88.4 R8, [R220+0x10800] ;  /* 0x01080000dc08783b */ /* 0x000ee20000004200 */
[----:B------:R-:W-:Y:S01]  /*21500*/  FADD.FTZ R35, R35, R164 ;  /* 0x000000a423237221 */ /* 0x000fe20000010000 */
[----:B------:R-:W-:Y:S01]  /*21510*/  MOV R164, R168 ;  /* 0x000000a800a47202 */ /* 0x000fe20000000f00 */
[----:B------:R-:W-:Y:S01]  /*21520*/  FADD.FTZ R3, R2, R3 ;  /* 0x0000000302037221 */ /* 0x000fe20000010000 */
[----:B------:R-:W-:Y:S01]  /*21530*/  LDSM.16.MT88.4 R28, [R223+0x13800] ;  /* 0x01380000df1c783b */ /* 0x000fe20000004200 */
        /* <DEDUP_REMOVED lines=12> */
[C---:B----4-:R-:W-:Y:S01]  /*21600*/  HMMA.16816.F32.BF16 R160, R4.reuse, R16, R160 ;  /* 0x0000001004a0723c */ /* 0x050fe200000418a0 */
[----:B------:R-:W-:Y:S02]  /*21610*/  FADD.FTZ R182, R182, R177 ;  /* 0x000000b1b6b67221 */ /* 0x000fe40000010000 */
[----:B------:R-:W-:Y:S02]  /*21620*/  FADD.FTZ R175, R175, R178 ;  /* 0x000000b2afaf7221 */ /* 0x000fe40000010000 */
[----:B------:R-:W-:Y:S02]  /*21630*/  FADD.FTZ R179, R179, R182 ;  /* 0x000000b6b3b37221 */ /* 0x000fe40000010000 */
[----:B------:R-:W-:Y:S01]  /*21640*/  FADD.FTZ R180, R180, R175 ;  /* 0x000000afb4b47221 */ /* 0x000fe20000010000 */
[----:B------:R-:W-:Y:S01]  /*21650*/  HMMA.16816.F32.BF16 R156, R4, R18, R156 ;  /* 0x00000012049c723c */ /* 0x000fe2000004189c */
[----:B------:R-:W4:Y:S01]  /*21660*/  LDSM.16.MT88.4 R16, [R219+0x10800] ;  /* 0x01080000db10783b */ /* 0x000f220000004200 */
[----:B------:R-:W-:-:S06]  /*21670*/  FADD.FTZ R186, R186, R179 ;  /* 0x000000b3baba7221 */ /* 0x000fcc0000010000 */
        /* <DEDUP_REMOVED lines=98> */
[----:B------:R-:W-:Y:S07]  /*21ca0*/  LDSM.16.MT88.4 R24, [R221+0x13800] ;  /* 0x01380000dd18783b */ /* 0x000fee0000004200 */
[C---:B-1----:R-:W-:Y:S08]  /*21cb0*/  HMMA.16816.F32.BF16 R108, R4.reuse, R12, R108 ;  /* 0x0000000c046c723c */ /* 0x042ff0000004186c */
[C---:B------:R-:W-:Y:S01]  /*21cc0*/  HMMA.16816.F32.BF16 R112, R4.reuse, R14, R112 ;  /* 0x0000000e0470723c */ /* 0x040fe20000041870 */
[----:B------:R-:W1:Y:S07]  /*21cd0*/  LDSM.16.MT88.4 R12, [R220+0x11800] ;  /* 0x01180000dc0c783b */ /* 0x000e6e0000004200 */
        /* <DEDUP_REMOVED lines=13> */
[----:B---3--:R-:W-:Y:S01]  /*21db0*/  HMMA.16816.F32.BF16 R160, R4, R20, R160 ;  /* 0x0000001404a0723c */ /* 0x008fe200000418a0 */
[----:B------:R-:W-:Y:S02]  /*21dc0*/  FADD.FTZ R252, R193, R174 ;  /* 0x000000aec1fc7221 */ /* 0x000fe40000010000 */
[----:B------:R-:W-:-:S05]  /*21dd0*/  FADD.FTZ R251, R195, R172 ;  /* 0x000000acc3fb7221 */ /* 0x000fca0000010000 */
        /* <DEDUP_REMOVED lines=31> */
[C---:B---3--:R-:W-:Y:S08]  /*21fd0*/  HMMA.16816.F32.BF16 R84, R4.reuse, R20, R84 ;  /* 0x000000140454723c */ /* 0x048ff00000041854 */
[C---:B------:R-:W-:Y:S08]  /*21fe0*/  HMMA.16816.F32.BF16 R88, R4.reuse, R22, R88 ;  /* 0x000000160458723c */ /* 0x040ff00000041858 */
[C---:B------:R-:W-:Y:S08]  /*21ff0*/  HMMA.16816.F32.BF16 R92, R4.reuse, R24, R92 ;  /* 0x00000018045c723c */ /* 0x040ff0000004185c */
[C---:B------:R-:W-:Y:S08]  /*22000*/  HMMA.16816.F32.BF16 R96, R4.reuse, R26, R96 ;  /* 0x0000001a0460723c */ /* 0x040ff00000041860 */
[C---:B--2---:R-:W-:Y:S08]  /*22010*/  HMMA.16816.F32.BF16 R108, R4.reuse, R8, R108 ;  /* 0x00000008046c723c */ /* 0x044ff0000004186c */
[C---:B------:R-:W-:Y:S08]  /*22020*/  HMMA.16816.F32.BF16 R112, R4.reuse, R10, R112 ;  /* 0x0000000a0470723c */ /* 0x040ff00000041870 */
[C---:B------:R-:W-:Y:S08]  /*22030*/  HMMA.16816.F32.BF16 R116, R4.reuse, R16, R116 ;  /* 0x000000100474723c */ /* 0x040ff00000041874 */
[C---:B------:R-:W-:Y:S08]  /*22040*/  HMMA.16816.F32.BF16 R120, R4.reuse, R18, R120 ;  /* 0x000000120478723c */ /* 0x040ff00000041878 */
[C---:B-1----:R-:W-:Y:S08]  /*22050*/  HMMA.16816.F32.BF16 R124, R4.reuse, R12, R124 ;  /* 0x0000000c047c723c */ /* 0x042ff0000004187c */
[----:B------:R-:W-:Y:S11]  /*22060*/  HMMA.16816.F32.BF16 R128, R4, R14, R128 ;  /* 0x0000000e0480723c */ /* 0x000ff60000041880 */
[----:B------:R-:W-:Y:S08]  /*22070*/  @!UPT UIADD3 URZ, URZ, URZ, URZ ;  /* 0x0000003f3f3ff290 */ /* 0x000ff0000fffe03f */
.L_x_3870:
[----:B------:R-:W-:Y:S05]  /*22080*/  @!P6 BRA `(.L_x_3879) ;  /* 0x000054800000e947 */ /* 0x000fea0003800000 */
[----:B------:R-:W-:Y:S02]  /*22090*/  MOV R0, R3 ;  /* 0x0000000300007202 */ /* 0x000fe40000000f00 */
[----:B------:R-:W-:-:S02]  /*220a0*/  MOV R2, R164 ;  /* 0x000000a400027202 */ /* 0x000fc40000000f00 */
.L_x_3888:
        /* <DEDUP_REMOVED lines=14> */
[----:B------:R-:W2:Y:S04]  /*22190*/  LD.E R10, [R164.64+0x170] ;  /* 0x00017004a40a7980 */ /* 0x000ea8000c101900 */
[----:B------:R-:W3:Y:S01]  /*221a0*/  LD.E.64 R14, [R164.64+0x28] ;  /* 0x00002804a40e7980 */ /* 0x000ee2000c101b00 */
        /* <DEDUP_REMOVED lines=11> */
[----:B------:R-:W-:Y:S02]  /*22260*/  ISETP.GE.AND P0, PT, R3, RZ, PT ;  /* 0x000000ff0300720c */ /* 0x000fe40003f06270 */
[-C--:B------:R-:W-:Y:S01]  /*22270*/  LOP3.LUT R3, RZ, R10.reuse, RZ, 0x33, !PT ;  /* 0x0000000aff037212 */ /* 0x080fe200078e33ff */
        /* <DEDUP_REMOVED lines=27> */
[-C--:B------:R-:W-:Y:S02]  /*22430*/  LEA R18, P1, R5, R242.reuse, 0x2 ;  /* 0x000000f205127211 */ /* 0x080fe400078210ff */
[----:B------:R-:W-:Y:S02]  /*22440*/  LEA R16, P0, R9, R242, 0x2 ;  /* 0x000000f209107211 */ /* 0x000fe400078010ff */
[-C--:B------:R-:W-:Y:S01]  /*22450*/  LEA.HI.X.SX32 R19, R5, R243.reuse, 0x2, P1 ;  /* 0x000000f305137211 */ /* 0x080fe200008f16ff */
[C---:B------:R-:W-:Y:S01]  /*22460*/  IMAD.IADD R5, R9.reuse, 0x1, -R5 ;  /* 0x0000000109057824 */ /* 0x040fe200078e0a05 */
[----:B------:R-:W-:Y:S03]  /*22470*/  LEA.HI.X.SX32 R17, R9, R243, 0x2, P0 ;  /* 0x000000f309117211 */ /* 0x000fe600000f16ff */
[----:B------:R-:W-:Y:S01]  /*22480*/  IMAD R10, R10, R5, -0x40 ;  /* 0xffffffc00a0a7424 */ /* 0x000fe200078e0205 */
[----:B------:R-:W4:Y:S04]  /*22490*/  LD.E R3, [R18.64] ;  /* 0x0000000412037980 */ /* 0x000f28000c101900 */
        /* <DEDUP_REMOVED lines=14> */
.L_x_3881:
[----:B------:R-:W-:Y:S02]  /*22580*/  ULDC.64 UR4, c[0x0][0x118] ;  /* 0x0000460000047ab9 */ /* 0x000fe40000000a00 */
[----:B------:R-:W2:Y:S02]  /*22590*/  LD.E R7, [R164.64+0x40] ;  /* 0x00004004a4077980 */ /* 0x000ea4000c101900 */
[----:B--2---:R-:W-:Y:S04]  /*225a0*/  LEA R7, -R7, RZ, 0x6 ;  /* 0x000000ff07077211 */ /* 0x004fe800078e31ff */
[----:B------:R-:W-:Y:S02]  /*225b0*/  SHF.R.S32.HI R4, RZ, 0x1f, R7 ;  /* 0x0000001fff047819 */ /* 0x000fe40000011407 */
.L_x_3882:
[----:B------:R-:W-:Y:S05]  /*225c0*/  BSYNC B0 ;  /* 0x0000000000007941 */ /* 0x000fea0003800000 */
.L_x_3880:
[C---:B------:R-:W-:Y:S01]  /*225d0*/  LOP3.LUT P6, RZ, R246.reuse, 0x1, RZ, 0xc0, !PT ;  /* 0x00000001f6ff7812 */ /* 0x040fe200078cc0ff */
[----:B------:R-:W-:Y:S01]  /*225e0*/  ULDC.64 UR4, c[0x0][0x118] ;  /* 0x0000460000047ab9 */ /* 0x000fe20000000a00 */
[C---:B------:R-:W-:Y:S01]  /*225f0*/  LOP3.LUT P4, RZ, R246.reuse, 0x4, RZ, 0xc0, !PT ;  /* 0x00000004f6ff7812 */ /* 0x040fe2000788c0ff */
[----:B------:R-:W-:Y:S01]  /*22600*/  BSSY B1, `(.L_x_3883) ;  /* 0x0000262000017945 */ /* 0x000fe20003800000 */
[C---:B------:R-:W-:Y:S02]  /*22610*/  LOP3.LUT P5, RZ, R246.reuse, 0x2, RZ, 0xc0, !PT ;  /* 0x00000002f6ff7812 */ /* 0x040fe400078ac0ff */
[C---:B------:R-:W-:Y:S02]  /*22620*/  IADD3 R5, P1, R7.reuse, R230, RZ ;  /* 0x000000e607057210 */ /* 0x040fe40007f3e0ff */
[----:B------:R-:W-:Y:S02]  /*22630*/  LOP3.LUT P3, RZ, R246, 0x8, RZ, 0xc0, !PT ;  /* 0x00000008f6ff7812 */ /* 0x000fe4000786c0ff */
[----:B------:R-:W-:Y:S01]  /*22640*/  LEA R196, P0, R7, R184, 0x1 ;  /* 0x000000b807c47211 */ /* 0x000fe200078008ff */
[--C-:B------:R-:W-:Y:S01]  /*22650*/  IMAD.X R6, R4, 0x1, R231.reuse, P1 ;  /* 0x0000000104067824 */ /* 0x100fe200008e06e7 */
[----:B------:R-:W-:Y:S02]  /*22660*/  IADD3 R3, P2, R5, R230, RZ ;  /* 0x000000e605037210 */ /* 0x000fe40007f5e0ff */
[----:B------:R-:W-:Y:S02]  /*22670*/  LEA.HI.X R197, R7, R185, R4, 0x1, P0 ;  /* 0x000000b907c57211 */ /* 0x000fe400000f0c04 */
[CC--:B------:R-:W-:Y:S02]  /*22680*/  @P6 LEA R16, P1, R5.reuse, R184.reuse, 0x1 ;  /* 0x000000b805106211 */ /* 0x0c0fe400078208ff */
        /* <DEDUP_REMOVED lines=23> */
[CC--:B------:R-:W-:Y:S02]  /*22800*/  @P6 LEA R24, P0, R5.reuse, R184.reuse, 0x1 ;  /* 0x000000b805186211 */ /* 0x0c0fe400078008ff */
        /* <DEDUP_REMOVED lines=8> */
[----:B------:R-:W-:Y:S02]  /*22890*/  @P5 MOV R4, R196 ;  /* 0x000000c400045202 */ /* 0x000fe40000000f00 */
        /* <DEDUP_REMOVED lines=93> */
[----:B------:R-:W-:Y:S04]  /*22e70*/  LDSM.16.M88.4 R192, [R222+0x8000] ;  /* 0x00800000dec0783b */ /* 0x000fe80000000200 */
[C---:B----4-:R-:W-:Y:S01]  /*22e80*/  HMMA.16816.F32.BF16 R12, R32.reuse, R16, RZ ;  /* 0x00000010200c723c */ /* 0x050fe200000418ff */
[----:B------:R-:W-:Y:S05]  /*22e90*/  LDSM.16.M88.4 R200, [R215] ;  /* 0x00000000d7c8783b */ /* 0x000fea0000000200 */
[----:B------:R-:W4:Y:S02]  /*22ea0*/  LD.E R3, [R164.64+0x18c] ;  /* 0x00018c04a4037980 */ /* 0x000f24000c101900 */
        /* <DEDUP_REMOVED lines=14> */
[----:B------:R-:W2:Y:S07]  /*22f90*/  LDSM.16.M88.4 R184, [R222+0x9800] ;  /* 0x00980000deb8783b */ /* 0x000eae0000000200 */
[C---:B------:R-:W-:Y:S07]  /*22fa0*/  HMMA.16816.F32.BF16 R28, R172.reuse, R188, R28 ;  /* 0x000000bcac1c723c */ /* 0x040fee000004181c */
[----:B------:R-:W-:Y:S01]  /*22fb0*/  MOV R188, R196 ;  /* 0x000000c400bc7202 */ /* 0x000fe20000000f00 */
[----:B------:R-:W-:Y:S01]  /*22fc0*/  HMMA.16816.F32.BF16 R32, R172, R190, R32 ;  /* 0x000000beac20723c */ /* 0x000fe20000041820 */
[----:B------:R-:W-:Y:S03]  /*22fd0*/  LDSM.16.M88.4 R172, [R215+0x800] ;  /* 0x00080000d7ac783b */ /* 0x000fe60000000200 */
[----:B------:R-:W-:Y:S02]  /*22fe0*/  IMAD.MOV.U32 R189, RZ, RZ, R197 ;  /* 0x000000ffffbd7224 */ /* 0x000fe400078e00c5 */
[----:B------:R-:W2:Y:S02]  /*22ff0*/  LDSM.16.M88.4 R196, [R224] ;  /* 0x00000000e0c4783b */ /* 0x000ea40000000200 */
[C---:B-1----:R-:W-:Y:S07]  /*23000*/  HMMA.16816.F32.BF16 R4, R168.reuse, R192, R4 ;  /* 0x000000c0a804723c */ /* 0x042fee0000041804 */
[----:B------:R-:W-:Y:S01]  /*23010*/  MOV R192, R188 ;  /* 0x000000bc00c07202 */ /* 0x000fe20000000f00 */
[C---:B------:R-:W-:Y:S04]  /*23020*/  HMMA.16816.F32.BF16 R8, R168.reuse, R194, R8 ;  /* 0x000000c2a808723c */ /* 0x040fe80000041808 */
[----:B------:R-:W-:Y:S02]  /*23030*/  IMAD.MOV.U32 R193, RZ, RZ, R189 ;  /* 0x000000ffffc17224 */ /* 0x000fe400078e00bd */
[----:B------:R-:W1:Y:S02]  /*23040*/  LDSM.16.M88.4 R188, [R215+0x1000] ;  /* 0x00100000d7bc783b */ /* 0x000e640000000200 */
[C---:B---3--:R-:W-:Y:S07]  /*23050*/  HMMA.16816.F32.BF16 R12, R168.reuse, R176, R12 ;  /* 0x000000b0a80c723c */ /* 0x048fee000004180c */
[----:B------:R-:W-:Y:S01]  /*23060*/  MOV R176, R192 ;  /* 0x000000c000b07202 */ /* 0x000fe20000000f00 */
[C---:B------:R-:W-:Y:S04]  /*23070*/  HMMA.16816.F32.BF16 R16, R168.reuse, R178, R16 ;  /* 0x000000b2a810723c */ /* 0x040fe80000041810 */
[----:B------:R-:W-:Y:S02]  /*23080*/  IMAD.MOV.U32 R177, RZ, RZ, R193 ;  /* 0x000000ffffb17224 */ /* 0x000fe400078e00c1 */
[----:B------:R-:W3:Y:S02]  /*23090*/  LDSM.16.M88.4 R192, [R215+0x1800] ;  /* 0x00180000d7c0783b */ /* 0x000ee40000000200 */
[C---:B-----5:R-:W-:Y:S08]  /*230a0*/  HMMA.16816.F32.BF16 R20, R168.reuse, R180, R20 ;  /* 0x000000b4a814723c */ /* 0x060ff00000041814 */
[C---:B------:R-:W-:Y:S01]  /*230b0*/  HMMA.16816.F32.BF16 R24, R168.reuse, R182, R24 ;  /* 0x000000b6a818723c */ /* 0x040fe20000041818 */
[----:B------:R-:W-:Y:S07]  /*230c0*/  LDSM.16.M88.4 R180, [R228+0xa800] ;  /* 0x00a80000e4b4783b */ /* 0x000fee0000000200 */
[C---:B--2---:R-:W-:Y:S08]  /*230d0*/  HMMA.16816.F32.BF16 R28, R168.reuse, R184, R28 ;  /* 0x000000b8a81c723c */ /* 0x044ff0000004181c */
[----:B------:R-:W-:Y:S01]  /*230e0*/  HMMA.16816.F32.BF16 R32, R168, R186, R32 ;  /* 0x000000baa820723c */ /* 0x000fe20000041820 */
[----:B------:R-:W-:Y:S05]  /*230f0*/  LDSM.16.M88.4 R168, [R229+0x2000] ;  /* 0x00200000e5a8783b */ /* 0x000fea0000000200 */
[----:B------:R-:W-:Y:S02]  /*23100*/  LDSM.16.M88.4 R184, [R228+0xb000] ;  /* 0x00b00000e4b8783b */ /* 0x000fe40000000200 */
[C---:B------:R-:W-:Y:S07]  /*23110*/  HMMA.16816.F32.BF16 R4, R196.reuse, R200, R4 ;  /* 0x000000c8c404723c */ /* 0x040fee0000041804 */
[----:B------:R-:W-:Y:S01]  /*23120*/  MOV R200, R176 ;  /* 0x000000b000c87202 */ /* 0x000fe20000000f00 */
[C---:B------:R-:W-:Y:S04]  /*23130*/  HMMA.16816.F32.BF16 R8, R196.reuse, R202, R8 ;  /* 0x000000cac408723c */ /* 0x040fe80000041808 */
[----:B------:R-:W-:Y:S02]  /*23140*/  IMAD.MOV.U32 R201, RZ, RZ, R177 ;  /* 0x000000ffffc97224 */ /* 0x000fe400078e00b1 */
[----:B------:R-:W2:Y:S02]  /*23150*/  LDSM.16.M88.4 R176, [R228+0xa000] ;  /* 0x00a00000e4b0783b */ /* 0x000ea40000000200 */
[C---:B------:R-:W-:Y:S07]  /*23160*/  HMMA.16816.F32.BF16 R12, R196.reuse, R172, R12 ;  /* 0x000000acc40c723c */ /* 0x040fee000004180c */
[----:B------:R-:W-:Y:S01]  /*23170*/  MOV R172, R200 ;  /* 0x000000c800ac7202 */ /* 0x000fe20000000f00 */
[C---:B------:R-:W-:Y:S04]  /*23180*/  HMMA.16816.F32.BF16 R16, R196.reuse, R174, R16 ;  /* 0x000000aec410723c */ /* 0x040fe80000041810 */
[----:B------:R-:W-:Y:S02]  /*23190*/  IMAD.MOV.U32 R173, RZ, RZ, R201 ;  /* 0x000000ffffad7224 */ /* 0x000fe400078e00c9 */
[----:B------:R-:W5:Y:S02]  /*231a0*/  LDSM.16.M88.4 R200, [R228+0xb800] ;  /* 0x00b80000e4c8783b */ /* 0x000f640000000200 */
[C---:B-1----:R-:W-:Y:S08]  /*231b0*/  HMMA.16816.F32.BF16 R20, R196.reuse, R188, R20 ;  /* 0x000000bcc414723c */ /* 0x042ff00000041814 */
[C---:B------:R-:W-:Y:S01]  /*231c0*/  HMMA.16816.F32.BF16 R24, R196.reuse, R190, R24 ;  /* 0x000000bec418723c */ /* 0x040fe20000041818 */
[----:B------:R-:W-:Y:S07]  /*231d0*/  LDSM.16.M88.4 R188, [R214] ;  /* 0x00000000d6bc783b */ /* 0x000fee0000000200 */
[C---:B---3--:R-:W-:Y:S07]  /*231e0*/  HMMA.16816.F32.BF16 R28, R196.reuse, R192, R28 ;  /* 0x000000c0c41c723c */ /* 0x048fee000004181c */
[----:B------:R-:W-:Y:S01]  /*231f0*/  MOV R192, R172 ;  /* 0x000000ac00c07202 */ /* 0x000fe20000000f00 */
[----:B------:R-:W-:Y:S04]  /*23200*/  HMMA.16816.F32.BF16 R32, R196, R194, R32 ;  /* 0x000000c2c420723c */ /* 0x000fe80000041820 */
[----:B------:R-:W-:Y:S02]  /*23210*/  IMAD.MOV.U32 R193, RZ, RZ, R173 ;  /* 0x000000ffffc17224 */ /* 0x000fe400078e00ad */
[----:B------:R-:W1:Y:S01]  /*23220*/  LDSM.16.M88.4 R172, [R227+0x2000] ;  /* 0x00200000e3ac783b */ /* 0x000e620000000200 */
[----:B------:R-:W-:Y:S01]  /*23230*/  MOV R198, R192 ;  /* 0x000000c000c67202 */ /* 0x000fe20000000f00 */
[C---:B--2---:R-:W-:Y:S05]  /*23240*/  HMMA.16816.F32.BF16 R4, R168.reuse, R176, R4 ;  /* 0x000000b0a804723c */ /* 0x044fea0000041804 */
[----:B------:R-:W-:Y:S02]  /*23250*/  IMAD.MOV.U32 R199, RZ, RZ, R193 ;  /* 0x000000ffffc77224 */ /* 0x000fe400078e00c1 */
[----:B------:R-:W2:Y:S01]  /*23260*/  LDSM.16.M88.4 R192, [R213] ;  /* 0x00000000d5c0783b */ /* 0x000ea20000000200 */
[C---:B------:R-:W-:Y:S04]  /*23270*/  HMMA.16816.F32.BF16 R8, R168.reuse, R178, R8 ;  /* 0x000000b2a808723c */ /* 0x040fe80000041808 */
[----:B------:R-:W3:Y:S04]  /*23280*/  LDSM.16.M88.4 R176, [R212] ;  /* 0x00000000d4b0783b */ /* 0x000ee80000000200 */
[C---:B------:R-:W-:Y:S08]  /*23290*/  HMMA.16816.F32.BF16 R12, R168.reuse, R180, R12 ;  /* 0x000000b4a80c723c */ /* 0x040ff0000004180c */
[C---:B------:R-:W-:Y:S01]  /*232a0*/  HMMA.16816.F32.BF16 R16, R168.reuse, R182, R16 ;  /* 0x000000b6a810723c */ /* 0x040fe20000041810 */
[----:B------:R-:W2:Y:S07]  /*232b0*/  LDSM.16.M88.4 R180, [R211] ;  /* 0x00000000d3b4783b */ /* 0x000eae0000000200 */
[C---:B------:R-:W-:Y:S08]  /*232c0*/  HMMA.16816.F32.BF16 R20, R168.reuse, R184, R20 ;  /* 0x000000b8a814723c */ /* 0x040ff00000041814 */
[C---:B------:R-:W-:Y:S01]  /*232d0*/  HMMA.16816.F32.BF16 R24, R168.reuse, R186, R24 ;  /* 0x000000baa818723c */ /* 0x040fe20000041818 */
[----:B------:R-:W-:Y:S07]  /*232e0*/  LDSM.16.M88.4 R184, [R225+0x2000] ;  /* 0x00200000e1b8783b */ /* 0x000fee0000000200 */
[C---:B-----5:R-:W-:Y:S07]  /*232f0*/  HMMA.16816.F32.BF16 R28, R168.reuse, R200, R28 ;  /* 0x000000c8a81c723c */ /* 0x060fee000004181c */
[----:B------:R-:W-:Y:S01]  /*23300*/  MOV R200, R198 ;  /* 0x000000c600c87202 */ /* 0x000fe20000000f00 */
[----:B------:R-:W-:Y:S01]  /*23310*/  HMMA.16816.F32.BF16 R32, R168, R202, R32 ;  /* 0x000000caa820723c */ /* 0x000fe20000041820 */
[----:B------:R-:W-:Y:S03]  /*23320*/  LDSM.16.M88.4 R168, [R222+0xa800] ;  /* 0x00a80000dea8783b */ /* 0x000fe60000000200 */
[----:B------:R-:W-:Y:S02]  /*23330*/  IMAD.MOV.U32 R201, RZ, RZ, R199 ;  /* 0x000000ffffc97224 */ /* 0x000fe400078e00c7 */
[----:B------:R-:W5:Y:S02]  /*23340*/  LDSM.16.M88.4 R196, [R222+0xa000] ;  /* 0x00a00000dec4783b */ /* 0x000f640000000200 */
        /* <DEDUP_REMOVED lines=10> */
[----:B------:R-:W-:Y:S01]  /*233f0*/  HMMA.16816.F32.BF16 R32, R172, R182, R32 ;  /* 0x000000b6ac20723c */ /* 0x000fe20000041820 */
[----:B------:R-:W3:Y:S05]  /*23400*/  LDSM.16.M88.4 R172, [R224+0x2000] ;  /* 0x00200000e0ac783b */ /* 0x000eea0000000200 */
[----:B------:R-:W2:Y:S02]  /*23410*/  LDSM.16.M88.4 R180, [R215+0x2800] ;  /* 0x00280000d7b4783b */ /* 0x000ea40000000200 */
[C---:B-----5:R-:W-:Y:S08]  /*23420*/  HMMA.16816.F32.BF16 R4, R184.reuse, R196, R4 ;  /* 0x000000c4b804723c */ /* 0x060ff00000041804 */
[C---:B------:R-:W-:Y:S01]  /*23430*/  HMMA.16816.F32.BF16 R8, R184.reuse, R198, R8 ;  /* 0x000000c6b808723c */ /* 0x040fe20000041808 */
[----:B------:R-:W5:Y:S07]  /*23440*/  LDSM.16.M88.4 R196, [R215+0x3000] ;  /* 0x00300000d7c4783b */ /* 0x000f6e0000000200 */
[C---:B------:R-:W-:Y:S08]  /*23450*/  HMMA.16816.F32.BF16 R12, R184.reuse, R168, R12 ;  /* 0x000000a8b80c723c */ /* 0x040ff0000004180c */
[C---:B------:R-:W-:Y:S01]  /*23460*/  HMMA.16816.F32.BF16 R16, R184.reuse, R170, R16 ;  /* 0x000000aab810723c */ /* 0x040fe20000041810 */
[----:B------:R-:W4:Y:S07]  /*23470*/  LDSM.16.M88.4 R168, [R215+0x3800] ;  /* 0x00380000d7a8783b */ /* 0x000f2e0000000200 */
[C---:B-1----:R-:W-:Y:S08]  /*23480*/  HMMA.16816.F32.BF16 R20, R184.reuse, R188, R20 ;  /* 0x000000bcb814723c */ /* 0x042ff00000041814 */
[C---:B------:R-:W-:Y:S01]  /*23490*/  HMMA.16816.F32.BF16 R24, R184.reuse, R190, R24 ;  /* 0x000000beb818723c */ /* 0x040fe20000041818 */
[----:B------:R-:W-:Y:S07]  /*234a0*/  LDSM.16.M88.4 R188, [R228+0xc000] ;  /* 0x00c00000e4bc783b */ /* 0x000fee0000000200 */
[C---:B--2---:R-:W-:Y:S08]  /*234b0*/  HMMA.16816.F32.BF16 R28, R184.reuse, R192, R28 ;  /* 0x000000c0b81c723c */ /* 0x044ff0000004181c */
[----:B------:R-:W-:Y:S01]  /*234c0*/  HMMA.16816.F32.BF16 R32, R184, R194, R32 ;  /* 0x000000c2b820723c */ /* 0x000fe20000041820 */
[----:B------:R-:W1:Y:S05]  /*234d0*/  LDSM.16.M88.4 R184, [R229+0x4000] ;  /* 0x00400000e5b8783b */ /* 0x000e6a0000000200 */
[----:B------:R-:W2:Y:S02]  /*234e0*/  LDSM.16.M88.4 R192, [R228+0xc800] ;  /* 0x00c80000e4c0783b */ /* 0x000ea40000000200 */
[C---:B---3--:R-:W-:Y:S08]  /*234f0*/  HMMA.16816.F32.BF16 R4, R172.reuse, R176, R4 ;  /* 0x000000b0ac04723c */ /* 0x048ff00000041804 */
[C---:B------:R-:W-:Y:S01]  /*23500*/  HMMA.16816.F32.BF16 R8, R172.reuse, R178, R8 ;  /* 0x000000b2ac08723c */ /* 0x040fe20000041808 */
[----:B------:R-:W3:Y:S07]  /*23510*/  LDSM.16.M88.4 R176, [R228+0xd000] ;  /* 0x00d00000e4b0783b */ /* 0x000eee0000000200 */
[C---:B------:R-:W-:Y:S08]  /*23520*/  HMMA.16816.F32.BF16 R12, R172.reuse, R180, R12 ;  /* 0x000000b4ac0c723c */ /* 0x040ff0000004180c */
[C---:B------:R-:W-:Y:S01]  /*23530*/  HMMA.16816.F32.BF16 R16, R172.reuse, R182, R16 ;  /* 0x000000b6ac10723c */ /* 0x040fe20000041810 */
[----:B------:R-:W-:Y:S07]  /*23540*/  LDSM.16.M88.4 R180, [R210] ;  /* 0x00000000d2b4783b */ /* 0x000fee0000000200 */
[C---:B-----5:R-:W-:Y:S08]  /*23550*/  HMMA.16816.F32.BF16 R20, R172.reuse, R196, R20 ;  /* 0x000000c4ac14723c */ /* 0x060ff00000041814 */
[C---:B------:R-:W-:Y:S01]  /*23560*/  HMMA.16816.F32.BF16 R24, R172.reuse, R198, R24 ;  /* 0x000000c6ac18723c */ /* 0x040fe20000041818 */
[----:B------:R-:W-:Y:S07]  /*23570*/  LDSM.16.M88.4 R196, [R209] ;  /* 0x00000000d1c4783b */ /* 0x000fee0000000200 */
[C---:B----4-:R-:W-:Y:S08]  /*23580*/  HMMA.16816.F32.BF16 R28, R172.reuse, R168, R28 ;  /* 0x000000a8ac1c723c */ /* 0x050ff0000004181c */
[----:B------:R-:W-:Y:S01]  /*23590*/  HMMA.16816.F32.BF16 R32, R172, R170, R32 ;  /* 0x000000aaac20723c */ /* 0x000fe20000041820 */
[----:B------:R-:W4:Y:S05]  /*235a0*/  LDSM.16.M88.4 R168, [R228+0xd800] ;  /* 0x00d80000e4a8783b */ /* 0x000f2a0000000200 */
[----:B------:R-:W5:Y:S02]  /*235b0*/  LDSM.16.M88.4 R172, [R227+0x4000] ;  /* 0x00400000e3ac783b */ /* 0x000f640000000200 */
[C---:B-1----:R-:W-:Y:S08]  /*235c0*/  HMMA.16816.F32.BF16 R4, R184.reuse, R188, R4 ;  /* 0x000000bcb804723c */ /* 0x042ff00000041804 */
[C---:B------:R-:W-:Y:S01]  /*235d0*/  HMMA.16816.F32.BF16 R8, R184.reuse, R190, R8 ;  /* 0x000000beb808723c */ /* 0x040fe20000041808 */
[----:B------:R-:W1:Y:S07]  /*235e0*/  LDSM.16.M88.4 R188, [R208] ;  /* 0x00000000d0bc783b */ /* 0x000e6e0000000200 */
[C---:B--2---:R-:W-:Y:S08]  /*235f0*/  HMMA.16816.F32.BF16 R12, R184.reuse, R192, R12 ;  /* 0x000000c0b80c723c */ /* 0x044ff0000004180c */
[C---:B------:R-:W-:Y:S01]  /*23600*/  HMMA.16816.F32.BF16 R16, R184.reuse, R194, R16 ;  /* 0x000000c2b810723c */ /* 0x040fe20000041810 */
[----:B------:R-:W2:Y:S07]  /*23610*/  LDSM.16.M88.4 R192, [R207] ;  /* 0x00000000cfc0783b */ /* 0x000eae0000000200 */
[C---:B---3--:R-:W-:Y:S08]  /*23620*/  HMMA.16816.F32.BF16 R20, R184.reuse, R176, R20 ;  /* 0x000000b0b814723c */ /* 0x048ff00000041814 */
[C---:B------:R-:W-:Y:S01]  /*23630*/  HMMA.16816.F32.BF16 R24, R184.reuse, R178, R24 ;  /* 0x000000b2b818723c */ /* 0x040fe20000041818 */
[----:B------:R-:W-:Y:S07]  /*23640*/  LDSM.16.M88.4 R176, [R222+0xc000] ;  /* 0x00c00000deb0783b */ /* 0x000fee0000000200 */
[C---:B----4-:R-:W-:Y:S08]  /*23650*/  HMMA.16816.F32.BF16 R28, R184.reuse, R168, R28 ;  /* 0x000000a8b81c723c */ /* 0x050ff0000004181c */
[----:B------:R-:W-:Y:S01]  /*23660*/  HMMA.16816.F32.BF16 R32, R184, R170, R32 ;  /* 0x000000aab820723c */ /* 0x000fe20000041820 */
[----:B------:R-:W3:Y:S05]  /*23670*/  LDSM.16.M88.4 R168, [R225+0x4000] ;  /* 0x00400000e1a8783b */ /* 0x000eea0000000200 */
[----:B------:R-:W-:Y:S02]  /*23680*/  LDSM.16.M88.4 R184, [R222+0xd000] ;  /* 0x00d00000deb8783b */ /* 0x000fe40000000200 */
[C---:B-----5:R-:W-:Y:S08]  /*23690*/  HMMA.16816.F32.BF16 R4, R172.reuse, R180, R4 ;  /* 0x000000b4ac04723c */ /* 0x060ff00000041804 */
[C---:B------:R-:W-:Y:S01]  /*236a0*/  HMMA.16816.F32.BF16 R8, R172.reuse, R182, R8 ;  /* 0x000000b6ac08723c */ /* 0x040fe20000041808 */
[----:B------:R-:W4:Y:S07]  /*236b0*/  LDSM.16.M88.4 R180, [R222+0xc800] ;  /* 0x00c80000deb4783b */ /* 0x000f2e0000000200 */
        /* <DEDUP_REMOVED lines=13> */
[C---:B----4-:R-:W-:Y:S08]  /*23790*/  HMMA.16816.F32.BF16 R12, R168.reuse, R180, R12 ;  /* 0x000000b4a80c723c */ /* 0x050ff0000004180c */
[C---:B------:R-:W-:Y:S01]  /*237a0*/  HMMA.16816.F32.BF16 R16, R168.reuse, R182, R16 ;  /* 0x000000b6a810723c */ /* 0x040fe20000041810 */
[----:B------:R-:W-:Y:S07]  /*237b0*/  LDSM.16.M88.4 R180, [R229+0x6000] ;  /* 0x00600000e5b4783b */ /* 0x000fee0000000200 */
[C---:B------:R-:W-:Y:S08]  /*237c0*/  HMMA.16816.F32.BF16 R20, R168.reuse, R184, R20 ;  /* 0x000000b8a814723c */ /* 0x040ff00000041814 */
[C---:B------:R-:W-:Y:S01]  /*237d0*/  HMMA.16816.F32.BF16 R24, R168.reuse, R186, R24 ;  /* 0x000000baa818723c */ /* 0x040fe20000041818 */
[----:B------:R-:W-:Y:S07]  /*237e0*/  LDSM.16.M88.4 R184, [R228+0xe000] ;  /* 0x00e00000e4b8783b */ /* 0x000fee0000000200 */
[C---:B-----5:R-:W-:Y:S08]  /*237f0*/  HMMA.16816.F32.BF16 R28, R168.reuse, R196, R28 ;  /* 0x000000c4a81c723c */ /* 0x060ff0000004181c */
[----:B------:R-:W-:Y:S01]  /*23800*/  HMMA.16816.F32.BF16 R32, R168, R198, R32 ;  /* 0x000000c6a820723c */ /* 0x000fe20000041820 */
[----:B------:R-:W4:Y:S05]  /*23810*/  LDSM.16.M88.4 R168, [R215+0x5800] ;  /* 0x00580000d7a8783b */ /* 0x000f2a0000000200 */
        /* <DEDUP_REMOVED lines=12> */
[----:B------:R-:W-:Y:S05]  /*238e0*/  LDSM.16.M88.4 R168, [R227+0x6000] ;  /* 0x00600000e3a8783b */ /* 0x000fea0000000200 */
[----:B------:R-:W3:Y:S02]  /*238f0*/  LDSM.16.M88.4 R172, [R206] ;  /* 0x00000000ceac783b */ /* 0x000ee40000000200 */
[C---:B------:R-:W-:Y:S08]  /*23900*/  HMMA.16816.F32.BF16 R4, R180.reuse, R184, R4 ;  /* 0x000000b8b404723c */ /* 0x040ff00000041804 */
[C---:B------:R-:W-:Y:S01]  /*23910*/  HMMA.16816.F32.BF16 R8, R180.reuse, R186, R8 ;  /* 0x000000bab408723c */ /* 0x040fe20000041808 */
[----:B------:R-:W4:Y:S07]  /*23920*/  LDSM.16.M88.4 R184, [R204] ;  /* 0x00000000ccb8783b */ /* 0x000f2e0000000200 */
[C---:B-----5:R-:W-:Y:S08]  /*23930*/  HMMA.16816.F32.BF16 R12, R180.reuse, R196, R12 ;  /* 0x000000c4b40c723c */ /* 0x060ff0000004180c */
[C---:B------:R-:W-:Y:S01]  /*23940*/  HMMA.16816.F32.BF16 R16, R180.reuse, R198, R16 ;  /* 0x000000c6b410723c */ /* 0x040fe20000041810 */
[----:B------:R-:W5:Y:S07]  /*23950*/  LDSM.16.M88.4 R196, [R167] ;  /* 0x00000000a7c4783b */ /* 0x000f6e0000000200 */
[C---:B-1----:R-:W-:Y:S08]  /*23960*/  HMMA.16816.F32.BF16 R20, R180.reuse, R188, R20 ;  /* 0x000000bcb414723c */ /* 0x042ff00000041814 */
[C---:B------:R-:W-:Y:S01]  /*23970*/  HMMA.16816.F32.BF16 R24, R180.reuse, R190, R24 ;  /* 0x000000beb418723c */ /* 0x040fe20000041818 */
[----:B------:R-:W-:Y:S07]  /*23980*/  LDSM.16.M88.4 R188, [R222+0xe000] ;  /* 0x00e00000debc783b */ /* 0x000fee0000000200 */
[C---:B--2---:R-:W-:Y:S08]  /*23990*/  HMMA.16816.F32.BF16 R28, R180.reuse, R192, R28 ;  /* 0x000000c0b41c723c */ /* 0x044ff0000004181c */
[----:B------:R-:W-:Y:S01]  /*239a0*/  HMMA.16816.F32.BF16 R32, R180, R194, R32 ;  /* 0x000000c2b420723c */ /* 0x000fe20000041820 */
[----:B------:R-:W1:Y:S05]  /*239b0*/  LDSM.16.M88.4 R180, [R225+0x6000] ;  /* 0x00600000e1b4783b */ /* 0x000e6a0000000200 */
[----:B------:R-:W-:Y:S02]  /*239c0*/  LDSM.16.M88.4 R192, [R215+0x6000] ;  /* 0x00600000d7c0783b */ /* 0x000fe40000000200 */
[C---:B---3--:R-:W-:Y:S08]  /*239d0*/  HMMA.16816.F32.BF16 R4, R168.reuse, R172, R4 ;  /* 0x000000aca804723c */ /* 0x048ff00000041804 */
        /* <DEDUP_REMOVED lines=10> */
[----:B------:R-:W4:Y:S07]  /*23a80*/  LDSM.16.M88.4 R168, [R222+0xf800] ;  /* 0x00f80000dea8783b */ /* 0x000f2e0000000200 */
[C---:B-1----:R-:W-:Y:S07]  /*23a90*/  HMMA.16816.F32.BF16 R4, R180.reuse, R188, R4 ;  /* 0x000000bcb404723c */ /* 0x042fee0000041804 */
[----:B------:R-:W-:Y:S01]  /*23aa0*/  MOV R188, R200 ;  /* 0x000000c800bc7202 */ /* 0x000fe20000000f00 */
[C---:B------:R-:W-:Y:S04]  /*23ab0*/  HMMA.16816.F32.BF16 R8, R180.reuse, R190, R8 ;  /* 0x000000beb408723c */ /* 0x040fe80000041808 */
[----:B------:R-:W-:Y:S04]  /*23ac0*/  IMAD.MOV.U32 R189, RZ, RZ, R201 ;  /* 0x000000ffffbd7224 */ /* 0x000fe800078e00c9 */
[C---:B--2---:R-:W-:Y:S08]  /*23ad0*/  HMMA.16816.F32.BF16 R12, R180.reuse, R172, R12 ;  /* 0x000000acb40c723c */ /* 0x044ff0000004180c */
[C---:B------:R-:W-:Y:S08]  /*23ae0*/  HMMA.16816.F32.BF16 R16, R180.reuse, R174, R16 ;  /* 0x000000aeb410723c */ /* 0x040ff00000041810 */
[C---:B---3--:R-:W-:Y:S08]  /*23af0*/  HMMA.16816.F32.BF16 R20, R180.reuse, R176, R20 ;  /* 0x000000b0b414723c */ /* 0x048ff00000041814 */
[C---:B------:R-:W-:Y:S08]  /*23b00*/  HMMA.16816.F32.BF16 R24, R180.reuse, R178, R24 ;  /* 0x000000b2b418723c */ /* 0x040ff00000041818 */
[C---:B----4-:R-:W-:Y:S08]  /*23b10*/  HMMA.16816.F32.BF16 R28, R180.reuse, R168, R28 ;  /* 0x000000a8b41c723c */ /* 0x050ff0000004181c */
[----:B------:R-:W-:Y:S01]  /*23b20*/  HMMA.16816.F32.BF16 R32, R180, R170, R32 ;  /* 0x000000aab420723c */ /* 0x000fe20000041820 */
[----:B------:R-:W1:Y:S07]  /*23b30*/  LDSM.16.M88.4 R168, [R215+0x6800] ;  /* 0x00680000d7a8783b */ /* 0x000e6e0000000200 */
[C---:B------:R-:W-:Y:S08]  /*23b40*/  HMMA.16816.F32.BF16 R4, R184.reuse, R192, R4 ;  /* 0x000000c0b804723c */ /* 0x040ff00000041804 */
[C---:B------:R-:W-:Y:S11]  /*23b50*/  HMMA.16816.F32.BF16 R8, R184.reuse, R194, R8 ;  /* 0x000000c2b808723c */ /* 0x040ff60000041808 */
[----:B------:R-:W-:Y:S05]  /*23b60*/  @!UPT UIADD3 URZ, URZ, URZ, URZ ;  /* 0x0000003f3f3ff290 */ /* 0x000fea000fffe03f */
[-C--:B------:R-:W-:Y:S02]  /*23b70*/  FMUL.FTZ R172, R4, R3.reuse ;  /* 0x0000000304ac7220 */ /* 0x080fe40000410000 */
[-C--:B------:R-:W-:Y:S02]  /*23b80*/  FMUL.FTZ R173, R5, R3.reuse ;  /* 0x0000000305ad7220 */ /* 0x080fe40000410000 */
[-C--:B------:R-:W-:Y:S02]  /*23b90*/  FMUL.FTZ R174, R6, R3.reuse ;  /* 0x0000000306ae7220 */ /* 0x080fe40000410000 */
[----:B------:R-:W2:Y:S01]  /*23ba0*/  MUFU.TANH R172, R172 ;  /* 0x000000ac00ac7308 */ /* 0x000ea20000002400 */
[-C--:B------:R-:W-:Y:S02]  /*23bb0*/  FMUL.FTZ R166, R7, R3.reuse ;  /* 0x0000000307a67220 */ /* 0x080fe40000410000 */
[----:B------:R-:W3:Y:S01]  /*23bc0*/  LDSM.16.M88.4 R4, [R215+0x7000] ;  /* 0x00700000d704783b */ /* 0x000ee20000000200 */
[-C--:B------:R-:W-:Y:S01]  /*23bd0*/  FMUL.FTZ R9, R9, R3.reuse ;  /* 0x0000000309097220 */ /* 0x080fe20000410000 */
[C---:B-1----:R-:W-:Y:S03]  /*23be0*/  HMMA.16816.F32.BF16 R12, R184.reuse, R168, R12 ;  /* 0x000000a8b80c723c */ /* 0x042fe6000004180c */
[-C--:B------:R-:W-:Y:S02]  /*23bf0*/  FMUL.FTZ R10, R10, R3.reuse ;  /* 0x000000030a0a7220 */ /* 0x080fe40000410000 */
[----:B------:R-:W1:Y:S01]  /*23c00*/  MUFU.TANH R176, R9 ;  /* 0x0000000900b07308 */ /* 0x000e620000002400 */
[-C--:B------:R-:W-:Y:S02]  /*23c10*/  FMUL.FTZ R11, R11, R3.reuse ;  /* 0x000000030b0b7220 */ /* 0x080fe40000410000 */
[-C--:B------:R-:W-:Y:S01]  /*23c20*/  FMUL.FTZ R175, R8, R3.reuse ;  /* 0x0000000308af7220 */ /* 0x080fe20000410000 */
[C---:B------:R-:W-:Y:S06]  /*23c30*/  HMMA.16816.F32.BF16 R16, R184.reuse, R170, R16 ;  /* 0x000000aab810723c */ /* 0x040fec0000041810 */
[----:B------:R-:W4:Y:S09]  /*23c40*/  MUFU.TANH R169, R10 ;  /* 0x0000000a00a97308 */ /* 0x000f320000002400 */
[-C--:B------:R-:W-:Y:S01]  /*23c50*/  FMUL.FTZ R15, R15, R3.reuse ;  /* 0x000000030f0f7220 */ /* 0x080fe20000410000 */
[----:B------:R5:W1:Y:S01]  /*23c60*/  MUFU.TANH R168, R11 ;  /* 0x0000000b00a87308 */ /* 0x000a620000002400 */
[-C--:B------:R-:W-:Y:S02]  /*23c70*/  FMUL.FTZ R194, R12, R3.reuse ;  /* 0x000000030cc27220 */ /* 0x080fe40000410000 */
[-C--:B------:R-:W-:Y:S02]  /*23c80*/  FMUL.FTZ R13, R13, R3.reuse ;  /* 0x000000030d0d7220 */ /* 0x080fe40000410000 */
[-C--:B------:R-:W-:Y:S03]  /*23c90*/  FMUL.FTZ R14, R14, R3.reuse ;  /* 0x000000030e0e7220 */ /* 0x080fe60000410000 */
[-C--:B------:R-:W-:Y:S02]  /*23ca0*/  FMUL.FTZ R196, R16, R3.reuse ;  /* 0x0000000310c47220 */ /* 0x080fe40000410000 */
[----:B------:R1:W1:Y:S01]  /*23cb0*/  MUFU.TANH R199, R15 ;  /* 0x0000000f00c77308 */ /* 0x0002620000002400 */
[-C--:B------:R-:W-:Y:S01]  /*23cc0*/  FMUL.FTZ R17, R17, R3.reuse ;  /* 0x0000000311117220 */ /* 0x080fe20000410000 */
[C---:B---3--:R-:W-:Y:S03]  /*23cd0*/  HMMA.16816.F32.BF16 R20, R184.reuse, R4, R20 ;  /* 0x00000004b814723c */ /* 0x048fe60000041814 */
[-C--:B------:R-:W-:Y:S02]  /*23ce0*/  FMUL.FTZ R18, R18, R3.reuse ;  /* 0x0000000312127220 */ /* 0x080fe40000410000 */
[-C--:B------:R-:W-:Y:S03]  /*23cf0*/  FMUL.FTZ R19, R19, R3.reuse ;  /* 0x0000000313137220 */ /* 0x080fe60000410000 */
[----:B------:R-:W3:Y:S01]  /*23d00*/  MUFU.TANH R173, R173 ;  /* 0x000000ad00ad7308 */ /* 0x000ee20000002400 */
[C---:B------:R-:W-:Y:S01]  /*23d10*/  HMMA.16816.F32.BF16 R24, R184.reuse, R6, R24 ;  /* 0x00000006b818723c */ /* 0x040fe20000041818 */
[----:B-----5:R-:W5:Y:S01]  /*23d20*/  LDSM.16.M88.4 R8, [R215+0x7800] ;  /* 0x00780000d708783b */ /* 0x020f620000000200 */
[----:B------:R-:W-:Y:S07]  /*23d30*/  DEPBAR.LE SB0, 0x0 ;  /* 0x000080000000791a */ /* 0x000fee0000000000 */
[----:B------:R-:W1:Y:S01]  /*23d40*/  MUFU.TANH R174, R174 ;  /* 0x000000ae00ae7308 */ /* 0x000e620000002400 */
[----:B------:R-:W-:Y:S05]  /*23d50*/  BAR.SYNC.DEFER_BLOCKING 0x0 ;  /* 0x0000000000007b1d */ /* 0x000fea0000010000 */
[-C--:B------:R-:W-:Y:S02]  /*23d60*/  FMUL.FTZ R4, R20, R3.reuse ;  /* 0x0000000314047220 */ /* 0x080fe40000410000 */
[-C--:B------:R-:W-:Y:S02]  /*23d70*/  FMUL.FTZ R5, R21, R3.reuse ;  /* 0x0000000315057220 */ /* 0x080fe40000410000 */
[----:B------:R-:W1:Y:S01]  /*23d80*/  MUFU.TANH R166, R166 ;  /* 0x000000a600a67308 */ /* 0x000e620000002400 */
[-C--:B------:R-:W-:Y:S02]  /*23d90*/  FMUL.FTZ R22, R22, R3.reuse ;  /* 0x0000000316167220 */ /* 0x080fe40000410000 */
[-C--:B------:R-:W-:Y:S02]  /*23da0*/  FMUL.FTZ R23, R23, R3.reuse ;  /* 0x0000000317177220 */ /* 0x080fe40000410000 */
[-C--:B------:R-:W-:Y:S02]  /*23db0*/  FMUL.FTZ R6, R24, R3.reuse ;  /* 0x0000000318067220 */ /* 0x080fe40000410000 */
[-C--:B------:R-:W-:Y:S02]  /*23dc0*/  FMUL.FTZ R25, R25, R3.reuse ;  /* 0x0000000319197220 */ /* 0x080fe40000410000 */
[-C--:B------:R-:W-:Y:S01]  /*23dd0*/  FMUL.FTZ R26, R26, R3.reuse ;  /* 0x000000031a1a7220 */ /* 0x080fe20000410000 */
[----:B------:R-:W1:Y:S01]  /*23de0*/  MUFU.TANH R175, R175 ;  /* 0x000000af00af7308 */ /* 0x000e620000002400 */
[-C--:B------:R-:W-:Y:S09]  /*23df0*/  FMUL.FTZ R27, R27, R3.reuse ;  /* 0x000000031b1b7220 */ /* 0x080ff20000410000 */
[----:B------:R-:W1:Y:S01]  /*23e00*/  MUFU.TANH R194, R194 ;  /* 0x000000c200c27308 */ /* 0x000e620000002400 */
[C---:B-----5:R-:W-:Y:S09]  /*23e10*/  HMMA.16816.F32.BF16 R28, R184.reuse, R8, R28 ;  /* 0x00000008b81c723c */ /* 0x060ff2000004181c */
[----:B------:R1:W1:Y:S01]  /*23e20*/  MUFU.TANH R195, R13 ;  /* 0x0000000d00c37308 */ /* 0x0002620000002400 */
[----:B------:R-:W-:Y:S07]  /*23e30*/  HMMA.16816.F32.BF16 R32, R184, R10, R32 ;  /* 0x0000000ab820723c */ /* 0x000fee0000041820 */
[----:B------:R-:W-:Y:S02]  /*23e40*/  MOV R184, R188 ;  /* 0x000000bc00b87202 */ /* 0x000fe40000000f00 */
[----:B------:R2:W2:Y:S03]  /*23e50*/  MUFU.TANH R198, R14 ;  /* 0x0000000e00c67308 */ /* 0x0004a60000002400 */
[----:B------:R-:W-:Y:S02]  /*23e60*/  IMAD.MOV.U32 R185, RZ, RZ, R189 ;  /* 0x000000ffffb97224 */ /* 0x000fe400078e00bd */
[-C--:B------:R-:W-:Y:S05]  /*23e70*/  FMUL.FTZ R180, R28, R3.reuse ;  /* 0x000000031cb47220 */ /* 0x080fea0000410000 */
[----:B------:R-:W2:Y:S01]  /*23e80*/  MUFU.TANH R196, R196 ;  /* 0x000000c400c47308 */ /* 0x000ea20000002400 */
[-C--:B------:R-:W-:Y:S02]  /*23e90*/  FMUL.FTZ R29, R29, R3.reuse ;  /* 0x000000031d1d7220 */ /* 0x080fe40000410000 */
[-C--:B------:R-:W-:Y:S02]  /*23ea0*/  FMUL.FTZ R9, R30, R3.reuse ;  /* 0x000000031e097220 */ /* 0x080fe40000410000 */
[-C--:B------:R-:W-:Y:S02]  /*23eb0*/  FMUL.FTZ R8, R31, R3.reuse ;  /* 0x000000031f087220 */ /* 0x080fe40000410000 */
[-C--:B------:R-:W-:Y:S02]  /*23ec0*/  FMUL.FTZ R177, R32, R3.reuse ;  /* 0x0000000320b17220 */ /* 0x080fe40000410000 */
[-C--:B------:R-:W-:Y:S01]  /*23ed0*/  FMUL.FTZ R16, R33, R3.reuse ;  /* 0x0000000321107220 */ /* 0x080fe20000410000 */
[----:B------:R2:W2:Y:S01]  /*23ee0*/  MUFU.TANH R197, R17 ;  /* 0x0000001100c57308 */ /* 0x0004a20000002400 */
[-C--:B-1----:R-:W-:Y:S02]  /*23ef0*/  FMUL.FTZ R15, R34, R3.reuse ;  /* 0x00000003220f7220 */ /* 0x082fe40000410000 */
[----:B------:R-:W-:Y:S07]  /*23f00*/  FMUL.FTZ R3, R35, R3 ;  /* 0x0000000323037220 */ /* 0x000fee0000410000 */
[----:B------:R1:W1:Y:S10]  /*23f10*/  MUFU.TANH R200, R18 ;  /* 0x0000001200c87308 */ /* 0x0002740000002400 */
[----:B------:R1:W1:Y:S10]  /*23f20*/  MUFU.TANH R201, R19 ;  /* 0x0000001300c97308 */ /* 0x0002740000002400 */
[----:B------:R-:W1:Y:S10]  /*23f30*/  MUFU.TANH R4, R4 ;  /* 0x0000000400047308 */ /* 0x000e740000002400 */
[----:B------:R-:W1:Y:S10]  /*23f40*/  MUFU.TANH R5, R5 ;  /* 0x0000000500057308 */ /* 0x000e740000002400 */
        /* <DEDUP_REMOVED lines=8> */
[----:B------:R-:W1:Y:S10]  /*23fd0*/  MUFU.TANH R9, R9 ;  /* 0x0000000900097308 */ /* 0x000e740000002400 */
[----:B------:R-:W1:Y:S10]  /*23fe0*/  MUFU.TANH R8, R8 ;  /* 0x0000000800087308 */ /* 0x000e740000002400 */
[----:B------:R-:W1:Y:S10]  /*23ff0*/  MUFU.TANH R177, R177 ;  /* 0x000000b100b17308 */ /* 0x000e740000002400 */
        /* <DEDUP_REMOVED lines=13> */
[----:B------:R-:W3:Y:S02]  /*240d0*/  LD.E.64 R22, [R164.64+0x20] ;  /* 0x00002004a4167980 */ /* 0x000ee4000c101b00 */
[----:B------:R-:W-:Y:S02]  /*240e0*/  IABS R11, R17 ;  /* 0x00000011000b7213 */ /* 0x000fe40000000000 */
[-C--:B--2---:R-:W-:Y:S02]  /*240f0*/  IABS R14, R19.reuse ;  /* 0x00000013000e7213 */ /* 0x084fe40000000000 */
[-C--:B------:R-:W-:Y:S02]  /*24100*/  IABS R12, R19.reuse ;  /* 0x00000013000c7213 */ /* 0x080fe40000000000 */
[----:B------:R-:W1:Y:S01]  /*24110*/  I2F.RP R13, R14 ;  /* 0x0000000e000d7306 */ /* 0x000e620000209400 */
[-C--:B------:R-:W-:Y:S02]  /*24120*/  LOP3.LUT R17, R17, R19.reuse, RZ, 0x3c, !PT ;  /* 0x0000001311117212 */ /* 0x080fe400078e3cff */
[----:B------:R-:W-:Y:S07]  /*24130*/  IMAD.MOV R12, RZ, RZ, -R12 ;  /* 0x000000ffff0c7224 */ /* 0x000fee00078e0a0c */
[----:B-1----:R-:W1:Y:S02]  /*24140*/  MUFU.RCP R7, R13 ;  /* 0x0000000d00077308 */ /* 0x002e640000001000 */
[----:B-1----:R-:W-:Y:S08]  /*24150*/  IADD3 R20, R7, 0xffffffe, RZ ;  /* 0x0ffffffe07147810 */ /* 0x002ff00007ffe0ff */
[----:B------:R-:W1:Y:S02]  /*24160*/  F2I.FTZ.U32.TRUNC.NTZ R21, R20 ;  /* 0x0000001400157305 */ /* 0x000e64000021f000 */
[--C-:B-1----:R-:W-:Y:S02]  /*24170*/  IMAD.MOV R7, RZ, RZ, -R21.reuse ;  /* 0x000000ffff077224 */ /* 0x102fe400078e0a15 */
        /* <DEDUP_REMOVED lines=25> */
[----:B------:R-:W-:Y:S03]  /*24310*/  SEL R13, R11, R13, !P2 ;  /* 0x0000000d0b0d7207 */ /* 0x000fe60005000000 */
[----:B------:R-:W-:Y:S01]  /*24320*/  @!P1 IMAD.MOV R18, RZ, RZ, -R18 ;  /* 0x000000ffff129224 */ /* 0x000fe200078e0a12 */
[----:B------:R-:W-:Y:S04]  /*24330*/  LEA R26, P1, R13, R242, 0x2 ;  /* 0x000000f20d1a7211 */ /* 0x000fe800078210ff */
        /* <DEDUP_REMOVED lines=21> */
.L_x_3886:
[----:B------:R-:W-:Y:S02]  /*24490*/  ULDC.64 UR4, c[0x0][0x118] ;  /* 0x0000460000047ab9 */ /* 0x000fe40000000a00 */
[----:B------:R-:W2:Y:S02]  /*244a0*/  LD.E R13, [R164.64+0x38] ;  /* 0x00003804a40d7980 */ /* 0x000ea4000c101900 */
[----:B--2---:R-:W-:Y:S04]  /*244b0*/  LEA R13, -R13, RZ, 0x6 ;  /* 0x000000ff0d0d7211 */ /* 0x004fe800078e31ff */
[----:B------:R-:W-:Y:S02]  /*244c0*/  SHF.R.S32.HI R10, RZ, 0x1f, R13 ;  /* 0x0000001fff0a7819 */ /* 0x000fe4000001140d */
.L_x_3887:
[----:B------:R-:W-:Y:S05]  /*244d0*/  BSYNC B0 ;  /* 0x0000000000007941 */ /* 0x000fea0003800000 */
.L_x_3885:
[C---:B------:R-:W-:Y:S01]  /*244e0*/  LEA R28, P0, R13.reuse, R236, 0x1 ;  /* 0x000000ec0d1c7211 */ /* 0x040fe200078008ff */
[----:B------:R-:W-:Y:S01]  /*244f0*/  ULDC.64 UR4, c[0x0][0x118] ;  /* 0x0000460000047ab9 */ /* 0x000fe20000000a00 */
[C---:B------:R-:W-:Y:S02]  /*24500*/  IADD3 R11, P1, R13.reuse, R232, RZ ;  /* 0x000000e80d0b7210 */ /* 0x040fe40007f3e0ff */
[-C--:B-1----:R-:W-:Y:S02]  /*24510*/  LEA.HI.X R29, R13, R235.reuse, R10, 0x1, P0 ;  /* 0x000000eb0d1d7211 */ /* 0x082fe400000f0c0a */
        /* <DEDUP_REMOVED lines=112> */
.L_x_3884:
[----:B--234-:R-:W-:Y:S05]  /*24c20*/  BSYNC B1 ;  /* 0x0000000000017941 */ /* 0x01cfea0003800000 */
.L_x_3883:
[----:B------:R-:W-:Y:S01]  /*24c30*/  ULDC.64 UR4, c[0x0][0x118] ;  /* 0x0000460000047ab9 */ /* 0x000fe20000000a00 */
[----:B------:R-:W2:Y:S08]  /*24c40*/  S2R R10, SR_TID.X ;  /* 0x00000000000a7919 */ /* 0x000eb00000002100 */
[----:B------:R3:W4:Y:S04]  /*24c50*/  LD.E R165, [R164.64+0xdc] ;  /* 0x0000dc04a4a57980 */ /* 0x000728000c101900 */
[----:B-1----:R-:W-:Y:S01]  /*24c60*/  LDSM.16.MT88.4 R28, [R220+0x10000] ;  /* 0x01000000dc1c783b */ /* 0x002fe20000004200 */
[----:B--2---:R-:W-:Y:S04]  /*24c70*/  SHF.L.U32 R10, R10, 0x1, RZ ;  /* 0x000000010a0a7819 */ /* 0x004fe800000006ff */
[----:B------:R-:W-:Y:S04]  /*24c80*/  LOP3.LUT R10, R10, 0x6, RZ, 0xc0, !PT ;  /* 0x000000060a0a7812 */ /* 0x000fe800078ec0ff */
[----:B------:R-:W-:Y:S04]  /*24c90*/  LEA R17, R245, R10, 0x6 ;  /* 0x0000000af5117211 */ /* 0x000fe800078e30ff */
[C---:B------:R-:W-:Y:S02]  /*24ca0*/  IADD3 R10, R17.reuse, 0x1, RZ ;  /* 0x00000001110a7810 */ /* 0x040fe40007ffe0ff */
[C---:B------:R-:W-:Y:S02]  /*24cb0*/  IADD3 R7, R17.reuse, 0x8, RZ ;  /* 0x0000000811077810 */ /* 0x040fe40007ffe0ff */
[CC--:B------:R-:W-:Y:S02]  /*24cc0*/  ISETP.GE.AND P2, PT, R17.reuse, R250.reuse, PT ;  /* 0x000000fa1100720c */ /* 0x0c0fe40003f46270 */
[C---:B------:R-:W-:Y:S02]  /*24cd0*/  ISETP.GE.AND P1, PT, R10.reuse, R250, PT ;  /* 0x000000fa0a00720c */ /* 0x040fe40003f26270 */
[-C--:B------:R-:W-:Y:S02]  /*24ce0*/  ISETP.GE.OR P2, PT, R17, R249.reuse, !P2 ;  /* 0x000000f91100720c */ /* 0x080fe40005746670 */
[----:B------:R-:W-:Y:S02]  /*24cf0*/  ISETP.GE.AND P5, PT, R10, R248, PT ;  /* 0x000000f80a00720c */ /* 0x000fe40003fa6270 */
[----:B------:R-:W-:Y:S02]  /*24d00*/  ISETP.GE.AND P4, PT, R7, R250, PT ;  /* 0x000000fa0700720c */ /* 0x000fe40003f86270 */
[CC--:B------:R-:W-:Y:S02]  /*24d10*/  ISETP.GE.AND P6, PT, R17.reuse, R248.reuse, PT ;  /* 0x000000f81100720c */ /* 0x0c0fe40003fc6270 */
[C---:B------:R-:W-:Y:S02]  /*24d20*/  IADD3 R11, R17.reuse, 0x9, RZ ;  /* 0x00000009110b7810 */ /* 0x040fe40007ffe0ff */
[----:B------:R-:W-:Y:S02]  /*24d30*/  FSEL R13, R172, -INF , !P2 ;  /* 0xff800000ac0d7808 */ /* 0x000fe40005000000 */
[C---:B------:R-:W-:Y:S02]  /*24d40*/  ISETP.GE.OR P1, PT, R10.reuse, R249, !P1 ;  /* 0x000000f90a00720c */ /* 0x040fe40004f26670 */
[----:B------:R-:W-:Y:S02]  /*24d50*/  ISETP.GE.OR P5, PT, R10, R247, !P5 ;  /* 0x000000f70a00720c */ /* 0x000fe40006fa6670 */
[----:B------:R-:W-:Y:S02]  /*24d60*/  IADD3 R12, R17, 0x11, RZ ;  /* 0x00000011110c7810 */ /* 0x000fe40007ffe0ff */
[C---:B------:R-:W-:Y:S02]  /*24d70*/  ISETP.GE.AND P3, PT, R7.reuse, R248, PT ;  /* 0x000000f80700720c */ /* 0x040fe40003f66270 */
[----:B------:R-:W-:Y:S02]  /*24d80*/  ISETP.GE.OR P4, PT, R7, R249, !P4 ;  /* 0x000000f90700720c */ /* 0x000fe40006786670 */
[C---:B------:R-:W-:Y:S02]  /*24d90*/  IADD3 R10, R17.reuse, 0x10, RZ ;  /* 0x00000010110a7810 */ /* 0x040fe40007ffe0ff */
[-C--:B------:R-:W-:Y:S02]  /*24da0*/  ISETP.GE.OR P6, PT, R17, R247.reuse, !P6 ;  /* 0x000000f71100720c */ /* 0x080fe400077c6670 */
[C---:B------:R-:W-:Y:S02]  /*24db0*/  ISETP.GE.AND P0, PT, R11.reuse, R250, PT ;  /* 0x000000fa0b00720c */ /* 0x040fe40003f06270 */
[----:B------:R-:W-:Y:S02]  /*24dc0*/  ISETP.GE.AND P2, PT, R11, R248, PT ;  /* 0x000000f80b00720c */ /* 0x000fe40003f46270 */
[----:B------:R-:W-:Y:S02]  /*24dd0*/  ISETP.GE.OR P3, PT, R7, R247, !P3 ;  /* 0x000000f70700720c */ /* 0x000fe40005f66670 */
[----:B------:R-:W-:Y:S02]  /*24de0*/  FSEL R7, R174, -INF , !P6 ;  /* 0xff800000ae077808 */ /* 0x000fe40007000000 */
[-C--:B------:R-:W-:Y:S02]  /*24df0*/  ISETP.GE.AND P6, PT, R10, R250.reuse, PT ;  /* 0x000000fa0a00720c */ /* 0x080fe40003fc6270 */
[C---:B------:R-:W-:Y:S02]  /*24e00*/  ISETP.GE.OR P0, PT, R11.reuse, R249, !P0 ;  /* 0x000000f90b00720c */ /* 0x040fe40004706670 */
[----:B------:R-:W-:Y:S02]  /*24e10*/  ISETP.GE.OR P2, PT, R11, R247, !P2 ;  /* 0x000000f70b00720c */ /* 0x000fe40005746670 */
[----:B------:R-:W-:Y:S02]  /*24e20*/  FSEL R11, R175, -INF , !P4 ;  /* 0xff800000af0b7808 */ /* 0x000fe40006000000 */
[CC--:B------:R-:W-:Y:S02]  /*24e30*/  ISETP.GE.AND P4, PT, R12.reuse, R250.reuse, PT ;  /* 0x000000fa0c00720c */ /* 0x0c0fe40003f86270 */
[C---:B------:R-:W-:Y:S02]  /*24e40*/  IADD3 R18, R17.reuse, 0x18, RZ ;  /* 0x0000001811127810 */ /* 0x040fe40007ffe0ff */
[-C--:B------:R-:W-:Y:S02]  /*24e50*/  ISETP.GE.OR P4, PT, R12, R249.reuse, !P4 ;  /* 0x000000f90c00720c */ /* 0x080fe40006786670 */
[----:B------:R-:W-:Y:S02]  /*24e60*/  IADD3 R21, R17, 0x19, RZ ;  /* 0x0000001911157810 */ /* 0x000fe40007ffe0ff */
[-C--:B------:R-:W-:Y:S02]  /*24e70*/  ISETP.GE.OR P6, PT, R10, R249.reuse, !P6 ;  /* 0x000000f90a00720c */ /* 0x080fe400077c6670 */
[----:B------:R-:W-:Y:S02]  /*24e80*/  FSEL R195, R195, -INF , !P4 ;  /* 0xff800000c3c37808 */ /* 0x000fe40006000000 */
[-C--:B------:R-:W-:Y:S02]  /*24e90*/  ISETP.GE.AND P4, PT, R21, R250.reuse, PT ;  /* 0x000000fa1500720c */ /* 0x080fe40003f86270 */
[----:B------:R-:W-:Y:S02]  /*24ea0*/  FSEL R194, R194, -INF , !P6 ;  /* 0xff800000c2c27808 */ /* 0x000fe40007000000 */
[C---:B------:R-:W-:Y:S02]  /*24eb0*/  ISETP.GE.AND P6, PT, R18.reuse, R250, PT ;  /* 0x000000fa1200720c */ /* 0x040fe40003fc6270 */
[----:B------:R-:W-:Y:S02]  /*24ec0*/  FSEL R14, R173, -INF , !P1 ;  /* 0xff800000ad0e7808 */ /* 0x000fe40004800000 */
[----:B------:R-:W-:Y:S02]  /*24ed0*/  IADD3 R20, R17, 0x20, RZ ;  /* 0x0000002011147810 */ /* 0x000fe40007ffe0ff */
[-C--:B------:R-:W-:Y:S02]  /*24ee0*/  ISETP.GE.OR P6, PT, R18, R249.reuse, !P6 ;  /* 0x000000f91200720c */ /* 0x080fe400077c6670 */
[----:B------:R-:W-:Y:S02]  /*24ef0*/  ISETP.GE.OR P4, PT, R21, R249, !P4 ;  /* 0x000000f91500720c */ /* 0x000fe40006786670 */
[----:B------:R-:W-:Y:S02]  /*24f00*/  ISETP.GE.AND P1, PT, R10, R248, PT ;  /* 0x000000f80a00720c */ /* 0x000fe40003f26270 */
[----:B------:R-:W-:Y:S02]  /*24f10*/  FSEL R196, R196, -INF , !P6 ;  /* 0xff800000c4c47808 */ /* 0x000fe40007000000 */
[----:B------:R-:W-:Y:S02]  /*24f20*/  ISETP.GE.AND P6, PT, R20, R250, PT ;  /* 0x000000fa1400720c */ /* 0x000fe40003fc6270 */
[-C--:B------:R-:W-:Y:S02]  /*24f30*/  ISETP.GE.OR P1, PT, R10, R247.reuse, !P1 ;  /* 0x000000f70a00720c */ /* 0x080fe40004f26670 */
[----:B------:R-:W-:Y:S02]  /*24f40*/  FSEL R10, R176, -INF , !P0 ;  /* 0xff800000b00a7808 */ /* 0x000fe40004000000 */
[CC--:B------:R-:W-:Y:S02]  /*24f50*/  ISETP.GE.AND P0, PT, R12.reuse, R248.reuse, PT ;  /* 0x000000f80c00720c */ /* 0x0c0fe40003f06270 */
[----:B------:R-:W-:Y:S02]  /*24f60*/  FSEL R197, R197, -INF , !P4 ;  /* 0xff800000c5c57808 */ /* 0x000fe40006000000 */
[CC--:B------:R-:W-:Y:S02]  /*24f70*/  ISETP.GE.AND P4, PT, R21.reuse, R248.reuse, PT ;  /* 0x000000f81500720c */ /* 0x0c0fe40003f86270 */
[----:B------:R-:W-:Y:S02]  /*24f80*/  ISETP.GE.OR P0, PT, R12, R247, !P0 ;  /* 0x000000f70c00720c */ /* 0x000fe40004706670 */
[----:B------:R-:W-:Y:S02]  /*24f90*/  FSEL R12, R166, -INF , !P5 ;  /* 0xff800000a60c7808 */ /* 0x000fe40006800000 */
[----:B------:R-:W-:Y:S02]  /*24fa0*/  ISETP.GE.AND P5, PT, R18, R248, PT ;  /* 0x000000f81200720c */ /* 0x000fe40003fa6270 */
[----:B------:R-:W-:Y:S02]  /*24fb0*/  ISETP.GE.OR P6, PT, R20, R249, !P6 ;  /* 0x000000f91400720c */ /* 0x000fe400077c6670 */
[-C--:B------:R-:W-:Y:S02]  /*24fc0*/  ISETP.GE.OR P4, PT, R21, R247.reuse, !P4 ;  /* 0x000000f71500720c */ /* 0x080fe40006786670 */
[----:B------:R-:W-:Y:S02]  /*24fd0*/  FMNMX.FTZ R21, R13, R2, !PT ;  /* 0x000000020d157209 */ /* 0x000fe40007810000 */
[----:B------:R-:W-:Y:S02]  /*24fe0*/  IADD3 R19, R17, 0x21, RZ ;  /* 0x0000002111137810 */ /* 0x000fe40007ffe0ff */
[----:B------:R-:W-:Y:S02]  /*24ff0*/  FSEL R26, R4, -INF , !P6 ;  /* 0xff800000041a7808 */ /* 0x000fe40007000000 */
[----:B------:R-:W-:Y:S02]  /*25000*/  ISETP.GE.OR P5, PT, R18, R247, !P5 ;  /* 0x000000f71200720c */ /* 0x000fe40006fa6670 */
[----:B------:R-:W-:Y:S02]  /*25010*/  FMNMX.FTZ R18, R14, R21, !PT ;  /* 0x000000150e127209 */ /* 0x000fe40007810000 */
[C---:B------:R-:W-:Y:S02]  /*25020*/  ISETP.GE.AND P6, PT, R19.reuse, R250, PT ;  /* 0x000000fa1300720c */ /* 0x040fe40003fc6270 */
[----:B------:R-:W-:Y:S02]  /*25030*/  FSEL R168, R168, -INF , !P2 ;  /* 0xff800000a8a87808 */ /* 0x000fe40005000000 */
[C---:B------:R-:W-:Y:S02]  /*25040*/  ISETP.GE.AND P2, PT, R19.reuse, R248, PT ;  /* 0x000000f81300720c */ /* 0x040fe40003f46270 */
[C---:B------:R-:W-:Y:S02]  /*25050*/  ISETP.GE.OR P6, PT, R19.reuse, R249, !P6 ;  /* 0x000000f91300720c */ /* 0x040fe400077c6670 */
[----:B------:R-:W-:Y:S02]  /*25060*/  ISETP.GE.OR P2, PT, R19, R247, !P2 ;  /* 0x000000f71300720c */ /* 0x000fe40005746670 */
[----:B------:R-:W-:Y:S02]  /*25070*/  FMNMX.FTZ R19, R11, R18, !PT ;  /* 0x000000120b137209 */ /* 0x000fe40007810000 */
[----:B------:R-:W-:Y:S02]  /*25080*/  IADD3 R4, R17, 0x28, RZ ;  /* 0x0000002811047810 */ /* 0x000fe40007ffe0ff */
[----:B------:R-:W-:Y:S02]  /*25090*/  FMNMX.FTZ R19, R10, R19, !PT ;  /* 0x000000130a137209 */ /* 0x000fe40007810000 */
[----:B------:R-:W-:Y:S02]  /*250a0*/  FSEL R25, R5, -INF , !P6 ;  /* 0xff80000005197808 */ /* 0x000fe40007000000 */
[----:B------:R-:W-:Y:S02]  /*250b0*/  FMNMX.FTZ R18, R194, R19, !PT ;  /* 0x00000013c2127209 */ /* 0x000fe40007810000 */
[----:B------:R-:W-:Y:S02]  /*250c0*/  FMNMX.FTZ R19, R7, R0, !PT ;  /* 0x0000000007137209 */ /* 0x000fe40007810000 */
[----:B------:R-:W-:Y:S02]  /*250d0*/  FSEL R169, R169, -INF , !P3 ;  /* 0xff800000a9a97808 */ /* 0x000fe40005800000 */
[----:B------:R-:W-:Y:S02]  /*250e0*/  ISETP.GE.AND P3, PT, R20, R248, PT ;  /* 0x000000f81400720c */ /* 0x000fe40003f66270 */
[----:B------:R-:W-:Y:S02]  /*250f0*/  FMNMX.FTZ R21, R195, R18, !PT ;  /* 0x00000012c3157209 */ /* 0x000fe40007810000 */
[----:B------:R-:W-:Y:S02]  /*25100*/  ISETP.GE.AND P6, PT, R4, R250, PT ;  /* 0x000000fa0400720c */ /* 0x000fe40003fc6270 */
[----:B------:R-:W-:Y:S02]  /*25110*/  ISETP.GE.OR P3, PT, R20, R247, !P3 ;  /* 0x000000f71400720c */ /* 0x000fe40005f66670 */
[----:B------:R-:W-:Y:S02]  /*25120*/  FMNMX.FTZ R20, R12, R19, !PT ;  /* 0x000000130c147209 */ /* 0x000fe40007810000 */
[----:B------:R-:W-:Y:S02]  /*25130*/  IADD3 R5, R17, 0x29, RZ ;  /* 0x0000002911057810 */ /* 0x000fe40007ffe0ff */
[----:B------:R-:W-:Y:S02]  /*25140*/  ISETP.GE.OR P6, PT, R4, R249, !P6 ;  /* 0x000000f90400720c */ /* 0x000fe400077c6670 */
[----:B------:R-:W-:Y:S02]  /*25150*/  FMNMX.FTZ R18, R196, R21, !PT ;  /* 0x00000015c4127209 */ /* 0x000fe40007810000 */
[----:B------:R-:W-:Y:S02]  /*25160*/  FSEL R24, R6, -INF , !P6 ;  /* 0xff80000006187808 */ /* 0x000fe40007000000 */
[----:B------:R-:W-:Y:S02]  /*25170*/  FMNMX.FTZ R18, R197, R18, !PT ;  /* 0x00000012c5127209 */ /* 0x000fe40007810000 */
[----:B------:R-:W-:Y:S02]  /*25180*/  FMNMX.FTZ R19, R169, R20, !PT ;  /* 0x00000014a9137209 */ /* 0x000fe40007810000 */
[----:B------:R-:W-:Y:S02]  /*25190*/  ISETP.GE.AND P6, PT, R5, R250, PT ;  /* 0x000000fa0500720c */ /* 0x000fe40003fc6270 */
[----:B------:R-:W-:Y:S02]  /*251a0*/  FMNMX.FTZ R18, R26, R18, !PT ;  /* 0x000000121a127209 */ /* 0x000fe40007810000 */
[----:B------:R-:W-:Y:S02]  /*251b0*/  FSEL R198, R198, -INF , !P1 ;  /* 0xff800000c6c67808 */ /* 0x000fe40004800000 */
[----:B------:R-:W-:Y:S02]  /*251c0*/  IADD3 R6, R17, 0x30, RZ ;  /* 0x0000003011067810 */ /* 0x000fe40007ffe0ff */
[----:B------:R-:W-:Y:S02]  /*251d0*/  FMNMX.FTZ R19, R168, R19, !PT ;  /* 0x00000013a8137209 */ /* 0x000fe40007810000 */
[----:B------:R-:W-:Y:S02]  /*251e0*/  ISETP.GE.OR P6, PT, R5, R249, !P6 ;  /* 0x000000f90500720c */ /* 0x000fe400077c6670 */
[----:B------:R-:W-:Y:S02]  /*251f0*/  FMNMX.FTZ R18, R25, R18, !PT ;  /* 0x0000001219127209 */ /* 0x000fe40007810000 */
[----:B------:R-:W-:Y:S02]  /*25200*/  FSEL R199, R199, -INF , !P0 ;  /* 0xff800000c7c77808 */ /* 0x000fe40004000000 */
[----:B------:R-:W-:Y:S02]  /*25210*/  FSEL R203, R203, -INF , !P6 ;  /* 0xff800000cbcb7808 */ /* 0x000fe40007000000 */
[----:B------:R-:W-:Y:S02]  /*25220*/  FMNMX.FTZ R20, R198, R19, !PT ;  /* 0x00000013c6147209 */ /* 0x000fe40007810000 */
[----:B------:R-:W-:Y:S02]  /*25230*/  ISETP.GE.AND P6, PT, R6, R250, PT ;  /* 0x000000fa0600720c */ /* 0x000fe40003fc6270 */
[----:B------:R-:W-:Y:S02]  /*25240*/  FMNMX.FTZ R18, R24, R18, !PT ;  /* 0x0000001218127209 */ /* 0x000fe40007810000 */
[----:B------:R-:W-:Y:S02]  /*25250*/  FMNMX.FTZ R21, R199, R20, !PT ;  /* 0x00000014c7157209 */ /* 0x000fe40007810000 */
[----:B------:R-:W-:Y:S02]  /*25260*/  FSEL R200, R200, -INF , !P5 ;  /* 0xff800000c8c87808 */ /* 0x000fe40006800000 */
[----:B------:R-:W-:Y:S02]  /*25270*/  ISETP.GE.OR P6, PT, R6, R249, !P6 ;  /* 0x000000f90600720c */ /* 0x000fe400077c6670 */
[----:B------:R-:W-:Y:S02]  /*25280*/  FMNMX.FTZ R20, R200, R21, !PT ;  /* 0x00000015c8147209 */ /* 0x000fe40007810000 */
[----:B------:R-:W-:Y:S02]  /*25290*/  FSEL R180, R180, -INF , !P6 ;  /* 0xff800000b4b47808 */ /* 0x000fe40007000000 */
[----:B------:R-:W-:Y:S02]  /*252a0*/  FSEL R201, R201, -INF , !P4 ;  /* 0xff800000c9c97808 */ /* 0x000fe40006000000 */
[----:B------:R-:W-:Y:S02]  /*252b0*/  FMNMX.FTZ R19, R203, R18, !PT ;  /* 0x00000012cb137209 */ /* 0x000fe40007810000 */
[----:B------:R-:W-:Y:S02]  /*252c0*/  FSEL R202, R202, -INF , !P3 ;  /* 0xff800000caca7808 */ /* 0x000fe40005800000 */
[----:B------:R-:W-:Y:S02]  /*252d0*/  FMNMX.FTZ R18, R180, R19, !PT ;  /* 0x00000013b4127209 */ /* 0x000fe40007810000 */
[----:B------:R-:W-:Y:S02]  /*252e0*/  FMNMX.FTZ R19, R201, R20, !PT ;  /* 0x00000014c9137209 */ /* 0x000fe40007810000 */
[-C--:B------:R-:W-:Y:S02]  /*252f0*/  ISETP.GE.AND P1, PT, R4, R248.reuse, PT ;  /* 0x000000f80400720c */ /* 0x080fe40003f26270 */
[----:B------:R-:W-:Y:S02]  /*25300*/  ISETP.GE.AND P0, PT, R5, R248, PT ;  /* 0x000000f80500720c */ /* 0x000fe40003f06270 */
[----:B------:R-:W-:Y:S02]  /*25310*/  FMNMX.FTZ R20, R202, R19, !PT ;  /* 0x00000013ca147209 */ /* 0x000fe40007810000 */
[----:B------:R-:W-:Y:S02]  /*25320*/  FSEL R183, R183, -INF , !P2 ;  /* 0xff800000b7b77808 */ /* 0x000fe40005000000 */
[-C--:B------:R-:W-:Y:S02]  /*25330*/  ISETP.GE.OR P1, PT, R4, R247.reuse, !P1 ;  /* 0x000000f70400720c */ /* 0x080fe40004f26670 */
[-C--:B------:R-:W-:Y:S02]  /*25340*/  ISETP.GE.OR P0, PT, R5, R247.reuse, !P0 ;  /* 0x000000f70500720c */ /* 0x080fe40004706670 */
[----:B------:R-:W-:Y:S02]  /*25350*/  IADD3 R5, R17, 0x31, RZ ;  /* 0x0000003111057810 */ /* 0x000fe40007ffe0ff */
[----:B------:R-:W-:Y:S02]  /*25360*/  FMNMX.FTZ R19, R183, R20, !PT ;  /* 0x00000014b7137209 */ /* 0x000fe40007810000 */
[----:B------:R-:W-:Y:S02]  /*25370*/  FSEL R182, R182, -INF , !P1 ;  /* 0xff800000b6b67808 */ /* 0x000fe40004800000 */
[C---:B------:R-:W-:Y:S02]  /*25380*/  ISETP.GE.AND P2, PT, R6.reuse, R248, PT ;  /* 0x000000f80600720c */ /* 0x040fe40003f46270 */
[----:B------:R-:W-:Y:S02]  /*25390*/  IADD3 R4, R17, 0x38, RZ ;  /* 0x0000003811047810 */ /* 0x000fe40007ffe0ff */
[C---:B------:R-:W-:Y:S02]  /*253a0*/  ISETP.GE.AND P5, PT, R5.reuse, R250, PT ;  /* 0x000000fa0500720c */ /* 0x040fe40003fa6270 */
[----:B------:R-:W-:Y:S02]  /*253b0*/  ISETP.GE.OR P2, PT, R6, R247, !P2 ;  /* 0x000000f70600720c */ /* 0x000fe40005746670 */
[----:B------:R-:W-:Y:S02]  /*253c0*/  ISETP.GE.AND P1, PT, R5, R248, PT ;  /* 0x000000f80500720c */ /* 0x000fe40003f26270 */
[----:B------:R-:W-:Y:S02]  /*253d0*/  FSEL R181, R181, -INF , !P0 ;  /* 0xff800000b5b57808 */ /* 0x000fe40004000000 */
[----:B------:R-:W-:Y:S02]  /*253e0*/  FMNMX.FTZ R6, R182, R19, !PT ;  /* 0x00000013b6067209 */ /* 0x000fe40007810000 */
[----:B------:R-:W-:Y:S02]  /*253f0*/  IADD3 R17, R17, 0x39, RZ ;  /* 0x0000003911117810 */ /* 0x000fe40007ffe0ff */
[----:B------:R-:W-:Y:S02]  /*25400*/  ISETP.GE.OR P5, PT, R5, R249, !P5 ;  /* 0x000000f90500720c */ /* 0x000fe40006fa6670 */
[C---:B------:R-:W-:Y:S02]  /*25410*/  ISETP.GE.AND P6, PT, R4.reuse, R250, PT ;  /* 0x000000fa0400720c */ /* 0x040fe40003fc6270 */
[----:B------:R-:W-:Y:S02]  /*25420*/  FSEL R175, R9, -INF , !P2 ;  /* 0xff80000009af7808 */ /* 0x000fe40005000000 */
[C---:B------:R-:W-:Y:S02]  /*25430*/  ISETP.GE.AND P0, PT, R4.reuse, R248, PT ;  /* 0x000000f80400720c */ /* 0x040fe40003f06270 */
[----:B------:R-:W-:Y:S02]  /*25440*/  ISETP.GE.OR P1, PT, R5, R247, !P1 ;  /* 0x000000f70500720c */ /* 0x000fe40004f26670 */
[----:B------:R-:W-:Y:S02]  /*25450*/  FMNMX.FTZ R6, R181, R6, !PT ;  /* 0x00000006b5067209 */ /* 0x000fe40007810000 */
[----:B------:R-:W-:Y:S02]  /*25460*/  ISETP.GE.AND P4, PT, R17, R250, PT ;  /* 0x000000fa1100720c */ /* 0x000fe40003f86270 */
[C---:B------:R-:W-:Y:S02]  /*25470*/  ISETP.GE.OR P6, PT, R4.reuse, R249, !P6 ;  /* 0x000000f90400720c */ /* 0x040fe400077c6670 */
[----:B------:R-:W-:Y:S02]  /*25480*/  FSEL R179, R179, -INF , !P5 ;  /* 0xff800000b3b37808 */ /* 0x000fe40006800000 */
[----:B------:R-:W-:Y:S02]  /*25490*/  ISETP.GE.OR P2, PT, R4, R247, !P0 ;  /* 0x000000f70400720c */ /* 0x000fe40004746670 */
[----:B------:R-:W-:Y:S02]  /*254a0*/  ISETP.GE.AND P0, PT, R17, R248, PT ;  /* 0x000000f81100720c */ /* 0x000fe40003f06270 */
[----:B------:R-:W-:Y:S02]  /*254b0*/  FSEL R174, R8, -INF , !P1 ;  /* 0xff80000008ae7808 */ /* 0x000fe40004800000 */
[----:B------:R-:W-:Y:S02]  /*254c0*/  FMNMX.FTZ R5, R175, R6, !PT ;  /* 0x00000006af057209 */ /* 0x000fe40007810000 */
[----:B------:R-:W-:Y:S02]  /*254d0*/  ISETP.GE.OR P4, PT, R17, R249, !P4 ;  /* 0x000000f91100720c */ /* 0x000fe40006786670 */
[----:B------:R-:W-:Y:S02]  /*254e0*/  FSEL R177, R177, -INF , !P6 ;  /* 0xff800000b1b17808 */ /* 0x000fe40007000000 */
[----:B------:R-:W-:Y:S02]  /*254f0*/  FMNMX.FTZ R18, R179, R18, !PT ;  /* 0x00000012b3127209 */ /* 0x000fe40007810000 */
[----:B------:R-:W-:Y:S02]  /*25500*/  FSEL R173, R15, -INF , !P2 ;  /* 0xff8000000fad7808 */ /* 0x000fe40005000000 */
[----:B------:R-:W-:Y:S02]  /*25510*/  ISETP.GE.OR P0, PT, R17, R247, !P0 ;  /* 0x000000f71100720c */ /* 0x000fe40004706670 */
[----:B------:R-:W-:Y:S02]  /*25520*/  FMNMX.FTZ R8, R174, R5, !PT ;  /* 0x00000005ae087209 */ /* 0x000fe40007810000 */
[----:B------:R-:W-:Y:S02]  /*25530*/  FSEL R176, R16, -INF , !P4 ;  /* 0xff80000010b07808 */ /* 0x000fe40006000000 */
[----:B------:R-:W-:Y:S02]  /*25540*/  FMNMX.FTZ R21, R177, R18, !PT ;  /* 0x00000012b1157209 */ /* 0x000fe40007810000 */
[----:B------:R-:W-:Y:S02]  /*25550*/  FSEL R166, R3, -INF , !P0 ;  /* 0xff80000003a67808 */ /* 0x000fe40004000000 */
[----:B------:R-:W-:Y:S02]  /*25560*/  FMNMX.FTZ R3, R173, R8, !PT ;  /* 0x00000008ad037209 */ /* 0x000fe40007810000 */
[----:B------:R-:W-:Y:S02]  /*25570*/  FMNMX.FTZ R16, R176, R21, !PT ;  /* 0x00000015b0107209 */ /* 0x000fe40007810000 */
[----:B------:R-:W-:Y:S01]  /*25580*/  FMNMX.FTZ R6, R166, R3, !PT ;  /* 0x00000003a6067209 */ /* 0x000fe20007810000 */
[----:B------:R-:W-:Y:S08]  /*25590*/  LDSM.16.MT88.4 R20, [R221+0x10000] ;  /* 0x01000000dd14783b */ /* 0x000ff00000004200 */
[----:B------:R-:W1:Y:S08]  /*255a0*/  SHFL.BFLY PT, R19, R16, 0x2, 0x1f ;  /* 0x0c401f0010137f89 */ /* 0x000e7000000e0000 */
[----:B------:R-:W2:Y:S01]  /*255b0*/  SHFL.BFLY PT, R3, R6, 0x2, 0x1f ;  /* 0x0c401f0006037f89 */ /* 0x000ea200000e0000 */
[----:B-1----:R-:W-:Y:S07]  /*255c0*/  FMNMX.FTZ R19, R16, R19, !PT ;  /* 0x0000001310137209 */ /* 0x002fee0007810000 */
[----:B---3--:R-:W1:Y:S01]  /*255d0*/  SHFL.BFLY PT, R164, R19, 0x1, 0x1f ;  /* 0x0c201f0013a47f89 */ /* 0x008e6200000e0000 */
[----:B--2---:R-:W-:Y:S07]  /*255e0*/  FMNMX.FTZ R4, R6, R3, !PT ;  /* 0x0000000306047209 */ /* 0x004fee0007810000 */
[----:B------:R-:W2:Y:S01]  /*255f0*/  SHFL.BFLY PT, R3, R4, 0x1, 0x1f ;  /* 0x0c201f0004037f89 */ /* 0x000ea200000e0000 */
[----:B-1----:R-:W-:Y:S04]  /*25600*/  FMNMX.FTZ R164, R19, R164, !PT ;  /* 0x000000a413a47209 */ /* 0x002fe80007810000 */
        /* <DEDUP_REMOVED lines=12> */
[-C--:B------:R-:W-:Y:S02]  /*256d0*/  FFMA.FTZ R186, R14, R165.reuse, -R178 ;  /* 0x000000a50eba7223 */ /* 0x080fe400000108b2 */
[-C--:B------:R-:W-:Y:S02]  /*256e0*/  FFMA.FTZ R190, R12, R165.reuse, -R172 ;  /* 0x000000a50cbe7223 */ /* 0x080fe400000108ac */
[----:B------:R-:W-:Y:S01]  /*256f0*/  FMUL.FTZ R2, R165, R4 ;  /* 0x00000004a5027220 */ /* 0x000fe20000410000 */
[----:B------:R-:W1:Y:S01]  /*25700*/  LDSM.16.MT88.4 R12, [R223+0x10000] ;  /* 0x01000000df0c783b */ /* 0x000e620000004200 */
[----:B------:R-:W-:Y:S01]  /*25710*/  FADD.FTZ R4, -R5, R0 ;  /* 0x0000000005047221 */ /* 0x000fe20000010100 */
[----:B------:R-:W-:Y:S01]  /*25720*/  MUFU.EX2 R187, R187 ;  /* 0x000000bb00bb7308 */ /* 0x000fe20000000800 */
[-CC-:B------:R-:W-:Y:S02]  /*25730*/  FFMA.FTZ R193, R11, R165.reuse, -R178.reuse ;  /* 0x000000a50bc17223 */ /* 0x180fe400000108b2 */
[-C--:B------:R-:W-:Y:S02]  /*25740*/  FFMA.FTZ R192, R10, R165.reuse, -R178 ;  /* 0x000000a50ac07223 */ /* 0x080fe400000108b2 */
[-CC-:B------:R-:W-:Y:S02]  /*25750*/  FFMA.FTZ R191, R7, R165.reuse, -R172.reuse ;  /* 0x000000a507bf7223 */ /* 0x180fe400000108ac */
[-CC-:B------:R-:W-:Y:S02]  /*25760*/  FFMA.FTZ R189, R169, R165.reuse, -R172.reuse ;  /* 0x000000a5a9bd7223 */ /* 0x180fe400000108ac */
[-CC-:B------:R-:W-:Y:S01]  /*25770*/  FFMA.FTZ R188, R168, R165.reuse, -R172.reuse ;  /* 0x000000a5a8bc7223 */ /* 0x180fe200000108ac */
[----:B------:R-:W2:Y:S01]  /*25780*/  MUFU.EX2 R2, R2 ;  /* 0x0000000200027308 */ /* 0x000ea20000000800 */
[----:B------:R-:W-:Y:S02]  /*25790*/  FMUL.FTZ R0, R165, R4 ;  /* 0x00000004a5007220 */ /* 0x000fe40000410000 */
[-CC-:B------:R-:W-:Y:S02]  /*257a0*/  FFMA.FTZ R175, R175, R165.reuse, -R172.reuse ;  /* 0x000000a5afaf7223 */ /* 0x180fe400000108ac */
[-C--:B------:R-:W-:Y:S02]  /*257b0*/  FFMA.FTZ R174, R174, R165.reuse, -R172 ;  /* 0x000000a5aeae7223 */ /* 0x080fe400000108ac */
[-CC-:B------:R-:W-:Y:S02]  /*257c0*/  FFMA.FTZ R194, R194, R165.reuse, -R178.reuse ;  /* 0x000000a5c2c27223 */ /* 0x180fe400000108b2 */
[-CC-:B------:R-:W-:Y:S01]  /*257d0*/  FFMA.FTZ R195, R195, R165.reuse, -R178.reuse ;  /* 0x000000a5c3c37223 */ /* 0x180fe200000108b2 */
[----:B------:R-:W3:Y:S01]  /*257e0*/  MUFU.EX2 R0, R0 ;  /* 0x0000000000007308 */ /* 0x000ee20000000800 */
[-CC-:B------:R-:W-:Y:S02]  /*257f0*/  FFMA.FTZ R196, R196, R165.reuse, -R178.reuse ;  /* 0x000000a5c4c47223 */ /* 0x180fe400000108b2 */
[-C--:B------:R-:W-:Y:S02]  /*25800*/  FFMA.FTZ R197, R197, R165.reuse, -R178 ;  /* 0x000000a5c5c57223 */ /* 0x080fe400000108b2 */
[-CC-:B------:R-:W-:Y:S02]  /*25810*/  FFMA.FTZ R198, R198, R165.reuse, -R172.reuse ;  /* 0x000000a5c6c67223 */ /* 0x180fe400000108ac */
[-CC-:B------:R-:W-:Y:S02]  /*25820*/  FFMA.FTZ R199, R199, R165.reuse, -R172.reuse ;  /* 0x000000a5c7c77223 */ /* 0x180fe400000108ac */
[-CC-:B------:R-:W-:Y:S01]  /*25830*/  FFMA.FTZ R200, R200, R165.reuse, -R172.reuse ;  /* 0x000000a5c8c87223 */ /* 0x180fe200000108ac */
[----:B------:R-:W4:Y:S01]  /*25840*/  MUFU.EX2 R186, R186 ;  /* 0x000000ba00ba7308 */ /* 0x000f220000000800 */
[-CC-:B------:R-:W-:Y:S02]  /*25850*/  FFMA.FTZ R201, R201, R165.reuse, -R172.reuse ;  /* 0x000000a5c9c97223 */ /* 0x180fe400000108ac */
[--C-:B------:R-:W-:Y:S02]  /*25860*/  FFMA.FTZ R183, R183, R165, -R172.reuse ;  /* 0x000000a5b7b77223 */ /* 0x100fe400000108ac */
[C---:B--2---:R-:W-:Y:S01]  /*25870*/  FMUL.FTZ R4, R2.reuse, R160 ;  /* 0x000000a002047220 */ /* 0x044fe20000410000 */
[----:B------:R-:W-:Y:S01]  /*25880*/  MOV R160, R26 ;  /* 0x0000001a00a07202 */ /* 0x000fe20000000f00 */
[C---:B------:R-:W-:Y:S02]  /*25890*/  FMUL.FTZ R5, R2.reuse, R161 ;  /* 0x000000a102057220 */ /* 0x040fe40000410000 */
[C---:B------:R-:W-:Y:S01]  /*258a0*/  FMUL.FTZ R8, R2.reuse, R156 ;  /* 0x0000009c02087220 */ /* 0x040fe20000410000 */
[----:B------:R-:W-:Y:S01]  /*258b0*/  MUFU.EX2 R193, R193 ;  /* 0x000000c100c17308 */ /* 0x000fe20000000800 */
[C---:B------:R-:W-:Y:S02]  /*258c0*/  FMUL.FTZ R9, R2.reuse, R157 ;  /* 0x0000009d02097220 */ /* 0x040fe40000410000 */
[----:B------:R-:W-:Y:S02]  /*258d0*/  FMUL.FTZ R16, R2, R148 ;  /* 0x0000009402107220 */ /* 0x000fe40000410000 */
[C---:B---3--:R-:W-:Y:S02]  /*258e0*/  FMUL.FTZ R7, R0.reuse, R163 ;  /* 0x000000a300077220 */ /* 0x048fe40000410000 */
[C---:B------:R-:W-:Y:S01]  /*258f0*/  FMUL.FTZ R6, R0.reuse, R162 ;  /* 0x000000a200067220 */ /* 0x040fe20000410000 */
[----:B------:R-:W-:Y:S01]  /*25900*/  MOV R162, R24 ;  /* 0x0000001800a27202 */ /* 0x000fe20000000f00 */
[C---:B------:R-:W-:Y:S01]  /*25910*/  FMUL.FTZ R10, R0.reuse, R158 ;  /* 0x0000009e000a7220 */ /* 0x040fe20000410000 */
[----:B------:R-:W2:Y:S01]  /*25920*/  MUFU.EX2 R192, R192 ;  /* 0x000000c000c07308 */ /* 0x000ea20000000800 */
[----:B------:R-:W-:Y:S02]  /*25930*/  FMUL.FTZ R11, R0, R159 ;  /* 0x0000009f000b7220 */ /* 0x000fe40000410000 */
[----:B------:R-:W-:Y:S01]  /*25940*/  FMUL.FTZ R17, R2, R149 ;  /* 0x0000009502117220 */ /* 0x000fe20000410000 */
[----:B----4-:R-:W-:Y:S01]  /*25950*/  F2FP.BF16.PACK_AB R168, R186, R187 ;  /* 0x000000bbbaa8723e */ /* 0x010fe200000010ff */
[C---:B------:R-:W-:Y:S01]  /*25960*/  FMUL.FTZ R18, R0.reuse, R150 ;  /* 0x0000009600127220 */ /* 0x040fe20000410000 */
[----:B------:R-:W-:Y:S01]  /*25970*/  LDSM.16.MT88.4 R156, [R223+0x14800] ;  /* 0x01480000df9c783b */ /* 0x000fe20000004200 */
[----:B------:R-:W-:Y:S02]  /*25980*/  FMUL.FTZ R19, R0, R151 ;  /* 0x0000009700137220 */ /* 0x000fe40000410000 */
[----:B------:R-:W-:Y:S01]  /*25990*/  IMAD.MOV.U32 R161, RZ, RZ, R25 ;  /* 0x000000ffffa17224 */ /* 0x000fe200078e0019 */
[----:B------:R-:W-:Y:S01]  /*259a0*/  MUFU.EX2 R191, R191 ;  /* 0x000000bf00bf7308 */ /* 0x000fe20000000800 */
[C---:B------:R-:W-:Y:S02]  /*259b0*/  FMUL.FTZ R24, R2.reuse, R140 ;  /* 0x0000008c02187220 */ /* 0x040fe40000410000 */
[----:B------:R-:W-:Y:S01]  /*259c0*/  FMUL.FTZ R25, R2, R141 ;  /* 0x0000008d02197220 */ /* 0x000fe20000410000 */
[----:B------:R-:W-:Y:S01]  /*259d0*/  LDSM.16.MT88.4 R148, [R219+0x10800] ;  /* 0x01080000db94783b */ /* 0x000fe20000004200 */
[C---:B------:R-:W-:Y:S02]  /*259e0*/  FMUL.FTZ R26, R0.reuse, R142 ;  /* 0x0000008e001a7220 */ /* 0x040fe40000410000 */
[----:B------:R-:W-:Y:S02]  /*259f0*/  FMUL.FTZ R27, R0, R143 ;  /* 0x0000008f001b7220 */ /* 0x000fe40000410000 */
[C---:B------:R-:W-:Y:S01]  /*25a00*/  FMUL.FTZ R32, R2.reuse, R132 ;  /* 0x0000008402207220 */ /* 0x040fe20000410000 */
[----:B------:R-:W3:Y:S01]  /*25a10*/  MUFU.EX2 R190, R190 ;  /* 0x000000be00be7308 */ /* 0x000ee20000000800 */
[----:B------:R-:W-:Y:S01]  /*25a20*/  FMUL.FTZ R33, R2, R133 ;  /* 0x0000008502217220 */ /* 0x000fe20000410000 */
[----:B------:R-:W-:Y:S01]  /*25a30*/  LDSM.16.MT88.4 R140, [R219+0x12000] ;  /* 0x01200000db8c783b */ /* 0x000fe20000004200 */
[----:B------:R-:W-:Y:S01]  /*25a40*/  FMUL.FTZ R34, R0, R134 ;  /* 0x0000008600227220 */ /* 0x000fe20000410000 */
[----:B--2---:R-:W-:Y:S01]  /*25a50*/  F2FP.BF16.PACK_AB R170, R192, R193 ;  /* 0x000000c1c0aa723e */ /* 0x004fe200000010ff */
[----:B------:R-:W-:Y:S02]  /*25a60*/  FMUL.FTZ R35, R0, R135 ;  /* 0x0000008700237220 */ /* 0x000fe40000410000 */
[C---:B------:R-:W-:Y:S02]  /*25a70*/  FMUL.FTZ R36, R2.reuse, R36 ;  /* 0x0000002402247220 */ /* 0x040fe40000410000 */
[----:B------:R-:W-:Y:S01]  /*25a80*/  FMUL.FTZ R37, R2, R37 ;  /* 0x0000002502257220 */ /* 0x000fe20000410000 */
[----:B------:R-:W-:Y:S01]  /*25a90*/  MUFU.EX2 R189, R189 ;  /* 0x000000bd00bd7308 */ /* 0x000fe20000000800 */
[----:B------:R-:W-:Y:S01]  /*25aa0*/  LDSM.16.MT88.4 R132, [R220+0x12000] ;  /* 0x01200000dc84783b */ /* 0x000fe20000004200 */
[C---:B------:R-:W-:Y:S02]  /*25ab0*/  FMUL.FTZ R38, R0.reuse, R38 ;  /* 0x0000002600267220 */ /* 0x040fe40000410000 */
[----:B------:R-:W-:Y:S02]  /*25ac0*/  FMUL.FTZ R39, R0, R39 ;  /* 0x0000002700277220 */ /* 0x000fe40000410000 */
[C---:B------:R-:W-:Y:S02]  /*25ad0*/  FMUL.FTZ R40, R2.reuse, R40 ;  /* 0x0000002802287220 */ /* 0x040fe40000410000 */
[----:B------:R-:W-:Y:S02]  /*25ae0*/  FMUL.FTZ R41, R2, R41 ;  /* 0x0000002902297220 */ /* 0x000fe40000410000 */
        /* <DEDUP_REMOVED lines=35> */
[----:B------:R-:W2:Y:S01]  /*25d20*/  MUFU.EX2 R199, R199 ;  /* 0x000000c700c77308 */ /* 0x000ea20000000800 */
[----:B------:R-:W-:Y:S02]  /*25d30*/  FMUL.FTZ R61, R2, R61 ;  /* 0x0000003d023d7220 */ /* 0x000fe40000410000 */
[----:B------:R-:W-:Y:S02]  /*25d40*/  FMUL.FTZ R62, R0, R62 ;  /* 0x0000003e003e7220 */ /* 0x000fe40000410000 */
[C---:B------:R-:W-:Y:S01]  /*25d50*/  FMUL.FTZ R20, R2.reuse, R144 ;  /* 0x0000009002147220 */ /* 0x040fe20000410000 */
[C---:B------:R-:W-:Y:S04]  /*25d60*/  HMMA.16816.F32.BF16 R16, R168.reuse, R22, R16 ;  /* 0x00000016a810723c */ /* 0x040fe80000041810 */
[----:B------:R-:W-:Y:S01]  /*25d70*/  FMUL.FTZ R21, R2, R145 ;  /* 0x0000009102157220 */ /* 0x000fe20000410000 */
[----:B------:R-:W-:Y:S01]  /*25d80*/  MUFU.EX2 R200, R200 ;  /* 0x000000c800c87308 */ /* 0x000fe20000000800 */
[C---:B------:R-:W-:Y:S02]  /*25d90*/  FMUL.FTZ R63, R0.reuse, R63 ;  /* 0x0000003f003f7220 */ /* 0x040fe40000410000 */
[C---:B------:R-:W-:Y:S04]  /*25da0*/  FMUL.FTZ R22, R0.reuse, R146 ;  /* 0x0000009200167220 */ /* 0x040fe80000410000 */
[----:B------:R-:W-:Y:S02]  /*25db0*/  FMUL.FTZ R23, R0, R147 ;  /* 0x0000009300177220 */ /* 0x000fe40000410000 */
[----:B------:R-:W4:Y:S01]  /*25dc0*/  LDSM.16.MT88.4 R144, [R223+0x12000] ;  /* 0x01200000df90783b */ /* 0x000f220000004200 */
[C---:B------:R-:W-:Y:S01]  /*25dd0*/  FMUL.FTZ R64, R2.reuse, R64 ;  /* 0x0000004002407220 */ /* 0x040fe20000410000 */
[----:B------:R-:W5:Y:S01]  /*25de0*/  MUFU.EX2 R201, R201 ;  /* 0x000000c900c97308 */ /* 0x000f620000000800 */
        /* <DEDUP_REMOVED lines=100> */
[-C--:B------:R-:W-:Y:S02]  /*26430*/  FFMA.FTZ R182, R182, R165.reuse, -R172 ;  /* 0x000000a5b6b67223 */ /* 0x080fe400000108ac */
[-C--:B------:R-:W-:Y:S02]  /*26440*/  FFMA.FTZ R203, R203, R165.reuse, -R178 ;  /* 0x000000a5cbcb7223 */ /* 0x080fe400000108b2 */
[--C-:B------:R-:W-:Y:S01]  /*26450*/  FFMA.FTZ R202, R202, R165, -R172.reuse ;  /* 0x000000a5caca7223 */ /* 0x100fe200000108ac */
[C---:B------:R-:W-:Y:S01]  /*26460*/  HMMA.16816.F32.BF16 R120, R168.reuse, R138, R120 ;  /* 0x0000008aa878723c */ /* 0x040fe20000041878 */
[----:B------:R-:W1:Y:S02]  /*26470*/  LDSM.16.MT88.4 R136, [R220+0x10800] ;  /* 0x01080000dc88783b */ /* 0x000e640000004200 */
[C---:B------:R-:W-:Y:S01]  /*26480*/  FMUL.FTZ R124, R2.reuse, R124 ;  /* 0x0000007c027c7220 */ /* 0x040fe20000410000 */
[----:B------:R-:W-:Y:S01]  /*26490*/  MUFU.EX2 R203, R203 ;  /* 0x000000cb00cb7308 */ /* 0x000fe20000000800 */
[----:B------:R-:W-:Y:S02]  /*264a0*/  FMUL.FTZ R125, R2, R125 ;  /* 0x0000007d027d7220 */ /* 0x000fe40000410000 */
[C---:B------:R-:W-:Y:S02]  /*264b0*/  FMUL.FTZ R126, R0.reuse, R126 ;  /* 0x0000007e007e7220 */ /* 0x040fe40000410000 */
[----:B------:R-:W-:Y:S03]  /*264c0*/  FMUL.FTZ R127, R0, R127 ;  /* 0x0000007f007f7220 */ /* 0x000fe60000410000 */
[-C--:B------:R-:W-:Y:S02]  /*264d0*/  FFMA.FTZ R181, R181, R165.reuse, -R172 ;  /* 0x000000a5b5b57223 */ /* 0x080fe400000108ac */
[--C-:B------:R-:W-:Y:S01]  /*264e0*/  FFMA.FTZ R179, R179, R165, -R178.reuse ;  /* 0x000000a5b3b37223 */ /* 0x100fe200000108b2 */
[----:B------:R-:W-:Y:S01]  /*264f0*/  MUFU.EX2 R202, R202 ;  /* 0x000000ca00ca7308 */ /* 0x000fe20000000800 */
[C---:B--2---:R-:W-:Y:S03]  /*26500*/  HMMA.16816.F32.BF16 R124, R168.reuse, R132, R124 ;  /* 0x00000084a87c723c */ /* 0x044fe6000004187c */
[C---:B------:R-:W-:Y:S02]  /*26510*/  FMUL.FTZ R128, R2.reuse, R128 ;  /* 0x0000008002807220 */ /* 0x040fe40000410000 */
[----:B------:R-:W-:Y:S02]  /*26520*/  FMUL.FTZ R129, R2, R129 ;  /* 0x0000008102817220 */ /* 0x000fe40000410000 */
[C---:B------:R-:W-:Y:S01]  /*26530*/  FMUL.FTZ R130, R0.reuse, R130 ;  /* 0x0000008200827220 */ /* 0x040fe20000410000 */
[----:B---3--:R-:W-:Y:S01]  /*26540*/  F2FP.BF16.PACK_AB R132, R195, R194 ;  /* 0x000000c2c384723e */ /* 0x008fe200000010ff */
[----:B------:R-:W-:Y:S03]  /*26550*/  FMUL.FTZ R131, R0, R131 ;  /* 0x0000008300837220 */ /* 0x000fe60000410000 */
[----:B------:R-:W-:Y:S01]  /*26560*/  F2FP.BF16.PACK_AB R133, R199, R198 ;  /* 0x000000c6c785723e */ /* 0x000fe200000010ff */
[-CC-:B------:R-:W-:Y:S02]  /*26570*/  FFMA.FTZ R180, R180, R165.reuse, -R178.reuse ;  /* 0x000000a5b4b47223 */ /* 0x180fe400000108b2 */
[----:B------:R-:W-:Y:S01]  /*26580*/  FFMA.FTZ R177, R177, R165, -R178 ;  /* 0x000000a5b1b17223 */ /* 0x000fe200000108b2 */
[----:B------:R-:W-:Y:S01]  /*26590*/  HMMA.16816.F32.BF16 R128, R168, R134, R128 ;  /* 0x00000086a880723c */ /* 0x000fe20000041880 */
[----:B------:R-:W-:Y:S02]  /*265a0*/  MUFU.EX2 R168, R182 ;  /* 0x000000b600a87308 */ /* 0x000fe40000000800 */
[----:B------:R-:W-:Y:S02]  /*265b0*/  FFMA.FTZ R187, R2, R252, R187 ;  /* 0x000000fc02bb7223 */ /* 0x000fe400000100bb */
[----:B------:R-:W-:Y:S02]  /*265c0*/  FFMA.FTZ R191, R0, R251, R191 ;  /* 0x000000fb00bf7223 */ /* 0x000fe400000100bf */
        /* <DEDUP_REMOVED lines=9> */
[----:B------:R-:W-:Y:S07]  /*26660*/  LDSM.16.MT88.4 R160, [R221+0x14800] ;  /* 0x01480000dda0783b */ /* 0x000fee0000004200 */
[C---:B------:R-:W-:Y:S01]  /*26670*/  HMMA.16816.F32.BF16 R8, R132.reuse, R142, R8 ;  /* 0x0000008e8408723c */ /* 0x040fe20000041808 */
[----:B------:R-:W2:Y:S07]  /*26680*/  LDSM.16.MT88.4 R140, [R221+0x12800] ;  /* 0x01280000dd8c783b */ /* 0x000eae0000004200 */
        /* <DEDUP_REMOVED lines=9> */
[C---:B------:R-:W-:Y:S07]  /*26720*/  HMMA.16816.F32.BF16 R36, R132.reuse, R152, R36 ;  /* 0x000000988424723c */ /* 0x040fee0000041824 */
[-CC-:B------:R-:W-:Y:S01]  /*26730*/  FFMA.FTZ R152, R170, R165.reuse, -R178.reuse ;  /* 0x000000a5aa987223 */ /* 0x180fe200000108b2 */
[C---:B------:R-:W-:Y:S01]  /*26740*/  HMMA.16816.F32.BF16 R40, R132.reuse, R154, R40 ;  /* 0x0000009a8428723c */ /* 0x040fe20000041828 */
[----:B------:R-:W-:Y:S03]  /*26750*/  MUFU.EX2 R170, R183 ;  /* 0x000000b700aa7308 */ /* 0x000fe60000000800 */
[-CC-:B------:R-:W-:Y:S03]  /*26760*/  FFMA.FTZ R153, R171, R165.reuse, -R178.reuse ;  /* 0x000000a5ab997223 */ /* 0x180fe600000108b2 */
[-CC-:B------:R-:W-:Y:S01]  /*26770*/  FFMA.FTZ R154, R169, R165.reuse, -R178.reuse ;  /* 0x000000a5a99a7223 */ /* 0x180fe200000108b2 */
[C---:B--2---:R-:W-:Y:S03]  /*26780*/  HMMA.16816.F32.BF16 R44, R132.reuse, R140, R44 ;  /* 0x0000008c842c723c */ /* 0x044fe6000004182c */
[----:B------:R-:W2:Y:S01]  /*26790*/  MUFU.EX2 R155, R154 ;  /* 0x0000009a009b7308 */ /* 0x000ea20000000800 */
[----:B------:R-:W-:Y:S04]  /*267a0*/  FFMA.FTZ R178, R176, R165, -R178 ;  /* 0x000000a5b0b27223 */ /* 0x000fe800000108b2 */
[C---:B------:R-:W-:Y:S01]  /*267b0*/  HMMA.16816.F32.BF16 R48, R132.reuse, R142, R48 ;  /* 0x0000008e8430723c */ /* 0x040fe20000041830 */
[----:B------:R-:W4:Y:S04]  /*267c0*/  LDSM.16.MT88.4 R140, [R219+0x14800] ;  /* 0x01480000db8c783b */ /* 0x000f280000004200 */
[----:B------:R-:W5:Y:S03]  /*267d0*/  MUFU.EX2 R154, R152 ;  /* 0x00000098009a7308 */ /* 0x000f660000000800 */
[C---:B-1----:R-:W-:Y:S07]  /*267e0*/  HMMA.16816.F32.BF16 R52, R132.reuse, R136, R52 ;  /* 0x000000888434723c */ /* 0x042fee0000041834 */
[----:B------:R1:W1:Y:S01]  /*267f0*/  MUFU.EX2 R171, R153 ;  /* 0x0000009900ab7308 */ /* 0x0002620000000800 */
[C---:B------:R-:W-:Y:S01]  /*26800*/  HMMA.16816.F32.BF16 R56, R132.reuse, R138, R56 ;  /* 0x0000008a8438723c */ /* 0x040fe20000041838 */
[----:B------:R-:W3:Y:S03]  /*26810*/  LDSM.16.MT88.4 R136, [R223+0x16800] ;  /* 0x01680000df88783b */ /* 0x000ee60000004200 */
[----:B--2---:R-:W-:Y:S04]  /*26820*/  MOV R183, R155 ;  /* 0x0000009b00b77202 */ /* 0x004fe80000000f00 */
[C---:B------:R-:W-:Y:S01]  /*26830*/  HMMA.16816.F32.BF16 R60, R132.reuse, R144, R60 ;  /* 0x00000090843c723c */ /* 0x040fe2000004183c */
[----:B------:R-:W2:Y:S03]  /*26840*/  MUFU.EX2 R169, R181 ;  /* 0x000000b500a97308 */ /* 0x000ea60000000800 */
[----:B-----5:R-:W-:Y:S04]  /*26850*/  MOV R182, R154 ;  /* 0x0000009a00b67202 */ /* 0x020fe80000000f00 */
[C---:B------:R-:W-:Y:S01]  /*26860*/  HMMA.16816.F32.BF16 R64, R132.reuse, R146, R64 ;  /* 0x000000928440723c */ /* 0x040fe20000041840 */
[----:B------:R-:W5:Y:S02]  /*26870*/  LDSM.16.MT88.4 R144, [R221+0x16800] ;  /* 0x01680000dd90783b */ /* 0x000f640000004200 */
[----:B------:R2:W-:Y:S05]  /*26880*/  MUFU.EX2 R181, R179 ;  /* 0x000000b300b57308 */ /* 0x0005ea0000000800 */
[C---:B------:R-:W-:Y:S01]  /*26890*/  HMMA.16816.F32.BF16 R68, R132.reuse, R156, R68 ;  /* 0x0000009c8444723c */ /* 0x040fe20000041844 */
[----:B-1----:R-:W-:Y:S07]  /*268a0*/  LDSM.16.MT88.4 R152, [R221+0x11000] ;  /* 0x01100000dd98783b */ /* 0x002fee0000004200 */
[C---:B------:R-:W-:Y:S01]  /*268b0*/  HMMA.16816.F32.BF16 R72, R132.reuse, R158, R72 ;  /* 0x0000009e8448723c */ /* 0x040fe20000041848 */
[----:B------:R-:W-:Y:S07]  /*268c0*/  LDSM.16.MT88.4 R156, [R219+0x11000] ;  /* 0x01100000db9c783b */ /* 0x000fee0000004200 */
[C---:B------:R-:W-:Y:S04]  /*268d0*/  HMMA.16816.F32.BF16 R76, R132.reuse, R160, R76 ;  /* 0x000000a0844c723c */ /* 0x040fe8000004184c */
[----:B--2---:R-:W-:Y:S04]  /*268e0*/  IMAD.MOV.U32 R179, RZ, RZ, R168 ;  /* 0x000000ffffb37224 */ /* 0x004fe800078e00a8 */
[C---:B------:R-:W-:Y:S01]  /*268f0*/  HMMA.16816.F32.BF16 R80, R132.reuse, R162, R80 ;  /* 0x000000a28450723c */ /* 0x040fe20000041850 */
[----:B------:R-:W-:Y:S07]  /*26900*/  LDSM.16.MT88.4 R160, [R221+0x15000] ;  /* 0x01500000dda0783b */ /* 0x000fee0000004200 */
[C---:B---3--:R-:W-:Y:S08]  /*26910*/  HMMA.16816.F32.BF16 R84, R132.reuse, R148, R84 ;  /* 0x000000948454723c */ /* 0x048ff00000041854 */
[C---:B------:R-:W-:Y:S01]  /*26920*/  HMMA.16816.F32.BF16 R88, R132.reuse, R150, R88 ;  /* 0x000000968458723c */ /* 0x040fe20000041858 */
[----:B------:R-:W1:Y:S07]  /*26930*/  LDSM.16.MT88.4 R148, [R220+0x16800] ;  /* 0x01680000dc94783b */ /* 0x000e6e0000004200 */
[C---:B----4-:R-:W-:Y:S08]  /*26940*/  HMMA.16816.F32.BF16 R92, R132.reuse, R140, R92 ;  /* 0x0000008c845c723c */ /* 0x050ff0000004185c */
[C---:B------:R-:W-:Y:S01]  /*26950*/  HMMA.16816.F32.BF16 R96, R132.reuse, R142, R96 ;  /* 0x0000008e8460723c */ /* 0x040fe20000041860 */
[----:B------:R-:W2:Y:S07]  /*26960*/  LDSM.16.MT88.4 R140, [R219+0x16800] ;  /* 0x01680000db8c783b */ /* 0x000eae0000004200 */
[C---:B------:R-:W-:Y:S08]  /*26970*/  HMMA.16816.F32.BF16 R100, R132.reuse, R136, R100 ;  /* 0x000000888464723c */ /* 0x040ff00000041864 */
[C---:B------:R-:W-:Y:S01]  /*26980*/  HMMA.16816.F32.BF16 R104, R132.reuse, R138, R104 ;  /* 0x0000008a8468723c */ /* 0x040fe20000041868 */
[----:B------:R-:W3:Y:S07]  /*26990*/  LDSM.16.MT88.4 R136, [R223+0x11000] ;  /* 0x01100000df88783b */ /* 0x000eee0000004200 */
[C---:B-----5:R-:W-:Y:S08]  /*269a0*/  HMMA.16816.F32.BF16 R108, R132.reuse, R144, R108 ;  /* 0x00000090846c723c */ /* 0x060ff0000004186c */
[C---:B------:R-:W-:Y:S01]  /*269b0*/  HMMA.16816.F32.BF16 R112, R132.reuse, R146, R112 ;  /* 0x000000928470723c */ /* 0x040fe20000041870 */
[----:B------:R-:W4:Y:S07]  /*269c0*/  LDSM.16.MT88.4 R144, [R220+0x11000] ;  /* 0x01100000dc90783b */ /* 0x000f2e0000004200 */
[C---:B-1----:R-:W-:Y:S08]  /*269d0*/  HMMA.16816.F32.BF16 R116, R132.reuse, R148, R116 ;  /* 0x000000948474723c */ /* 0x042ff00000041874 */
[C---:B------:R-:W-:Y:S01]  /*269e0*/  HMMA.16816.F32.BF16 R120, R132.reuse, R150, R120 ;  /* 0x000000968478723c */ /* 0x040fe20000041878 */
[----:B------:R-:W-:Y:S07]  /*269f0*/  LDSM.16.MT88.4 R148, [R220+0x13000] ;  /* 0x01300000dc94783b */ /* 0x000fee0000004200 */
[C---:B--2---:R-:W-:Y:S08]  /*26a00*/  HMMA.16816.F32.BF16 R124, R132.reuse, R140, R124 ;  /* 0x0000008c847c723c */ /* 0x044ff0000004187c */
[----:B------:R-:W-:Y:S01]  /*26a10*/  HMMA.16816.F32.BF16 R128, R132, R142, R128 ;  /* 0x0000008e8480723c */ /* 0x000fe20000041880 */
[----:B------:R-:W1:Y:S06]  /*26a20*/  LDSM.16.MT88.4 R140, [R223+0x13000] ;  /* 0x01300000df8c783b */ /* 0x000e6c0000004200 */
[----:B------:R-:W-:Y:S02]  /*26a30*/  F2FP.BF16.PACK_AB R132, R182, R183 ;  /* 0x000000b7b684723e */ /* 0x000fe400000010ff */
[----:B------:R-:W-:Y:S03]  /*26a40*/  F2FP.BF16.PACK_AB R134, R203, R171 ;  /* 0x000000abcb86723e */ /* 0x000fe600000010ff */
[----:B------:R-:W-:Y:S02]  /*26a50*/  F2FP.BF16.PACK_AB R133, R170, R202 ;  /* 0x000000caaa85723e */ /* 0x000fe400000010ff */
[----:B------:R-:W-:Y:S02]  /*26a60*/  F2FP.BF16.PACK_AB R135, R169, R168 ;  /* 0x000000a8a987723e */ /* 0x000fe400000010ff */
[----:B------:R-:W-:Y:S05]  /*26a70*/  MUFU.EX2 R168, R177 ;  /* 0x000000b100a87308 */ /* 0x000fea0000000800 */
[C---:B---3--:R-:W-:Y:S05]  /*26a80*/  HMMA.16816.F32.BF16 R4, R132.reuse, R136, R4 ;  /* 0x000000888404723c */ /* 0x048fea0000041804 */
[----:B------:R-:W2:Y:S03]  /*26a90*/  MUFU.EX2 R177, R178 ;  /* 0x000000b200b17308 */ /* 0x000ea60000000800 */
        /* <DEDUP_REMOVED lines=8> */
[C---:B------:R-:W-:Y:S08]  /*26b20*/  HMMA.16816.F32.BF16 R28, R132.reuse, R156, R28 ;  /* 0x0000009c841c723c */ /* 0x040ff0000004181c */
[C---:B------:R-:W-:Y:S01]  /*26b30*/  HMMA.16816.F32.BF16 R32, R132.reuse, R158, R32 ;  /* 0x0000009e8420723c */ /* 0x040fe20000041820 */
[----:B------:R-:W5:Y:S07]  /*26b40*/  LDSM.16.MT88.4 R156, [R220+0x15000] ;  /* 0x01500000dc9c783b */ /* 0x000f6e0000004200 */
[C---:B-1----:R-:W-:Y:S08]  /*26b50*/  HMMA.16816.F32.BF16 R36, R132.reuse, R140, R36 ;  /* 0x0000008c8424723c */ /* 0x042ff00000041824 */
[C---:B------:R-:W-:Y:S01]  /*26b60*/  HMMA.16816.F32.BF16 R40, R132.reuse, R142, R40 ;  /* 0x0000008e8428723c */ /* 0x040fe20000041828 */
[----:B------:R-:W-:Y:S07]  /*26b70*/  LDSM.16.MT88.4 R140, [R223+0x17000] ;  /* 0x01700000df8c783b */ /* 0x000fee0000004200 */
[C---:B---3--:R-:W-:Y:S08]  /*26b80*/  HMMA.16816.F32.BF16 R44, R132.reuse, R136, R44 ;  /* 0x00000088842c723c */ /* 0x048ff0000004182c */
[C---:B------:R-:W-:Y:S01]  /*26b90*/  HMMA.16816.F32.BF16 R48, R132.reuse, R138, R48 ;  /* 0x0000008a8430723c */ /* 0x040fe20000041830 */
[----:B------:R-:W1:Y:S07]  /*26ba0*/  LDSM.16.MT88.4 R136, [R219+0x15000] ;  /* 0x01500000db88783b */ /* 0x000e6e0000004200 */
[C---:B------:R-:W-:Y:S08]  /*26bb0*/  HMMA.16816.F32.BF16 R52, R132.reuse, R148, R52 ;  /* 0x000000948434723c */ /* 0x040ff00000041834 */
[C---:B------:R-:W-:Y:S01]  /*26bc0*/  HMMA.16816.F32.BF16 R56, R132.reuse, R150, R56 ;  /* 0x000000968438723c */ /* 0x040fe20000041838 */
[----:B------:R-:W-:Y:S07]  /*26bd0*/  LDSM.16.MT88.4 R148, [R220+0x17000] ;  /* 0x01700000dc94783b */ /* 0x000fee0000004200 */
[C---:B----4-:R-:W-:Y:S08]  /*26be0*/  HMMA.16816.F32.BF16 R60, R132.reuse, R144, R60 ;  /* 0x00000090843c723c */ /* 0x050ff0000004183c */
[C---:B------:R-:W-:Y:S01]  /*26bf0*/  HMMA.16816.F32.BF16 R64, R132.reuse, R146, R64 ;  /* 0x000000928440723c */ /* 0x040fe20000041840 */
[----:B------:R-:W3:Y:S07]  /*26c00*/  LDSM.16.MT88.4 R144, [R221+0x17000] ;  /* 0x01700000dd90783b */ /* 0x000eee0000004200 */
[C---:B------:R-:W-:Y:S08]  /*26c10*/  HMMA.16816.F32.BF16 R68, R132.reuse, R152, R68 ;  /* 0x000000988444723c */ /* 0x040ff00000041844 */
[C---:B------:R-:W-:Y:S01]  /*26c20*/  HMMA.16816.F32.BF16 R72, R132.reuse, R154, R72 ;  /* 0x0000009a8448723c */ /* 0x040fe20000041848 */
[----:B------:R-:W4:Y:S07]  /*26c30*/  LDSM.16.MT88.4 R152, [R219+0x17000] ;  /* 0x01700000db98783b */ /* 0x000f2e0000004200 */
[C---:B------:R-:W-:Y:S01]  /*26c40*/  HMMA.16816.F32.BF16 R76, R132.reuse, R160, R76 ;  /* 0x000000a0844c723c */ /* 0x040fe2000004184c */
[----:B------:R-:W-:Y:S06]  /*26c50*/  MUFU.EX2 R161, R174 ;  /* 0x000000ae00a17308 */ /* 0x000fec0000000800 */
[-CC-:B------:R-:W-:Y:S01]  /*26c60*/  FFMA.FTZ R160, R173, R165.reuse, -R172.reuse ;  /* 0x000000a5ada07223 */ /* 0x180fe200000108ac */
[C---:B------:R-:W-:Y:S03]  /*26c70*/  HMMA.16816.F32.BF16 R80, R132.reuse, R162, R80 ;  /* 0x000000a28450723c */ /* 0x040fe60000041850 */
[----:B------:R-:W3:Y:S01]  /*26c80*/  MUFU.EX2 R163, R175 ;  /* 0x000000af00a37308 */ /* 0x000ee20000000800 */
[----:B------:R-:W-:Y:S01]  /*26c90*/  FFMA.FTZ R172, R166, R165, -R172 ;  /* 0x000000a5a6ac7223 */ /* 0x000fe200000108ac */
[----:B--2---:R-:W-:Y:S02]  /*26ca0*/  MOV R166, R177 ;  /* 0x000000b100a67202 */ /* 0x004fe40000000f00 */
[----:B------:R-:W-:Y:S01]  /*26cb0*/  MOV R162, R169 ;  /* 0x000000a900a27202 */ /* 0x000fe20000000f00 */
[C---:B-----5:R-:W-:Y:S05]  /*26cc0*/  HMMA.16816.F32.BF16 R84, R132.reuse, R156, R84 ;  /* 0x0000009c8454723c */ /* 0x060fea0000041854 */
[----:B------:R2:W-:Y:S03]  /*26cd0*/  MUFU.EX2 R165, R172 ;  /* 0x000000ac00a57308 */ /* 0x0005e60000000800 */
[C---:B------:R-:W-:Y:S01]  /*26ce0*/  HMMA.16816.F32.BF16 R88, R132.reuse, R158, R88 ;  /* 0x0000009e8458723c */ /* 0x040fe20000041858 */
[----:B------:R-:W5:Y:S06]  /*26cf0*/  LDSM.16.MT88.4 R156, [R223+0x11800] ;  /* 0x01180000df9c783b */ /* 0x000f6c0000004200 */
[----:B------:R-:W3:Y:S01]  /*26d00*/  MUFU.EX2 R169, R160 ;  /* 0x000000a000a97308 */ /* 0x000ee20000000800 */
[C---:B-1----:R-:W-:Y:S08]  /*26d10*/  HMMA.16816.F32.BF16 R92, R132.reuse, R136, R92 ;  /* 0x00000088845c723c */ /* 0x042ff0000004185c */
[C---:B------:R-:W-:Y:S01]  /*26d20*/  HMMA.16816.F32.BF16 R96, R132.reuse, R138, R96 ;  /* 0x0000008a8460723c */ /* 0x040fe20000041860 */
[----:B------:R-:W1:Y:S07]  /*26d30*/  LDSM.16.MT88.4 R136, [R221+0x11800] ;  /* 0x01180000dd88783b */ /* 0x000e6e0000004200 */
[C---:B------:R-:W-:Y:S01]  /*26d40*/  HMMA.16816.F32.BF16 R100, R132.reuse, R140, R100 ;  /* 0x0000008c8464723c */ /* 0x040fe20000041864 */
[----:B--2---:R-:W-:Y:S07]  /*26d50*/  LDSM.16.MT88.4 R172, [R219+0x11800] ;  /* 0x01180000dbac783b */ /* 0x004fee0000004200 */
[C---:B------:R-:W-:Y:S01]  /*26d60*/  HMMA.16816.F32.BF16 R104, R132.reuse, R142, R104 ;  /* 0x0000008e8468723c */ /* 0x040fe20000041868 */
[----:B------:R-:W2:Y:S07]  /*26d70*/  LDSM.16.MT88.4 R140, [R220+0x11800] ;  /* 0x01180000dc8c783b */ /* 0x000eae0000004200 */
[C---:B---3--:R-:W-:Y:S07]  /*26d80*/  HMMA.16816.F32.BF16 R108, R132.reuse, R144, R108 ;  /* 0x00000090846c723c */ /* 0x048fee000004186c */
[----:B------:R-:W-:Y:S01]  /*26d90*/  MOV R145, R179 ;  /* 0x000000b300917202 */ /* 0x000fe20000000f00 */
[C---:B------:R-:W-:Y:S01]  /*26da0*/  HMMA.16816.F32.BF16 R112, R132.reuse, R146, R112 ;  /* 0x000000928470723c */ /* 0x040fe20000041870 */
[----:B------:R-:W3:Y:S03]  /*26db0*/  LDSM.16.MT88.4 R176, [R223+0x13800] ;  /* 0x01380000dfb0783b */ /* 0x000ee60000004200 */
[----:B------:R-:W-:Y:S03]  /*26dc0*/  MOV R144, R162 ;  /* 0x000000a200907202 */ /* 0x000fe60000000f00 */
[----:B------:R-:W-:Y:S01]  /*26dd0*/  MOV R147, R180 ;  /* 0x000000b400937202 */ /* 0x000fe20000000f00 */
[C---:B------:R-:W-:Y:S04]  /*26de0*/  HMMA.16816.F32.BF16 R116, R132.reuse, R148, R116 ;  /* 0x000000948474723c */ /* 0x040fe80000041874 */
[----:B------:R-:W-:Y:S03]  /*26df0*/  IMAD.MOV.U32 R146, RZ, RZ, R163 ;  /* 0x000000ffff927224 */ /* 0x000fe600078e00a3 */
[----:B------:R-:W-:Y:S01]  /*26e00*/  MOV R149, R181 ;  /* 0x000000b500957202 */ /* 0x000fe20000000f00 */
[C---:B------:R-:W-:Y:S04]  /*26e10*/  HMMA.16816.F32.BF16 R120, R132.reuse, R150, R120 ;  /* 0x000000968478723c */ /* 0x040fe80000041878 */
[----:B------:R-:W-:Y:S03]  /*26e20*/  MOV R148, R161 ;  /* 0x000000a100947202 */ /* 0x000fe60000000f00 */
[----:B------:R-:W-:Y:S01]  /*26e30*/  IMAD.MOV.U32 R150, RZ, RZ, R182 ;  /* 0x000000ffff967224 */ /* 0x000fe200078e00b6 */
[C---:B----4-:R-:W-:Y:S04]  /*26e40*/  HMMA.16816.F32.BF16 R124, R132.reuse, R152, R124 ;  /* 0x00000098847c723c */ /* 0x050fe8000004187c */
[----:B------:R-:W-:Y:S02]  /*26e50*/  MOV R151, R183 ;  /* 0x000000b700977202 */ /* 0x000fe40000000f00 */
[----:B------:R-:W4:Y:S02]  /*26e60*/  LDSM.16.MT88.4 R180, [R221+0x13800] ;  /* 0x01380000ddb4783b */ /* 0x000f240000004200 */
[----:B------:R-:W-:Y:S07]  /*26e70*/  HMMA.16816.F32.BF16 R128, R132, R154, R128 ;  /* 0x0000009a8480723c */ /* 0x000fee0000041880 */
[----:B------:R-:W-:Y:S01]  /*26e80*/  IMAD.MOV.U32 R134, RZ, RZ, R169 ;  /* 0x000000ffff867224 */ /* 0x000fe200078e00a9 */
[----:B------:R-:W-:Y:S04]  /*26e90*/  MOV R135, R168 ;  /* 0x000000a800877202 */ /* 0x000fe80000000f00 */
[----:B------:R-:W-:Y:S02]  /*26ea0*/  MOV R132, R171 ;  /* 0x000000ab00847202 */ /* 0x000fe40000000f00 */
[----:B------:R-:W-:Y:S02]  /*26eb0*/  MOV R133, R170 ;  /* 0x000000aa00857202 */ /* 0x000fe40000000f00 */
[----:B------:R-:W-:Y:S02]  /*26ec0*/  F2FP.BF16.PACK_AB R168, R149, R147 ;  /* 0x0000009395a8723e */ /* 0x000fe400000010ff */
[----:B------:R-:W-:Y:S02]  /*26ed0*/  F2FP.BF16.PACK_AB R170, R166, R135 ;  /* 0x00000087a6aa723e */ /* 0x000fe400000010ff */
[----:B------:R-:W-:Y:S02]  /*26ee0*/  F2FP.BF16.PACK_AB R169, R148, R146 ;  /* 0x0000009294a9723e */ /* 0x000fe400000010ff */
[----:B------:R-:W-:Y:S07]  /*26ef0*/  F2FP.BF16.PACK_AB R171, R165, R134 ;  /* 0x00000086a5ab723e */ /* 0x000fee00000010ff */
[C---:B-----5:R-:W-:Y:S01]  /*26f00*/  HMMA.16816.F32.BF16 R160, R168.reuse, R156, R4 ;  /* 0x0000009ca8a0723c */ /* 0x060fe20000041804 */
[----:B------:R-:W5:Y:S07]  /*26f10*/  LDSM.16.MT88.4 R4, [R220+0x13800] ;  /* 0x01380000dc04783b */ /* 0x000f6e0000004200 */
[C---:B------:R-:W-:Y:S01]  /*26f20*/  HMMA.16816.F32.BF16 R156, R168.reuse, R158, R8 ;  /* 0x0000009ea89c723c */ /* 0x040fe20000041808 */
[----:B------:R-:W3:Y:S07]  /*26f30*/  LDSM.16.MT88.4 R8, [R219+0x13800] ;  /* 0x01380000db08783b */ /* 0x000eee0000004200 */
[C---:B-1----:R-:W-:Y:S07]  /*26f40*/  HMMA.16816.F32.BF16 R152, R168.reuse, R136, R12 ;  /* 0x00000088a898723c */ /* 0x042fee000004180c */
        /* <DEDUP_REMOVED lines=25> */
[----:B------:R-:W1:Y:S03]  /*270e0*/  LDSM.16.MT88.4 R12, [R223+0x15800] ;  /* 0x01580000df0c783b */ /* 0x000e660000004200 */
[----:B------:R-:W-:Y:S02]  /*270f0*/  MOV R177, R16 ;  /* 0x0000001000b17202 */ /* 0x000fe40000000f00 */
[----:B------:R-:W-:Y:S01]  /*27100*/  MOV R176, R17 ;  /* 0x0000001100b07202 */ /* 0x000fe20000000f00 */
[----:B------:R-:W-:Y:S01]  /*27110*/  IMAD.MOV.U32 R179, RZ, RZ, R18 ;  /* 0x000000ffffb37224 */ /* 0x000fe200078e0012 */
[C---:B----4-:R-:W-:Y:S04]  /*27120*/  HMMA.16816.F32.BF16 R44, R168.reuse, R180, R44 ;  /* 0x000000b4a82c723c */ /* 0x050fe8000004182c */
[----:B------:R-:W-:Y:S02]  /*27130*/  MOV R178, R19 ;  /* 0x0000001300b27202 */ /* 0x000fe40000000f00 */
[----:B------:R-:W2:Y:S01]  /*27140*/  LDSM.16.MT88.4 R16, [R221+0x15800] ;  /* 0x01580000dd10783b */ /* 0x000ea20000004200 */
[----:B------:R-:W-:Y:S01]  /*27150*/  MOV R181, R30 ;  /* 0x0000001e00b57202 */ /* 0x000fe20000000f00 */
[C---:B------:R-:W-:Y:S04]  /*27160*/  HMMA.16816.F32.BF16 R48, R168.reuse, R182, R48 ;  /* 0x000000b6a830723c */ /* 0x040fe80000041830 */
[----:B------:R-:W-:Y:S02]  /*27170*/  MOV R180, R31 ;  /* 0x0000001f00b47202 */ /* 0x000fe40000000f00 */
[----:B------:R-:W3:Y:S01]  /*27180*/  LDSM.16.MT88.4 R28, [R223+0x17800] ;  /* 0x01780000df1c783b */ /* 0x000ee20000004200 */
[----:B------:R-:W-:Y:S01]  /*27190*/  IMAD.MOV.U32 R183, RZ, RZ, R34 ;  /* 0x000000ffffb77224 */ /* 0x000fe200078e0022 */
[C---:B-----5:R-:W-:Y:S04]  /*271a0*/  HMMA.16816.F32.BF16 R52, R168.reuse, R4, R52 ;  /* 0x00000004a834723c */ /* 0x060fe80000041834 */
[----:B------:R-:W-:Y:S02]  /*271b0*/  MOV R182, R35 ;  /* 0x0000002300b67202 */ /* 0x000fe40000000f00 */
[----:B------:R-:W4:Y:S02]  /*271c0*/  LDSM.16.MT88.4 R32, [R221+0x17800] ;  /* 0x01780000dd20783b */ /* 0x000f240000004200 */
[C---:B------:R-:W-:Y:S06]  /*271d0*/  HMMA.16816.F32.BF16 R56, R168.reuse, R6, R56 ;  /* 0x00000006a838723c */ /* 0x040fec0000041838 */
[----:B------:R-:W5:Y:S02]  /*271e0*/  LDSM.16.MT88.4 R4, [R220+0x17800] ;  /* 0x01780000dc04783b */ /* 0x000f640000004200 */
[C---:B------:R-:W-:Y:S08]  /*271f0*/  HMMA.16816.F32.BF16 R60, R168.reuse, R8, R60 ;  /* 0x00000008a83c723c */ /* 0x040ff0000004183c */
[C---:B------:R-:W-:Y:S01]  /*27200*/  HMMA.16816.F32.BF16 R64, R168.reuse, R10, R64 ;  /* 0x0000000aa840723c */ /* 0x040fe20000041840 */
[----:B------:R-:W3:Y:S07]  /*27210*/  LDSM.16.MT88.4 R8, [R219+0x17800] ;  /* 0x01780000db08783b */ /* 0x000eee0000004200 */
[C---:B-1----:R-:W-:Y:S07]  /*27220*/  HMMA.16816.F32.BF16 R68, R168.reuse, R12, R68 ;  /* 0x0000000ca844723c */ /* 0x042fee0000041844 */
[----:B------:R-:W-:Y:S01]  /*27230*/  FADD.FTZ R13, R193, R186 ;  /* 0x000000bac10d7221 */ /* 0x000fe20000010000 */
[C---:B------:R-:W-:Y:S04]  /*27240*/  HMMA.16816.F32.BF16 R72, R168.reuse, R14, R72 ;  /* 0x0000000ea848723c */ /* 0x040fe80000041848 */
[----:B------:R-:W-:Y:S03]  /*27250*/  FADD.FTZ R13, R192, R13 ;  /* 0x0000000dc00d7221 */ /* 0x000fe60000010000 */
[----:B------:R-:W-:Y:S01]  /*27260*/  FADD.FTZ R15, R189, R190 ;  /* 0x000000bebd0f7221 */ /* 0x000fe20000010000 */
[C---:B--2---:R-:W-:Y:S04]  /*27270*/  HMMA.16816.F32.BF16 R76, R168.reuse, R16, R76 ;  /* 0x00000010a84c723c */ /* 0x044fe8000004184c */
[----:B------:R-:W-:Y:S02]  /*27280*/  FADD.FTZ R15, R188, R15 ;  /* 0x0000000fbc0f7221 */ /* 0x000fe40000010000 */
[----:B------:R-:W-:Y:S02]  /*27290*/  FADD.FTZ R194, R194, R13 ;  /* 0x0000000dc2c27221 */ /* 0x000fe40000010000 */
[C---:B------:R-:W-:Y:S04]  /*272a0*/  HMMA.16816.F32.BF16 R80, R168.reuse, R18, R80 ;  /* 0x00000012a850723c */ /* 0x040fe80000041850 */
        /* <DEDUP_REMOVED lines=20> */
[C---:B----4-:R-:W-:Y:S04]  /*273f0*/  HMMA.16816.F32.BF16 R108, R168.reuse, R32, R108 ;  /* 0x00000020a86c723c */ /* 0x050fe8000004186c */
[----:B------:R-:W-:Y:S01]  /*27400*/  FADD.FTZ R0, R179, R2 ;  /* 0x00000002b3007221 */ /* 0x000fe20000010000 */
[----:B------:R-:W-:Y:S01]  /*27410*/  MOV R2, R164 ;  /* 0x000000a400027202 */ /* 0x000fe20000000f00 */
[----:B------:R-:W-:Y:S02]  /*27420*/  FADD.FTZ R203, R176, R203 ;  /* 0x000000cbb0cb7221 */ /* 0x000fe40000010000 */
[C---:B------:R-:W-:Y:S04]  /*27430*/  HMMA.16816.F32.BF16 R112, R168.reuse, R34, R112 ;  /* 0x00000022a870723c */ /* 0x040fe80000041870 */
[----:B------:R-:W-:Y:S02]  /*27440*/  FADD.FTZ R0, R177, R0 ;  /* 0x00000000b1007221 */ /* 0x000fe40000010000 */
[----:B------:R-:W-:Y:S02]  /*27450*/  FADD.FTZ R203, R174, R203 ;  /* 0x000000cbaecb7221 */ /* 0x000fe40000010000 */
[C---:B-----5:R-:W-:Y:S04]  /*27460*/  HMMA.16816.F32.BF16 R116, R168.reuse, R4, R116 ;  /* 0x00000004a874723c */ /* 0x060fe80000041874 */
[----:B------:R-:W-:Y:S02]  /*27470*/  FADD.FTZ R0, R175, R0 ;  /* 0x00000000af007221 */ /* 0x000fe40000010000 */
[----:B------:R-:W-:Y:S02]  /*27480*/  FADD.FTZ R203, R172, R203 ;  /* 0x000000cbaccb7221 */ /* 0x000fe40000010000 */
[C---:B------:R-:W-:Y:S04]  /*27490*/  HMMA.16816.F32.BF16 R120, R168.reuse, R6, R120 ;  /* 0x00000006a878723c */ /* 0x040fe80000041878 */
[----:B------:R-:W-:Y:S02]  /*274a0*/  FADD.FTZ R0, R173, R0 ;  /* 0x00000000ad007221 */ /* 0x000fe40000010000 */
[----:B------:R-:W-:Y:S02]  /*274b0*/  FADD.FTZ R252, R166, R203 ;  /* 0x000000cba6fc7221 */ /* 0x000fe40000010000 */
[C---:B------:R-:W-:Y:S04]  /*274c0*/  HMMA.16816.F32.BF16 R124, R168.reuse, R8, R124 ;  /* 0x00000008a87c723c */ /* 0x040fe8000004187c */
[----:B------:R-:W-:Y:S01]  /*274d0*/  FADD.FTZ R251, R165, R0 ;  /* 0x00000000a5fb7221 */ /* 0x000fe20000010000 */
[----:B------:R-:W-:Y:S03]  /*274e0*/  MOV R0, R3 ;  /* 0x0000000300007202 */ /* 0x000fe60000000f00 */
[----:B------:R-:W-:Y:S01]  /*274f0*/  HMMA.16816.F32.BF16 R128, R168, R10, R128 ;  /* 0x0000000aa880723c */ /* 0x000fe20000041880 */
[----:B------:R-:W-:-:S07]  /*27500*/  @P0 BRA `(.L_x_3888) ;  /* 0xffffaba000000947 */ /* 0x000fce000383ffff */
.L_x_3879:
        /* <DEDUP_REMOVED lines=11> */
.L_x_3907:
[----:B---3--:R-:W-:Y:S01]  /*275c0*/  FADD.FTZ R11, R10, R252 ;  /* 0x000000fc0a0b7221 */ /* 0x008fe20000010000 */
[----:B------:R-:W-:Y:S05]  /*275d0*/  BRA.DIV ~URZ, `(.L_x_3890) ;  /* 0x00001e427f007947 */ /* 0x000fea000b800000 */
[----:B------:R-:W3:Y:S04]  /*275e0*/  SHFL.BFLY PT, R12, R251, 0x2, 0x1f ;  /* 0x0c401f00fb0c7f89 */ /* 0x000ee800000e0000 */
[----:B------:R-:W4:Y:S01]  /*275f0*/  SHFL.BFLY PT, R2, R11, 0x1, 0x1f ;  /* 0x0c201f000b027f89 */ /* 0x000f2200000e0000 */
[----:B---3--:R-:W-:Y:S02]  /*27600*/  FADD.FTZ R12, R12, R251 ;  /* 0x000000fb0c0c7221 */ /* 0x008fe40000010000 */
[----:B----4-:R-:W-:-:S03]  /*27610*/  FADD.FTZ R2, R11, R2 ;  /* 0x000000020b027221 */ /* 0x010fc60000010000 */
[----:B------:R3:W4:Y:S04]  /*27620*/  SHFL.BFLY PT, R10, R12, 0x1, 0x1f ;  /* 0x0c201f000c0a7f89 */ /* 0x00072800000e0000 */
.L_x_3908:
        /* <DEDUP_REMOVED lines=13> */
[----:B---3--:R-:W-:Y:S01]  /*27700*/  SHF.R.S32.HI R12, RZ, 0x1f, R11 ;  /* 0x0000001fff0c7819 */ /* 0x008fe2000001140b */
        /* <DEDUP_REMOVED lines=220> */
[----:B-12---:R-:W2:Y:S04]  /*284d0*/  LD.E.64 R14, [R4.64+0xb0] ;  /* 0x0000b004040e7980 */ /* 0x006ea8000c101b00 */
[----:B------:R-:W2:Y:S04]  /*284e0*/  LD.E R144, [R4.64+0x60] ;  /* 0x0000600404907980 */ /* 0x000ea8000c101900 */
[----:B---3--:R-:W1:Y:S01]  /*284f0*/  S2R R8, SR_TID.X ;  /* 0x0000000000087919 */ /* 0x008e620000002100 */
[----:B------:R-:W-:-:S03]  /*28500*/  LEA.HI R16, R10, R9, RZ, 0x4 ;  /* 0x000000090a107211 */ /* 0x000fc600078f20ff */
[----:B------:R3:W5:Y:S01]  /*28510*/  LD.E R13, [R4.64+0xcc] ;  /* 0x0000cc04040d7980 */ /* 0x000762000c101900 */
[----:B------:R-:W-:-:S03]  /*28520*/  LOP3.LUT R16, R16, 0xfffffff0, RZ, 0xc0, !PT ;  /* 0xfffffff010107812 */ /* 0x000fc600078ec0ff */
[----:B------:R3:W5:Y:S01]  /*28530*/  LD.E.64 R148, [R4.64+0x78] ;  /* 0x0000780404947980 */ /* 0x000762000c101b00 */
[----:B------:R-:W-:-:S03]  /*28540*/  IADD3 R145, -R16, R9, RZ ;  /* 0x0000000910917210 */ /* 0x000fc60007ffe1ff */
[----:B------:R3:W5:Y:S01]  /*28550*/  LD.E.64 R150, [R4.64+0xa8] ;  /* 0x0000a80404967980 */ /* 0x000762000c101b00 */
[----:B------:R-:W-:Y:S01]  /*28560*/  LOP3.LUT R12, R12, 0xffffffe0, RZ, 0xc0, !PT ;  /* 0xffffffe00c0c7812 */ /* 0x000fe200078ec0ff */
[----:B------:R-:W-:Y:S01]  /*28570*/  @P4 MUFU.LG2 R2, R2 ;  /* 0x0000000200024308 */ /* 0x000fe20000000c00 */
[----:B----4-:R-:W-:Y:S01]  /*28580*/  LEA.HI R18, R145, R145, RZ, 0x1 ;  /* 0x0000009191127211 */ /* 0x010fe200078f08ff */
[----:B------:R-:W-:Y:S01]  /*28590*/  BSSY B0, `(.L_x_3891) ;  /* 0x0000055000007945 */ /* 0x000fe20003800000 */
[----:B------:R-:W-:Y:S02]  /*285a0*/  IADD3 R12, -R12, R9, RZ ;  /* 0x000000090c0c7210 */ /* 0x000fe40007ffe1ff */
[C---:B------:R-:W-:Y:S02]  /*285b0*/  SHF.L.U32 R17, R18.reuse, 0x2, RZ ;  /* 0x0000000212117819 */ /* 0x040fe400000006ff */
[----:B------:R-:W-:Y:S01]  /*285c0*/  LOP3.LUT R18, R18, 0xffffffe, RZ, 0xc0, !PT ;  /* 0x0ffffffe12127812 */ /* 0x000fe200078ec0ff */
[----:B------:R-:W4:Y:S01]  /*285d0*/  @P3 MUFU.LG2 R6, R6 ;  /* 0x0000000600063308 */ /* 0x000f220000000c00 */
[----:B------:R-:W-:-:S02]  /*285e0*/  SHF.R.S32.HI R146, RZ, 0x1f, R11 ;  /* 0x0000001fff927819 */ /* 0x000fc4000001140b */
[----:B-1----:R-:W-:Y:S02]  /*285f0*/  SHF.R.S32.HI R7, RZ, 0x1f, R8 ;  /* 0x0000001fff077819 */ /* 0x002fe40000011408 */
[----:B------:R-:W-:Y:S02]  /*28600*/  LOP3.LUT P0, RZ, R12, 0x3, RZ, 0xc0, !PT ;  /* 0x000000030cff7812 */ /* 0x000fe4000780c0ff */
[CC--:B------:R-:W-:Y:S02]  /*28610*/  LEA.HI R10, R7.reuse, R8.reuse, RZ, 0x4 ;  /* 0x00000008070a7211 */ /* 0x0c0fe400078f20ff */
[----:B------:R-:W-:Y:S02]  /*28620*/  LEA.HI R7, R7, R8, RZ, 0x5 ;  /* 0x0000000807077211 */ /* 0x000fe400078f28ff */
[----:B------:R-:W-:Y:S02]  /*28630*/  SHF.R.S32.HI R10, RZ, 0x4, R10 ;  /* 0x00000004ff0a7819 */ /* 0x000fe4000001140a */
[----:B------:R-:W-:-:S02]  /*28640*/  LOP3.LUT R7, R7, 0xffffffe0, RZ, 0xc0, !PT ;  /* 0xffffffe007077812 */ /* 0x000fc400078ec0ff */
[----:B------:R-:W-:Y:S01]  /*28650*/  SHF.L.U32 R16, R10, 0x6, RZ ;  /* 0x000000060a107819 */ /* 0x000fe200000006ff */
[----:B----4-:R-:W-:Y:S01]  /*28660*/  @P3 FMUL.FTZ R6, R6, 0.69314718246459960938 ;  /* 0x3f31721806063820 */ /* 0x010fe20000410000 */
[----:B------:R-:W-:Y:S02]  /*28670*/  IADD3 R7, -R7, R8, RZ ;  /* 0x0000000807077210 */ /* 0x000fe40007ffe1ff */
[----:B------:R-:W-:Y:S02]  /*28680*/  LOP3.LUT R16, R16, 0x1c0, RZ, 0xc0, !PT ;  /* 0x000001c010107812 */ /* 0x000fe400078ec0ff */
[----:B------:R-:W-:Y:S02]  /*28690*/  IADD3 R147, R145, -R18, RZ ;  /* 0x8000001291937210 */ /* 0x000fe40007ffe0ff */
[----:B------:R-:W-:Y:S02]  /*286a0*/  LOP3.LUT R17, R16, 0x38, R17, 0xf8, !PT ;  /* 0x0000003810117812 */ /* 0x000fe400078ef811 */
[----:B------:R-:W-:-:S02]  /*286b0*/  SHF.R.U32.HI R16, RZ, 0x3, R16 ;  /* 0x00000003ff107819 */ /* 0x000fc40000011610 */
[----:B------:R-:W-:Y:S02]  /*286c0*/  LEA.HI R146, R146, R11, RZ, 0x2 ;  /* 0x0000000b92927211 */ /* 0x000fe400078f10ff */
[----:B------:R-:W-:Y:S02]  /*286d0*/  LOP3.LUT R16, R17, R16, RZ, 0x3c, !PT ;  /* 0x0000001011107212 */ /* 0x000fe400078e3cff */
[----:B------:R-:W-:Y:S02]  /*286e0*/  SHF.R.S32.HI R8, RZ, 0x1f, R7 ;  /* 0x0000001fff087819 */ /* 0x000fe40000011407 */
[----:B------:R-:W-:Y:S01]  /*286f0*/  LEA R147, R147, R16, 0x2 ;  /* 0x0000001093937211 */ /* 0x000fe200078e10ff */
[----:B------:R-:W-:Y:S01]  /*28700*/  BAR.SYNC.DEFER_BLOCKING 0x0 ;  /* 0x0000000000007b1d */ /* 0x000fe20000010000 */
[----:B------:R-:W-:Y:S02]  /*28710*/  LOP3.LUT R146, R146, 0xffffffc, RZ, 0xc0, !PT ;  /* 0x0ffffffc92927812 */ /* 0x000fe400078ec0ff */
[----:B------:R-:W-:-:S02]  /*28720*/  LEA.HI R8, R8, R7, RZ, 0x2 ;  /* 0x0000000708087211 */ /* 0x000fc400078f10ff */
[----:B------:R-:W-:Y:S02]  /*28730*/  SHF.L.U32 R7, R237, 0x6, RZ ;  /* 0x00000006ed077819 */ /* 0x000fe400000006ff */
[----:B------:R-:W-:Y:S01]  /*28740*/  SHF.L.U32 R152, R145, 0x2, RZ ;  /* 0x0000000291987819 */ /* 0x000fe200000006ff */
[----:B------:R-:W-:Y:S01]  /*28750*/  @P4 FMUL.FTZ R145, R2, 0.69314718246459960938 ;  /* 0x3f31721802914820 */ /* 0x000fe20000410000 */
[----:B------:R-:W-:Y:S02]  /*28760*/  IADD3 R146, R11, -R146, RZ ;  /* 0x800000920b927210 */ /* 0x000fe40007ffe0ff */
[----:B------:R-:W-:Y:S01]  /*28770*/  MOV R9, 0xff800000 ;  /* 0xff80000000097802 */ /* 0x000fe20000000f00 */
[-C--:B-----5:R-:W-:Y:S01]  /*28780*/  @P4 FFMA.FTZ R9, R164, R0.reuse, R145 ;  /* 0x00000000a4094223 */ /* 0x0a0fe20000010091 */
[----:B------:R-:W-:Y:S01]  /*28790*/  MOV R11, 0xff800000 ;  /* 0xff800000000b7802 */ /* 0x000fe20000000f00 */
[----:B------:R-:W-:Y:S01]  /*287a0*/  @P3 FFMA.FTZ R11, R3, R0, R6 ;  /* 0x00000000030b3223 */ /* 0x000fe20000010006 */
[----:B------:R-:W-:Y:S01]  /*287b0*/  SHF.R.S32.HI R153, RZ, 0x1f, R152 ;  /* 0x0000001fff997819 */ /* 0x000fe20000011498 */
[----:B------:R-:W1:Y:S04]  /*287c0*/  LDS.128 R140, [R147.X4] ;  /* 0x00000000938c7984 */ /* 0x000e680000004c00 */
        /* <DEDUP_REMOVED lines=34> */
[----:B------:R-:W-:-:S04]  /*289f0*/  IMAD R14, R14, R144, R239 ;  /* 0x000000900e0e7224 */ /* 0x000fc800078e02ef */
[----:B------:R-:W-:Y:S01]  /*28a00*/  IMAD R14, R15, R14, R7 ;  /* 0x0000000e0f0e7224 */ /* 0x000fe200078e0207 */
[----:B------:R-:W-:Y:S05]  /*28a10*/  @P0 BRA `(.L_x_3892) ;  /* 0x000000c000000947 */ /* 0x000fea0003800000 */
[----:B-1--4-:R-:W-:Y:S01]  /*28a20*/  IMAD R3, R237, -0x40, R240 ;  /* 0xffffffc0ed037824 */ /* 0x012fe200078e02f0 */
[----:B------:R-:W-:Y:S01]  /*28a30*/  IADD3 R2, R146, 0x8, RZ ;  /* 0x0000000892027810 */ /* 0x000fe20007ffe0ff */
        /* <DEDUP_REMOVED lines=10> */
.L_x_3892:
[----:B-1--4-:R-:W-:Y:S05]  /*28ae0*/  BSYNC B0 ;  /* 0x0000000000007941 */ /* 0x012fea0003800000 */
.L_x_3891:
        /* <DEDUP_REMOVED lines=25> */
.L_x_3894:
[----:B------:R-:W-:Y:S05]  /*28c80*/  BSYNC B0 ;  /* 0x0000000000007941 */ /* 0x000fea0003800000 */
.L_x_3893:
        /* <DEDUP_REMOVED lines=15> */
.L_x_3896:
[----:B------:R-:W-:Y:S05]  /*28d80*/  BSYNC B0 ;  /* 0x0000000000007941 */ /* 0x000fea0003800000 */
.L_x_3895:
        /* <DEDUP_REMOVED lines=15> */
.L_x_3898:
[----:B------:R-:W-:Y:S05]  /*28e80*/  BSYNC B0 ;  /* 0x0000000000007941 */ /* 0x000fea0003800000 */
.L_x_3897:
        /* <DEDUP_REMOVED lines=15> */
.L_x_3900:
[----:B------:R-:W-:Y:S05]  /*28f80*/  BSYNC B0 ;  /* 0x0000000000007941 */ /* 0x000fea0003800000 */
.L_x_3899:
        /* <DEDUP_REMOVED lines=15> */
.L_x_3902:
[----:B------:R-:W-:Y:S05]  /*29080*/  BSYNC B0 ;  /* 0x0000000000007941 */ /* 0x000fea0003800000 */
.L_x_3901:
        /* <DEDUP_REMOVED lines=15> */
.L_x_3904:
[----:B------:R-:W-:Y:S05]  /*29180*/  BSYNC B0 ;  /* 0x0000000000007941 */ /* 0x000fea0003800000 */
.L_x_3903:
        /* <DEDUP_REMOVED lines=15> */
.L_x_3906:
[----:B------:R-:W-:Y:S05]  /*29280*/  BSYNC B0 ;  /* 0x0000000000007941 */ /* 0x000fea0003800000 */
.L_x_3905:
[----:B------:R-:W-:Y:S01]  /*29290*/  IADD3 R10, R10, 0x38, RZ ;  /* 0x000000380a0a7810 */ /* 0x000fe20007ffe0ff */
[----:B------:R-:W-:-:S03]  /*292a0*/  IMAD.MOV.U32 R239, RZ, RZ, 0x0 ;  /* 0x00000000ffef7424 */ /* 0x000fc600078e00ff */
[----:B------:R-:W-:-:S13]  /*292b0*/  ISETP.GE.AND P0, PT, R10, R237, PT ;  /* 0x000000ed0a00720c */ /* 0x000fda0003f06270 */
[----:B------:R-:W-:Y:S05]  /*292c0*/  @P0 RET.REL.NODEC R238 `(_ZN5flash24flash_fwd_splitkv_kernelI23Flash_fwd_kernel_traitsILi256ELi64ELi64ELi4ELb0ELb0EN7cutlass10bfloat16_tE19Flash_kernel_traitsILi256ELi64ELi64ELi4ES3_EELb0ELb1ELb0ELb0ELb0ELb1ELb1ELb1EEEvNS_16Flash_fwd_paramsE) ;  /* 0xfffd6d30ee000950 */ /* 0x000fea0003c3ffff */
        /* <DEDUP_REMOVED lines=11> */
[----:B------:R-:W-:Y:S05]  /*29380*/  @P0 RET.REL.NODEC R238 `(_ZN5flash24flash_fwd_splitkv_kernelI23Flash_fwd_kernel_traitsILi256ELi64ELi64ELi4ELb0ELb0EN7cutlass10bfloat16_tE19Flash_kernel_traitsILi256ELi64ELi64ELi4ES3_EELb0ELb1ELb0ELb0ELb0ELb1ELb1ELb1EEEvNS_16Flash_fwd_paramsE) ;  /* 0xfffd6c70ee000950 */ /* 0x000fea0003c3ffff */
[----:B------:R-:W-:Y:S01]  /*29390*/  MOV R239, 0x0 ;  /* 0x0000000000ef7802 */ /* 0x000fe20000000f00 */
[----:B------:R-:W-:-:S02]  /*293a0*/  ULDC.64 UR4, c[0x0][0x118] ;  /* 0x0000460000047ab9 */ /* 0x000fc40000000a00 */
[----:B------:R2:W-:Y:S01]  /*293b0*/  ST.E.128 [R8.64+0xe300], R16 ;  /* 0x00e3001008007985 */ /* 0x0005e2000c101d04 */
[----:B------:R-:W-:Y:S05]  /*293c0*/  RET.REL.NODEC R238 `(_ZN5flash24flash_fwd_splitkv_kernelI23Flash_fwd_kernel_traitsILi256ELi64ELi64ELi4ELb0ELb0EN7cutlass10bfloat16_tE19Flash_kernel_traitsILi256ELi64ELi64ELi4ES3_EELb0ELb1ELb0ELb0ELb0ELb1ELb1ELb1EEEvNS_16Flash_fwd_paramsE) ;  /* 0xfffd6c30ee007950 */ /* 0x000fea0003c3ffff */
.L_x_3889:
[----:B------:R-:W-:Y:S01]  /*293d0*/  IMAD.MOV.U32 R12, RZ, RZ, R252 ;  /* 0x000000ffff0c7224 */ /* 0x000fe200078e00fc */
[----:B------:R-:W-:Y:S02]  /*293e0*/  MOV R9, 0x2 ;  /* 0x0000000200097802 */ /* 0x000fe40000000f00 */
[----:B------:R-:W-:Y:S02]  /*293f0*/  MOV R8, 0x29410 ;  /* 0x0002941000087802 */ /* 0x000fe40000000f00 */
[----:B-1---5:R-:W-:Y:S05]  /*29400*/  CALL.REL.NOINC `($__internal_21_$__cuda_sm70_shflsync_bfly_p) ;  /* 0x000000f000007944 */ /* 0x022fea0003c00000 */
[----:B-12---:R-:W-:Y:S05]  /*29410*/  BRA `(.L_x_3907) ;  /* 0xffffe1a000007947 */ /* 0x006fea000383ffff */
.L_x_3890:
[----:B------:R-:W-:Y:S01]  /*29420*/  IMAD.MOV.U32 R12, RZ, RZ, R11 ;  /* 0x000000ffff0c7224 */ /* 0x000fe200078e000b */
[----:B------:R-:W-:Y:S02]  /*29430*/  MOV R9, 0x1 ;  /* 0x0000000100097802 */ /* 0x000fe40000000f00 */
[----:B------:R-:W-:Y:S02]  /*29440*/  MOV R8, 0x29460 ;  /* 0x0002946000087802 */ /* 0x000fe40000000f00 */
[----:B-12--5:R-:W-:Y:S05]  /*29450*/  CALL.REL.NOINC `($__internal_21_$__cuda_sm70_shflsync_bfly_p) ;  /* 0x000000a000007944 */ /* 0x026fea0003c00000 */
[----:B--2---:R-:W-:Y:S01]  /*29460*/  FADD.FTZ R2, R11, R10 ;  /* 0x0000000a0b027221 */ /* 0x004fe20000010000 */
[----:B-1----:R-:W-:Y:S02]  /*29470*/  MOV R12, R251 ;  /* 0x000000fb000c7202 */ /* 0x002fe40000000f00 */
[----:B------:R-:W-:-:S02]  /*29480*/  MOV R9, 0x2 ;  /* 0x0000000200097802 */ /* 0x000fc40000000f00 */
[----:B------:R-:W-:Y:S02]  /*29490*/  MOV R8, 0x294b0 ;  /* 0x000294b000087802 */ /* 0x000fe40000000f00 */
[----:B------:R-:W-:Y:S05]  /*294a0*/  CALL.REL.NOINC `($__internal_21_$__cuda_sm70_shflsync_bfly_p) ;  /* 0x0000005000007944 */ /* 0x000fea0003c00000 */
[----:B-12---:R-:W-:Y:S01]  /*294b0*/  FADD.FTZ R12, R251, R10 ;  /* 0x0000000afb0c7221 */ /* 0x006fe20000010000 */
[----:B------:R-:W-:Y:S02]  /*294c0*/  MOV R9, 0x1 ;  /* 0x0000000100097802 */ /* 0x000fe40000000f00 */
[----:B------:R-:W-:Y:S02]  /*294d0*/  MOV R8, 0x294f0 ;  /* 0x000294f000087802 */ /* 0x000fe40000000f00 */
[----:B------:R-:W-:Y:S05]  /*294e0*/  CALL.REL.NOINC `($__internal_21_$__cuda_sm70_shflsync_bfly_p) ;  /* 0x0000001000007944 */ /* 0x000fea0003c00000 */
[----:B-12---:R-:W-:Y:S05]  /*294f0*/  BRA `(.L_x_3908) ;  /* 0xffffe13000007947 */ /* 0x006fea000383ffff */
        .weak           $__internal_21_$__cuda_sm70_shflsync_bfly_p
        .type           $__internal_21_$__cuda_sm70_shflsync_bfly_p,@function
        .size           $__internal_21_$__cuda_sm70_shflsync_bfly_p,(.L_x_8887 - $__internal_21_$__cuda_sm70_shflsync_bfly_p)
$__internal_21_$__cuda_sm70_shflsync_bfly_p:
[----:B------:R-:W-:Y:S01]  /*29500*/  MOV R14, R8 ;  /* 0x00000008000e7202 */ /* 0x000fe20000000f00 */
[----:B------:R-:W-:Y:S04]  /*29510*/  WARPSYNC R6 ;  /* 0x0000000600007348 */ /* 0x000fe80003800000 */
[----:B------:R-:W-:Y:S01]  /*29520*/  MOV R15, 0x0 ;  /* 0x00000000000f7802 */ /* 0x000fe20000000f00 */
[----:B------:R1:W2:Y:S03]  /*29530*/  SHFL.BFLY PT, R10, R12, R9, R7 ;  /* 0x0c0000090c0a7389 */ /* 0x0002a600000e0007 */
[----:B------:R-:W-:Y:S05]  /*29540*/  RET.REL.NODEC R14 `(_ZN5flash24flash_fwd_splitkv_kernelI23Flash_fwd_kernel_traitsILi256ELi64ELi64ELi4ELb0ELb0EN7cutlass10bfloat16_tE19Flash_kernel_traitsILi256ELi64ELi64ELi4ES3_EELb0ELb1ELb0ELb0ELb0ELb1ELb1ELb1EEEvNS_16Flash_fwd_paramsE) ;  /* 0xfffd6ab00e007950 */ /* 0x000fea0003c3ffff */
.L_x_3909:
        /* <DEDUP_REMOVED lines=11> */
.L_x_8887:


//--------------------- .text._ZN5flash24flash_fwd_splitkv_kernelI23Flash_fwd_kernel_traitsILi256ELi64ELi64ELi4ELb0ELb0EN7cutlass10bfloat16_tE19Flash_kernel_traitsILi256ELi64ELi64ELi4ES3_EELb0ELb0ELb0ELb0ELb1ELb0ELb0ELb0EEEvNS_16Flash_fwd_paramsE --------------------------
	.section	.text._ZN5flash24flash_fwd_splitkv_kernelI23Flash_fwd_kernel_traitsILi256ELi64ELi64ELi4ELb0ELb0EN7cutlass10bfloat16_tE19Flash_kernel_traitsILi256ELi64ELi64ELi4ES3_EELb0ELb0ELb0ELb0ELb1ELb0ELb0ELb0EEEvNS_16Flash_fwd_paramsE,"ax",@progbits
	.sectioninfo	@"SHI_REGISTERS=254"
	.align	128
        .global         _ZN5flash24flash_fwd_splitkv_kernelI23Flash_fwd_kernel_traitsILi256ELi64ELi64ELi4ELb0ELb0EN7cutlass10bfloat16_tE19Flash_kernel_traitsILi256ELi64ELi64ELi4ES3_EELb0ELb0ELb0ELb0ELb1ELb0ELb0ELb0EEEvNS_16Flash_fwd_paramsE
        .type           _ZN5flash24flash_fwd_splitkv_kernelI23Flash_fwd_kernel_traitsILi256ELi64ELi64ELi4ELb0ELb0EN7cutlass10bfloat16_tE19Flash_kernel_traitsILi256ELi64ELi64ELi4ES3_EELb0ELb0ELb0ELb0ELb1ELb0ELb0ELb0EEEvNS_16Flash_fwd_paramsE,@function
        .size           _ZN5flash24flash_fwd_splitkv_kernelI23Flash_fwd_kernel_traitsILi256ELi64ELi64ELi4ELb0ELb0EN7cutlass10bfloat16_tE19Flash_kernel_traitsILi256ELi64ELi64ELi4ES3_EELb0ELb0ELb0ELb0ELb1ELb0ELb0ELb0EEEvNS_16Flash_fwd_paramsE,(.L_x_8950 - _ZN5flash24flash_fwd_splitkv_kernelI23Flash_fwd_kernel_traitsILi256ELi64ELi64ELi4ELb0ELb0EN7cutlass10bfloat16_tE19Flash_kernel_traitsILi256ELi64ELi64ELi4ES3_EELb0ELb0ELb0ELb0ELb1ELb0ELb0ELb0EEEvNS_16Flash_fwd_paramsE)
        .other          _ZN5flash24flash_fwd_splitkv_kernelI23Flash_fwd_kernel_traitsILi256ELi64ELi64ELi4ELb0ELb0EN7cutlass10bfloat16_tE19Flash_kernel_traitsILi256ELi64ELi64ELi4ES3_EELb0ELb0ELb0ELb0ELb1ELb0ELb0ELb0EEEvNS_16Flash_fwd_paramsE,@"STO_CUDA_ENTRY STV_DEFAULT"
_ZN5flash24flash_fwd_splitkv_kernelI23Flash_fwd_kernel_traitsILi256ELi64ELi64ELi4ELb0ELb0EN7cutlass10bfloat16_tE19Flash_kernel_traitsILi256ELi64ELi64ELi4ES3_EELb0ELb0ELb0ELb0ELb1ELb0ELb0ELb0EEEvNS_16Flash_fwd_paramsE:
.text._ZN5flash24flash_fwd_splitkv_kernelI23Flash_fwd_kernel_traitsILi256ELi64ELi64ELi4ELb0ELb0EN7cutlass10bfloat16_tE19Flash_kernel_traitsILi256ELi64ELi64ELi4ES3_EELb0ELb0ELb0ELb0ELb1ELb0ELb0ELb0EEEvNS_16Flash_fwd_paramsE:
[----:B------:R-:W-:Y:S02]  /*0000*/  MOV R1, c[0x0][0x28] ;  /* 0x00000a0000017a02 */ /* 0x000fe40000000f00 */
[----:B------:R-:W1:Y:S01]  /*0010*/  LDC.U8 R0, c[0x0][0x312] ;  /* 0x0000c480ff007b82 */ /* 0x000e620000000000 */
[----:B------:R-:W2:Y:S01]  /*0020*/  S2R R6, SR_CTAID.Y ;  /* 0x0000000000067919 */ /* 0x000ea20000002600 */
[----:B------:R-:W-:Y:S01]  /*0030*/  ISETP.NE.U32.AND P2, PT, RZ, c[0x0][0x240], PT ;  /* 0x00009000ff007a0c */ /* 0x000fe20003f45070 */
[----:B------:R-:W-:Y:S01]  /*0040*/  IMAD.MOV.U32 R3, RZ, RZ, 0x4 ;  /* 0x00000004ff037424 */ /* 0x000fe200078e00ff */
[----:B------:R-:W-:Y:S01]  /*0050*/  ISETP.EQ.U32.AND P1, PT, RZ, c[0x0][0x248], PT ;  /* 0x00009200ff007a0c */ /* 0x000fe20003f22070 */
[----:B------:R-:W-:Y:S01]  /*0060*/  IMAD.MOV.U32 R236, RZ, RZ, -0x1 ;  /* 0xffffffffffec7424 */ /* 0x000fe200078e00ff */
[----:B------:R-:W-:Y:S01]  /*0070*/  ISETP.NE.AND.EX P2, PT, RZ, c[0x0][0x244], PT, P2 ;  /* 0x00009100ff007a0c */ /* 0x000fe20003f45320 */
[----:B------:R-:W-:Y:S01]  /*0080*/  ULDC.64 UR12, c[0x0][0x118] ;  /* 0x00004600000c7ab9 */ /* 0x000fe20000000a00 */
[----:B------:R-:W-:Y:S01]  /*0090*/  IMAD.MOV.U32 R22, RZ, RZ, -0x1 ;  /* 0xffffffffff167424 */ /* 0x000fe200078e00ff */
[----:B------:R-:W-:-:S04]  /*00a0*/  ISETP.NE.U32.AND P0, PT, RZ, c[0x0][0x250], PT ;  /* 0x00009400ff007a0c */ /* 0x000fc80003f05070 */
[----:B------:R-:W-:Y:S02]  /*00b0*/  ISETP.NE.AND.EX P0, PT, RZ, c[0x0][0x254], PT, P0 ;  /* 0x00009500ff007a0c */ /* 0x000fe40003f05300 */
[----:B-1----:R-:W-:Y:S01]  /*00c0*/  ISETP.NE.AND P3, PT, R0, RZ, PT ;  /* 0x000000ff0000720c */ /* 0x002fe20003f65270 */
[----:B--2---:R-:W-:-:S03]  /*00d0*/  IMAD.WIDE R12, R6, R3, c[0x0][0x240] ;  /* 0x00009000060c7625 */ /* 0x004fc600078e0203 */
[----:B------:R-:W-:Y:S01]  /*00e0*/  ISETP.EQ.OR.EX P1, PT, RZ, c[0x0][0x24c], !P3, P1 ;  /* 0x00009300ff007a0c */ /* 0x000fe20005f22710 */
[CC--:B------:R-:W-:Y:S01]  /*00f0*/  IMAD.WIDE R8, R6.reuse, R3.reuse, c[0x0][0x248] ;  /* 0x0000920006087625 */ /* 0x0c0fe200078e0203 */
[----:B------:R-:W2:Y:S04]  /*0100*/  @P2 LDG.E R236, [R12.64] ;  /* 0x0000000c0cec2981 */ /* 0x000ea8000c1e1900 */
[----:B------:R-:W2:Y:S01]  /*0110*/  @P2 LDG.E R7, [R12.64+0x4] ;  /* 0x0000040c0c072981 */ /* 0x000ea2000c1e1900 */
[----:B------:R-:W-:Y:S02]  /*0120*/  IMAD.MOV.U32 R5, RZ, RZ, RZ ;  /* 0x000000ffff057224 */ /* 0x000fe400078e00ff */
[----:B------:R-:W-:-:S04]  /*0130*/  @P0 IMAD.WIDE R10, R6, R3, c[0x0][0x250] ;  /* 0x00009400060a0625 */ /* 0x000fc800078e0203 */
[----:B------:R1:W5:Y:S04]  /*0140*/  @!P1 LDG.E R22, [R8.64] ;  /* 0x0000000c08169981 */ /* 0x000368000c1e1900 */
[----:B------:R1:W5:Y:S01]  /*0150*/  @P0 LDG.E R5, [R10.64] ;  /* 0x0000000c0a050981 */ /* 0x000362000c1e1900 */
[----:B------:R-:W-:-:S03]  /*0160*/  ISETP.NE.U32.AND P0, PT, RZ, c[0x0][0x248], PT ;  /* 0x00009200ff007a0c */ /* 0x000fc60003f05070 */
[----:B------:R-:W3:Y:S04]  /*0170*/  S2R R33, SR_CTAID.X ;  /* 0x0000000000217919 */ /* 0x000ee80000002500 */
[----:B------:R-:W4:Y:S04]  /*0180*/  S2R R20, SR_CTAID.Z ;  /* 0x0000000000147919 */ /* 0x000f280000002700 */
[----:B------:R-:W1:Y:S01]  /*0190*/  S2R R91, SR_TID.X ;  /* 0x00000000005b7919 */ /* 0x000e620000002100 */
[----:B------:R-:W-:Y:S01]  /*01a0*/  ISETP.NE.AND.EX P0, PT, RZ, c[0x0][0x24c], PT, P0 ;  /* 0x00009300ff007a0c */ /* 0x000fe20003f05300 */
[----:B--2---:R-:W-:-:S02]  /*01b0*/  @P2 IMAD.IADD R24, R7, 0x1, -R236 ;  /* 0x0000000107182824 */ /* 0x004fc400078e0aec */
[----:B------:R-:W-:-:S10]  /*01c0*/  @!P2 IMAD.MOV.U32 R24, RZ, RZ, c[0x0][0x214] ;  /* 0x00008500ff18a624 */ /* 0x000fd400078e00ff */
[----:B------:R-:W-:Y:S05]  /*01d0*/  @!P0 BRA `(.L_x_3910) ;  /* 0x0000004000008947 */ /* 0x000fea0003800000 */
[----:B-1-34-:R-:W2:Y:S02]  /*01e0*/  @P3 LDG.E R7, [R8.64+0x4] ;  /* 0x0000040c08073981 */ /* 0x01aea4000c1e1900 */
[----:B--2--5:R-:W-:-:S06]  /*01f0*/  @P3 IADD3 R2, R7, -R22, RZ ;  /* 0x8000001607023210 */ /* 0x024fcc0007ffe0ff */
[----:B------:R1:W5:Y:S01]  /*0200*/  @!P3 LDG.E R2, [R8.64] ;  /* 0x0000000c0802b981 */ /* 0x000362000c1e1900 */
[----:B------:R-:W-:Y:S05]  /*0210*/  BRA `(.L_x_3911) ;  /* 0x0000001000007947 */ /* 0x000fea0003800000 */
.L_x_3910:
[----:B-1-34-:R-:W-:Y:S02]  /*0220*/  MOV R2, c[0x0][0x218] ;  /* 0x0000860000027a02 */ /* 0x01afe40000000f00 */
.L_x_3911:
[----:B------:R-:W-:-:S04]  /*0230*/  ISETP.NE.U32.AND P2, PT, RZ, c[0x0][0x258], PT ;  /* 0x00009600ff007a0c */ /* 0x000fc80003f45070 */
[----:B------:R-:W-:-:S13]  /*0240*/  ISETP.NE.AND.EX P2, PT, RZ, c[0x0][0x25c], PT, P2 ;  /* 0x00009700ff007a0c */ /* 0x000fda0003f45320 */
[----:B-1----:R-:W-:-:S05]  /*0250*/  @P2 IMAD.WIDE R8, R6, R3, c[0x0][0x258] ;  /* 0x0000960006082625 */ /* 0x002fca00078e0203 */
[----:B------:R-:W2:Y:S01]  /*0260*/  @P2 LDG.E R92, [R8.64] ;  /* 0x0000000c085c2981 */ /* 0x000ea2000c1e1900 */
[----:B------:R-:W-:Y:S01]  /*0270*/  IMAD.SHL.U32 R235, R33, 0x40, RZ ;  /* 0x0000004021eb7824 */ /* 0x000fe200078e00ff */
[----:B------:R-:W-:-:S04]  /*0280*/  @!P2 ISETP.NE.U32.AND P1, PT, RZ, c[0x0][0x268], PT ;  /* 0x00009a00ff00aa0c */ /* 0x000fc80003f25070 */
[----:B------:R-:W-:Y:S02]  /*0290*/  ISETP.GT.AND P0, PT, R24, R235, PT ;  /* 0x000000eb1800720c */ /* 0x000fe40003f04270 */
[----:B------:R-:W-:-:S04]  /*02a0*/  @!P2 ISETP.NE.AND.EX P1, PT, RZ, c[0x0][0x26c], PT, P1 ;  /* 0x00009b00ff00aa0c */ /* 0x000fc80003f25310 */
[----:B------:R-:W-:Y:S01]  /*02b0*/  @!P2 SEL R0, RZ, c[0x0][0x21c], !P1 ;  /* 0x00008700ff00aa07 */ /* 0x000fe20004800000 */
[----:B--2--5:R-:W-:-:S03]  /*02c0*/  @P2 IMAD.IADD R92, R92, 0x1, -R5 ;  /* 0x000000015c5c2824 */ /* 0x024fc600078e0a05 */
[----:B------:R-:W-:-:S03]  /*02d0*/  @!P2 IADD3 R92, R0, R2, -R5 ;  /* 0x00000002005ca210 */ /* 0x000fc60007ffe805 */
[----:B------:R-:W-:Y:S05]  /*02e0*/  @!P0 EXIT ;  /* 0x000000000000894d */ /* 0x000fea0003800000 */
[----:B------:R-:W-:Y:S01]  /*02f0*/  ULDC UR5, c[0x0][0x218] ;  /* 0x0000860000057ab9 */ /* 0x000fe20000000800 */
[----:B------:R-:W-:Y:S01]  /*0300*/  IADD3 R7, R92, 0x3f, RZ ;  /* 0x0000003f5c077810 */ /* 0x000fe20007ffe0ff */
[----:B------:R-:W-:-:S03]  /*0310*/  UIADD3 UR5, UR5, 0x3f, URZ ;  /* 0x0000003f05057890 */ /* 0x000fc6000fffe03f */
[----:B------:R-:W-:Y:S01]  /*0320*/  SHF.R.S32.HI R0, RZ, 0x1f, R7 ;  /* 0x0000001fff007819 */ /* 0x000fe20000011407 */
[----:B------:R-:W-:-:S03]  /*0330*/  USHF.R.S32.HI UR4, URZ, 0x1f, UR5 ;  /* 0x0000001f3f047899 */ /* 0x000fc60008011405 */
[----:B------:R-:W-:Y:S01]  /*0340*/  LEA.HI R0, R0, R7, RZ, 0x6 ;  /* 0x0000000700007211 */ /* 0x000fe200078f30ff */
[----:B------:R-:W-:-:S03]  /*0350*/  ULEA.HI UR4, UR4, UR5, URZ, 0x6 ;  /* 0x0000000504047291 */ /* 0x000fc6000f8f303f */
[----:B------:R-:W-:Y:S01]  /*0360*/  SHF.R.S32.HI R2, RZ, 0x6, R0 ;  /* 0x00000006ff027819 */ /* 0x000fe20000011400 */
[----:B------:R-:W-:-:S06]  /*0370*/  USHF.R.S32.HI UR4, URZ, 0x6, UR4 ;  /* 0x000000063f047899 */ /* 0x000fcc0008011404 */
[----:B------:R-:W-:-:S04]  /*0380*/  IMNMX R2, R2, UR4, PT ;  /* 0x0000000402027c17 */ /* 0x000fc8000b800200 */
[----:B------:R-:W-:-:S13]  /*0390*/  ISETP.GT.AND P0, PT, R2, RZ, PT ;  /* 0x000000ff0200720c */ /* 0x000fda0003f04270 */
[----:B------:R-:W-:Y:S05]  /*03a0*/  @P0 BRA `(.L_x_3912) ;  /* 0x0000079000000947 */ /* 0x000fea0003800000 */
[----:B------:R-:W-:Y:S01]  /*03b0*/  ISETP.NE.AND P0, PT, R236, -0x1, PT ;  /* 0xffffffffec00780c */ /* 0x000fe20003f05270 */
[----:B------:R-:W-:Y:S01]  /*03c0*/  BSSY B0, `(.L_x_3913) ;  /* 0x000002c000007945 */ /* 0x000fe20003800000 */
[----:B------:R-:W-:Y:S02]  /*03d0*/  SHF.R.S32.HI R2, RZ, 0x1f, R91 ;  /* 0x0000001fff027819 */ /* 0x000fe4000001145b */
[----:B------:R-:W-:Y:S02]  /*03e0*/  SHF.R.S32.HI R0, RZ, 0x1f, R235 ;  /* 0x0000001fff007819 */ /* 0x000fe400000114eb */
[----:B------:R-:W-:Y:S02]  /*03f0*/  LEA.HI R2, R2, R91, RZ, 0x3 ;  /* 0x0000005b02027211 */ /* 0x000fe400078f18ff */
[----:B------:R-:W-:Y:S01]  /*0400*/  IADD3 R24, -R235, R24, RZ ;  /* 0x00000018eb187210 */ /* 0x000fe20007ffe1ff */
[----:B------:R-:W-:Y:S01]  /*0410*/  IMAD R0, R0, c[0x0][0x1e8], RZ ;  /* 0x00007a0000007a24 */ /* 0x000fe200078e02ff */
[----:B------:R-:W-:-:S03]  /*0420*/  LOP3.LUT R4, R2, 0x1ffffff8, RZ, 0xc0, !PT ;  /* 0x1ffffff802047812 */ /* 0x000fc600078ec0ff */
[----:B------:R-:W-:Y:S01]  /*0430*/  @!P0 SHF.R.S32.HI R3, RZ, 0x1f, R6 ;  /* 0x0000001fff038819 */ /* 0x000fe20000011406 */
[----:B------:R-:W-:-:S04]  /*0440*/  @P0 IMAD.WIDE.U32 R8, R236, c[0x0][0x1e8], RZ ;  /* 0x00007a00ec080a25 */ /* 0x000fc800078e00ff */
[----:B------:R-:W-:Y:S02]  /*0450*/  IMAD.IADD R4, R91, 0x1, -R4 ;  /* 0x000000015b047824 */ /* 0x000fe400078e0a04 */
[----:B------:R-:W-:Y:S02]  /*0460*/  @!P0 IMAD R3, R3, c[0x0][0x1e0], RZ ;  /* 0x0000780003038a24 */ /* 0x000fe400078e02ff */
[----:B------:R-:W-:Y:S02]  /*0470*/  IMAD.SHL.U32 R4, R4, 0x8, RZ ;  /* 0x0000000804047824 */ /* 0x000fe400078e00ff */
[----:B------:R-:W-:-:S03]  /*0480*/  @!P0 IMAD.WIDE.U32 R10, R6, c[0x0][0x1e0], RZ ;  /* 0x00007800060a8a25 */ /* 0x000fc600078e00ff */
[----:B------:R-:W-:Y:S01]  /*0490*/  SHF.R.S32.HI R5, RZ, 0x1f, R4 ;  /* 0x0000001fff057819 */ /* 0x000fe20000011404 */
[----:B------:R-:W-:Y:S01]  /*04a0*/  @!P0 IMAD R3, R6, c[0x0][0x1e4], R3 ;  /* 0x0000790006038a24 */ /* 0x000fe200078e0203 */
[----:B------:R-:W-:Y:S01]  /*04b0*/  @!P0 MOV R8, R10 ;  /* 0x0000000a00088202 */ /* 0x000fe20000000f00 */
[----:B------:R-:W-:Y:S02]  /*04c0*/  @P0 IMAD R236, R236, c[0x0][0x1ec], R9 ;  /* 0x00007b00ecec0a24 */ /* 0x000fe400078e0209 */
[----:B------:R-:W-:Y:S01]  /*04d0*/  @!P0 IMAD.IADD R236, R11, 0x1, R3 ;  /* 0x000000010bec8824 */ /* 0x000fe200078e0203 */
[----:B------:R-:W-:Y:S01]  /*04e0*/  SHF.R.S32.HI R3, RZ, 0x1f, R20 ;  /* 0x0000001fff037819 */ /* 0x000fe20000011414 */
[----:B------:R-:W-:-:S04]  /*04f0*/  IMAD.WIDE.U32 R4, R235, c[0x0][0x1e8], R4 ;  /* 0x00007a00eb047a25 */ /* 0x000fc800078e0004 */
[----:B------:R-:W-:Y:S01]  /*0500*/  IMAD R7, R235, c[0x0][0x1ec], R0 ;  /* 0x00007b00eb077a24 */ /* 0x000fe200078e0200 */
[----:B------:R-:W-:Y:S01]  /*0510*/  IADD3 R4, P0, R8, R4, RZ ;  /* 0x0000000408047210 */ /* 0x000fe20007f1e0ff */
[----:B------:R-:W-:Y:S01]  /*0520*/  IMAD R9, R3, c[0x0][0x1f0], RZ ;  /* 0x00007c0003097a24 */ /* 0x000fe200078e02ff */
[----:B------:R-:W-:Y:S01]  /*0530*/  SHF.R.S32.HI R3, RZ, 0x3, R2 ;  /* 0x00000003ff037819 */ /* 0x000fe20000011402 */
[----:B------:R-:W-:Y:S01]  /*0540*/  IMAD R6, R6, c[0x0][0x1c0], R20 ;  /* 0x0000700006067a24 */ /* 0x000fe200078e0214 */
[----:B------:R-:W-:Y:S01]  /*0550*/  IADD3.X R5, R236, R5, R7, P0, !PT ;  /* 0x00000005ec057210 */ /* 0x000fe200007fe407 */
[----:B------:R-:W-:Y:S01]  /*0560*/  IMAD R9, R20, c[0x0][0x1f4], R9 ;  /* 0x00007d0014097a24 */ /* 0x000fe200078e0209 */
[----:B------:R-:W-:Y:S01]  /*0570*/  ISETP.GE.AND P0, PT, R3, R24, PT ;  /* 0x000000180300720c */ /* 0x000fe20003f06270 */
[----:B------:R-:W-:Y:S01]  /*0580*/  IMAD R235, R6, c[0x0][0x214], R235 ;  /* 0x0000850006eb7a24 */ /* 0x000fe200078e02eb */
[----:B------:R-:W-:Y:S01]  /*0590*/  SHF.R.S32.HI R2, RZ, 0x1f, R3 ;  /* 0x0000001fff027819 */ /* 0x000fe20000011403 */
[----:B------:R-:W-:-:S05]  /*05a0*/  IMAD.WIDE.U32 R20, R20, c[0x0][0x1f0], R4 ;  /* 0x00007c0014147a25 */ /* 0x000fca00078e0004 */
[----:B------:R-:W-:-:S05]  /*05b0*/  IADD3 R13, R21, R9, RZ ;  /* 0x00000009150d7210 */ /* 0x000fca0007ffe0ff */
[----:B------:R-:W-:Y:S05]  /*05c0*/  @P0 BRA `(.L_x_3914) ;  /* 0x000000b000000947 */ /* 0x000fea0003800000 */
[----:B------:R-:W-:Y:S01]  /*05d0*/  MOV R12, R20 ;  /* 0x00000014000c7202 */ /* 0x000fe20000000f00 */
[----:B------:R-:W-:-:S04]  /*05e0*/  IMAD R0, R2, c[0x0][0x1e8], RZ ;  /* 0x00007a0002007a24 */ /* 0x000fc800078e02ff */
[----:B------:R-:W-:-:S04]  /*05f0*/  IMAD.WIDE.U32 R4, R3, c[0x0][0x1e8], R12 ;  /* 0x00007a0003047a25 */ /* 0x000fc800078e000c */
[----:B------:R-:W-:Y:S01]  /*0600*/  IMAD R0, R3, c[0x0][0x1ec], R0 ;  /* 0x00007b0003007a24 */ /* 0x000fe200078e0200 */
[----:B------:R-:W-:-:S04]  /*0610*/  LEA R6, P0, R4, c[0x0][0x1d0], 0x1 ;  /* 0x0000740004067a11 */ /* 0x000fc800078008ff */
[----:B------:R-:W-:-:S04]  /*0620*/  IADD3 R0, R5, R0, RZ ;  /* 0x0000000005007210 */ /* 0x000fc80007ffe0ff */
[----:B------:R-:W-:-:S05]  /*0630*/  LEA.HI.X R7, R4, c[0x0][0x1d4], R0, 0x1, P0 ;  /* 0x0000750004077a11 */ /* 0x000fca00000f0c00 */
[----:B------:R1:W-:Y:S04]  /*0640*/  STG.E.128 [R6.64], RZ ;  /* 0x000000ff06007986 */ /* 0x0003e8000c101d0c */
[----:B------:R1:W-:Y:S04]  /*0650*/  STG.E.128 [R6.64+0x80], RZ ;  /* 0x000080ff06007986 */ /* 0x0003e8000c101d0c */
[----:B------:R1:W-:Y:S04]  /*0660*/  STG.E.128 [R6.64+0x100], RZ ;  /* 0x000100ff06007986 */ /* 0x0003e8000c101d0c */
[----:B------:R1:W-:Y:S02]  /*0670*/  STG.E.128 [R6.64+0x180], RZ ;  /* 0x000180ff06007986 */ /* 0x0003e4000c101d0c */
.L_x_3914:
[----:B------:R-:W-:Y:S05]  /*0680*/  BSYNC B0 ;  /* 0x0000000000007941 */ /* 0x000fea0003800000 */
.L_x_3913:
[----:B------:R-:W-:Y:S01]  /*0690*/  IADD3 R9, R3, 0x10, RZ ;  /* 0x0000001003097810 */ /* 0x000fe20007ffe0ff */
[----:B------:R-:W-:Y:S03]  /*06a0*/  BSSY B0, `(.L_x_3915) ;  /* 0x0000011000007945 */ /* 0x000fe60003800000 */
[----:B------:R-:W-:-:S13]  /*06b0*/  ISETP.GE.AND P0, PT, R9, R24, PT ;  /* 0x000000180900720c */ /* 0x000fda0003f06270 */
[----:B------:R-:W-:Y:S05]  /*06c0*/  @P0 BRA `(.L_x_3916) ;  /* 0x000000e000000947 */ /* 0x000fea0003800000 */
[----:B------:R-:W-:Y:S01]  /*06d0*/  IADD3 R5, P0, R3, 0x10, RZ ;  /* 0x0000001003057810 */ /* 0x000fe20007f1e0ff */
[----:B-1----:R-:W-:Y:S01]  /*06e0*/  IMAD.MOV.U32 R6, RZ, RZ, R20 ;  /* 0x000000ffff067224 */ /* 0x002fe200078e0014 */
[----:B------:R-:W-:-:S03]  /*06f0*/  MOV R7, R13 ;  /* 0x0000000d00077202 */ /* 0x000fc60000000f00 */
[----:B------:R-:W-:Y:S02]  /*0700*/  IMAD.X R0, RZ, RZ, R2, P0 ;  /* 0x000000ffff007224 */ /* 0x000fe400000e0602 */
[----:B------:R-:W-:-:S04]  /*0710*/  IMAD.WIDE.U32 R6, R5, c[0x0][0x1e8], R6 ;  /* 0x00007a0005067a25 */ /* 0x000fc800078e0006 */
[----:B------:R-:W-:Y:S01]  /*0720*/  IMAD R0, R0, c[0x0][0x1e8], RZ ;  /* 0x00007a0000007a24 */ /* 0x000fe200078e02ff */
[----:B------:R-:W-:-:S03]  /*0730*/  LEA R4, P0, R6, c[0x0][0x1d0], 0x1 ;  /* 0x0000740006047a11 */ /* 0x000fc600078008ff */
[----:B------:R-:W-:-:S05]  /*0740*/  IMAD R0, R5, c[0x0][0x1ec], R0 ;  /* 0x00007b0005007a24 */ /* 0x000fca00078e0200 */
[----:B------:R-:W-:-:S04]  /*0750*/  IADD3 R5, R7, R0, RZ ;  /* 0x0000000007057210 */ /* 0x000fc80007ffe0ff */
[----:B------:R-:W-:-:S05]  /*0760*/  LEA.HI.X R5, R6, c[0x0][0x1d4], R5, 0x1, P0 ;  /* 0x0000750006057a11 */ /* 0x000fca00000f0c05 */
[----:B------:R1:W-:Y:S04]  /*0770*/  STG.E.128 [R4.64], RZ ;  /* 0x000000ff04007986 */ /* 0x0003e8000c101d0c */
[----:B------:R1:W-:Y:S04]  /*0780*/  STG.E.128 [R4.64+0x80], RZ ;  /* 0x000080ff04007986 */ /* 0x0003e8000c101d0c */
[----:B------:R1:W-:Y:S04]  /*0790*/  STG.E.128 [R4.64+0x100], RZ ;  /* 0x000100ff04007986 */ /* 0x0003e8000c101d0c */
[----:B------:R1:W-:Y:S02]  /*07a0*/  STG.E.128 [R4.64+0x180], RZ ;  /* 0x000180ff04007986 */ /* 0x0003e4000c101d0c */
.L_x_3916:
[----:B------:R-:W-:Y:S05]  /*07b0*/  BSYNC B0 ;  /* 0x0000000000007941 */ /* 0x000fea0003800000 */
.L_x_3915:
[----:B-1----:R-:W-:Y:S01]  /*07c0*/  IADD3 R7, R3, 0x20, RZ ;  /* 0x0000002003077810 */ /* 0x002fe20007ffe0ff */
[----:B------:R-:W-:Y:S03]  /*07d0*/  BSSY B0, `(.L_x_3917) ;  /* 0x0000011000007945 */ /* 0x000fe60003800000 */
[----:B------:R-:W-:-:S13]  /*07e0*/  ISETP.GE.AND P0, PT, R7, R24, PT ;  /* 0x000000180700720c */ /* 0x000fda0003f06270 */
[----:B------:R-:W-:Y:S05]  /*07f0*/  @P0 BRA `(.L_x_3918) ;  /* 0x000000e000000947 */ /* 0x000fea0003800000 */
[----:B------:R-:W-:Y:S01]  /*0800*/  IADD3 R5, P0, R3, 0x20, RZ ;  /* 0x0000002003057810 */ /* 0x000fe20007f1e0ff */
[----:B------:R-:W-:Y:S01]  /*0810*/  IMAD.MOV.U32 R10, RZ, RZ, R20 ;  /* 0x000000ffff0a7224 */ /* 0x000fe200078e0014 */
        /* <DEDUP_REMOVED lines=12> */
.L_x_3918:
[----:B------:R-:W-:Y:S05]  /*08e0*/  BSYNC B0 ;  /* 0x0000000000007941 */ /* 0x000fea0003800000 */
.L_x_3917:
[----:B------:R-:W-:Y:S01]  /*08f0*/  IADD3 R11, R3, 0x30, RZ ;  /* 0x00000030030b7810 */ /* 0x000fe20007ffe0ff */
[----:B------:R-:W-:Y:S03]  /*0900*/  BSSY B0, `(.L_x_3919) ;  /* 0x0000010000007945 */ /* 0x000fe60003800000 */
[----:B------:R-:W-:-:S13]  /*0910*/  ISETP.GE.AND P0, PT, R11, R24, PT ;  /* 0x000000180b00720c */ /* 0x000fda0003f06270 */
[----:B------:R-:W-:Y:S05]  /*0920*/  @P0 BRA `(.L_x_3920) ;  /* 0x000000d000000947 */ /* 0x000fea0003800000 */
[----:B-1----:R-:W-:Y:S02]  /*0930*/  IADD3 R5, P0, R3, 0x30, RZ ;  /* 0x0000003003057810 */ /* 0x002fe40007f1e0ff */
[----:B------:R-:W-:Y:S02]  /*0940*/  MOV R12, R20 ;  /* 0x00000014000c7202 */ /* 0x000fe40000000f00 */
[----:B------:R-:W-:-:S03]  /*0950*/  IADD3.X R0, RZ, R2, RZ, P0, !PT ;  /* 0x00000002ff007210 */ /* 0x000fc600007fe4ff */
        /* <DEDUP_REMOVED lines=10> */
.L_x_3920:
[----:B------:R-:W-:Y:S05]  /*0a00*/  BSYNC B0 ;  /* 0x0000000000007941 */ /* 0x000fea0003800000 */
.L_x_3919:
[----:B------:R-:W-:-:S04]  /*0a10*/  LOP3.LUT P4, RZ, R91, 0x7, RZ, 0xc0, !PT ;  /* 0x000000075bff7812 */ /* 0x000fc8000788c0ff */
[-C--:B------:R-:W-:Y:S02]  /*0a20*/  ISETP.GE.OR P3, PT, R3, R24.reuse, P4 ;  /* 0x000000180300720c */ /* 0x080fe40002766670 */
[-C--:B------:R-:W-:Y:S02]  /*0a30*/  ISETP.GE.OR P2, PT, R9, R24.reuse, P4 ;  /* 0x000000180900720c */ /* 0x080fe40002746670 */
[-C--:B------:R-:W-:Y:S02]  /*0a40*/  ISETP.GE.OR P1, PT, R7, R24.reuse, P4 ;  /* 0x000000180700720c */ /* 0x080fe40002726670 */
[----:B------:R-:W-:Y:S02]  /*0a50*/  IADD3 R3, P0, R235, R3, RZ ;  /* 0x00000003eb037210 */ /* 0x000fe40007f1e0ff */
[----:B------:R-:W-:Y:S02]  /*0a60*/  ISETP.GE.OR P4, PT, R11, R24, P4 ;  /* 0x000000180b00720c */ /* 0x000fe40002786670 */
[----:B------:R-:W-:-:S02]  /*0a70*/  LEA.HI.X.SX32 R2, R235, R2, 0x1, P0 ;  /* 0x00000002eb027211 */ /* 0x000fc400000f0eff */
[----:B-1----:R-:W-:-:S04]  /*0a80*/  LEA R4, P0, R3, c[0x0][0x200], 0x2 ;  /* 0x0000800003047a11 */ /* 0x002fc800078010ff */
[----:B------:R-:W-:Y:S01]  /*0a90*/  LEA.HI.X R5, R3, c[0x0][0x204], R2, 0x2, P0 ;  /* 0x0000810003057a11 */ /* 0x000fe200000f1402 */
[----:B------:R-:W-:Y:S02]  /*0aa0*/  @!P3 IMAD.MOV.U32 R3, RZ, RZ, 0x7f800000 ;  /* 0x7f800000ff03b424 */ /* 0x000fe400078e00ff */
[----:B------:R-:W-:Y:S02]  /*0ab0*/  @!P2 IMAD.MOV.U32 R2, RZ, RZ, 0x7f800000 ;  /* 0x7f800000ff02a424 */ /* 0x000fe400078e00ff */
[----:B------:R-:W-:Y:S01]  /*0ac0*/  @!P1 IMAD.MOV.U32 R0, RZ, RZ, 0x7f800000 ;  /* 0x7f800000ff009424 */ /* 0x000fe200078e00ff */
[----:B------:R1:W-:Y:S04]  /*0ad0*/  @!P3 STG.E [R4.64], R3 ;  /* 0x000000030400b986 */ /* 0x0003e8000c10190c */
[----:B------:R1:W-:Y:S04]  /*0ae0*/  @!P2 STG.E [R4.64+0x40], R2 ;  /* 0x000040020400a986 */ /* 0x0003e8000c10190c */
[----:B------:R1:W-:Y:S01]  /*0af0*/  @!P1 STG.E [R4.64+0x80], R0 ;  /* 0x0000800004009986 */ /* 0x0003e2000c10190c */
[----:B------:R-:W-:Y:S05]  /*0b00*/  @P4 EXIT ;  /* 0x000000000000494d */ /* 0x000fea0003800000 */
[----:B-1----:R-:W-:-:S05]  /*0b10*/  MOV R3, 0x7f800000 ;  /* 0x7f80000000037802 */ /* 0x002fca0000000f00 */
[----:B------:R-:W-:Y:S01]  /*0b20*/  STG.E [R4.64+0xc0], R3 ;  /* 0x0000c00304007986 */ /* 0x000fe2000c10190c */
[----:B------:R-:W-:Y:S05]  /*0b30*/  EXIT ;  /* 0x000000000000794d */ /* 0x000fea0003800000 */
.L_x_3912:
[----:B------:R-:W-:Y:S01]  /*0b40*/  ISETP.NE.U32.AND P0, PT, RZ, c[0x0][0x2b8], PT ;  /* 0x0000ae00ff007a0c */ /* 0x000fe20003f05070 */
[----:B------:R-:W-:Y:S01]  /*0b50*/  IMAD.MOV.U32 R0, RZ, RZ, R6 ;  /* 0x000000ffff007224 */ /* 0x000fe200078e0006 */
[----:B------:R-:W-:Y:S02]  /*0b60*/  ISETP.NE.U32.AND P1, PT, RZ, c[0x0][0x2c0], PT ;  /* 0x0000b000ff007a0c */ /* 0x000fe40003f25070 */
[----:B------:R-:W-:Y:S02]  /*0b70*/  ISETP.NE.AND.EX P0, PT, RZ, c[0x0][0x2bc], PT, P0 ;  /* 0x0000af00ff007a0c */ /* 0x000fe40003f05300 */
[----:B------:R-:W-:-:S11]  /*0b80*/  ISETP.NE.AND.EX P1, PT, RZ, c[0x0][0x2c4], PT, P1 ;  /* 0x0000b100ff007a0c */ /* 0x000fd60003f25310 */
[C---:B------:R-:W-:Y:S02]  /*0b90*/  @P0 IMAD.WIDE R10, R6.reuse, R3, c[0x0][0x2b8] ;  /* 0x0000ae00060a0625 */ /* 0x040fe400078e0203 */
[----:B------:R-:W-:Y:S02]  /*0ba0*/  @P1 SHF.R.S32.HI R3, RZ, 0x1f, R6 ;  /* 0x0000001fff031819 */ /* 0x000fe40000011406 */
[----:B------:R-:W-:Y:S01]  /*0bb0*/  @P1 IMAD.WIDE.U32 R8, R6, c[0x0][0x2c8], RZ ;  /* 0x0000b20006081a25 */ /* 0x000fe200078e00ff */
[----:B------:R-:W-:Y:S01]  /*0bc0*/  CS2R R238, SRZ ;  /* 0x0000000000ee7805 */ /* 0x000fe2000001ff00 */
[----:B------:R1:W5:Y:S01]  /*0bd0*/  @P0 LDG.E R0, [R10.64] ;  /* 0x0000000c0a000981 */ /* 0x000362000c1e1900 */
[----:B------:R-:W-:Y:S01]  /*0be0*/  PLOP3.LUT P6, PT, PT, PT, PT, 0x8, 0x0 ;  /* 0x000000000000781c */ /* 0x000fe20003fce170 */
[----:B------:R-:W-:Y:S01]  /*0bf0*/  @P1 IMAD R3, R3, c[0x0][0x2c8], RZ ;  /* 0x0000b20003031a24 */ /* 0x000fe200078e02ff */
[----:B------:R-:W-:Y:S02]  /*0c00*/  @P1 LEA R238, P0, R8, c[0x0][0x2c0], 0x2 ;  /* 0x0000b00008ee1a11 */ /* 0x000fe400078010ff */
[----:B------:R-:W-:Y:S01]  /*0c10*/  IABS R84, c[0x0][0x2d0] ;  /* 0x0000b40000547a13 */ /* 0x000fe20000000000 */
[----:B------:R-:W-:-:S04]  /*0c20*/  @P1 IMAD R3, R6, c[0x0][0x2cc], R3 ;  /* 0x0000b30006031a24 */ /* 0x000fc800078e0203 */
[----:B------:R-:W-:-:S05]  /*0c30*/  @P1 IMAD.IADD R3, R9, 0x1, R3 ;  /* 0x0000000109031824 */ /* 0x000fca00078e0203 */
[----:B------:R-:W-:-:S04]  /*0c40*/  @P1 SHF.L.U64.HI R3, R8, 0x2, R3 ;  /* 0x0000000208031819 */ /* 0x000fc80000010203 */
[----:B------:R-:W-:Y:S02]  /*0c50*/  @P1 IADD3.X R239, R3, c[0x0][0x2c4], RZ, P0, !PT ;  /* 0x0000b10003ef1a10 */ /* 0x000fe400007fe4ff */
[----:B------:R-:W-:-:S04]  /*0c60*/  @P1 ISETP.NE.U32.AND P0, PT, R238, RZ, PT ;  /* 0x000000ffee00120c */ /* 0x000fc80003f05070 */
[----:B------:R-:W-:-:S13]  /*0c70*/  @P1 ISETP.NE.AND.EX P6, PT, R239, RZ, PT, P0 ;  /* 0x000000ffef00120c */ /* 0x000fda0003fc5300 */
[----:B------:R-:W-:Y:S05]  /*0c80*/  @!P6 BRA `(.L_x_3921) ;  /* 0x000004700000e947 */ /* 0x000fea0003800000 */
[----:B-1----:R-:W1:Y:S01]  /*0c90*/  I2F.RP R8, R84 ;  /* 0x0000005400087306 */ /* 0x002e620000209400 */
[----:B------:R-:W-:Y:S01]  /*0ca0*/  IMAD.MOV.U32 R4, RZ, RZ, RZ ;  /* 0x000000ffff047224 */ /* 0x000fe200078e00ff */
[----:B------:R-:W-:-:S04]  /*0cb0*/  LEA R7, R2, 0xffffffc0, 0x6 ;  /* 0xffffffc002077811 */ /* 0x000fc800078e30ff */
[----:B-----5:R-:W-:Y:S02]  /*0cc0*/  IABS R0, R7 ;  /* 0x0000000700007213 */ /* 0x020fe40000000000 */
[----:B-1----:R-:W1:Y:S02]  /*0cd0*/  MUFU.RCP R5, R8 ;  /* 0x0000000800057308 */ /* 0x002e640000001000 */
[----:B-1----:R-:W-:-:S06]  /*0ce0*/  IADD3 R5, R5, 0xffffffe, RZ ;  /* 0x0ffffffe05057810 */ /* 0x002fcc0007ffe0ff */
[----:B------:R-:W1:Y:S02]  /*0cf0*/  F2I.FTZ.U32.TRUNC.NTZ R5, R5 ;  /* 0x0000000500057305 */ /* 0x000e64000021f000 */
[----:B-1----:R-:W-:-:S04]  /*0d00*/  IMAD.MOV R3, RZ, RZ, -R5 ;  /* 0x000000ffff037224 */ /* 0x002fc800078e0a05 */
[----:B------:R-:W-:-:S04]  /*0d10*/  IMAD R3, R3, R84, RZ ;  /* 0x0000005403037224 */ /* 0x000fc800078e02ff */
[----:B------:R-:W-:-:S06]  /*0d20*/  IMAD.HI.U32 R3, R5, R3, R4 ;  /* 0x0000000305037227 */ /* 0x000fcc00078e0004 */
[----:B------:R-:W-:-:S05]  /*0d30*/  IMAD.HI.U32 R4, R3, R0, RZ ;  /* 0x0000000003047227 */ /* 0x000fca00078e00ff */
[----:B------:R-:W-:-:S05]  /*0d40*/  IADD3 R3, -R4, RZ, RZ ;  /* 0x000000ff04037210 */ /* 0x000fca0007ffe1ff */
[----:B------:R-:W-:Y:S01]  /*0d50*/  IMAD R3, R84, R3, R0 ;  /* 0x0000000354037224 */ /* 0x000fe200078e0200 */
[----:B------:R-:W-:-:S04]  /*0d60*/  LOP3.LUT R0, R7, c[0x0][0x2d0], RZ, 0x3c, !PT ;  /* 0x0000b40007007a12 */ /* 0x000fc800078e3cff */
[----:B------:R-:W-:Y:S02]  /*0d70*/  ISETP.GT.U32.AND P1, PT, R84, R3, PT ;  /* 0x000000035400720c */ /* 0x000fe40003f24070 */
[----:B------:R-:W-:-:S11]  /*0d80*/  ISETP.GE.AND P0, PT, R0, RZ, PT ;  /* 0x000000ff0000720c */ /* 0x000fd60003f06270 */
[----:B------:R-:W-:Y:S01]  /*0d90*/  @!P1 IMAD.IADD R3, R3, 0x1, -R84 ;  /* 0x0000000103039824 */ /* 0x000fe200078e0a54 */
[----:B------:R-:W-:Y:S02]  /*0da0*/  @!P1 IADD3 R4, R4, 0x1, RZ ;  /* 0x0000000104049810 */ /* 0x000fe40007ffe0ff */
[----:B------:R-:W-:Y:S02]  /*0db0*/  ISETP.NE.AND P1, PT, RZ, c[0x0][0x2d0], PT ;  /* 0x0000b400ff007a0c */ /* 0x000fe40003f25270 */
[----:B------:R-:W-:-:S13]  /*0dc0*/  ISETP.GE.U32.AND P2, PT, R3, R84, PT ;  /* 0x000000540300720c */ /* 0x000fda0003f46070 */
[----:B------:R-:W-:-:S04]  /*0dd0*/  @P2 IADD3 R4, R4, 0x1, RZ ;  /* 0x0000000104042810 */ /* 0x000fc80007ffe0ff */
[----:B------:R-:W-:-:S05]  /*0de0*/  MOV R3, R4 ;  /* 0x0000000400037202 */ /* 0x000fca0000000f00 */
[----:B------:R-:W-:Y:S01]  /*0df0*/  @!P0 IMAD.MOV R3, RZ, RZ, -R3 ;  /* 0x000000ffff038224 */ /* 0x000fe200078e0a03 */
[----:B------:R-:W-:-:S05]  /*0e00*/  @!P1 LOP3.LUT R3, RZ, c[0x0][0x2d0], RZ, 0x33, !PT ;  /* 0x0000b400ff039a12 */ /* 0x000fca00078e33ff */
[----:B------:R-:W-:-:S06]  /*0e10*/  IMAD.WIDE R14, R3, 0x4, R238 ;  /* 0x00000004030e7825 */ /* 0x000fcc00078e02ee */
[----:B------:R-:W2:Y:S01]  /*0e20*/  LDG.E R14, [R14.64] ;  /* 0x0000000c0e0e7981 */ /* 0x000ea2000c1e1900 */
[----:B------:R-:W-:-:S04]  /*0e30*/  IABS R0, c[0x0][0x1c8] ;  /* 0x0000720000007a13 */ /* 0x000fc80000000000 */
[----:B------:R-:W1:Y:S08]  /*0e40*/  I2F.RP R10, R0 ;  /* 0x00000000000a7306 */ /* 0x000e700000209400 */
[----:B-1----:R-:W1:Y:S02]  /*0e50*/  MUFU.RCP R8, R10 ;  /* 0x0000000a00087308 */ /* 0x002e640000001000 */
[----:B-1----:R-:W-:-:S06]  /*0e60*/  IADD3 R8, R8, 0xffffffe, RZ ;  /* 0x0ffffffe08087810 */ /* 0x002fcc0007ffe0ff */
[----:B------:R-:W1:Y:S02]  /*0e70*/  F2I.FTZ.U32.TRUNC.NTZ R9, R8 ;  /* 0x0000000800097305 */ /* 0x000e64000021f000 */
[----:B-1----:R-:W-:Y:S01]  /*0e80*/  IADD3 R4, RZ, -R9, RZ ;  /* 0x80000009ff047210 */ /* 0x002fe20007ffe0ff */
[----:B------:R-:W-:-:S04]  /*0e90*/  IMAD.MOV.U32 R8, RZ, RZ, RZ ;  /* 0x000000ffff087224 */ /* 0x000fc800078e00ff */
[----:B------:R-:W-:Y:S01]  /*0ea0*/  IMAD R5, R4, R0, RZ ;  /* 0x0000000004057224 */ /* 0x000fe200078e02ff */
[----:B------:R-:W-:-:S03]  /*0eb0*/  IABS R4, R20 ;  /* 0x0000001400047213 */ /* 0x000fc60000000000 */
[----:B------:R-:W-:-:S06]  /*0ec0*/  IMAD.HI.U32 R5, R9, R5, R8 ;  /* 0x0000000509057227 */ /* 0x000fcc00078e0008 */
[----:B------:R-:W-:-:S05]  /*0ed0*/  IMAD.HI.U32 R18, R5, R4, RZ ;  /* 0x0000000405127227 */ /* 0x000fca00078e00ff */
[----:B------:R-:W-:-:S05]  /*0ee0*/  IADD3 R5, -R18, RZ, RZ ;  /* 0x000000ff12057210 */ /* 0x000fca0007ffe1ff */
[----:B------:R-:W-:Y:S01]  /*0ef0*/  IMAD R5, R0, R5, R4 ;  /* 0x0000000500057224 */ /* 0x000fe200078e0204 */
[----:B------:R-:W-:-:S04]  /*0f00*/  LOP3.LUT R4, R20, c[0x0][0x1c8], RZ, 0x3c, !PT ;  /* 0x0000720014047a12 */ /* 0x000fc800078e3cff */
[----:B------:R-:W-:-:S13]  /*0f10*/  ISETP.GT.U32.AND P0, PT, R0, R5, PT ;  /* 0x000000050000720c */ /* 0x000fda0003f04070 */
[----:B------:R-:W-:Y:S01]  /*0f20*/  @!P0 IMAD.IADD R5, R5, 0x1, -R0 ;  /* 0x0000000105058824 */ /* 0x000fe200078e0a00 */
[----:B------:R-:W-:Y:S02]  /*0f30*/  @!P0 IADD3 R18, R18, 0x1, RZ ;  /* 0x0000000112128810 */ /* 0x000fe40007ffe0ff */
[----:B------:R-:W-:Y:S02]  /*0f40*/  ISETP.GE.AND P0, PT, R4, RZ, PT ;  /* 0x000000ff0400720c */ /* 0x000fe40003f06270 */
[----:B------:R-:W-:Y:S02]  /*0f50*/  ISETP.GE.U32.AND P1, PT, R5, R0, PT ;  /* 0x000000000500720c */ /* 0x000fe40003f26070 */
[----:B------:R-:W-:-:S05]  /*0f60*/  IADD3 R0, -R3, RZ, RZ ;  /* 0x000000ff03007210 */ /* 0x000fca0007ffe1ff */
[----:B------:R-:W-:-:S05]  /*0f70*/  IMAD R7, R0, c[0x0][0x2d0], R7 ;  /* 0x0000b40000077a24 */ /* 0x000fca00078e0207 */
[----:B------:R-:W-:Y:S02]  /*0f80*/  SHF.R.S32.HI R3, RZ, 0x1f, R7 ;  /* 0x0000001fff037819 */ /* 0x000fe40000011407 */
[----:B------:R-:W-:Y:S02]  /*0f90*/  @P1 IADD3 R18, R18, 0x1, RZ ;  /* 0x0000000112121810 */ /* 0x000fe40007ffe0ff */
[----:B------:R-:W-:Y:S01]  /*0fa0*/  ISETP.NE.AND P1, PT, RZ, c[0x0][0x1c8], PT ;  /* 0x00007200ff007a0c */ /* 0x000fe20003f25270 */
[----:B------:R-:W-:Y:S02]  /*0fb0*/  IMAD R0, R3, c[0x0][0x198], RZ ;  /* 0x0000660003007a24 */ /* 0x000fe400078e02ff */
[----:B------:R-:W-:-:S10]  /*0fc0*/  @!P0 IMAD.MOV R18, RZ, RZ, -R18 ;  /* 0x000000ffff128224 */ /* 0x000fd400078e0a12 */
[----:B------:R-:W-:Y:S02]  /*0fd0*/  @!P1 LOP3.LUT R18, RZ, c[0x0][0x1c8], RZ, 0x33, !PT ;  /* 0x00007200ff129a12 */ /* 0x000fe400078e33ff */
[----:B--2---:R-:W-:Y:S01]  /*0fe0*/  SHF.R.S32.HI R9, RZ, 0x1f, R14 ;  /* 0x0000001fff097819 */ /* 0x004fe2000001140e */
[----:B------:R-:W-:-:S04]  /*0ff0*/  IMAD.WIDE.U32 R10, R14, c[0x0][0x180], RZ ;  /* 0x000060000e0a7a25 */ /* 0x000fc800078e00ff */
[C---:B------:R-:W-:Y:S02]  /*1000*/  IMAD R5, R9.reuse, c[0x0][0x180], RZ ;  /* 0x0000600009057a24 */ /* 0x040fe400078e02ff */
[----:B------:R-:W-:Y:S02]  /*1010*/  IMAD R9, R9, c[0x0][0x188], RZ ;  /* 0x0000620009097a24 */ /* 0x000fe400078e02ff */
[C---:B------:R-:W-:Y:S02]  /*1020*/  IMAD R4, R14.reuse, c[0x0][0x184], R5 ;  /* 0x000061000e047a24 */ /* 0x040fe400078e0205 */
[----:B------:R-:W-:Y:S02]  /*1030*/  IMAD R5, R7, c[0x0][0x19c], R0 ;  /* 0x0000670007057a24 */ /* 0x000fe400078e0200 */
[C---:B------:R-:W-:Y:S01]  /*1040*/  IMAD R22, R14.reuse, c[0x0][0x18c], R9 ;  /* 0x000063000e167a24 */ /* 0x040fe200078e0209 */
[----:B------:R-:W-:Y:S01]  /*1050*/  IADD3 R11, R11, R4, RZ ;  /* 0x000000040b0b7210 */ /* 0x000fe20007ffe0ff */
[----:B------:R-:W-:-:S04]  /*1060*/  IMAD.WIDE.U32 R14, R14, c[0x0][0x188], RZ ;  /* 0x000062000e0e7a25 */ /* 0x000fc800078e00ff */
[----:B------:R-:W-:Y:S01]  /*1070*/  IMAD.WIDE.U32 R86, R7, c[0x0][0x198], R10 ;  /* 0x0000660007567a25 */ /* 0x000fe200078e000a */
[----:B------:R-:W-:Y:S02]  /*1080*/  SHF.R.S32.HI R11, RZ, 0x1f, R18 ;  /* 0x0000001fff0b7819 */ /* 0x000fe40000011412 */
[----:B------:R-:W-:Y:S01]  /*1090*/  IADD3 R22, R15, R22, RZ ;  /* 0x000000160f167210 */ /* 0x000fe20007ffe0ff */
[----:B------:R-:W-:Y:S02]  /*10a0*/  IMAD.IADD R87, R87, 0x1, R5 ;  /* 0x0000000157577824 */ /* 0x000fe400078e0205 */
[----:B------:R-:W-:Y:S02]  /*10b0*/  IMAD R5, R11, c[0x0][0x1b0], RZ ;  /* 0x00006c000b057a24 */ /* 0x000fe400078e02ff */
[----:B------:R-:W-:-:S04]  /*10c0*/  IMAD.WIDE.U32 R86, R18, c[0x0][0x1b0], R86 ;  /* 0x00006c0012567a25 */ /* 0x000fc800078e0056 */
[----:B------:R-:W-:-:S04]  /*10d0*/  IMAD R4, R18, c[0x0][0x1b4], R5 ;  /* 0x00006d0012047a24 */ /* 0x000fc800078e0205 */
[----:B------:R-:W-:Y:S01]  /*10e0*/  IMAD.IADD R4, R87, 0x1, R4 ;  /* 0x0000000157047824 */ /* 0x000fe200078e0204 */
[----:B------:R-:W-:Y:S05]  /*10f0*/  BRA `(.L_x_3922) ;  /* 0x0000041000007947 */ /* 0x000fea0003800000 */
.L_x_3921:
[----:B-1----:R-:W-:-:S13]  /*1100*/  ISETP.NE.AND P3, PT, R22, -0x1, PT ;  /* 0xffffffff1600780c */ /* 0x002fda0003f65270 */
[----:B------:R-:W-:-:S05]  /*1110*/  @P3 IADD3 R9, R5, R22, RZ ;  /* 0x0000001605093210 */ /* 0x000fca0007ffe0ff */
[----:B------:R-:W-:-:S04]  /*1120*/  @P3 IMAD.WIDE.U32 R10, R9, c[0x0][0x198], RZ ;  /* 0x00006600090a3a25 */ /* 0x000fc800078e00ff */
[----:B------:R-:W-:Y:S01]  /*1130*/  @P3 IMAD R9, R9, c[0x0][0x19c], R11 ;  /* 0x0000670009093a24 */ /* 0x000fe200078e020b */
[----:B------:R-:W-:Y:S01]  /*1140*/  @P3 MOV R8, R10 ;  /* 0x0000000a00083202 */ /* 0x000fe20000000f00 */
[----:B------:R-:W-:Y:S05]  /*1150*/  @P3 BRA `(.L_x_3923) ;  /* 0x000000a000003947 */ /* 0x000fea0003800000 */
[----:B------:R-:W-:Y:S01]  /*1160*/  SHF.R.S32.HI R4, RZ, 0x1f, R5 ;  /* 0x0000001fff047819 */ /* 0x000fe20000011405 */
[----:B------:R-:W-:Y:S01]  /*1170*/  IMAD.WIDE.U32 R8, R5, c[0x0][0x198], RZ ;  /* 0x0000660005087a25 */ /* 0x000fe200078e00ff */
[----:B-----5:R-:W-:-:S03]  /*1180*/  SHF.R.S32.HI R3, RZ, 0x1f, R0 ;  /* 0x0000001fff037819 */ /* 0x020fc60000011400 */
[----:B------:R-:W-:Y:S02]  /*1190*/  IMAD R4, R4, c[0x0][0x198], RZ ;  /* 0x0000660004047a24 */ /* 0x000fe400078e02ff */
[----:B------:R-:W-:Y:S02]  /*11a0*/  IMAD R3, R3, c[0x0][0x180], RZ ;  /* 0x0000600003037a24 */ /* 0x000fe400078e02ff */
[----:B------:R-:W-:Y:S02]  /*11b0*/  IMAD R4, R5, c[0x0][0x19c], R4 ;  /* 0x0000670005047a24 */ /* 0x000fe400078e0204 */
[----:B------:R-:W-:-:S03]  /*11c0*/  IMAD R3, R0, c[0x0][0x184], R3 ;  /* 0x0000610000037a24 */ /* 0x000fc600078e0203 */
[----:B------:R-:W-:-:S05]  /*11d0*/  IADD3 R9, R9, R4, RZ ;  /* 0x0000000409097210 */ /* 0x000fca0007ffe0ff */
[----:B------:R-:W-:-:S05]  /*11e0*/  IMAD.WIDE.U32 R8, R0, c[0x0][0x180], R8 ;  /* 0x0000600000087a25 */ /* 0x000fca00078e0008 */
[----:B------:R-:W-:Y:S02]  /*11f0*/  IADD3 R9, R9, R3, RZ ;  /* 0x0000000309097210 */ /* 0x000fe40007ffe0ff */
.L_x_3923:
[----:B------:R-:W-:Y:S02]  /*1200*/  IABS R7, c[0x0][0x1c8] ;  /* 0x0000720000077a13 */ /* 0x000fe40000000000 */
[----:B------:R-:W-:Y:S02]  /*1210*/  @P3 IADD3 R22, R5, R22, RZ ;  /* 0x0000001605163210 */ /* 0x000fe40007ffe0ff */
[----:B------:R-:W1:Y:S03]  /*1220*/  I2F.RP R12, R7 ;  /* 0x00000007000c7306 */ /* 0x000e660000209400 */
[----:B------:R-:W-:-:S04]  /*1230*/  @P3 IMAD.WIDE.U32 R14, R22, c[0x0][0x1a0], RZ ;  /* 0x00006800160e3a25 */ /* 0x000fc800078e00ff */
[----:B------:R-:W-:Y:S01]  /*1240*/  @P3 IMAD R22, R22, c[0x0][0x1a4], R15 ;  /* 0x0000690016163a24 */ /* 0x000fe200078e020f */
[----:B-1----:R-:W1:Y:S02]  /*1250*/  MUFU.RCP R10, R12 ;  /* 0x0000000c000a7308 */ /* 0x002e640000001000 */
[----:B-1----:R-:W-:-:S06]  /*1260*/  IADD3 R10, R10, 0xffffffe, RZ ;  /* 0x0ffffffe0a0a7810 */ /* 0x002fcc0007ffe0ff */
[----:B------:R-:W1:Y:S02]  /*1270*/  F2I.FTZ.U32.TRUNC.NTZ R11, R10 ;  /* 0x0000000a000b7305 */ /* 0x000e64000021f000 */
[----:B-1----:R-:W-:Y:S01]  /*1280*/  IMAD.MOV R3, RZ, RZ, -R11 ;  /* 0x000000ffff037224 */ /* 0x002fe200078e0a0b */
[----:B------:R-:W-:-:S03]  /*1290*/  MOV R10, RZ ;  /* 0x000000ff000a7202 */ /* 0x000fc60000000f00 */
[----:B------:R-:W-:Y:S01]  /*12a0*/  IMAD R4, R3, R7, RZ ;  /* 0x0000000703047224 */ /* 0x000fe200078e02ff */
[----:B------:R-:W-:-:S03]  /*12b0*/  IABS R3, R20 ;  /* 0x0000001400037213 */ /* 0x000fc60000000000 */
[----:B------:R-:W-:-:S06]  /*12c0*/  IMAD.HI.U32 R4, R11, R4, R10 ;  /* 0x000000040b047227 */ /* 0x000fcc00078e000a */
[----:B------:R-:W-:-:S04]  /*12d0*/  IMAD.HI.U32 R18, R4, R3, RZ ;  /* 0x0000000304127227 */ /* 0x000fc800078e00ff */
[----:B------:R-:W-:-:S04]  /*12e0*/  IMAD.MOV R4, RZ, RZ, -R18 ;  /* 0x000000ffff047224 */ /* 0x000fc800078e0a12 */
[----:B------:R-:W-:Y:S01]  /*12f0*/  IMAD R4, R7, R4, R3 ;  /* 0x0000000407047224 */ /* 0x000fe200078e0203 */
[----:B------:R-:W-:-:S04]  /*1300*/  LOP3.LUT R3, R20, c[0x0][0x1c8], RZ, 0x3c, !PT ;  /* 0x0000720014037a12 */ /* 0x000fc800078e3cff */
[----:B------:R-:W-:Y:S02]  /*1310*/  ISETP.GT.U32.AND P0, PT, R7, R4, PT ;  /* 0x000000040700720c */ /* 0x000fe40003f04070 */
[----:B------:R-:W-:-:S11]  /*1320*/  ISETP.GE.AND P1, PT, R3, RZ, PT ;  /* 0x000000ff0300720c */ /* 0x000fd60003f26270 */
[-C--:B------:R-:W-:Y:S02]  /*1330*/  @!P0 IADD3 R4, R4, -R7.reuse, RZ ;  /* 0x8000000704048210 */ /* 0x080fe40007ffe0ff */
[----:B------:R-:W-:Y:S02]  /*1340*/  @!P0 IADD3 R18, R18, 0x1, RZ ;  /* 0x0000000112128810 */ /* 0x000fe40007ffe0ff */
[----:B------:R-:W-:Y:S02]  /*1350*/  ISETP.GE.U32.AND P2, PT, R4, R7, PT ;  /* 0x000000070400720c */ /* 0x000fe40003f46070 */
[----:B------:R-:W-:Y:S02]  /*1360*/  ISETP.NE.AND P0, PT, RZ, c[0x0][0x1c8], PT ;  /* 0x00007200ff007a0c */ /* 0x000fe40003f05270 */
[----:B------:R-:W-:-:S04]  /*1370*/  LEA R7, R2, 0xffffffc0, 0x6 ;  /* 0xffffffc002077811 */ /* 0x000fc800078e30ff */
[----:B------:R-:W-:Y:S01]  /*1380*/  SHF.R.S32.HI R3, RZ, 0x1f, R7 ;  /* 0x0000001fff037819 */ /* 0x000fe20000011407 */
[----:B------:R-:W-:-:S04]  /*1390*/  IMAD.WIDE.U32 R8, R7, c[0x0][0x198], R8 ;  /* 0x0000660007087a25 */ /* 0x000fc800078e0008 */
[----:B------:R-:W-:Y:S01]  /*13a0*/  @P2 IADD3 R18, R18, 0x1, RZ ;  /* 0x0000000112122810 */ /* 0x000fe20007ffe0ff */
[----:B------:R-:W-:Y:S01]  /*13b0*/  IMAD R4, R3, c[0x0][0x198], RZ ;  /* 0x0000660003047a24 */ /* 0x000fe200078e02ff */
[----:B------:R-:W-:-:S03]  /*13c0*/  MOV R86, R8 ;  /* 0x0000000800567202 */ /* 0x000fc60000000f00 */
[----:B------:R-:W-:Y:S01]  /*13d0*/  @!P1 IMAD.MOV R18, RZ, RZ, -R18 ;  /* 0x000000ffff129224 */ /* 0x000fe200078e0a12 */
[----:B------:R-:W-:Y:S01]  /*13e0*/  @!P0 LOP3.LUT R18, RZ, c[0x0][0x1c8], RZ, 0x33, !PT ;  /* 0x00007200ff128a12 */ /* 0x000fe200078e33ff */
[----:B------:R-:W-:-:S03]  /*13f0*/  IMAD R13, R7, c[0x0][0x19c], R4 ;  /* 0x00006700070d7a24 */ /* 0x000fc600078e0204 */
[----:B------:R-:W-:Y:S01]  /*1400*/  SHF.R.S32.HI R11, RZ, 0x1f, R18 ;  /* 0x0000001fff0b7819 */ /* 0x000fe20000011412 */
[----:B------:R-:W-:-:S04]  /*1410*/  IMAD.IADD R87, R9, 0x1, R13 ;  /* 0x0000000109577824 */ /* 0x000fc800078e020d */
[----:B------:R-:W-:Y:S02]  /*1420*/  IMAD R9, R11, c[0x0][0x1b0], RZ ;  /* 0x00006c000b097a24 */ /* 0x000fe400078e02ff */
[----:B------:R-:W-:-:S04]  /*1430*/  IMAD.WIDE.U32 R86, R18, c[0x0][0x1b0], R86 ;  /* 0x00006c0012567a25 */ /* 0x000fc800078e0056 */
[----:B------:R-:W-:-:S04]  /*1440*/  IMAD R4, R18, c[0x0][0x1b4], R9 ;  /* 0x00006d0012047a24 */ /* 0x000fc800078e0209 */
[----:B------:R-:W-:Y:S01]  /*1450*/  IMAD.IADD R4, R87, 0x1, R4 ;  /* 0x0000000157047824 */ /* 0x000fe200078e0204 */
[----:B------:R-:W-:Y:S05]  /*1460*/  @P3 BRA `(.L_x_3922) ;  /* 0x000000a000003947 */ /* 0x000fea0003800000 */
[----:B------:R-:W-:Y:S01]  /*1470*/  SHF.R.S32.HI R10, RZ, 0x1f, R5 ;  /* 0x0000001fff0a7819 */ /* 0x000fe20000011405 */
[----:B------:R-:W-:Y:S01]  /*1480*/  IMAD.WIDE.U32 R12, R5, c[0x0][0x1a0], RZ ;  /* 0x00006800050c7a25 */ /* 0x000fe200078e00ff */
[----:B-----5:R-:W-:-:S03]  /*1490*/  SHF.R.S32.HI R8, RZ, 0x1f, R0 ;  /* 0x0000001fff087819 */ /* 0x020fc60000011400 */
[----:B------:R-:W-:-:S04]  /*14a0*/  IMAD R10, R10, c[0x0][0x1a0], RZ ;  /* 0x000068000a0a7a24 */ /* 0x000fc800078e02ff */
[----:B------:R-:W-:Y:S02]  /*14b0*/  IMAD R10, R5, c[0x0][0x1a4], R10 ;  /* 0x00006900050a7a24 */ /* 0x000fe400078e020a */
[----:B------:R-:W-:-:S03]  /*14c0*/  IMAD R5, R8, c[0x0][0x188], RZ ;  /* 0x0000620008057a24 */ /* 0x000fc600078e02ff */
[----:B------:R-:W-:Y:S01]  /*14d0*/  IADD3 R13, R13, R10, RZ ;  /* 0x0000000a0d0d7210 */ /* 0x000fe20007ffe0ff */
[----:B------:R-:W-:-:S04]  /*14e0*/  IMAD R5, R0, c[0x0][0x18c], R5 ;  /* 0x0000630000057a24 */ /* 0x000fc800078e0205 */
[----:B------:R-:W-:-:S05]  /*14f0*/  IMAD.WIDE.U32 R14, R0, c[0x0][0x188], R12 ;  /* 0x00006200000e7a25 */ /* 0x000fca00078e000c */
[----:B------:R-:W-:Y:S02]  /*1500*/  IADD3 R22, R15, R5, RZ ;  /* 0x000000050f167210 */ /* 0x000fe40007ffe0ff */
.L_x_3922:
[----:B------:R-:W-:Y:S01]  /*1510*/  ISETP.NE.AND P0, PT, R236, -0x1, PT ;  /* 0xffffffffec00780c */ /* 0x000fe20003f05270 */
[----:B------:R-:W-:Y:S01]  /*1520*/  IMAD R11, R11, c[0x0][0x1b8], RZ ;  /* 0x00006e000b0b7a24 */ /* 0x000fe200078e02ff */
[----:B------:R-:W-:Y:S01]  /*1530*/  SHF.R.S32.HI R8, RZ, 0x1f, R91 ;  /* 0x0000001fff087819 */ /* 0x000fe2000001145b */
[----:B------:R-:W-:Y:S01]  /*1540*/  IMAD.IADD R235, R24, 0x1, -R235 ;  /* 0x0000000118eb7824 */ /* 0x000fe200078e0aeb */
[----:B------:R-:W-:Y:S01]  /*1550*/  SHF.R.S32.HI R9, RZ, 0x1f, R20 ;  /* 0x0000001fff097819 */ /* 0x000fe20000011414 */
[----:B------:R-:W-:Y:S01]  /*1560*/  IMAD R30, R18, c[0x0][0x1bc], R11 ;  /* 0x00006f00121e7a24 */ /* 0x000fe200078e020b */
[----:B------:R-:W-:-:S03]  /*1570*/  LEA.HI R16, R8, R91, RZ, 0x3 ;  /* 0x0000005b08107211 */ /* 0x000fc600078f18ff */
[----:B------:R-:W-:Y:S01]  /*1580*/  IMAD R9, R9, c[0x0][0x1a8], RZ ;  /* 0x00006a0009097a24 */ /* 0x000fe200078e02ff */
[----:B-----5:R-:W-:Y:S02]  /*1590*/  LOP3.LUT R0, R16, 0xfffffff8, RZ, 0xc0, !PT ;  /* 0xfffffff810007812 */ /* 0x020fe400078ec0ff */
[----:B------:R-:W-:Y:S01]  /*15a0*/  SHF.R.S32.HI R16, RZ, 0x3, R16 ;  /* 0x00000003ff107819 */ /* 0x000fe20000011410 */
[----:B------:R-:W-:Y:S01]  /*15b0*/  @P0 IMAD.WIDE.U32 R26, R236, c[0x0][0x190], RZ ;  /* 0x00006400ec1a0a25 */ /* 0x000fe200078e00ff */
[----:B------:R-:W-:Y:S02]  /*15c0*/  @!P0 SHF.R.S32.HI R5, RZ, 0x1f, R6 ;  /* 0x0000001fff058819 */ /* 0x000fe40000011406 */
[----:B------:R-:W-:Y:S01]  /*15d0*/  SHF.R.S32.HI R17, RZ, 0x1f, R16 ;  /* 0x0000001fff117819 */ /* 0x000fe20000011410 */
[----:B------:R-:W-:Y:S01]  /*15e0*/  IMAD.IADD R0, R91, 0x1, -R0 ;  /* 0x000000015b007824 */ /* 0x000fe200078e0a00 */
[----:B------:R-:W-:Y:S01]  /*15f0*/  IADD3 R24, P2, R16, R7, RZ ;  /* 0x0000000710187210 */ /* 0x000fe20007f5e0ff */
[----:B------:R-:W-:-:S02]  /*1600*/  @!P0 IMAD R5, R5, c[0x0][0x178], RZ ;  /* 0x00005e0005058a24 */ /* 0x000fc400078e02ff */
[----:B------:R-:W-:Y:S02]  /*1610*/  @P0 IMAD R12, R236, c[0x0][0x194], R27 ;  /* 0x00006500ec0c0a24 */ /* 0x000fe400078e021b */
[----:B------:R-:W-:Y:S02]  /*1620*/  @P0 IMAD.MOV.U32 R10, RZ, RZ, R26 ;  /* 0x000000ffff0a0224 */ /* 0x000fe400078e001a */
[----:B------:R-:W-:-:S04]  /*1630*/  @!P0 IMAD.WIDE.U32 R26, R6, c[0x0][0x178], RZ ;  /* 0x00005e00061a8a25 */ /* 0x000fc800078e00ff */
[----:B------:R-:W-:Y:S02]  /*1640*/  @!P0 IMAD R5, R6, c[0x0][0x17c], R5 ;  /* 0x00005f0006058a24 */ /* 0x000fe400078e0205 */
[----:B------:R-:W-:Y:S02]  /*1650*/  IMAD.SHL.U32 R6, R0, 0x8, RZ ;  /* 0x0000000800067824 */ /* 0x000fe400078e00ff */
[----:B------:R-:W-:Y:S02]  /*1660*/  @!P0 IMAD.IADD R12, R27, 0x1, R5 ;  /* 0x000000011b0c8824 */ /* 0x000fe400078e0205 */
[----:B------:R-:W-:Y:S01]  /*1670*/  @!P0 IMAD.MOV.U32 R10, RZ, RZ, R26 ;  /* 0x000000ffff0a8224 */ /* 0x000fe200078e001a */
[----:B------:R-:W-:Y:S01]  /*1680*/  IADD3 R14, P1, R6, R14, RZ ;  /* 0x0000000e060e7210 */ /* 0x000fe20007f3e0ff */
[----:B------:R-:W-:Y:S01]  /*1690*/  IMAD R26, R20, c[0x0][0x1ac], R9 ;  /* 0x00006b00141a7a24 */ /* 0x000fe200078e0209 */
[----:B------:R-:W-:Y:S01]  /*16a0*/  SHF.R.S32.HI R5, RZ, 0x1f, R6 ;  /* 0x0000001fff057819 */ /* 0x000fe20000011406 */
[----:B------:R-:W-:Y:S01]  /*16b0*/  IMAD.SHL.U32 R13, R16, 0x40, RZ ;  /* 0x00000040100d7824 */ /* 0x000fe200078e00ff */
[C---:B------:R-:W-:Y:S01]  /*16c0*/  IADD3 R10, P0, R6.reuse, R10, RZ ;  /* 0x0000000a060a7210 */ /* 0x040fe20007f1e0ff */
[----:B------:R-:W-:Y:S01]  /*16d0*/  IMAD.WIDE R32, R33, 0x40, R16 ;  /* 0x0000004021207825 */ /* 0x000fe200078e0210 */
[----:B------:R-:W-:-:S02]  /*16e0*/  IADD3 R86, P3, R6, R86, RZ ;  /* 0x0000005606567210 */ /* 0x000fc40007f7e0ff */
[----:B------:R-:W-:Y:S01]  /*16f0*/  LOP3.LUT R13, R13, 0x1c0, RZ, 0xc0, !PT ;  /* 0x000001c00d0d7812 */ /* 0x000fe200078ec0ff */
[C---:B------:R-:W-:Y:S01]  /*1700*/  IMAD.X R15, R5.reuse, 0x1, R22, P1 ;  /* 0x00000001050f7824 */ /* 0x040fe200008e0616 */
[CC--:B------:R-:W-:Y:S01]  /*1710*/  ISETP.GE.AND P1, PT, R16.reuse, R235.reuse, PT ;  /* 0x000000eb1000720c */ /* 0x0c0fe20003f26270 */
[----:B------:R-:W-:Y:S01]  /*1720*/  IMAD.X R11, R5, 0x1, R12, P0 ;  /* 0x00000001050b7824 */ /* 0x000fe200000e060c */
[----:B------:R-:W-:Y:S01]  /*1730*/  IADD3 R12, R16, 0x20, RZ ;  /* 0x00000020100c7810 */ /* 0x000fe20007ffe0ff */
[----:B------:R-:W-:Y:S01]  /*1740*/  IMAD.WIDE.U32 R18, R18, c[0x0][0x1b8], R14 ;  /* 0x00006e0012127a25 */ /* 0x000fe200078e000e */
[----:B------:R-:W-:Y:S02]  /*1750*/  IADD3 R14, R16, 0x10, RZ ;  /* 0x00000010100e7810 */ /* 0x000fe40007ffe0ff */
[-C--:B------:R-:W-:Y:S01]  /*1760*/  ISETP.GE.AND P0, PT, R12, R235.reuse, PT ;  /* 0x000000eb0c00720c */ /* 0x080fe20003f06270 */
[----:B------:R-:W-:Y:S01]  /*1770*/  IMAD.WIDE.U32 R20, R20, c[0x0][0x1a8], R10 ;  /* 0x00006a0014147a25 */ /* 0x000fe200078e000a */
[----:B------:R-:W-:-:S02]  /*1780*/  ISETP.GE.AND P4, PT, R14, R235, PT ;  /* 0x000000eb0e00720c */ /* 0x000fc40003f86270 */
[----:B------:R-:W-:Y:S01]  /*1790*/  IADD3 R10, R16, 0x30, RZ ;  /* 0x00000030100a7810 */ /* 0x000fe20007ffe0ff */
[----:B------:R-:W-:Y:S01]  /*17a0*/  IMAD.X R3, R17, 0x1, R3, P2 ;  /* 0x0000000111037824 */ /* 0x000fe200010e0603 */
[----:B------:R-:W-:Y:S01]  /*17b0*/  LOP3.LUT R6, R13, 0x38, R6, 0xf8, !PT ;  /* 0x000000380d067812 */ /* 0x000fe200078ef806 */
[----:B------:R-:W-:Y:S01]  /*17c0*/  IMAD.X R87, R5, 0x1, R4, P3 ;  /* 0x0000000105577824 */ /* 0x000fe200018e0604 */
[----:B------:R-:W-:Y:S01]  /*17d0*/  ISETP.GE.AND P5, PT, R10, R235, PT ;  /* 0x000000eb0a00720c */ /* 0x000fe20003fa6270 */
[----:B------:R-:W-:Y:S01]  /*17e0*/  IMAD.IADD R31, R19, 0x1, R30 ;  /* 0x00000001131f7824 */ /* 0x000fe200078e021e */
[----:B------:R-:W-:Y:S01]  /*17f0*/  SHF.R.U32.HI R13, RZ, 0x3, R13 ;  /* 0x00000003ff0d7819 */ /* 0x000fe2000001160d */
[----:B------:R-:W-:Y:S01]  /*1800*/  IMAD R3, R3, c[0x0][0x1a0], RZ ;  /* 0x0000680003037a24 */ /* 0x000fe200078e02ff */
[----:B------:R-:W-:Y:S01]  /*1810*/  LEA.HI R15, R8, R91, RZ, 0x6 ;  /* 0x0000005b080f7211 */ /* 0x000fe200078f30ff */
[----:B------:R-:W-:Y:S01]  /*1820*/  IMAD.MOV.U32 R30, RZ, RZ, R18 ;  /* 0x000000ffff1e7224 */ /* 0x000fe200078e0012 */
[C---:B------:R-:W-:Y:S01]  /*1830*/  @!P0 IADD3 R9, P3, R32.reuse, 0x20, RZ ;  /* 0x0000002020098810 */ /* 0x040fe20007f7e0ff */
[----:B------:R-:W-:Y:S01]  /*1840*/  IMAD.IADD R27, R21, 0x1, R26 ;  /* 0x00000001151b7824 */ /* 0x000fe200078e021a */
[----:B------:R-:W-:Y:S01]  /*1850*/  @!P4 IADD3 R5, P2, R32, 0x10, RZ ;  /* 0x000000102005c810 */ /* 0x000fe20007f5e0ff */
[----:B------:R-:W-:Y:S01]  /*1860*/  IMAD R3, R24, c[0x0][0x1a4], R3 ;  /* 0x0000690018037a24 */ /* 0x000fe200078e0203 */
[----:B------:R-:W-:Y:S01]  /*1870*/  LOP3.LUT R13, R6, R13, RZ, 0x3c, !PT ;  /* 0x0000000d060d7212 */ /* 0x000fe200078e3cff */
[----:B------:R-:W-:-:S02]  /*1880*/  @!P0 IMAD.X R18, RZ, RZ, R33, P3 ;  /* 0x000000ffff128224 */ /* 0x000fc400018e0621 */
[----:B------:R-:W-:Y:S01]  /*1890*/  @!P4 IMAD.X R6, RZ, RZ, R33, P2 ;  /* 0x000000ffff06c224 */ /* 0x000fe200010e0621 */
[----:B------:R-:W-:Y:S01]  /*18a0*/  @!P5 IADD3 R11, P2, R32, 0x30, RZ ;  /* 0x00000030200bd810 */ /* 0x000fe20007f5e0ff */
[----:B------:R-:W-:-:S04]  /*18b0*/  IMAD.WIDE.U32 R24, R24, c[0x0][0x1a0], R30 ;  /* 0x0000680018187a25 */ /* 0x000fc800078e001e */
[----:B------:R-:W-:Y:S02]  /*18c0*/  @!P4 IMAD.MOV.U32 R28, RZ, RZ, R20 ;  /* 0x000000ffff1cc224 */ /* 0x000fe400078e0014 */
[----:B------:R-:W-:Y:S02]  /*18d0*/  @!P4 IMAD.MOV.U32 R29, RZ, RZ, R27 ;  /* 0x000000ffff1dc224 */ /* 0x000fe400078e001b */
[----:B------:R-:W-:Y:S02]  /*18e0*/  @!P4 IMAD R6, R6, c[0x0][0x190], RZ ;  /* 0x000064000606ca24 */ /* 0x000fe400078e02ff */
[----:B------:R-:W-:Y:S01]  /*18f0*/  @!P5 IMAD.X R4, RZ, RZ, R33, P2 ;  /* 0x000000ffff04d224 */ /* 0x000fe200010e0621 */
[----:B------:R-:W-:Y:S01]  /*1900*/  LEA R240, P2, R24, c[0x0][0x170], 0x1 ;  /* 0x00005c0018f07a11 */ /* 0x000fe200078408ff */
[----:B------:R-:W-:Y:S02]  /*1910*/  @!P0 IMAD R18, R18, c[0x0][0x190], RZ ;  /* 0x0000640012128a24 */ /* 0x000fe400078e02ff */
[----:B------:R-:W-:-:S02]  /*1920*/  IMAD.IADD R3, R25, 0x1, R3 ;  /* 0x0000000119037824 */ /* 0x000fc400078e0203 */
[----:B------:R-:W-:Y:S02]  /*1930*/  @!P1 IMAD.MOV.U32 R26, RZ, RZ, R20 ;  /* 0x000000ffff1a9224 */ /* 0x000fe400078e0014 */
[----:B------:R-:W-:Y:S01]  /*1940*/  @!P1 IMAD R7, R33, c[0x0][0x190], RZ ;  /* 0x0000640021079a24 */ /* 0x000fe200078e02ff */
[----:B------:R-:W-:Y:S01]  /*1950*/  LEA.HI.X R241, R24, c[0x0][0x174], R3, 0x1, P2 ;  /* 0x00005d0018f17a11 */ /* 0x000fe200010f0c03 */
[C---:B------:R-:W-:Y:S02]  /*1960*/  @!P4 IMAD R6, R5.reuse, c[0x0][0x194], R6 ;  /* 0x000065000506ca24 */ /* 0x040fe400078e0206 */
[----:B------:R-:W-:-:S04]  /*1970*/  @!P4 IMAD.WIDE.U32 R28, R5, c[0x0][0x190], R28 ;  /* 0x00006400051cca25 */ /* 0x000fc800078e001c */
[--C-:B------:R-:W-:Y:S01]  /*1980*/  @!P5 IMAD.MOV.U32 R21, RZ, RZ, R27.reuse ;  /* 0x000000ffff15d224 */ /* 0x100fe200078e001b */
[----:B------:R-:W-:Y:S01]  /*1990*/  @!P4 LEA R24, P2, R28, c[0x0][0x160], 0x1 ;  /* 0x000058001c18ca11 */ /* 0x000fe200078408ff */
[----:B------:R-:W-:Y:S02]  /*19a0*/  @!P5 IMAD R4, R4, c[0x0][0x190], RZ ;  /* 0x000064000404da24 */ /* 0x000fe400078e02ff */
[----:B------:R-:W-:Y:S02]  /*19b0*/  @!P0 IMAD R5, R9, c[0x0][0x194], R18 ;  /* 0x0000650009058a24 */ /* 0x000fe400078e0212 */
[----:B------:R-:W-:Y:S02]  /*19c0*/  @!P0 IMAD.MOV.U32 R23, RZ, RZ, R27 ;  /* 0x000000ffff178224 */ /* 0x000fe400078e001b */
[----:B------:R-:W-:Y:S02]  /*19d0*/  IMAD.SHL.U32 R18, R15, 0x8, RZ ;  /* 0x000000080f127824 */ /* 0x000fe400078e00ff */
[----:B------:R-:W-:-:S02]  /*19e0*/  @!P1 IMAD R7, R32, c[0x0][0x194], R7 ;  /* 0x0000650020079a24 */ /* 0x000fc400078e0207 */
[----:B------:R-:W-:Y:S01]  /*19f0*/  @!P1 IMAD.WIDE.U32 R26, R32, c[0x0][0x190], R26 ;  /* 0x00006400201a9a25 */ /* 0x000fe200078e001a */
[----:B------:R-:W-:-:S03]  /*1a00*/  LOP3.LUT R13, R13, 0xfffffe00, R18, 0xf8, !PT ;  /* 0xfffffe000d0d7812 */ /* 0x000fc600078ef812 */
[----:B------:R-:W-:Y:S01]  /*1a10*/  @!P4 IMAD.IADD R3, R29, 0x1, R6 ;  /* 0x000000011d03c824 */ /* 0x000fe200078e0206 */
[----:B------:R-:W-:Y:S01]  /*1a20*/  @!P1 LEA R6, P3, R26, c[0x0][0x160], 0x1 ;  /* 0x000058001a069a11 */ /* 0x000fe200078608ff */
[----:B------:R-:W-:Y:S02]  /*1a30*/  @!P0 IMAD.MOV.U32 R22, RZ, RZ, R20 ;  /* 0x000000ffff168224 */ /* 0x000fe400078e0014 */
[C---:B------:R-:W-:Y:S01]  /*1a40*/  @!P5 IMAD R4, R11.reuse, c[0x0][0x194], R4 ;  /* 0x000065000b04da24 */ /* 0x040fe200078e0204 */
[----:B------:R-:W-:Y:S01]  /*1a50*/  @!P4 LEA.HI.X R25, R28, c[0x0][0x164], R3, 0x1, P2 ;  /* 0x000059001c19ca11 */ /* 0x000fe200010f0c03 */
[----:B------:R-:W-:-:S04]  /*1a60*/  @!P5 IMAD.WIDE.U32 R20, R11, c[0x0][0x190], R20 ;  /* 0x000064000b14da25 */ /* 0x000fc800078e0014 */
[----:B------:R-:W-:Y:S01]  /*1a70*/  @!P1 IMAD.IADD R7, R27, 0x1, R7 ;  /* 0x000000011b079824 */ /* 0x000fe200078e0207 */
[----:B------:R-:W-:Y:S01]  /*1a80*/  @!P5 LEA R18, P2, R20, c[0x0][0x160], 0x1 ;  /* 0x000058001412da11 */ /* 0x000fe200078408ff */
[----:B------:R-:W-:Y:S02]  /*1a90*/  @!P5 IMAD.IADD R3, R21, 0x1, R4 ;  /* 0x000000011503d824 */ /* 0x000fe400078e0204 */
[----:B------:R-:W-:Y:S01]  /*1aa0*/  @!P0 IMAD.WIDE.U32 R22, R9, c[0x0][0x190], R22 ;  /* 0x0000640009168a25 */ /* 0x000fe200078e0016 */
[----:B------:R-:W-:Y:S02]  /*1ab0*/  @!P1 LEA.HI.X R7, R26, c[0x0][0x164], R7, 0x1, P3 ;  /* 0x000059001a079a11 */ /* 0x000fe400018f0c07 */
[----:B------:R-:W-:Y:S01]  /*1ac0*/  @!P5 LEA.HI.X R19, R20, c[0x0][0x164], R3, 0x1, P2 ;  /* 0x000059001413da11 */ /* 0x000fe200010f0c03 */
[----:B------:R-:W-:Y:S01]  /*1ad0*/  IMAD.SHL.U32 R4, R2, 0x40, RZ ;  /* 0x0000004002047824 */ /* 0x000fe200078e00ff */
[----:B------:R-:W-:Y:S01]  /*1ae0*/  @!P0 LEA R28, P3, R22, c[0x0][0x160], 0x1 ;  /* 0x00005800161c8a11 */ /* 0x000fe200078608ff */
[----:B------:R-:W-:-:S02]  /*1af0*/  IMAD.SHL.U32 R237, R13, 0x2, RZ ;  /* 0x000000020ded7824 */ /* 0x000fc400078e00ff */
[----:B------:R-:W-:Y:S01]  /*1b00*/  @!P0 IMAD.IADD R5, R23, 0x1, R5 ;  /* 0x0000000117058824 */ /* 0x000fe200078e0205 */
[----:B------:R-:W-:Y:S01]  /*1b10*/  IADD3 R3, R4, -0x40, RZ ;  /* 0xffffffc004037810 */ /* 0x000fe20007ffe0ff */
[----:B------:R-:W-:Y:S01]  /*1b20*/  IMAD R89, R17, c[0x0][0x198], RZ ;  /* 0x0000660011597a24 */ /* 0x000fe200078e02ff */
[----:B------:R-:W-:Y:S01]  /*1b30*/  @!PT LDS RZ, [RZ] ;  /* 0x00000000fffff984 */ /* 0x000fe20000000800 */
[----:B------:R-:W-:Y:S01]  /*1b40*/  @!PT LDS RZ, [RZ] ;  /* 0x00000000fffff984 */ /* 0x000fe20000000800 */
[----:B------:R-:W-:Y:S01]  /*1b50*/  @!PT LDS RZ, [RZ] ;  /* 0x00000000fffff984 */ /* 0x000fe20000000800 */
[----:B------:R1:W-:Y:S01]  /*1b60*/  @!P1 LDGSTS.E.BYPASS.LTC128B.128 [R237], [R6.64] ;  /* 0x0000000006ed9fae */ /* 0x0003e2000b901d4c */
[----:B------:R-:W-:Y:S01]  /*1b70*/  IMAD.WIDE.U32 R86, R16, c[0x0][0x198], R86 ;  /* 0x0000660010567a25 */ /* 0x000fe200078e0056 */
[----:B------:R-:W-:Y:S02]  /*1b80*/  @!P0 LEA.HI.X R29, R22, c[0x0][0x164], R5, 0x1, P3 ;  /* 0x00005900161d8a11 */ /* 0x000fe400018f0c05 */
[----:B------:R1:W-:Y:S01]  /*1b90*/  @!P1 LDGSTS.E.BYPASS.LTC128B.128 [R237+0x2000], [R6.64+0x80] ;  /* 0x0200008006ed9fae */ /* 0x0003e2000b901d4c */
[----:B------:R-:W-:Y:S02]  /*1ba0*/  IMAD.IADD R5, R92, 0x1, -R3 ;  /* 0x000000015c057824 */ /* 0x000fe400078e0a03 */
[----:B------:R-:W-:Y:S01]  /*1bb0*/  IMAD R89, R16, c[0x0][0x19c], R89 ;  /* 0x0000670010597a24 */ /* 0x000fe200078e0259 */
[----:B------:R1:W-:Y:S02]  /*1bc0*/  @!P1 LDGSTS.E.BYPASS.LTC128B.128 [R237+0x4000], [R6.64+0x100] ;  /* 0x0400010006ed9fae */ /* 0x0003e4000b901d4c */
[-C--:B------:R-:W-:Y:S01]  /*1bd0*/  ISETP.GE.AND P3, PT, R14, R5.reuse, PT ;  /* 0x000000050e00720c */ /* 0x080fe20003f66270 */
[----:B------:R-:W-:Y:S01]  /*1be0*/  IMAD.IADD R89, R87, 0x1, R89 ;  /* 0x0000000157597824 */ /* 0x000fe200078e0259 */
[----:B------:R1:W-:Y:S01]  /*1bf0*/  @!P1 LDGSTS.E.BYPASS.LTC128B.128 [R237+0x6000], [R6.64+0x180] ;  /* 0x0600018006ed9fae */ /* 0x0003e2000b901d4c */
[----:B------:R-:W-:-:S03]  /*1c00*/  ISETP.GE.AND P2, PT, R12, R5, PT ;  /* 0x000000050c00720c */ /* 0x000fc60003f46270 */
[----:B------:R2:W-:Y:S04]  /*1c10*/  @!P4 LDGSTS.E.BYPASS.LTC128B.128 [R237+0x800], [R24.64] ;  /* 0x0080000018edcfae */ /* 0x0005e8000b901d4c */
[----:B------:R2:W-:Y:S04]  /*1c20*/  @!P4 LDGSTS.E.BYPASS.LTC128B.128 [R237+0x2800], [R24.64+0x80] ;  /* 0x0280008018edcfae */ /* 0x0005e8000b901d4c */
[----:B------:R2:W-:Y:S04]  /*1c30*/  @!P4 LDGSTS.E.BYPASS.LTC128B.128 [R237+0x4800], [R24.64+0x100] ;  /* 0x0480010018edcfae */ /* 0x0005e8000b901d4c */
[----:B------:R2:W-:Y:S01]  /*1c40*/  @!P4 LDGSTS.E.BYPASS.LTC128B.128 [R237+0x6800], [R24.64+0x180] ;  /* 0x0680018018edcfae */ /* 0x0005e2000b901d4c */
[----:B------:R-:W-:-:S03]  /*1c50*/  ISETP.GE.AND P4, PT, R16, R5, PT ;  /* 0x000000051000720c */ /* 0x000fc60003f86270 */
[----:B------:R3:W-:Y:S04]  /*1c60*/  @!P0 LDGSTS.E.BYPASS.LTC128B.128 [R237+0x1000], [R28.64] ;  /* 0x010000001ced8fae */ /* 0x0007e8000b901d4c */
[----:B------:R3:W-:Y:S01]  /*1c70*/  @!P0 LDGSTS.E.BYPASS.LTC128B.128 [R237+0x3000], [R28.64+0x80] ;  /* 0x030000801ced8fae */ /* 0x0007e2000b901d4c */
[----:B-1----:R-:W-:-:S03]  /*1c80*/  IMAD.MOV.U32 R6, RZ, RZ, c[0x0][0x198] ;  /* 0x00006600ff067624 */ /* 0x002fc600078e00ff */
[----:B------:R3:W-:Y:S01]  /*1c90*/  @!P0 LDGSTS.E.BYPASS.LTC128B.128 [R237+0x5000], [R28.64+0x100] ;  /* 0x050001001ced8fae */ /* 0x0007e2000b901d4c */
[----:B------:R-:W-:Y:S02]  /*1ca0*/  IMAD.MOV.U32 R7, RZ, RZ, c[0x0][0x19c] ;  /* 0x00006700ff077624 */ /* 0x000fe400078e00ff */
[C---:B------:R-:W-:Y:S01]  /*1cb0*/  IMAD.WIDE.U32 R26, R6.reuse, 0x20, RZ ;  /* 0x00000020061a7825 */ /* 0x040fe200078e00ff */
[----:B------:R3:W-:Y:S01]  /*1cc0*/  @!P0 LDGSTS.E.BYPASS.LTC128B.128 [R237+0x7000], [R28.64+0x180] ;  /* 0x070001801ced8fae */ /* 0x0007e2000b901d4c */
[----:B------:R-:W-:-:S03]  /*1cd0*/  @!P3 LEA R20, P0, R6, R86, 0x4 ;  /* 0x000000560614b211 */ /* 0x000fc600078020ff */
[----:B------:R1:W-:Y:S01]  /*1ce0*/  @!P5 LDGSTS.E.BYPASS.LTC128B.128 [R237+0x1800], [R18.64] ;  /* 0x0180000012eddfae */ /* 0x0003e2000b901d4c */
[----:B------:R-:W-:Y:S02]  /*1cf0*/  @!P3 LEA.HI.X R9, R6, R89, R7, 0x4, P0 ;  /* 0x000000590609b211 */ /* 0x000fe400000f2407 */
[----:B------:R-:W-:Y:S01]  /*1d00*/  @!P3 LEA R22, P0, R20, c[0x0][0x168], 0x1 ;  /* 0x00005a001416ba11 */ /* 0x000fe200078008ff */
[----:B------:R1:W-:Y:S01]  /*1d10*/  @!P5 LDGSTS.E.BYPASS.LTC128B.128 [R237+0x3800], [R18.64+0x80] ;  /* 0x0380008012eddfae */ /* 0x0003e2000b901d4c */
[----:B--2---:R-:W-:-:S03]  /*1d20*/  @!P4 LEA R24, P1, R86, c[0x0][0x168], 0x1 ;  /* 0x00005a005618ca11 */ /* 0x004fc600078208ff */
[----:B------:R1:W-:Y:S01]  /*1d30*/  @!P5 LDGSTS.E.BYPASS.LTC128B.128 [R237+0x5800], [R18.64+0x100] ;  /* 0x0580010012eddfae */ /* 0x0003e2000b901d4c */
[----:B------:R-:W-:Y:S01]  /*1d40*/  @!P3 LEA.HI.X R23, R20, c[0x0][0x16c], R9, 0x1, P0 ;  /* 0x00005b001417ba11 */ /* 0x000fe200000f0c09 */
[----:B------:R-:W-:Y:S01]  /*1d50*/  IMAD.SHL.U32 R9, R7, 0x20, RZ ;  /* 0x0000002007097824 */ /* 0x000fe200078e00ff */
[----:B------:R-:W-:Y:S01]  /*1d60*/  @!P4 LEA.HI.X R25, R86, c[0x0][0x16c], R89, 0x1, P1 ;  /* 0x00005b005619ca11 */ /* 0x000fe200008f0c59 */
[----:B------:R1:W-:Y:S01]  /*1d70*/  @!P5 LDGSTS.E.BYPASS.LTC128B.128 [R237+0x7800], [R18.64+0x180] ;  /* 0x0780018012eddfae */ /* 0x0003e2000b901d4c */
[-C--:B------:R-:W-:Y:S02]  /*1d80*/  ISETP.GE.AND P1, PT, R10, R5.reuse, PT ;  /* 0x000000050a00720c */ /* 0x080fe40003f26270 */
[----:B------:R-:W-:Y:S01]  /*1d90*/  @!P2 IADD3 R11, P0, R86, R26, RZ ;  /* 0x0000001a560ba210 */ /* 0x000fe20007f1e0ff */
[----:B------:R2:W-:Y:S01]  /*1da0*/  @!P4 LDGSTS.E.BYPASS.LTC128B.128 [R237+0x8000], [R24.64] ;  /* 0x0800000018edcfae */ /* 0x0005e2000b901d4c */
[----:B------:R-:W-:Y:S02]  /*1db0*/  ISETP.GE.AND P5, PT, R14, R5, PT ;  /* 0x000000050e00720c */ /* 0x000fe40003fa6270 */
[----:B------:R-:W-:Y:S01]  /*1dc0*/  @!P2 IADD3.X R20, R89, R27, R9, P0, !PT ;  /* 0x0000001b5914a210 */ /* 0x000fe200007fe409 */
[----:B------:R2:W-:Y:S01]  /*1dd0*/  @!P4 LDGSTS.E.BYPASS.LTC128B.128 [R237+0xa000], [R24.64+0x80] ;  /* 0x0a00008018edcfae */ /* 0x0005e2000b901d4c */
[----:B------:R-:W-:-:S03]  /*1de0*/  IMAD.SHL.U32 R9, R16, 0x8, RZ ;  /* 0x0000000810097824 */ /* 0x000fc600078e00ff */
[----:B------:R2:W-:Y:S02]  /*1df0*/  @!P4 LDGSTS.E.BYPASS.LTC128B.128 [R237+0xc000], [R24.64+0x100] ;  /* 0x0c00010018edcfae */ /* 0x0005e4000b901d4c */
[----:B------:R-:W-:Y:S02]  /*1e00*/  @!P1 IMAD.MOV.U32 R88, RZ, RZ, R86 ;  /* 0x000000ffff589224 */ /* 0x000fe400078e0056 */
[----:B------:R-:W-:Y:S01]  /*1e10*/  @!P1 IMAD R7, R7, 0x30, RZ ;  /* 0x0000003007079824 */ /* 0x000fe200078e02ff */
[----:B------:R2:W-:Y:S01]  /*1e20*/  @!P4 LDGSTS.E.BYPASS.LTC128B.128 [R237+0xe000], [R24.64+0x180] ;  /* 0x0e00018018edcfae */ /* 0x0005e2000b901d4c */
[----:B------:R-:W-:Y:S01]  /*1e30*/  @!P1 IMAD.WIDE.U32 R26, R6, 0x30, R88 ;  /* 0x00000030061a9825 */ /* 0x000fe200078e0058 */
[----:B------:R-:W-:Y:S02]  /*1e40*/  @!P2 LEA R30, P4, R11, c[0x0][0x168], 0x1 ;  /* 0x00005a000b1eaa11 */ /* 0x000fe400078808ff */
[----:B------:R4:W-:Y:S01]  /*1e50*/  @!P3 LDGSTS.E.BYPASS.LTC128B.128 [R237+0x8800], [R22.64] ;  /* 0x0880000016edbfae */ /* 0x0009e2000b901d4c */
[----:B------:R-:W-:Y:S01]  /*1e60*/  @!P1 IMAD.IADD R7, R27, 0x1, R7 ;  /* 0x000000011b079824 */ /* 0x000fe200078e0207 */
[----:B---3--:R-:W-:-:S02]  /*1e70*/  @!P1 LEA R28, P0, R26, c[0x0][0x168], 0x1 ;  /* 0x00005a001a1c9a11 */ /* 0x008fc400078008ff */
[----:B------:R-:W-:Y:S01]  /*1e80*/  @!P2 LEA.HI.X R31, R11, c[0x0][0x16c], R20, 0x1, P4 ;  /* 0x00005b000b1faa11 */ /* 0x000fe200020f0c14 */
[----:B------:R4:W-:Y:S01]  /*1e90*/  @!P3 LDGSTS.E.BYPASS.LTC128B.128 [R237+0xa800], [R22.64+0x80] ;  /* 0x0a80008016edbfae */ /* 0x0009e2000b901d4c */
[----:B------:R-:W-:Y:S02]  /*1ea0*/  @!P1 LEA.HI.X R29, R26, c[0x0][0x16c], R7, 0x1, P0 ;  /* 0x00005b001a1d9a11 */ /* 0x000fe400000f0c07 */
[----:B------:R-:W-:Y:S01]  /*1eb0*/  ISETP.GE.AND P4, PT, R12, R5, PT ;  /* 0x000000050c00720c */ /* 0x000fe20003f86270 */
[----:B------:R4:W-:Y:S01]  /*1ec0*/  @!P3 LDGSTS.E.BYPASS.LTC128B.128 [R237+0xc800], [R22.64+0x100] ;  /* 0x0c80010016edbfae */ /* 0x0009e2000b901d4c */
[----:B------:R-:W-:Y:S02]  /*1ed0*/  LEA.HI R12, R8, R91, RZ, 0x4 ;  /* 0x0000005b080c7211 */ /* 0x000fe400078f20ff */
[-C--:B------:R-:W-:Y:S01]  /*1ee0*/  ISETP.GE.AND P0, PT, R16, R5.reuse, PT ;  /* 0x000000051000720c */ /* 0x080fe20003f06270 */
[----:B------:R4:W-:Y:S01]  /*1ef0*/  @!P3 LDGSTS.E.BYPASS.LTC128B.128 [R237+0xe800], [R22.64+0x180] ;  /* 0x0e80018016edbfae */ /* 0x0009e2000b901d4c */
[----:B------:R-:W-:Y:S01]  /*1f00*/  ISETP.GE.AND P3, PT, R10, R5, PT ;  /* 0x000000050a00720c */ /* 0x000fe20003f66270 */
[----:B------:R-:W-:Y:S01]  /*1f10*/  IMAD.MOV.U32 R5, RZ, RZ, 0x20 ;  /* 0x00000020ff057424 */ /* 0x000fe200078e00ff */
[----:B------:R-:W-:Y:S01]  /*1f20*/  LOP3.LUT R10, R12, 0xfffffff0, RZ, 0xc0, !PT ;  /* 0xfffffff00c0a7812 */ /* 0x000fe200078ec0ff */
[----:B------:R3:W-:Y:S01]  /*1f30*/  @!P2 LDGSTS.E.BYPASS.LTC128B.128 [R237+0x9000], [R30.64] ;  /* 0x090000001eedafae */ /* 0x0007e2000b901d4c */
[----:B------:R-:W-:Y:S01]  /*1f40*/  SHF.R.S32.HI R11, RZ, 0x4, R12 ;  /* 0x00000004ff0b7819 */ /* 0x000fe2000001140c */
[----:B------:R-:W-:-:S02]  /*1f50*/  IMAD.WIDE.U32 R14, R5, c[0x0][0x1a0], RZ ;  /* 0x00006800050e7a25 */ /* 0x000fc400078e00ff */
[----:B------:R3:W-:Y:S01]  /*1f60*/  @!P2 LDGSTS.E.BYPASS.LTC128B.128 [R237+0xb000], [R30.64+0x80] ;  /* 0x0b0000801eedafae */ /* 0x0007e2000b901d4c */
[----:B------:R-:W-:Y:S01]  /*1f70*/  LEA.HI R12, R12, R11, RZ, 0x1 ;  /* 0x0000000b0c0c7211 */ /* 0x000fe200078f08ff */
[----:B------:R-:W-:Y:S02]  /*1f80*/  IMAD.IADD R85, R91, 0x1, -R10 ;  /* 0x000000015b557824 */ /* 0x000fe400078e0a0a */
[----:B------:R3:W-:Y:S01]  /*1f90*/  @!P2 LDGSTS.E.BYPASS.LTC128B.128 [R237+0xd000], [R30.64+0x100] ;  /* 0x0d0001001eedafae */ /* 0x0007e2000b901d4c */
[----:B------:R-:W-:Y:S01]  /*1fa0*/  IMAD.SHL.U32 R10, R0, 0x40, RZ ;  /* 0x00000040000a7824 */ /* 0x000fe200078e00ff */
[----:B------:R-:W-:Y:S01]  /*1fb0*/  LOP3.LUT R12, R12, 0xfffffffe, RZ, 0xc0, !PT ;  /* 0xfffffffe0c0c7812 */ /* 0x000fe200078ec0ff */
[----:B------:R-:W-:Y:S01]  /*1fc0*/  IMAD R7, R5, c[0x0][0x1a4], RZ ;  /* 0x0000690005077a24 */ /* 0x000fe200078e02ff */
[----:B------:R3:W-:Y:S01]  /*1fd0*/  @!P2 LDGSTS.E.BYPASS.LTC128B.128 [R237+0xf000], [R30.64+0x180] ;  /* 0x0f0001801eedafae */ /* 0x0007e2000b901d4c */
[----:B------:R-:W-:Y:S02]  /*1fe0*/  SHF.R.S32.HI R90, RZ, 0x1f, R85 ;  /* 0x0000001fff5a7819 */ /* 0x000fe40000011455 */
[----:B------:R-:W-:Y:S01]  /*1ff0*/  LOP3.LUT R16, R10, 0x1c0, RZ, 0xc0, !PT ;  /* 0x000001c00a107812 */ /* 0x000fe200078ec0ff */
[----:B------:R3:W-:Y:S01]  /*2000*/  @!P1 LDGSTS.E.BYPASS.LTC128B.128 [R237+0x9800], [R28.64] ;  /* 0x098000001ced9fae */ /* 0x0007e2000b901d4c */
[----:B------:R-:W-:Y:S01]  /*2010*/  LEA.HI R90, R90, R85, RZ, 0x3 ;  /* 0x000000555a5a7211 */ /* 0x000fe200078f18ff */
[----:B------:R-:W-:Y:S01]  /*2020*/  IMAD.IADD R11, R11, 0x1, -R12 ;  /* 0x000000010b0b7824 */ /* 0x000fe200078e0a0c */
[----:B------:R-:W-:Y:S01]  /*2030*/  LOP3.LUT R9, R16, 0x8, R9, 0xf8, !PT ;  /* 0x0000000810097812 */ /* 0x000fe200078ef809 */
[----:B------:R3:W-:Y:S01]  /*2040*/  @!P1 LDGSTS.E.BYPASS.LTC128B.128 [R237+0xb800], [R28.64+0x80] ;  /* 0x0b8000801ced9fae */ /* 0x0007e2000b901d4c */
[C---:B------:R-:W-:Y:S01]  /*2050*/  LOP3.LUT R10, R90.reuse, 0xfffffff8, RZ, 0xc0, !PT ;  /* 0xfffffff85a0a7812 */ /* 0x040fe200078ec0ff */
[----:B------:R-:W-:Y:S01]  /*2060*/  IMAD.SHL.U32 R90, R90, 0x40, RZ ;  /* 0x000000405a5a7824 */ /* 0x000fe200078e00ff */
[----:B------:R-:W-:Y:S01]  /*2070*/  SHF.R.U32.HI R16, RZ, 0x3, R16 ;  /* 0x00000003ff107819 */ /* 0x000fe20000011610 */
[----:B------:R3:W-:Y:S01]  /*2080*/  @!P1 LDGSTS.E.BYPASS.LTC128B.128 [R237+0xd800], [R28.64+0x100] ;  /* 0x0d8001001ced9fae */ /* 0x0007e2000b901d4c */
[----:B------:R-:W-:Y:S01]  /*2090*/  LEA.HI R12, R8, R91, RZ, 0x5 ;  /* 0x0000005b080c7211 */ /* 0x000fe200078f28ff */
[----:B------:R-:W-:Y:S01]  /*20a0*/  IMAD.IADD R85, R85, 0x1, -R10 ;  /* 0x0000000155557824 */ /* 0x000fe200078e0a0a */
[----:B------:R-:W-:Y:S01]  /*20b0*/  LOP3.LUT R16, R9, R16, RZ, 0x3c, !PT ;  /* 0x0000001009107212 */ /* 0x000fe200078e3cff */
[----:B------:R3:W-:Y:S01]  /*20c0*/  @!P1 LDGSTS.E.BYPASS.LTC128B.128 [R237+0xf800], [R28.64+0x180] ;  /* 0x0f8001801ced9fae */ /* 0x0007e2000b901d4c */
[----:B------:R-:W-:Y:S01]  /*20d0*/  @!P5 IADD3 R14, P1, R240, R14, RZ ;  /* 0x0000000ef00ed210 */ /* 0x000fe20007f3e0ff */
[----:B------:R-:W-:Y:S01]  /*20e0*/  IMAD.SHL.U32 R8, R11, 0x8, RZ ;  /* 0x000000080b087824 */ /* 0x000fe200078e00ff */
[----:B------:R-:W-:Y:S01]  /*20f0*/  LOP3.LUT R90, R90, 0xfffffe00, RZ, 0xc0, !PT ;  /* 0xfffffe005a5a7812 */ /* 0x000fe200078ec0ff */
[----:B------:R-:W0:Y:S01]  /*2100*/  LDGDEPBAR ;  /* 0x00000000000079af */ /* 0x000e220000000000 */
[----:B------:R-:W-:Y:S01]  /*2110*/  @!P5 IADD3.X R15, R241, R15, R7, P1, !PT ;  /* 0x0000000ff10fd210 */ /* 0x000fe20000ffe407 */
[----:B------:R-:W-:-:S02]  /*2120*/  IMAD R233, R11, 0x200, R16 ;  /* 0x000002000be97824 */ /* 0x000fc400078e0210 */
[----:B------:R-:W-:Y:S02]  /*2130*/  @!P4 IMAD.MOV.U32 R9, RZ, RZ, c[0x0][0x1a0] ;  /* 0x00006800ff09c624 */ /* 0x000fe400078e00ff */
[----:B------:R-:W-:Y:S02]  /*2140*/  @!P3 IMAD.MOV.U32 R11, RZ, RZ, c[0x0][0x1a0] ;  /* 0x00006800ff0bb624 */ /* 0x000fe400078e00ff */
[----:B------:R-:W-:Y:S02]  /*2150*/  @!P4 IMAD.MOV.U32 R7, RZ, RZ, c[0x0][0x1a4] ;  /* 0x00006900ff07c624 */ /* 0x000fe400078e00ff */
[C---:B------:R-:W-:Y:S01]  /*2160*/  R2P PR, R85.reuse, 0x6 ;  /* 0x0000000655007804 */ /* 0x040fe20000000000 */
[----:B------:R-:W-:Y:S02]  /*2170*/  IMAD.SHL.U32 R85, R85, 0x40, RZ ;  /* 0x0000004055557824 */ /* 0x000fe400078e00ff */
[----:B-1----:R-:W-:Y:S01]  /*2180*/  @!P3 IMAD.WIDE.U32 R18, R11, 0x60, R240 ;  /* 0x000000600b12b825 */ /* 0x002fe200078e00f0 */
[----:B------:R-:W-:-:S02]  /*2190*/  SHF.R.S32.HI R11, RZ, 0x5, R12 ;  /* 0x00000005ff0b7819 */ /* 0x000fc4000001140c */
[----:B------:R-:W-:Y:S01]  /*21a0*/  LOP3.LUT R85, R85, 0x1c0, RZ, 0xc0, !PT ;  /* 0x000001c055557812 */ /* 0x000fe200078ec0ff */
[----:B------:R-:W-:Y:S01]  /*21b0*/  @!P3 IMAD.MOV.U32 R10, RZ, RZ, c[0x0][0x1a4] ;  /* 0x00006900ff0ab624 */ /* 0x000fe200078e00ff */
[----:B------:R-:W-:Y:S01]  /*21c0*/  SEL R5, R5, 0xffffffe0, !P2 ;  /* 0xffffffe005057807 */ /* 0x000fe20005000000 */
[----:B------:R-:W-:Y:S01]  /*21d0*/  IMAD R234, R11, 0x400, R90 ;  /* 0x000004000bea7824 */ /* 0x000fe200078e025a */
[----:B------:R-:W-:Y:S01]  /*21e0*/  LOP3.LUT R8, R85, 0x8, R8, 0xf8, !PT ;  /* 0x0000000855087812 */ /* 0x000fe200078ef808 */
[----:B------:R-:W-:Y:S01]  /*21f0*/  @!P3 IMAD R10, R10, 0x60, RZ ;  /* 0x000000600a0ab824 */ /* 0x000fe200078e02ff */
[----:B------:R-:W-:Y:S01]  /*2200*/  SHF.R.U32.HI R85, RZ, 0x3, R85 ;  /* 0x00000003ff557819 */ /* 0x000fe20000011655 */
[----:B------:R-:W-:Y:S01]  /*2210*/  @!P3 IMAD.MOV.U32 R12, RZ, RZ, R18 ;  /* 0x000000ffff0cb224 */ /* 0x000fe200078e0012 */
[----:B------:R-:W-:-:S04]  /*2220*/  DEPBAR.LE SB0, 0x0 ;  /* 0x000080000000791a */ /* 0x000fc80000000000 */
[----:B------:R-:W-:Y:S01]  /*2230*/  BAR.SYNC.DEFER_BLOCKING 0x0 ;  /* 0x0000000000007b1d */ /* 0x000fe20000010000 */
[----:B------:R-:W-:Y:S01]  /*2240*/  LOP3.LUT R85, R8, R85, RZ, 0x3c, !PT ;  /* 0x0000005508557212 */ /* 0x000fe200078e3cff */
[----:B------:R-:W-:Y:S02]  /*2250*/  @!P3 IMAD.IADD R13, R19, 0x1, R10 ;  /* 0x00000001130db824 */ /* 0x000fe400078e020a */
[----:B------:R-:W-:Y:S02]  /*2260*/  IMAD.SHL.U32 R233, R233, 0x2, RZ ;  /* 0x00000002e9e97824 */ /* 0x000fe400078e00ff */
[----:B------:R-:W-:Y:S02]  /*2270*/  IMAD.IADD R234, R85, 0x1, R234 ;  /* 0x0000000155ea7824 */ /* 0x000fe400078e02ea */
[----:B------:R-:W-:Y:S01]  /*2280*/  IMAD.SHL.U32 R91, R91, 0x2, RZ ;  /* 0x000000025b5b7824 */ /* 0x000fe200078e00ff */
[----:B------:R-:W-:Y:S01]  /*2290*/  IADD3 R231, R233, 0x8020, RZ ;  /* 0x00008020e9e77810 */ /* 0x000fe20007ffe0ff */
[----:B------:R-:W-:-:S03]  /*22a0*/  IMAD.SHL.U32 R234, R234, 0x2, RZ ;  /* 0x00000002eaea7824 */ /* 0x000fc600078e00ff */
[----:B------:R-:W-:Y:S01]  /*22b0*/  LOP3.LUT R91, R91, 0x6, RZ, 0xc0, !PT ;  /* 0x000000065b5b7812 */ /* 0x000fe200078ec0ff */
[----:B------:R-:W-:Y:S01]  /*22c0*/  IMAD R230, R5, 0x2, R234 ;  /* 0x0000000205e67824 */ /* 0x000fe200078e02ea */
[----:B------:R-:W-:Y:S04]  /*22d0*/  @P0 STS.128 [R237+0x10000], RZ ;  /* 0x010000ffed000388 */ /* 0x000fe80000000c00 */
[----:B------:R-:W-:Y:S04]  /*22e0*/  @P0 STS.128 [R237+0x12000], RZ ;  /* 0x012000ffed000388 */ /* 0x000fe80000000c00 */
[----:B------:R-:W-:Y:S04]  /*22f0*/  @P0 STS.128 [R237+0x14000], RZ ;  /* 0x014000ffed000388 */ /* 0x000fe80000000c00 */
[----:B------:R-:W-:Y:S04]  /*2300*/  @P0 STS.128 [R237+0x16000], RZ ;  /* 0x016000ffed000388 */ /* 0x000fe80000000c00 */
[----:B------:R-:W-:Y:S01]  /*2310*/  @!PT LDS RZ, [RZ] ;  /* 0x00000000fffff984 */ /* 0x000fe20000000800 */
[----:B------:R-:W-:Y:S01]  /*2320*/  @!PT LDS RZ, [RZ] ;  /* 0x00000000fffff984 */ /* 0x000fe20000000800 */
[----:B------:R-:W-:Y:S01]  /*2330*/  @!PT LDS RZ, [RZ] ;  /* 0x00000000fffff984 */ /* 0x000fe20000000800 */
[----:B------:R1:W-:Y:S04]  /*2340*/  @!P0 LDGSTS.E.BYPASS.LTC128B.128 [R237+0x10000], [R240.64] ;  /* 0x10000000f0ed8fae */ /* 0x0003e8000b901d4c */
[----:B------:R1:W-:Y:S04]  /*2350*/  @!P0 LDGSTS.E.BYPASS.LTC128B.128 [R237+0x12000], [R240.64+0x80] ;  /* 0x12000080f0ed8fae */ /* 0x0003e8000b901d4c */
[----:B------:R1:W-:Y:S04]  /*2360*/  @!P0 LDGSTS.E.BYPASS.LTC128B.128 [R237+0x14000], [R240.64+0x100] ;  /* 0x14000100f0ed8fae */ /* 0x0003e8000b901d4c */
[----:B------:R1:W-:Y:S01]  /*2370*/  @!P0 LDGSTS.E.BYPASS.LTC128B.128 [R237+0x16000], [R240.64+0x180] ;  /* 0x16000180f0ed8fae */ /* 0x0003e2000b901d4c */
[----:B------:R-:W-:-:S03]  /*2380*/  @!P4 LEA R16, P0, R9, R240, 0x6 ;  /* 0x000000f00910c211 */ /* 0x000fc600078030ff */
[----:B------:R-:W-:Y:S01]  /*2390*/  @P5 STS.128 [R237+0x10800], RZ ;  /* 0x010800ffed005388 */ /* 0x000fe20000000c00 */
[----:B------:R-:W-:Y:S01]  /*23a0*/  @!P4 LEA.HI.X R17, R9, R241, R7, 0x6, P0 ;  /* 0x000000f10911c211 */ /* 0x000fe200000f3407 */
[----:B------:R-:W-:Y:S02]  /*23b0*/  IMAD.MOV.U32 R7, RZ, RZ, 0x10 ;  /* 0x00000010ff077424 */ /* 0x000fe400078e00ff */
[----:B------:R-:W-:Y:S03]  /*23c0*/  @P5 STS.128 [R237+0x12800], RZ ;  /* 0x012800ffed005388 */ /* 0x000fe60000000c00 */
[----:B------:R-:W-:Y:S01]  /*23d0*/  SEL R7, R7, 0xfffffff0, !P1 ;  /* 0xfffffff007077807 */ /* 0x000fe20004800000 */
[----:B------:R-:W-:Y:S02]  /*23e0*/  @P5 STS.128 [R237+0x14800], RZ ;  /* 0x014800ffed005388 */ /* 0x000fe40000000c00 */
[----:B------:R-:W-:-:S02]  /*23f0*/  R2P PR, R0, 0x6 ;  /* 0x0000000600007804 */ /* 0x000fc40000000000 */
[----:B------:R-:W-:Y:S01]  /*2400*/  @P5 STS.128 [R237+0x16800], RZ ;  /* 0x016800ffed005388 */ /* 0x000fe20000000c00 */
[----:B------:R-:W-:Y:S01]  /*2410*/  IADD3 R0, R233, 0x8000, RZ ;  /* 0x00008000e9007810 */ /* 0x000fe20007ffe0ff */
[----:B------:R-:W-:Y:S02]  /*2420*/  IMAD R232, R7, 0x2, R234 ;  /* 0x0000000207e87824 */ /* 0x000fe400078e02ea */
[----:B------:R-:W-:Y:S01]  /*2430*/  @!PT LDS RZ, [RZ] ;  /* 0x00000000fffff984 */ /* 0x000fe20000000800 */
[----:B------:R-:W-:Y:S01]  /*2440*/  @!PT LDS RZ, [RZ] ;  /* 0x00000000fffff984 */ /* 0x000fe20000000800 */
[----:B------:R-:W-:Y:S01]  /*2450*/  @!PT LDS RZ, [RZ] ;  /* 0x00000000fffff984 */ /* 0x000fe20000000800 */
[----:B------:R1:W-:Y:S02]  /*2460*/  @!P5 LDGSTS.E.BYPASS.LTC128B.128 [R237+0x10800], [R14.64] ;  /* 0x108000000eeddfae */ /* 0x0003e4000b901d4c */
[----:B------:R-:W-:Y:S02]  /*2470*/  IMAD R229, R5, 0x2, R232 ;  /* 0x0000000205e57824 */ /* 0x000fe400078e02e8 */
[----:B------:R1:W-:Y:S03]  /*2480*/  @!P5 LDGSTS.E.BYPASS.LTC128B.128 [R237+0x12800], [R14.64+0x80] ;  /* 0x128000800eeddfae */ /* 0x0003e6000b901d4c */
[----:B------:R-:W-:Y:S01]  /*2490*/  @P1 IADD3 R231, R0, -0x20, RZ ;  /* 0xffffffe000e71810 */ /* 0x000fe20007ffe0ff */
[----:B------:R1:W-:Y:S01]  /*24a0*/  @!P5 LDGSTS.E.BYPASS.LTC128B.128 [R237+0x14800], [R14.64+0x100] ;  /* 0x148001000eeddfae */ /* 0x0003e2000b901d4c */
[----:B------:R-:W-:-:S02]  /*24b0*/  IMAD.MOV.U32 R0, RZ, RZ, 0x40 ;  /* 0x00000040ff007424 */ /* 0x000fc400078e00ff */
[C---:B------:R-:W-:Y:S01]  /*24c0*/  IADD3 R223, R231.reuse, 0x800, RZ ;  /* 0x00000800e7df7810 */ /* 0x040fe20007ffe0ff */
[----:B------:R1:W-:Y:S01]  /*24d0*/  @!P5 LDGSTS.E.BYPASS.LTC128B.128 [R237+0x16800], [R14.64+0x180] ;  /* 0x168001800eeddfae */ /* 0x0003e2000b901d4c */
[C---:B------:R-:W-:Y:S02]  /*24e0*/  IADD3 R222, R231.reuse, 0x1000, RZ ;  /* 0x00001000e7de7810 */ /* 0x040fe40007ffe0ff */
[----:B------:R-:W-:Y:S01]  /*24f0*/  SEL R0, R0, 0xffffffc0, !P2 ;  /* 0xffffffc000007807 */ /* 0x000fe20005000000 */
[----:B------:R-:W-:Y:S01]  /*2500*/  @P4 STS.128 [R237+0x11000], RZ ;  /* 0x011000ffed004388 */ /* 0x000fe20000000c00 */
[C---:B------:R-:W-:Y:S02]  /*2510*/  IADD3 R221, R231.reuse, 0x1800, RZ ;  /* 0x00001800e7dd7810 */ /* 0x040fe40007ffe0ff */
[----:B------:R-:W-:Y:S01]  /*2520*/  IADD3 R219, R231, 0x2000, RZ ;  /* 0x00002000e7db7810 */ /* 0x000fe20007ffe0ff */
[----:B------:R-:W-:Y:S01]  /*2530*/  @P4 STS.128 [R237+0x13000], RZ ;  /* 0x013000ffed004388 */ /* 0x000fe20000000c00 */
[----:B------:R-:W-:Y:S01]  /*2540*/  IMAD.IADD R227, R233, 0x1, R0 ;  /* 0x00000001e9e37824 */ /* 0x000fe200078e0200 */
[C---:B------:R-:W-:Y:S01]  /*2550*/  IADD3 R218, R231.reuse, 0x2800, RZ ;  /* 0x00002800e7da7810 */ /* 0x040fe20007ffe0ff */
[----:B------:R-:W-:Y:S01]  /*2560*/  IMAD.IADD R220, R0, 0x1, R231 ;  /* 0x0000000100dc7824 */ /* 0x000fe200078e02e7 */
[----:B------:R-:W-:Y:S01]  /*2570*/  @P4 STS.128 [R237+0x15000], RZ ;  /* 0x015000ffed004388 */ /* 0x000fe20000000c00 */
[----:B------:R-:W-:Y:S01]  /*2580*/  IMAD R0, R2, 0x40, R91 ;  /* 0x0000004002007824 */ /* 0x000fe200078e025b */
[----:B------:R-:W-:-:S02]  /*2590*/  IADD3 R217, R231, 0x3000, RZ ;  /* 0x00003000e7d97810 */ /* 0x000fc40007ffe0ff */
[----:B------:R-:W-:Y:S01]  /*25a0*/  @P4 STS.128 [R237+0x17000], RZ ;  /* 0x017000ffed004388 */ /* 0x000fe20000000c00 */
[C---:B------:R-:W-:Y:S02]  /*25b0*/  IADD3 R216, R231.reuse, 0x3800, RZ ;  /* 0x00003800e7d87810 */ /* 0x040fe40007ffe0ff */
[C---:B------:R-:W-:Y:S01]  /*25c0*/  IADD3 R215, R231.reuse, 0x4000, RZ ;  /* 0x00004000e7d77810 */ /* 0x040fe20007ffe0ff */
[----:B------:R-:W-:Y:S01]  /*25d0*/  @!PT LDS RZ, [RZ] ;  /* 0x00000000fffff984 */ /* 0x000fe20000000800 */
[----:B------:R-:W-:Y:S01]  /*25e0*/  @!PT LDS RZ, [RZ] ;  /* 0x00000000fffff984 */ /* 0x000fe20000000800 */
[----:B------:R-:W-:Y:S01]  /*25f0*/  @!PT LDS RZ, [RZ] ;  /* 0x00000000fffff984 */ /* 0x000fe20000000800 */
[----:B------:R1:W-:Y:S01]  /*2600*/  @!P4 LDGSTS.E.BYPASS.LTC128B.128 [R237+0x11000], [R16.64] ;  /* 0x1100000010edcfae */ /* 0x0003e2000b901d4c */
[C---:B------:R-:W-:Y:S02]  /*2610*/  IADD3 R214, R231.reuse, 0x4800, RZ ;  /* 0x00004800e7d67810 */ /* 0x040fe40007ffe0ff */
[C---:B------:R-:W-:Y:S01]  /*2620*/  IADD3 R213, R231.reuse, 0x5000, RZ ;  /* 0x00005000e7d57810 */ /* 0x040fe20007ffe0ff */
[----:B------:R1:W-:Y:S01]  /*2630*/  @!P4 LDGSTS.E.BYPASS.LTC128B.128 [R237+0x13000], [R16.64+0x80] ;  /* 0x1300008010edcfae */ /* 0x0003e2000b901d4c */
[C---:B------:R-:W-:Y:S02]  /*2640*/  IADD3 R212, R231.reuse, 0x5800, RZ ;  /* 0x00005800e7d47810 */ /* 0x040fe40007ffe0ff */
[C---:B------:R-:W-:Y:S01]  /*2650*/  IADD3 R211, R231.reuse, 0x6000, RZ ;  /* 0x00006000e7d37810 */ /* 0x040fe20007ffe0ff */
[----:B------:R1:W-:Y:S01]  /*2660*/  @!P4 LDGSTS.E.BYPASS.LTC128B.128 [R237+0x15000], [R16.64+0x100] ;  /* 0x1500010010edcfae */ /* 0x0003e2000b901d4c */
[----:B------:R-:W-:-:S02]  /*2670*/  IADD3 R210, R231, 0x6800, RZ ;  /* 0x00006800e7d27810 */ /* 0x000fc40007ffe0ff */
[C---:B------:R-:W-:Y:S01]  /*2680*/  IADD3 R209, R231.reuse, 0x7000, RZ ;  /* 0x00007000e7d17810 */ /* 0x040fe20007ffe0ff */
[----:B------:R1:W-:Y:S01]  /*2690*/  @!P4 LDGSTS.E.BYPASS.LTC128B.128 [R237+0x17000], [R16.64+0x180] ;  /* 0x1700018010edcfae */ /* 0x0003e2000b901d4c */
[----:B------:R-:W-:-:S03]  /*26a0*/  IADD3 R208, R231, 0x7800, RZ ;  /* 0x00007800e7d07810 */ /* 0x000fc60007ffe0ff */
        /* <DEDUP_REMOVED lines=10> */
[----:B------:R1:W-:Y:S04]  /*2750*/  @!P3 LDGSTS.E.BYPASS.LTC128B.128 [R237+0x17800], [R12.64+0x180] ;  /* 0x178001800cedbfae */ /* 0x0003e8000b901d4c */
[----:B--2---:R-:W-:Y:S04]  /*2760*/  LDSM.16.M88.4 R24, [R234] ;  /* 0x00000000ea18783b */ /* 0x004fe80000000200 */
[----:B------:R-:W2:Y:S04]  /*2770*/  LDSM.16.M88.4 R72, [R233+0x8000] ;  /* 0x00800000e948783b */ /* 0x000ea80000000200 */
[----:B------:R-:W3:Y:S04]  /*2780*/  LDSM.16.M88.4 R40, [R233+0x8800] ;  /* 0x00880000e928783b */ /* 0x000ee80000000200 */
[----:B------:R-:W3:Y:S04]  /*2790*/  LDSM.16.M88.4 R32, [R233+0x9000] ;  /* 0x00900000e920783b */ /* 0x000ee80000000200 */
[----:B------:R-:W-:Y:S04]  /*27a0*/  LDSM.16.M88.4 R60, [R232] ;  /* 0x00000000e83c783b */ /* 0x000fe80000000200 */
[----:B------:R-:W-:Y:S04]  /*27b0*/  LDSM.16.M88.4 R64, [R231] ;  /* 0x00000000e740783b */ /* 0x000fe80000000200 */
[----:B-1----:R-:W1:Y:S04]  /*27c0*/  LDSM.16.M88.4 R12, [R233+0x9800] ;  /* 0x00980000e90c783b */ /* 0x002e680000000200 */
[----:B------:R-:W1:Y:S04]  /*27d0*/  LDSM.16.M88.4 R56, [R231+0x800] ;  /* 0x00080000e738783b */ /* 0x000e680000000200 */
[----:B------:R-:W1:Y:S04]  /*27e0*/  LDSM.16.M88.4 R48, [R231+0x1800] ;  /* 0x00180000e730783b */ /* 0x000e680000000200 */
[----:B------:R-:W1:Y:S04]  /*27f0*/  LDSM.16.M88.4 R52, [R231+0x1000] ;  /* 0x00100000e734783b */ /* 0x000e680000000200 */
[----:B----4-:R-:W-:Y:S01]  /*2800*/  LDSM.16.M88.4 R20, [R230] ;  /* 0x00000000e614783b */ /* 0x010fe20000000200 */
[C---:B--2---:R-:W-:Y:S03]  /*2810*/  HMMA.16816.F32.BF16 R8, R24.reuse, R72, RZ ;  /* 0x000000481808723c */ /* 0x044fe600000418ff */
[----:B------:R-:W2:Y:S04]  /*2820*/  LDSM.16.M88.4 R16, [R227+0x8000] ;  /* 0x00800000e310783b */ /* 0x000ea80000000200 */
[----:B------:R-:W-:Y:S01]  /*2830*/  LDSM.16.M88.4 R80, [R227+0x9000] ;  /* 0x00900000e350783b */ /* 0x000fe20000000200 */
[C---:B------:R-:W-:Y:S03]  /*2840*/  HMMA.16816.F32.BF16 R72, R24.reuse, R74, RZ ;  /* 0x0000004a1848723c */ /* 0x040fe600000418ff */
[----:B------:R-:W-:Y:S04]  /*2850*/  LDSM.16.M88.4 R76, [R227+0x9800] ;  /* 0x00980000e34c783b */ /* 0x000fe80000000200 */
[----:B------:R-:W-:Y:S01]  /*2860*/  LDSM.16.M88.4 R68, [R229] ;  /* 0x00000000e544783b */ /* 0x000fe20000000200 */
[C---:B---3--:R-:W-:Y:S03]  /*2870*/  HMMA.16816.F32.BF16 R44, R24.reuse, R40, RZ ;  /* 0x00000028182c723c */ /* 0x048fe600000418ff */
[----:B------:R-:W0:Y:S05]  /*2880*/  LDGDEPBAR ;  /* 0x00000000000079af */ /* 0x000e2a0000000000 */
[C---:B------:R-:W-:Y:S08]  /*2890*/  HMMA.16816.F32.BF16 R40, R24.reuse, R42, RZ ;  /* 0x0000002a1828723c */ /* 0x040ff000000418ff */
[C---:B------:R-:W-:Y:S08]  /*28a0*/  HMMA.16816.F32.BF16 R36, R24.reuse, R32, RZ ;  /* 0x000000201824723c */ /* 0x040ff000000418ff */
[C---:B------:R-:W-:Y:S08]  /*28b0*/  HMMA.16816.F32.BF16 R32, R24.reuse, R34, RZ ;  /* 0x000000221820723c */ /* 0x040ff000000418ff */
[C---:B-1----:R-:W-:Y:S08]  /*28c0*/  HMMA.16816.F32.BF16 R28, R24.reuse, R12, RZ ;  /* 0x0000000c181c723c */ /* 0x042ff000000418ff */
[----:B------:R-:W-:Y:S01]  /*28d0*/  HMMA.16816.F32.BF16 R24, R24, R14, RZ ;  /* 0x0000000e1818723c */ /* 0x000fe200000418ff */
[----:B------:R-:W1:Y:S07]  /*28e0*/  LDSM.16.M88.4 R12, [R227+0x8800] ;  /* 0x00880000e30c783b */ /* 0x000e6e0000000200 */
[C---:B------:R-:W-:Y:S08]  /*28f0*/  HMMA.16816.F32.BF16 R8, R60.reuse, R64, R8 ;  /* 0x000000403c08723c */ /* 0x040ff00000041808 */
[C---:B------:R-:W-:Y:S01]  /*2900*/  HMMA.16816.F32.BF16 R72, R60.reuse, R66, R72 ;  /* 0x000000423c48723c */ /* 0x040fe20000041848 */
[----:B------:R-:W-:Y:S07]  /*2910*/  LDSM.16.M88.4 R64, [R220] ;  /* 0x00000000dc40783b */ /* 0x000fee0000000200 */
        /* <DEDUP_REMOVED lines=8> */
[----:B------:R-:W-:Y:S04]  /*29a0*/  LDSM.16.M88.4 R52, [R233+0xa000] ;  /* 0x00a00000e934783b */ /* 0x000fe80000000200 */
[----:B------:R-:W-:Y:S03]  /*29b0*/  LDSM.16.M88.4 R60, [R233+0xb000] ;  /* 0x00b00000e93c783b */ /* 0x000fe60000000200 */
[C---:B--2---:R-:W-:Y:S08]  /*29c0*/  HMMA.16816.F32.BF16 R8, R20.reuse, R16, R8 ;  /* 0x000000101408723c */ /* 0x044ff00000041808 */
[C---:B------:R-:W-:Y:S01]  /*29d0*/  HMMA.16816.F32.BF16 R72, R20.reuse, R18, R72 ;  /* 0x000000121448723c */ /* 0x040fe20000041848 */
[----:B------:R-:W2:Y:S07]  /*29e0*/  LDSM.16.M88.4 R16, [R220+0x1000] ;  /* 0x00100000dc10783b */ /* 0x000eae0000000200 */
[C---:B-1----:R-:W-:Y:S08]  /*29f0*/  HMMA.16816.F32.BF16 R44, R20.reuse, R12, R44 ;  /* 0x0000000c142c723c */ /* 0x042ff0000004182c */
[C---:B------:R-:W-:Y:S01]  /*2a00*/  HMMA.16816.F32.BF16 R40, R20.reuse, R14, R40 ;  /* 0x0000000e1428723c */ /* 0x040fe20000041828 */
[----:B------:R-:W1:Y:S07]  /*2a10*/  LDSM.16.M88.4 R12, [R220+0x1800] ;  /* 0x00180000dc0c783b */ /* 0x000e6e0000000200 */
[C---:B------:R-:W-:Y:S08]  /*2a20*/  HMMA.16816.F32.BF16 R36, R20.reuse, R80, R36 ;  /* 0x000000501424723c */ /* 0x040ff00000041824 */
[C---:B------:R-:W-:Y:S08]  /*2a30*/  HMMA.16816.F32.BF16 R32, R20.reuse, R82, R32 ;  /* 0x000000521420723c */ /* 0x040ff00000041820 */
[C---:B------:R-:W-:Y:S08]  /*2a40*/  HMMA.16816.F32.BF16 R28, R20.reuse, R76, R28 ;  /* 0x0000004c141c723c */ /* 0x040ff0000004181c */
[----:B------:R-:W-:Y:S01]  /*2a50*/  HMMA.16816.F32.BF16 R48, R20, R78, R48 ;  /* 0x0000004e1430723c */ /* 0x000fe20000041830 */
[----:B------:R-:W4:Y:S07]  /*2a60*/  LDSM.16.M88.4 R20, [R233+0xa800] ;  /* 0x00a80000e914783b */ /* 0x000f2e0000000200 */
[C---:B---3--:R-:W-:Y:S08]  /*2a70*/  HMMA.16816.F32.BF16 R44, R68.reuse, R24, R44 ;  /* 0x00000018442c723c */ /* 0x048ff0000004182c */
[C---:B------:R-:W-:Y:S01]  /*2a80*/  HMMA.16816.F32.BF16 R40, R68.reuse, R26, R40 ;  /* 0x0000001a4428723c */ /* 0x040fe20000041828 */
[----:B------:R-:W3:Y:S07]  /*2a90*/  LDSM.16.M88.4 R24, [R233+0xb800] ;  /* 0x00b80000e918783b */ /* 0x000eee0000000200 */
[C---:B------:R-:W-:Y:S08]  /*2aa0*/  HMMA.16816.F32.BF16 R8, R68.reuse, R64, R8 ;  /* 0x000000404408723c */ /* 0x040ff00000041808 */
[C---:B------:R-:W-:Y:S01]  /*2ab0*/  HMMA.16816.F32.BF16 R72, R68.reuse, R66, R72 ;  /* 0x000000424448723c */ /* 0x040fe20000041848 */
[----:B------:R-:W-:Y:S07]  /*2ac0*/  LDSM.16.M88.4 R64, [R232+0x2000] ;  /* 0x00200000e840783b */ /* 0x000fee0000000200 */
[C---:B--2---:R-:W-:Y:S08]  /*2ad0*/  HMMA.16816.F32.BF16 R36, R68.reuse, R16, R36 ;  /* 0x000000104424723c */ /* 0x044ff00000041824 */
[C---:B------:R-:W-:Y:S01]  /*2ae0*/  HMMA.16816.F32.BF16 R76, R68.reuse, R18, R32 ;  /* 0x00000012444c723c */ /* 0x040fe20000041820 */
[----:B------:R-:W2:Y:S04]  /*2af0*/  LDSM.16.M88.4 R32, [R231+0x2000] ;  /* 0x00200000e720783b */ /* 0x000ea80000000200 */
[----:B------:R-:W2:Y:S03]  /*2b00*/  LDSM.16.M88.4 R16, [R231+0x2800] ;  /* 0x00280000e710783b */ /* 0x000ea60000000200 */
[C---:B-1----:R-:W-:Y:S08]  /*2b10*/  HMMA.16816.F32.BF16 R28, R68.reuse, R12, R28 ;  /* 0x0000000c441c723c */ /* 0x042ff0000004181c */
[----:B------:R-:W-:Y:S01]  /*2b20*/  HMMA.16816.F32.BF16 R48, R68, R14, R48 ;  /* 0x0000000e4430723c */ /* 0x000fe20000041830 */
[----:B------:R-:W1:Y:S04]  /*2b30*/  LDSM.16.M88.4 R12, [R231+0x3000] ;  /* 0x00300000e70c783b */ /* 0x000e680000000200 */
[----:B------:R-:W-:Y:S03]  /*2b40*/  LDSM.16.M88.4 R68, [R220+0x5800] ;  /* 0x00580000dc44783b */ /* 0x000fe60000000200 */
[C---:B------:R-:W-:Y:S08]  /*2b50*/  HMMA.16816.F32.BF16 R8, R56.reuse, R52, R8 ;  /* 0x000000343808723c */ /* 0x040ff00000041808 */
[C---:B------:R-:W-:Y:S01]  /*2b60*/  HMMA.16816.F32.BF16 R72, R56.reuse, R54, R72 ;  /* 0x000000363848723c */ /* 0x040fe20000041848 */
[----:B------:R-:W-:Y:S07]  /*2b70*/  LDSM.16.M88.4 R52, [R230+0x2000] ;  /* 0x00200000e634783b */ /* 0x000fee0000000200 */
[C---:B----4-:R-:W-:Y:S08]  /*2b80*/  HMMA.16816.F32.BF16 R44, R56.reuse, R20, R44 ;  /* 0x00000014382c723c */ /* 0x050ff0000004182c */
[C---:B------:R-:W-:Y:S01]  /*2b90*/  HMMA.16816.F32.BF16 R40, R56.reuse, R22, R40 ;  /* 0x000000163828723c */ /* 0x040fe20000041828 */
[----:B------:R-:W4:Y:S07]  /*2ba0*/  LDSM.16.M88.4 R20, [R231+0x3800] ;  /* 0x00380000e714783b */ /* 0x000f2e0000000200 */
[C---:B------:R-:W-:Y:S08]  /*2bb0*/  HMMA.16816.F32.BF16 R36, R56.reuse, R60, R36 ;  /* 0x0000003c3824723c */ /* 0x040ff00000041824 */
[C---:B------:R-:W-:Y:S08]  /*2bc0*/  HMMA.16816.F32.BF16 R76, R56.reuse, R62, R76 ;  /* 0x0000003e384c723c */ /* 0x040ff0000004184c */
[C---:B---3--:R-:W-:Y:S01]  /*2bd0*/  HMMA.16816.F32.BF16 R60, R56.reuse, R24, R28 ;  /* 0x00000018383c723c */ /* 0x048fe2000004181c */
[----:B------:R-:W3:Y:S07]  /*2be0*/  LDSM.16.M88.4 R28, [R227+0xa000] ;  /* 0x00a00000e31c783b */ /* 0x000eee0000000200 */
[----:B------:R-:W-:Y:S01]  /*2bf0*/  HMMA.16816.F32.BF16 R48, R56, R26, R48 ;  /* 0x0000001a3830723c */ /* 0x000fe20000041830 */
[----:B------:R-:W-:Y:S04]  /*2c00*/  LDSM.16.M88.4 R24, [R227+0xb000] ;  /* 0x00b00000e318783b */ /* 0x000fe80000000200 */
[----:B------:R-:W-:Y:S03]  /*2c10*/  LDSM.16.M88.4 R56, [R220+0x3000] ;  /* 0x00300000dc38783b */ /* 0x000fe60000000200 */
[C---:B--2---:R-:W-:Y:S08]  /*2c20*/  HMMA.16816.F32.BF16 R8, R64.reuse, R32, R8 ;  /* 0x000000204008723c */ /* 0x044ff00000041808 */
[C---:B------:R-:W-:Y:S01]  /*2c30*/  HMMA.16816.F32.BF16 R72, R64.reuse, R34, R72 ;  /* 0x000000224048723c */ /* 0x040fe20000041848 */
[----:B------:R-:W2:Y:S07]  /*2c40*/  LDSM.16.M88.4 R32, [R227+0xa800] ;  /* 0x00a80000e320783b */ /* 0x000eae0000000200 */
[C---:B------:R-:W-:Y:S08]  /*2c50*/  HMMA.16816.F32.BF16 R44, R64.reuse, R16, R44 ;  /* 0x00000010402c723c */ /* 0x040ff0000004182c */
[C---:B------:R-:W-:Y:S01]  /*2c60*/  HMMA.16816.F32.BF16 R40, R64.reuse, R18, R40 ;  /* 0x000000124028723c */ /* 0x040fe20000041828 */
[----:B------:R-:W2:Y:S07]  /*2c70*/  LDSM.16.M88.4 R16, [R227+0xb800] ;  /* 0x00b80000e310783b */ /* 0x000eae0000000200 */
[C---:B-1----:R-:W-:Y:S08]  /*2c80*/  HMMA.16816.F32.BF16 R36, R64.reuse, R12, R36 ;  /* 0x0000000c4024723c */ /* 0x042ff00000041824 */
[C---:B------:R-:W-:Y:S01]  /*2c90*/  HMMA.16816.F32.BF16 R76, R64.reuse, R14, R76 ;  /* 0x0000000e404c723c */ /* 0x040fe2000004184c */
[----:B------:R-:W-:Y:S07]  /*2ca0*/  LDSM.16.M88.4 R12, [R220+0x2000] ;  /* 0x00200000dc0c783b */ /* 0x000fee0000000200 */
[C---:B----4-:R-:W-:Y:S08]  /*2cb0*/  HMMA.16816.F32.BF16 R60, R64.reuse, R20, R60 ;  /* 0x00000014403c723c */ /* 0x050ff0000004183c */
[----:B------:R-:W-:Y:S01]  /*2cc0*/  HMMA.16816.F32.BF16 R48, R64, R22, R48 ;  /* 0x000000164030723c */ /* 0x000fe20000041830 */
[----:B------:R-:W1:Y:S04]  /*2cd0*/  LDSM.16.M88.4 R20, [R229+0x2000] ;  /* 0x00200000e514783b */ /* 0x000e680000000200 */
[----:B------:R-:W4:Y:S03]  /*2ce0*/  LDSM.16.M88.4 R64, [R220+0x2800] ;  /* 0x00280000dc40783b */ /* 0x000f260000000200 */
[C---:B---3--:R-:W-:Y:S08]  /*2cf0*/  HMMA.16816.F32.BF16 R8, R52.reuse, R28, R8 ;  /* 0x0000001c3408723c */ /* 0x048ff00000041808 */
[C---:B------:R-:W-:Y:S01]  /*2d00*/  HMMA.16816.F32.BF16 R72, R52.reuse, R30, R72 ;  /* 0x0000001e3448723c */ /* 0x040fe20000041848 */
[----:B------:R-:W3:Y:S07]  /*2d10*/  LDSM.16.M88.4 R28, [R220+0x3800] ;  /* 0x00380000dc1c783b */ /* 0x000eee0000000200 */
[C---:B--2---:R-:W-:Y:S08]  /*2d20*/  HMMA.16816.F32.BF16 R44, R52.reuse, R32, R44 ;  /* 0x00000020342c723c */ /* 0x044ff0000004182c */
[C---:B------:R-:W-:Y:S01]  /*2d30*/  HMMA.16816.F32.BF16 R40, R52.reuse, R34, R40 ;  /* 0x000000223428723c */ /* 0x040fe20000041828 */
[----:B------:R-:W-:Y:S07]  /*2d40*/  LDSM.16.M88.4 R32, [R234+0x4000] ;  /* 0x00400000ea20783b */ /* 0x000fee0000000200 */
[C---:B------:R-:W-:Y:S08]  /*2d50*/  HMMA.16816.F32.BF16 R36, R52.reuse, R24, R36 ;  /* 0x000000183424723c */ /* 0x040ff00000041824 */
[C---:B------:R-:W-:Y:S01]  /*2d60*/  HMMA.16816.F32.BF16 R76, R52.reuse, R26, R76 ;  /* 0x0000001a344c723c */ /* 0x040fe2000004184c */
[----:B------:R-:W2:Y:S07]  /*2d70*/  LDSM.16.M88.4 R24, [R233+0xc000] ;  /* 0x00c00000e918783b */ /* 0x000eae0000000200 */
[C---:B------:R-:W-:Y:S08]  /*2d80*/  HMMA.16816.F32.BF16 R60, R52.reuse, R16, R60 ;  /* 0x00000010343c723c */ /* 0x040ff0000004183c */
[----:B------:R-:W-:Y:S01]  /*2d90*/  HMMA.16816.F32.BF16 R48, R52, R18, R48 ;  /* 0x000000123430723c */ /* 0x000fe20000041830 */
[----:B------:R-:W2:Y:S04]  /*2da0*/  LDSM.16.M88.4 R16, [R233+0xc800] ;  /* 0x00c80000e910783b */ /* 0x000ea80000000200 */
[----:B------:R-:W-:Y:S03]  /*2db0*/  LDSM.16.M88.4 R52, [R232+0x4000] ;  /* 0x00400000e834783b */ /* 0x000fe60000000200 */
[C---:B-1----:R-:W-:Y:S08]  /*2dc0*/  HMMA.16816.F32.BF16 R8, R20.reuse, R12, R8 ;  /* 0x0000000c1408723c */ /* 0x042ff00000041808 */
[C---:B------:R-:W-:Y:S01]  /*2dd0*/  HMMA.16816.F32.BF16 R72, R20.reuse, R14, R72 ;  /* 0x0000000e1448723c */ /* 0x040fe20000041848 */
[----:B------:R-:W1:Y:S07]  /*2de0*/  LDSM.16.M88.4 R12, [R233+0xd000] ;  /* 0x00d00000e90c783b */ /* 0x000e6e0000000200 */
[C---:B----4-:R-:W-:Y:S08]  /*2df0*/  HMMA.16816.F32.BF16 R44, R20.reuse, R64, R44 ;  /* 0x00000040142c723c */ /* 0x050ff0000004182c */
        /* <DEDUP_REMOVED lines=8> */
[----:B------:R-:W4:Y:S03]  /*2e80*/  LDSM.16.M88.4 R28, [R231+0x4000] ;  /* 0x00400000e71c783b */ /* 0x000f260000000200 */
        /* <DEDUP_REMOVED lines=8> */
[----:B------:R-:W1:Y:S07]  /*2f10*/  LDSM.16.M88.4 R12, [R227+0xc000] ;  /* 0x00c00000e30c783b */ /* 0x000e6e0000000200 */
[C---:B---3--:R-:W-:Y:S08]  /*2f20*/  HMMA.16816.F32.BF16 R60, R32.reuse, R20, R60 ;  /* 0x00000014203c723c */ /* 0x048ff0000004183c */
[----:B------:R-:W-:Y:S01]  /*2f30*/  HMMA.16816.F32.BF16 R48, R32, R22, R48 ;  /* 0x000000162030723c */ /* 0x000fe20000041830 */
[----:B------:R-:W3:Y:S04]  /*2f40*/  LDSM.16.M88.4 R20, [R227+0xc800] ;  /* 0x00c80000e314783b */ /* 0x000ee80000000200 */
[----:B------:R-:W1:Y:S03]  /*2f50*/  LDSM.16.M88.4 R32, [R227+0xd000] ;  /* 0x00d00000e320783b */ /* 0x000e660000000200 */
[C---:B----4-:R-:W-:Y:S08]  /*2f60*/  HMMA.16816.F32.BF16 R8, R52.reuse, R28, R8 ;  /* 0x0000001c3408723c */ /* 0x050ff00000041808 */
[C---:B------:R-:W-:Y:S01]  /*2f70*/  HMMA.16816.F32.BF16 R72, R52.reuse, R30, R72 ;  /* 0x0000001e3448723c */ /* 0x040fe20000041848 */
[----:B------:R-:W-:Y:S07]  /*2f80*/  LDSM.16.M88.4 R28, [R220+0x4000] ;  /* 0x00400000dc1c783b */ /* 0x000fee0000000200 */
[C---:B------:R-:W-:Y:S08]  /*2f90*/  HMMA.16816.F32.BF16 R44, R52.reuse, R56, R44 ;  /* 0x00000038342c723c */ /* 0x040ff0000004182c */
[C---:B------:R-:W-:Y:S01]  /*2fa0*/  HMMA.16816.F32.BF16 R40, R52.reuse, R58, R40 ;  /* 0x0000003a3428723c */ /* 0x040fe20000041828 */
[----:B------:R-:W-:Y:S07]  /*2fb0*/  LDSM.16.M88.4 R56, [R229+0x4000] ;  /* 0x00400000e538783b */ /* 0x000fee0000000200 */
[C---:B--2---:R-:W-:Y:S08]  /*2fc0*/  HMMA.16816.F32.BF16 R36, R52.reuse, R24, R36 ;  /* 0x000000183424723c */ /* 0x044ff00000041824 */
        /* <DEDUP_REMOVED lines=9> */
[C---:B---3--:R-:W-:Y:S08]  /*3060*/  HMMA.16816.F32.BF16 R44, R64.reuse, R20, R44 ;  /* 0x00000014402c723c */ /* 0x048ff0000004182c */
[C---:B------:R-:W-:Y:S01]  /*3070*/  HMMA.16816.F32.BF16 R40, R64.reuse, R22, R40 ;  /* 0x000000164028723c */ /* 0x040fe20000041828 */
[----:B------:R-:W1:Y:S07]  /*3080*/  LDSM.16.M88.4 R20, [R234+0x6000] ;  /* 0x00600000ea14783b */ /* 0x000e6e0000000200 */
[C---:B------:R-:W-:Y:S08]  /*3090*/  HMMA.16816.F32.BF16 R36, R64.reuse, R32, R36 ;  /* 0x000000204024723c */ /* 0x040ff00000041824 */
[C---:B------:R-:W-:Y:S01]  /*30a0*/  HMMA.16816.F32.BF16 R76, R64.reuse, R34, R76 ;  /* 0x00000022404c723c */ /* 0x040fe2000004184c */
[----:B------:R-:W3:Y:S07]  /*30b0*/  LDSM.16.M88.4 R32, [R233+0xe800] ;  /* 0x00e80000e920783b */ /* 0x000eee0000000200 */
[C---:B--2---:R-:W-:Y:S08]  /*30c0*/  HMMA.16816.F32.BF16 R60, R64.reuse, R24, R60 ;  /* 0x00000018403c723c */ /* 0x044ff0000004183c */
[----:B------:R-:W-:Y:S01]  /*30d0*/  HMMA.16816.F32.BF16 R48, R64, R26, R48 ;  /* 0x0000001a4030723c */ /* 0x000fe20000041830 */
[----:B------:R-:W2:Y:S04]  /*30e0*/  LDSM.16.M88.4 R24, [R233+0xf000] ;  /* 0x00f00000e918783b */ /* 0x000ea80000000200 */
[----:B------:R-:W-:Y:S03]  /*30f0*/  LDSM.16.M88.4 R64, [R231+0x6800] ;  /* 0x00680000e740783b */ /* 0x000fe60000000200 */
[C---:B------:R-:W-:Y:S08]  /*3100*/  HMMA.16816.F32.BF16 R8, R56.reuse, R28, R8 ;  /* 0x0000001c3808723c */ /* 0x040ff00000041808 */
[C---:B------:R-:W-:Y:S01]  /*3110*/  HMMA.16816.F32.BF16 R72, R56.reuse, R30, R72 ;  /* 0x0000001e3848723c */ /* 0x040fe20000041848 */
[----:B------:R-:W-:Y:S07]  /*3120*/  LDSM.16.M88.4 R28, [R232+0x6000] ;  /* 0x00600000e81c783b */ /* 0x000fee0000000200 */
[C---:B----4-:R-:W-:Y:S08]  /*3130*/  HMMA.16816.F32.BF16 R44, R56.reuse, R16, R44 ;  /* 0x00000010382c723c */ /* 0x050ff0000004182c */
[C---:B------:R-:W-:Y:S01]  /*3140*/  HMMA.16816.F32.BF16 R40, R56.reuse, R18, R40 ;  /* 0x000000123828723c */ /* 0x040fe20000041828 */
[----:B------:R-:W-:Y:S07]  /*3150*/  LDSM.16.M88.4 R16, [R231+0x6000] ;  /* 0x00600000e710783b */ /* 0x000fee0000000200 */
[C---:B------:R-:W-:Y:S08]  /*3160*/  HMMA.16816.F32.BF16 R36, R56.reuse, R52, R36 ;  /* 0x000000343824723c */ /* 0x040ff00000041824 */
[C---:B------:R-:W-:Y:S01]  /*3170*/  HMMA.16816.F32.BF16 R76, R56.reuse, R54, R76 ;  /* 0x00000036384c723c */ /* 0x040fe2000004184c */
[----:B------:R-:W4:Y:S07]  /*3180*/  LDSM.16.M88.4 R52, [R233+0xf800] ;  /* 0x00f80000e934783b */ /* 0x000f2e0000000200 */
[C---:B------:R-:W-:Y:S08]  /*3190*/  HMMA.16816.F32.BF16 R60, R56.reuse, R68, R60 ;  /* 0x00000044383c723c */ /* 0x040ff0000004183c */
[----:B------:R-:W-:Y:S01]  /*31a0*/  HMMA.16816.F32.BF16 R48, R56, R70, R48 ;  /* 0x000000463830723c */ /* 0x000fe20000041830 */
[----:B------:R-:W4:Y:S07]  /*31b0*/  LDSM.16.M88.4 R56, [R231+0x7000] ;  /* 0x00700000e738783b */ /* 0x000f2e0000000200 */
[C---:B-1----:R-:W-:Y:S08]  /*31c0*/  HMMA.16816.F32.BF16 R8, R20.reuse, R12, R8 ;  /* 0x0000000c1408723c */ /* 0x042ff00000041808 */
[C---:B------:R-:W-:Y:S01]  /*31d0*/  HMMA.16816.F32.BF16 R72, R20.reuse, R14, R72 ;  /* 0x0000000e1448723c */ /* 0x040fe20000041848 */
[----:B------:R-:W1:Y:S07]  /*31e0*/  LDSM.16.M88.4 R12, [R231+0x7800] ;  /* 0x00780000e70c783b */ /* 0x000e6e0000000200 */
[C---:B---3--:R-:W-:Y:S08]  /*31f0*/  HMMA.16816.F32.BF16 R44, R20.reuse, R32, R44 ;  /* 0x00000020142c723c */ /* 0x048ff0000004182c */
[C---:B------:R-:W-:Y:S01]  /*3200*/  HMMA.16816.F32.BF16 R40, R20.reuse, R34, R40 ;  /* 0x000000221428723c */ /* 0x040fe20000041828 */
[----:B------:R-:W-:Y:S07]  /*3210*/  LDSM.16.M88.4 R32, [R227+0xe800] ;  /* 0x00e80000e320783b */ /* 0x000fee0000000200 */
[C---:B--2---:R-:W-:Y:S08]  /*3220*/  HMMA.16816.F32.BF16 R36, R20.reuse, R24, R36 ;  /* 0x000000181424723c */ /* 0x044ff00000041824 */
[C---:B------:R-:W-:Y:S01]  /*3230*/  HMMA.16816.F32.BF16 R76, R20.reuse, R26, R76 ;  /* 0x0000001a144c723c */ /* 0x040fe2000004184c */
[----:B------:R-:W-:Y:S07]  /*3240*/  LDSM.16.M88.4 R24, [R227+0xf000] ;  /* 0x00f00000e318783b */ /* 0x000fee0000000200 */
[C---:B----4-:R-:W-:Y:S08]  /*3250*/  HMMA.16816.F32.BF16 R60, R20.reuse, R52, R60 ;  /* 0x00000034143c723c */ /* 0x050ff0000004183c */
[----:B------:R-:W-:Y:S01]  /*3260*/  HMMA.16816.F32.BF16 R48, R20, R54, R48 ;  /* 0x000000361430723c */ /* 0x000fe20000041830 */
[----:B------:R-:W-:Y:S04]  /*3270*/  LDSM.16.M88.4 R20, [R230+0x6000] ;  /* 0x00600000e614783b */ /* 0x000fe80000000200 */
[----:B------:R-:W-:Y:S03]  /*3280*/  LDSM.16.M88.4 R52, [R227+0xf800] ;  /* 0x00f80000e334783b */ /* 0x000fe60000000200 */
[C---:B------:R-:W-:Y:S08]  /*3290*/  HMMA.16816.F32.BF16 R8, R28.reuse, R16, R8 ;  /* 0x000000101c08723c */ /* 0x040ff00000041808 */
[C---:B------:R-:W-:Y:S01]  /*32a0*/  HMMA.16816.F32.BF16 R72, R28.reuse, R18, R72 ;  /* 0x000000121c48723c */ /* 0x040fe20000041848 */
[----:B------:R-:W2:Y:S07]  /*32b0*/  LDSM.16.M88.4 R16, [R227+0xe000] ;  /* 0x00e00000e310783b */ /* 0x000eae0000000200 */
[C---:B------:R-:W-:Y:S08]  /*32c0*/  HMMA.16816.F32.BF16 R44, R28.reuse, R64, R44 ;  /* 0x000000401c2c723c */ /* 0x040ff0000004182c */
[C---:B------:R-:W-:Y:S08]  /*32d0*/  HMMA.16816.F32.BF16 R40, R28.reuse, R66, R40 ;  /* 0x000000421c28723c */ /* 0x040ff00000041828 */
[C---:B------:R-:W-:Y:S08]  /*32e0*/  HMMA.16816.F32.BF16 R36, R28.reuse, R56, R36 ;  /* 0x000000381c24723c */ /* 0x040ff00000041824 */
[C---:B------:R-:W-:Y:S01]  /*32f0*/  HMMA.16816.F32.BF16 R76, R28.reuse, R58, R76 ;  /* 0x0000003a1c4c723c */ /* 0x040fe2000004184c */
[----:B------:R-:W-:Y:S07]  /*3300*/  LDSM.16.M88.4 R56, [R220+0x6000] ;  /* 0x00600000dc38783b */ /* 0x000fee0000000200 */
[C---:B-1----:R-:W-:Y:S01]  /*3310*/  HMMA.16816.F32.BF16 R64, R28.reuse, R12, R60 ;  /* 0x0000000c1c40723c */ /* 0x042fe2000004183c */
[----:B------:R-:W1:Y:S07]  /*3320*/  LDSM.16.M88.4 R60, [R229+0x6000] ;  /* 0x00600000e53c783b */ /* 0x000e6e0000000200 */
[----:B------:R-:W-:Y:S01]  /*3330*/  HMMA.16816.F32.BF16 R48, R28, R14, R48 ;  /* 0x0000000e1c30723c */ /* 0x000fe20000041830 */
[----:B------:R-:W3:Y:S06]  /*3340*/  LDSM.16.M88.4 R12, [R220+0x6800] ;  /* 0x00680000dc0c783b */ /* 0x000eec0000000200 */
[----:B------:R-:W-:Y:S01]  /*3350*/  IADD3 R29, R0, -0x38, RZ ;  /* 0xffffffc8001d7810 */ /* 0x000fe20007ffe0ff */
[----:B--2---:R-:W-:Y:S03]  /*3360*/  HMMA.16816.F32.BF16 R8, R20, R16, R8 ;  /* 0x000000101408723c */ /* 0x004fe60000041808 */
[----:B------:R-:W-:-:S05]  /*3370*/  ISETP.GE.AND P2, PT, R29, R92, PT ;  /* 0x0000005c1d00720c */ /* 0x000fca0003f46270 */
[C---:B------:R-:W-:Y:S01]  /*3380*/  HMMA.16816.F32.BF16 R72, R20.reuse, R18, R72 ;  /* 0x000000121448723c */ /* 0x040fe20000041848 */
[----:B------:R-:W2:Y:S07]  /*3390*/  LDSM.16.M88.4 R16, [R220+0x7000] ;  /* 0x00700000dc10783b */ /* 0x000eae0000000200 */
[C---:B------:R-:W-:Y:S08]  /*33a0*/  HMMA.16816.F32.BF16 R44, R20.reuse, R32, R44 ;  /* 0x00000020142c723c */ /* 0x040ff0000004182c */
[C---:B------:R-:W-:Y:S08]  /*33b0*/  HMMA.16816.F32.BF16 R40, R20.reuse, R34, R40 ;  /* 0x000000221428723c */ /* 0x040ff00000041828 */
[C---:B------:R-:W-:Y:S07]  /*33c0*/  HMMA.16816.F32.BF16 R36, R20.reuse, R24, R36 ;  /* 0x000000181424723c */ /* 0x040fee0000041824 */
[----:B------:R-:W-:Y:S01]  /*33d0*/  IADD3 R25, R0, -0x3f, RZ ;  /* 0xffffffc100197810 */ /* 0x000fe20007ffe0ff */
[----:B------:R-:W-:Y:S03]  /*33e0*/  HMMA.16816.F32.BF16 R76, R20, R26, R76 ;  /* 0x0000001a144c723c */ /* 0x000fe6000004184c */
[----:B------:R-:W-:-:S02]  /*33f0*/  ISETP.GE.AND P3, PT, R25, R92, PT ;  /* 0x0000005c1900720c */ /* 0x000fc40003f66270 */
[C---:B------:R-:W-:Y:S02]  /*3400*/  IADD3 R25, R0.reuse, -0x30, RZ ;  /* 0xffffffd000197810 */ /* 0x040fe40007ffe0ff */
[C---:B------:R-:W-:Y:S01]  /*3410*/  IADD3 R27, R0.reuse, -0x40, RZ ;  /* 0xffffffc0001b7810 */ /* 0x040fe20007ffe0ff */
[----:B------:R-:W-:Y:S01]  /*3420*/  HMMA.16816.F32.BF16 R64, R20, R52, R64 ;  /* 0x000000341440723c */ /* 0x000fe20000041840 */
[-C--:B------:R-:W-:Y:S02]  /*3430*/  ISETP.GE.AND P1, PT, R25, R92.reuse, PT ;  /* 0x0000005c1900720c */ /* 0x080fe40003f26270 */
[----:B------:R-:W-:Y:S02]  /*3440*/  ISETP.GE.AND P4, PT, R27, R92, PT ;  /* 0x0000005c1b00720c */ /* 0x000fe40003f86270 */
[----:B------:R-:W-:-:S03]  /*3450*/  IADD3 R27, R0, -0x37, RZ ;  /* 0xffffffc9001b7810 */ /* 0x000fc60007ffe0ff */
[----:B------:R-:W-:Y:S01]  /*3460*/  HMMA.16816.F32.BF16 R48, R20, R54, R48 ;  /* 0x000000361430723c */ /* 0x000fe20000041830 */
[----:B------:R-:W4:Y:S01]  /*3470*/  LDSM.16.M88.4 R20, [R220+0x7800] ;  /* 0x00780000dc14783b */ /* 0x000f220000000200 */
[----:B------:R-:W-:Y:S01]  /*3480*/  ISETP.GE.AND P0, PT, R27, R92, PT ;  /* 0x0000005c1b00720c */ /* 0x000fe20003f06270 */
[----:B------:R-:W-:-:S05]  /*3490*/  DEPBAR.LE SB0, 0x0 ;  /* 0x000080000000791a */ /* 0x000fca0000000000 */
[C---:B-1----:R-:W-:Y:S08]  /*34a0*/  HMMA.16816.F32.BF16 R8, R60.reuse, R56, R8 ;  /* 0x000000383c08723c */ /* 0x042ff00000041808 */
[C---:B------:R-:W-:Y:S08]  /*34b0*/  HMMA.16816.F32.BF16 R72, R60.reuse, R58, R72 ;  /* 0x0000003a3c48723c */ /* 0x040ff00000041848 */
[C---:B---3--:R-:W-:Y:S07]  /*34c0*/  HMMA.16816.F32.BF16 R44, R60.reuse, R12, R44 ;  /* 0x0000000c3c2c723c */ /* 0x048fee000004182c */
[----:B------:R-:W-:Y:S01]  /*34d0*/  IADD3 R13, R0, -0x2f, RZ ;  /* 0xffffffd1000d7810 */ /* 0x000fe20007ffe0ff */
[----:B--2---:R-:W-:Y:S01]  /*34e0*/  HMMA.16816.F32.BF16 R36, R60, R16, R36 ;  /* 0x000000103c24723c */ /* 0x004fe20000041824 */
[----:B------:R-:W-:-:S02]  /*34f0*/  FSEL R11, R11, -INF , !P3 ;  /* 0xff8000000b0b7808 */ /* 0x000fc40005800000 */
[-C--:B------:R-:W-:Y:S02]  /*3500*/  ISETP.GE.AND P5, PT, R13, R92.reuse, PT ;  /* 0x0000005c0d00720c */ /* 0x080fe40003fa6270 */
[C---:B------:R-:W-:Y:S02]  /*3510*/  IADD3 R13, R0.reuse, -0x27, RZ ;  /* 0xffffffd9000d7810 */ /* 0x040fe40007ffe0ff */
[----:B------:R-:W-:Y:S01]  /*3520*/  FSEL R26, R9, -INF , !P3 ;  /* 0xff800000091a7808 */ /* 0x000fe20005800000 */
[----:B------:R-:W-:Y:S01]  /*3530*/  HMMA.16816.F32.BF16 R40, R60, R14, R40 ;  /* 0x0000000e3c28723c */ /* 0x000fe20000041828 */
[----:B------:R-:W-:Y:S02]  /*3540*/  ISETP.GE.AND P3, PT, R13, R92, PT ;  /* 0x0000005c0d00720c */ /* 0x000fe40003f66270 */
[C---:B------:R-:W-:Y:S02]  /*3550*/  IADD3 R9, R0.reuse, -0x1f, RZ ;  /* 0xffffffe100097810 */ /* 0x040fe40007ffe0ff */
[----:B------:R-:W-:-:S02]  /*3560*/  IADD3 R13, R0, -0x20, RZ ;  /* 0xffffffe0000d7810 */ /* 0x000fc40007ffe0ff */
[----:B------:R-:W-:Y:S01]  /*3570*/  IADD3 R15, R0, -0x28, RZ ;  /* 0xffffffd8000f7810 */ /* 0x000fe20007ffe0ff */
[C---:B------:R-:W-:Y:S01]  /*3580*/  HMMA.16816.F32.BF16 R76, R60.reuse, R18, R76 ;  /* 0x000000123c4c723c */ /* 0x040fe2000004184c */
[----:B------:R-:W-:Y:S02]  /*3590*/  FSEL R24, R10, -INF , !P4 ;  /* 0xff8000000a187808 */ /* 0x000fe40006000000 */
[----:B------:R-:W-:Y:S02]  /*35a0*/  FSEL R25, R8, -INF , !P4 ;  /* 0xff80000008197808 */ /* 0x000fe40006000000 */
[----:B------:R-:W-:Y:S02]  /*35b0*/  ISETP.GE.AND P4, PT, R15, R92, PT ;  /* 0x0000005c0f00720c */ /* 0x000fe40003f86270 */
[----:B------:R-:W-:Y:S01]  /*35c0*/  FSEL R75, R75, -INF , !P0 ;  /* 0xff8000004b4b7808 */ /* 0x000fe20004000000 */
[----:B----4-:R-:W-:Y:S01]  /*35d0*/  HMMA.16816.F32.BF16 R64, R60, R20, R64 ;  /* 0x000000143c40723c */ /* 0x010fe20000041840 */
[----:B------:R-:W-:-:S02]  /*35e0*/  FSEL R16, R73, -INF , !P0 ;  /* 0xff80000049107808 */ /* 0x000fc40004000000 */
[----:B------:R-:W-:Y:S02]  /*35f0*/  FSEL R17, R74, -INF , !P2 ;  /* 0xff8000004a117808 */ /* 0x000fe40005000000 */
[----:B------:R-:W-:Y:S02]  /*3600*/  FSEL R72, R72, -INF , !P2 ;  /* 0xff80000048487808 */ /* 0x000fe40005000000 */
[-C--:B------:R-:W-:Y:S01]  /*3610*/  ISETP.GE.AND P0, PT, R9, R92.reuse, PT ;  /* 0x0000005c0900720c */ /* 0x080fe20003f06270 */
[----:B------:R-:W-:Y:S01]  /*3620*/  HMMA.16816.F32.BF16 R48, R60, R22, R48 ;  /* 0x000000163c30723c */ /* 0x000fe20000041830 */
[C---:B------:R-:W-:Y:S02]  /*3630*/  IADD3 R15, R0.reuse, -0x18, RZ ;  /* 0xffffffe8000f7810 */ /* 0x040fe40007ffe0ff */
[----:B------:R-:W-:Y:S02]  /*3640*/  ISETP.GE.AND P2, PT, R13, R92, PT ;  /* 0x0000005c0d00720c */ /* 0x000fe40003f46270 */
[----:B------:R-:W-:-:S02]  /*3650*/  IADD3 R13, R0, -0x17, RZ ;  /* 0xffffffe9000d7810 */ /* 0x000fc40007ffe0ff */
[----:B------:R-:W-:Y:S02]  /*3660*/  FSEL R9, R46, -INF , !P1 ;  /* 0xff8000002e097808 */ /* 0x000fe40004800000 */
[----:B------:R-:W-:Y:S02]  /*3670*/  FSEL R14, R44, -INF , !P1 ;  /* 0xff8000002c0e7808 */ /* 0x000fe40004800000 */
[----:B------:R-:W-:Y:S02]  /*3680*/  ISETP.GE.AND P1, PT, R15, R92, PT ;  /* 0x0000005c0f00720c */ /* 0x000fe40003f26270 */
[----:B------:R-:W-:Y:S02]  /*3690*/  FSEL R203, R39, -INF , !P0 ;  /* 0xff80000027cb7808 */ /* 0x000fe40004000000 */
[----:B------:R-:W-:Y:S02]  /*36a0*/  FSEL R184, R37, -INF , !P0 ;  /* 0xff80000025b87808 */ /* 0x000fe40004000000 */
[----:B------:R-:W-:-:S02]  /*36b0*/  FSEL R15, R47, -INF , !P5 ;  /* 0xff8000002f0f7808 */ /* 0x000fc40006800000 */
[----:B------:R-:W-:Y:S02]  /*36c0*/  FSEL R12, R45, -INF , !P5 ;  /* 0xff8000002d0c7808 */ /* 0x000fe40006800000 */
[----:B------:R-:W-:Y:S02]  /*36d0*/  ISETP.GT.AND P0, PT, R2, 0x1, PT ;  /* 0x000000010200780c */ /* 0x000fe40003f04270 */
[----:B------:R-:W-:Y:S02]  /*36e0*/  ISETP.GE.AND P5, PT, R13, R92, PT ;  /* 0x0000005c0d00720c */ /* 0x000fe40003fa6270 */
[C---:B------:R-:W-:Y:S02]  /*36f0*/  IADD3 R13, R0.reuse, -0x10, RZ ;  /* 0xfffffff0000d7810 */ /* 0x040fe40007ffe0ff */
[----:B------:R-:W-:Y:S02]  /*3700*/  IADD3 R19, R0, -0xf, RZ ;  /* 0xfffffff100137810 */ /* 0x000fe40007ffe0ff */
[----:B------:R-:W-:-:S02]  /*3710*/  FSEL R21, R42, -INF , !P4 ;  /* 0xff8000002a157808 */ /* 0x000fc40006000000 */
[----:B------:R-:W-:Y:S02]  /*3720*/  FSEL R10, R40, -INF , !P4 ;  /* 0xff800000280a7808 */ /* 0x000fe40006000000 */
[-C--:B------:R-:W-:Y:S02]  /*3730*/  ISETP.GE.AND P4, PT, R13, R92.reuse, PT ;  /* 0x0000005c0d00720c */ /* 0x080fe40003f86270 */
[----:B------:R-:W-:Y:S02]  /*3740*/  FSEL R13, R43, -INF , !P3 ;  /* 0xff8000002b0d7808 */ /* 0x000fe40005800000 */
[----:B------:R-:W-:Y:S02]  /*3750*/  FSEL R8, R41, -INF , !P3 ;  /* 0xff80000029087808 */ /* 0x000fe40005800000 */
[----:B------:R-:W-:Y:S02]  /*3760*/  ISETP.GE.AND P3, PT, R19, R92, PT ;  /* 0x0000005c1300720c */ /* 0x000fe40003f66270 */
[----:B------:R-:W-:-:S02]  /*3770*/  IADD3 R19, R0, -0x8, RZ ;  /* 0xfffffff800137810 */ /* 0x000fc40007ffe0ff */
[----:B------:R-:W-:Y:S01]  /*3780*/  IADD3 R23, R0, -0x7, RZ ;  /* 0xfffffff900177810 */ /* 0x000fe20007ffe0ff */
[----:B------:R-:W-:Y:S01]  /*3790*/  IMAD.IADD R0, R90, 0x1, R85 ;  /* 0x000000015a007824 */ /* 0x000fe200078e0255 */
[----:B------:R-:W-:Y:S02]  /*37a0*/  FSEL R191, R38, -INF , !P2 ;  /* 0xff80000026bf7808 */ /* 0x000fe40005000000 */
[----:B------:R-:W-:Y:S02]  /*37b0*/  FSEL R194, R36, -INF , !P2 ;  /* 0xff80000024c27808 */ /* 0x000fe40005000000 */
[----:B------:R-:W-:Y:S02]  /*37c0*/  FSEL R201, R78, -INF , !P1 ;  /* 0xff8000004ec97808 */ /* 0x000fe40004800000 */
[----:B------:R-:W-:Y:S02]  /*37d0*/  FSEL R186, R76, -INF , !P1 ;  /* 0xff8000004cba7808 */ /* 0x000fe40004800000 */
[----:B------:R-:W-:-:S02]  /*37e0*/  FSEL R195, R67, -INF , !P3 ;  /* 0xff80000043c37808 */ /* 0x000fc40005800000 */
[----:B------:R-:W-:Y:S01]  /*37f0*/  FSEL R200, R65, -INF , !P3 ;  /* 0xff80000041c87808 */ /* 0x000fe20005800000 */
[----:B------:R-:W-:Y:S01]  /*3800*/  BAR.SYNC.DEFER_BLOCKING 0x0 ;  /* 0x0000000000007b1d */ /* 0x000fe20000010000 */
[-C--:B------:R-:W-:Y:S02]  /*3810*/  ISETP.GE.AND P2, PT, R19, R92.reuse, PT ;  /* 0x0000005c1300720c */ /* 0x080fe40003f46270 */
[----:B------:R-:W-:Y:S02]  /*3820*/  ISETP.GE.AND P1, PT, R23, R92, PT ;  /* 0x0000005c1700720c */ /* 0x000fe40003f26270 */
[----:B------:R-:W-:Y:S02]  /*3830*/  @!P0 LEA R242, P3, R86, c[0x0][0x168], 0x1 ;  /* 0x00005a0056f28a11 */ /* 0x000fe400078608ff */
        /* <DEDUP_REMOVED lines=8> */
[----:B------:R-:W-:Y:S01]  /*38c0*/  @!P0 LEA.HI.X R243, R86, c[0x0][0x16c], R89, 0x1, P3 ;  /* 0x00005b0056f38a11 */ /* 0x000fe200018f0c59 */
[----:B------:R-:W-:Y:S05]  /*38d0*/  @!P0 BRA `(.L_x_3924) ;  /* 0x000005d000008947 */ /* 0x000fea0003800000 */
[----:B------:R-:W-:Y:S05]  /*38e0*/  @!P6 BRA `(.L_x_3925) ;  /* 0x000003900000e947 */ /* 0x000fea0003800000 */
[----:B------:R-:W1:Y:S01]  /*38f0*/  I2F.RP R20, R84 ;  /* 0x0000005400147306 */ /* 0x000e620000209400 */
[----:B------:R-:W-:Y:S02]  /*3900*/  IADD3 R22, R4, -0x80, RZ ;  /* 0xffffff8004167810 */ /* 0x000fe40007ffe0ff */
[----:B------:R-:W-:Y:S02]  /*3910*/  IABS R18, R3 ;  /* 0x0000000300127213 */ /* 0x000fe40000000000 */
[----:B------:R-:W-:Y:S02]  /*3920*/  IABS R4, R22 ;  /* 0x0000001600047213 */ /* 0x000fe40000000000 */
[----:B------:R-:W-:Y:S02]  /*3930*/  LOP3.LUT R3, R3, c[0x0][0x2d0], RZ, 0x3c, !PT ;  /* 0x0000b40003037a12 */ /* 0x000fe400078e3cff */
[----:B------:R-:W-:-:S02]  /*3940*/  LOP3.LUT R22, R22, c[0x0][0x2d0], RZ, 0x3c, !PT ;  /* 0x0000b40016167a12 */ /* 0x000fc400078e3cff */
        /* <DEDUP_REMOVED lines=10> */
[----:B------:R-:W-:Y:S01]  /*39f0*/  IMAD.HI.U32 R20, R19, R4, RZ ;  /* 0x0000000413147227 */ /* 0x000fe200078e00ff */
[----:B------:R-:W-:-:S03]  /*3a00*/  IADD3 R23, -R27, RZ, RZ ;  /* 0x000000ff1b177210 */ /* 0x000fc60007ffe1ff */
[----:B------:R-:W-:Y:S02]  /*3a10*/  IMAD.MOV R19, RZ, RZ, -R20 ;  /* 0x000000ffff137224 */ /* 0x000fe400078e0a14 */
[C---:B------:R-:W-:Y:S01]  /*3a20*/  IMAD R23, R84.reuse, R23, R18 ;  /* 0x0000001754177224 */ /* 0x040fe200078e0212 */
[----:B------:R-:W-:Y:S01]  /*3a30*/  LOP3.LUT R18, RZ, c[0x0][0x2d0], RZ, 0x33, !PT ;  /* 0x0000b400ff127a12 */ /* 0x000fe200078e33ff */
        /* <DEDUP_REMOVED lines=9> */
[----:B------:R-:W-:-:S07]  /*3ad0*/  ISETP.NE.AND P1, PT, RZ, c[0x0][0x2d0], PT ;  /* 0x0000b400ff007a0c */ /* 0x000fce0003f25270 */
[----:B------:R-:W-:Y:S02]  /*3ae0*/  @P5 IADD3 R27, R27, 0x1, RZ ;  /* 0x000000011b1b5810 */ /* 0x000fe40007ffe0ff */
[----:B------:R-:W-:-:S03]  /*3af0*/  @P4 IADD3 R20, R20, 0x1, RZ ;  /* 0x0000000114144810 */ /* 0x000fc60007ffe0ff */
[----:B------:R-:W-:Y:S02]  /*3b00*/  @!P2 IMAD.MOV R27, RZ, RZ, -R27 ;  /* 0x000000ffff1ba224 */ /* 0x000fe400078e0a1b */
[----:B------:R-:W-:-:S03]  /*3b10*/  @!P0 IMAD.MOV R20, RZ, RZ, -R20 ;  /* 0x000000ffff148224 */ /* 0x000fc600078e0a14 */
[C---:B------:R-:W-:Y:S02]  /*3b20*/  SEL R3, R18.reuse, R27, !P1 ;  /* 0x0000001b12037207 */ /* 0x040fe40004800000 */
[----:B------:R-:W-:-:S03]  /*3b30*/  SEL R18, R18, R20, !P1 ;  /* 0x0000001412127207 */ /* 0x000fc60004800000 */
[----:B------:R-:W-:-:S04]  /*3b40*/  IMAD.WIDE R30, R3, 0x4, R238 ;  /* 0x00000004031e7825 */ /* 0x000fc800078e02ee */
[----:B------:R-:W-:Y:S01]  /*3b50*/  IMAD.WIDE R28, R18, 0x4, R238 ;  /* 0x00000004121c7825 */ /* 0x000fe200078e02ee */
[----:B------:R-:W2:Y:S04]  /*3b60*/  LDG.E R4, [R30.64] ;  /* 0x0000000c1e047981 */ /* 0x000ea8000c1e1900 */
[----:B------:R-:W2:Y:S01]  /*3b70*/  LDG.E R19, [R28.64] ;  /* 0x0000000c1c137981 */ /* 0x000ea2000c1e1900 */
[----:B------:R-:W-:Y:S01]  /*3b80*/  IADD3 R3, R3, -R18, RZ ;  /* 0x8000001203037210 */ /* 0x000fe20007ffe0ff */
[----:B------:R-:W-:-:S04]  /*3b90*/  IMAD.MOV.U32 R18, RZ, RZ, 0x40 ;  /* 0x00000040ff127424 */ /* 0x000fc800078e00ff */
[----:B------:R-:W-:-:S04]  /*3ba0*/  IMAD R18, R3, c[0x0][0x2d0], -R18 ;  /* 0x0000b40003127a24 */ /* 0x000fc800078e0a12 */
[----:B------:R-:W-:Y:S01]  /*3bb0*/  IMAD.WIDE.U32 R22, R18, c[0x0][0x198], RZ ;  /* 0x0000660012167a25 */ /* 0x000fe200078e00ff */
[----:B------:R-:W-:-:S05]  /*3bc0*/  SHF.R.S32.HI R3, RZ, 0x1f, R18 ;  /* 0x0000001fff037819 */ /* 0x000fca0000011412 */
[----:B------:R-:W-:-:S04]  /*3bd0*/  IMAD R3, R3, c[0x0][0x198], RZ ;  /* 0x0000660003037a24 */ /* 0x000fc800078e02ff */
[----:B------:R-:W-:-:S05]  /*3be0*/  IMAD R3, R18, c[0x0][0x19c], R3 ;  /* 0x0000670012037a24 */ /* 0x000fca00078e0203 */
[----:B------:R-:W-:Y:S01]  /*3bf0*/  IADD3 R23, R23, R3, RZ ;  /* 0x0000000317177210 */ /* 0x000fe20007ffe0ff */
[----:B--2---:R-:W-:-:S04]  /*3c00*/  IMAD.IADD R19, R19, 0x1, -R4 ;  /* 0x0000000113137824 */ /* 0x004fc800078e0a04 */
[----:B------:R-:W-:Y:S01]  /*3c10*/  IMAD.WIDE.U32 R22, R19, c[0x0][0x180], R22 ;  /* 0x0000600013167a25 */ /* 0x000fe200078e0016 */
[----:B------:R-:W-:-:S05]  /*3c20*/  SHF.R.S32.HI R4, RZ, 0x1f, R19 ;  /* 0x0000001fff047819 */ /* 0x000fca0000011413 */
[----:B------:R-:W-:-:S04]  /*3c30*/  IMAD R4, R4, c[0x0][0x180], RZ ;  /* 0x0000600004047a24 */ /* 0x000fc800078e02ff */
[----:B------:R-:W-:-:S04]  /*3c40*/  IMAD R4, R19, c[0x0][0x184], R4 ;  /* 0x0000610013047a24 */ /* 0x000fc800078e0204 */
[----:B------:R-:W-:Y:S01]  /*3c50*/  IMAD.IADD R3, R23, 0x1, R4 ;  /* 0x0000000117037824 */ /* 0x000fe200078e0204 */
[----:B------:R-:W-:Y:S01]  /*3c60*/  MOV R4, R22 ;  /* 0x0000001600047202 */ /* 0x000fe20000000f00 */
[----:B------:R-:W-:Y:S05]  /*3c70*/  BRA `(.L_x_3926) ;  /* 0x0000002000007947 */ /* 0x000fea0003800000 */
.L_x_3925:
[----:B------:R-:W-:-:S04]  /*3c80*/  LEA R4, -R6, RZ, 0x6 ;  /* 0x000000ff06047211 */ /* 0x000fc800078e31ff */
[----:B------:R-:W-:Y:S02]  /*3c90*/  SHF.R.S32.HI R3, RZ, 0x1f, R4 ;  /* 0x0000001fff037819 */ /* 0x000fe40000011404 */
.L_x_3926:
[----:B------:R-:W-:Y:S01]  /*3ca0*/  IADD3 R86, P0, R4, R86, RZ ;  /* 0x0000005604567210 */ /* 0x000fe20007f1e0ff */
[----:B------:R-:W-:Y:S02]  /*3cb0*/  IMAD.MOV.U32 R23, RZ, RZ, 0x5 ;  /* 0x00000005ff177424 */ /* 0x000fe400078e00ff */
[----:B------:R-:W-:Y:S01]  /*3cc0*/  IMAD.SHL.U32 R19, R6, 0x20, RZ ;  /* 0x0000002006137824 */ /* 0x000fe200078e00ff */
[----:B------:R-:W-:Y:S01]  /*3cd0*/  LEA R242, P1, R86, c[0x0][0x168], 0x1 ;  /* 0x00005a0056f27a11 */ /* 0x000fe200078208ff */
[----:B------:R-:W-:Y:S01]  /*3ce0*/  IMAD.X R3, R3, 0x1, R89, P0 ;  /* 0x0000000103037824 */ /* 0x000fe200000e0659 */
[----:B------:R-:W-:Y:S02]  /*3cf0*/  SHF.L.U64.HI R6, R6, R23, c[0x0][0x19c] ;  /* 0x0000670006067619 */ /* 0x000fe40000010217 */
[----:B------:R-:W-:Y:S02]  /*3d00*/  IADD3 R22, P0, R19, R242, RZ ;  /* 0x000000f213167210 */ /* 0x000fe40007f1e0ff */
[----:B------:R-:W-:-:S02]  /*3d10*/  LEA.HI.X R243, R86, c[0x0][0x16c], R3, 0x1, P1 ;  /* 0x00005b0056f37a11 */ /* 0x000fc400008f0c03 */
[----:B------:R-:W-:-:S03]  /*3d20*/  IADD3 R18, P1, R19, R22, RZ ;  /* 0x0000001613127210 */ /* 0x000fc60007f3e0ff */
[C---:B------:R-:W-:Y:S01]  /*3d30*/  IMAD.X R23, R6.reuse, 0x1, R243, P0 ;  /* 0x0000000106177824 */ /* 0x040fe200000e06f3 */
[----:B------:R-:W-:Y:S01]  /*3d40*/  @!PT LDS RZ, [RZ] ;  /* 0x00000000fffff984 */ /* 0x000fe20000000800 */
[----:B------:R-:W-:Y:S01]  /*3d50*/  @!PT LDS RZ, [RZ] ;  /* 0x00000000fffff984 */ /* 0x000fe20000000800 */
[----:B------:R-:W-:Y:S01]  /*3d60*/  @!PT LDS RZ, [RZ] ;  /* 0x00000000fffff984 */ /* 0x000fe20000000800 */
[----:B------:R1:W-:Y:S01]  /*3d70*/  LDGSTS.E.BYPASS.LTC128B.128 [R237+0x8000], [R242.64] ;  /* 0x08000000f2ed7fae */ /* 0x0003e2000b901d4c */
[----:B------:R-:W-:Y:S02]  /*3d80*/  IADD3 R28, P0, R19, R18, RZ ;  /* 0x00000012131c7210 */ /* 0x000fe40007f1e0ff */
[C---:B------:R-:W-:Y:S01]  /*3d90*/  IMAD.X R19, R6.reuse, 0x1, R23, P1 ;  /* 0x0000000106137824 */ /* 0x040fe200008e0617 */
[----:B------:R1:W-:Y:S03]  /*3da0*/  LDGSTS.E.BYPASS.LTC128B.128 [R237+0xa000], [R242.64+0x80] ;  /* 0x0a000080f2ed7fae */ /* 0x0003e6000b901d4c */
[----:B------:R-:W-:Y:S01]  /*3db0*/  IMAD.X R29, R6, 0x1, R19, P0 ;  /* 0x00000001061d7824 */ /* 0x000fe200000e0613 */
[----:B------:R1:W-:Y:S04]  /*3dc0*/  LDGSTS.E.BYPASS.LTC128B.128 [R237+0xc000], [R242.64+0x100] ;  /* 0x0c000100f2ed7fae */ /* 0x0003e8000b901d4c */
[----:B------:R1:W-:Y:S04]  /*3dd0*/  LDGSTS.E.BYPASS.LTC128B.128 [R237+0xe000], [R242.64+0x180] ;  /* 0x0e000180f2ed7fae */ /* 0x0003e8000b901d4c */
[----:B------:R1:W-:Y:S04]  /*3de0*/  LDGSTS.E.BYPASS.LTC128B.128 [R237+0x8800], [R22.64] ;  /* 0x0880000016ed7fae */ /* 0x0003e8000b901d4c */
[----:B------:R1:W-:Y:S04]  /*3df0*/  LDGSTS.E.BYPASS.LTC128B.128 [R237+0xa800], [R22.64+0x80] ;  /* 0x0a80008016ed7fae */ /* 0x0003e8000b901d4c */
        /* <DEDUP_REMOVED lines=10> */
[----:B------:R-:W0:Y:S02]  /*3ea0*/  LDGDEPBAR ;  /* 0x00000000000079af */ /* 0x000e240000000000 */
.L_x_3924:
        /* <DEDUP_REMOVED lines=27> */
[----:B-1----:R-:W-:Y:S02]  /*4060*/  FMNMX.FTZ R23, R189, R4, !PT ;  /* 0x00000004bd177209 */ /* 0x002fe40007810000 */
[----:B------:R-:W-:Y:S02]  /*4070*/  FMNMX.FTZ R6, R196, R3, !PT ;  /* 0x00000003c4067209 */ /* 0x000fe40007810000 */
[----:B------:R-:W-:Y:S02]  /*4080*/  FMNMX.FTZ R23, R188, R23, !PT ;  /* 0x00000017bc177209 */ /* 0x000fe40007810000 */
[----:B------:R-:W-:Y:S01]  /*4090*/  SHF.L.U32 R228, R0, 0x1, RZ ;  /* 0x0000000100e47819 */ /* 0x000fe200000006ff */
[----:B------:R-:W1:Y:S03]  /*40a0*/  SHFL.BFLY PT, R19, R6, 0x2, 0x1f ;  /* 0x0c401f0006137f89 */ /* 0x000e6600000e0000 */
[-C--:B------:R-:W-:Y:S01]  /*40b0*/  LEA R226, R7, R228.reuse, 0x1 ;  /* 0x000000e407e27211 */ /* 0x080fe200078e08ff */
[----:B------:R-:W2:Y:S01]  /*40c0*/  SHFL.BFLY PT, R4, R23, 0x2, 0x1f ;  /* 0x0c401f0017047f89 */ /* 0x000ea200000e0000 */
[----:B------:R-:W-:-:S02]  /*40d0*/  LEA R225, R5, R228, 0x1 ;  /* 0x000000e405e17211 */ /* 0x000fc400078e08ff */
        /* <DEDUP_REMOVED lines=10> */
[----:B------:R-:W3:Y:S04]  /*4180*/  LDSM.16.MT88.4 R76, [R226+0x12000] ;  /* 0x01200000e24c783b */ /* 0x000ee80000004200 */
[----:B------:R-:W4:Y:S04]  /*4190*/  LDSM.16.MT88.4 R84, [R225+0x12000] ;  /* 0x01200000e154783b */ /* 0x000f280000004200 */
[----:B------:R-:W5:Y:S04]  /*41a0*/  LDSM.16.MT88.4 R92, [R224+0x12000] ;  /* 0x01200000e05c783b */ /* 0x000f680000004200 */
[----:B------:R-:W3:Y:S01]  /*41b0*/  LDSM.16.MT88.4 R100, [R228+0x14000] ;  /* 0x01400000e464783b */ /* 0x000ee20000004200 */
[----:B-1----:R-:W-:-:S03]  /*41c0*/  FMNMX.FTZ R164, R19, R164, !PT ;  /* 0x000000a413a47209 */ /* 0x002fc60007810000 */
[----:B------:R-:W1:Y:S01]  /*41d0*/  LDSM.16.MT88.4 R108, [R226+0x14000] ;  /* 0x01400000e26c783b */ /* 0x000e620000004200 */
[----:B--2---:R-:W-:Y:S01]  /*41e0*/  FMNMX.FTZ R3, R4, R3, !PT ;  /* 0x0000000304037209 */ /* 0x004fe20007810000 */
[C---:B------:R-:W-:Y:S01]  /*41f0*/  FMUL.FTZ R199, R164.reuse, c[0x0][0x23c] ;  /* 0x00008f00a4c77a20 */ /* 0x040fe20000410000 */
[----:B------:R-:W-:Y:S01]  /*4200*/  FSETP.NEU.FTZ.AND P0, PT, R164, -INF , PT ;  /* 0xff800000a400780b */ /* 0x000fe20003f1d000 */
[----:B------:R-:W2:Y:S02]  /*4210*/  LDSM.16.MT88.4 R116, [R225+0x14000] ;  /* 0x01400000e174783b */ /* 0x000ea40000004200 */
[----:B------:R-:W-:Y:S01]  /*4220*/  FMUL.FTZ R190, R3, c[0x0][0x23c] ;  /* 0x00008f0003be7a20 */ /* 0x000fe20000410000 */
[----:B------:R-:W-:Y:S01]  /*4230*/  FSEL R199, R199, RZ, P0 ;  /* 0x000000ffc7c77208 */ /* 0x000fe20000000000 */
[----:B------:R-:W1:Y:S01]  /*4240*/  LDSM.16.MT88.4 R124, [R224+0x14000] ;  /* 0x01400000e07c783b */ /* 0x000e620000004200 */
[----:B------:R-:W-:-:S03]  /*4250*/  FSETP.NEU.FTZ.AND P0, PT, R3, -INF , PT ;  /* 0xff8000000300780b */ /* 0x000fc60003f1d000 */
[--C-:B------:R-:W-:Y:S01]  /*4260*/  FFMA.FTZ R180, R25, c[0x0][0x23c], -R199.reuse ;  /* 0x00008f0019b47a23 */ /* 0x100fe200000108c7 */
[----:B------:R-:W-:Y:S01]  /*4270*/  FSEL R190, R190, RZ, P0 ;  /* 0x000000ffbebe7208 */ /* 0x000fe20000000000 */
[--C-:B------:R-:W-:Y:S01]  /*4280*/  FFMA.FTZ R179, R26, c[0x0][0x23c], -R199.reuse ;  /* 0x00008f001ab37a23 */ /* 0x100fe200000108c7 */
[----:B------:R-:W1:Y:S01]  /*4290*/  LDSM.16.MT88.4 R132, [R228+0x16000] ;  /* 0x01600000e484783b */ /* 0x000e620000004200 */
[--C-:B------:R-:W-:Y:S01]  /*42a0*/  FFMA.FTZ R177, R72, c[0x0][0x23c], -R199.reuse ;  /* 0x00008f0048b17a23 */ /* 0x100fe200000108c7 */
[----:B------:R-:W-:Y:S01]  /*42b0*/  ISETP.GE.AND P0, PT, R2, 0x2, PT ;  /* 0x000000020200780c */ /* 0x000fe20003f06270 */
[----:B------:R-:W-:Y:S01]  /*42c0*/  FFMA.FTZ R174, R16, c[0x0][0x23c], -R199 ;  /* 0x00008f0010ae7a23 */ /* 0x000fe200000108c7 */
[----:B------:R-:W1:Y:S01]  /*42d0*/  LDSM.16.MT88.4 R156, [R226+0x16000] ;  /* 0x01600000e29c783b */ /* 0x000e620000004200 */
[--C-:B------:R-:W-:Y:S01]  /*42e0*/  FFMA.FTZ R182, R24, c[0x0][0x23c], -R190.reuse ;  /* 0x00008f0018b67a23 */ /* 0x100fe200000108be */
[----:B------:R-:W-:Y:S01]  /*42f0*/  MUFU.EX2 R180, R180 ;  /* 0x000000b400b47308 */ /* 0x000fe20000000800 */
[--C-:B------:R-:W-:Y:S01]  /*4300*/  FFMA.FTZ R181, R11, c[0x0][0x23c], -R190.reuse ;  /* 0x00008f000bb57a23 */ /* 0x100fe200000108be */
[----:B------:R-:W1:Y:S01]  /*4310*/  LDSM.16.MT88.4 R144, [R225+0x16000] ;  /* 0x01600000e190783b */ /* 0x000e620000004200 */
[----:B------:R-:W-:-:S02]  /*4320*/  FFMA.FTZ R183, R17, c[0x0][0x23c], -R190 ;  /* 0x00008f0011b77a23 */ /* 0x000fc400000108be */
[--C-:B------:R-:W-:Y:S01]  /*4330*/  FFMA.FTZ R176, R75, c[0x0][0x23c], -R190.reuse ;  /* 0x00008f004bb07a23 */ /* 0x100fe200000108be */
[----:B------:R-:W1:Y:S01]  /*4340*/  LDSM.16.MT88.4 R4, [R224+0x16000] ;  /* 0x01600000e004783b */ /* 0x000e620000004200 */
[--C-:B------:R-:W-:Y:S01]  /*4350*/  FFMA.FTZ R172, R10, c[0x0][0x23c], -R199.reuse ;  /* 0x00008f000aac7a23 */ /* 0x100fe200000108c7 */
[----:B------:R-:W2:Y:S01]  /*4360*/  MUFU.EX2 R179, R179 ;  /* 0x000000b300b37308 */ /* 0x000ea20000000800 */
[--C-:B------:R-:W-:Y:S01]  /*4370*/  FFMA.FTZ R165, R8, c[0x0][0x23c], -R199.reuse ;  /* 0x00008f0008a57a23 */ /* 0x100fe200000108c7 */
[----:B------:R-:W-:Y:S01]  /*4380*/  LDSM.16.MT88.4 R16, [R228+0x10800] ;  /* 0x01080000e410783b */ /* 0x000fe20000004200 */
[--C-:B------:R-:W-:Y:S02]  /*4390*/  FFMA.FTZ R175, R9, c[0x0][0x23c], -R190.reuse ;  /* 0x00008f0009af7a23 */ /* 0x100fe400000108be */
[--C-:B------:R-:W-:Y:S01]  /*43a0*/  FFMA.FTZ R178, R14, c[0x0][0x23c], -R199.reuse ;  /* 0x00008f000eb27a23 */ /* 0x100fe200000108c7 */
[----:B------:R-:W1:Y:S01]  /*43b0*/  LDSM.16.MT88.4 R8, [R226+0x10800] ;  /* 0x01080000e208783b */ /* 0x000e620000004200 */
[----:B------:R-:W-:Y:S01]  /*43c0*/  FFMA.FTZ R173, R12, c[0x0][0x23c], -R199 ;  /* 0x00008f000cad7a23 */ /* 0x000fe200000108c7 */
[----:B------:R-:W-:Y:S01]  /*43d0*/  MUFU.EX2 R177, R177 ;  /* 0x000000b100b17308 */ /* 0x000fe20000000800 */
[--C-:B------:R-:W-:Y:S01]  /*43e0*/  FFMA.FTZ R166, R15, c[0x0][0x23c], -R190.reuse ;  /* 0x00008f000fa67a23 */ /* 0x100fe200000108be */
[----:B------:R-:W-:Y:S01]  /*43f0*/  LDSM.16.MT88.4 R28, [R228+0x14800] ;  /* 0x01480000e41c783b */ /* 0x000fe20000004200 */
[----:B------:R-:W-:-:S02]  /*4400*/  FFMA.FTZ R167, R21, c[0x0][0x23c], -R190 ;  /* 0x00008f0015a77a23 */ /* 0x000fc400000108be */
[--C-:B------:R-:W-:Y:S01]  /*4410*/  FFMA.FTZ R0, R13, c[0x0][0x23c], -R190.reuse ;  /* 0x00008f000d007a23 */ /* 0x100fe200000108be */
[----:B------:R-:W-:Y:S01]  /*4420*/  LDSM.16.MT88.4 R20, [R225+0x10800] ;  /* 0x01080000e114783b */ /* 0x000fe20000004200 */
[--C-:B------:R-:W-:Y:S01]  /*4430*/  FFMA.FTZ R185, R194, c[0x0][0x23c], -R199.reuse ;  /* 0x00008f00c2b97a23 */ /* 0x100fe200000108c7 */
[----:B------:R-:W3:Y:S01]  /*4440*/  MUFU.EX2 R174, R174 ;  /* 0x000000ae00ae7308 */ /* 0x000ee20000000800 */
[----:B--2---:R-:W-:Y:S01]  /*4450*/  F2FP.BF16.PACK_AB R148, R179, R180 ;  /* 0x000000b4b394723e */ /* 0x004fe200000010ff */
[----:B------:R-:W2:Y:S01]  /*4460*/  LDSM.16.MT88.4 R12, [R224+0x10800] ;  /* 0x01080000e00c783b */ /* 0x000ea20000004200 */
        /* <DEDUP_REMOVED lines=9> */
[----:B------:R-:W-:Y:S01]  /*4500*/  LDSM.16.MT88.4 R24, [R226+0x14800] ;  /* 0x01480000e218783b */ /* 0x000fe20000004200 */
[----:B------:R-:W-:Y:S01]  /*4510*/  FFMA.FTZ R193, R193, c[0x0][0x23c], -R190 ;  /* 0x00008f00c1c17a23 */ /* 0x000fe200000108be */
[----:B------:R-:W1:Y:S01]  /*4520*/  MUFU.EX2 R181, R181 ;  /* 0x000000b500b57308 */ /* 0x000e620000000800 */
[----:B---3--:R-:W-:Y:S01]  /*4530*/  F2FP.BF16.PACK_AB R150, R174, R177 ;  /* 0x000000b1ae96723e */ /* 0x008fe200000010ff */
        /* <DEDUP_REMOVED lines=8> */
[----:B------:R-:W3:Y:S01]  /*45c0*/  MUFU.EX2 R176, R176 ;  /* 0x000000b000b07308 */ /* 0x000ee20000000800 */
[----:B-1----:R-:W-:Y:S01]  /*45d0*/  F2FP.BF16.PACK_AB R149, R181, R182 ;  /* 0x000000b6b595723e */ /* 0x002fe200000010ff */
[----:B------:R-:W-:Y:S02]  /*45e0*/  FFMA.FTZ R188, R188, c[0x0][0x23c], -R190 ;  /* 0x00008f00bcbc7a23 */ /* 0x000fe400000108be */
[----:B------:R-:W-:Y:S02]  /*45f0*/  FADD.FTZ R180, R180, R179 ;  /* 0x000000b3b4b47221 */ /* 0x000fe40000010000 */
[----:B------:R-:W-:-:S02]  /*4600*/  FADD.FTZ R182, R182, R181 ;  /* 0x000000b5b6b67221 */ /* 0x000fc40000010000 */
[----:B------:R-:W-:Y:S01]  /*4610*/  MUFU.EX2 R178, R178 ;  /* 0x000000b200b27308 */ /* 0x000fe20000000800 */
[----:B------:R-:W-:-:S04]  /*4620*/  FADD.FTZ R177, R177, R180 ;  /* 0x000000b4b1b17221 */ /* 0x000fc80000010000 */
[----:B------:R-:W-:Y:S01]  /*4630*/  FADD.FTZ R177, R174, R177 ;  /* 0x000000b1aeb17221 */ /* 0x000fe20000010000 */
[----:B---3--:R-:W-:Y:S02]  /*4640*/  F2FP.BF16.PACK_AB R151, R176, R183 ;  /* 0x000000b7b097723e */ /* 0x008fe400000010ff */
        /* <DEDUP_REMOVED lines=10> */
[----:B------:R-:W3:Y:S06]  /*46f0*/  MUFU.EX2 R166, R166 ;  /* 0x000000a600a67308 */ /* 0x000eec0000000800 */
[C---:B------:R-:W-:Y:S02]  /*4700*/  HMMA.16816.F32.BF16 R56, R148.reuse, R60, RZ ;  /* 0x0000003c9438723c */ /* 0x040fe400000418ff */
[----:B------:R-:W-:Y:S06]  /*4710*/  MUFU.EX2 R167, R167 ;  /* 0x000000a700a77308 */ /* 0x000fec0000000800 */
[C---:B------:R-:W-:Y:S02]  /*4720*/  HMMA.16816.F32.BF16 R64, R148.reuse, R68, RZ ;  /* 0x000000449440723c */ /* 0x040fe400000418ff */
[----:B------:R-:W1:Y:S06]  /*4730*/  MUFU.EX2 R0, R0 ;  /* 0x0000000000007308 */ /* 0x000e6c0000000800 */
[C---:B------:R-:W-:Y:S02]  /*4740*/  HMMA.16816.F32.BF16 R72, R148.reuse, R76, RZ ;  /* 0x0000004c9448723c */ /* 0x040fe400000418ff */
[----:B------:R-:W-:Y:S06]  /*4750*/  MUFU.EX2 R185, R185 ;  /* 0x000000b900b97308 */ /* 0x000fec0000000800 */
[C---:B----4-:R-:W-:Y:S02]  /*4760*/  HMMA.16816.F32.BF16 R80, R148.reuse, R84, RZ ;  /* 0x000000549450723c */ /* 0x050fe400000418ff */
[----:B------:R-:W4:Y:S06]  /*4770*/  MUFU.EX2 R184, R184 ;  /* 0x000000b800b87308 */ /* 0x000f2c0000000800 */
[C---:B-----5:R-:W-:Y:S02]  /*4780*/  HMMA.16816.F32.BF16 R88, R148.reuse, R92, RZ ;  /* 0x0000005c9458723c */ /* 0x060fe400000418ff */
        /* <DEDUP_REMOVED lines=38> */
[----:B---3--:R-:W-:Y:S01]  /*49f0*/  F2FP.BF16.PACK_AB R5, R166, R175 ;  /* 0x000000afa605723e */ /* 0x008fe200000010ff */
        /* <DEDUP_REMOVED lines=58> */
[----:B----4-:R-:W-:Y:S01]  /*4da0*/  F2FP.BF16.PACK_AB R4, R184, R185 ;  /* 0x000000b9b804723e */ /* 0x010fe200000010ff */
[----:B------:R-:W-:Y:S01]  /*4db0*/  FADD.FTZ R185, R185, R172 ;  /* 0x000000acb9b97221 */ /* 0x000fe20000010000 */
[----:B-----5:R-:W-:Y:S01]  /*4dc0*/  F2FP.BF16.PACK_AB R5, R194, R191 ;  /* 0x000000bfc205723e */ /* 0x020fe200000010ff */
        /* <DEDUP_REMOVED lines=27> */
[C---:B------:R-:W-:Y:S08]  /*4f80*/  HMMA.16816.F32.BF16 R80, R4.reuse, R32, R80 ;  /* 0x000000200450723c */ /* 0x040ff00000041850 */
[C---:B------:R-:W-:Y:S01]  /*4f90*/  HMMA.16816.F32.BF16 R84, R4.reuse, R34, R84 ;  /* 0x000000220454723c */ /* 0x040fe20000041854 */
[----:B------:R-:W-:Y:S07]  /*4fa0*/  LDSM.16.MT88.4 R32, [R224+0x17000] ;  /* 0x01700000e020783b */ /* 0x000fee0000004200 */
        /* <DEDUP_REMOVED lines=77> */
[C---:B------:R-:W-:Y:S08]  /*5480*/  HMMA.16816.F32.BF16 R152, R4.reuse, R16, R152 ;  /* 0x000000100498723c */ /* 0x040ff00000041898 */
[----:B------:R-:W-:Y:S01]  /*5490*/  HMMA.16816.F32.BF16 R148, R4, R18, R148 ;  /* 0x000000120494723c */ /* 0x000fe20000041894 */
[----:B------:R-:W-:Y:S07]  /*54a0*/  @!P0 BRA `(.L_x_3927) ;  /* 0x0000386000008947 */ /* 0x000fee0003800000 */
[----:B------:R-:W-:Y:S01]  /*54b0*/  ULDC UR10, c[0x0][0x1a0] ;  /* 0x00006800000a7ab9 */ /* 0x000fe20000000800 */
[----:B------:R-:W-:Y:S01]  /*54c0*/  IADD3 R246, R2, -0x2, RZ ;  /* 0xfffffffe02f67810 */ /* 0x000fe20007ffe0ff */
[----:B------:R-:W-:Y:S01]  /*54d0*/  ULEA UR4, -UR10, URZ, 0x6 ;  /* 0x0000003f0a047291 */ /* 0x000fe2000f8e313f */
[----:B------:R-:W-:Y:S01]  /*54e0*/  IMAD.MOV.U32 R0, RZ, RZ, R3 ;  /* 0x000000ffff007224 */ /* 0x000fe200078e0003 */
[----:B------:R-:W-:Y:S01]  /*54f0*/  UMOV UR8, 0x5 ;  /* 0x0000000500087882 */ /* 0x000fe20000000000 */
[----:B------:R-:W-:Y:S01]  /*5500*/  IMAD.MOV.U32 R165, RZ, RZ, R164 ;  /* 0x000000ffffa57224 */ /* 0x000fe200078e00a4 */
[----:B------:R-:W-:-:S02]  /*5510*/  USHF.R.S32.HI UR5, URZ, 0x1f, UR4 ;  /* 0x0000001f3f057899 */ /* 0x000fc40008011404 */
[----:B------:R-:W-:Y:S01]  /*5520*/  ULDC UR9, c[0x0][0x1a4] ;  /* 0x0000690000097ab9 */ /* 0x000fe20000000800 */
[----:B------:R-:W-:Y:S01]  /*5530*/  MOV R245, UR4 ;  /* 0x0000000400f57c02 */ /* 0x000fe20008000f00 */
[----:B------:R-:W-:Y:S02]  /*5540*/  USHF.L.U64.HI UR9, UR10, UR8, UR9 ;  /* 0x000000080a097299 */ /* 0x000fe40008010209 */
[----:B------:R-:W-:Y:S01]  /*5550*/  MOV R244, UR5 ;  /* 0x0000000500f47c02 */ /* 0x000fe20008000f00 */
[----:B------:R-:W-:Y:S02]  /*5560*/  USHF.L.U32 UR10, UR10, 0x5, URZ ;  /* 0x000000050a0a7899 */ /* 0x000fe4000800063f */
[----:B------:R-:W-:Y:S02]  /*5570*/  ULDC UR4, c[0x0][0x19c] ;  /* 0x0000670000047ab9 */ /* 0x000fe40000000800 */
.L_x_3931:
[----:B------:R-:W-:Y:S01]  /*5580*/  MOV R6, R245 ;  /* 0x000000f500067202 */ /* 0x000fe20000000f00 */
[----:B------:R-:W-:Y:S04]  /*5590*/  DEPBAR.LE SB0, 0x0 ;  /* 0x000080000000791a */ /* 0x000fe80000000000 */
[----:B------:R-:W-:Y:S01]  /*55a0*/  BAR.SYNC.DEFER_BLOCKING 0x0 ;  /* 0x0000000000007b1d */ /* 0x000fe20000010000 */
[----:B------:R-:W-:Y:S05]  /*55b0*/  MOV R3, R244 ;  /* 0x000000f400037202 */ /* 0x000fea0000000f00 */
[----:B------:R-:W-:-:S05]  /*55c0*/  @!P6 BRA `(.L_x_3928) ;  /* 0x000003b00000e947 */ /* 0x000fca0003800000 */
[----:B------:R-:W-:Y:S04]  /*55d0*/  IABS R2, c[0x0][0x2d0] ;  /* 0x0000b40000027a13 */ /* 0x000fe80000000000 */
[----:B------:R-:W1:Y:S10]  /*55e0*/  I2F.RP R7, R2 ;  /* 0x0000000200077306 */ /* 0x000e740000209400 */
[----:B-1----:R-:W1:Y:S02]  /*55f0*/  MUFU.RCP R3, R7 ;  /* 0x0000000700037308 */ /* 0x002e640000001000 */
[----:B-1----:R-:W-:Y:S01]  /*5600*/  IADD3 R8, R3, 0xffffffe, RZ ;  /* 0x0ffffffe03087810 */ /* 0x002fe20007ffe0ff */
[----:B------:R-:W-:Y:S07]  /*5610*/  IMAD.SHL.U32 R3, R246, 0x40, RZ ;  /* 0x00000040f6037824 */ /* 0x000fee00078e00ff */
[----:B------:R-:W1:Y:S01]  /*5620*/  F2I.FTZ.U32.TRUNC.NTZ R9, R8 ;  /* 0x0000000800097305 */ /* 0x000e62000021f000 */
[----:B------:R-:W-:Y:S02]  /*5630*/  IABS R4, R3 ;  /* 0x0000000300047213 */ /* 0x000fe40000000000 */
[C---:B------:R-:W-:Y:S02]  /*5640*/  IADD3 R10, R3.reuse, 0x40, RZ ;  /* 0x00000040030a7810 */ /* 0x040fe40007ffe0ff */
[----:B------:R-:W-:Y:S02]  /*5650*/  LOP3.LUT R3, R3, c[0x0][0x2d0], RZ, 0x3c, !PT ;  /* 0x0000b40003037a12 */ /* 0x000fe400078e3cff */
[----:B------:R-:W-:Y:S02]  /*5660*/  IABS R6, R10 ;  /* 0x0000000a00067213 */ /* 0x000fe40000000000 */
[----:B------:R-:W-:Y:S02]  /*5670*/  LOP3.LUT R10, R10, c[0x0][0x2d0], RZ, 0x3c, !PT ;  /* 0x0000b4000a0a7a12 */ /* 0x000fe400078e3cff */
[----:B------:R-:W-:Y:S02]  /*5680*/  ISETP.GE.AND P0, PT, R3, RZ, PT ;  /* 0x000000ff0300720c */ /* 0x000fe40003f06270 */
[----:B------:R-:W-:Y:S01]  /*5690*/  ISETP.GE.AND P2, PT, R10, RZ, PT ;  /* 0x000000ff0a00720c */ /* 0x000fe20003f46270 */
[--C-:B-1----:R-:W-:Y:S02]  /*56a0*/  IMAD.MOV R5, RZ, RZ, -R9.reuse ;  /* 0x000000ffff057224 */ /* 0x102fe400078e0a09 */
[----:B------:R-:W-:Y:S02]  /*56b0*/  IMAD.MOV.U32 R8, RZ, RZ, RZ ;  /* 0x000000ffff087224 */ /* 0x000fe400078e00ff */
[----:B------:R-:W-:Y:S04]  /*56c0*/  IMAD R5, R5, R2, RZ ;  /* 0x0000000205057224 */ /* 0x000fe800078e02ff */
[----:B------:R-:W-:Y:S06]  /*56d0*/  IMAD.HI.U32 R9, R9, R5, R8 ;  /* 0x0000000509097227 */ /* 0x000fec00078e0008 */
[C---:B------:R-:W-:Y:S04]  /*56e0*/  IMAD.HI.U32 R8, R9.reuse, R4, RZ ;  /* 0x0000000409087227 */ /* 0x040fe800078e00ff */
[----:B------:R-:W-:Y:S04]  /*56f0*/  IMAD.HI.U32 R9, R9, R6, RZ ;  /* 0x0000000609097227 */ /* 0x000fe800078e00ff */
[----:B------:R-:W-:Y:S02]  /*5700*/  IMAD.MOV R5, RZ, RZ, -R8 ;  /* 0x000000ffff057224 */ /* 0x000fe400078e0a08 */
[----:B------:R-:W-:Y:S02]  /*5710*/  IMAD.MOV R7, RZ, RZ, -R9 ;  /* 0x000000ffff077224 */ /* 0x000fe400078e0a09 */
[C---:B------:R-:W-:Y:S02]  /*5720*/  IMAD R4, R2.reuse, R5, R4 ;  /* 0x0000000502047224 */ /* 0x040fe400078e0204 */
        /* <DEDUP_REMOVED lines=9> */
[----:B------:R-:W-:Y:S02]  /*57c0*/  ISETP.NE.AND P1, PT, RZ, c[0x0][0x2d0], PT ;  /* 0x0000b400ff007a0c */ /* 0x000fe40003f25270 */
[----:B------:R-:W-:Y:S07]  /*57d0*/  LOP3.LUT R2, RZ, c[0x0][0x2d0], RZ, 0x33, !PT ;  /* 0x0000b400ff027a12 */ /* 0x000fee00078e33ff */
[----:B------:R-:W-:Y:S02]  /*57e0*/  @P4 IADD3 R8, R8, 0x1, RZ ;  /* 0x0000000108084810 */ /* 0x000fe40007ffe0ff */
[----:B------:R-:W-:Y:S03]  /*57f0*/  @P5 IADD3 R9, R9, 0x1, RZ ;  /* 0x0000000109095810 */ /* 0x000fe60007ffe0ff */
[----:B------:R-:W-:Y:S02]  /*5800*/  @!P0 IMAD.MOV R8, RZ, RZ, -R8 ;  /* 0x000000ffff088224 */ /* 0x000fe400078e0a08 */
[----:B------:R-:W-:Y:S03]  /*5810*/  @!P2 IMAD.MOV R9, RZ, RZ, -R9 ;  /* 0x000000ffff09a224 */ /* 0x000fe600078e0a09 */
[C---:B------:R-:W-:Y:S02]  /*5820*/  SEL R3, R2.reuse, R8, !P1 ;  /* 0x0000000802037207 */ /* 0x040fe40004800000 */
[----:B------:R-:W-:Y:S02]  /*5830*/  SEL R9, R2, R9, !P1 ;  /* 0x0000000902097207 */ /* 0x000fe40004800000 */
[-C--:B------:R-:W-:Y:S02]  /*5840*/  LEA R12, P1, R3, R238.reuse, 0x2 ;  /* 0x000000ee030c7211 */ /* 0x080fe400078210ff */
[C---:B------:R-:W-:Y:S01]  /*5850*/  LEA R10, P0, R9.reuse, R238, 0x2 ;  /* 0x000000ee090a7211 */ /* 0x040fe200078010ff */
[----:B------:R-:W-:Y:S01]  /*5860*/  IMAD.IADD R2, R9, 0x1, -R3 ;  /* 0x0000000109027824 */ /* 0x000fe200078e0a03 */
[-C--:B------:R-:W-:Y:S01]  /*5870*/  LEA.HI.X.SX32 R13, R3, R239.reuse, 0x2, P1 ;  /* 0x000000ef030d7211 */ /* 0x080fe200008f16ff */
[----:B------:R-:W-:Y:S01]  /*5880*/  IMAD.MOV.U32 R3, RZ, RZ, 0x40 ;  /* 0x00000040ff037424 */ /* 0x000fe200078e00ff */
[----:B------:R-:W-:Y:S03]  /*5890*/  LEA.HI.X.SX32 R11, R9, R239, 0x2, P0 ;  /* 0x000000ef090b7211 */ /* 0x000fe600000f16ff */
[----:B------:R-:W-:Y:S01]  /*58a0*/  IMAD R3, R2, c[0x0][0x2d0], -R3 ;  /* 0x0000b40002037a24 */ /* 0x000fe200078e0a03 */
[----:B------:R-:W2:Y:S03]  /*58b0*/  LDG.E R4, [R12.64] ;  /* 0x0000000c0c047981 */ /* 0x000ea6000c1e1900 */
[C---:B------:R-:W-:Y:S01]  /*58c0*/  IMAD.WIDE.U32 R6, R3.reuse, c[0x0][0x1a0], RZ ;  /* 0x0000680003067a25 */ /* 0x040fe200078e00ff */
[----:B------:R-:W2:Y:S01]  /*58d0*/  LDG.E R5, [R10.64] ;  /* 0x0000000c0a057981 */ /* 0x000ea2000c1e1900 */
[----:B------:R-:W-:Y:S05]  /*58e0*/  SHF.R.S32.HI R2, RZ, 0x1f, R3 ;  /* 0x0000001fff027819 */ /* 0x000fea0000011403 */
[----:B------:R-:W-:Y:S04]  /*58f0*/  IMAD R2, R2, c[0x0][0x1a0], RZ ;  /* 0x0000680002027a24 */ /* 0x000fe800078e02ff */
[----:B------:R-:W-:Y:S04]  /*5900*/  IMAD R2, R3, c[0x0][0x1a4], R2 ;  /* 0x0000690003027a24 */ /* 0x000fe800078e0202 */
[----:B------:R-:W-:Y:S02]  /*5910*/  IMAD.IADD R7, R7, 0x1, R2 ;  /* 0x0000000107077824 */ /* 0x000fe400078e0202 */
[----:B--2---:R-:W-:Y:S04]  /*5920*/  IMAD.IADD R4, R4, 0x1, -R5 ;  /* 0x0000000104047824 */ /* 0x004fe800078e0a05 */
[C---:B------:R-:W-:Y:S01]  /*5930*/  IMAD.WIDE.U32 R6, R4.reuse, c[0x0][0x188], R6 ;  /* 0x0000620004067a25 */ /* 0x040fe200078e0006 */
[----:B------:R-:W-:Y:S05]  /*5940*/  SHF.R.S32.HI R3, RZ, 0x1f, R4 ;  /* 0x0000001fff037819 */ /* 0x000fea0000011404 */
[----:B------:R-:W-:Y:S04]  /*5950*/  IMAD R3, R3, c[0x0][0x188], RZ ;  /* 0x0000620003037a24 */ /* 0x000fe800078e02ff */
[----:B------:R-:W-:Y:S04]  /*5960*/  IMAD R3, R4, c[0x0][0x18c], R3 ;  /* 0x0000630004037a24 */ /* 0x000fe800078e0203 */
[----:B------:R-:W-:Y:S02]  /*5970*/  IMAD.IADD R3, R7, 0x1, R3 ;  /* 0x0000000107037824 */ /* 0x000fe400078e0203 */
.L_x_3928:
[C---:B------:R-:W-:Y:S04]  /*5980*/  LEA R240, P0, R6.reuse, R240, 0x1 ;  /* 0x000000f006f07211 */ /* 0x040fe800078008ff */
[----:B------:R-:W-:Y:S02]  /*5990*/  LEA.HI.X R241, R6, R241, R3, 0x1, P0 ;  /* 0x000000f106f17211 */ /* 0x000fe400000f0c03 */
[----:B------:R-:W-:Y:S03]  /*59a0*/  IADD3 R250, P0, R240, UR10, RZ ;  /* 0x0000000af0fa7c10 */ /* 0x000fe6000ff1e0ff */
[----:B------:R-:W-:Y:S01]  /*59b0*/  @!PT LDS RZ, [RZ] ;  /* 0x00000000fffff984 */ /* 0x000fe20000000800 */
[----:B------:R-:W-:Y:S01]  /*59c0*/  @!PT LDS RZ, [RZ] ;  /* 0x00000000fffff984 */ /* 0x000fe20000000800 */
[----:B------:R-:W-:Y:S01]  /*59d0*/  @!PT LDS RZ, [RZ] ;  /* 0x00000000fffff984 */ /* 0x000fe20000000800 */
[----:B------:R1:W-:Y:S01]  /*59e0*/  LDGSTS.E.BYPASS.LTC128B.128 [R237+0x10000], [R240.64] ;  /* 0x10000000f0ed7fae */ /* 0x0003e2000b901d4c */
[----:B------:R-:W-:Y:S02]  /*59f0*/  IADD3.X R251, R241, UR9, RZ, P0, !PT ;  /* 0x00000009f1fb7c10 */ /* 0x000fe400087fe4ff */
[----:B------:R-:W-:Y:S01]  /*5a00*/  IADD3 R166, P0, R250, UR10, RZ ;  /* 0x0000000afaa67c10 */ /* 0x000fe2000ff1e0ff */
[----:B------:R1:W-:Y:S03]  /*5a10*/  LDGSTS.E.BYPASS.LTC128B.128 [R237+0x12000], [R240.64+0x80] ;  /* 0x12000080f0ed7fae */ /* 0x0003e6000b901d4c */
[----:B------:R-:W-:Y:S01]  /*5a20*/  IADD3.X R167, R251, UR9, RZ, P0, !PT ;  /* 0x00000009fba77c10 */ /* 0x000fe200087fe4ff */
[----:B------:R1:W-:Y:S01]  /*5a30*/  LDGSTS.E.BYPASS.LTC128B.128 [R237+0x14000], [R240.64+0x100] ;  /* 0x14000100f0ed7fae */ /* 0x0003e2000b901d4c */
[----:B------:R-:W-:Y:S03]  /*5a40*/  IADD3 R2, P0, R166, UR10, RZ ;  /* 0x0000000aa6027c10 */ /* 0x000fe6000ff1e0ff */
[----:B------:R1:W-:Y:S01]  /*5a50*/  LDGSTS.E.BYPASS.LTC128B.128 [R237+0x16000], [R240.64+0x180] ;  /* 0x16000180f0ed7fae */ /* 0x0003e2000b901d4c */
[----:B------:R-:W-:Y:S02]  /*5a60*/  IADD3.X R3, R167, UR9, RZ, P0, !PT ;  /* 0x00000009a7037c10 */ /* 0x000fe400087fe4ff */
[----:B------:R-:W-:Y:S01]  /*5a70*/  ISETP.GE.AND P0, PT, R246, 0x1, PT ;  /* 0x00000001f600780c */ /* 0x000fe20003f06270 */
        /* <DEDUP_REMOVED lines=12> */
[----:B------:R-:W-:Y:S04]  /*5b40*/  LDSM.16.M88.4 R168, [R234] ;  /* 0x00000000eaa8783b */ /* 0x000fe80000000200 */
[----:B------:R-:W2:Y:S04]  /*5b50*/  LDSM.16.M88.4 R172, [R233+0x8000] ;  /* 0x00800000e9ac783b */ /* 0x000ea80000000200 */
[----:B------:R-:W3:Y:S04]  /*5b60*/  LDSM.16.M88.4 R176, [R233+0x8800] ;  /* 0x00880000e9b0783b */ /* 0x000ee80000000200 */
[----:B------:R-:W4:Y:S04]  /*5b70*/  LDSM.16.M88.4 R180, [R233+0x9000] ;  /* 0x00900000e9b4783b */ /* 0x000f280000000200 */
[----:B------:R-:W0:Y:S04]  /*5b80*/  LDGDEPBAR ;  /* 0x00000000000079af */ /* 0x000e280000000000 */
[----:B------:R-:W5:Y:S04]  /*5b90*/  LDSM.16.M88.4 R184, [R233+0x9800] ;  /* 0x00980000e9b8783b */ /* 0x000f680000000200 */
[----:B------:R-:W-:Y:S04]  /*5ba0*/  LDSM.16.M88.4 R188, [R232] ;  /* 0x00000000e8bc783b */ /* 0x000fe80000000200 */
        /* <DEDUP_REMOVED lines=10> */
[C---:B----4-:R-:W-:Y:S08]  /*5c50*/  HMMA.16816.F32.BF16 R20, R168.reuse, R180, RZ ;  /* 0x000000b4a814723c */ /* 0x050ff000000418ff */
[C---:B------:R-:W-:Y:S01]  /*5c60*/  HMMA.16816.F32.BF16 R24, R168.reuse, R182, RZ ;  /* 0x000000b6a818723c */ /* 0x040fe200000418ff */
[----:B------:R-:W3:Y:S07]  /*5c70*/  LDSM.16.M88.4 R180, [R227+0x8800] ;  /* 0x00880000e3b4783b */ /* 0x000eee0000000200 */
[C---:B-----5:R-:W-:Y:S08]  /*5c80*/  HMMA.16816.F32.BF16 R28, R168.reuse, R184, RZ ;  /* 0x000000b8a81c723c */ /* 0x060ff000000418ff */
        /* <DEDUP_REMOVED lines=191> */
[----:B------:R-:W-:Y:S02]  /*6880*/  ULDC UR7, c[0x0][0x198] ;  /* 0x0000660000077ab9 */ /* 0x000fe40000000800 */
[----:B------:R-:W-:Y:S04]  /*6890*/  ULEA UR6, -UR7, URZ, 0x6 ;  /* 0x0000003f07067291 */ /* 0x000fe8000f8e313f */
[----:B------:R-:W-:Y:S02]  /*68a0*/  USHF.R.S32.HI UR5, URZ, 0x1f, UR6 ;  /* 0x0000001f3f057899 */ /* 0x000fe40008011406 */
[----:B------:R-:W-:Y:S04]  /*68b0*/  MOV R168, UR6 ;  /* 0x0000000600a87c02 */ /* 0x000fe80008000f00 */
[----:B------:R-:W-:Y:S01]  /*68c0*/  MOV R3, UR5 ;  /* 0x0000000500037c02 */ /* 0x000fe20008000f00 */
[----:B------:R-:W-:-:S05]  /*68d0*/  @!P6 BRA `(.L_x_3930) ;  /* 0x000003b00000e947 */ /* 0x000fca0003800000 */
[----:B------:R-:W-:Y:S04]  /*68e0*/  IABS R2, c[0x0][0x2d0] ;  /* 0x0000b40000027a13 */ /* 0x000fe80000000000 */
[----:B------:R-:W1:Y:S10]  /*68f0*/  I2F.RP R167, R2 ;  /* 0x0000000200a77306 */ /* 0x000e740000209400 */
[----:B-1----:R-:W1:Y:S02]  /*6900*/  MUFU.RCP R3, R167 ;  /* 0x000000a700037308 */ /* 0x002e640000001000 */
[----:B-1----:R-:W-:Y:S01]  /*6910*/  IADD3 R168, R3, 0xffffffe, RZ ;  /* 0x0ffffffe03a87810 */ /* 0x002fe20007ffe0ff */
[----:B------:R-:W-:Y:S07]  /*6920*/  IMAD.SHL.U32 R3, R246, 0x40, RZ ;  /* 0x00000040f6037824 */ /* 0x000fee00078e00ff */
[----:B------:R-:W1:Y:S01]  /*6930*/  F2I.FTZ.U32.TRUNC.NTZ R169, R168 ;  /* 0x000000a800a97305 */ /* 0x000e62000021f000 */
[C---:B------:R-:W-:Y:S02]  /*6940*/  IADD3 R170, R3.reuse, -0x40, RZ ;  /* 0xffffffc003aa7810 */ /* 0x040fe40007ffe0ff */
[----:B------:R-:W-:Y:S02]  /*6950*/  IABS R166, R3 ;  /* 0x0000000300a67213 */ /* 0x000fe40000000000 */
[----:B------:R-:W-:Y:S02]  /*6960*/  IABS R164, R170 ;  /* 0x000000aa00a47213 */ /* 0x000fe40000000000 */
[----:B------:R-:W-:Y:S02]  /*6970*/  LOP3.LUT R3, R3, c[0x0][0x2d0], RZ, 0x3c, !PT ;  /* 0x0000b40003037a12 */ /* 0x000fe400078e3cff */
        /* <DEDUP_REMOVED lines=30> */
[----:B------:R-:W-:Y:S01]  /*6b60*/  LEA R172, P1, R3, R238, 0x2 ;  /* 0x000000ee03ac7211 */ /* 0x000fe200078210ff */
[C---:B------:R-:W-:Y:S01]  /*6b70*/  IMAD.IADD R2, R171.reuse, 0x1, -R3 ;  /* 0x00000001ab027824 */ /* 0x040fe200078e0a03 */
[-C--:B------:R-:W-:Y:S02]  /*6b80*/  LEA.HI.X.SX32 R167, R171, R239.reuse, 0x2, P0 ;  /* 0x000000efaba77211 */ /* 0x080fe400000f16ff */
[----:B------:R-:W-:Y:S01]  /*6b90*/  LEA.HI.X.SX32 R173, R3, R239, 0x2, P1 ;  /* 0x000000ef03ad7211 */ /* 0x000fe200008f16ff */
[----:B------:R-:W-:Y:S03]  /*6ba0*/  IMAD.MOV.U32 R3, RZ, RZ, 0x40 ;  /* 0x00000040ff037424 */ /* 0x000fe600078e00ff */
[----:B------:R-:W2:Y:S01]  /*6bb0*/  LDG.E R167, [R166.64] ;  /* 0x0000000ca6a77981 */ /* 0x000ea2000c1e1900 */
[----:B------:R-:W-:Y:S03]  /*6bc0*/  IMAD R3, R2, c[0x0][0x2d0], -R3 ;  /* 0x0000b40002037a24 */ /* 0x000fe600078e0a03 */
[----:B------:R-:W2:Y:S01]  /*6bd0*/  LDG.E R164, [R172.64] ;  /* 0x0000000caca47981 */ /* 0x000ea2000c1e1900 */
[C---:B------:R-:W-:Y:S01]  /*6be0*/  IMAD.WIDE.U32 R168, R3.reuse, c[0x0][0x198], RZ ;  /* 0x0000660003a87a25 */ /* 0x040fe200078e00ff */
        /* <DEDUP_REMOVED lines=10> */
.L_x_3930:
[C---:B------:R-:W-:Y:S01]  /*6c90*/  LEA R242, P0, R168.reuse, R242, 0x1 ;  /* 0x000000f2a8f27211 */ /* 0x040fe200078008ff */
[----:B------:R-:W-:Y:S02]  /*6ca0*/  USHF.L.U32 UR5, UR7, 0x5, URZ ;  /* 0x0000000507057899 */ /* 0x000fe4000800063f */
[----:B------:R-:W-:Y:S01]  /*6cb0*/  USHF.L.U64.HI UR7, UR7, UR8, UR4 ;  /* 0x0000000807077299 */ /* 0x000fe20008010204 */
[----:B------:R-:W-:Y:S03]  /*6cc0*/  LEA.HI.X R243, R168, R243, R3, 0x1, P0 ;  /* 0x000000f3a8f37211 */ /* 0x000fe600000f0c03 */
[----:B------:R-:W-:Y:S02]  /*6cd0*/  IADD3 R168, P0, R242, UR5, RZ ;  /* 0x00000005f2a87c10 */ /* 0x000fe4000ff1e0ff */
[----:B------:R-:W-:Y:S01]  /*6ce0*/  @!PT LDS RZ, [RZ] ;  /* 0x00000000fffff984 */ /* 0x000fe20000000800 */
[----:B------:R-:W-:Y:S01]  /*6cf0*/  @!PT LDS RZ, [RZ] ;  /* 0x00000000fffff984 */ /* 0x000fe20000000800 */
[----:B------:R-:W-:Y:S01]  /*6d00*/  @!PT LDS RZ, [RZ] ;  /* 0x00000000fffff984 */ /* 0x000fe20000000800 */
[----:B------:R1:W-:Y:S02]  /*6d10*/  LDGSTS.E.BYPASS.LTC128B.128 [R237+0x8000], [R242.64] ;  /* 0x08000000f2ed7fae */ /* 0x0003e4000b901d4c */
[----:B------:R-:W-:Y:S02]  /*6d20*/  IADD3.X R169, R243, UR7, RZ, P0, !PT ;  /* 0x00000007f3a97c10 */ /* 0x000fe400087fe4ff */
[----:B------:R1:W-:Y:S01]  /*6d30*/  LDGSTS.E.BYPASS.LTC128B.128 [R237+0xa000], [R242.64+0x80] ;  /* 0x0a000080f2ed7fae */ /* 0x0003e2000b901d4c */
[----:B------:R-:W-:Y:S03]  /*6d40*/  IADD3 R166, P0, R168, UR5, RZ ;  /* 0x00000005a8a67c10 */ /* 0x000fe6000ff1e0ff */
[----:B------:R1:W-:Y:S01]  /*6d50*/  LDGSTS.E.BYPASS.LTC128B.128 [R237+0xc000], [R242.64+0x100] ;  /* 0x0c000100f2ed7fae */ /* 0x0003e2000b901d4c */
[----:B------:R-:W-:Y:S02]  /*6d60*/  IADD3.X R167, R169, UR7, RZ, P0, !PT ;  /* 0x00000007a9a77c10 */ /* 0x000fe400087fe4ff */
[----:B------:R-:W-:Y:S01]  /*6d70*/  IADD3 R2, P0, R166, UR5, RZ ;  /* 0x00000005a6027c10 */ /* 0x000fe2000ff1e0ff */
[----:B------:R1:W-:Y:S03]  /*6d80*/  LDGSTS.E.BYPASS.LTC128B.128 [R237+0xe000], [R242.64+0x180] ;  /* 0x0e000180f2ed7fae */ /* 0x0003e6000b901d4c */
[----:B------:R-:W-:Y:S01]  /*6d90*/  IADD3.X R3, R167, UR7, RZ, P0, !PT ;  /* 0x00000007a7037c10 */ /* 0x000fe200087fe4ff */
        /* <DEDUP_REMOVED lines=13> */
.L_x_3929:
[----:B-1----:R-:W-:Y:S01]  /*6e70*/  FMNMX.FTZ R2, R4, R165, !PT ;  /* 0x000000a504027209 */ /* 0x002fe20007810000 */
        /* <DEDUP_REMOVED lines=60> */
[----:B------:R-:W-:Y:S01]  /*7240*/  ISETP.GT.AND P0, PT, R246, RZ, PT ;  /* 0x000000fff600720c */ /* 0x000fe20003f04270 */
[--C-:B------:R-:W-:Y:S02]  /*7250*/  FFMA.FTZ R166, R8, c[0x0][0x23c], -R200.reuse ;  /* 0x00008f0008a67a23 */ /* 0x100fe400000108c8 */
        /* <DEDUP_REMOVED lines=216> */
[----:B------:R-:W-:Y:S01]  /*7fe0*/  IADD3 R0, R246, -0x1, RZ ;  /* 0xfffffffff6007810 */ /* 0x000fe20007ffe0ff */
[----:B------:R-:W-:Y:S01]  /*7ff0*/  FADD.FTZ R5, R5, R196 ;  /* 0x000000c405057221 */ /* 0x000fe20000010000 */
[----:B-----5:R-:W-:Y:S01]  /*8000*/  F2FP.BF16.PACK_AB R155, R248, R207 ;  /* 0x000000cff89b723e */ /* 0x020fe200000010ff */
[----:B------:R-:W-:Y:S01]  /*8010*/  FADD.FTZ R6, R7, R6 ;  /* 0x0000000607067221 */ /* 0x000fe20000010000 */
[----:B------:R-:W-:Y:S02]  /*8020*/  MOV R246, R0 ;  /* 0x0000000000f67202 */ /* 0x000fe40000000f00 */
[----:B------:R-:W4:Y:S03]  /*8030*/  LDSM.16.MT88.4 R160, [R226+0x12800] ;  /* 0x01280000e2a0783b */ /* 0x000f260000004200 */
[----:B------:R-:W-:Y:S01]  /*8040*/  FADD.FTZ R166, R166, R5 ;  /* 0x00000005a6a67221 */ /* 0x000fe20000010000 */
[C---:B------:R-:W-:Y:S05]  /*8050*/  HMMA.16816.F32.BF16 R8, R152.reuse, R168, R8 ;  /* 0x000000a89808723c */ /* 0x040fea0000041808 */
[----:B------:R-:W-:Y:S01]  /*8060*/  FADD.FTZ R197, R197, R6 ;  /* 0x00000006c5c57221 */ /* 0x000fe20000010000 */
[----:B------:R-:W-:Y:S01]  /*8070*/  MOV R0, R3 ;  /* 0x0000000300007202 */ /* 0x000fe20000000f00 */
        /* <DEDUP_REMOVED lines=201> */
.L_x_3927:
[----:B------:R-:W1:Y:S01]  /*8d10*/  SHFL.BFLY PT, R2, R249, 0x2, 0x1f ;  /* 0x0c401f00f9027f89 */ /* 0x000e6200000e0000 */
[----:B------:R-:W-:Y:S01]  /*8d20*/  MOV R4, 0x3f800000 ;  /* 0x3f80000000047802 */ /* 0x000fe20000000f00 */
[----:B------:R-:W-:Y:S01]  /*8d30*/  BSSY B0, `(.L_x_3932) ;  /* 0x0000171000007945 */ /* 0x000fe20003800000 */
[----:B------:R-:W-:Y:S01]  /*8d40*/  MOV R5, 0x3f800000 ;  /* 0x3f80000000057802 */ /* 0x000fe20000000f00 */
[----:B------:R-:W2:Y:S01]  /*8d50*/  SHFL.BFLY PT, R0, R247, 0x2, 0x1f ;  /* 0x0c401f00f7007f89 */ /* 0x000ea200000e0000 */
[----:B-1----:R-:W-:-:S02]  /*8d60*/  FADD.FTZ R9, R2, R249 ;  /* 0x000000f902097221 */ /* 0x002fc40000010000 */
[----:B--2---:R-:W-:-:S03]  /*8d70*/  FADD.FTZ R7, R0, R247 ;  /* 0x000000f700077221 */ /* 0x004fc60000010000 */
[----:B------:R-:W1:Y:S04]  /*8d80*/  SHFL.BFLY PT, R2, R9, 0x1, 0x1f ;  /* 0x0c201f0009027f89 */ /* 0x000e6800000e0000 */
        /* <DEDUP_REMOVED lines=126> */
[-C--:B------:R-:W-:Y:S01]  /*9570*/  LEA.HI R6, R7, R4.reuse, RZ, 0x2 ;  /* 0x0000000407067211 */ /* 0x080fe200078f10ff */
[----:B------:R-:W-:Y:S01]  /*9580*/  FMUL.FTZ R63, R5, R63 ;  /* 0x0000003f053f7220 */ /* 0x000fe20000410000 */
[----:B------:R-:W-:Y:S01]  /*9590*/  LEA.HI R7, R7, R4, RZ, 0x5 ;  /* 0x0000000407077211 */ /* 0x000fe200078f28ff */
        /* <DEDUP_REMOVED lines=16> */
[----:B------:R-:W-:Y:S01]  /*96a0*/  FMUL.FTZ R78, R5, R78 ;  /* 0x0000004e054e7220 */ /* 0x000fe20000410000 */
[----:B------:R-:W-:Y:S01]  /*96b0*/  F2FP.BF16.PACK_AB R66, R67, R66 ;  /* 0x000000424342723e */ /* 0x000fe200000010ff */
[C---:B------:R-:W-:Y:S01]  /*96c0*/  FMUL.FTZ R83, R5.reuse, R83 ;  /* 0x0000005305537220 */ /* 0x040fe20000410000 */
[C---:B------:R-:W-:Y:S01]  /*96d0*/  SHF.L.U32 R9, R8.reuse, 0x6, RZ ;  /* 0x0000000608097819 */ /* 0x040fe200000006ff */
[C---:B------:R-:W-:Y:S01]  /*96e0*/  FMUL.FTZ R82, R5.reuse, R82 ;  /* 0x0000005205527220 */ /* 0x040fe20000410000 */
[----:B------:R-:W-:Y:S01]  /*96f0*/  LOP3.LUT R10, R8, 0x1, RZ, 0xc0, !PT ;  /* 0x00000001080a7812 */ /* 0x000fe200078ec0ff */
[----:B------:R-:W-:Y:S01]  /*9700*/  FMUL.FTZ R87, R5, R87 ;  /* 0x0000005705577220 */ /* 0x000fe20000410000 */
[----:B------:R-:W-:Y:S01]  /*9710*/  LOP3.LUT R9, R9, 0x1c0, RZ, 0xc0, !PT ;  /* 0x000001c009097812 */ /* 0x000fe200078ec0ff */
[C---:B------:R-:W-:Y:S01]  /*9720*/  FMUL.FTZ R86, R5.reuse, R86 ;  /* 0x0000005605567220 */ /* 0x040fe20000410000 */
[----:B------:R-:W-:Y:S01]  /*9730*/  ISETP.NE.U32.AND P4, PT, R10, 0x1, PT ;  /* 0x000000010a00780c */ /* 0x000fe20003f85070 */
[----:B------:R-:W-:Y:S01]  /*9740*/  FMUL.FTZ R91, R5, R91 ;  /* 0x0000005b055b7220 */ /* 0x000fe20000410000 */
[----:B------:R-:W-:Y:S01]  /*9750*/  LEA.HI R12, R9, R9, RZ, 0x1d ;  /* 0x00000009090c7211 */ /* 0x000fe200078fe8ff */
[C---:B------:R-:W-:Y:S01]  /*9760*/  FMUL.FTZ R90, R5.reuse, R90 ;  /* 0x0000005a055a7220 */ /* 0x040fe20000410000 */
[----:B------:R-:W-:Y:S01]  /*9770*/  R2P PR, R8, 0x6 ;  /* 0x0000000608007804 */ /* 0x000fe20000000000 */
        /* <DEDUP_REMOVED lines=55> */
[----:B------:R-:W-:Y:S01]  /*9af0*/  LOP3.LUT R5, R6, 0x3ffffffc, RZ, 0xc0, !PT ;  /* 0x3ffffffc06057812 */ /* 0x000fe200078ec0ff */
[----:B-1----:R-:W-:Y:S01]  /*9b00*/  @P3 FMUL.FTZ R75, R2, 0.69314718246459960938 ;  /* 0x3f317218024b3820 */ /* 0x002fe20000410000 */
[----:B------:R-:W-:Y:S01]  /*9b10*/  SHF.R.S32.HI R6, RZ, 0x5, R7 ;  /* 0x00000005ff067819 */ /* 0x000fe20000011407 */
[----:B---3--:R-:W-:Y:S01]  /*9b20*/  @P0 FMUL.FTZ R0, R0, 0.69314718246459960938 ;  /* 0x3f31721800000820 */ /* 0x008fe20000410000 */
[----:B------:R-:W-:-:S02]  /*9b30*/  IADD3 R5, -R5, R4, RZ ;  /* 0x0000000405057210 */ /* 0x000fc40007ffe1ff */
[----:B------:R-:W-:Y:S02]  /*9b40*/  F2FP.BF16.PACK_AB R154, R155, R154 ;  /* 0x0000009a9b9a723e */ /* 0x000fe400000010ff */
[----:B------:R-:W-:Y:S02]  /*9b50*/  LEA R5, R6, R5, 0x9 ;  /* 0x0000000506057211 */ /* 0x000fe400078e48ff */
[----:B------:R-:W-:Y:S02]  /*9b60*/  F2FP.BF16.PACK_AB R150, R151, R150 ;  /* 0x000000969796723e */ /* 0x000fe400000010ff */
[----:B------:R-:W-:Y:S02]  /*9b70*/  LEA R5, R5, R12, 0x1 ;  /* 0x0000000c05057211 */ /* 0x000fe400078e08ff */
[----:B------:R-:W-:Y:S02]  /*9b80*/  LOP3.LUT R7, R7, 0xffffffe0, RZ, 0xc0, !PT ;  /* 0xffffffe007077812 */ /* 0x000fe400078ec0ff */
[----:B------:R-:W-:-:S02]  /*9b90*/  SHF.L.U32 R9, R5, 0x1, RZ ;  /* 0x0000000105097819 */ /* 0x000fc400000006ff */
[----:B------:R-:W-:Y:S02]  /*9ba0*/  MOV R5, 0x20 ;  /* 0x0000002000057802 */ /* 0x000fe40000000f00 */
[----:B------:R-:W-:Y:S01]  /*9bb0*/  IADD3 R11, R9, -0x10, RZ ;  /* 0xfffffff0090b7810 */ /* 0x000fe20007ffe0ff */
[----:B------:R-:W-:Y:S01]  /*9bc0*/  STS [R9], R160 ;  /* 0x000000a009007388 */ /* 0x000fe20000000800 */
[----:B------:R-:W-:Y:S02]  /*9bd0*/  SEL R8, R5, 0xffffffe0, !P1 ;  /* 0xffffffe005087807 */ /* 0x000fe40004800000 */
[----:B------:R-:W-:Y:S01]  /*9be0*/  MOV R5, 0x40 ;  /* 0x0000004000057802 */ /* 0x000fe20000000f00 */
[----:B------:R-:W-:Y:S01]  /*9bf0*/  STS [R9+0x400], R162 ;  /* 0x000400a209007388 */ /* 0x000fe20000000800 */
[----:B------:R-:W-:Y:S02]  /*9c00*/  @P4 IADD3 R11, R9, 0x10, RZ ;  /* 0x00000010090b4810 */ /* 0x000fe40007ffe0ff */
[----:B------:R-:W-:-:S02]  /*9c10*/  SEL R10, R5, 0xffffffc0, !P2 ;  /* 0xffffffc0050a7807 */ /* 0x000fc40005000000 */
[C---:B------:R-:W-:Y:S01]  /*9c20*/  IADD3 R13, R9.reuse, R8, RZ ;  /* 0x00000008090d7210 */ /* 0x040fe20007ffe0ff */
[----:B------:R-:W-:Y:S01]  /*9c30*/  STS [R11], R36 ;  /* 0x000000240b007388 */ /* 0x000fe20000000800 */
[-C--:B------:R-:W-:Y:S02]  /*9c40*/  IADD3 R15, R8, R11.reuse, RZ ;  /* 0x0000000b080f7210 */ /* 0x080fe40007ffe0ff */
[-C--:B------:R-:W-:Y:S01]  /*9c50*/  IADD3 R17, R9, R10.reuse, RZ ;  /* 0x0000000a09117210 */ /* 0x080fe20007ffe0ff */
[----:B------:R-:W-:Y:S01]  /*9c60*/  STS [R11+0x400], R38 ;  /* 0x000400260b007388 */ /* 0x000fe20000000800 */
[----:B------:R-:W-:Y:S01]  /*9c70*/  IADD3 R19, R10, R11, RZ ;  /* 0x0000000b0a137210 */ /* 0x000fe20007ffe0ff */
[----:B------:R-:W1:Y:S01]  /*9c80*/  LDC.U8 R8, c[0x0][0x328] ;  /* 0x0000ca00ff087b82 */ /* 0x000e620000000000 */
[-C--:B------:R-:W-:Y:S01]  /*9c90*/  IADD3 R21, R13, R10.reuse, RZ ;  /* 0x0000000a0d157210 */ /* 0x080fe20007ffe0ff */
[----:B------:R-:W-:Y:S01]  /*9ca0*/  STS [R13], R40 ;  /* 0x000000280d007388 */ /* 0x000fe20000000800 */
[----:B------:R-:W-:-:S02]  /*9cb0*/  IADD3 R23, R15, R10, RZ ;  /* 0x0000000a0f177210 */ /* 0x000fc40007ffe0ff */
[----:B------:R-:W-:Y:S01]  /*9cc0*/  ISETP.NE.AND P2, PT, R236, -0x1, PT ;  /* 0xffffffffec00780c */ /* 0x000fe20003f45270 */
[----:B------:R-:W-:Y:S01]  /*9cd0*/  STS [R13+0x400], R42 ;  /* 0x0004002a0d007388 */ /* 0x000fe20000000800 */
[----:B------:R-:W-:-:S03]  /*9ce0*/  IADD3 R7, -R7, R4, RZ ;  /* 0x0000000407077210 */ /* 0x000fc60007ffe1ff */
[----:B------:R-:W-:Y:S01]  /*9cf0*/  STS [R15], R44 ;  /* 0x0000002c0f007388 */ /* 0x000fe20000000800 */
[----:B------:R-:W-:-:S03]  /*9d00*/  SHF.R.S32.HI R4, RZ, 0x1f, R7 ;  /* 0x0000001fff047819 */ /* 0x000fc60000011407 */
[----:B------:R-:W-:Y:S01]  /*9d10*/  STS [R15+0x400], R46 ;  /* 0x0004002e0f007388 */ /* 0x000fe20000000800 */
[----:B------:R-:W-:-:S03]  /*9d20*/  LEA.HI R4, R4, R7, RZ, 0x2 ;  /* 0x0000000704047211 */ /* 0x000fc600078f10ff */
[----:B------:R-:W-:Y:S01]  /*9d30*/  STS [R17], R48 ;  /* 0x0000003011007388 */ /* 0x000fe20000000800 */
[----:B------:R-:W-:-:S03]  /*9d40*/  SHF.R.S32.HI R4, RZ, 0x2, R4 ;  /* 0x00000002ff047819 */ /* 0x000fc60000011404 */
[----:B------:R-:W-:Y:S01]  /*9d50*/  STS [R17+0x400], R50 ;  /* 0x0004003211007388 */ /* 0x000fe20000000800 */
[----:B-1----:R-:W-:-:S03]  /*9d60*/  ISETP.NE.AND P4, PT, R8, RZ, PT ;  /* 0x000000ff0800720c */ /* 0x002fc60003f85270 */
[----:B------:R-:W-:Y:S01]  /*9d70*/  STS [R19], R52 ;  /* 0x0000003413007388 */ /* 0x000fe20000000800 */
[----:B------:R-:W-:-:S03]  /*9d80*/  ISETP.NE.OR P1, PT, R236, -0x1, !P4 ;  /* 0xffffffffec00780c */ /* 0x000fc60006725670 */
        /* <DEDUP_REMOVED lines=13> */
[----:B------:R2:W-:Y:S04]  /*9e60*/  STS [R17+0x2000], R80 ;  /* 0x0020005011007388 */ /* 0x0005e80000000800 */
[----:B------:R3:W-:Y:S04]  /*9e70*/  STS [R17+0x2400], R82 ;  /* 0x0024005211007388 */ /* 0x0007e80000000800 */
[----:B------:R3:W-:Y:S04]  /*9e80*/  STS [R19+0x2000], R84 ;  /* 0x0020005413007388 */ /* 0x0007e80000000800 */
[----:B------:R3:W-:Y:S04]  /*9e90*/  STS [R19+0x2400], R86 ;  /* 0x0024005613007388 */ /* 0x0007e80000000800 */
[----:B------:R3:W-:Y:S01]  /*9ea0*/  STS [R21+0x2000], R88 ;  /* 0x0020005815007388 */ /* 0x0007e20000000800 */
[----:B-1----:R-:W-:-:S03]  /*9eb0*/  @P2 IMAD.WIDE.U32 R76, R236, c[0x0][0x1e8], RZ ;  /* 0x00007a00ec4c2a25 */ /* 0x002fc600078e00ff */
[----:B------:R3:W-:Y:S01]  /*9ec0*/  STS [R21+0x2400], R90 ;  /* 0x0024005a15007388 */ /* 0x0007e20000000800 */
[----:B------:R-:W-:-:S03]  /*9ed0*/  @P2 IMAD R74, R236, c[0x0][0x1ec], R77 ;  /* 0x00007b00ec4a2a24 */ /* 0x000fc600078e024d */
        /* <DEDUP_REMOVED lines=35> */
[----:B------:R-:W1:Y:S04]  /*a110*/  S2R R5, SR_CTAID.Y ;  /* 0x0000000000057919 */ /* 0x000e680000002600 */
[----:B------:R-:W4:Y:S04]  /*a120*/  S2R R72, SR_CTAID.Z ;  /* 0x0000000000487919 */ /* 0x000f280000002700 */
[----:B------:R3:W3:Y:S04]  /*a130*/  LDS.128 R64, [R237] ;  /* 0x00000000ed407984 */ /* 0x0006e80000000c00 */
[----:B------:R3:W3:Y:S01]  /*a140*/  LDS.128 R60, [R237+0x800] ;  /* 0x00080000ed3c7984 */ /* 0x0006e20000000c00 */
[----:B-1----:R-:W-:Y:S01]  /*a150*/  @!P2 SHF.R.S32.HI R73, RZ, 0x1f, R5 ;  /* 0x0000001fff49a819 */ /* 0x002fe20000011405 */
[----:B------:R-:W-:-:S02]  /*a160*/  @!P1 IMAD R236, R5, c[0x0][0x214], RZ ;  /* 0x0000850005ec9a24 */ /* 0x000fc400078e02ff */
[----:B------:R1:W1:Y:S01]  /*a170*/  LDS.128 R56, [R237+0x1000] ;  /* 0x00100000ed387984 */ /* 0x0002620000000c00 */
[----:B------:R-:W-:Y:S01]  /*a180*/  LOP3.LUT P1, RZ, R7, 0x3, RZ, 0xc0, !PT ;  /* 0x0000000307ff7812 */ /* 0x000fe2000782c0ff */
[----:B--2---:R-:W-:Y:S01]  /*a190*/  @!P2 IMAD.WIDE.U32 R80, R5, c[0x0][0x1e0], RZ ;  /* 0x000078000550aa25 */ /* 0x004fe200078e00ff */
[----:B------:R-:W-:Y:S01]  /*a1a0*/  MOV R7, 0x7f800000 ;  /* 0x7f80000000077802 */ /* 0x000fe20000000f00 */
[----:B------:R2:W1:Y:S02]  /*a1b0*/  LDS.128 R52, [R237+0x1800] ;  /* 0x00180000ed347984 */ /* 0x0004640000000c00 */
[----:B------:R-:W-:Y:S01]  /*a1c0*/  @!P2 IMAD R78, R73, c[0x0][0x1e0], RZ ;  /* 0x00007800494eaa24 */ /* 0x000fe200078e02ff */
[----:B------:R-:W-:Y:S01]  /*a1d0*/  SHF.R.S32.HI R73, RZ, 0x1f, R6 ;  /* 0x0000001fff497819 */ /* 0x000fe20000011406 */
[----:B------:R2:W1:Y:S01]  /*a1e0*/  LDS.128 R48, [R237+0x2000] ;  /* 0x00200000ed307984 */ /* 0x0004620000000c00 */
[----:B----4-:R-:W-:Y:S01]  /*a1f0*/  @P4 IMAD R236, R72, c[0x0][0x234], R236 ;  /* 0x00008d0048ec4a24 */ /* 0x010fe200078e02ec */
[----:B------:R-:W-:Y:S01]  /*a200*/  @!P2 MOV R76, R80 ;  /* 0x00000050004ca202 */ /* 0x000fe20000000f00 */
[----:B------:R-:W-:Y:S01]  /*a210*/  @!P2 IMAD R78, R5, c[0x0][0x1e4], R78 ;  /* 0x00007900054eaa24 */ /* 0x000fe200078e024e */
[----:B------:R2:W4:Y:S01]  /*a220*/  LDS.128 R44, [R237+0x2800] ;  /* 0x00280000ed2c7984 */ /* 0x0005220000000c00 */
[----:B------:R-:W-:Y:S01]  /*a230*/  LEA.HI R73, R73, R6, RZ, 0x2 ;  /* 0x0000000649497211 */ /* 0x000fe200078f10ff */
[----:B------:R-:W-:-:S02]  /*a240*/  @!P4 IMAD R5, R5, c[0x0][0x1c0], R72 ;  /* 0x000070000505ca24 */ /* 0x000fc400078e0248 */
[----:B------:R2:W1:Y:S01]  /*a250*/  LDS.128 R40, [R237+0x3000] ;  /* 0x00300000ed287984 */ /* 0x0004620000000c00 */
[----:B------:R-:W-:Y:S01]  /*a260*/  LOP3.LUT R73, R73, 0xffffffc, RZ, 0xc0, !PT ;  /* 0x0ffffffc49497812 */ /* 0x000fe200078ec0ff */
[----:B------:R-:W-:Y:S01]  /*a270*/  @P0 FFMA.FTZ R7, R3, c[0x0][0x238], R0 ;  /* 0x00008e0003070a23 */ /* 0x000fe20000010000 */
[----:B------:R-:W-:Y:S01]  /*a280*/  @!P2 IADD3 R74, R81, R78, RZ ;  /* 0x0000004e514aa210 */ /* 0x000fe20007ffe0ff */
[----:B------:R2:W1:Y:S01]  /*a290*/  LDS.128 R36, [R237+0x3800] ;  /* 0x00380000ed247984 */ /* 0x0004620000000c00 */
[----:B------:R-:W-:Y:S01]  /*a2a0*/  IADD3 R73, -R73, R6, RZ ;  /* 0x0000000649497210 */ /* 0x000fe20007ffe1ff */
[----:B------:R-:W-:Y:S01]  /*a2b0*/  @!P4 IMAD R236, R5, c[0x0][0x214], RZ ;  /* 0x0000850005ecca24 */ /* 0x000fe200078e02ff */
[----:B------:R-:W-:Y:S01]  /*a2c0*/  MOV R6, 0x7f800000 ;  /* 0x7f80000000067802 */ /* 0x000fe20000000f00 */
[----:B------:R2:W1:Y:S01]  /*a2d0*/  LDS.128 R32, [R237+0x4000] ;  /* 0x00400000ed207984 */ /* 0x0004620000000c00 */
[----:B------:R-:W-:Y:S01]  /*a2e0*/  @P3 FFMA.FTZ R6, R164, c[0x0][0x238], R75 ;  /* 0x00008e00a4063a23 */ /* 0x000fe2000001004b */
[----:B------:R-:W-:-:S02]  /*a2f0*/  LEA R4, R73, R4, 0x4 ;  /* 0x0000000449047211 */ /* 0x000fc400078e20ff */
        /* <DEDUP_REMOVED lines=8> */
[----:B---34-:R-:W3:Y:S01]  /*a380*/  S2R R5, SR_CTAID.X ;  /* 0x0000000000057919 */ /* 0x018ee20000002500 */
[----:B------:R-:W-:-:S02]  /*a390*/  IADD3 R2, R4, 0x8, RZ ;  /* 0x0000000804027810 */ /* 0x000fc40007ffe0ff */
[-C--:B------:R-:W-:Y:S02]  /*a3a0*/  ISETP.GE.AND P2, PT, R4, R235.reuse, PT ;  /* 0x000000eb0400720c */ /* 0x080fe40003f46270 */
[----:B------:R-:W-:Y:S01]  /*a3b0*/  ISETP.GE.AND P1, PT, R2, R235, PT ;  /* 0x000000eb0200720c */ /* 0x000fe20003f26270 */
[----:B---3--:R-:W-:-:S05]  /*a3c0*/  IMAD R5, R5, 0x40, R236 ;  /* 0x0000004005057824 */ /* 0x008fca00078e02ec */
[----:B------:R-:W-:Y:S02]  /*a3d0*/  SHF.R.S32.HI R3, RZ, 0x1f, R5 ;  /* 0x0000001fff037819 */ /* 0x000fe40000011405 */
[----:B------:R-:W-:-:S04]  /*a3e0*/  IADD3 R0, P0, R4, R5, RZ ;  /* 0x0000000504007210 */ /* 0x000fc80007f1e0ff */
[----:B------:R-:W-:Y:S02]  /*a3f0*/  LEA.HI.X.SX32 R3, R4, R3, 0x1, P0 ;  /* 0x0000000304037211 */ /* 0x000fe400000f0eff */
[----:B------:R-:W-:-:S04]  /*a400*/  LEA R2, P0, R0, c[0x0][0x200], 0x2 ;  /* 0x0000800000027a11 */ /* 0x000fc800078010ff */
[----:B------:R-:W-:-:S05]  /*a410*/  LEA.HI.X R3, R0, c[0x0][0x204], R3, 0x2, P0 ;  /* 0x0000810000037a11 */ /* 0x000fca00000f1403 */
[----:B------:R3:W-:Y:S04]  /*a420*/  @!P2 STG.E [R2.64], R6 ;  /* 0x000000060200a986 */ /* 0x0007e8000c10190c */
[----:B------:R3:W-:Y:S02]  /*a430*/  @!P1 STG.E [R2.64+0x20], R7 ;  /* 0x0000200702009986 */ /* 0x0007e4000c10190c */
.L_x_3933:
[----:B---34-:R-:W-:Y:S05]  /*a440*/  BSYNC B0 ;  /* 0x0000000000007941 */ /* 0x018fea0003800000 */
.L_x_3932:
[----:B------:R-:W3:Y:S01]  /*a450*/  S2R R3, SR_TID.X ;  /* 0x0000000000037919 */ /* 0x000ee20000002100 */
[----:B------:R-:W-:Y:S03]  /*a460*/  BSSY B0, `(.L_x_3934) ;  /* 0x0000023000007945 */ /* 0x000fe60003800000 */
[----:B------:R-:W4:Y:S01]  /*a470*/  S2R R4, SR_CTAID.X ;  /* 0x0000000000047919 */ /* 0x000f220000002500 */
[----:B---3--:R-:W-:-:S04]  /*a480*/  SHF.R.S32.HI R2, RZ, 0x1f, R3 ;  /* 0x0000001fff027819 */ /* 0x008fc80000011403 */
[----:B------:R-:W-:Y:S01]  /*a490*/  LEA.HI R2, R2, R3, RZ, 0x3 ;  /* 0x0000000302027211 */ /* 0x000fe200078f18ff */
[----:B----4-:R-:W-:-:S03]  /*a4a0*/  IMAD.SHL.U32 R4, R4, 0x40, RZ ;  /* 0x0000004004047824 */ /* 0x010fc600078e00ff */
[----:B------:R-:W-:Y:S02]  /*a4b0*/  LOP3.LUT R0, R2, 0xfffffff8, RZ, 0xc0, !PT ;  /* 0xfffffff802007812 */ /* 0x000fe400078ec0ff */
[----:B------:R-:W-:-:S03]  /*a4c0*/  SHF.R.S32.HI R2, RZ, 0x3, R2 ;  /* 0x00000003ff027819 */ /* 0x000fc60000011402 */
[----:B------:R-:W-:Y:S01]  /*a4d0*/  IMAD.IADD R0, R3, 0x1, -R0 ;  /* 0x0000000103007824 */ /* 0x000fe200078e0a00 */
[----:B------:R-:W-:-:S03]  /*a4e0*/  SHF.R.S32.HI R3, RZ, 0x1f, R4 ;  /* 0x0000001fff037819 */ /* 0x000fc60000011404 */
[----:B------:R-:W-:Y:S01]  /*a4f0*/  IMAD.SHL.U32 R6, R0, 0x8, RZ ;  /* 0x0000000800067824 */ /* 0x000fe200078e00ff */
[----:B------:R-:W-:Y:S01]  /*a500*/  SHF.R.S32.HI R0, RZ, 0x1f, R72 ;  /* 0x0000001fff007819 */ /* 0x000fe20000011448 */
[----:B------:R-:W-:-:S03]  /*a510*/  IMAD R3, R3, c[0x0][0x1e8], RZ ;  /* 0x00007a0003037a24 */ /* 0x000fc600078e02ff */
[----:B------:R-:W-:Y:S01]  /*a520*/  SHF.R.S32.HI R7, RZ, 0x1f, R6 ;  /* 0x0000001fff077819 */ /* 0x000fe20000011406 */
[----:B------:R-:W-:Y:S02]  /*a530*/  IMAD R3, R4, c[0x0][0x1ec], R3 ;  /* 0x00007b0004037a24 */ /* 0x000fe400078e0203 */
[----:B------:R-:W-:Y:S01]  /*a540*/  IMAD R5, R0, c[0x0][0x1f0], RZ ;  /* 0x00007c0000057a24 */ /* 0x000fe200078e02ff */
[----:B------:R-:W-:Y:S01]  /*a550*/  SHF.R.S32.HI R0, RZ, 0x1f, R2 ;  /* 0x0000001fff007819 */ /* 0x000fe20000011402 */
[----:B------:R-:W-:-:S04]  /*a560*/  IMAD.WIDE.U32 R6, R4, c[0x0][0x1e8], R6 ;  /* 0x00007a0004067a25 */ /* 0x000fc800078e0006 */
[----:B------:R-:W-:Y:S01]  /*a570*/  IMAD R5, R72, c[0x0][0x1f4], R5 ;  /* 0x00007d0048057a24 */ /* 0x000fe200078e0205 */
[----:B------:R-:W-:-:S04]  /*a580*/  IADD3 R76, P0, R76, R6, RZ ;  /* 0x000000064c4c7210 */ /* 0x000fc80007f1e0ff */
[----:B------:R-:W-:Y:S02]  /*a590*/  IADD3.X R77, R74, R3, R7, P0, !PT ;  /* 0x000000034a4d7210 */ /* 0x000fe400007fe407 */
[----:B------:R-:W-:-:S03]  /*a5a0*/  ISETP.GE.AND P0, PT, R2, R235, PT ;  /* 0x000000eb0200720c */ /* 0x000fc60003f06270 */
[----:B------:R-:W-:-:S04]  /*a5b0*/  IMAD.WIDE.U32 R72, R72, c[0x0][0x1f0], R76 ;  /* 0x00007c0048487a25 */ /* 0x000fc800078e004c */
[----:B------:R-:W-:-:S06]  /*a5c0*/  IMAD.IADD R7, R5, 0x1, R73 ;  /* 0x0000000105077824 */ /* 0x000fcc00078e0249 */
        /* <DEDUP_REMOVED lines=8> */
[----:B------:R3:W-:Y:S04]  /*a650*/  STG.E.128 [R74.64], R64 ;  /* 0x000000404a007986 */ /* 0x0007e8000c101d0c */
[----:B-1----:R3:W-:Y:S04]  /*a660*/  STG.E.128 [R74.64+0x80], R48 ;  /* 0x000080304a007986 */ /* 0x0027e8000c101d0c */
[----:B------:R3:W-:Y:S04]  /*a670*/  STG.E.128 [R74.64+0x100], R32 ;  /* 0x000100204a007986 */ /* 0x0007e8000c101d0c */
[----:B------:R3:W-:Y:S02]  /*a680*/  STG.E.128 [R74.64+0x180], R16 ;  /* 0x000180104a007986 */ /* 0x0007e4000c101d0c */
.L_x_3935:
[----:B------:R-:W-:Y:S05]  /*a690*/  BSYNC B0 ;  /* 0x0000000000007941 */ /* 0x000fea0003800000 */
.L_x_3934:
[----:B------:R-:W-:Y:S01]  /*a6a0*/  IADD3 R4, R2, 0x10, RZ ;  /* 0x0000001002047810 */ /* 0x000fe20007ffe0ff */
[----:B------:R-:W-:Y:S03]  /*a6b0*/  BSSY B0, `(.L_x_3936) ;  /* 0x0000011000007945 */ /* 0x000fe60003800000 */
[----:B------:R-:W-:-:S13]  /*a6c0*/  ISETP.GE.AND P0, PT, R4, R235, PT ;  /* 0x000000eb0400720c */ /* 0x000fda0003f06270 */
[----:B------:R-:W-:Y:S05]  /*a6d0*/  @P0 BRA `(.L_x_3937) ;  /* 0x000000e000000947 */ /* 0x000fea0003800000 */
[----:B------:R-:W-:Y:S01]  /*a6e0*/  IADD3 R4, P0, R2, 0x10, RZ ;  /* 0x0000001002047810 */ /* 0x000fe20007f1e0ff */
[----:B-1-3--:R-:W-:Y:S01]  /*a6f0*/  IMAD.MOV.U32 R16, RZ, RZ, R72 ;  /* 0x000000ffff107224 */ /* 0x00afe200078e0048 */
[----:B------:R-:W-:-:S03]  /*a700*/  MOV R17, R7 ;  /* 0x0000000700117202 */ /* 0x000fc60000000f00 */
[----:B------:R-:W-:Y:S02]  /*a710*/  IMAD.X R3, RZ, RZ, R0, P0 ;  /* 0x000000ffff037224 */ /* 0x000fe400000e0600 */
[----:B------:R-:W-:-:S04]  /*a720*/  IMAD.WIDE.U32 R16, R4, c[0x0][0x1e8], R16 ;  /* 0x00007a0004107a25 */ /* 0x000fc800078e0010 */
[----:B------:R-:W-:-:S04]  /*a730*/  IMAD R3, R3, c[0x0][0x1e8], RZ ;  /* 0x00007a0003037a24 */ /* 0x000fc800078e02ff */
[----:B------:R-:W-:Y:S01]  /*a740*/  IMAD R3, R4, c[0x0][0x1ec], R3 ;  /* 0x00007b0004037a24 */ /* 0x000fe200078e0203 */
[----:B------:R-:W-:-:S04]  /*a750*/  LEA R4, P0, R16, c[0x0][0x1d0], 0x1 ;  /* 0x0000740010047a11 */ /* 0x000fc800078008ff */
[----:B------:R-:W-:-:S04]  /*a760*/  IADD3 R3, R3, R17, RZ ;  /* 0x0000001103037210 */ /* 0x000fc80007ffe0ff */
[----:B------:R-:W-:-:S05]  /*a770*/  LEA.HI.X R5, R16, c[0x0][0x1d4], R3, 0x1, P0 ;  /* 0x0000750010057a11 */ /* 0x000fca00000f0c03 */
[----:B------:R1:W-:Y:S04]  /*a780*/  STG.E.128 [R4.64], R60 ;  /* 0x0000003c04007986 */ /* 0x0003e8000c101d0c */
[----:B------:R1:W-:Y:S04]  /*a790*/  STG.E.128 [R4.64+0x80], R44 ;  /* 0x0000802c04007986 */ /* 0x0003e8000c101d0c */
[----:B------:R1:W-:Y:S04]  /*a7a0*/  STG.E.128 [R4.64+0x100], R28 ;  /* 0x0001001c04007986 */ /* 0x0003e8000c101d0c */
[----:B------:R1:W-:Y:S02]  /*a7b0*/  STG.E.128 [R4.64+0x180], R12 ;  /* 0x0001800c04007986 */ /* 0x0003e4000c101d0c */
.L_x_3937:
[----:B------:R-:W-:Y:S05]  /*a7c0*/  BSYNC B0 ;  /* 0x0000000000007941 */ /* 0x000fea0003800000 */
.L_x_3936:
        /* <DEDUP_REMOVED lines=18> */
.L_x_3939:
[----:B------:R-:W-:Y:S05]  /*a8f0*/  BSYNC B0 ;  /* 0x0000000000007941 */ /* 0x000fea0003800000 */
.L_x_3938:
[----:B-1----:R-:W-:-:S04]  /*a900*/  IADD3 R4, R2, 0x30, RZ ;  /* 0x0000003002047810 */ /* 0x002fc80007ffe0ff */
[----:B------:R-:W-:-:S13]  /*a910*/  ISETP.GE.AND P0, PT, R4, R235, PT ;  /* 0x000000eb0400720c */ /* 0x000fda0003f06270 */
[----:B------:R-:W-:Y:S05]  /*a920*/  @P0 EXIT ;  /* 0x000000000000094d */ /* 0x000fea0003800000 */
        /* <DEDUP_REMOVED lines=10> */
[----:B------:R-:W-:Y:S04]  /*a9d0*/  STG.E.128 [R2.64], R52 ;  /* 0x0000003402007986 */ /* 0x000fe8000c101d0c */
[----:B------:R-:W-:Y:S04]  /*a9e0*/  STG.E.128 [R2.64+0x80], R36 ;  /* 0x0000802402007986 */ /* 0x000fe8000c101d0c */
[----:B------:R-:W-:Y:S04]  /*a9f0*/  STG.E.128 [R2.64+0x100], R20 ;  /* 0x0001001402007986 */ /* 0x000fe8000c101d0c */
[----:B------:R-:W-:Y:S01]  /*aa00*/  STG.E.128 [R2.64+0x180], R68 ;  /* 0x0001804402007986 */ /* 0x000fe2000c101d0c */
[----:B------:R-:W-:Y:S05]  /*aa10*/  EXIT ;  /* 0x000000000000794d */ /* 0x000fea0003800000 */
.L_x_3940:
        /* <DEDUP_REMOVED lines=14> */
.L_x_8950:


//--------------------- .text._ZN5flash24flash_fwd_splitkv_kernelI23Flash_fwd_kernel_traitsILi256ELi64ELi64ELi4ELb0ELb0EN7cutlass10bfloat16_tE19Flash_kernel_traitsILi256ELi64ELi64ELi4ES3_EELb0ELb0ELb0ELb0ELb1ELb1ELb0ELb0EEEvNS_16Flash_fwd_paramsE --------------------------
	.section	.text._ZN5flash24flash_fwd_splitkv_kernelI23Flash_fwd_kernel_traitsILi256ELi64ELi64ELi4ELb0ELb0EN7cutlass10bfloat16_tE19Flash_kernel_traitsILi256ELi64ELi64ELi4ES3_EELb0ELb0ELb0ELb0ELb1ELb1ELb0ELb0EEEvNS_16Flash_fwd_paramsE,"ax",@progbits
	.sectioninfo	@"SHI_REGISTERS=255"
	.align	128
        .global         _ZN5flash24flash_fwd_splitkv_kernelI23Flash_fwd_kernel_traitsILi256ELi64ELi64ELi4ELb0ELb0EN7cutlass10bfloat16_tE19Flash_kernel_traitsILi256ELi64ELi64ELi4ES3_EELb0ELb0ELb0ELb0ELb1ELb1ELb0ELb0EEEvNS_16Flash_fwd_paramsE
        .type           _ZN5flash24flash_fwd_splitkv_kernelI23Flash_fwd_kernel_traitsILi256ELi64ELi64ELi4ELb0ELb0EN7cutlass10bfloat16_tE19Flash_kernel_traitsILi256ELi64ELi64ELi4ES3_EELb0ELb0ELb0ELb0ELb1ELb1ELb0ELb0EEEvNS_16Flash_fwd_paramsE,@function
        .size           _ZN5flash24flash_fwd_splitkv_kernelI23Flash_fwd_kernel_traitsILi256ELi64ELi64ELi4ELb0ELb0EN7cutlass10bfloat16_tE19Flash_kernel_traitsILi256ELi64ELi64ELi4ES3_EELb0ELb0ELb0ELb0ELb1ELb1ELb0ELb0EEEvNS_16Flash_fwd_paramsE,(.L_x_8951 - _ZN5flash24flash_fwd_splitkv_kernelI23Flash_fwd_kernel_traitsILi256ELi64ELi64ELi4ELb0ELb0EN7cutlass10bfloat16_tE19Flash_kernel_traitsILi256ELi64ELi64ELi4ES3_EELb0ELb0ELb0ELb0ELb1ELb1ELb0ELb0EEEvNS_16Flash_fwd_paramsE)
        .other          _ZN5flash24flash_fwd_splitkv_kernelI23Flash_fwd_kernel_traitsILi256ELi64ELi64ELi4ELb0ELb0EN7cutlass10bfloat16_tE19Flash_kernel_traitsILi256ELi64ELi64ELi4ES3_EELb0ELb0ELb0ELb0ELb1ELb1ELb0ELb0EEEvNS_16Flash_fwd_paramsE,@"STO_CUDA_ENTRY STV_DEFAULT"
_ZN5flash24flash_fwd_splitkv_kernelI23Flash_fwd_kernel_traitsILi256ELi64ELi64ELi4ELb0ELb0EN7cutlass10bfloat16_tE19Flash_kernel_traitsILi256ELi64ELi64ELi4ES3_EELb0ELb0ELb0ELb0ELb1ELb1ELb0ELb0EEEvNS_16Flash_fwd_paramsE:
.text._ZN5flash24flash_fwd_splitkv_kernelI23Flash_fwd_kernel_traitsILi256ELi64ELi64ELi4ELb0ELb0EN7cutlass10bfloat16_tE19Flash_kernel_traitsILi256ELi64ELi64ELi4ES3_EELb0ELb0ELb0ELb0ELb1ELb1ELb0ELb0EEEvNS_16Flash_fwd_paramsE:
        /* <DEDUP_REMOVED lines=15> */
[----:B------:R-:W-:Y:S01]  /*00f0*/  IMAD.WIDE R8, R10, R4, c[0x0][0x248] ;  /* 0x000092000a087625 */ /* 0x000fe200078e0204 */
[----:B------:R1:W2:Y:S11]  /*0100*/  @P2 LDG.E R240, [R6.64] ;  /* 0x0000000c06f02981 */ /* 0x0002b6000c1e1900 */
[----:B------:R3:W5:Y:S04]  /*0110*/  @!P1 LDG.E R2, [R8.64] ;  /* 0x0000000c08029981 */ /* 0x000768000c1e1900 */
[----:B-1----:R-:W2:Y:S01]  /*0120*/  @P2 LDG.E R6, [R6.64+0x4] ;  /* 0x0000040c06062981 */ /* 0x002ea2000c1e1900 */
[----:B------:R-:W-:-:S02]  /*0130*/  IMAD.MOV.U32 R3, RZ, RZ, RZ ;  /* 0x000000ffff037224 */ /* 0x000fc400078e00ff */
[----:B------:R-:W-:Y:S01]  /*0140*/  @P0 IMAD.WIDE R12, R10, R4, c[0x0][0x250] ;  /* 0x000094000a0c0625 */ /* 0x000fe200078e0204 */
[----:B------:R-:W1:Y:S04]  /*0150*/  S2R R32, SR_CTAID.X ;  /* 0x0000000000207919 */ /* 0x000e680000002500 */
[----:B------:R3:W5:Y:S01]  /*0160*/  @P0 LDG.E R3, [R12.64] ;  /* 0x0000000c0c030981 */ /* 0x000762000c1e1900 */
[----:B------:R-:W-:-:S03]  /*0170*/  ISETP.NE.U32.AND P0, PT, RZ, c[0x0][0x248], PT ;  /* 0x00009200ff007a0c */ /* 0x000fc60003f05070 */
[----:B------:R-:W4:Y:S04]  /*0180*/  S2R R16, SR_CTAID.Z ;  /* 0x0000000000107919 */ /* 0x000f280000002700 */
[----:B------:R-:W1:Y:S01]  /*0190*/  S2R R103, SR_TID.X ;  /* 0x0000000000677919 */ /* 0x000e620000002100 */
[----:B------:R-:W-:Y:S01]  /*01a0*/  ISETP.NE.AND.EX P0, PT, RZ, c[0x0][0x24c], PT, P0 ;  /* 0x00009300ff007a0c */ /* 0x000fe20003f05300 */
[----:B--2---:R-:W-:Y:S02]  /*01b0*/  @P2 IMAD.IADD R6, R6, 0x1, -R240 ;  /* 0x0000000106062824 */ /* 0x004fe400078e0af0 */
[----:B------:R-:W-:-:S10]  /*01c0*/  @!P2 IMAD.MOV.U32 R6, RZ, RZ, c[0x0][0x214] ;  /* 0x00008500ff06a624 */ /* 0x000fd400078e00ff */
[----:B------:R-:W-:Y:S05]  /*01d0*/  @!P0 BRA `(.L_x_3941) ;  /* 0x0000004000008947 */ /* 0x000fea0003800000 */
[----:B-1-34-:R-:W2:Y:S02]  /*01e0*/  @P3 LDG.E R5, [R8.64+0x4] ;  /* 0x0000040c08053981 */ /* 0x01aea4000c1e1900 */
[----:B--2--5:R-:W-:-:S06]  /*01f0*/  @P3 IADD3 R5, R5, -R2, RZ ;  /* 0x8000000205053210 */ /* 0x024fcc0007ffe0ff */
[----:B------:R1:W5:Y:S01]  /*0200*/  @!P3 LDG.E R5, [R8.64] ;  /* 0x0000000c0805b981 */ /* 0x000362000c1e1900 */
[----:B------:R-:W-:Y:S05]  /*0210*/  BRA `(.L_x_3942) ;  /* 0x0000001000007947 */ /* 0x000fea0003800000 */
.L_x_3941:
[----:B-1-34-:R-:W-:Y:S02]  /*0220*/  MOV R5, c[0x0][0x218] ;  /* 0x0000860000057a02 */ /* 0x01afe40000000f00 */
.L_x_3942:
        /* <DEDUP_REMOVED lines=24> */
[----:B------:R-:W-:Y:S01]  /*03b0*/  SHF.R.S32.HI R2, RZ, 0x1f, R103 ;  /* 0x0000001fff027819 */ /* 0x000fe20000011467 */
[----:B------:R-:W-:Y:S01]  /*03c0*/  BSSY B0, `(.L_x_3944) ;  /* 0x000002d000007945 */ /* 0x000fe20003800000 */
[----:B------:R-:W-:Y:S02]  /*03d0*/  ISETP.NE.AND P0, PT, R240, -0x1, PT ;  /* 0xfffffffff000780c */ /* 0x000fe40003f05270 */
[-C--:B------:R-:W-:Y:S02]  /*03e0*/  LEA.HI R2, R2, R103.reuse, RZ, 0x3 ;  /* 0x0000006702027211 */ /* 0x080fe400078f18ff */
[----:B------:R-:W-:Y:S02]  /*03f0*/  SHF.R.S32.HI R0, RZ, 0x1f, R239 ;  /* 0x0000001fff007819 */ /* 0x000fe400000114ef */
[----:B------:R-:W-:Y:S02]  /*0400*/  LOP3.LUT R4, R2, 0x1ffffff8, RZ, 0xc0, !PT ;  /* 0x1ffffff802047812 */ /* 0x000fe400078ec0ff */
[----:B------:R-:W-:Y:S01]  /*0410*/  IADD3 R6, -R239, R6, RZ ;  /* 0x00000006ef067210 */ /* 0x000fe20007ffe1ff */
[----:B------:R-:W-:Y:S01]  /*0420*/  IMAD R0, R0, c[0x0][0x1e8], RZ ;  /* 0x00007a0000007a24 */ /* 0x000fe200078e02ff */
[----:B------:R-:W-:-:S02]  /*0430*/  IADD3 R4, -R4, R103, RZ ;  /* 0x0000006704047210 */ /* 0x000fc40007ffe1ff */
[----:B------:R-:W-:Y:S01]  /*0440*/  SHF.R.S32.HI R2, RZ, 0x3, R2 ;  /* 0x00000003ff027819 */ /* 0x000fe20000011402 */
[----:B------:R-:W-:Y:S01]  /*0450*/  @P0 IMAD.WIDE.U32 R8, R240, c[0x0][0x1e8], RZ ;  /* 0x00007a00f0080a25 */ /* 0x000fe200078e00ff */
[----:B------:R-:W-:Y:S02]  /*0460*/  @!P0 SHF.R.S32.HI R3, RZ, 0x1f, R10 ;  /* 0x0000001fff038819 */ /* 0x000fe4000001140a */
[----:B------:R-:W-:Y:S01]  /*0470*/  SHF.L.U32 R4, R4, 0x3, RZ ;  /* 0x0000000304047819 */ /* 0x000fe200000006ff */
[----:B------:R-:W-:Y:S02]  /*0480*/  @P0 IMAD R240, R240, c[0x0][0x1ec], R9 ;  /* 0x00007b00f0f00a24 */ /* 0x000fe400078e0209 */
[----:B------:R-:W-:Y:S01]  /*0490*/  @P0 IMAD.MOV.U32 R7, RZ, RZ, R8 ;  /* 0x000000ffff070224 */ /* 0x000fe200078e0008 */
[----:B------:R-:W-:Y:S01]  /*04a0*/  SHF.R.S32.HI R5, RZ, 0x1f, R4 ;  /* 0x0000001fff057819 */ /* 0x000fe20000011404 */
[----:B------:R-:W-:Y:S02]  /*04b0*/  @!P0 IMAD R3, R3, c[0x0][0x1e0], RZ ;  /* 0x0000780003038a24 */ /* 0x000fe400078e02ff */
[----:B------:R-:W-:-:S04]  /*04c0*/  @!P0 IMAD.WIDE.U32 R8, R10, c[0x0][0x1e0], RZ ;  /* 0x000078000a088a25 */ /* 0x000fc800078e00ff */
[----:B------:R-:W-:Y:S01]  /*04d0*/  @!P0 IMAD R3, R10, c[0x0][0x1e4], R3 ;  /* 0x000079000a038a24 */ /* 0x000fe200078e0203 */
[----:B------:R-:W-:Y:S01]  /*04e0*/  @!P0 MOV R7, R8 ;  /* 0x0000000800078202 */ /* 0x000fe20000000f00 */
[----:B------:R-:W-:-:S04]  /*04f0*/  IMAD.WIDE.U32 R4, R239, c[0x0][0x1e8], R4 ;  /* 0x00007a00ef047a25 */ /* 0x000fc800078e0004 */
[----:B------:R-:W-:Y:S01]  /*0500*/  @!P0 IMAD.IADD R240, R9, 0x1, R3 ;  /* 0x0000000109f08824 */ /* 0x000fe200078e0203 */
[----:B------:R-:W-:Y:S01]  /*0510*/  IADD3 R4, P0, R7, R4, RZ ;  /* 0x0000000407047210 */ /* 0x000fe20007f1e0ff */
[----:B------:R-:W-:Y:S01]  /*0520*/  IMAD R0, R239, c[0x0][0x1ec], R0 ;  /* 0x00007b00ef007a24 */ /* 0x000fe200078e0200 */
[--C-:B------:R-:W-:Y:S01]  /*0530*/  SHF.R.S32.HI R3, RZ, 0x1f, R16.reuse ;  /* 0x0000001fff037819 */ /* 0x100fe20000011410 */
[----:B------:R-:W-:-:S03]  /*0540*/  IMAD R10, R10, c[0x0][0x1c0], R16 ;  /* 0x000070000a0a7a24 */ /* 0x000fc600078e0210 */
[----:B------:R-:W-:Y:S01]  /*0550*/  IADD3.X R5, R240, R5, R0, P0, !PT ;  /* 0x00000005f0057210 */ /* 0x000fe200007fe400 */
[----:B------:R-:W-:Y:S01]  /*0560*/  IMAD R3, R3, c[0x0][0x1f0], RZ ;  /* 0x00007c0003037a24 */ /* 0x000fe200078e02ff */
[----:B------:R-:W-:Y:S01]  /*0570*/  ISETP.GE.AND P0, PT, R2, R6, PT ;  /* 0x000000060200720c */ /* 0x000fe20003f06270 */
[----:B------:R-:W-:Y:S02]  /*0580*/  IMAD R239, R10, c[0x0][0x214], R239 ;  /* 0x000085000aef7a24 */ /* 0x000fe400078e02ef */
[C---:B------:R-:W-:Y:S02]  /*0590*/  IMAD R3, R16.reuse, c[0x0][0x1f4], R3 ;  /* 0x00007d0010037a24 */ /* 0x040fe400078e0203 */
[----:B------:R-:W-:Y:S01]  /*05a0*/  IMAD.WIDE.U32 R16, R16, c[0x0][0x1f0], R4 ;  /* 0x00007c0010107a25 */ /* 0x000fe200078e0004 */
[----:B------:R-:W-:-:S03]  /*05b0*/  SHF.R.S32.HI R4, RZ, 0x1f, R2 ;  /* 0x0000001fff047819 */ /* 0x000fc60000011402 */
[----:B------:R-:W-:-:S04]  /*05c0*/  IMAD.IADD R11, R17, 0x1, R3 ;  /* 0x00000001110b7824 */ /* 0x000fc800078e0203 */
        /* <DEDUP_REMOVED lines=12> */
.L_x_3945:
[----:B------:R-:W-:Y:S05]  /*0690*/  BSYNC B0 ;  /* 0x0000000000007941 */ /* 0x000fea0003800000 */
.L_x_3944:
[----:B------:R-:W-:Y:S01]  /*06a0*/  IADD3 R7, R2, 0x10, RZ ;  /* 0x0000001002077810 */ /* 0x000fe20007ffe0ff */
        /* <DEDUP_REMOVED lines=9> */
[----:B-1----:R-:W-:-:S03]  /*0740*/  LEA R12, P0, R8, c[0x0][0x1d0], 0x1 ;  /* 0x00007400080c7a11 */ /* 0x002fc600078008ff */
[----:B------:R-:W-:-:S05]  /*0750*/  IMAD R0, R3, c[0x0][0x1ec], R0 ;  /* 0x00007b0003007a24 */ /* 0x000fca00078e0200 */
[----:B------:R-:W-:-:S04]  /*0760*/  IADD3 R0, R9, R0, RZ ;  /* 0x0000000009007210 */ /* 0x000fc80007ffe0ff */
[----:B------:R-:W-:-:S05]  /*0770*/  LEA.HI.X R13, R8, c[0x0][0x1d4], R0, 0x1, P0 ;  /* 0x00007500080d7a11 */ /* 0x000fca00000f0c00 */
[----:B------:R1:W-:Y:S04]  /*0780*/  STG.E.128 [R12.64], RZ ;  /* 0x000000ff0c007986 */ /* 0x0003e8000c101d0c */
[----:B------:R1:W-:Y:S04]  /*0790*/  STG.E.128 [R12.64+0x80], RZ ;  /* 0x000080ff0c007986 */ /* 0x0003e8000c101d0c */
[----:B------:R1:W-:Y:S04]  /*07a0*/  STG.E.128 [R12.64+0x100], RZ ;  /* 0x000100ff0c007986 */ /* 0x0003e8000c101d0c */
[----:B------:R1:W-:Y:S02]  /*07b0*/  STG.E.128 [R12.64+0x180], RZ ;  /* 0x000180ff0c007986 */ /* 0x0003e4000c101d0c */
.L_x_3947:
[----:B------:R-:W-:Y:S05]  /*07c0*/  BSYNC B0 ;  /* 0x0000000000007941 */ /* 0x000fea0003800000 */
.L_x_3946:
        /* <DEDUP_REMOVED lines=18> */
.L_x_3949:
[----:B------:R-:W-:Y:S05]  /*08f0*/  BSYNC B0 ;  /* 0x0000000000007941 */ /* 0x000fea0003800000 */
.L_x_3948:
[----:B------:R-:W-:Y:S01]  /*0900*/  IADD3 R8, R2, 0x30, RZ ;  /* 0x0000003002087810 */ /* 0x000fe20007ffe0ff */
[----:B------:R-:W-:Y:S03]  /*0910*/  BSSY B0, `(.L_x_3950) ;  /* 0x0000010000007945 */ /* 0x000fe60003800000 */
[----:B------:R-:W-:-:S13]  /*0920*/  ISETP.GE.AND P0, PT, R8, R6, PT ;  /* 0x000000060800720c */ /* 0x000fda0003f06270 */
[----:B------:R-:W-:Y:S05]  /*0930*/  @P0 BRA `(.L_x_3951) ;  /* 0x000000d000000947 */ /* 0x000fea0003800000 */
[----:B------:R-:W-:Y:S02]  /*0940*/  IADD3 R3, P0, R2, 0x30, RZ ;  /* 0x0000003002037810 */ /* 0x000fe40007f1e0ff */
[----:B------:R-:W-:Y:S02]  /*0950*/  MOV R10, R16 ;  /* 0x00000010000a7202 */ /* 0x000fe40000000f00 */
[----:B------:R-:W-:-:S03]  /*0960*/  IADD3.X R0, RZ, R4, RZ, P0, !PT ;  /* 0x00000004ff007210 */ /* 0x000fc600007fe4ff */
        /* <DEDUP_REMOVED lines=10> */
.L_x_3951:
[----:B------:R-:W-:Y:S05]  /*0a10*/  BSYNC B0 ;  /* 0x0000000000007941 */ /* 0x000fea0003800000 */
.L_x_3950:
[----:B------:R-:W-:-:S04]  /*0a20*/  LOP3.LUT P4, RZ, R103, 0x7, RZ, 0xc0, !PT ;  /* 0x0000000767ff7812 */ /* 0x000fc8000788c0ff */
[-C--:B------:R-:W-:Y:S02]  /*0a30*/  ISETP.GE.OR P3, PT, R2, R6.reuse, P4 ;  /* 0x000000060200720c */ /* 0x080fe40002766670 */
[-C--:B------:R-:W-:Y:S02]  /*0a40*/  ISETP.GE.OR P2, PT, R7, R6.reuse, P4 ;  /* 0x000000060700720c */ /* 0x080fe40002746670 */
[----:B------:R-:W-:Y:S02]  /*0a50*/  ISETP.GE.OR P1, PT, R5, R6, P4 ;  /* 0x000000060500720c */ /* 0x000fe40002726670 */
[C---:B------:R-:W-:Y:S02]  /*0a60*/  IADD3 R2, P0, R239.reuse, R2, RZ ;  /* 0x00000002ef027210 */ /* 0x040fe40007f1e0ff */
[----:B------:R-:W-:Y:S02]  /*0a70*/  ISETP.GE.OR P4, PT, R8, R6, P4 ;  /* 0x000000060800720c */ /* 0x000fe40002786670 */
[----:B------:R-:W-:-:S02]  /*0a80*/  LEA.HI.X.SX32 R239, R239, R4, 0x1, P0 ;  /* 0x00000004efef7211 */ /* 0x000fc400000f0eff */
[----:B------:R-:W-:Y:S01]  /*0a90*/  LEA R4, P0, R2, c[0x0][0x200], 0x2 ;  /* 0x0000800002047a11 */ /* 0x000fe200078010ff */
[----:B------:R-:W-:-:S03]  /*0aa0*/  @!P3 IMAD.MOV.U32 R3, RZ, RZ, 0x7f800000 ;  /* 0x7f800000ff03b424 */ /* 0x000fc600078e00ff */
[----:B------:R-:W-:Y:S01]  /*0ab0*/  LEA.HI.X R5, R2, c[0x0][0x204], R239, 0x2, P0 ;  /* 0x0000810002057a11 */ /* 0x000fe200000f14ef */
[----:B------:R-:W-:Y:S02]  /*0ac0*/  @!P2 IMAD.MOV.U32 R2, RZ, RZ, 0x7f800000 ;  /* 0x7f800000ff02a424 */ /* 0x000fe400078e00ff */
[----:B------:R-:W-:Y:S02]  /*0ad0*/  @!P1 IMAD.MOV.U32 R0, RZ, RZ, 0x7f800000 ;  /* 0x7f800000ff009424 */ /* 0x000fe400078e00ff */
[----:B------:R2:W-:Y:S04]  /*0ae0*/  @!P3 STG.E [R4.64], R3 ;  /* 0x000000030400b986 */ /* 0x0005e8000c10190c */
[----:B------:R2:W-:Y:S04]  /*0af0*/  @!P2 STG.E [R4.64+0x40], R2 ;  /* 0x000040020400a986 */ /* 0x0005e8000c10190c */
[----:B------:R2:W-:Y:S01]  /*0b00*/  @!P1 STG.E [R4.64+0x80], R0 ;  /* 0x0000800004009986 */ /* 0x0005e2000c10190c */
[----:B------:R-:W-:Y:S05]  /*0b10*/  @P4 EXIT ;  /* 0x000000000000494d */ /* 0x000fea0003800000 */
[----:B--2---:R-:W-:-:S05]  /*0b20*/  MOV R0, 0x7f800000 ;  /* 0x7f80000000007802 */ /* 0x004fca0000000f00 */
[----:B------:R-:W-:Y:S01]  /*0b30*/  STG.E [R4.64+0xc0], R0 ;  /* 0x0000c00004007986 */ /* 0x000fe2000c10190c */
[----:B------:R-:W-:Y:S05]  /*0b40*/  EXIT ;  /* 0x000000000000794d */ /* 0x000fea0003800000 */
.L_x_3943:
[----:B------:R-:W-:Y:S01]  /*0b50*/  ISETP.NE.U32.AND P0, PT, RZ, c[0x0][0x2b8], PT ;  /* 0x0000ae00ff007a0c */ /* 0x000fe20003f05070 */
[----:B------:R-:W-:Y:S01]  /*0b60*/  IMAD.MOV.U32 R0, RZ, RZ, R10 ;  /* 0x000000ffff007224 */ /* 0x000fe200078e000a */
[----:B------:R-:W-:Y:S02]  /*0b70*/  ISETP.NE.U32.AND P2, PT, RZ, c[0x0][0x2c0], PT ;  /* 0x0000b000ff007a0c */ /* 0x000fe40003f45070 */
[----:B------:R-:W-:Y:S02]  /*0b80*/  ISETP.NE.AND.EX P0, PT, RZ, c[0x0][0x2bc], PT, P0 ;  /* 0x0000af00ff007a0c */ /* 0x000fe40003f05300 */
[----:B------:R-:W-:-:S11]  /*0b90*/  ISETP.NE.AND.EX P2, PT, RZ, c[0x0][0x2c4], PT, P2 ;  /* 0x0000b100ff007a0c */ /* 0x000fd60003f45320 */
[----:B------:R-:W-:-:S05]  /*0ba0*/  @P0 IMAD.WIDE R4, R10, R4, c[0x0][0x2b8] ;  /* 0x0000ae000a040625 */ /* 0x000fca00078e0204 */
[----:B------:R1:W5:Y:S01]  /*0bb0*/  @P0 LDG.E R0, [R4.64] ;  /* 0x0000000c04000981 */ /* 0x000362000c1e1900 */
[----:B------:R-:W-:Y:S01]  /*0bc0*/  @P2 IMAD.WIDE.U32 R8, R10, c[0x0][0x2c8], RZ ;  /* 0x0000b2000a082a25 */ /* 0x000fe200078e00ff */
[----:B------:R-:W-:Y:S01]  /*0bd0*/  CS2R R242, SRZ ;  /* 0x0000000000f27805 */ /* 0x000fe2000001ff00 */
[----:B------:R-:W-:Y:S02]  /*0be0*/  PLOP3.LUT P0, PT, PT, PT, PT, 0x8, 0x0 ;  /* 0x000000000000781c */ /* 0x000fe40003f0e170 */
[----:B------:R-:W-:Y:S02]  /*0bf0*/  IABS R95, c[0x0][0x2d0] ;  /* 0x0000b400005f7a13 */ /* 0x000fe40000000000 */
[----:B------:R-:W-:Y:S02]  /*0c00*/  @P2 LEA R242, P1, R8, c[0x0][0x2c0], 0x2 ;  /* 0x0000b00008f22a11 */ /* 0x000fe400078210ff */
[----:B-1----:R-:W-:-:S05]  /*0c10*/  @P2 SHF.R.S32.HI R4, RZ, 0x1f, R10 ;  /* 0x0000001fff042819 */ /* 0x002fca000001140a */
[----:B------:R-:W-:-:S04]  /*0c20*/  @P2 IMAD R4, R4, c[0x0][0x2c8], RZ ;  /* 0x0000b20004042a24 */ /* 0x000fc800078e02ff */
[----:B------:R-:W-:-:S04]  /*0c30*/  @P2 IMAD R4, R10, c[0x0][0x2cc], R4 ;  /* 0x0000b3000a042a24 */ /* 0x000fc800078e0204 */
[----:B------:R-:W-:-:S05]  /*0c40*/  @P2 IMAD.IADD R4, R9, 0x1, R4 ;  /* 0x0000000109042824 */ /* 0x000fca00078e0204 */
[----:B------:R-:W-:-:S04]  /*0c50*/  @P2 SHF.L.U64.HI R4, R8, 0x2, R4 ;  /* 0x0000000208042819 */ /* 0x000fc80000010204 */
[----:B------:R-:W-:Y:S02]  /*0c60*/  @P2 IADD3.X R243, R4, c[0x0][0x2c4], RZ, P1, !PT ;  /* 0x0000b10004f32a10 */ /* 0x000fe40000ffe4ff */
[----:B------:R-:W-:-:S04]  /*0c70*/  @P2 ISETP.NE.U32.AND P1, PT, R242, RZ, PT ;  /* 0x000000fff200220c */ /* 0x000fc80003f25070 */
[----:B------:R-:W-:-:S13]  /*0c80*/  @P2 ISETP.NE.AND.EX P0, PT, R243, RZ, PT, P1 ;  /* 0x000000fff300220c */ /* 0x000fda0003f05310 */
[----:B------:R-:W-:Y:S05]  /*0c90*/  @!P0 BRA `(.L_x_3952) ;  /* 0x000004a000008947 */ /* 0x000fea0003800000 */
[----:B------:R-:W1:Y:S01]  /*0ca0*/  I2F.RP R4, R95 ;  /* 0x0000005f00047306 */ /* 0x000e620000209400 */
[----:B------:R-:W-:-:S04]  /*0cb0*/  LEA R14, R165, 0xffffffc0, 0x6 ;  /* 0xffffffc0a50e7811 */ /* 0x000fc800078e30ff */
[----:B-----5:R-:W-:-:S03]  /*0cc0*/  IABS R0, R14 ;  /* 0x0000000e00007213 */ /* 0x020fc60000000000 */
[----:B-1----:R-:W1:Y:S02]  /*0cd0*/  MUFU.RCP R4, R4 ;  /* 0x0000000400047308 */ /* 0x002e640000001000 */
[----:B-1----:R-:W-:-:S06]  /*0ce0*/  IADD3 R4, R4, 0xffffffe, RZ ;  /* 0x0ffffffe04047810 */ /* 0x002fcc0007ffe0ff */
        /* <DEDUP_REMOVED lines=10> */
[-C--:B------:R-:W-:Y:S02]  /*0d90*/  @!P2 IADD3 R0, R0, -R95.reuse, RZ ;  /* 0x8000005f0000a210 */ /* 0x080fe40007ffe0ff */
[----:B------:R-:W-:Y:S02]  /*0da0*/  @!P2 IADD3 R3, R3, 0x1, RZ ;  /* 0x000000010303a810 */ /* 0x000fe40007ffe0ff */
[----:B------:R-:W-:Y:S02]  /*0db0*/  ISETP.GE.U32.AND P3, PT, R0, R95, PT ;  /* 0x0000005f0000720c */ /* 0x000fe40003f66070 */
[----:B------:R-:W-:Y:S02]  /*0dc0*/  LOP3.LUT R0, R14, c[0x0][0x2d0], RZ, 0x3c, !PT ;  /* 0x0000b4000e007a12 */ /* 0x000fe400078e3cff */
[----:B------:R-:W-:Y:S02]  /*0dd0*/  ISETP.NE.AND P2, PT, RZ, c[0x0][0x2d0], PT ;  /* 0x0000b400ff007a0c */ /* 0x000fe40003f45270 */
[----:B------:R-:W-:-:S07]  /*0de0*/  ISETP.GE.AND P1, PT, R0, RZ, PT ;  /* 0x000000ff0000720c */ /* 0x000fce0003f26270 */
[----:B------:R-:W-:-:S05]  /*0df0*/  @P3 IADD3 R3, R3, 0x1, RZ ;  /* 0x0000000103033810 */ /* 0x000fca0007ffe0ff */
[----:B------:R-:W-:-:S05]  /*0e00*/  IMAD.MOV.U32 R2, RZ, RZ, R3 ;  /* 0x000000ffff027224 */ /* 0x000fca00078e0003 */
[----:B------:R-:W-:Y:S02]  /*0e10*/  @!P1 IADD3 R2, -R2, RZ, RZ ;  /* 0x000000ff02029210 */ /* 0x000fe40007ffe1ff */
        /* <DEDUP_REMOVED lines=8> */
[----:B-1----:R-:W-:Y:S01]  /*0ea0*/  IMAD.MOV R3, RZ, RZ, -R13 ;  /* 0x000000ffff037224 */ /* 0x002fe200078e0a0d */
[----:B------:R-:W-:-:S03]  /*0eb0*/  MOV R12, RZ ;  /* 0x000000ff000c7202 */ /* 0x000fc60000000f00 */
[----:B------:R-:W-:Y:S01]  /*0ec0*/  IMAD R4, R3, R0, RZ ;  /* 0x0000000003047224 */ /* 0x000fe200078e02ff */
[----:B------:R-:W-:-:S03]  /*0ed0*/  IABS R3, R16 ;  /* 0x0000001000037213 */ /* 0x000fc60000000000 */
[----:B------:R-:W-:-:S04]  /*0ee0*/  IMAD.HI.U32 R12, R13, R4, R12 ;  /* 0x000000040d0c7227 */ /* 0x000fc800078e000c */
[----:B------:R-:W-:-:S04]  /*0ef0*/  IMAD.MOV.U32 R4, RZ, RZ, R3 ;  /* 0x000000ffff047224 */ /* 0x000fc800078e0003 */
[----:B------:R-:W-:-:S05]  /*0f00*/  IMAD.HI.U32 R12, R12, R4, RZ ;  /* 0x000000040c0c7227 */ /* 0x000fca00078e00ff */
[----:B------:R-:W-:-:S05]  /*0f10*/  IADD3 R3, -R12, RZ, RZ ;  /* 0x000000ff0c037210 */ /* 0x000fca0007ffe1ff */
[----:B------:R-:W-:-:S05]  /*0f20*/  IMAD R3, R0, R3, R4 ;  /* 0x0000000300037224 */ /* 0x000fca00078e0204 */
[----:B------:R-:W-:-:S13]  /*0f30*/  ISETP.GT.U32.AND P1, PT, R0, R3, PT ;  /* 0x000000030000720c */ /* 0x000fda0003f24070 */
[----:B------:R-:W-:Y:S01]  /*0f40*/  @!P1 IMAD.IADD R3, R3, 0x1, -R0 ;  /* 0x0000000103039824 */ /* 0x000fe200078e0a00 */
[----:B------:R-:W-:-:S04]  /*0f50*/  @!P1 IADD3 R12, R12, 0x1, RZ ;  /* 0x000000010c0c9810 */ /* 0x000fc80007ffe0ff */
[----:B------:R-:W-:Y:S02]  /*0f60*/  ISETP.GE.U32.AND P2, PT, R3, R0, PT ;  /* 0x000000000300720c */ /* 0x000fe40003f46070 */
[----:B------:R-:W-:Y:S02]  /*0f70*/  LOP3.LUT R3, R16, c[0x0][0x1c8], RZ, 0x3c, !PT ;  /* 0x0000720010037a12 */ /* 0x000fe400078e3cff */
[----:B------:R-:W-:Y:S02]  /*0f80*/  IADD3 R0, -R2, RZ, RZ ;  /* 0x000000ff02007210 */ /* 0x000fe40007ffe1ff */
[----:B------:R-:W-:-:S03]  /*0f90*/  ISETP.GE.AND P1, PT, R3, RZ, PT ;  /* 0x000000ff0300720c */ /* 0x000fc60003f26270 */
[----:B------:R-:W-:-:S04]  /*0fa0*/  IMAD R14, R0, c[0x0][0x2d0], R14 ;  /* 0x0000b400000e7a24 */ /* 0x000fc800078e020e */
[----:B------:R-:W-:Y:S02]  /*0fb0*/  @P2 IADD3 R12, R12, 0x1, RZ ;  /* 0x000000010c0c2810 */ /* 0x000fe40007ffe0ff */
[----:B------:R-:W-:Y:S02]  /*0fc0*/  ISETP.NE.AND P2, PT, RZ, c[0x0][0x1c8], PT ;  /* 0x00007200ff007a0c */ /* 0x000fe40003f45270 */
[----:B------:R-:W-:Y:S02]  /*0fd0*/  SHF.R.S32.HI R5, RZ, 0x1f, R14 ;  /* 0x0000001fff057819 */ /* 0x000fe4000001140e */
[----:B------:R-:W-:-:S03]  /*0fe0*/  @!P1 IMAD.MOV R12, RZ, RZ, -R12 ;  /* 0x000000ffff0c9224 */ /* 0x000fc600078e0a0c */
[----:B------:R-:W-:-:S04]  /*0ff0*/  IMAD R0, R5, c[0x0][0x198], RZ ;  /* 0x0000660005007a24 */ /* 0x000fc800078e02ff */
[----:B------:R-:W-:Y:S02]  /*1000*/  IMAD R0, R14, c[0x0][0x19c], R0 ;  /* 0x000067000e007a24 */ /* 0x000fe400078e0200 */
[----:B------:R-:W-:-:S04]  /*1010*/  @!P2 LOP3.LUT R12, RZ, c[0x0][0x1c8], RZ, 0x33, !PT ;  /* 0x00007200ff0caa12 */ /* 0x000fc800078e33ff */
[----:B------:R-:W-:-:S05]  /*1020*/  SHF.R.S32.HI R30, RZ, 0x1f, R12 ;  /* 0x0000001fff1e7819 */ /* 0x000fca000001140c */
[----:B------:R-:W-:-:S04]  /*1030*/  IMAD R7, R30, c[0x0][0x1b0], RZ ;  /* 0x00006c001e077a24 */ /* 0x000fc800078e02ff */
[----:B------:R-:W-:Y:S01]  /*1040*/  IMAD R7, R12, c[0x0][0x1b4], R7 ;  /* 0x00006d000c077a24 */ /* 0x000fe200078e0207 */
[----:B--2---:R-:W-:Y:S01]  /*1050*/  SHF.R.S32.HI R2, RZ, 0x1f, R8 ;  /* 0x0000001fff027819 */ /* 0x004fe20000011408 */
[----:B------:R-:W-:-:S04]  /*1060*/  IMAD.WIDE.U32 R18, R8, c[0x0][0x180], RZ ;  /* 0x0000600008127a25 */ /* 0x000fc800078e00ff */
[C---:B------:R-:W-:Y:S02]  /*1070*/  IMAD R3, R2.reuse, c[0x0][0x180], RZ ;  /* 0x0000600002037a24 */ /* 0x040fe400078e02ff */
[----:B------:R-:W-:Y:S02]  /*1080*/  IMAD R2, R2, c[0x0][0x188], RZ ;  /* 0x0000620002027a24 */ /* 0x000fe400078e02ff */
[C---:B------:R-:W-:Y:S02]  /*1090*/  IMAD R3, R8.reuse, c[0x0][0x184], R3 ;  /* 0x0000610008037a24 */ /* 0x040fe400078e0203 */
[C---:B------:R-:W-:Y:S02]  /*10a0*/  IMAD R2, R8.reuse, c[0x0][0x18c], R2 ;  /* 0x0000630008027a24 */ /* 0x040fe400078e0202 */
[----:B------:R-:W-:Y:S01]  /*10b0*/  IMAD.WIDE.U32 R8, R8, c[0x0][0x188], RZ ;  /* 0x0000620008087a25 */ /* 0x000fe200078e00ff */
[----:B------:R-:W-:-:S03]  /*10c0*/  IADD3 R19, R19, R3, RZ ;  /* 0x0000000313137210 */ /* 0x000fc60007ffe0ff */
[----:B------:R-:W-:Y:S01]  /*10d0*/  IMAD.IADD R2, R9, 0x1, R2 ;  /* 0x0000000109027824 */ /* 0x000fe200078e0202 */
[----:B------:R-:W-:Y:S01]  /*10e0*/  MOV R20, R8 ;  /* 0x0000000800147202 */ /* 0x000fe20000000f00 */
[----:B------:R-:W-:-:S04]  /*10f0*/  IMAD.WIDE.U32 R96, R14, c[0x0][0x198], R18 ;  /* 0x000066000e607a25 */ /* 0x000fc800078e0012 */
[----:B------:R-:W-:-:S04]  /*1100*/  IMAD.IADD R97, R97, 0x1, R0 ;  /* 0x0000000161617824 */ /* 0x000fc800078e0200 */
[----:B------:R-:W-:-:S05]  /*1110*/  IMAD.WIDE.U32 R96, R12, c[0x0][0x1b0], R96 ;  /* 0x00006c000c607a25 */ /* 0x000fca00078e0060 */
[----:B------:R-:W-:Y:S01]  /*1120*/  IADD3 R7, R97, R7, RZ ;  /* 0x0000000761077210 */ /* 0x000fe20007ffe0ff */
[----:B------:R-:W-:Y:S05]  /*1130*/  BRA `(.L_x_3953) ;  /* 0x0000043000007947 */ /* 0x000fea0003800000 */
.L_x_3952:
[----:B------:R-:W-:-:S13]  /*1140*/  ISETP.NE.AND P4, PT, R2, -0x1, PT ;  /* 0xffffffff0200780c */ /* 0x000fda0003f85270 */
[----:B------:R-:W-:-:S05]  /*1150*/  @P4 IADD3 R7, R3, R2, RZ ;  /* 0x0000000203074210 */ /* 0x000fca0007ffe0ff */
[----:B------:R-:W-:-:S04]  /*1160*/  @P4 IMAD.WIDE.U32 R8, R7, c[0x0][0x198], RZ ;  /* 0x0000660007084a25 */ /* 0x000fc800078e00ff */
[----:B------:R-:W-:Y:S01]  /*1170*/  @P4 IMAD R7, R7, c[0x0][0x19c], R9 ;  /* 0x0000670007074a24 */ /* 0x000fe200078e0209 */
        /* <DEDUP_REMOVED lines=11> */
.L_x_3954:
[----:B------:R-:W-:Y:S02]  /*1230*/  IABS R9, c[0x0][0x1c8] ;  /* 0x0000720000097a13 */ /* 0x000fe40000000000 */
[----:B------:R-:W-:Y:S02]  /*1240*/  LEA R14, R165, 0xffffffc0, 0x6 ;  /* 0xffffffc0a50e7811 */ /* 0x000fe400078e30ff */
[----:B------:R-:W1:Y:S01]  /*1250*/  I2F.RP R12, R9 ;  /* 0x00000009000c7306 */ /* 0x000e620000209400 */
[----:B------:R-:W-:-:S05]  /*1260*/  @P4 IADD3 R2, R3, R2, RZ ;  /* 0x0000000203024210 */ /* 0x000fca0007ffe0ff */
        /* <DEDUP_REMOVED lines=13> */
[----:B------:R-:W-:Y:S01]  /*1340*/  IMAD R4, R9, R4, R5 ;  /* 0x0000000409047224 */ /* 0x000fe200078e0205 */
[----:B------:R-:W-:-:S04]  /*1350*/  SHF.R.S32.HI R5, RZ, 0x1f, R14 ;  /* 0x0000001fff057819 */ /* 0x000fc8000001140e */
[----:B------:R-:W-:-:S13]  /*1360*/  ISETP.GT.U32.AND P1, PT, R9, R4, PT ;  /* 0x000000040900720c */ /* 0x000fda0003f24070 */
[----:B------:R-:W-:Y:S01]  /*1370*/  @!P1 IMAD.IADD R4, R4, 0x1, -R9 ;  /* 0x0000000104049824 */ /* 0x000fe200078e0a09 */
[----:B------:R-:W-:Y:S02]  /*1380*/  @!P1 IADD3 R12, R12, 0x1, RZ ;  /* 0x000000010c0c9810 */ /* 0x000fe40007ffe0ff */
[----:B------:R-:W-:Y:S02]  /*1390*/  ISETP.NE.AND P1, PT, RZ, c[0x0][0x1c8], PT ;  /* 0x00007200ff007a0c */ /* 0x000fe40003f25270 */
[----:B------:R-:W-:Y:S01]  /*13a0*/  ISETP.GE.U32.AND P3, PT, R4, R9, PT ;  /* 0x000000090400720c */ /* 0x000fe20003f66070 */
[----:B------:R-:W-:Y:S01]  /*13b0*/  IMAD.MOV.U32 R9, RZ, RZ, R7 ;  /* 0x000000ffff097224 */ /* 0x000fe200078e0007 */
[----:B------:R-:W-:-:S03]  /*13c0*/  LOP3.LUT R4, R16, c[0x0][0x1c8], RZ, 0x3c, !PT ;  /* 0x0000720010047a12 */ /* 0x000fc600078e3cff */
[----:B------:R-:W-:Y:S01]  /*13d0*/  IMAD.WIDE.U32 R8, R14, c[0x0][0x198], R8 ;  /* 0x000066000e087a25 */ /* 0x000fe200078e0008 */
[----:B------:R-:W-:-:S03]  /*13e0*/  ISETP.GE.AND P2, PT, R4, RZ, PT ;  /* 0x000000ff0400720c */ /* 0x000fc60003f46270 */
[----:B------:R-:W-:-:S04]  /*13f0*/  IMAD R4, R5, c[0x0][0x198], RZ ;  /* 0x0000660005047a24 */ /* 0x000fc800078e02ff */
[----:B------:R-:W-:Y:S01]  /*1400*/  @P3 IADD3 R12, R12, 0x1, RZ ;  /* 0x000000010c0c3810 */ /* 0x000fe20007ffe0ff */
[----:B------:R-:W-:-:S04]  /*1410*/  IMAD R4, R14, c[0x0][0x19c], R4 ;  /* 0x000067000e047a24 */ /* 0x000fc800078e0204 */
[----:B------:R-:W-:Y:S01]  /*1420*/  IMAD.IADD R9, R9, 0x1, R4 ;  /* 0x0000000109097824 */ /* 0x000fe200078e0204 */
[----:B------:R-:W-:Y:S02]  /*1430*/  @!P2 IADD3 R12, -R12, RZ, RZ ;  /* 0x000000ff0c0ca210 */ /* 0x000fe40007ffe1ff */
[----:B------:R-:W-:-:S04]  /*1440*/  @!P1 LOP3.LUT R12, RZ, c[0x0][0x1c8], RZ, 0x33, !PT ;  /* 0x00007200ff0c9a12 */ /* 0x000fc800078e33ff */
[----:B------:R-:W-:Y:S01]  /*1450*/  SHF.R.S32.HI R30, RZ, 0x1f, R12 ;  /* 0x0000001fff1e7819 */ /* 0x000fe2000001140c */
[----:B------:R-:W-:-:S04]  /*1460*/  IMAD.WIDE.U32 R8, R12, c[0x0][0x1b0], R8 ;  /* 0x00006c000c087a25 */ /* 0x000fc800078e0008 */
[----:B------:R-:W-:Y:S01]  /*1470*/  IMAD R7, R30, c[0x0][0x1b0], RZ ;  /* 0x00006c001e077a24 */ /* 0x000fe200078e02ff */
[----:B------:R-:W-:-:S03]  /*1480*/  MOV R96, R8 ;  /* 0x0000000800607202 */ /* 0x000fc60000000f00 */
[----:B------:R-:W-:-:S04]  /*1490*/  IMAD R7, R12, c[0x0][0x1b4], R7 ;  /* 0x00006d000c077a24 */ /* 0x000fc800078e0207 */
[----:B------:R-:W-:Y:S01]  /*14a0*/  IMAD.IADD R7, R9, 0x1, R7 ;  /* 0x0000000109077824 */ /* 0x000fe200078e0207 */
        /* <DEDUP_REMOVED lines=11> */
[----:B------:R-:W-:Y:S02]  /*1560*/  MOV R20, R8 ;  /* 0x0000000800147202 */ /* 0x000fe40000000f00 */
.L_x_3953:
[----:B------:R-:W-:Y:S01]  /*1570*/  ISETP.NE.AND P1, PT, R240, -0x1, PT ;  /* 0xfffffffff000780c */ /* 0x000fe20003f25270 */
[----:B------:R-:W-:Y:S01]  /*1580*/  IMAD.IADD R239, R6, 0x1, -R239 ;  /* 0x0000000106ef7824 */ /* 0x000fe200078e0aef */
[----:B------:R-:W-:Y:S01]  /*1590*/  SHF.R.S32.HI R4, RZ, 0x1f, R103 ;  /* 0x0000001fff047819 */ /* 0x000fe20000011467 */
[----:B------:R-:W-:Y:S01]  /*15a0*/  IMAD R30, R30, c[0x0][0x1b8], RZ ;  /* 0x00006e001e1e7a24 */ /* 0x000fe200078e02ff */
[----:B------:R-:W-:Y:S01]  /*15b0*/  SHF.R.S32.HI R24, RZ, 0x1f, R16 ;  /* 0x0000001fff187819 */ /* 0x000fe20000011410 */
[----:B------:R-:W-:Y:S01]  /*15c0*/  IMAD.SHL.U32 R93, R165, 0x40, RZ ;  /* 0x00000040a55d7824 */ /* 0x000fe200078e00ff */
[----:B------:R-:W-:Y:S01]  /*15d0*/  LEA.HI R8, R4, R103, RZ, 0x3 ;  /* 0x0000006704087211 */ /* 0x000fe200078f18ff */
[----:B------:R-:W-:Y:S02]  /*15e0*/  IMAD R30, R12, c[0x0][0x1bc], R30 ;  /* 0x00006f000c1e7a24 */ /* 0x000fe400078e021e */
[----:B------:R-:W-:Y:S01]  /*15f0*/  IMAD R24, R24, c[0x0][0x1a8], RZ ;  /* 0x00006a0018187a24 */ /* 0x000fe200078e02ff */
[----:B------:R-:W-:Y:S01]  /*1600*/  LOP3.LUT R3, R8, 0xfffffff8, RZ, 0xc0, !PT ;  /* 0xfffffff808037812 */ /* 0x000fe200078ec0ff */
[----:B------:R-:W-:Y:S01]  /*1610*/  IMAD.MOV.U32 R94, RZ, RZ, c[0x0][0x198] ;  /* 0x00006600ff5e7624 */ /* 0x000fe200078e00ff */
[----:B------:R-:W-:Y:S01]  /*1620*/  SHF.R.S32.HI R8, RZ, 0x3, R8 ;  /* 0x00000003ff087819 */ /* 0x000fe20000011408 */
[----:B------:R-:W-:Y:S01]  /*1630*/  @!P1 IMAD.WIDE.U32 R22, R10, c[0x0][0x178], RZ ;  /* 0x00005e000a169a25 */ /* 0x000fe200078e00ff */
[----:B------:R-:W-:-:S02]  /*1640*/  @!P1 SHF.R.S32.HI R9, RZ, 0x1f, R10 ;  /* 0x0000001fff099819 */ /* 0x000fc4000001140a */
[C---:B------:R-:W-:Y:S01]  /*1650*/  IADD3 R6, R8.reuse, 0x10, RZ ;  /* 0x0000001008067810 */ /* 0x040fe20007ffe0ff */
[----:B------:R-:W-:Y:S01]  /*1660*/  IMAD.IADD R3, R103, 0x1, -R3 ;  /* 0x0000000167037824 */ /* 0x000fe200078e0a03 */
[----:B------:R-:W-:Y:S01]  /*1670*/  IADD3 R14, P3, R8, R14, RZ ;  /* 0x0000000e080e7210 */ /* 0x000fe20007f7e0ff */
[----:B------:R-:W-:Y:S01]  /*1680*/  @!P1 IMAD R9, R9, c[0x0][0x178], RZ ;  /* 0x00005e0009099a24 */ /* 0x000fe200078e02ff */
[----:B------:R-:W-:Y:S01]  /*1690*/  IADD3 R92, R93, -0x40, RZ ;  /* 0xffffffc05d5c7810 */ /* 0x000fe20007ffe0ff */
[----:B------:R-:W-:Y:S02]  /*16a0*/  IMAD.SHL.U32 R11, R3, 0x8, RZ ;  /* 0x00000008030b7824 */ /* 0x000fe400078e00ff */
[----:B------:R-:W-:-:S03]  /*16b0*/  @P1 IMAD.WIDE.U32 R18, R240, c[0x0][0x190], RZ ;  /* 0x00006400f0121a25 */ /* 0x000fc600078e00ff */
[C---:B------:R-:W-:Y:S01]  /*16c0*/  IADD3 R20, P2, R11.reuse, R20, RZ ;  /* 0x000000140b147210 */ /* 0x040fe20007f5e0ff */
[----:B------:R-:W-:Y:S01]  /*16d0*/  @!P1 IMAD R9, R10, c[0x0][0x17c], R9 ;  /* 0x00005f000a099a24 */ /* 0x000fe200078e0209 */
[----:B------:R-:W-:Y:S01]  /*16e0*/  SHF.R.S32.HI R10, RZ, 0x1f, R11 ;  /* 0x0000001fff0a7819 */ /* 0x000fe2000001140b */
[----:B------:R-:W-:Y:S01]  /*16f0*/  @!P1 IMAD.MOV.U32 R18, RZ, RZ, R22 ;  /* 0x000000ffff129224 */ /* 0x000fe200078e0016 */
[----:B------:R-:W-:Y:S01]  /*1700*/  IADD3 R96, P5, R11, R96, RZ ;  /* 0x000000600b607210 */ /* 0x000fe20007fbe0ff */
[----:B-----5:R-:W-:Y:S02]  /*1710*/  @P1 IMAD R0, R240, c[0x0][0x194], R19 ;  /* 0x00006500f0001a24 */ /* 0x020fe400078e0213 */
[----:B------:R-:W-:Y:S01]  /*1720*/  @!P1 IMAD.IADD R0, R23, 0x1, R9 ;  /* 0x0000000117009824 */ /* 0x000fe200078e0209 */
[----:B------:R-:W-:Y:S01]  /*1730*/  IADD3 R18, P1, R11, R18, RZ ;  /* 0x000000120b127210 */ /* 0x000fe20007f3e0ff */
[----:B------:R-:W-:Y:S01]  /*1740*/  IMAD.X R21, R10, 0x1, R2, P2 ;  /* 0x000000010a157824 */ /* 0x000fe200010e0602 */
[----:B------:R-:W-:Y:S01]  /*1750*/  ISETP.GE.AND P2, PT, R6, R239, PT ;  /* 0x000000ef0600720c */ /* 0x000fe20003f46270 */
[C---:B------:R-:W-:Y:S01]  /*1760*/  IMAD.SHL.U32 R241, R8.reuse, 0x40, RZ ;  /* 0x0000004008f17824 */ /* 0x040fe200078e00ff */
[----:B------:R-:W-:Y:S01]  /*1770*/  IADD3 R2, R8, 0x30, RZ ;  /* 0x0000003008027810 */ /* 0x000fe20007ffe0ff */
[----:B------:R-:W-:Y:S01]  /*1780*/  IMAD.X R19, R10, 0x1, R0, P1 ;  /* 0x000000010a137824 */ /* 0x000fe200008e0600 */
[----:B------:R-:W-:Y:S01]  /*1790*/  SHF.R.S32.HI R9, RZ, 0x1f, R8 ;  /* 0x0000001fff097819 */ /* 0x000fe20000011408 */
[----:B------:R-:W-:Y:S01]  /*17a0*/  IMAD.WIDE.U32 R12, R12, c[0x0][0x1b8], R20 ;  /* 0x00006e000c0c7a25 */ /* 0x000fe200078e0014 */
[----:B------:R-:W-:-:S02]  /*17b0*/  IADD3 R0, R8, 0x20, RZ ;  /* 0x0000002008007810 */ /* 0x000fc40007ffe0ff */
[-C--:B------:R-:W-:Y:S01]  /*17c0*/  ISETP.GE.AND P4, PT, R2, R239.reuse, PT ;  /* 0x000000ef0200720c */ /* 0x080fe20003f86270 */
[----:B------:R-:W-:Y:S01]  /*17d0*/  IMAD.WIDE R32, R32, 0x40, R8 ;  /* 0x0000004020207825 */ /* 0x000fe200078e0208 */
[-C--:B------:R-:W-:Y:S02]  /*17e0*/  ISETP.GE.AND P6, PT, R0, R239.reuse, PT ;  /* 0x000000ef0000720c */ /* 0x080fe40003fc6270 */
[----:B------:R-:W-:Y:S01]  /*17f0*/  ISETP.GE.AND P1, PT, R8, R239, PT ;  /* 0x000000ef0800720c */ /* 0x000fe20003f26270 */
[----:B------:R-:W-:Y:S01]  /*1800*/  IMAD.X R5, R9, 0x1, R5, P3 ;  /* 0x0000000109057824 */ /* 0x000fe200018e0605 */
[----:B------:R-:W-:Y:S01]  /*1810*/  @!P2 IADD3 R22, P3, R32, 0x10, RZ ;  /* 0x000000102016a810 */ /* 0x000fe20007f7e0ff */
[----:B------:R-:W-:Y:S01]  /*1820*/  IMAD.IADD R31, R13, 0x1, R30 ;  /* 0x000000010d1f7824 */ /* 0x000fe200078e021e */
[----:B------:R-:W-:Y:S01]  /*1830*/  LOP3.LUT R241, R241, 0x1c0, RZ, 0xc0, !PT ;  /* 0x000001c0f1f17812 */ /* 0x000fe200078ec0ff */
[----:B------:R-:W-:Y:S02]  /*1840*/  IMAD R5, R5, c[0x0][0x1a0], RZ ;  /* 0x0000680005057a24 */ /* 0x000fe400078e02ff */
[----:B------:R-:W-:Y:S01]  /*1850*/  IMAD.MOV.U32 R30, RZ, RZ, R12 ;  /* 0x000000ffff1e7224 */ /* 0x000fe200078e000c */
[----:B------:R-:W-:Y:S01]  /*1860*/  LOP3.LUT R11, R241, 0x38, R11, 0xf8, !PT ;  /* 0x00000038f10b7812 */ /* 0x000fe200078ef80b */
[C---:B------:R-:W-:Y:S01]  /*1870*/  IMAD R24, R16.reuse, c[0x0][0x1ac], R24 ;  /* 0x00006b0010187a24 */ /* 0x040fe200078e0218 */
[----:B------:R-:W-:Y:S01]  /*1880*/  SHF.R.U32.HI R241, RZ, 0x3, R241 ;  /* 0x00000003fff17819 */ /* 0x000fe200000116f1 */
[----:B------:R-:W-:-:S03]  /*1890*/  IMAD.WIDE.U32 R16, R16, c[0x0][0x1a8], R18 ;  /* 0x00006a0010107a25 */ /* 0x000fc600078e0012 */
[----:B------:R-:W-:Y:S01]  /*18a0*/  LOP3.LUT R241, R11, R241, RZ, 0x3c, !PT ;  /* 0x000000f10bf17212 */ /* 0x000fe200078e3cff */
[----:B------:R-:W-:Y:S01]  /*18b0*/  @!P2 IMAD.X R12, RZ, RZ, R33, P3 ;  /* 0x000000ffff0ca224 */ /* 0x000fe200018e0621 */
[----:B------:R-:W-:Y:S01]  /*18c0*/  @!P4 IADD3 R18, P3, R32, 0x30, RZ ;  /* 0x000000302012c810 */ /* 0x000fe20007f7e0ff */
[C---:B------:R-:W-:Y:S02]  /*18d0*/  IMAD R5, R14.reuse, c[0x0][0x1a4], R5 ;  /* 0x000069000e057a24 */ /* 0x040fe400078e0205 */
[----:B------:R-:W-:-:S04]  /*18e0*/  IMAD.WIDE.U32 R14, R14, c[0x0][0x1a0], R30 ;  /* 0x000068000e0e7a25 */ /* 0x000fc800078e001e */
[----:B------:R-:W-:Y:S01]  /*18f0*/  IMAD.X R97, R10, 0x1, R7, P5 ;  /* 0x000000010a617824 */ /* 0x000fe200028e0607 */
[----:B------:R-:W-:Y:S01]  /*1900*/  @!P6 IADD3 R20, P5, R32, 0x20, RZ ;  /* 0x000000202014e810 */ /* 0x000fe20007fbe0ff */
[----:B------:R-:W-:Y:S02]  /*1910*/  IMAD.IADD R25, R17, 0x1, R24 ;  /* 0x0000000111197824 */ /* 0x000fe400078e0218 */
[----:B------:R-:W-:Y:S01]  /*1920*/  @!P4 IMAD.X R11, RZ, RZ, R33, P3 ;  /* 0x000000ffff0bc224 */ /* 0x000fe200018e0621 */
[----:B------:R-:W-:Y:S01]  /*1930*/  LEA R244, P3, R14, c[0x0][0x170], 0x1 ;  /* 0x00005c000ef47a11 */ /* 0x000fe200078608ff */
[----:B------:R-:W-:Y:S02]  /*1940*/  IMAD.IADD R5, R15, 0x1, R5 ;  /* 0x000000010f057824 */ /* 0x000fe400078e0205 */
[----:B------:R-:W-:Y:S02]  /*1950*/  @!P2 IMAD R12, R12, c[0x0][0x190], RZ ;  /* 0x000064000c0caa24 */ /* 0x000fe400078e02ff */
[--C-:B------:R-:W-:Y:S01]  /*1960*/  @!P1 IMAD.MOV.U32 R24, RZ, RZ, R16.reuse ;  /* 0x000000ffff189224 */ /* 0x100fe200078e0010 */
[----:B------:R-:W-:Y:S01]  /*1970*/  LEA.HI.X R245, R14, c[0x0][0x174], R5, 0x1, P3 ;  /* 0x00005d000ef57a11 */ /* 0x000fe200018f0c05 */
[----:B------:R-:W-:Y:S01]  /*1980*/  @!P2 IMAD.MOV.U32 R28, RZ, RZ, R16 ;  /* 0x000000ffff1ca224 */ /* 0x000fe200078e0010 */
[----:B------:R-:W-:Y:S01]  /*1990*/  LEA.HI R5, R4, R103, RZ, 0x6 ;  /* 0x0000006704057211 */ /* 0x000fe200078f30ff */
[----:B------:R-:W-:-:S02]  /*19a0*/  @!P2 IMAD.MOV.U32 R29, RZ, RZ, R25 ;  /* 0x000000ffff1da224 */ /* 0x000fc400078e0019 */
[----:B------:R-:W-:Y:S02]  /*19b0*/  @!P1 IMAD R10, R33, c[0x0][0x190], RZ ;  /* 0x00006400210a9a24 */ /* 0x000fe400078e02ff */
[----:B------:R-:W-:Y:S02]  /*19c0*/  @!P6 IMAD.X R7, RZ, RZ, R33, P5 ;  /* 0x000000ffff07e224 */ /* 0x000fe400028e0621 */
[--C-:B------:R-:W-:Y:S02]  /*19d0*/  @!P6 IMAD.MOV.U32 R27, RZ, RZ, R25.reuse ;  /* 0x000000ffff1be224 */ /* 0x100fe400078e0019 */
[----:B------:R-:W-:Y:S02]  /*19e0*/  @!P4 IMAD.MOV.U32 R17, RZ, RZ, R25 ;  /* 0x000000ffff11c224 */ /* 0x000fe400078e0019 */
[----:B------:R-:W-:Y:S02]  /*19f0*/  @!P2 IMAD R12, R22, c[0x0][0x194], R12 ;  /* 0x00006500160caa24 */ /* 0x000fe400078e020c */
[----:B------:R-:W-:-:S02]  /*1a00*/  @!P4 IMAD R11, R11, c[0x0][0x190], RZ ;  /* 0x000064000b0bca24 */ /* 0x000fc400078e02ff */
[C---:B------:R-:W-:Y:S02]  /*1a10*/  @!P1 IMAD R10, R32.reuse, c[0x0][0x194], R10 ;  /* 0x00006500200a9a24 */ /* 0x040fe400078e020a */
[----:B------:R-:W-:-:S04]  /*1a20*/  @!P1 IMAD.WIDE.U32 R24, R32, c[0x0][0x190], R24 ;  /* 0x0000640020189a25 */ /* 0x000fc800078e0018 */
[----:B------:R-:W-:Y:S02]  /*1a30*/  @!P6 IMAD R7, R7, c[0x0][0x190], RZ ;  /* 0x000064000707ea24 */ /* 0x000fe400078e02ff */
[----:B------:R-:W-:-:S04]  /*1a40*/  @!P2 IMAD.WIDE.U32 R22, R22, c[0x0][0x190], R28 ;  /* 0x000064001616aa25 */ /* 0x000fc800078e001c */
[--C-:B------:R-:W-:Y:S01]  /*1a50*/  @!P6 IMAD.MOV.U32 R26, RZ, RZ, R16.reuse ;  /* 0x000000ffff1ae224 */ /* 0x100fe200078e0010 */
[----:B------:R-:W-:Y:S01]  /*1a60*/  @!P2 LEA R14, P3, R22, c[0x0][0x160], 0x1 ;  /* 0x00005800160eaa11 */ /* 0x000fe200078608ff */
[----:B------:R-:W-:Y:S02]  /*1a70*/  @!P4 IMAD R11, R18, c[0x0][0x194], R11 ;  /* 0x00006500120bca24 */ /* 0x000fe400078e020b */
[----:B------:R-:W-:Y:S02]  /*1a80*/  @!P6 IMAD R7, R20, c[0x0][0x194], R7 ;  /* 0x000065001407ea24 */ /* 0x000fe400078e0207 */
[----:B------:R-:W-:Y:S01]  /*1a90*/  @!P4 IMAD.WIDE.U32 R18, R18, c[0x0][0x190], R16 ;  /* 0x000064001212ca25 */ /* 0x000fe200078e0010 */
[----:B------:R-:W-:-:S03]  /*1aa0*/  @!P1 LEA R16, P5, R24, c[0x0][0x160], 0x1 ;  /* 0x0000580018109a11 */ /* 0x000fc600078a08ff */
[----:B------:R-:W-:Y:S02]  /*1ab0*/  @!P1 IMAD.IADD R10, R25, 0x1, R10 ;  /* 0x00000001190a9824 */ /* 0x000fe400078e020a */
[----:B------:R-:W-:Y:S02]  /*1ac0*/  @!P2 IMAD.IADD R12, R23, 0x1, R12 ;  /* 0x00000001170ca824 */ /* 0x000fe400078e020c */
[----:B------:R-:W-:Y:S01]  /*1ad0*/  IMAD.SHL.U32 R5, R5, 0x8, RZ ;  /* 0x0000000805057824 */ /* 0x000fe200078e00ff */
[----:B------:R-:W-:Y:S01]  /*1ae0*/  @!P1 LEA.HI.X R17, R24, c[0x0][0x164], R10, 0x1, P5 ;  /* 0x0000590018119a11 */ /* 0x000fe200028f0c0a */
[----:B------:R-:W-:Y:S01]  /*1af0*/  @!P6 IMAD.WIDE.U32 R20, R20, c[0x0][0x190], R26 ;  /* 0x000064001414ea25 */ /* 0x000fe200078e001a */
[----:B------:R-:W-:Y:S02]  /*1b00*/  @!P2 LEA.HI.X R15, R22, c[0x0][0x164], R12, 0x1, P3 ;  /* 0x00005900160faa11 */ /* 0x000fe400018f0c0c */
[----:B------:R-:W-:Y:S01]  /*1b10*/  LOP3.LUT R241, R241, 0xfffffe00, R5, 0xf8, !PT ;  /* 0xfffffe00f1f17812 */ /* 0x000fe200078ef805 */
[----:B------:R-:W-:Y:S01]  /*1b20*/  @!P6 IMAD.IADD R7, R21, 0x1, R7 ;  /* 0x000000011507e824 */ /* 0x000fe200078e0207 */
[----:B------:R-:W-:Y:S01]  /*1b30*/  @!P6 LEA R12, P5, R20, c[0x0][0x160], 0x1 ;  /* 0x00005800140cea11 */ /* 0x000fe200078a08ff */
[----:B------:R-:W-:Y:S01]  /*1b40*/  IMAD.IADD R5, R102, 0x1, -R92 ;  /* 0x0000000166057824 */ /* 0x000fe200078e0a5c */
[----:B------:R-:W-:Y:S01]  /*1b50*/  @!P4 LEA R10, P3, R18, c[0x0][0x160], 0x1 ;  /* 0x00005800120aca11 */ /* 0x000fe200078608ff */
[----:B------:R-:W-:Y:S01]  /*1b60*/  IMAD.SHL.U32 R241, R241, 0x2, RZ ;  /* 0x00000002f1f17824 */ /* 0x000fe200078e00ff */
[----:B------:R-:W-:Y:S01]  /*1b70*/  @!P6 LEA.HI.X R13, R20, c[0x0][0x164], R7, 0x1, P5 ;  /* 0x00005900140dea11 */ /* 0x000fe200028f0c07 */
[----:B------:R-:W-:Y:S01]  /*1b80*/  IMAD R98, R9, c[0x0][0x198], RZ ;  /* 0x0000660009627a24 */ /* 0x000fe200078e02ff */
[----:B------:R-:W-:Y:S01]  /*1b90*/  ISETP.GE.AND P5, PT, R6, R5, PT ;  /* 0x000000050600720c */ /* 0x000fe20003fa6270 */
[C---:B------:R-:W-:Y:S01]  /*1ba0*/  IMAD.WIDE.U32 R96, R8.reuse, c[0x0][0x198], R96 ;  /* 0x0000660008607a25 */ /* 0x040fe200078e0060 */
[----:B------:R-:W-:Y:S01]  /*1bb0*/  @!PT LDS RZ, [RZ] ;  /* 0x00000000fffff984 */ /* 0x000fe20000000800 */
[----:B------:R-:W-:Y:S01]  /*1bc0*/  @!PT LDS RZ, [RZ] ;  /* 0x00000000fffff984 */ /* 0x000fe20000000800 */
[----:B------:R-:W-:Y:S01]  /*1bd0*/  @!PT LDS RZ, [RZ] ;  /* 0x00000000fffff984 */ /* 0x000fe20000000800 */
[----:B------:R1:W-:Y:S03]  /*1be0*/  @!P1 LDGSTS.E.BYPASS.LTC128B.128 [R241], [R16.64] ;  /* 0x0000000010f19fae */ /* 0x0003e6000b901d4c */
[----:B------:R-:W-:Y:S01]  /*1bf0*/  IMAD R98, R8, c[0x0][0x19c], R98 ;  /* 0x0000670008627a24 */ /* 0x000fe200078e0262 */
[----:B------:R1:W-:Y:S01]  /*1c00*/  @!P1 LDGSTS.E.BYPASS.LTC128B.128 [R241+0x2000], [R16.64+0x80] ;  /* 0x0200008010f19fae */ /* 0x0003e2000b901d4c */
[----:B------:R-:W-:-:S02]  /*1c10*/  @!P4 IMAD.IADD R11, R19, 0x1, R11 ;  /* 0x00000001130bc824 */ /* 0x000fc400078e020b */
[----:B------:R-:W-:Y:S01]  /*1c20*/  IMAD.MOV.U32 R7, RZ, RZ, c[0x0][0x19c] ;  /* 0x00006700ff077624 */ /* 0x000fe200078e00ff */
[----:B------:R1:W-:Y:S01]  /*1c30*/  @!P1 LDGSTS.E.BYPASS.LTC128B.128 [R241+0x4000], [R16.64+0x100] ;  /* 0x0400010010f19fae */ /* 0x0003e2000b901d4c */
[----:B------:R-:W-:Y:S01]  /*1c40*/  IMAD.IADD R99, R97, 0x1, R98 ;  /* 0x0000000161637824 */ /* 0x000fe200078e0262 */
[----:B------:R-:W-:Y:S01]  /*1c50*/  @!P4 LEA.HI.X R11, R18, c[0x0][0x164], R11, 0x1, P3 ;  /* 0x00005900120bca11 */ /* 0x000fe200018f0c0b */
[----:B------:R-:W-:Y:S01]  /*1c60*/  IMAD.SHL.U32 R237, R3, 0x40, RZ ;  /* 0x0000004003ed7824 */ /* 0x000fe200078e00ff */
[----:B------:R1:W-:Y:S01]  /*1c70*/  @!P1 LDGSTS.E.BYPASS.LTC128B.128 [R241+0x6000], [R16.64+0x180] ;  /* 0x0600018010f19fae */ /* 0x0003e2000b901d4c */
[----:B------:R-:W-:Y:S02]  /*1c80*/  @!P5 LEA R9, P1, R94, R96, 0x4 ;  /* 0x000000605e09d211 */ /* 0x000fe400078220ff */
[----:B------:R-:W-:Y:S01]  /*1c90*/  ISETP.GE.AND P3, PT, R8, R5, PT ;  /* 0x000000050800720c */ /* 0x000fe20003f66270 */
[----:B------:R2:W-:Y:S01]  /*1ca0*/  @!P2 LDGSTS.E.BYPASS.LTC128B.128 [R241+0x800], [R14.64] ;  /* 0x008000000ef1afae */ /* 0x0005e2000b901d4c */
[----:B------:R-:W-:-:S03]  /*1cb0*/  LOP3.LUT R237, R237, 0x1c0, RZ, 0xc0, !PT ;  /* 0x000001c0eded7812 */ /* 0x000fc600078ec0ff */
[----:B------:R2:W-:Y:S04]  /*1cc0*/  @!P2 LDGSTS.E.BYPASS.LTC128B.128 [R241+0x2800], [R14.64+0x80] ;  /* 0x028000800ef1afae */ /* 0x0005e8000b901d4c */
[----:B------:R2:W-:Y:S04]  /*1cd0*/  @!P2 LDGSTS.E.BYPASS.LTC128B.128 [R241+0x4800], [R14.64+0x100] ;  /* 0x048001000ef1afae */ /* 0x0005e8000b901d4c */
[----:B------:R2:W-:Y:S01]  /*1ce0*/  @!P2 LDGSTS.E.BYPASS.LTC128B.128 [R241+0x6800], [R14.64+0x180] ;  /* 0x068001800ef1afae */ /* 0x0005e2000b901d4c */
[----:B------:R-:W-:-:S03]  /*1cf0*/  ISETP.GE.AND P2, PT, R0, R5, PT ;  /* 0x000000050000720c */ /* 0x000fc60003f46270 */
[----:B------:R3:W-:Y:S04]  /*1d00*/  @!P6 LDGSTS.E.BYPASS.LTC128B.128 [R241+0x1000], [R12.64] ;  /* 0x010000000cf1efae */ /* 0x0007e8000b901d4c */
[----:B------:R3:W-:Y:S04]  /*1d10*/  @!P6 LDGSTS.E.BYPASS.LTC128B.128 [R241+0x3000], [R12.64+0x80] ;  /* 0x030000800cf1efae */ /* 0x0007e8000b901d4c */
[----:B------:R3:W-:Y:S04]  /*1d20*/  @!P6 LDGSTS.E.BYPASS.LTC128B.128 [R241+0x5000], [R12.64+0x100] ;  /* 0x050001000cf1efae */ /* 0x0007e8000b901d4c */
[----:B------:R3:W-:Y:S04]  /*1d30*/  @!P6 LDGSTS.E.BYPASS.LTC128B.128 [R241+0x7000], [R12.64+0x180] ;  /* 0x070001800cf1efae */ /* 0x0007e8000b901d4c */
[----:B------:R4:W-:Y:S04]  /*1d40*/  @!P4 LDGSTS.E.BYPASS.LTC128B.128 [R241+0x1800], [R10.64] ;  /* 0x018000000af1cfae */ /* 0x0009e8000b901d4c */
[----:B------:R4:W-:Y:S01]  /*1d50*/  @!P4 LDGSTS.E.BYPASS.LTC128B.128 [R241+0x3800], [R10.64+0x80] ;  /* 0x038000800af1cfae */ /* 0x0009e2000b901d4c */
[----:B--2---:R-:W-:-:S03]  /*1d60*/  @!P5 LEA.HI.X R14, R94, R99, R7, 0x4, P1 ;  /* 0x000000635e0ed211 */ /* 0x004fc600008f2407 */
[----:B------:R4:W-:Y:S01]  /*1d70*/  @!P4 LDGSTS.E.BYPASS.LTC128B.128 [R241+0x5800], [R10.64+0x100] ;  /* 0x058001000af1cfae */ /* 0x0009e2000b901d4c */
[----:B-1----:R-:W-:-:S03]  /*1d80*/  @!P5 LEA R16, P1, R9, c[0x0][0x168], 0x1 ;  /* 0x00005a000910da11 */ /* 0x002fc600078208ff */
[----:B------:R4:W-:Y:S01]  /*1d90*/  @!P4 LDGSTS.E.BYPASS.LTC128B.128 [R241+0x7800], [R10.64+0x180] ;  /* 0x078001800af1cfae */ /* 0x0009e2000b901d4c */
[----:B------:R-:W-:Y:S01]  /*1da0*/  @!P5 LEA.HI.X R17, R9, c[0x0][0x16c], R14, 0x1, P1 ;  /* 0x00005b000911da11 */ /* 0x000fe200008f0c0e */
[----:B------:R-:W-:Y:S01]  /*1db0*/  IMAD.WIDE.U32 R14, R94, 0x20, RZ ;  /* 0x000000205e0e7825 */ /* 0x000fe200078e00ff */
[----:B------:R-:W-:-:S03]  /*1dc0*/  ISETP.GE.AND P4, PT, R6, R5, PT ;  /* 0x000000050600720c */ /* 0x000fc60003f86270 */
[----:B------:R-:W-:Y:S01]  /*1dd0*/  IMAD.SHL.U32 R9, R7, 0x20, RZ ;  /* 0x0000002007097824 */ /* 0x000fe200078e00ff */
[C---:B---3--:R-:W-:Y:S02]  /*1de0*/  @!P2 IADD3 R12, P1, R96.reuse, R14, RZ ;  /* 0x0000000e600ca210 */ /* 0x048fe40007f3e0ff */
[C---:B------:R-:W-:Y:S02]  /*1df0*/  @!P3 LEA R14, P6, R96.reuse, c[0x0][0x168], 0x1 ;  /* 0x00005a00600eba11 */ /* 0x040fe400078c08ff */
[----:B------:R-:W-:Y:S02]  /*1e00*/  @!P2 IADD3.X R9, R99, R15, R9, P1, !PT ;  /* 0x0000000f6309a210 */ /* 0x000fe40000ffe409 */
[----:B------:R-:W-:Y:S02]  /*1e10*/  @!P3 LEA.HI.X R15, R96, c[0x0][0x16c], R99, 0x1, P6 ;  /* 0x00005b00600fba11 */ /* 0x000fe400030f0c63 */
[----:B------:R-:W-:-:S03]  /*1e20*/  ISETP.GE.AND P6, PT, R2, R5, PT ;  /* 0x000000050200720c */ /* 0x000fc60003fc6270 */
[----:B------:R1:W-:Y:S04]  /*1e30*/  @!P3 LDGSTS.E.BYPASS.LTC128B.128 [R241+0x8000], [R14.64] ;  /* 0x080000000ef1bfae */ /* 0x0003e8000b901d4c */
[----:B------:R1:W-:Y:S01]  /*1e40*/  @!P3 LDGSTS.E.BYPASS.LTC128B.128 [R241+0xa000], [R14.64+0x80] ;  /* 0x0a0000800ef1bfae */ /* 0x0003e2000b901d4c */
[----:B----4-:R-:W-:-:S03]  /*1e50*/  @!P2 LEA R10, P1, R12, c[0x0][0x168], 0x1 ;  /* 0x00005a000c0aaa11 */ /* 0x010fc600078208ff */
[----:B------:R1:W-:Y:S01]  /*1e60*/  @!P3 LDGSTS.E.BYPASS.LTC128B.128 [R241+0xc000], [R14.64+0x100] ;  /* 0x0c0001000ef1bfae */ /* 0x0003e2000b901d4c */
[----:B------:R-:W-:Y:S01]  /*1e70*/  @!P2 LEA.HI.X R11, R12, c[0x0][0x16c], R9, 0x1, P1 ;  /* 0x00005b000c0baa11 */ /* 0x000fe200008f0c09 */
[----:B------:R-:W-:Y:S01]  /*1e80*/  @!P6 IMAD.MOV.U32 R98, RZ, RZ, R96 ;  /* 0x000000ffff62e224 */ /* 0x000fe200078e0060 */
[----:B------:R-:W-:Y:S01]  /*1e90*/  LEA.HI R9, R4, R103, RZ, 0x4 ;  /* 0x0000006704097211 */ /* 0x000fe200078f20ff */
[----:B------:R1:W-:Y:S01]  /*1ea0*/  @!P3 LDGSTS.E.BYPASS.LTC128B.128 [R241+0xe000], [R14.64+0x180] ;  /* 0x0e0001800ef1bfae */ /* 0x0003e2000b901d4c */
[----:B------:R-:W-:Y:S01]  /*1eb0*/  @!P6 IMAD R7, R7, 0x30, RZ ;  /* 0x000000300707e824 */ /* 0x000fe200078e02ff */
[----:B------:R-:W-:Y:S01]  /*1ec0*/  ISETP.GE.AND P3, PT, R0, R5, PT ;  /* 0x000000050000720c */ /* 0x000fe20003f66270 */
[----:B------:R-:W-:Y:S01]  /*1ed0*/  IMAD.MOV.U32 R0, RZ, RZ, 0x20 ;  /* 0x00000020ff007424 */ /* 0x000fe200078e00ff */
[----:B------:R2:W-:Y:S01]  /*1ee0*/  @!P5 LDGSTS.E.BYPASS.LTC128B.128 [R241+0x8800], [R16.64] ;  /* 0x0880000010f1dfae */ /* 0x0005e2000b901d4c */
[----:B------:R-:W-:-:S03]  /*1ef0*/  LOP3.LUT R6, R9, 0xfffffff0, RZ, 0xc0, !PT ;  /* 0xfffffff009067812 */ /* 0x000fc600078ec0ff */
[----:B------:R2:W-:Y:S04]  /*1f00*/  @!P5 LDGSTS.E.BYPASS.LTC128B.128 [R241+0xa800], [R16.64+0x80] ;  /* 0x0a80008010f1dfae */ /* 0x0005e8000b901d4c */
[----:B------:R2:W-:Y:S04]  /*1f10*/  @!P5 LDGSTS.E.BYPASS.LTC128B.128 [R241+0xc800], [R16.64+0x100] ;  /* 0x0c80010010f1dfae */ /* 0x0005e8000b901d4c */
[----:B------:R2:W-:Y:S01]  /*1f20*/  @!P5 LDGSTS.E.BYPASS.LTC128B.128 [R241+0xe800], [R16.64+0x180] ;  /* 0x0e80018010f1dfae */ /* 0x0005e2000b901d4c */
[----:B------:R-:W-:-:S03]  /*1f30*/  ISETP.GE.AND P5, PT, R8, R5, PT ;  /* 0x000000050800720c */ /* 0x000fc60003fa6270 */
[----:B------:R3:W-:Y:S04]  /*1f40*/  @!P2 LDGSTS.E.BYPASS.LTC128B.128 [R241+0x9000], [R10.64] ;  /* 0x090000000af1afae */ /* 0x0007e8000b901d4c */
[----:B------:R3:W-:Y:S01]  /*1f50*/  @!P2 LDGSTS.E.BYPASS.LTC128B.128 [R241+0xb000], [R10.64+0x80] ;  /* 0x0b0000800af1afae */ /* 0x0007e2000b901d4c */
[----:B-1----:R-:W-:-:S03]  /*1f60*/  @!P6 IMAD.WIDE.U32 R14, R94, 0x30, R98 ;  /* 0x000000305e0ee825 */ /* 0x002fc600078e0062 */
[----:B------:R3:W-:Y:S01]  /*1f70*/  @!P2 LDGSTS.E.BYPASS.LTC128B.128 [R241+0xd000], [R10.64+0x100] ;  /* 0x0d0001000af1afae */ /* 0x0007e2000b901d4c */
[----:B------:R-:W-:Y:S01]  /*1f80*/  @!P6 IMAD.IADD R7, R15, 0x1, R7 ;  /* 0x000000010f07e824 */ /* 0x000fe200078e0207 */
[----:B------:R-:W-:Y:S02]  /*1f90*/  @!P6 LEA R12, P1, R14, c[0x0][0x168], 0x1 ;  /* 0x00005a000e0cea11 */ /* 0x000fe400078208ff */
[----:B------:R3:W-:Y:S01]  /*1fa0*/  @!P2 LDGSTS.E.BYPASS.LTC128B.128 [R241+0xf000], [R10.64+0x180] ;  /* 0x0f0001800af1afae */ /* 0x0007e2000b901d4c */
[----:B------:R-:W-:Y:S01]  /*1fb0*/  ISETP.GE.AND P2, PT, R2, R5, PT ;  /* 0x000000050200720c */ /* 0x000fe20003f46270 */
[----:B------:R-:W-:Y:S01]  /*1fc0*/  IMAD.IADD R2, R103, 0x1, -R6 ;  /* 0x0000000167027824 */ /* 0x000fe200078e0a06 */
[----:B------:R-:W-:Y:S01]  /*1fd0*/  @!P6 LEA.HI.X R13, R14, c[0x0][0x16c], R7, 0x1, P1 ;  /* 0x00005b000e0dea11 */ /* 0x000fe200008f0c07 */
[----:B------:R-:W-:Y:S01]  /*1fe0*/  IMAD.SHL.U32 R6, R8, 0x8, RZ ;  /* 0x0000000808067824 */ /* 0x000fe200078e00ff */
[----:B------:R-:W-:Y:S01]  /*1ff0*/  SHF.R.S32.HI R7, RZ, 0x4, R9 ;  /* 0x00000004ff077819 */ /* 0x000fe20000011409 */
[----:B------:R-:W-:Y:S01]  /*2000*/  IMAD R5, R0, c[0x0][0x1a4], RZ ;  /* 0x0000690000057a24 */ /* 0x000fe200078e02ff */
[----:B------:R-:W-:Y:S01]  /*2010*/  SHF.R.S32.HI R101, RZ, 0x1f, R2 ;  /* 0x0000001fff657819 */ /* 0x000fe20000011402 */
[----:B------:R1:W-:Y:S01]  /*2020*/  @!P6 LDGSTS.E.BYPASS.LTC128B.128 [R241+0x9800], [R12.64] ;  /* 0x098000000cf1efae */ /* 0x0003e2000b901d4c */
[----:B------:R-:W-:-:S02]  /*2030*/  LEA.HI R9, R9, R7, RZ, 0x1 ;  /* 0x0000000709097211 */ /* 0x000fc400078f08ff */
[----:B------:R-:W-:Y:S01]  /*2040*/  LEA.HI R101, R101, R2, RZ, 0x3 ;  /* 0x0000000265657211 */ /* 0x000fe200078f18ff */
[----:B------:R1:W-:Y:S01]  /*2050*/  @!P6 LDGSTS.E.BYPASS.LTC128B.128 [R241+0xb800], [R12.64+0x80] ;  /* 0x0b8000800cf1efae */ /* 0x0003e2000b901d4c */
[----:B------:R-:W-:Y:S02]  /*2060*/  LOP3.LUT R6, R237, 0x8, R6, 0xf8, !PT ;  /* 0x00000008ed067812 */ /* 0x000fe400078ef806 */
[----:B------:R-:W-:Y:S01]  /*2070*/  LOP3.LUT R8, R101, 0xfffffff8, RZ, 0xc0, !PT ;  /* 0xfffffff865087812 */ /* 0x000fe200078ec0ff */
[----:B------:R1:W-:Y:S01]  /*2080*/  @!P6 LDGSTS.E.BYPASS.LTC128B.128 [R241+0xd800], [R12.64+0x100] ;  /* 0x0d8001000cf1efae */ /* 0x0003e2000b901d4c */
[----:B------:R-:W-:Y:S01]  /*2090*/  LOP3.LUT R9, R9, 0xfffffffe, RZ, 0xc0, !PT ;  /* 0xfffffffe09097812 */ /* 0x000fe200078ec0ff */
[----:B------:R-:W-:Y:S01]  /*20a0*/  IMAD.SHL.U32 R101, R101, 0x40, RZ ;  /* 0x0000004065657824 */ /* 0x000fe200078e00ff */
[----:B------:R-:W-:Y:S01]  /*20b0*/  SHF.R.U32.HI R237, RZ, 0x3, R237 ;  /* 0x00000003ffed7819 */ /* 0x000fe200000116ed */
[----:B------:R1:W-:Y:S01]  /*20c0*/  @!P6 LDGSTS.E.BYPASS.LTC128B.128 [R241+0xf800], [R12.64+0x180] ;  /* 0x0f8001800cf1efae */ /* 0x0003e2000b901d4c */
[----:B------:R-:W-:Y:S01]  /*20d0*/  IMAD.IADD R2, R2, 0x1, -R8 ;  /* 0x0000000102027824 */ /* 0x000fe200078e0a08 */
[----:B------:R-:W-:Y:S01]  /*20e0*/  LEA.HI R8, R4, R103, RZ, 0x5 ;  /* 0x0000006704087211 */ /* 0x000fe200078f28ff */
[----:B------:R-:W-:Y:S01]  /*20f0*/  IMAD.IADD R7, R7, 0x1, -R9 ;  /* 0x0000000107077824 */ /* 0x000fe200078e0a09 */
[----:B------:R-:W0:Y:S01]  /*2100*/  LDGDEPBAR ;  /* 0x00000000000079af */ /* 0x000e220000000000 */
[----:B------:R-:W-:Y:S01]  /*2110*/  LOP3.LUT R237, R6, R237, RZ, 0x3c, !PT ;  /* 0x000000ed06ed7212 */ /* 0x000fe200078e3cff */
[----:B------:R-:W-:Y:S01]  /*2120*/  IMAD.SHL.U32 R100, R2, 0x40, RZ ;  /* 0x0000004002647824 */ /* 0x000fe200078e00ff */
[----:B------:R-:W-:Y:S01]  /*2130*/  LOP3.LUT R101, R101, 0xfffffe00, RZ, 0xc0, !PT ;  /* 0xfffffe0065657812 */ /* 0x000fe200078ec0ff */
[----:B---3--:R-:W-:-:S03]  /*2140*/  IMAD.WIDE.U32 R10, R0, c[0x0][0x1a0], RZ ;  /* 0x00006800000a7a25 */ /* 0x008fc600078e00ff */
[----:B------:R-:W-:Y:S01]  /*2150*/  LOP3.LUT R100, R100, 0x1c0, RZ, 0xc0, !PT ;  /* 0x000001c064647812 */ /* 0x000fe200078ec0ff */
[----:B------:R-:W-:Y:S01]  /*2160*/  @!P2 IMAD.MOV.U32 R6, RZ, RZ, c[0x0][0x1a4] ;  /* 0x00006900ff06a624 */ /* 0x000fe200078e00ff */
[----:B------:R-:W-:Y:S01]  /*2170*/  @!P4 IADD3 R10, P1, R244, R10, RZ ;  /* 0x0000000af40ac210 */ /* 0x000fe20007f3e0ff */
[C---:B------:R-:W-:Y:S02]  /*2180*/  IMAD R237, R7.reuse, 0x200, R237 ;  /* 0x0000020007ed7824 */ /* 0x040fe400078e02ed */
[----:B------:R-:W-:Y:S01]  /*2190*/  IMAD.SHL.U32 R7, R7, 0x8, RZ ;  /* 0x0000000807077824 */ /* 0x000fe200078e00ff */
[----:B------:R-:W-:Y:S01]  /*21a0*/  @!P4 IADD3.X R11, R245, R11, R5, P1, !PT ;  /* 0x0000000bf50bc210 */ /* 0x000fe20000ffe405 */
[----:B------:R-:W-:Y:S02]  /*21b0*/  @!P3 IMAD.MOV.U32 R5, RZ, RZ, c[0x0][0x1a0] ;  /* 0x00006800ff05b624 */ /* 0x000fe400078e00ff */
[----:B------:R-:W-:Y:S01]  /*21c0*/  @!P2 IMAD R6, R6, 0x60, RZ ;  /* 0x000000600606a824 */ /* 0x000fe200078e02ff */
[----:B------:R-:W-:Y:S01]  /*21d0*/  LOP3.LUT R7, R100, 0x8, R7, 0xf8, !PT ;  /* 0x0000000864077812 */ /* 0x000fe200078ef807 */
[----:B------:R-:W-:Y:S01]  /*21e0*/  @!P3 IMAD.MOV.U32 R4, RZ, RZ, c[0x0][0x1a4] ;  /* 0x00006900ff04b624 */ /* 0x000fe200078e00ff */
[----:B------:R-:W-:Y:S01]  /*21f0*/  SHF.R.U32.HI R100, RZ, 0x3, R100 ;  /* 0x00000003ff647819 */ /* 0x000fe20000011664 */
[----:B------:R-:W-:Y:S01]  /*2200*/  IMAD.SHL.U32 R237, R237, 0x2, RZ ;  /* 0x00000002eded7824 */ /* 0x000fe200078e00ff */
[----:B------:R-:W-:Y:S01]  /*2210*/  @!P3 LEA R14, P1, R5, R244, 0x6 ;  /* 0x000000f4050eb211 */ /* 0x000fe200078230ff */
[----:B-1----:R-:W-:Y:S01]  /*2220*/  @!P2 IMAD.MOV.U32 R12, RZ, RZ, c[0x0][0x1a0] ;  /* 0x00006800ff0ca624 */ /* 0x002fe200078e00ff */
[----:B------:R-:W-:-:S04]  /*2230*/  DEPBAR.LE SB0, 0x0 ;  /* 0x000080000000791a */ /* 0x000fc80000000000 */
[----:B------:R-:W-:Y:S01]  /*2240*/  BAR.SYNC.DEFER_BLOCKING 0x0 ;  /* 0x0000000000007b1d */ /* 0x000fe20000010000 */
[----:B------:R-:W-:Y:S01]  /*2250*/  @!P2 IMAD.WIDE.U32 R12, R12, 0x60, R244 ;  /* 0x000000600c0ca825 */ /* 0x000fe200078e00f4 */
[----:B------:R-:W-:Y:S02]  /*2260*/  LOP3.LUT R100, R7, R100, RZ, 0x3c, !PT ;  /* 0x0000006407647212 */ /* 0x000fe400078e3cff */
[----:B------:R-:W-:Y:S01]  /*2270*/  @!P3 LEA.HI.X R15, R5, R245, R4, 0x6, P1 ;  /* 0x000000f5050fb211 */ /* 0x000fe200008f3404 */
[----:B------:R-:W-:Y:S01]  /*2280*/  @!P2 IMAD.IADD R13, R13, 0x1, R6 ;  /* 0x000000010d0da824 */ /* 0x000fe200078e0206 */
[----:B------:R-:W-:Y:S01]  /*2290*/  SHF.R.S32.HI R6, RZ, 0x5, R8 ;  /* 0x00000005ff067819 */ /* 0x000fe20000011408 */
[----:B------:R-:W-:Y:S01]  /*22a0*/  IMAD.IADD R232, R101, 0x1, R100 ;  /* 0x0000000165e87824 */ /* 0x000fe200078e0264 */
[----:B------:R-:W-:-:S03]  /*22b0*/  IADD3 R235, R237, 0x8020, RZ ;  /* 0x00008020edeb7810 */ /* 0x000fc60007ffe0ff */
[----:B------:R-:W-:-:S04]  /*22c0*/  IMAD R6, R6, 0x400, R101 ;  /* 0x0000040006067824 */ /* 0x000fc800078e0265 */
[----:B------:R-:W-:-:S04]  /*22d0*/  IMAD.IADD R238, R100, 0x1, R6 ;  /* 0x0000000164ee7824 */ /* 0x000fc800078e0206 */
[----:B------:R-:W-:Y:S01]  /*22e0*/  IMAD.SHL.U32 R238, R238, 0x2, RZ ;  /* 0x00000002eeee7824 */ /* 0x000fe200078e00ff */
        /* <DEDUP_REMOVED lines=44> */
[----:B------:R-:W-:Y:S01]  /*25b0*/  R2P PR, R2, 0x6 ;  /* 0x0000000602007804 */ /* 0x000fe20000000000 */
[----:B------:R-:W-:-:S02]  /*25c0*/  IMAD.MOV.U32 R2, RZ, RZ, 0x10 ;  /* 0x00000010ff027424 */ /* 0x000fc400078e00ff */
[----:B------:R-:W-:Y:S02]  /*25d0*/  LDSM.16.M88.4 R44, [R238] ;  /* 0x00000000ee2c783b */ /* 0x000fe40000000200 */
[----:B------:R-:W-:Y:S02]  /*25e0*/  SEL R0, R0, 0xffffffe0, !P2 ;  /* 0xffffffe000007807 */ /* 0x000fe40005000000 */
[----:B------:R-:W-:Y:S01]  /*25f0*/  SEL R2, R2, 0xfffffff0, !P1 ;  /* 0xfffffff002027807 */ /* 0x000fe20004800000 */
[----:B------:R-:W1:Y:S01]  /*2600*/  LDSM.16.M88.4 R40, [R237+0x8800] ;  /* 0x00880000ed28783b */ /* 0x000e620000000200 */
[----:B------:R-:W-:Y:S01]  /*2610*/  R2P PR, R3, 0x6 ;  /* 0x0000000603007804 */ /* 0x000fe20000000000 */
[--C-:B------:R-:W-:Y:S01]  /*2620*/  IMAD R234, R0, 0x2, R238.reuse ;  /* 0x0000000200ea7824 */ /* 0x100fe200078e02ee */
[----:B------:R-:W-:Y:S01]  /*2630*/  IADD3 R3, R237, 0x8000, RZ ;  /* 0x00008000ed037810 */ /* 0x000fe20007ffe0ff */
[----:B------:R-:W-:Y:S01]  /*2640*/  IMAD R236, R2, 0x2, R238 ;  /* 0x0000000202ec7824 */ /* 0x000fe200078e02ee */
[----:B------:R-:W2:Y:S03]  /*2650*/  LDSM.16.M88.4 R56, [R237+0x9000] ;  /* 0x00900000ed38783b */ /* 0x000ea60000000200 */
[----:B------:R-:W-:Y:S01]  /*2660*/  IMAD R233, R0, 0x2, R236 ;  /* 0x0000000200e97824 */ /* 0x000fe200078e02ec */
[----:B------:R-:W-:Y:S04]  /*2670*/  LDSM.16.M88.4 R64, [R236] ;  /* 0x00000000ec40783b */ /* 0x000fe80000000200 */
[----:B------:R-:W-:Y:S01]  /*2680*/  LDSM.16.M88.4 R48, [R237+0x9800] ;  /* 0x00980000ed30783b */ /* 0x000fe20000000200 */
[----:B------:R-:W-:Y:S01]  /*2690*/  @P1 IADD3 R235, R3, -0x20, RZ ;  /* 0xffffffe003eb1810 */ /* 0x000fe20007ffe0ff */
[----:B------:R-:W-:-:S02]  /*26a0*/  IMAD.MOV.U32 R3, RZ, RZ, 0x40 ;  /* 0x00000040ff037424 */ /* 0x000fc400078e00ff */
[----:B------:R-:W-:Y:S01]  /*26b0*/  LDSM.16.M88.4 R72, [R234] ;  /* 0x00000000ea48783b */ /* 0x000fe20000000200 */
[----:B------:R-:W-:Y:S02]  /*26c0*/  IADD3 R227, R235, 0x800, RZ ;  /* 0x00000800ebe37810 */ /* 0x000fe40007ffe0ff */
[----:B------:R-:W-:Y:S01]  /*26d0*/  SEL R3, R3, 0xffffffc0, !P2 ;  /* 0xffffffc003037807 */ /* 0x000fe20005000000 */
[----:B----4-:R-:W4:Y:S01]  /*26e0*/  LDSM.16.M88.4 R12, [R237+0x8000] ;  /* 0x00800000ed0c783b */ /* 0x010f220000000200 */
[C---:B------:R-:W-:Y:S02]  /*26f0*/  IADD3 R226, R235.reuse, 0x1000, RZ ;  /* 0x00001000ebe27810 */ /* 0x040fe40007ffe0ff */
[----:B------:R-:W-:Y:S01]  /*2700*/  IADD3 R225, R235, 0x1800, RZ ;  /* 0x00001800ebe17810 */ /* 0x000fe20007ffe0ff */
[----:B------:R-:W4:Y:S01]  /*2710*/  LDSM.16.M88.4 R20, [R235] ;  /* 0x00000000eb14783b */ /* 0x000f220000000200 */
[----:B------:R-:W-:Y:S01]  /*2720*/  IMAD.IADD R231, R237, 0x1, R3 ;  /* 0x00000001ede77824 */ /* 0x000fe200078e0203 */
[----:B------:R-:W-:Y:S01]  /*2730*/  IADD3 R223, R235, 0x2000, RZ ;  /* 0x00002000ebdf7810 */ /* 0x000fe20007ffe0ff */
[----:B------:R-:W-:Y:S01]  /*2740*/  IMAD.IADD R224, R3, 0x1, R235 ;  /* 0x0000000103e07824 */ /* 0x000fe200078e02eb */
[----:B---3--:R-:W3:Y:S01]  /*2750*/  LDSM.16.M88.4 R8, [R235+0x800] ;  /* 0x00080000eb08783b */ /* 0x008ee20000000200 */
[----:B------:R-:W-:-:S02]  /*2760*/  IADD3 R222, R235, 0x2800, RZ ;  /* 0x00002800ebde7810 */ /* 0x000fc40007ffe0ff */
[C---:B------:R-:W-:Y:S01]  /*2770*/  IADD3 R221, R235.reuse, 0x3000, RZ ;  /* 0x00003000ebdd7810 */ /* 0x040fe20007ffe0ff */
[----:B------:R-:W3:Y:S01]  /*2780*/  LDSM.16.M88.4 R32, [R231+0x8000] ;  /* 0x00800000e720783b */ /* 0x000ee20000000200 */
[C---:B------:R-:W-:Y:S02]  /*2790*/  IADD3 R220, R235.reuse, 0x3800, RZ ;  /* 0x00003800ebdc7810 */ /* 0x040fe40007ffe0ff */
[C---:B------:R-:W-:Y:S01]  /*27a0*/  IADD3 R219, R235.reuse, 0x4000, RZ ;  /* 0x00004000ebdb7810 */ /* 0x040fe20007ffe0ff */
[----:B------:R-:W3:Y:S01]  /*27b0*/  LDSM.16.M88.4 R24, [R235+0x1000] ;  /* 0x00100000eb18783b */ /* 0x000ee20000000200 */
[C---:B------:R-:W-:Y:S01]  /*27c0*/  IADD3 R218, R235.reuse, 0x4800, RZ ;  /* 0x00004800ebda7810 */ /* 0x040fe20007ffe0ff */
[----:B-1----:R-:W-:Y:S02]  /*27d0*/  HMMA.16816.F32.BF16 R28, R44, R40, RZ ;  /* 0x000000282c1c723c */ /* 0x002fe400000418ff */
[----:B------:R-:W1:Y:S01]  /*27e0*/  LDSM.16.M88.4 R68, [R235+0x1800] ;  /* 0x00180000eb44783b */ /* 0x000e620000000200 */
[----:B------:R-:W-:-:S02]  /*27f0*/  IADD3 R217, R235, 0x5000, RZ ;  /* 0x00005000ebd97810 */ /* 0x000fc40007ffe0ff */
[C---:B------:R-:W-:Y:S01]  /*2800*/  IADD3 R216, R235.reuse, 0x5800, RZ ;  /* 0x00005800ebd87810 */ /* 0x040fe20007ffe0ff */
[----:B------:R-:W1:Y:S01]  /*2810*/  LDSM.16.M88.4 R4, [R231+0x8800] ;  /* 0x00880000e704783b */ /* 0x000e620000000200 */
[C---:B------:R-:W-:Y:S01]  /*2820*/  IADD3 R215, R235.reuse, 0x6000, RZ ;  /* 0x00006000ebd77810 */ /* 0x040fe20007ffe0ff */
[C---:B------:R-:W-:Y:S02]  /*2830*/  HMMA.16816.F32.BF16 R40, R44.reuse, R42, RZ ;  /* 0x0000002a2c28723c */ /* 0x040fe400000418ff */
[----:B------:R-:W-:Y:S01]  /*2840*/  LDSM.16.M88.4 R36, [R231+0x9000] ;  /* 0x00900000e724783b */ /* 0x000fe20000000200 */
[C---:B------:R-:W-:Y:S02]  /*2850*/  IADD3 R214, R235.reuse, 0x6800, RZ ;  /* 0x00006800ebd67810 */ /* 0x040fe40007ffe0ff */
[C---:B------:R-:W-:Y:S01]  /*2860*/  IADD3 R213, R235.reuse, 0x7000, RZ ;  /* 0x00007000ebd57810 */ /* 0x040fe20007ffe0ff */
[----:B------:R-:W-:Y:S01]  /*2870*/  LDSM.16.M88.4 R76, [R231+0x9800] ;  /* 0x00980000e74c783b */ /* 0x000fe20000000200 */
[----:B------:R-:W-:Y:S01]  /*2880*/  IADD3 R212, R235, 0x7800, RZ ;  /* 0x00007800ebd47810 */ /* 0x000fe20007ffe0ff */
[C---:B--2---:R-:W-:Y:S02]  /*2890*/  HMMA.16816.F32.BF16 R60, R44.reuse, R56, RZ ;  /* 0x000000382c3c723c */ /* 0x044fe400000418ff */
[----:B------:R-:W-:Y:S04]  /*28a0*/  LDSM.16.M88.4 R88, [R224+0x4800] ;  /* 0x00480000e058783b */ /* 0x000fe80000000200 */
[----:B------:R-:W-:Y:S02]  /*28b0*/  LDSM.16.M88.4 R80, [R237+0xe800] ;  /* 0x00e80000ed50783b */ /* 0x000fe40000000200 */
[C---:B----4-:R-:W-:Y:S02]  /*28c0*/  HMMA.16816.F32.BF16 R16, R44.reuse, R12, RZ ;  /* 0x0000000c2c10723c */ /* 0x050fe400000418ff */
[----:B------:R-:W-:Y:S04]  /*28d0*/  LDSM.16.M88.4 R84, [R231+0xd800] ;  /* 0x00d80000e754783b */ /* 0x000fe80000000200 */
[----:B------:R-:W0:Y:S02]  /*28e0*/  LDGDEPBAR ;  /* 0x00000000000079af */ /* 0x000e240000000000 */
[C---:B------:R-:W-:Y:S08]  /*28f0*/  HMMA.16816.F32.BF16 R12, R44.reuse, R14, RZ ;  /* 0x0000000e2c0c723c */ /* 0x040ff000000418ff */
[----:B------:R-:W-:Y:S08]  /*2900*/  HMMA.16816.F32.BF16 R56, R44, R58, RZ ;  /* 0x0000003a2c38723c */ /* 0x000ff000000418ff */
[C---:B------:R-:W-:Y:S08]  /*2910*/  HMMA.16816.F32.BF16 R16, R64.reuse, R20, R16 ;  /* 0x000000144010723c */ /* 0x040ff00000041810 */
[----:B------:R-:W-:Y:S01]  /*2920*/  HMMA.16816.F32.BF16 R12, R64, R22, R12 ;  /* 0x00000016400c723c */ /* 0x000fe2000004180c */
[----:B------:R-:W-:Y:S07]  /*2930*/  LDSM.16.M88.4 R20, [R224] ;  /* 0x00000000e014783b */ /* 0x000fee0000000200 */
[C---:B------:R-:W-:Y:S08]  /*2940*/  HMMA.16816.F32.BF16 R52, R44.reuse, R48, RZ ;  /* 0x000000302c34723c */ /* 0x040ff000000418ff */
[----:B------:R-:W-:Y:S01]  /*2950*/  HMMA.16816.F32.BF16 R44, R44, R50, RZ ;  /* 0x000000322c2c723c */ /* 0x000fe200000418ff */
[----:B------:R-:W2:Y:S07]  /*2960*/  LDSM.16.M88.4 R48, [R233] ;  /* 0x00000000e930783b */ /* 0x000eae0000000200 */
        /* <DEDUP_REMOVED lines=9> */
[C---:B-1----:R-:W-:Y:S08]  /*2a00*/  HMMA.16816.F32.BF16 R52, R64.reuse, R68, R52 ;  /* 0x000000444034723c */ /* 0x042ff00000041834 */
[----:B------:R-:W-:Y:S01]  /*2a10*/  HMMA.16816.F32.BF16 R44, R64, R70, R44 ;  /* 0x00000046402c723c */ /* 0x000fe2000004182c */
[----:B------:R-:W1:Y:S04]  /*2a20*/  LDSM.16.M88.4 R64, [R238+0x2000] ;  /* 0x00200000ee40783b */ /* 0x000e680000000200 */
[----:B------:R-:W4:Y:S03]  /*2a30*/  LDSM.16.M88.4 R68, [R224+0x1800] ;  /* 0x00180000e044783b */ /* 0x000f260000000200 */
[C---:B------:R-:W-:Y:S08]  /*2a40*/  HMMA.16816.F32.BF16 R28, R72.reuse, R4, R28 ;  /* 0x00000004481c723c */ /* 0x040ff0000004181c */
        /* <DEDUP_REMOVED lines=11> */
[----:B------:R-:W2:Y:S03]  /*2b00*/  LDSM.16.M88.4 R76, [R237+0xb800] ;  /* 0x00b80000ed4c783b */ /* 0x000ea60000000200 */
[C---:B---3--:R-:W-:Y:S08]  /*2b10*/  HMMA.16816.F32.BF16 R28, R48.reuse, R8, R28 ;  /* 0x00000008301c723c */ /* 0x048ff0000004181c */
[----:B------:R-:W-:Y:S01]  /*2b20*/  HMMA.16816.F32.BF16 R40, R48, R10, R40 ;  /* 0x0000000a3028723c */ /* 0x000fe20000041828 */
[----:B------:R-:W3:Y:S07]  /*2b30*/  LDSM.16.M88.4 R8, [R235+0x2800] ;  /* 0x00280000eb08783b */ /* 0x000eee0000000200 */
[C---:B-1----:R-:W-:Y:S08]  /*2b40*/  HMMA.16816.F32.BF16 R16, R64.reuse, R32, R16 ;  /* 0x000000204010723c */ /* 0x042ff00000041810 */
[----:B------:R-:W-:Y:S01]  /*2b50*/  HMMA.16816.F32.BF16 R12, R64, R34, R12 ;  /* 0x00000022400c723c */ /* 0x000fe2000004180c */
[----:B------:R-:W-:Y:S07]  /*2b60*/  LDSM.16.M88.4 R32, [R231+0xa000] ;  /* 0x00a00000e720783b */ /* 0x000fee0000000200 */
[C---:B------:R-:W-:Y:S08]  /*2b70*/  HMMA.16816.F32.BF16 R60, R48.reuse, R24, R60 ;  /* 0x00000018303c723c */ /* 0x040ff0000004183c */
[C---:B------:R-:W-:Y:S01]  /*2b80*/  HMMA.16816.F32.BF16 R56, R48.reuse, R26, R56 ;  /* 0x0000001a3038723c */ /* 0x040fe20000041838 */
[----:B------:R-:W-:Y:S07]  /*2b90*/  LDSM.16.M88.4 R24, [R235+0x3000] ;  /* 0x00300000eb18783b */ /* 0x000fee0000000200 */
[C---:B----4-:R-:W-:Y:S08]  /*2ba0*/  HMMA.16816.F32.BF16 R52, R48.reuse, R68, R52 ;  /* 0x000000443034723c */ /* 0x050ff00000041834 */
        /* <DEDUP_REMOVED lines=28> */
[----:B------:R-:W-:Y:S03]  /*2d70*/  LDSM.16.M88.4 R68, [R224+0x3800] ;  /* 0x00380000e044783b */ /* 0x000fe60000000200 */
[C---:B------:R-:W-:Y:S08]  /*2d80*/  HMMA.16816.F32.BF16 R28, R48.reuse, R4, R28 ;  /* 0x00000004301c723c */ /* 0x040ff0000004181c */
[----:B------:R-:W-:Y:S01]  /*2d90*/  HMMA.16816.F32.BF16 R40, R48, R6, R40 ;  /* 0x000000063028723c */ /* 0x000fe20000041828 */
[----:B------:R-:W4:Y:S07]  /*2da0*/  LDSM.16.M88.4 R4, [R237+0xc800] ;  /* 0x00c80000ed04783b */ /* 0x000f2e0000000200 */
        /* <DEDUP_REMOVED lines=13> */
[C---:B-1----:R-:W-:Y:S08]  /*2e80*/  HMMA.16816.F32.BF16 R16, R44.reuse, R32, R16 ;  /* 0x000000202c10723c */ /* 0x042ff00000041810 */
[----:B------:R-:W-:Y:S01]  /*2e90*/  HMMA.16816.F32.BF16 R12, R44, R34, R12 ;  /* 0x000000222c0c723c */ /* 0x000fe2000004180c */
[----:B------:R-:W-:Y:S07]  /*2ea0*/  LDSM.16.M88.4 R32, [R231+0xc000] ;  /* 0x00c00000e720783b */ /* 0x000fee0000000200 */
[C---:B------:R-:W-:Y:S08]  /*2eb0*/  HMMA.16816.F32.BF16 R60, R64.reuse, R24, R60 ;  /* 0x00000018403c723c */ /* 0x040ff0000004183c */
[----:B------:R-:W-:Y:S01]  /*2ec0*/  HMMA.16816.F32.BF16 R56, R64, R26, R56 ;  /* 0x0000001a4038723c */ /* 0x000fe20000041838 */
[----:B------:R-:W1:Y:S07]  /*2ed0*/  LDSM.16.M88.4 R24, [R235+0x4800] ;  /* 0x00480000eb18783b */ /* 0x000e6e0000000200 */
[C---:B----4-:R-:W-:Y:S08]  /*2ee0*/  HMMA.16816.F32.BF16 R28, R44.reuse, R4, R28 ;  /* 0x000000042c1c723c */ /* 0x050ff0000004181c */
[----:B------:R-:W-:Y:S01]  /*2ef0*/  HMMA.16816.F32.BF16 R40, R44, R6, R40 ;  /* 0x000000062c28723c */ /* 0x000fe20000041828 */
[----:B------:R-:W4:Y:S07]  /*2f00*/  LDSM.16.M88.4 R4, [R235+0x5000] ;  /* 0x00500000eb04783b */ /* 0x000f2e0000000200 */
        /* <DEDUP_REMOVED lines=14> */
[C---:B-1----:R-:W-:Y:S08]  /*2ff0*/  HMMA.16816.F32.BF16 R28, R8.reuse, R24, R28 ;  /* 0x00000018081c723c */ /* 0x042ff0000004181c */
[----:B------:R-:W-:Y:S01]  /*3000*/  HMMA.16816.F32.BF16 R40, R8, R26, R40 ;  /* 0x0000001a0828723c */ /* 0x000fe20000041828 */
[----:B------:R-:W1:Y:S07]  /*3010*/  LDSM.16.M88.4 R24, [R231+0xc800] ;  /* 0x00c80000e718783b */ /* 0x000e6e0000000200 */
[C---:B------:R-:W-:Y:S08]  /*3020*/  HMMA.16816.F32.BF16 R16, R76.reuse, R32, R16 ;  /* 0x000000204c10723c */ /* 0x040ff00000041810 */
[----:B------:R-:W-:Y:S01]  /*3030*/  HMMA.16816.F32.BF16 R12, R76, R34, R12 ;  /* 0x000000224c0c723c */ /* 0x000fe2000004180c */
[----:B------:R-:W-:Y:S07]  /*3040*/  LDSM.16.M88.4 R32, [R235+0x6800] ;  /* 0x00680000eb20783b */ /* 0x000fee0000000200 */
[C---:B----4-:R-:W-:Y:S08]  /*3050*/  HMMA.16816.F32.BF16 R60, R8.reuse, R4, R60 ;  /* 0x00000004083c723c */ /* 0x050ff0000004183c */
[C---:B------:R-:W-:Y:S01]  /*3060*/  HMMA.16816.F32.BF16 R56, R8.reuse, R6, R56 ;  /* 0x000000060838723c */ /* 0x040fe20000041838 */
[----:B------:R-:W3:Y:S07]  /*3070*/  LDSM.16.M88.4 R4, [R237+0xe000] ;  /* 0x00e00000ed04783b */ /* 0x000eee0000000200 */
[C---:B--2---:R-:W-:Y:S08]  /*3080*/  HMMA.16816.F32.BF16 R52, R8.reuse, R36, R52 ;  /* 0x000000240834723c */ /* 0x044ff00000041834 */
[----:B------:R-:W-:Y:S01]  /*3090*/  HMMA.16816.F32.BF16 R72, R8, R38, R72 ;  /* 0x000000260848723c */ /* 0x000fe20000041848 */
[----:B------:R-:W2:Y:S04]  /*30a0*/  LDSM.16.M88.4 R8, [R231+0xd000] ;  /* 0x00d00000e708783b */ /* 0x000ea80000000200 */
[----:B------:R-:W4:Y:S03]  /*30b0*/  LDSM.16.M88.4 R36, [R236+0x6000] ;  /* 0x00600000ec24783b */ /* 0x000f260000000200 */
[C---:B------:R-:W-:Y:S08]  /*30c0*/  HMMA.16816.F32.BF16 R16, R68.reuse, R20, R16 ;  /* 0x000000144410723c */ /* 0x040ff00000041810 */
[----:B------:R-:W-:Y:S01]  /*30d0*/  HMMA.16816.F32.BF16 R12, R68, R22, R12 ;  /* 0x00000016440c723c */ /* 0x000fe2000004180c */
[----:B------:R-:W-:Y:S07]  /*30e0*/  LDSM.16.M88.4 R20, [R231+0xe000] ;  /* 0x00e00000e714783b */ /* 0x000fee0000000200 */
[C---:B-1----:R-:W-:Y:S08]  /*30f0*/  HMMA.16816.F32.BF16 R28, R76.reuse, R24, R28 ;  /* 0x000000184c1c723c */ /* 0x042ff0000004181c */
[----:B------:R-:W-:Y:S01]  /*3100*/  HMMA.16816.F32.BF16 R40, R76, R26, R40 ;  /* 0x0000001a4c28723c */ /* 0x000fe20000041828 */
[----:B------:R-:W1:Y:S07]  /*3110*/  LDSM.16.M88.4 R24, [R234+0x6000] ;  /* 0x00600000ea18783b */ /* 0x000e6e0000000200 */
[C---:B---3--:R-:W-:Y:S08]  /*3120*/  HMMA.16816.F32.BF16 R16, R48.reuse, R4, R16 ;  /* 0x000000043010723c */ /* 0x048ff00000041810 */
[----:B------:R-:W-:Y:S01]  /*3130*/  HMMA.16816.F32.BF16 R12, R48, R6, R12 ;  /* 0x00000006300c723c */ /* 0x000fe2000004180c */
[----:B------:R-:W-:Y:S07]  /*3140*/  LDSM.16.M88.4 R4, [R224+0x6000] ;  /* 0x00600000e004783b */ /* 0x000fee0000000200 */
[----:B--2---:R-:W-:Y:S08]  /*3150*/  HMMA.16816.F32.BF16 R60, R76, R8, R60 ;  /* 0x000000084c3c723c */ /* 0x004ff0000004183c */
[----:B------:R-:W-:Y:S08]  /*3160*/  HMMA.16816.F32.BF16 R28, R68, R88, R28 ;  /* 0x00000058441c723c */ /* 0x000ff0000004181c */
[----:B------:R-:W-:Y:S01]  /*3170*/  HMMA.16816.F32.BF16 R56, R76, R10, R56 ;  /* 0x0000000a4c38723c */ /* 0x000fe20000041838 */
[----:B------:R-:W-:Y:S07]  /*3180*/  LDSM.16.M88.4 R8, [R233+0x6000] ;  /* 0x00600000e908783b */ /* 0x000fee0000000200 */
[----:B------:R-:W-:Y:S08]  /*3190*/  HMMA.16816.F32.BF16 R40, R68, R90, R40 ;  /* 0x0000005a4428723c */ /* 0x000ff00000041828 */
[C---:B----4-:R-:W-:Y:S08]  /*31a0*/  HMMA.16816.F32.BF16 R16, R36.reuse, R44, R16 ;  /* 0x0000002c2410723c */ /* 0x050ff00000041810 */
[----:B------:R-:W-:Y:S01]  /*31b0*/  HMMA.16816.F32.BF16 R12, R36, R46, R12 ;  /* 0x0000002e240c723c */ /* 0x000fe2000004180c */
[----:B------:R-:W2:Y:S07]  /*31c0*/  LDSM.16.M88.4 R44, [R237+0xf000] ;  /* 0x00f00000ed2c783b */ /* 0x000eae0000000200 */
[----:B------:R-:W-:Y:S08]  /*31d0*/  HMMA.16816.F32.BF16 R28, R48, R80, R28 ;  /* 0x00000050301c723c */ /* 0x000ff0000004181c */
[----:B------:R-:W-:Y:S08]  /*31e0*/  HMMA.16816.F32.BF16 R60, R68, R64, R60 ;  /* 0x00000040443c723c */ /* 0x000ff0000004183c */
[----:B------:R-:W-:Y:S01]  /*31f0*/  HMMA.16816.F32.BF16 R40, R48, R82, R40 ;  /* 0x000000523028723c */ /* 0x000fe20000041828 */
[----:B------:R-:W3:Y:S07]  /*3200*/  LDSM.16.M88.4 R80, [R224+0x5800] ;  /* 0x00580000e050783b */ /* 0x000eee0000000200 */
[----:B------:R-:W-:Y:S01]  /*3210*/  HMMA.16816.F32.BF16 R64, R68, R66, R56 ;  /* 0x000000424440723c */ /* 0x000fe20000041838 */
[----:B------:R-:W-:Y:S07]  /*3220*/  LDSM.16.M88.4 R56, [R224+0x6800] ;  /* 0x00680000e038783b */ /* 0x000fee0000000200 */
[C---:B------:R-:W-:Y:S08]  /*3230*/  HMMA.16816.F32.BF16 R52, R76.reuse, R84, R52 ;  /* 0x000000544c34723c */ /* 0x040ff00000041834 */
[----:B------:R-:W-:Y:S01]  /*3240*/  HMMA.16816.F32.BF16 R76, R76, R86, R72 ;  /* 0x000000564c4c723c */ /* 0x000fe20000041848 */
[----:B------:R-:W4:Y:S07]  /*3250*/  LDSM.16.M88.4 R72, [R231+0xe800] ;  /* 0x00e80000e748783b */ /* 0x000f2e0000000200 */
[C---:B-1----:R-:W-:Y:S08]  /*3260*/  HMMA.16816.F32.BF16 R16, R24.reuse, R20, R16 ;  /* 0x000000141810723c */ /* 0x042ff00000041810 */
[----:B------:R-:W-:Y:S01]  /*3270*/  HMMA.16816.F32.BF16 R12, R24, R22, R12 ;  /* 0x00000016180c723c */ /* 0x000fe2000004180c */
[----:B------:R-:W1:Y:S07]  /*3280*/  LDSM.16.M88.4 R20, [R235+0x7000] ;  /* 0x00700000eb14783b */ /* 0x000e6e0000000200 */
[----:B------:R-:W-:Y:S08]  /*3290*/  HMMA.16816.F32.BF16 R28, R36, R32, R28 ;  /* 0x00000020241c723c */ /* 0x000ff0000004181c */
[----:B--2---:R-:W-:Y:S08]  /*32a0*/  HMMA.16816.F32.BF16 R60, R48, R44, R60 ;  /* 0x0000002c303c723c */ /* 0x004ff0000004183c */
[----:B------:R-:W-:Y:S01]  /*32b0*/  HMMA.16816.F32.BF16 R40, R36, R34, R40 ;  /* 0x000000222428723c */ /* 0x000fe20000041828 */
[----:B------:R-:W2:Y:S07]  /*32c0*/  LDSM.16.M88.4 R32, [R237+0xf800] ;  /* 0x00f80000ed20783b */ /* 0x000eae0000000200 */
[----:B------:R-:W-:Y:S08]  /*32d0*/  HMMA.16816.F32.BF16 R64, R48, R46, R64 ;  /* 0x0000002e3040723c */ /* 0x000ff00000041840 */
[----:B---3--:R-:W-:Y:S08]  /*32e0*/  HMMA.16816.F32.BF16 R52, R68, R80, R52 ;  /* 0x000000504434723c */ /* 0x008ff00000041834 */
[----:B------:R-:W-:Y:S08]  /*32f0*/  HMMA.16816.F32.BF16 R12, R8, R6, R12 ;  /* 0x00000006080c723c */ /* 0x000ff0000004180c */
[----:B----4-:R-:W-:Y:S08]  /*3300*/  HMMA.16816.F32.BF16 R28, R24, R72, R28 ;  /* 0x00000048181c723c */ /* 0x010ff0000004181c */
[C---:B-1----:R-:W-:Y:S08]  /*3310*/  HMMA.16816.F32.BF16 R60, R36.reuse, R20, R60 ;  /* 0x00000014243c723c */ /* 0x042ff0000004183c */
[----:B------:R-:W-:Y:S01]  /*3320*/  HMMA.16816.F32.BF16 R64, R36, R22, R64 ;  /* 0x000000162440723c */ /* 0x000fe20000041840 */
[----:B------:R-:W1:Y:S01]  /*3330*/  LDSM.16.M88.4 R20, [R235+0x7800] ;  /* 0x00780000eb14783b */ /* 0x000e620000000200 */
[----:B------:R-:W-:-:S02]  /*3340*/  FMUL.FTZ R12, R12, c[0x0][0x2ec] ;  /* 0x0000bb000c0c7a20 */ /* 0x000fc40000410000 */
[----:B------:R-:W-:Y:S02]  /*3350*/  FMUL.FTZ R13, R13, c[0x0][0x2ec] ;  /* 0x0000bb000d0d7a20 */ /* 0x000fe40000410000 */
[----:B------:R-:W-:Y:S01]  /*3360*/  FMUL.FTZ R14, R14, c[0x0][0x2ec] ;  /* 0x0000bb000e0e7a20 */ /* 0x000fe20000410000 */
[----:B------:R-:W-:Y:S01]  /*3370*/  MUFU.TANH R47, R12 ;  /* 0x0000000c002f7308 */ /* 0x000fe20000002400 */
[----:B------:R-:W-:Y:S01]  /*3380*/  HMMA.16816.F32.BF16 R76, R68, R82, R76 ;  /* 0x00000052444c723c */ /* 0x000fe2000004184c */
[----:B------:R-:W-:-:S06]  /*3390*/  FMUL.FTZ R15, R15, c[0x0][0x2ec] ;  /* 0x0000bb000f0f7a20 */ /* 0x000fcc0000410000 */
[----:B------:R-:W-:Y:S01]  /*33a0*/  MUFU.TANH R72, R15 ;  /* 0x0000000f00487308 */ /* 0x000fe20000002400 */
[----:B------:R-:W-:Y:S01]  /*33b0*/  HMMA.16816.F32.BF16 R16, R8, R4, R16 ;  /* 0x000000040810723c */ /* 0x000fe20000041810 */
[----:B------:R-:W3:Y:S07]  /*33c0*/  LDSM.16.M88.4 R4, [R231+0xf000] ;  /* 0x00f00000e704783b */ /* 0x000eee0000000200 */
[----:B--2---:R-:W-:Y:S08]  /*33d0*/  HMMA.16816.F32.BF16 R52, R48, R32, R52 ;  /* 0x000000203034723c */ /* 0x004ff00000041834 */
[----:B------:R-:W-:Y:S01]  /*33e0*/  HMMA.16816.F32.BF16 R28, R8, R56, R28 ;  /* 0x00000038081c723c */ /* 0x000fe2000004181c */
[----:B------:R-:W-:Y:S07]  /*33f0*/  MUFU.TANH R56, R13 ;  /* 0x0000000d00387308 */ /* 0x000fee0000002400 */
[----:B------:R-:W-:Y:S01]  /*3400*/  HMMA.16816.F32.BF16 R76, R48, R34, R76 ;  /* 0x00000022304c723c */ /* 0x000fe2000004184c */
[----:B------:R2:W-:Y:S01]  /*3410*/  MUFU.TANH R57, R14 ;  /* 0x0000000e00397308 */ /* 0x0005e20000002400 */
[----:B------:R-:W-:-:S02]  /*3420*/  FMUL.FTZ R17, R17, c[0x0][0x2ec] ;  /* 0x0000bb0011117a20 */ /* 0x000fc40000410000 */
[----:B------:R-:W-:Y:S02]  /*3430*/  FMUL.FTZ R18, R18, c[0x0][0x2ec] ;  /* 0x0000bb0012127a20 */ /* 0x000fe40000410000 */
[----:B------:R-:W-:Y:S02]  /*3440*/  FMUL.FTZ R19, R19, c[0x0][0x2ec] ;  /* 0x0000bb0013137a20 */ /* 0x000fe40000410000 */
[----:B------:R-:W-:Y:S01]  /*3450*/  FMUL.FTZ R3, R16, c[0x0][0x2ec] ;  /* 0x0000bb0010037a20 */ /* 0x000fe20000410000 */
[----:B------:R-:W-:Y:S01]  /*3460*/  MUFU.TANH R44, R17 ;  /* 0x00000011002c7308 */ /* 0x000fe20000002400 */
[----:B-1----:R-:W-:Y:S06]  /*3470*/  HMMA.16816.F32.BF16 R52, R36, R20, R52 ;  /* 0x000000142434723c */ /* 0x002fec0000041834 */
[----:B------:R-:W-:Y:S01]  /*3480*/  FMUL.FTZ R28, R28, c[0x0][0x2ec] ;  /* 0x0000bb001c1c7a20 */ /* 0x000fe20000410000 */
[----:B--2---:R-:W1:Y:S01]  /*3490*/  LDSM.16.M88.4 R12, [R231+0xf800] ;  /* 0x00f80000e70c783b */ /* 0x004e620000000200 */
[----:B------:R-:W2:Y:S01]  /*34a0*/  MUFU.TANH R45, R18 ;  /* 0x00000012002d7308 */ /* 0x000ea20000002400 */
[----:B---3--:R-:W-:Y:S01]  /*34b0*/  HMMA.16816.F32.BF16 R60, R24, R4, R60 ;  /* 0x00000004183c723c */ /* 0x008fe2000004183c */
[----:B------:R-:W-:-:S02]  /*34c0*/  FMUL.FTZ R30, R30, c[0x0][0x2ec] ;  /* 0x0000bb001e1e7a20 */ /* 0x000fc40000410000 */
[----:B------:R-:W-:Y:S02]  /*34d0*/  FMUL.FTZ R29, R29, c[0x0][0x2ec] ;  /* 0x0000bb001d1d7a20 */ /* 0x000fe40000410000 */
[----:B------:R-:W-:Y:S02]  /*34e0*/  FMUL.FTZ R31, R31, c[0x0][0x2ec] ;  /* 0x0000bb001f1f7a20 */ /* 0x000fe40000410000 */
[----:B------:R3:W-:Y:S01]  /*34f0*/  MUFU.TANH R46, R19 ;  /* 0x00000013002e7308 */ /* 0x0007e20000002400 */
[----:B------:R-:W-:Y:S01]  /*3500*/  HMMA.16816.F32.BF16 R64, R24, R6, R64 ;  /* 0x000000061840723c */ /* 0x000fe20000041840 */
[----:B------:R-:W4:Y:S06]  /*3510*/  LDSM.16.M88.4 R4, [R224+0x7800] ;  /* 0x00780000e004783b */ /* 0x000f2c0000000200 */
[----:B------:R-:W1:Y:S01]  /*3520*/  MUFU.TANH R3, R3 ;  /* 0x0000000300037308 */ /* 0x000e620000002400 */
[----:B------:R-:W-:Y:S01]  /*3530*/  HMMA.16816.F32.BF16 R76, R36, R22, R76 ;  /* 0x00000016244c723c */ /* 0x000fe2000004184c */
[----:B---3--:R-:W3:Y:S07]  /*3540*/  LDSM.16.M88.4 R16, [R224+0x7000] ;  /* 0x00700000e010783b */ /* 0x008eee0000000200 */
[----:B------:R-:W-:Y:S01]  /*3550*/  HMMA.16816.F32.BF16 R40, R24, R74, R40 ;  /* 0x0000004a1828723c */ /* 0x000fe20000041828 */
[----:B------:R-:W-:Y:S01]  /*3560*/  MUFU.TANH R28, R28 ;  /* 0x0000001c001c7308 */ /* 0x000fe20000002400 */
[----:B------:R-:W-:-:S07]  /*3570*/  DEPBAR.LE SB0, 0x0 ;  /* 0x000080000000791a */ /* 0x000fce0000000000 */
[----:B------:R-:W2:Y:S01]  /*3580*/  MUFU.TANH R30, R30 ;  /* 0x0000001e001e7308 */ /* 0x000ea20000002400 */
[----:B-1----:R-:W-:Y:S07]  /*3590*/  HMMA.16816.F32.BF16 R52, R24, R12, R52 ;  /* 0x0000000c1834723c */ /* 0x002fee0000041834 */
[----:B------:R-:W-:Y:S01]  /*35a0*/  MUFU.TANH R29, R29 ;  /* 0x0000001d001d7308 */ /* 0x000fe20000002400 */
[----:B------:R-:W-:-:S06]  /*35b0*/  IMAD.SHL.U32 R12, R103, 0x2, RZ ;  /* 0x00000002670c7824 */ /* 0x000fcc00078e00ff */
[----:B------:R-:W-:Y:S01]  /*35c0*/  HMMA.16816.F32.BF16 R40, R8, R58, R40 ;  /* 0x0000003a0828723c */ /* 0x000fe20000041828 */
[----:B------:R-:W1:Y:S01]  /*35d0*/  MUFU.TANH R31, R31 ;  /* 0x0000001f001f7308 */ /* 0x000e620000002400 */
[----:B------:R-:W-:-:S05]  /*35e0*/  LOP3.LUT R12, R12, 0x6, RZ, 0xc0, !PT ;  /* 0x000000060c0c7812 */ /* 0x000fca00078ec0ff */
[----:B------:R-:W-:-:S05]  /*35f0*/  IMAD R22, R165, 0x40, R12 ;  /* 0x00000040a5167824 */ /* 0x000fca00078e020c */
[----:B------:R-:W-:Y:S01]  /*3600*/  IADD3 R12, R22, -0x40, RZ ;  /* 0xffffffc0160c7810 */ /* 0x000fe20007ffe0ff */
[C---:B----4-:R-:W-:Y:S03]  /*3610*/  HMMA.16816.F32.BF16 R52, R8.reuse, R4, R52 ;  /* 0x000000040834723c */ /* 0x050fe60000041834 */
[----:B------:R-:W-:Y:S02]  /*3620*/  ISETP.GE.AND P6, PT, R12, R102, PT ;  /* 0x000000660c00720c */ /* 0x000fe40003fc6270 */
[C---:B------:R-:W-:Y:S02]  /*3630*/  IADD3 R12, R22.reuse, -0x3f, RZ ;  /* 0xffffffc1160c7810 */ /* 0x040fe40007ffe0ff */
[----:B--2---:R-:W-:Y:S01]  /*3640*/  FSEL R45, R45, -INF , !P6 ;  /* 0xff8000002d2d7808 */ /* 0x004fe20007000000 */
[----:B---3--:R-:W-:Y:S01]  /*3650*/  HMMA.16816.F32.BF16 R60, R8, R16, R60 ;  /* 0x00000010083c723c */ /* 0x008fe2000004183c */
[----:B------:R-:W-:-:S02]  /*3660*/  IADD3 R4, R22, -0x37, RZ ;  /* 0xffffffc916047810 */ /* 0x000fc40007ffe0ff */
[----:B------:R-:W-:Y:S01]  /*3670*/  FMUL.FTZ R32, R40, c[0x0][0x2ec] ;  /* 0x0000bb0028207a20 */ /* 0x000fe20000410000 */
[----:B------:R-:W-:Y:S01]  /*3680*/  FSEL R3, R3, -INF , !P6 ;  /* 0xff80000003037808 */ /* 0x000fe20007000000 */
[----:B------:R-:W-:Y:S01]  /*3690*/  FMUL.FTZ R21, R42, c[0x0][0x2ec] ;  /* 0x0000bb002a157a20 */ /* 0x000fe20000410000 */
[-C--:B------:R-:W-:Y:S01]  /*36a0*/  ISETP.GE.AND P4, PT, R4, R102.reuse, PT ;  /* 0x000000660400720c */ /* 0x080fe20003f86270 */
[----:B------:R-:W-:Y:S01]  /*36b0*/  FMUL.FTZ R20, R41, c[0x0][0x2ec] ;  /* 0x0000bb0029147a20 */ /* 0x000fe20000410000 */
[----:B------:R-:W-:Y:S01]  /*36c0*/  IADD3 R4, R22, -0x2f, RZ ;  /* 0xffffffd116047810 */ /* 0x000fe20007ffe0ff */
[----:B------:R-:W-:Y:S01]  /*36d0*/  HMMA.16816.F32.BF16 R64, R8, R18, R64 ;  /* 0x000000120840723c */ /* 0x000fe20000041840 */
[-C--:B------:R-:W-:Y:S01]  /*36e0*/  ISETP.GE.AND P5, PT, R12, R102.reuse, PT ;  /* 0x000000660c00720c */ /* 0x080fe20003fa6270 */
[----:B------:R-:W-:Y:S01]  /*36f0*/  FMUL.FTZ R33, R43, c[0x0][0x2ec] ;  /* 0x0000bb002b217a20 */ /* 0x000fe20000410000 */
[----:B------:R-:W-:Y:S01]  /*3700*/  ISETP.GE.AND P1, PT, R4, R102, PT ;  /* 0x000000660400720c */ /* 0x000fe20003f26270 */
[----:B------:R-:W-:Y:S01]  /*3710*/  MUFU.TANH R32, R32 ;  /* 0x0000002000207308 */ /* 0x000fe20000002400 */
[----:B------:R-:W-:-:S02]  /*3720*/  IADD3 R4, R22, -0x28, RZ ;  /* 0xffffffd816047810 */ /* 0x000fc40007ffe0ff */
[----:B------:R-:W-:Y:S01]  /*3730*/  IADD3 R5, R22, -0x38, RZ ;  /* 0xffffffc816057810 */ /* 0x000fe20007ffe0ff */
[----:B------:R-:W-:Y:S01]  /*3740*/  HMMA.16816.F32.BF16 R16, R24, R14, R76 ;  /* 0x0000000e1810723c */ /* 0x000fe2000004184c */
[-C--:B------:R-:W-:Y:S01]  /*3750*/  ISETP.GE.AND P6, PT, R4, R102.reuse, PT ;  /* 0x000000660400720c */ /* 0x080fe20003fc6270 */
[----:B------:R-:W-:Y:S01]  /*3760*/  FMUL.FTZ R52, R52, c[0x0][0x2ec] ;  /* 0x0000bb0034347a20 */ /* 0x000fe20000410000 */
[----:B------:R-:W-:Y:S01]  /*3770*/  IADD3 R4, R22, -0x27, RZ ;  /* 0xffffffd916047810 */ /* 0x000fe20007ffe0ff */
[----:B------:R-:W-:Y:S01]  /*3780*/  MUFU.TANH R21, R21 ;  /* 0x0000001500157308 */ /* 0x000fe20000002400 */
[----:B------:R-:W-:Y:S01]  /*3790*/  FSEL R46, R46, -INF , !P5 ;  /* 0xff8000002e2e7808 */ /* 0x000fe20006800000 */
[----:B------:R-:W-:Y:S01]  /*37a0*/  FMUL.FTZ R53, R53, c[0x0][0x2ec] ;  /* 0x0000bb0035357a20 */ /* 0x000fe20000410000 */
[----:B------:R-:W-:Y:S01]  /*37b0*/  FSEL R44, R44, -INF , !P5 ;  /* 0xff8000002c2c7808 */ /* 0x000fe20006800000 */
[----:B------:R-:W-:Y:S01]  /*37c0*/  FMUL.FTZ R60, R60, c[0x0][0x2ec] ;  /* 0x0000bb003c3c7a20 */ /* 0x000fe20000410000 */
[-C--:B------:R-:W-:Y:S01]  /*37d0*/  ISETP.GE.AND P2, PT, R5, R102.reuse, PT ;  /* 0x000000660500720c */ /* 0x080fe20003f46270 */
[----:B------:R-:W-:Y:S01]  /*37e0*/  FMUL.FTZ R62, R62, c[0x0][0x2ec] ;  /* 0x0000bb003e3e7a20 */ /* 0x000fe20000410000 */
[-C--:B------:R-:W-:Y:S01]  /*37f0*/  ISETP.GE.AND P5, PT, R4, R102.reuse, PT ;  /* 0x000000660400720c */ /* 0x080fe20003fa6270 */
[----:B------:R-:W-:Y:S01]  /*3800*/  MUFU.TANH R185, R60 ;  /* 0x0000003c00b97308 */ /* 0x000fe20000002400 */
[----:B------:R-:W-:Y:S01]  /*3810*/  IADD3 R4, R22, -0x20, RZ ;  /* 0xffffffe016047810 */ /* 0x000fe20007ffe0ff */
[----:B------:R-:W-:Y:S01]  /*3820*/  FMUL.FTZ R61, R61, c[0x0][0x2ec] ;  /* 0x0000bb003d3d7a20 */ /* 0x000fe20000410000 */
[----:B------:R-:W-:Y:S01]  /*3830*/  FSEL R57, R57, -INF , !P2 ;  /* 0xff80000039397808 */ /* 0x000fe20005000000 */
[----:B------:R-:W-:Y:S01]  /*3840*/  FMUL.FTZ R63, R63, c[0x0][0x2ec] ;  /* 0x0000bb003f3f7a20 */ /* 0x000fe20000410000 */
[----:B------:R-:W-:Y:S01]  /*3850*/  FSEL R47, R47, -INF , !P2 ;  /* 0xff8000002f2f7808 */ /* 0x000fe20005000000 */
[----:B------:R-:W-:Y:S01]  /*3860*/  FMUL.FTZ R64, R64, c[0x0][0x2ec] ;  /* 0x0000bb0040407a20 */ /* 0x000fe20000410000 */
[-C--:B------:R-:W-:Y:S01]  /*3870*/  ISETP.GE.AND P2, PT, R4, R102.reuse, PT ;  /* 0x000000660400720c */ /* 0x080fe20003f46270 */
[----:B------:R-:W2:Y:S01]  /*3880*/  MUFU.TANH R191, R62 ;  /* 0x0000003e00bf7308 */ /* 0x000ea20000002400 */
[C---:B------:R-:W-:Y:S01]  /*3890*/  IADD3 R5, R22.reuse, -0x30, RZ ;  /* 0xffffffd016057810 */ /* 0x040fe20007ffe0ff */
[----:B------:R-:W-:Y:S01]  /*38a0*/  FMUL.FTZ R65, R65, c[0x0][0x2ec] ;  /* 0x0000bb0041417a20 */ /* 0x000fe20000410000 */
[----:B------:R-:W-:Y:S01]  /*38b0*/  IADD3 R4, R22, -0x1f, RZ ;  /* 0xffffffe116047810 */ /* 0x000fe20007ffe0ff */
[----:B------:R-:W-:Y:S01]  /*38c0*/  HMMA.16816.F32.BF16 R16, R8, R6, R16 ;  /* 0x000000060810723c */ /* 0x000fe20000041810 */
[----:B------:R-:W-:Y:S01]  /*38d0*/  FSEL R72, R72, -INF , !P4 ;  /* 0xff80000048487808 */ /* 0x000fe20006000000 */
[----:B------:R-:W-:Y:S01]  /*38e0*/  FMUL.FTZ R66, R66, c[0x0][0x2ec] ;  /* 0x0000bb0042427a20 */ /* 0x000fe20000410000 */
[----:B------:R-:W-:Y:S01]  /*38f0*/  FSEL R56, R56, -INF , !P4 ;  /* 0xff80000038387808 */ /* 0x000fe20006000000 */
[----:B------:R-:W-:Y:S01]  /*3900*/  MUFU.TANH R20, R20 ;  /* 0x0000001400147308 */ /* 0x000fe20000002400 */
[-C--:B------:R-:W-:Y:S01]  /*3910*/  ISETP.GE.AND P3, PT, R5, R102.reuse, PT ;  /* 0x000000660500720c */ /* 0x080fe20003f66270 */
[----:B------:R-:W-:Y:S01]  /*3920*/  FMUL.FTZ R67, R67, c[0x0][0x2ec] ;  /* 0x0000bb0043437a20 */ /* 0x000fe20000410000 */
[----:B------:R-:W-:Y:S01]  /*3930*/  ISETP.GE.AND P4, PT, R4, R102, PT ;  /* 0x000000660400720c */ /* 0x000fe20003f86270 */
[----:B------:R-:W-:Y:S01]  /*3940*/  FMUL.FTZ R54, R54, c[0x0][0x2ec] ;  /* 0x0000bb0036367a20 */ /* 0x000fe20000410000 */
[C---:B------:R-:W-:Y:S01]  /*3950*/  IADD3 R4, R22.reuse, -0x18, RZ ;  /* 0xffffffe816047810 */ /* 0x040fe20007ffe0ff */
[----:B------:R-:W-:Y:S01]  /*3960*/  FMUL.FTZ R55, R55, c[0x0][0x2ec] ;  /* 0x0000bb0037377a20 */ /* 0x000fe20000410000 */
[----:B------:R-:W-:Y:S01]  /*3970*/  IADD3 R6, R22, -0x17, RZ ;  /* 0xffffffe916067810 */ /* 0x000fe20007ffe0ff */
[----:B------:R-:W3:Y:S01]  /*3980*/  MUFU.TANH R33, R33 ;  /* 0x0000002100217308 */ /* 0x000ee20000002400 */
[----:B------:R-:W-:-:S02]  /*3990*/  FSEL R8, R30, -INF , !P3 ;  /* 0xff8000001e087808 */ /* 0x000fc40005800000 */
[----:B------:R-:W-:Y:S02]  /*39a0*/  FSEL R5, R28, -INF , !P3 ;  /* 0xff8000001c057808 */ /* 0x000fe40005800000 */
[-C--:B------:R-:W-:Y:S02]  /*39b0*/  ISETP.GE.AND P3, PT, R4, R102.reuse, PT ;  /* 0x000000660400720c */ /* 0x080fe40003f66270 */
[----:B-1----:R-:W-:Y:S01]  /*39c0*/  FSEL R14, R31, -INF , !P1 ;  /* 0xff8000001f0e7808 */ /* 0x002fe20004800000 */
[----:B------:R-:W-:Y:S01]  /*39d0*/  MUFU.TANH R184, R61 ;  /* 0x0000003d00b87308 */ /* 0x000fe20000002400 */
[----:B------:R-:W-:Y:S02]  /*39e0*/  FSEL R4, R29, -INF , !P1 ;  /* 0xff8000001d047808 */ /* 0x000fe40004800000 */
[----:B------:R-:W-:Y:S01]  /*39f0*/  ISETP.GE.AND P1, PT, R6, R102, PT ;  /* 0x000000660600720c */ /* 0x000fe20003f26270 */
[----:B------:R-:W-:Y:S01]  /*3a00*/  FMUL.FTZ R16, R16, c[0x0][0x2ec] ;  /* 0x0000bb0010107a20 */ /* 0x000fe20000410000 */
[----:B------:R-:W-:Y:S01]  /*3a10*/  IADD3 R6, R22, -0x10, RZ ;  /* 0xfffffff016067810 */ /* 0x000fe20007ffe0ff */
[----:B------:R-:W-:Y:S01]  /*3a20*/  FMUL.FTZ R18, R18, c[0x0][0x2ec] ;  /* 0x0000bb0012127a20 */ /* 0x000fe20000410000 */
[----:B--2---:R-:W-:Y:S01]  /*3a30*/  FSEL R191, R191, -INF , !P2 ;  /* 0xff800000bfbf7808 */ /* 0x004fe20005000000 */
[----:B------:R-:W1:Y:S01]  /*3a40*/  MUFU.TANH R193, R63 ;  /* 0x0000003f00c17308 */ /* 0x000e620000002400 */
[----:B------:R-:W-:Y:S01]  /*3a50*/  FMUL.FTZ R17, R17, c[0x0][0x2ec] ;  /* 0x0000bb0011117a20 */ /* 0x000fe20000410000 */
[----:B------:R-:W-:Y:S01]  /*3a60*/  FSEL R185, R185, -INF , !P2 ;  /* 0xff800000b9b97808 */ /* 0x000fe20005000000 */
[----:B------:R-:W-:Y:S01]  /*3a70*/  FMUL.FTZ R19, R19, c[0x0][0x2ec] ;  /* 0x0000bb0013137a20 */ /* 0x000fe20000410000 */
[----:B------:R-:W-:-:S02]  /*3a80*/  ISETP.GT.AND P2, PT, R165, 0x1, PT ;  /* 0x00000001a500780c */ /* 0x000fc40003f44270 */
[----:B------:R-:W-:Y:S02]  /*3a90*/  FSEL R13, R21, -INF , !P6 ;  /* 0xff800000150d7808 */ /* 0x000fe40007000000 */
[----:B------:R-:W2:Y:S01]  /*3aa0*/  MUFU.TANH R186, R64 ;  /* 0x0000004000ba7308 */ /* 0x000ea20000002400 */
[----:B------:R-:W-:Y:S02]  /*3ab0*/  FSEL R10, R32, -INF , !P6 ;  /* 0xff800000200a7808 */ /* 0x000fe40007000000 */
[----:B------:R-:W-:Y:S02]  /*3ac0*/  ISETP.GE.AND P6, PT, R6, R102, PT ;  /* 0x000000660600720c */ /* 0x000fe40003fc6270 */
[----:B------:R-:W-:Y:S02]  /*3ad0*/  IADD3 R6, R22, -0xf, RZ ;  /* 0xfffffff116067810 */ /* 0x000fe40007ffe0ff */
[----:B---3--:R-:W-:Y:S01]  /*3ae0*/  FSEL R12, R33, -INF , !P5 ;  /* 0xff800000210c7808 */ /* 0x008fe20006800000 */
[----:B------:R-:W3:Y:S01]  /*3af0*/  MUFU.TANH R187, R65 ;  /* 0x0000004100bb7308 */ /* 0x000ee20000002400 */
[----:B------:R-:W-:-:S02]  /*3b00*/  FSEL R9, R20, -INF , !P5 ;  /* 0xff80000014097808 */ /* 0x000fc40006800000 */
[----:B------:R-:W-:Y:S02]  /*3b10*/  ISETP.GE.AND P5, PT, R6, R102, PT ;  /* 0x000000660600720c */ /* 0x000fe40003fa6270 */
[C---:B------:R-:W-:Y:S02]  /*3b20*/  IADD3 R6, R22.reuse, -0x8, RZ ;  /* 0xfffffff816067810 */ /* 0x040fe40007ffe0ff */
[----:B------:R-:W-:Y:S01]  /*3b30*/  IADD3 R22, R22, -0x7, RZ ;  /* 0xfffffff916167810 */ /* 0x000fe20007ffe0ff */
[----:B------:R-:W4:Y:S01]  /*3b40*/  MUFU.TANH R192, R66 ;  /* 0x0000004200c07308 */ /* 0x000f220000002400 */
[----:B-1----:R-:W-:Y:S02]  /*3b50*/  FSEL R193, R193, -INF , !P4 ;  /* 0xff800000c1c17808 */ /* 0x002fe40006000000 */
[----:B------:R-:W-:Y:S02]  /*3b60*/  FSEL R184, R184, -INF , !P4 ;  /* 0xff800000b8b87808 */ /* 0x000fe40006000000 */
[----:B--2---:R-:W-:-:S02]  /*3b70*/  FSEL R186, R186, -INF , !P3 ;  /* 0xff800000baba7808 */ /* 0x004fc40005800000 */
[----:B------:R-:W-:Y:S01]  /*3b80*/  ISETP.GE.AND P4, PT, R6, R102, PT ;  /* 0x000000660600720c */ /* 0x000fe20003f86270 */
[----:B------:R-:W1:Y:S01]  /*3b90*/  MUFU.TANH R194, R67 ;  /* 0x0000004300c27308 */ /* 0x000e620000002400 */
[----:B---3--:R-:W-:-:S07]  /*3ba0*/  FSEL R187, R187, -INF , !P1 ;  /* 0xff800000bbbb7808 */ /* 0x008fce0004800000 */
[----:B------:R-:W2:Y:S01]  /*3bb0*/  MUFU.TANH R201, R52 ;  /* 0x0000003400c97308 */ /* 0x000ea20000002400 */
[----:B----4-:R-:W-:Y:S02]  /*3bc0*/  FSEL R192, R192, -INF , !P3 ;  /* 0xff800000c0c07808 */ /* 0x010fe40005800000 */
[----:B------:R-:W-:-:S05]  /*3bd0*/  ISETP.GE.AND P3, PT, R22, R102, PT ;  /* 0x000000661600720c */ /* 0x000fca0003f66270 */
[----:B------:R-:W3:Y:S01]  /*3be0*/  MUFU.TANH R200, R53 ;  /* 0x0000003500c87308 */ /* 0x000ee20000002400 */
[----:B-1----:R-:W-:Y:S02]  /*3bf0*/  FSEL R194, R194, -INF , !P1 ;  /* 0xff800000c2c27808 */ /* 0x002fe40004800000 */
[----:B------:R-:W-:-:S04]  /*3c00*/  @!P2 LEA R247, P1, R96, c[0x0][0x168], 0x1 ;  /* 0x00005a0060f7aa11 */ /* 0x000fc800078208ff */
[----:B------:R-:W-:Y:S01]  /*3c10*/  @!P2 LEA.HI.X R246, R96, c[0x0][0x16c], R99, 0x1, P1 ;  /* 0x00005b0060f6aa11 */ /* 0x000fe200008f0c63 */
        /* <DEDUP_REMOVED lines=16> */
[----:B------:R-:W-:Y:S05]  /*3d20*/  @!P0 BRA `(.L_x_3956) ;  /* 0x000003a000008947 */ /* 0x000fea0003800000 */
[----:B------:R-:W1:Y:S01]  /*3d30*/  I2F.RP R18, R95 ;  /* 0x0000005f00127306 */ /* 0x000e620000209400 */
[----:B------:R-:W-:-:S02]  /*3d40*/  IADD3 R93, R93, -0x80, RZ ;  /* 0xffffff805d5d7810 */ /* 0x000fc40007ffe0ff */
[----:B------:R-:W-:Y:S02]  /*3d50*/  IABS R15, R92 ;  /* 0x0000005c000f7213 */ /* 0x000fe40000000000 */
[----:B------:R-:W-:Y:S02]  /*3d60*/  IABS R7, R93 ;  /* 0x0000005d00077213 */ /* 0x000fe40000000000 */
[----:B------:R-:W-:Y:S02]  /*3d70*/  LOP3.LUT R92, R92, c[0x0][0x2d0], RZ, 0x3c, !PT ;  /* 0x0000b4005c5c7a12 */ /* 0x000fe400078e3cff */
[----:B------:R-:W-:Y:S02]  /*3d80*/  LOP3.LUT R93, R93, c[0x0][0x2d0], RZ, 0x3c, !PT ;  /* 0x0000b4005d5d7a12 */ /* 0x000fe400078e3cff */
        /* <DEDUP_REMOVED lines=11> */
[----:B------:R-:W-:Y:S01]  /*3e40*/  IMAD.MOV R11, RZ, RZ, -R17 ;  /* 0x000000ffff0b7224 */ /* 0x000fe200078e0a11 */
[----:B------:R-:W-:-:S03]  /*3e50*/  IADD3 R6, -R16, RZ, RZ ;  /* 0x000000ff10067210 */ /* 0x000fc60007ffe1ff */
[C---:B------:R-:W-:Y:S02]  /*3e60*/  IMAD R11, R95.reuse, R11, R15 ;  /* 0x0000000b5f0b7224 */ /* 0x040fe400078e020f */
[----:B------:R-:W-:-:S03]  /*3e70*/  IMAD R6, R95, R6, R7 ;  /* 0x000000065f067224 */ /* 0x000fc600078e0207 */
[C---:B------:R-:W-:Y:S02]  /*3e80*/  ISETP.GT.U32.AND P4, PT, R95.reuse, R11, PT ;  /* 0x0000000b5f00720c */ /* 0x040fe40003f84070 */
[----:B------:R-:W-:-:S11]  /*3e90*/  ISETP.GT.U32.AND P2, PT, R95, R6, PT ;  /* 0x000000065f00720c */ /* 0x000fd60003f44070 */
[--C-:B------:R-:W-:Y:S01]  /*3ea0*/  @!P4 IMAD.IADD R11, R11, 0x1, -R95.reuse ;  /* 0x000000010b0bc824 */ /* 0x100fe200078e0a5f */
[----:B------:R-:W-:Y:S01]  /*3eb0*/  @!P4 IADD3 R17, R17, 0x1, RZ ;  /* 0x000000011111c810 */ /* 0x000fe20007ffe0ff */
[----:B------:R-:W-:Y:S01]  /*3ec0*/  @!P2 IMAD.IADD R6, R6, 0x1, -R95 ;  /* 0x000000010606a824 */ /* 0x000fe200078e0a5f */
[----:B------:R-:W-:Y:S02]  /*3ed0*/  @!P2 IADD3 R16, R16, 0x1, RZ ;  /* 0x000000011010a810 */ /* 0x000fe40007ffe0ff */
[-C--:B------:R-:W-:Y:S02]  /*3ee0*/  ISETP.GE.U32.AND P6, PT, R11, R95.reuse, PT ;  /* 0x0000005f0b00720c */ /* 0x080fe40003fc6070 */
[----:B------:R-:W-:Y:S02]  /*3ef0*/  ISETP.GE.U32.AND P5, PT, R6, R95, PT ;  /* 0x0000005f0600720c */ /* 0x000fe40003fa6070 */
[----:B------:R-:W-:Y:S02]  /*3f00*/  ISETP.NE.AND P2, PT, RZ, c[0x0][0x2d0], PT ;  /* 0x0000b400ff007a0c */ /* 0x000fe40003f45270 */
[----:B------:R-:W-:-:S07]  /*3f10*/  LOP3.LUT R11, RZ, c[0x0][0x2d0], RZ, 0x33, !PT ;  /* 0x0000b400ff0b7a12 */ /* 0x000fce00078e33ff */
[----:B------:R-:W-:Y:S02]  /*3f20*/  @P6 IADD3 R17, R17, 0x1, RZ ;  /* 0x0000000111116810 */ /* 0x000fe40007ffe0ff */
[----:B------:R-:W-:Y:S02]  /*3f30*/  @P5 IADD3 R16, R16, 0x1, RZ ;  /* 0x0000000110105810 */ /* 0x000fe40007ffe0ff */
[----:B------:R-:W-:-:S03]  /*3f40*/  MOV R6, R17 ;  /* 0x0000001100067202 */ /* 0x000fc60000000f00 */
[----:B------:R-:W-:Y:S02]  /*3f50*/  @!P1 IMAD.MOV R16, RZ, RZ, -R16 ;  /* 0x000000ffff109224 */ /* 0x000fe400078e0a10 */
[----:B------:R-:W-:-:S05]  /*3f60*/  @!P3 IMAD.MOV R6, RZ, RZ, -R6 ;  /* 0x000000ffff06b224 */ /* 0x000fca00078e0a06 */
[C---:B------:R-:W-:Y:S02]  /*3f70*/  SEL R6, R11.reuse, R6, !P2 ;  /* 0x000000060b067207 */ /* 0x040fe40005000000 */
[----:B------:R-:W-:-:S03]  /*3f80*/  SEL R11, R11, R16, !P2 ;  /* 0x000000100b0b7207 */ /* 0x000fc60005000000 */
[----:B------:R-:W-:-:S04]  /*3f90*/  IMAD.WIDE R18, R6, 0x4, R242 ;  /* 0x0000000406127825 */ /* 0x000fc800078e02f2 */
[----:B------:R-:W-:Y:S01]  /*3fa0*/  IMAD.WIDE R16, R11, 0x4, R242 ;  /* 0x000000040b107825 */ /* 0x000fe200078e02f2 */
[----:B------:R-:W2:Y:S04]  /*3fb0*/  LDG.E R7, [R18.64] ;  /* 0x0000000c12077981 */ /* 0x000ea8000c1e1900 */
[----:B------:R1:W2:Y:S01]  /*3fc0*/  LDG.E R15, [R16.64] ;  /* 0x0000000c100f7981 */ /* 0x0002a2000c1e1900 */
[----:B------:R-:W-:Y:S01]  /*3fd0*/  IADD3 R6, R6, -R11, RZ ;  /* 0x8000000b06067210 */ /* 0x000fe20007ffe0ff */
[----:B------:R-:W-:-:S04]  /*3fe0*/  IMAD.MOV.U32 R11, RZ, RZ, 0x40 ;  /* 0x00000040ff0b7424 */ /* 0x000fc800078e00ff */
[----:B------:R-:W-:-:S05]  /*3ff0*/  IMAD R11, R6, c[0x0][0x2d0], -R11 ;  /* 0x0000b400060b7a24 */ /* 0x000fca00078e0a0b */
[----:B------:R-:W-:-:S05]  /*4000*/  SHF.R.S32.HI R6, RZ, 0x1f, R11 ;  /* 0x0000001fff067819 */ /* 0x000fca000001140b */
[----:B------:R-:W-:-:S04]  /*4010*/  IMAD R6, R6, c[0x0][0x198], RZ ;  /* 0x0000660006067a24 */ /* 0x000fc800078e02ff */
[C---:B------:R-:W-:Y:S02]  /*4020*/  IMAD R6, R11.reuse, c[0x0][0x19c], R6 ;  /* 0x000067000b067a24 */ /* 0x040fe400078e0206 */
[----:B-1----:R-:W-:-:S05]  /*4030*/  IMAD.WIDE.U32 R16, R11, c[0x0][0x198], RZ ;  /* 0x000066000b107a25 */ /* 0x002fca00078e00ff */
[----:B------:R-:W-:Y:S01]  /*4040*/  IADD3 R17, R17, R6, RZ ;  /* 0x0000000611117210 */ /* 0x000fe20007ffe0ff */
[----:B--2---:R-:W-:-:S04]  /*4050*/  IMAD.IADD R15, R15, 0x1, -R7 ;  /* 0x000000010f0f7824 */ /* 0x004fc800078e0a07 */
[----:B------:R-:W-:Y:S01]  /*4060*/  IMAD.WIDE.U32 R16, R15, c[0x0][0x180], R16 ;  /* 0x000060000f107a25 */ /* 0x000fe200078e0010 */
[----:B------:R-:W-:-:S04]  /*4070*/  SHF.R.S32.HI R7, RZ, 0x1f, R15 ;  /* 0x0000001fff077819 */ /* 0x000fc8000001140f */
[----:B------:R-:W-:Y:S01]  /*4080*/  MOV R6, R16 ;  /* 0x0000001000067202 */ /* 0x000fe20000000f00 */
[----:B------:R-:W-:-:S04]  /*4090*/  IMAD R7, R7, c[0x0][0x180], RZ ;  /* 0x0000600007077a24 */ /* 0x000fc800078e02ff */
[----:B------:R-:W-:-:S04]  /*40a0*/  IMAD R7, R15, c[0x0][0x184], R7 ;  /* 0x000061000f077a24 */ /* 0x000fc800078e0207 */
[----:B------:R-:W-:Y:S01]  /*40b0*/  IMAD.IADD R7, R17, 0x1, R7 ;  /* 0x0000000111077824 */ /* 0x000fe200078e0207 */
[----:B------:R-:W-:Y:S05]  /*40c0*/  BRA `(.L_x_3957) ;  /* 0x0000002000007947 */ /* 0x000fea0003800000 */
.L_x_3956:
[----:B------:R-:W-:-:S04]  /*40d0*/  LEA R6, -R94, RZ, 0x6 ;  /* 0x000000ff5e067211 */ /* 0x000fc800078e31ff */
[----:B------:R-:W-:Y:S02]  /*40e0*/  SHF.R.S32.HI R7, RZ, 0x1f, R6 ;  /* 0x0000001fff077819 */ /* 0x000fe40000011406 */
.L_x_3957:
[----:B------:R-:W-:Y:S01]  /*40f0*/  IADD3 R96, P1, R6, R96, RZ ;  /* 0x0000006006607210 */ /* 0x000fe20007f3e0ff */
[----:B------:R-:W-:Y:S02]  /*4100*/  IMAD.MOV.U32 R11, RZ, RZ, 0x5 ;  /* 0x00000005ff0b7424 */ /* 0x000fe400078e00ff */
[----:B------:R-:W-:Y:S01]  /*4110*/  IMAD.SHL.U32 R6, R94, 0x20, RZ ;  /* 0x000000205e067824 */ /* 0x000fe200078e00ff */
[----:B------:R-:W-:Y:S01]  /*4120*/  LEA R247, P2, R96, c[0x0][0x168], 0x1 ;  /* 0x00005a0060f77a11 */ /* 0x000fe200078408ff */
[----:B------:R-:W-:Y:S01]  /*4130*/  IMAD.X R7, R7, 0x1, R99, P1 ;  /* 0x0000000107077824 */ /* 0x000fe200008e0663 */
[----:B------:R-:W-:Y:S02]  /*4140*/  SHF.L.U64.HI R11, R94, R11, c[0x0][0x19c] ;  /* 0x000067005e0b7619 */ /* 0x000fe4000001020b */
[----:B------:R-:W-:Y:S01]  /*4150*/  IADD3 R16, P1, R6, R247, RZ ;  /* 0x000000f706107210 */ /* 0x000fe20007f3e0ff */
[----:B------:R-:W-:Y:S01]  /*4160*/  IMAD.MOV.U32 R20, RZ, RZ, R247 ;  /* 0x000000ffff147224 */ /* 0x000fe200078e00f7 */
[----:B------:R-:W-:-:S02]  /*4170*/  LEA.HI.X R246, R96, c[0x0][0x16c], R7, 0x1, P2 ;  /* 0x00005b0060f67a11 */ /* 0x000fc400010f0c07 */
[----:B------:R-:W-:-:S03]  /*4180*/  IADD3 R18, P2, R6, R16, RZ ;  /* 0x0000001006127210 */ /* 0x000fc60007f5e0ff */
[--C-:B------:R-:W-:Y:S02]  /*4190*/  IMAD.MOV.U32 R21, RZ, RZ, R246.reuse ;  /* 0x000000ffff157224 */ /* 0x100fe400078e00f6 */
[C---:B------:R-:W-:Y:S01]  /*41a0*/  IMAD.X R17, R11.reuse, 0x1, R246, P1 ;  /* 0x000000010b117824 */ /* 0x040fe200008e06f6 */
[----:B------:R-:W-:Y:S02]  /*41b0*/  IADD3 R6, P1, R6, R18, RZ ;  /* 0x0000001206067210 */ /* 0x000fe40007f3e0ff */
[----:B------:R-:W-:Y:S01]  /*41c0*/  @!PT LDS RZ, [RZ] ;  /* 0x00000000fffff984 */ /* 0x000fe20000000800 */
[----:B------:R-:W-:Y:S01]  /*41d0*/  @!PT LDS RZ, [RZ] ;  /* 0x00000000fffff984 */ /* 0x000fe20000000800 */
[----:B------:R-:W-:Y:S01]  /*41e0*/  @!PT LDS RZ, [RZ] ;  /* 0x00000000fffff984 */ /* 0x000fe20000000800 */
[----:B------:R1:W-:Y:S02]  /*41f0*/  LDGSTS.E.BYPASS.LTC128B.128 [R241+0x8000], [R20.64] ;  /* 0x0800000014f17fae */ /* 0x0003e4000b901d4c */
[C---:B------:R-:W-:Y:S02]  /*4200*/  IADD3.X R19, R11.reuse, R17, RZ, P2, !PT ;  /* 0x000000110b137210 */ /* 0x040fe400017fe4ff */
[----:B------:R1:W-:Y:S02]  /*4210*/  LDGSTS.E.BYPASS.LTC128B.128 [R241+0xa000], [R20.64+0x80] ;  /* 0x0a00008014f17fae */ /* 0x0003e4000b901d4c */
[----:B------:R-:W-:-:S02]  /*4220*/  IADD3.X R7, R11, R19, RZ, P1, !PT ;  /* 0x000000130b077210 */ /* 0x000fc40000ffe4ff */
        /* <DEDUP_REMOVED lines=15> */
.L_x_3955:
[----:B------:R-:W-:Y:S02]  /*4320*/  FMNMX.FTZ R15, R3, R44, !PT ;  /* 0x0000002c030f7209 */ /* 0x000fe40007810000 */
        /* <DEDUP_REMOVED lines=62> */
[----:B------:R-:W-:Y:S01]  /*4710*/  MUFU.EX2 R180, R180 ;  /* 0x000000b400b47308 */ /* 0x000fe20000000800 */
[--C-:B------:R-:W-:Y:S01]  /*4720*/  FFMA.FTZ R174, R56, c[0x0][0x23c], -R198.reuse ;  /* 0x00008f0038ae7a23 */ /* 0x100fe200000108c6 */
[----:B------:R-:W-:Y:S01]  /*4730*/  LDSM.16.MT88.4 R16, [R232+0x10800] ;  /* 0x01080000e810783b */ /* 0x000fe20000004200 */
[--C-:B------:R-:W-:Y:S01]  /*4740*/  FFMA.FTZ R177, R5, c[0x0][0x23c], -R198.reuse ;  /* 0x00008f0005b17a23 */ /* 0x100fe200000108c6 */
[----:B------:R-:W-:Y:S01]  /*4750*/  FSEL R190, R190, RZ, P1 ;  /* 0x000000ffbebe7208 */ /* 0x000fe20000800000 */
[--C-:B------:R-:W-:Y:S01]  /*4760*/  FFMA.FTZ R173, R4, c[0x0][0x23c], -R198.reuse ;  /* 0x00008f0004ad7a23 */ /* 0x100fe200000108c6 */
[----:B------:R-:W-:Y:S01]  /*4770*/  LDSM.16.MT88.4 R20, [R229+0x10800] ;  /* 0x01080000e514783b */ /* 0x000fe20000004200 */
[----:B------:R-:W-:Y:S01]  /*4780*/  FFMA.FTZ R172, R10, c[0x0][0x23c], -R198 ;  /* 0x00008f000aac7a23 */ /* 0x000fe200000108c6 */
[----:B------:R-:W1:Y:S01]  /*4790*/  MUFU.EX2 R179, R179 ;  /* 0x000000b300b37308 */ /* 0x000e620000000800 */
[--C-:B------:R-:W-:Y:S01]  /*47a0*/  FFMA.FTZ R182, R45, c[0x0][0x23c], -R190.reuse ;  /* 0x00008f002db67a23 */ /* 0x100fe200000108be */
[----:B------:R-:W-:Y:S01]  /*47b0*/  LDSM.16.MT88.4 R4, [R228+0x16000] ;  /* 0x01600000e404783b */ /* 0x000fe20000004200 */
[--C-:B------:R-:W-:Y:S01]  /*47c0*/  FFMA.FTZ R181, R46, c[0x0][0x23c], -R190.reuse ;  /* 0x00008f002eb57a23 */ /* 0x100fe200000108be */
[----:B------:R-:W-:Y:S01]  /*47d0*/  ISETP.GE.AND P1, PT, R165, 0x2, PT ;  /* 0x00000002a500780c */ /* 0x000fe20003f26270 */
[--C-:B------:R-:W-:Y:S01]  /*47e0*/  FFMA.FTZ R183, R57, c[0x0][0x23c], -R190.reuse ;  /* 0x00008f0039b77a23 */ /* 0x100fe200000108be */
[----:B------:R-:W-:Y:S01]  /*47f0*/  LDSM.16.MT88.4 R28, [R232+0x14800] ;  /* 0x01480000e81c783b */ /* 0x000fe20000004200 */
[----:B------:R-:W-:Y:S01]  /*4800*/  FFMA.FTZ R176, R72, c[0x0][0x23c], -R190 ;  /* 0x00008f0048b07a23 */ /* 0x000fe200000108be */
[----:B------:R-:W-:Y:S01]  /*4810*/  MUFU.EX2 R178, R178 ;  /* 0x000000b200b27308 */ /* 0x000fe20000000800 */
[----:B------:R-:W-:Y:S01]  /*4820*/  FFMA.FTZ R2, R9, c[0x0][0x23c], -R198 ;  /* 0x00008f0009027a23 */ /* 0x000fe200000108c6 */
[----:B------:R-:W2:Y:S01]  /*4830*/  LDSM.16.MT88.4 R56, [R229+0x12000] ;  /* 0x01200000e538783b */ /* 0x000ea20000004200 */
[----:B------:R-:W-:-:S02]  /*4840*/  FFMA.FTZ R175, R8, c[0x0][0x23c], -R190 ;  /* 0x00008f0008af7a23 */ /* 0x000fc400000108be */
[--C-:B------:R-:W-:Y:S01]  /*4850*/  FFMA.FTZ R167, R14, c[0x0][0x23c], -R190.reuse ;  /* 0x00008f000ea77a23 */ /* 0x100fe200000108be */
[----:B------:R-:W4:Y:S01]  /*4860*/  LDSM.16.MT88.4 R72, [R232+0x14000] ;  /* 0x01400000e848783b */ /* 0x000f220000004200 */
[--C-:B------:R-:W-:Y:S01]  /*4870*/  FFMA.FTZ R166, R13, c[0x0][0x23c], -R190.reuse ;  /* 0x00008f000da67a23 */ /* 0x100fe200000108be */
[----:B------:R-:W5:Y:S01]  /*4880*/  MUFU.EX2 R174, R174 ;  /* 0x000000ae00ae7308 */ /* 0x000f620000000800 */
[----:B-1----:R-:W-:Y:S01]  /*4890*/  F2FP.BF16.PACK_AB R128, R179, R180 ;  /* 0x000000b4b380723e */ /* 0x002fe200000010ff */
[----:B------:R-:W1:Y:S01]  /*48a0*/  LDSM.16.MT88.4 R8, [R230+0x10800] ;  /* 0x01080000e608783b */ /* 0x000e620000004200 */
[----:B------:R-:W-:Y:S02]  /*48b0*/  FFMA.FTZ R0, R12, c[0x0][0x23c], -R190 ;  /* 0x00008f000c007a23 */ /* 0x000fe400000108be */
[--C-:B------:R-:W-:Y:S01]  /*48c0*/  FFMA.FTZ R185, R185, c[0x0][0x23c], -R198.reuse ;  /* 0x00008f00b9b97a23 */ /* 0x100fe200000108c6 */
[----:B------:R-:W1:Y:S01]  /*48d0*/  LDSM.16.MT88.4 R12, [R228+0x10800] ;  /* 0x01080000e40c783b */ /* 0x000e620000004200 */
[--C-:B------:R-:W-:Y:S01]  /*48e0*/  FFMA.FTZ R184, R184, c[0x0][0x23c], -R198.reuse ;  /* 0x00008f00b8b87a23 */ /* 0x100fe200000108c6 */
        /* <DEDUP_REMOVED lines=8> */
[----:B-----5:R-:W-:Y:S01]  /*4970*/  F2FP.BF16.PACK_AB R130, R174, R178 ;  /* 0x000000b2ae82723e */ /* 0x020fe200000010ff */
[----:B------:R-:W-:Y:S01]  /*4980*/  LDSM.16.MT88.4 R24, [R230+0x14800] ;  /* 0x01480000e618783b */ /* 0x000fe20000004200 */
[--C-:B------:R-:W-:Y:S02]  /*4990*/  FFMA.FTZ R192, R192, c[0x0][0x23c], -R190.reuse ;  /* 0x00008f00c0c07a23 */ /* 0x100fe400000108be */
[----:B------:R-:W-:Y:S02]  /*49a0*/  FFMA.FTZ R194, R194, c[0x0][0x23c], -R190 ;  /* 0x00008f00c2c27a23 */ /* 0x000fe400000108be */
[--C-:B------:R-:W-:Y:S01]  /*49b0*/  FFMA.FTZ R201, R201, c[0x0][0x23c], -R198.reuse ;  /* 0x00008f00c9c97a23 */ /* 0x100fe200000108c6 */
[----:B------:R-:W-:Y:S01]  /*49c0*/  MUFU.EX2 R183, R183 ;  /* 0x000000b700b77308 */ /* 0x000fe20000000800 */
[----:B------:R-:W-:-:S02]  /*49d0*/  FFMA.FTZ R200, R200, c[0x0][0x23c], -R198 ;  /* 0x00008f00c8c87a23 */ /* 0x000fc400000108c6 */
[--C-:B------:R-:W-:Y:S02]  /*49e0*/  FFMA.FTZ R199, R199, c[0x0][0x23c], -R198.reuse ;  /* 0x00008f00c7c77a23 */ /* 0x100fe400000108c6 */
[----:B------:R-:W-:Y:S02]  /*49f0*/  FFMA.FTZ R252, R197, c[0x0][0x23c], -R198 ;  /* 0x00008f00c5fc7a23 */ /* 0x000fe400000108c6 */
[--C-:B------:R-:W-:Y:S01]  /*4a00*/  FFMA.FTZ R196, R196, c[0x0][0x23c], -R190.reuse ;  /* 0x00008f00c4c47a23 */ /* 0x100fe200000108be */
[----:B------:R-:W5:Y:S01]  /*4a10*/  MUFU.EX2 R176, R176 ;  /* 0x000000b000b07308 */ /* 0x000f620000000800 */
[----:B---3--:R-:W-:Y:S01]  /*4a20*/  F2FP.BF16.PACK_AB R129, R181, R182 ;  /* 0x000000b6b581723e */ /* 0x008fe200000010ff */
[--C-:B------:R-:W-:Y:S02]  /*4a30*/  FFMA.FTZ R195, R195, c[0x0][0x23c], -R190.reuse ;  /* 0x00008f00c3c37a23 */ /* 0x100fe400000108be */
[--C-:B------:R-:W-:Y:S02]  /*4a40*/  FFMA.FTZ R189, R189, c[0x0][0x23c], -R190.reuse ;  /* 0x00008f00bdbd7a23 */ /* 0x100fe400000108be */
[----:B------:R-:W-:-:S02]  /*4a50*/  FFMA.FTZ R251, R188, c[0x0][0x23c], -R190 ;  /* 0x00008f00bcfb7a23 */ /* 0x000fc400000108be */
[----:B------:R-:W-:Y:S01]  /*4a60*/  MUFU.EX2 R177, R177 ;  /* 0x000000b100b17308 */ /* 0x000fe20000000800 */
[----:B------:R-:W-:Y:S02]  /*4a70*/  FADD.FTZ R179, R180, R179 ;  /* 0x000000b3b4b37221 */ /* 0x000fe40000010000 */
[----:B------:R-:W-:Y:S02]  /*4a80*/  FADD.FTZ R181, R182, R181 ;  /* 0x000000b5b6b57221 */ /* 0x000fe40000010000 */
[----:B------:R-:W-:Y:S01]  /*4a90*/  FADD.FTZ R178, R178, R179 ;  /* 0x000000b3b2b27221 */ /* 0x000fe20000010000 */
[----:B-----5:R-:W-:Y:S02]  /*4aa0*/  F2FP.BF16.PACK_AB R131, R176, R183 ;  /* 0x000000b7b083723e */ /* 0x020fe400000010ff */
[----:B------:R-:W3:Y:S01]  /*4ab0*/  MUFU.EX2 R173, R173 ;  /* 0x000000ad00ad7308 */ /* 0x000ee20000000800 */
[----:B------:R-:W-:Y:S02]  /*4ac0*/  FADD.FTZ R183, R183, R181 ;  /* 0x000000b5b7b77221 */ /* 0x000fe40000010000 */
[----:B------:R-:W-:-:S02]  /*4ad0*/  FADD.FTZ R178, R174, R178 ;  /* 0x000000b2aeb27221 */ /* 0x000fc40000010000 */
        /* <DEDUP_REMOVED lines=19> */
[C---:B----4-:R-:W-:Y:S02]  /*4c10*/  HMMA.16816.F32.BF16 R68, R128.reuse, R72, RZ ;  /* 0x000000488044723c */ /* 0x050fe400000418ff */
        /* <DEDUP_REMOVED lines=55> */
[----:B------:R-:W5:Y:S07]  /*4f90*/  LDSM.16.MT88.4 R12, [R228+0x14800] ;  /* 0x01480000e40c783b */ /* 0x000f6e0000004200 */
        /* <DEDUP_REMOVED lines=12> */
[C---:B-----5:R-:W-:Y:S08]  /*5060*/  HMMA.16816.F32.BF16 R92, R4.reuse, R12, R92 ;  /* 0x0000000c045c723c */ /* 0x060ff0000004185c */
[C---:B------:R-:W-:Y:S01]  /*5070*/  HMMA.16816.F32.BF16 R96, R4.reuse, R14, R96 ;  /* 0x0000000e0460723c */ /* 0x040fe20000041860 */
[----:B------:R-:W5:Y:S07]  /*5080*/  LDSM.16.MT88.4 R12, [R229+0x16800] ;  /* 0x01680000e50c783b */ /* 0x000f6e0000004200 */
        /* <DEDUP_REMOVED lines=18> */
[C---:B-----5:R-:W-:Y:S08]  /*51b0*/  HMMA.16816.F32.BF16 R116, R4.reuse, R12, R116 ;  /* 0x0000000c0474723c */ /* 0x060ff00000041874 */
[C---:B------:R-:W-:Y:S01]  /*51c0*/  HMMA.16816.F32.BF16 R120, R4.reuse, R14, R120 ;  /* 0x0000000e0478723c */ /* 0x040fe20000041878 */
[----:B------:R-:W3:Y:S07]  /*51d0*/  LDSM.16.MT88.4 R12, [R232+0x13000] ;  /* 0x01300000e80c783b */ /* 0x000eee0000004200 */
[C---:B------:R-:W-:Y:S08]  /*51e0*/  HMMA.16816.F32.BF16 R124, R4.reuse, R28, R124 ;  /* 0x0000001c047c723c */ /* 0x040ff0000004187c */
[----:B------:R-:W-:Y:S01]  /*51f0*/  HMMA.16816.F32.BF16 R128, R4, R30, R128 ;  /* 0x0000001e0480723c */ /* 0x000fe20000041880 */
[----:B------:R-:W-:Y:S06]  /*5200*/  LDSM.16.MT88.4 R28, [R228+0x13000] ;  /* 0x01300000e41c783b */ /* 0x000fec0000004200 */
[C---:B--2---:R-:W-:Y:S01]  /*5210*/  F2FP.BF16.PACK_AB R4, R184.reuse, R185 ;  /* 0x000000b9b804723e */ /* 0x044fe200000010ff */
[----:B------:R-:W-:Y:S01]  /*5220*/  FADD.FTZ R185, R185, R172 ;  /* 0x000000acb9b97221 */ /* 0x000fe20000010000 */
[----:B----4-:R-:W-:Y:S01]  /*5230*/  F2FP.BF16.PACK_AB R5, R193, R191 ;  /* 0x000000bfc105723e */ /* 0x010fe200000010ff */
        /* <DEDUP_REMOVED lines=17> */
[----:B---3--:R-:W-:Y:S01]  /*5350*/  HMMA.16816.F32.BF16 R36, R4, R12, R36 ;  /* 0x0000000c0424723c */ /* 0x008fe20000041824 */
[----:B------:R-:W-:-:S07]  /*5360*/  FADD.FTZ R192, R189, R192 ;  /* 0x000000c0bdc07221 */ /* 0x000fce0000010000 */
        /* <DEDUP_REMOVED lines=44> */
[----:B------:R-:W-:-:S02]  /*5630*/  F2FP.BF16.PACK_AB R4, R200, R201 ;  /* 0x000000c9c804723e */ /* 0x000fc400000010ff */
[----:B------:R-:W-:Y:S02]  /*5640*/  F2FP.BF16.PACK_AB R5, R195, R196 ;  /* 0x000000c4c305723e */ /* 0x000fe400000010ff */
[C---:B------:R-:W-:Y:S01]  /*5650*/  F2FP.BF16.PACK_AB R6, R252.reuse, R199 ;  /* 0x000000c7fc06723e */ /* 0x040fe200000010ff */
[----:B------:R-:W-:Y:S01]  /*5660*/  FADD.FTZ R252, R252, R186 ;  /* 0x000000bafcfc7221 */ /* 0x000fe20000010000 */
[C---:B------:R-:W-:Y:S01]  /*5670*/  F2FP.BF16.PACK_AB R7, R251.reuse, R189 ;  /* 0x000000bdfb07723e */ /* 0x040fe200000010ff */
[----:B------:R-:W-:-:S06]  /*5680*/  FADD.FTZ R251, R251, R192 ;  /* 0x000000c0fbfb7221 */ /* 0x000fcc0000010000 */
[C---:B-1----:R-:W-:Y:S08]  /*5690*/  HMMA.16816.F32.BF16 R136, R4.reuse, R8, R136 ;  /* 0x000000080488723c */ /* 0x042ff00000041888 */
        /* <DEDUP_REMOVED lines=53> */
.L_x_3962:
[----:B------:R-:W-:Y:S01]  /*59f0*/  MOV R8, R249 ;  /* 0x000000f900087202 */ /* 0x000fe20000000f00 */
[----:B------:R-:W-:Y:S04]  /*5a00*/  DEPBAR.LE SB0, 0x0 ;  /* 0x000080000000791a */ /* 0x000fe80000000000 */
[----:B------:R-:W-:Y:S01]  /*5a10*/  BAR.SYNC.DEFER_BLOCKING 0x0 ;  /* 0x0000000000007b1d */ /* 0x000fe20000010000 */
[----:B------:R-:W-:Y:S05]  /*5a20*/  MOV R4, R248 ;  /* 0x000000f800047202 */ /* 0x000fea0000000f00 */
[----:B------:R-:W-:-:S05]  /*5a30*/  @!P0 BRA `(.L_x_3959) ;  /* 0x000003b000008947 */ /* 0x000fca0003800000 */
[----:B------:R-:W-:Y:S01]  /*5a40*/  IMAD.SHL.U32 R4, R250, 0x40, RZ ;  /* 0x00000040fa047824 */ /* 0x000fe200078e00ff */
[----:B------:R-:W-:Y:S04]  /*5a50*/  IABS R3, c[0x0][0x2d0] ;  /* 0x0000b40000037a13 */ /* 0x000fe80000000000 */
[----:B------:R-:W1:Y:S01]  /*5a60*/  I2F.RP R12, R3 ;  /* 0x00000003000c7306 */ /* 0x000e620000209400 */
[C---:B------:R-:W-:Y:S02]  /*5a70*/  IADD3 R11, R4.reuse, 0x40, RZ ;  /* 0x00000040040b7810 */ /* 0x040fe40007ffe0ff */
[----:B------:R-:W-:Y:S02]  /*5a80*/  IABS R6, R4 ;  /* 0x0000000400067213 */ /* 0x000fe40000000000 */
[----:B------:R-:W-:Y:S02]  /*5a90*/  IABS R8, R11 ;  /* 0x0000000b00087213 */ /* 0x000fe40000000000 */
[----:B------:R-:W-:Y:S02]  /*5aa0*/  LOP3.LUT R4, R4, c[0x0][0x2d0], RZ, 0x3c, !PT ;  /* 0x0000b40004047a12 */ /* 0x000fe400078e3cff */
[----:B------:R-:W-:Y:S02]  /*5ab0*/  LOP3.LUT R11, R11, c[0x0][0x2d0], RZ, 0x3c, !PT ;  /* 0x0000b4000b0b7a12 */ /* 0x000fe400078e3cff */
[----:B------:R-:W-:Y:S02]  /*5ac0*/  ISETP.GE.AND P1, PT, R4, RZ, PT ;  /* 0x000000ff0400720c */ /* 0x000fe40003f26270 */
[----:B------:R-:W-:Y:S01]  /*5ad0*/  ISETP.GE.AND P3, PT, R11, RZ, PT ;  /* 0x000000ff0b00720c */ /* 0x000fe20003f66270 */
[----:B-1----:R-:W1:Y:S02]  /*5ae0*/  MUFU.RCP R12, R12 ;  /* 0x0000000c000c7308 */ /* 0x002e640000001000 */
[----:B-1----:R-:W-:Y:S08]  /*5af0*/  IADD3 R12, R12, 0xffffffe, RZ ;  /* 0x0ffffffe0c0c7810 */ /* 0x002ff00007ffe0ff */
[----:B------:R-:W1:Y:S02]  /*5b00*/  F2I.FTZ.U32.TRUNC.NTZ R13, R12 ;  /* 0x0000000c000d7305 */ /* 0x000e64000021f000 */
        /* <DEDUP_REMOVED lines=30> */
[----:B------:R-:W-:Y:S03]  /*5cf0*/  IMAD.IADD R3, R3, 0x1, -R9 ;  /* 0x0000000103037824 */ /* 0x000fe600078e0a09 */
[----:B------:R1:W2:Y:S04]  /*5d00*/  LDG.E R5, [R4.64] ;  /* 0x0000000c04057981 */ /* 0x0002a8000c1e1900 */
[----:B------:R-:W2:Y:S01]  /*5d10*/  LDG.E R6, [R6.64] ;  /* 0x0000000c06067981 */ /* 0x000ea2000c1e1900 */
[----:B-1----:R-:W-:Y:S04]  /*5d20*/  IMAD.MOV.U32 R4, RZ, RZ, 0x40 ;  /* 0x00000040ff047424 */ /* 0x002fe800078e00ff */
[----:B------:R-:W-:Y:S04]  /*5d30*/  IMAD R4, R3, c[0x0][0x2d0], -R4 ;  /* 0x0000b40003047a24 */ /* 0x000fe800078e0a04 */
        /* <DEDUP_REMOVED lines=11> */
.L_x_3959:
        /* <DEDUP_REMOVED lines=8> */
[----:B------:R-:W-:Y:S03]  /*5e70*/  IADD3 R6, P1, R8, UR10, RZ ;  /* 0x0000000a08067c10 */ /* 0x000fe6000ff3e0ff */
[----:B------:R1:W-:Y:S01]  /*5e80*/  LDGSTS.E.BYPASS.LTC128B.128 [R241+0x12000], [R244.64+0x80] ;  /* 0x12000080f4f17fae */ /* 0x0003e2000b901d4c */
[----:B------:R-:W-:Y:S02]  /*5e90*/  IADD3.X R7, R9, UR9, RZ, P1, !PT ;  /* 0x0000000909077c10 */ /* 0x000fe40008ffe4ff */
[----:B------:R-:W-:Y:S03]  /*5ea0*/  IADD3 R4, P1, R6, UR10, RZ ;  /* 0x0000000a06047c10 */ /* 0x000fe6000ff3e0ff */
[----:B------:R1:W-:Y:S01]  /*5eb0*/  LDGSTS.E.BYPASS.LTC128B.128 [R241+0x14000], [R244.64+0x100] ;  /* 0x14000100f4f17fae */ /* 0x0003e2000b901d4c */
[----:B------:R-:W-:Y:S02]  /*5ec0*/  IADD3.X R5, R7, UR9, RZ, P1, !PT ;  /* 0x0000000907057c10 */ /* 0x000fe40008ffe4ff */
[----:B------:R-:W-:Y:S03]  /*5ed0*/  ISETP.GE.AND P1, PT, R250, 0x1, PT ;  /* 0x00000001fa00780c */ /* 0x000fe60003f26270 */
[----:B------:R1:W-:Y:S06]  /*5ee0*/  LDGSTS.E.BYPASS.LTC128B.128 [R241+0x16000], [R244.64+0x180] ;  /* 0x16000180f4f17fae */ /* 0x0003ec000b901d4c */
[----:B------:R2:W-:Y:S06]  /*5ef0*/  LDGSTS.E.BYPASS.LTC128B.128 [R241+0x10800], [R8.64] ;  /* 0x1080000008f17fae */ /* 0x0005ec000b901d4c */
[----:B------:R2:W-:Y:S06]  /*5f00*/  LDGSTS.E.BYPASS.LTC128B.128 [R241+0x12800], [R8.64+0x80] ;  /* 0x1280008008f17fae */ /* 0x0005ec000b901d4c */
[----:B------:R2:W-:Y:S06]  /*5f10*/  LDGSTS.E.BYPASS.LTC128B.128 [R241+0x14800], [R8.64+0x100] ;  /* 0x1480010008f17fae */ /* 0x0005ec000b901d4c */
        /* <DEDUP_REMOVED lines=9> */
[----:B------:R-:W-:Y:S06]  /*5fb0*/  LDSM.16.M88.4 R32, [R238] ;  /* 0x00000000ee20783b */ /* 0x000fec0000000200 */
[----:B--2---:R-:W3:Y:S06]  /*5fc0*/  LDSM.16.M88.4 R8, [R237+0x8000] ;  /* 0x00800000ed08783b */ /* 0x004eec0000000200 */
[----:B------:R-:W2:Y:S06]  /*5fd0*/  LDSM.16.M88.4 R16, [R237+0x8800] ;  /* 0x00880000ed10783b */ /* 0x000eac0000000200 */
[----:B------:R-:W4:Y:S06]  /*5fe0*/  LDSM.16.M88.4 R24, [R237+0x9000] ;  /* 0x00900000ed18783b */ /* 0x000f2c0000000200 */
[----:B------:R-:W0:Y:S06]  /*5ff0*/  LDGDEPBAR ;  /* 0x00000000000079af */ /* 0x000e2c0000000000 */
[----:B------:R-:W5:Y:S06]  /*6000*/  LDSM.16.M88.4 R164, [R237+0x9800] ;  /* 0x00980000eda4783b */ /* 0x000f6c0000000200 */
[----:B------:R-:W-:Y:S06]  /*6010*/  LDSM.16.M88.4 R168, [R236] ;  /* 0x00000000eca8783b */ /* 0x000fec0000000200 */
[----:B------:R-:W1:Y:S01]  /*6020*/  LDSM.16.M88.4 R172, [R235] ;  /* 0x00000000ebac783b */ /* 0x000e620000000200 */
[C---:B---3--:R-:W-:Y:S05]  /*6030*/  HMMA.16816.F32.BF16 R4, R32.reuse, R8, RZ ;  /* 0x000000082004723c */ /* 0x048fea00000418ff */
[----:B------:R-:W3:Y:S03]  /*6040*/  LDSM.16.M88.4 R176, [R227] ;  /* 0x00000000e3b0783b */ /* 0x000ee60000000200 */
[C---:B------:R-:W-:Y:S03]  /*6050*/  HMMA.16816.F32.BF16 R8, R32.reuse, R10, RZ ;  /* 0x0000000a2008723c */ /* 0x040fe600000418ff */
[----:B------:R-:W1:Y:S06]  /*6060*/  LDSM.16.M88.4 R180, [R226] ;  /* 0x00000000e2b4783b */ /* 0x000e6c0000000200 */
[----:B------:R-:W1:Y:S01]  /*6070*/  LDSM.16.M88.4 R184, [R225] ;  /* 0x00000000e1b8783b */ /* 0x000e620000000200 */
[C---:B--2---:R-:W-:Y:S05]  /*6080*/  HMMA.16816.F32.BF16 R12, R32.reuse, R16, RZ ;  /* 0x00000010200c723c */ /* 0x044fea00000418ff */
[----:B------:R-:W-:Y:S03]  /*6090*/  LDSM.16.M88.4 R188, [R234] ;  /* 0x00000000eabc783b */ /* 0x000fe60000000200 */
[C---:B------:R-:W-:Y:S03]  /*60a0*/  HMMA.16816.F32.BF16 R16, R32.reuse, R18, RZ ;  /* 0x000000122010723c */ /* 0x040fe600000418ff */
[----:B------:R-:W2:Y:S05]  /*60b0*/  LDSM.16.M88.4 R192, [R231+0x8000] ;  /* 0x00800000e7c0783b */ /* 0x000eaa0000000200 */
[C---:B----4-:R-:W-:Y:S01]  /*60c0*/  HMMA.16816.F32.BF16 R20, R32.reuse, R24, RZ ;  /* 0x000000182014723c */ /* 0x050fe200000418ff */
[----:B------:R-:W-:Y:S06]  /*60d0*/  LDSM.16.M88.4 R196, [R231+0x9000] ;  /* 0x00900000e7c4783b */ /* 0x000fec0000000200 */
[----:B------:R-:W-:Y:S01]  /*60e0*/  LDSM.16.M88.4 R200, [R231+0x9800] ;  /* 0x00980000e7c8783b */ /* 0x000fe20000000200 */
[C---:B------:R-:W-:Y:S05]  /*60f0*/  HMMA.16816.F32.BF16 R24, R32.reuse, R26, RZ ;  /* 0x0000001a2018723c */ /* 0x040fea00000418ff */
[----:B------:R-:W-:Y:S03]  /*6100*/  LDSM.16.M88.4 R204, [R233] ;  /* 0x00000000e9cc783b */ /* 0x000fe60000000200 */
[C---:B-----5:R-:W-:Y:S03]  /*6110*/  HMMA.16816.F32.BF16 R28, R32.reuse, R164, RZ ;  /* 0x000000a4201c723c */ /* 0x060fe600000418ff */
[----:B------:R-:W-:Y:S05]  /*6120*/  LDSM.16.M88.4 R208, [R224] ;  /* 0x00000000e0d0783b */ /* 0x000fea0000000200 */
[----:B------:R-:W-:Y:S01]  /*6130*/  HMMA.16816.F32.BF16 R32, R32, R166, RZ ;  /* 0x000000a62020723c */ /* 0x000fe200000418ff */
[----:B------:R-:W4:Y:S07]  /*6140*/  LDSM.16.M88.4 R164, [R231+0x8800] ;  /* 0x00880000e7a4783b */ /* 0x000f2e0000000200 */
        /* <DEDUP_REMOVED lines=11> */
[----:B------:R-:W1:Y:S06]  /*6200*/  LDSM.16.M88.4 R168, [R224+0x800] ;  /* 0x00080000e0a8783b */ /* 0x000e6c0000000200 */
[----:B------:R-:W3:Y:S01]  /*6210*/  LDSM.16.M88.4 R184, [R237+0xa000] ;  /* 0x00a00000edb8783b */ /* 0x000ee20000000200 */
[C---:B--2---:R-:W-:Y:S08]  /*6220*/  HMMA.16816.F32.BF16 R4, R188.reuse, R192, R4 ;  /* 0x000000c0bc04723c */ /* 0x044ff00000041804 */
[C---:B------:R-:W-:Y:S01]  /*6230*/  HMMA.16816.F32.BF16 R8, R188.reuse, R194, R8 ;  /* 0x000000c2bc08723c */ /* 0x040fe20000041808 */
[----:B------:R-:W-:Y:S07]  /*6240*/  LDSM.16.M88.4 R192, [R237+0xb800] ;  /* 0x00b80000edc0783b */ /* 0x000fee0000000200 */
[C---:B----4-:R-:W-:Y:S08]  /*6250*/  HMMA.16816.F32.BF16 R12, R188.reuse, R164, R12 ;  /* 0x000000a4bc0c723c */ /* 0x050ff0000004180c */
[C---:B------:R-:W-:Y:S01]  /*6260*/  HMMA.16816.F32.BF16 R16, R188.reuse, R166, R16 ;  /* 0x000000a6bc10723c */ /* 0x040fe20000041810 */
[----:B------:R-:W2:Y:S07]  /*6270*/  LDSM.16.M88.4 R164, [R237+0xa800] ;  /* 0x00a80000eda4783b */ /* 0x000eae0000000200 */
[C---:B------:R-:W-:Y:S08]  /*6280*/  HMMA.16816.F32.BF16 R20, R188.reuse, R196, R20 ;  /* 0x000000c4bc14723c */ /* 0x040ff00000041814 */
[C---:B------:R-:W-:Y:S01]  /*6290*/  HMMA.16816.F32.BF16 R24, R188.reuse, R198, R24 ;  /* 0x000000c6bc18723c */ /* 0x040fe20000041818 */
[----:B------:R-:W-:Y:S07]  /*62a0*/  LDSM.16.M88.4 R196, [R236+0x2000] ;  /* 0x00200000ecc4783b */ /* 0x000fee0000000200 */
[C---:B------:R-:W-:Y:S08]  /*62b0*/  HMMA.16816.F32.BF16 R28, R188.reuse, R200, R28 ;  /* 0x000000c8bc1c723c */ /* 0x040ff0000004181c */
[----:B------:R-:W-:Y:S01]  /*62c0*/  HMMA.16816.F32.BF16 R32, R188, R202, R32 ;  /* 0x000000cabc20723c */ /* 0x000fe20000041820 */
[----:B------:R-:W4:Y:S06]  /*62d0*/  LDSM.16.M88.4 R188, [R237+0xb000] ;  /* 0x00b00000edbc783b */ /* 0x000f2c0000000200 */
[----:B------:R-:W5:Y:S01]  /*62e0*/  LDSM.16.M88.4 R200, [R223] ;  /* 0x00000000dfc8783b */ /* 0x000f620000000200 */
        /* <DEDUP_REMOVED lines=11> */
[----:B------:R-:W1:Y:S06]  /*63a0*/  LDSM.16.M88.4 R176, [R220] ;  /* 0x00000000dcb0783b */ /* 0x000e6c0000000200 */
[----:B------:R-:W1:Y:S01]  /*63b0*/  LDSM.16.M88.4 R204, [R234+0x2000] ;  /* 0x00200000eacc783b */ /* 0x000e620000000200 */
[C---:B---3--:R-:W-:Y:S08]  /*63c0*/  HMMA.16816.F32.BF16 R4, R180.reuse, R184, R4 ;  /* 0x000000b8b404723c */ /* 0x048ff00000041804 */
[C---:B------:R-:W-:Y:S01]  /*63d0*/  HMMA.16816.F32.BF16 R8, R180.reuse, R186, R8 ;  /* 0x000000bab408723c */ /* 0x040fe20000041808 */
[----:B------:R-:W-:Y:S07]  /*63e0*/  LDSM.16.M88.4 R184, [R231+0xb800] ;  /* 0x00b80000e7b8783b */ /* 0x000fee0000000200 */
[C---:B--2---:R-:W-:Y:S08]  /*63f0*/  HMMA.16816.F32.BF16 R12, R180.reuse, R164, R12 ;  /* 0x000000a4b40c723c */ /* 0x044ff0000004180c */
[C---:B------:R-:W-:Y:S01]  /*6400*/  HMMA.16816.F32.BF16 R16, R180.reuse, R166, R16 ;  /* 0x000000a6b410723c */ /* 0x040fe20000041810 */
[----:B------:R-:W2:Y:S07]  /*6410*/  LDSM.16.M88.4 R164, [R231+0xa800] ;  /* 0x00a80000e7a4783b */ /* 0x000eae0000000200 */
[C---:B----4-:R-:W-:Y:S08]  /*6420*/  HMMA.16816.F32.BF16 R20, R180.reuse, R188, R20 ;  /* 0x000000bcb414723c */ /* 0x050ff00000041814 */
[C---:B------:R-:W-:Y:S01]  /*6430*/  HMMA.16816.F32.BF16 R24, R180.reuse, R190, R24 ;  /* 0x000000beb418723c */ /* 0x040fe20000041818 */
[----:B------:R-:W-:Y:S07]  /*6440*/  LDSM.16.M88.4 R188, [R233+0x2000] ;  /* 0x00200000e9bc783b */ /* 0x000fee0000000200 */
[C---:B------:R-:W-:Y:S08]  /*6450*/  HMMA.16816.F32.BF16 R28, R180.reuse, R192, R28 ;  /* 0x000000c0b41c723c */ /* 0x040ff0000004181c */
[----:B------:R-:W-:Y:S01]  /*6460*/  HMMA.16816.F32.BF16 R32, R180, R194, R32 ;  /* 0x000000c2b420723c */ /* 0x000fe20000041820 */
[----:B------:R-:W3:Y:S06]  /*6470*/  LDSM.16.M88.4 R180, [R231+0xb000] ;  /* 0x00b00000e7b4783b */ /* 0x000eec0000000200 */
[----:B------:R-:W4:Y:S01]  /*6480*/  LDSM.16.M88.4 R192, [R224+0x2000] ;  /* 0x00200000e0c0783b */ /* 0x000f220000000200 */
        /* <DEDUP_REMOVED lines=11> */
[----:B------:R-:W1:Y:S06]  /*6540*/  LDSM.16.M88.4 R176, [R224+0x3800] ;  /* 0x00380000e0b0783b */ /* 0x000e6c0000000200 */
[----:B------:R-:W1:Y:S01]  /*6550*/  LDSM.16.M88.4 R196, [R238+0x4000] ;  /* 0x00400000eec4783b */ /* 0x000e620000000200 */
        /* <DEDUP_REMOVED lines=11> */
[----:B------:R-:W2:Y:S06]  /*6610*/  LDSM.16.M88.4 R184, [R237+0xd800] ;  /* 0x00d80000edb8783b */ /* 0x000eac0000000200 */
[----:B------:R-:W2:Y:S01]  /*6620*/  LDSM.16.M88.4 R204, [R236+0x4000] ;  /* 0x00400000eccc783b */ /* 0x000ea20000000200 */
[C---:B----4-:R-:W-:Y:S08]  /*6630*/  HMMA.16816.F32.BF16 R4, R188.reuse, R192, R4 ;  /* 0x000000c0bc04723c */ /* 0x050ff00000041804 */
[C---:B------:R-:W-:Y:S01]  /*6640*/  HMMA.16816.F32.BF16 R8, R188.reuse, R194, R8 ;  /* 0x000000c2bc08723c */ /* 0x040fe20000041808 */
[----:B------:R-:W-:Y:S07]  /*6650*/  LDSM.16.M88.4 R192, [R231+0xc000] ;  /* 0x00c00000e7c0783b */ /* 0x000fee0000000200 */
[C---:B-1----:R-:W-:Y:S08]  /*6660*/  HMMA.16816.F32.BF16 R12, R188.reuse, R168, R12 ;  /* 0x000000a8bc0c723c */ /* 0x042ff0000004180c */
[C---:B------:R-:W-:Y:S01]  /*6670*/  HMMA.16816.F32.BF16 R16, R188.reuse, R170, R16 ;  /* 0x000000aabc10723c */ /* 0x040fe20000041810 */
[----:B------:R-:W1:Y:S07]  /*6680*/  LDSM.16.M88.4 R168, [R218] ;  /* 0x00000000daa8783b */ /* 0x000e6e0000000200 */
[C---:B-----5:R-:W-:Y:S08]  /*6690*/  HMMA.16816.F32.BF16 R20, R188.reuse, R172, R20 ;  /* 0x000000acbc14723c */ /* 0x060ff00000041814 */
[C---:B------:R-:W-:Y:S01]  /*66a0*/  HMMA.16816.F32.BF16 R24, R188.reuse, R174, R24 ;  /* 0x000000aebc18723c */ /* 0x040fe20000041818 */
[----:B------:R-:W4:Y:S07]  /*66b0*/  LDSM.16.M88.4 R172, [R217] ;  /* 0x00000000d9ac783b */ /* 0x000f2e0000000200 */
[C---:B------:R-:W-:Y:S08]  /*66c0*/  HMMA.16816.F32.BF16 R28, R188.reuse, R176, R28 ;  /* 0x000000b0bc1c723c */ /* 0x040ff0000004181c */
[----:B------:R-:W-:Y:S01]  /*66d0*/  HMMA.16816.F32.BF16 R32, R188, R178, R32 ;  /* 0x000000b2bc20723c */ /* 0x000fe20000041820 */
[----:B------:R-:W5:Y:S06]  /*66e0*/  LDSM.16.M88.4 R176, [R216] ;  /* 0x00000000d8b0783b */ /* 0x000f6c0000000200 */
[----:B------:R-:W1:Y:S01]  /*66f0*/  LDSM.16.M88.4 R188, [R234+0x4000] ;  /* 0x00400000eabc783b */ /* 0x000e620000000200 */
        /* <DEDUP_REMOVED lines=13> */
[C---:B------:R-:W-:Y:S08]  /*67d0*/  HMMA.16816.F32.BF16 R4, R204.reuse, R208, R4 ;  /* 0x000000d0cc04723c */ /* 0x040ff00000041804 */
[C---:B------:R-:W-:Y:S01]  /*67e0*/  HMMA.16816.F32.BF16 R8, R204.reuse, R210, R8 ;  /* 0x000000d2cc08723c */ /* 0x040fe20000041808 */
[----:B------:R-:W-:Y:S07]  /*67f0*/  LDSM.16.M88.4 R208, [R237+0xe000] ;  /* 0x00e00000edd0783b */ /* 0x000fee0000000200 */
        /* <DEDUP_REMOVED lines=8> */
[----:B------:R-:W5:Y:S06]  /*6880*/  LDSM.16.M88.4 R176, [R224+0x5800] ;  /* 0x00580000e0b0783b */ /* 0x000f6c0000000200 */
        /* <DEDUP_REMOVED lines=19> */
[----:B------:R-:W1:Y:S07]  /*69c0*/  LDSM.16.M88.4 R168, [R214] ;  /* 0x00000000d6a8783b */ /* 0x000e6e0000000200 */
[C---:B----4-:R-:W-:Y:S08]  /*69d0*/  HMMA.16816.F32.BF16 R20, R196.reuse, R172, R20 ;  /* 0x000000acc414723c */ /* 0x050ff00000041814 */
[C---:B------:R-:W-:Y:S01]  /*69e0*/  HMMA.16816.F32.BF16 R24, R196.reuse, R174, R24 ;  /* 0x000000aec418723c */ /* 0x040fe20000041818 */
[----:B------:R-:W4:Y:S07]  /*69f0*/  LDSM.16.M88.4 R172, [R213] ;  /* 0x00000000d5ac783b */ /* 0x000f2e0000000200 */
[C---:B-----5:R-:W-:Y:S08]  /*6a00*/  HMMA.16816.F32.BF16 R28, R196.reuse, R176, R28 ;  /* 0x000000b0c41c723c */ /* 0x060ff0000004181c */
        /* <DEDUP_REMOVED lines=17> */
[C---:B------:R-:W-:Y:S08]  /*6b20*/  HMMA.16816.F32.BF16 R8, R188.reuse, R194, R8 ;  /* 0x000000c2bc08723c */ /* 0x040ff00000041808 */
[C---:B-1----:R-:W-:Y:S08]  /*6b30*/  HMMA.16816.F32.BF16 R12, R188.reuse, R168, R12 ;  /* 0x000000a8bc0c723c */ /* 0x042ff0000004180c */
[C---:B------:R-:W-:Y:S08]  /*6b40*/  HMMA.16816.F32.BF16 R16, R188.reuse, R170, R16 ;  /* 0x000000aabc10723c */ /* 0x040ff00000041810 */
[C---:B----4-:R-:W-:Y:S08]  /*6b50*/  HMMA.16816.F32.BF16 R20, R188.reuse, R172, R20 ;  /* 0x000000acbc14723c */ /* 0x050ff00000041814 */
[C---:B------:R-:W-:Y:S08]  /*6b60*/  HMMA.16816.F32.BF16 R24, R188.reuse, R174, R24 ;  /* 0x000000aebc18723c */ /* 0x040ff00000041818 */
[C---:B-----5:R-:W-:Y:S08]  /*6b70*/  HMMA.16816.F32.BF16 R28, R188.reuse, R176, R28 ;  /* 0x000000b0bc1c723c */ /* 0x060ff0000004181c */
[----:B------:R-:W-:Y:S08]  /*6b80*/  HMMA.16816.F32.BF16 R32, R188, R178, R32 ;  /* 0x000000b2bc20723c */ /* 0x000ff00000041820 */
[C---:B------:R-:W-:Y:S08]  /*6b90*/  HMMA.16816.F32.BF16 R4, R196.reuse, R200, R4 ;  /* 0x000000c8c404723c */ /* 0x040ff00000041804 */
[C---:B------:R-:W-:Y:S08]  /*6ba0*/  HMMA.16816.F32.BF16 R8, R196.reuse, R202, R8 ;  /* 0x000000cac408723c */ /* 0x040ff00000041808 */
[C---:B--2---:R-:W-:Y:S08]  /*6bb0*/  HMMA.16816.F32.BF16 R12, R196.reuse, R164, R12 ;  /* 0x000000a4c40c723c */ /* 0x044ff0000004180c */
[C---:B------:R-:W-:Y:S01]  /*6bc0*/  HMMA.16816.F32.BF16 R16, R196.reuse, R166, R16 ;  /* 0x000000a6c410723c */ /* 0x040fe20000041810 */
[----:B------:R-:W1:Y:S07]  /*6bd0*/  LDSM.16.M88.4 R164, [R224+0x6800] ;  /* 0x00680000e0a4783b */ /* 0x000e6e0000000200 */
[C---:B---3--:R-:W-:Y:S08]  /*6be0*/  HMMA.16816.F32.BF16 R20, R196.reuse, R180, R20 ;  /* 0x000000b4c414723c */ /* 0x048ff00000041814 */
[C---:B------:R-:W-:Y:S08]  /*6bf0*/  HMMA.16816.F32.BF16 R24, R196.reuse, R182, R24 ;  /* 0x000000b6c418723c */ /* 0x040ff00000041818 */
[C---:B------:R-:W-:Y:S08]  /*6c00*/  HMMA.16816.F32.BF16 R28, R196.reuse, R184, R28 ;  /* 0x000000b8c41c723c */ /* 0x040ff0000004181c */
        /* <DEDUP_REMOVED lines=17> */
[----:B------:R-:W3:Y:S01]  /*6d20*/  MUFU.TANH R182, R6 ;  /* 0x0000000600b67308 */ /* 0x000ee20000002400 */
[----:B------:R-:W-:Y:S02]  /*6d30*/  FMUL.FTZ R14, R14, c[0x0][0x2ec] ;  /* 0x0000bb000e0e7a20 */ /* 0x000fe40000410000 */
[----:B------:R-:W-:Y:S02]  /*6d40*/  FMUL.FTZ R15, R15, c[0x0][0x2ec] ;  /* 0x0000bb000f0f7a20 */ /* 0x000fe40000410000 */
[----:B------:R-:W-:Y:S02]  /*6d50*/  FMUL.FTZ R16, R16, c[0x0][0x2ec] ;  /* 0x0000bb0010107a20 */ /* 0x000fe40000410000 */
[----:B------:R-:W-:Y:S02]  /*6d60*/  FMUL.FTZ R17, R17, c[0x0][0x2ec] ;  /* 0x0000bb0011117a20 */ /* 0x000fe40000410000 */
[----:B------:R-:W-:Y:S01]  /*6d70*/  FMUL.FTZ R18, R18, c[0x0][0x2ec] ;  /* 0x0000bb0012127a20 */ /* 0x000fe20000410000 */
[----:B------:R4:W1:Y:S01]  /*6d80*/  MUFU.TANH R181, R7 ;  /* 0x0000000700b57308 */ /* 0x0008620000002400 */
[----:B------:R-:W-:Y:S09]  /*6d90*/  FMUL.FTZ R19, R19, c[0x0][0x2ec] ;  /* 0x0000bb0013137a20 */ /* 0x000ff20000410000 */
[----:B------:R-:W1:Y:S10]  /*6da0*/  MUFU.TANH R180, R8 ;  /* 0x0000000800b47308 */ /* 0x000e740000002400 */
[----:B------:R-:W1:Y:S01]  /*6db0*/  MUFU.TANH R193, R9 ;  /* 0x0000000900c17308 */ /* 0x000e620000002400 */
[----:B----4-:R-:W4:Y:S09]  /*6dc0*/  LDSM.16.M88.4 R4, [R224+0x7000] ;  /* 0x00700000e004783b */ /* 0x010f320000000200 */
[----:B------:R-:W1:Y:S10]  /*6dd0*/  MUFU.TANH R192, R10 ;  /* 0x0000000a00c07308 */ /* 0x000e740000002400 */
[----:B------:R5:W1:Y:S10]  /*6de0*/  MUFU.TANH R191, R11 ;  /* 0x0000000b00bf7308 */ /* 0x000a740000002400 */
[----:B------:R1:W1:Y:S10]  /*6df0*/  MUFU.TANH R175, R12 ;  /* 0x0000000c00af7308 */ /* 0x0002740000002400 */
[----:B------:R1:W1:Y:S01]  /*6e00*/  MUFU.TANH R174, R13 ;  /* 0x0000000d00ae7308 */ /* 0x0002620000002400 */
[----:B-----5:R-:W5:Y:S01]  /*6e10*/  LDSM.16.M88.4 R8, [R224+0x7800] ;  /* 0x00780000e008783b */ /* 0x020f620000000200 */
[----:B------:R-:W-:Y:S04]  /*6e20*/  DEPBAR.LE SB0, 0x0 ;  /* 0x000080000000791a */ /* 0x000fe80000000000 */
[C---:B----4-:R-:W-:Y:S04]  /*6e30*/  HMMA.16816.F32.BF16 R20, R204.reuse, R4, R20 ;  /* 0x00000004cc14723c */ /* 0x050fe80000041814 */
[----:B------:R4:W1:Y:S01]  /*6e40*/  MUFU.TANH R173, R14 ;  /* 0x0000000e00ad7308 */ /* 0x0008620000002400 */
[----:B------:R-:W-:Y:S03]  /*6e50*/  BAR.SYNC.DEFER_BLOCKING 0x0 ;  /* 0x0000000000007b1d */ /* 0x000fe60000010000 */
[C---:B------:R-:W-:Y:S06]  /*6e60*/  HMMA.16816.F32.BF16 R24, R204.reuse, R6, R24 ;  /* 0x00000006cc18723c */ /* 0x040fec0000041818 */
[----:B------:R4:W1:Y:S10]  /*6e70*/  MUFU.TANH R172, R15 ;  /* 0x0000000f00ac7308 */ /* 0x0008740000002400 */
[----:B------:R4:W1:Y:S01]  /*6e80*/  MUFU.TANH R171, R16 ;  /* 0x0000001000ab7308 */ /* 0x0008620000002400 */
[----:B------:R-:W-:Y:S02]  /*6e90*/  FMUL.FTZ R20, R20, c[0x0][0x2ec] ;  /* 0x0000bb0014147a20 */ /* 0x000fe40000410000 */
[----:B------:R-:W-:Y:S02]  /*6ea0*/  FMUL.FTZ R21, R21, c[0x0][0x2ec] ;  /* 0x0000bb0015157a20 */ /* 0x000fe40000410000 */
[----:B------:R-:W-:Y:S02]  /*6eb0*/  FMUL.FTZ R22, R22, c[0x0][0x2ec] ;  /* 0x0000bb0016167a20 */ /* 0x000fe40000410000 */
[----:B------:R-:W-:Y:S03]  /*6ec0*/  FMUL.FTZ R23, R23, c[0x0][0x2ec] ;  /* 0x0000bb0017177a20 */ /* 0x000fe60000410000 */
[----:B------:R4:W1:Y:S01]  /*6ed0*/  MUFU.TANH R170, R17 ;  /* 0x0000001100aa7308 */ /* 0x0008620000002400 */
[----:B------:R-:W-:Y:S02]  /*6ee0*/  FMUL.FTZ R24, R24, c[0x0][0x2ec] ;  /* 0x0000bb0018187a20 */ /* 0x000fe40000410000 */
[----:B------:R-:W-:Y:S01]  /*6ef0*/  FMUL.FTZ R25, R25, c[0x0][0x2ec] ;  /* 0x0000bb0019197a20 */ /* 0x000fe20000410000 */
[C---:B-----5:R-:W-:Y:S03]  /*6f00*/  HMMA.16816.F32.BF16 R28, R204.reuse, R8, R28 ;  /* 0x00000008cc1c723c */ /* 0x060fe6000004181c */
[----:B------:R-:W-:Y:S02]  /*6f10*/  FMUL.FTZ R26, R26, c[0x0][0x2ec] ;  /* 0x0000bb001a1a7a20 */ /* 0x000fe40000410000 */
[----:B------:R-:W-:Y:S01]  /*6f20*/  FMUL.FTZ R27, R27, c[0x0][0x2ec] ;  /* 0x0000bb001b1b7a20 */ /* 0x000fe20000410000 */
[----:B------:R4:W1:Y:S02]  /*6f30*/  MUFU.TANH R169, R18 ;  /* 0x0000001200a97308 */ /* 0x0008640000002400 */
[----:B------:R-:W-:Y:S08]  /*6f40*/  HMMA.16816.F32.BF16 R32, R204, R10, R32 ;  /* 0x0000000acc20723c */ /* 0x000ff00000041820 */
[----:B------:R4:W1:Y:S08]  /*6f50*/  MUFU.TANH R168, R19 ;  /* 0x0000001300a87308 */ /* 0x0008700000002400 */
[----:B------:R-:W-:Y:S02]  /*6f60*/  FMUL.FTZ R28, R28, c[0x0][0x2ec] ;  /* 0x0000bb001c1c7a20 */ /* 0x000fe40000410000 */
[----:B------:R4:W1:Y:S01]  /*6f70*/  MUFU.TANH R209, R20 ;  /* 0x0000001400d17308 */ /* 0x0008620000002400 */
        /* <DEDUP_REMOVED lines=21> */
[----:B------:R4:W1:Y:S01]  /*70d0*/  MUFU.TANH R165, R35 ;  /* 0x0000002300a57308 */ /* 0x0008620000002400 */
[----:B------:R-:W-:-:S05]  /*70e0*/  @!P1 BRA `(.L_x_3960) ;  /* 0x0000061000009947 */ /* 0x000fca0003800000 */
[----:B--23--:R-:W-:Y:S02]  /*70f0*/  ULDC UR7, c[0x0][0x198] ;  /* 0x0000660000077ab9 */ /* 0x00cfe40000000800 */
[----:B------:R-:W-:Y:S04]  /*7100*/  ULEA UR6, -UR7, URZ, 0x6 ;  /* 0x0000003f07067291 */ /* 0x000fe8000f8e313f */
[----:B------:R-:W-:Y:S02]  /*7110*/  USHF.R.S32.HI UR5, URZ, 0x1f, UR6 ;  /* 0x0000001f3f057899 */ /* 0x000fe40008011406 */
[----:B------:R-:W-:Y:S04]  /*7120*/  MOV R8, UR6 ;  /* 0x0000000600087c02 */ /* 0x000fe80008000f00 */
[----:B------:R-:W-:Y:S01]  /*7130*/  MOV R4, UR5 ;  /* 0x0000000500047c02 */ /* 0x000fe20008000f00 */
[----:B------:R-:W-:-:S05]  /*7140*/  @!P0 BRA `(.L_x_3961) ;  /* 0x000003b000008947 */ /* 0x000fca0003800000 */
[----:B------:R-:W-:Y:S01]  /*7150*/  IMAD.SHL.U32 R4, R250, 0x40, RZ ;  /* 0x00000040fa047824 */ /* 0x000fe200078e00ff */
[----:B------:R-:W-:Y:S04]  /*7160*/  IABS R3, c[0x0][0x2d0] ;  /* 0x0000b40000037a13 */ /* 0x000fe80000000000 */
[----:B-1----:R-:W1:Y:S01]  /*7170*/  I2F.RP R12, R3 ;  /* 0x00000003000c7306 */ /* 0x002e620000209400 */
[----:B------:R-:W-:Y:S02]  /*7180*/  IADD3 R10, R4, -0x40, RZ ;  /* 0xffffffc0040a7810 */ /* 0x000fe40007ffe0ff */
        /* <DEDUP_REMOVED lines=55> */
.L_x_3961:
[C---:B------:R-:W-:Y:S01]  /*7500*/  LEA R247, P1, R8.reuse, R247, 0x1 ;  /* 0x000000f708f77211 */ /* 0x040fe200078208ff */
[----:B------:R-:W-:Y:S02]  /*7510*/  USHF.L.U32 UR5, UR7, 0x5, URZ ;  /* 0x0000000507057899 */ /* 0x000fe4000800063f */
[----:B------:R-:W-:Y:S01]  /*7520*/  USHF.L.U64.HI UR7, UR7, UR8, UR4 ;  /* 0x0000000807077299 */ /* 0x000fe20008010204 */
[----:B------:R-:W-:Y:S01]  /*7530*/  LEA.HI.X R246, R8, R246, R4, 0x1, P1 ;  /* 0x000000f608f67211 */ /* 0x000fe200008f0c04 */
[----:B------:R-:W-:Y:S02]  /*7540*/  IMAD.MOV.U32 R10, RZ, RZ, R247 ;  /* 0x000000ffff0a7224 */ /* 0x000fe400078e00f7 */
[----:B------:R-:W-:Y:S02]  /*7550*/  IADD3 R8, P1, R247, UR5, RZ ;  /* 0x00000005f7087c10 */ /* 0x000fe4000ff3e0ff */
[----:B------:R-:W-:Y:S02]  /*7560*/  IMAD.MOV.U32 R11, RZ, RZ, R246 ;  /* 0x000000ffff0b7224 */ /* 0x000fe400078e00f6 */
[----:B------:R-:W-:Y:S02]  /*7570*/  IADD3.X R9, R246, UR7, RZ, P1, !PT ;  /* 0x00000007f6097c10 */ /* 0x000fe40008ffe4ff */
[----:B------:R-:W-:Y:S01]  /*7580*/  IADD3 R6, P1, R8, UR5, RZ ;  /* 0x0000000508067c10 */ /* 0x000fe2000ff3e0ff */
[----:B------:R-:W-:Y:S01]  /*7590*/  @!PT LDS RZ, [RZ] ;  /* 0x00000000fffff984 */ /* 0x000fe20000000800 */
[----:B------:R-:W-:Y:S01]  /*75a0*/  @!PT LDS RZ, [RZ] ;  /* 0x00000000fffff984 */ /* 0x000fe20000000800 */
[----:B------:R-:W-:Y:S01]  /*75b0*/  @!PT LDS RZ, [RZ] ;  /* 0x00000000fffff984 */ /* 0x000fe20000000800 */
[----:B------:R2:W-:Y:S03]  /*75c0*/  LDGSTS.E.BYPASS.LTC128B.128 [R241+0x8000], [R10.64] ;  /* 0x080000000af17fae */ /* 0x0005e6000b901d4c */
[----:B------:R-:W-:Y:S01]  /*75d0*/  IADD3.X R7, R9, UR7, RZ, P1, !PT ;  /* 0x0000000709077c10 */ /* 0x000fe20008ffe4ff */
[----:B------:R2:W-:Y:S01]  /*75e0*/  LDGSTS.E.BYPASS.LTC128B.128 [R241+0xa000], [R10.64+0x80] ;  /* 0x0a0000800af17fae */ /* 0x0005e2000b901d4c */
[----:B------:R-:W-:Y:S03]  /*75f0*/  IADD3 R4, P1, R6, UR5, RZ ;  /* 0x0000000506047c10 */ /* 0x000fe6000ff3e0ff */
[----:B------:R2:W-:Y:S01]  /*7600*/  LDGSTS.E.BYPASS.LTC128B.128 [R241+0xc000], [R10.64+0x100] ;  /* 0x0c0001000af17fae */ /* 0x0005e2000b901d4c */
[----:B------:R-:W-:Y:S03]  /*7610*/  IADD3.X R5, R7, UR7, RZ, P1, !PT ;  /* 0x0000000707057c10 */ /* 0x000fe60008ffe4ff */
        /* <DEDUP_REMOVED lines=14> */
.L_x_3960:
[----:B-123--:R-:W-:Y:S01]  /*7700*/  FMNMX.FTZ R5, R183, R2, !PT ;  /* 0x00000002b7057209 */ /* 0x00efe20007810000 */
[----:B----4-:R-:W-:Y:S01]  /*7710*/  LDSM.16.MT88.4 R12, [R232+0x10000] ;  /* 0x01000000e80c783b */ /* 0x010fe20000004200 */
        /* <DEDUP_REMOVED lines=46> */
[----:B------:R-:W-:Y:S02]  /*7a00*/  FADD.FTZ R2, -R164, R2 ;  /* 0x00000002a4027221 */ /* 0x000fe40000010100 */
[----:B------:R-:W1:Y:S01]  /*7a10*/  MUFU.EX2 R0, R0 ;  /* 0x0000000000007308 */ /* 0x000e620000000800 */
[----:B------:R-:W-:Y:S01]  /*7a20*/  FSEL R187, R187, RZ, P1 ;  /* 0x000000ffbbbb7208 */ /* 0x000fe20000800000 */
[----:B------:R-:W-:Y:S01]  /*7a30*/  FMUL.FTZ R2, R2, c[0x0][0x23c] ;  /* 0x00008f0002027a20 */ /* 0x000fe20000410000 */
[----:B------:R-:W-:Y:S03]  /*7a40*/  FSETP.NEU.FTZ.AND P1, PT, R3, -INF , PT ;  /* 0xff8000000300780b */ /* 0x000fe60003f3d000 */
[--C-:B------:R-:W-:Y:S01]  /*7a50*/  FFMA.FTZ R185, R177, c[0x0][0x23c], -R187.reuse ;  /* 0x00008f00b1b97a23 */ /* 0x100fe200000108bb */
[----:B------:R-:W-:Y:S01]  /*7a60*/  FSEL R177, R4, RZ, P1 ;  /* 0x000000ff04b17208 */ /* 0x000fe20000800000 */
[--C-:B------:R-:W-:Y:S01]  /*7a70*/  FFMA.FTZ R186, R183, c[0x0][0x23c], -R187.reuse ;  /* 0x00008f00b7ba7a23 */ /* 0x100fe200000108bb */
[----:B------:R-:W-:Y:S01]  /*7a80*/  ISETP.GT.AND P1, PT, R250, RZ, PT ;  /* 0x000000fffa00720c */ /* 0x000fe20003f24270 */
[----:B------:R-:W-:Y:S01]  /*7a90*/  FFMA.FTZ R184, R180, c[0x0][0x23c], -R187 ;  /* 0x00008f00b4b87a23 */ /* 0x000fe200000108bb */
[----:B------:R-:W2:Y:S01]  /*7aa0*/  MUFU.EX2 R2, R2 ;  /* 0x0000000200027308 */ /* 0x000ea20000000800 */
[--C-:B------:R-:W-:Y:S02]  /*7ab0*/  FFMA.FTZ R182, R182, c[0x0][0x23c], -R177.reuse ;  /* 0x00008f00b6b67a23 */ /* 0x100fe400000108b1 */
[----:B------:R-:W-:Y:S02]  /*7ac0*/  FFMA.FTZ R181, R181, c[0x0][0x23c], -R177 ;  /* 0x00008f00b5b57a23 */ /* 0x000fe400000108b1 */
[----:B------:R-:W-:Y:S02]  /*7ad0*/  FFMA.FTZ R183, R193, c[0x0][0x23c], -R187 ;  /* 0x00008f00c1b77a23 */ /* 0x000fe400000108bb */
[--C-:B------:R-:W-:Y:S02]  /*7ae0*/  FFMA.FTZ R180, R192, c[0x0][0x23c], -R177.reuse ;  /* 0x00008f00c0b47a23 */ /* 0x100fe400000108b1 */
[----:B------:R-:W-:Y:S01]  /*7af0*/  FFMA.FTZ R167, R191, c[0x0][0x23c], -R177 ;  /* 0x00008f00bfa77a23 */ /* 0x000fe200000108b1 */
        /* <DEDUP_REMOVED lines=18> */
[----:B------:R-:W-:Y:S01]  /*7c20*/  FMUL.FTZ R25, R2, R141 ;  /* 0x0000008d02197220 */ /* 0x000fe20000410000 */
[----:B------:R-:W2:Y:S01]  /*7c30*/  MUFU.EX2 R181, R181 ;  /* 0x000000b500b57308 */ /* 0x000ea20000000800 */
[C---:B------:R-:W-:Y:S01]  /*7c40*/  FMUL.FTZ R26, R0.reuse, R142 ;  /* 0x0000008e001a7220 */ /* 0x040fe20000410000 */
[----:B------:R-:W-:Y:S01]  /*7c50*/  LDSM.16.MT88.4 R148, [R228+0x10800] ;  /* 0x01080000e494783b */ /* 0x000fe20000004200 */
[----:B------:R-:W-:Y:S01]  /*7c60*/  FMUL.FTZ R27, R0, R143 ;  /* 0x0000008f001b7220 */ /* 0x000fe20000410000 */
[----:B-1----:R-:W-:Y:S01]  /*7c70*/  F2FP.BF16.PACK_AB R160, R185, R186 ;  /* 0x000000bab9a0723e */ /* 0x002fe200000010ff */
[C---:B------:R-:W-:Y:S02]  /*7c80*/  FMUL.FTZ R32, R2.reuse, R132 ;  /* 0x0000008402207220 */ /* 0x040fe40000410000 */
[----:B------:R-:W-:Y:S02]  /*7c90*/  FMUL.FTZ R33, R2, R133 ;  /* 0x0000008502217220 */ /* 0x000fe40000410000 */
[C---:B------:R-:W-:Y:S01]  /*7ca0*/  FMUL.FTZ R34, R0.reuse, R134 ;  /* 0x0000008600227220 */ /* 0x040fe20000410000 */
[----:B------:R-:W-:Y:S01]  /*7cb0*/  MUFU.EX2 R184, R184 ;  /* 0x000000b800b87308 */ /* 0x000fe20000000800 */
[----:B------:R-:W-:Y:S01]  /*7cc0*/  LDSM.16.MT88.4 R140, [R228+0x12000] ;  /* 0x01200000e48c783b */ /* 0x000fe20000004200 */
[----:B------:R-:W-:Y:S02]  /*7cd0*/  FMUL.FTZ R35, R0, R135 ;  /* 0x0000008700237220 */ /* 0x000fe40000410000 */
[----:B------:R-:W-:Y:S02]  /*7ce0*/  FFMA.FTZ R192, R174, c[0x0][0x23c], -R187 ;  /* 0x00008f00aec07a23 */ /* 0x000fe400000108bb */
[--C-:B------:R-:W-:Y:S02]  /*7cf0*/  FFMA.FTZ R193, R173, c[0x0][0x23c], -R177.reuse ;  /* 0x00008f00adc17a23 */ /* 0x100fe400000108b1 */
[----:B------:R-:W-:Y:S01]  /*7d00*/  FFMA.FTZ R194, R172, c[0x0][0x23c], -R177 ;  /* 0x00008f00acc27a23 */ /* 0x000fe200000108b1 */
[----:B------:R-:W-:Y:S01]  /*7d10*/  LDSM.16.MT88.4 R132, [R229+0x12000] ;  /* 0x01200000e584783b */ /* 0x000fe20000004200 */
[----:B------:R-:W1:Y:S01]  /*7d20*/  MUFU.EX2 R183, R183 ;  /* 0x000000b700b77308 */ /* 0x000e620000000800 */
[--C-:B------:R-:W-:Y:S02]  /*7d30*/  FFMA.FTZ R196, R171, c[0x0][0x23c], -R187.reuse ;  /* 0x00008f00abc47a23 */ /* 0x100fe400000108bb */
[----:B------:R-:W-:Y:S01]  /*7d40*/  FFMA.FTZ R195, R170, c[0x0][0x23c], -R187 ;  /* 0x00008f00aac37a23 */ /* 0x000fe200000108bb */
[----:B--2---:R-:W-:Y:S01]  /*7d50*/  F2FP.BF16.PACK_AB R161, R181, R182 ;  /* 0x000000b6b5a1723e */ /* 0x004fe200000010ff */
[--C-:B------:R-:W-:Y:S02]  /*7d60*/  FFMA.FTZ R197, R169, c[0x0][0x23c], -R177.reuse ;  /* 0x00008f00a9c57a23 */ /* 0x100fe400000108b1 */
[----:B------:R-:W-:Y:S01]  /*7d70*/  LDSM.16.MT88.4 R172, [R230+0x14800] ;  /* 0x01480000e6ac783b */ /* 0x000fe20000004200 */
[--C-:B------:R-:W-:Y:S02]  /*7d80*/  FFMA.FTZ R198, R168, c[0x0][0x23c], -R177.reuse ;  /* 0x00008f00a8c67a23 */ /* 0x100fe400000108b1 */
[----:B------:R-:W-:Y:S01]  /*7d90*/  MUFU.EX2 R180, R180 ;  /* 0x000000b400b47308 */ /* 0x000fe20000000800 */
[----:B------:R-:W-:Y:S02]  /*7da0*/  FFMA.FTZ R207, R179, c[0x0][0x23c], -R177 ;  /* 0x00008f00b3cf7a23 */ /* 0x000fe400000108b1 */
[C---:B------:R-:W-:Y:S02]  /*7db0*/  FMUL.FTZ R36, R2.reuse, R36 ;  /* 0x0000002402247220 */ /* 0x040fe40000410000 */
[----:B------:R-:W-:Y:S01]  /*7dc0*/  LDSM.16.MT88.4 R168, [R232+0x14800] ;  /* 0x01480000e8a8783b */ /* 0x000fe20000004200 */
[----:B------:R-:W-:Y:S02]  /*7dd0*/  FMUL.FTZ R37, R2, R37 ;  /* 0x0000002502257220 */ /* 0x000fe40000410000 */
[C---:B------:R-:W-:Y:S02]  /*7de0*/  FMUL.FTZ R38, R0.reuse, R38 ;  /* 0x0000002600267220 */ /* 0x040fe40000410000 */
        /* <DEDUP_REMOVED lines=16> */
[----:B--2---:R-:W-:Y:S01]  /*7ef0*/  F2FP.BF16.PACK_AB R163, R167, R180 ;  /* 0x000000b4a7a3723e */ /* 0x004fe200000010ff */
[----:B------:R-:W-:Y:S02]  /*7f00*/  FMUL.FTZ R51, R0, R51 ;  /* 0x0000003300337220 */ /* 0x000fe40000410000 */
[C---:B------:R-:W-:Y:S02]  /*7f10*/  FMUL.FTZ R52, R2.reuse, R52 ;  /* 0x0000003402347220 */ /* 0x040fe40000410000 */
[----:B------:R-:W-:Y:S01]  /*7f20*/  FMUL.FTZ R53, R2, R53 ;  /* 0x0000003502357220 */ /* 0x000fe20000410000 */
[----:B------:R-:W-:Y:S01]  /*7f30*/  MUFU.EX2 R193, R193 ;  /* 0x000000c100c17308 */ /* 0x000fe20000000800 */
[C---:B------:R-:W-:Y:S05]  /*7f40*/  HMMA.16816.F32.BF16 R4, R160.reuse, R12, R4 ;  /* 0x0000000ca004723c */ /* 0x040fea0000041804 */
[----:B------:R-:W-:Y:S02]  /*7f50*/  FMUL.FTZ R54, R0, R54 ;  /* 0x0000003600367220 */ /* 0x000fe40000410000 */
[C---:B------:R-:W-:Y:S01]  /*7f60*/  FMUL.FTZ R12, R2.reuse, R152 ;  /* 0x00000098020c7220 */ /* 0x040fe20000410000 */
[C---:B------:R-:W-:Y:S01]  /*7f70*/  HMMA.16816.F32.BF16 R8, R160.reuse, R14, R8 ;  /* 0x0000000ea008723c */ /* 0x040fe20000041808 */
[----:B------:R-:W2:Y:S03]  /*7f80*/  MUFU.EX2 R194, R194 ;  /* 0x000000c200c27308 */ /* 0x000ea60000000800 */
[----:B------:R-:W-:Y:S02]  /*7f90*/  FMUL.FTZ R13, R2, R153 ;  /* 0x00000099020d7220 */ /* 0x000fe40000410000 */
[C---:B------:R-:W-:Y:S02]  /*7fa0*/  FMUL.FTZ R55, R0.reuse, R55 ;  /* 0x0000003700377220 */ /* 0x040fe40000410000 */
[C---:B------:R-:W-:Y:S03]  /*7fb0*/  FMUL.FTZ R14, R0.reuse, R154 ;  /* 0x0000009a000e7220 */ /* 0x040fe60000410000 */
[----:B------:R-:W-:Y:S01]  /*7fc0*/  MUFU.EX2 R196, R196 ;  /* 0x000000c400c47308 */ /* 0x000fe20000000800 */
[----:B------:R-:W-:Y:S02]  /*7fd0*/  FMUL.FTZ R15, R0, R155 ;  /* 0x0000009b000f7220 */ /* 0x000fe40000410000 */
[----:B------:R-:W3:Y:S01]  /*7fe0*/  LDSM.16.MT88.4 R152, [R228+0x10000] ;  /* 0x01000000e498783b */ /* 0x000ee20000004200 */
[C---:B------:R-:W-:Y:S02]  /*7ff0*/  FMUL.FTZ R56, R2.reuse, R56 ;  /* 0x0000003802387220 */ /* 0x040fe40000410000 */
[----:B------:R-:W-:Y:S02]  /*8000*/  FMUL.FTZ R57, R2, R57 ;  /* 0x0000003902397220 */ /* 0x000fe40000410000 */
[C---:B------:R-:W-:Y:S02]  /*8010*/  HMMA.16816.F32.BF16 R12, R160.reuse, R20, R12 ;  /* 0x00000014a00c723c */ /* 0x040fe4000004180c */
[----:B------:R-:W4:Y:S01]  /*8020*/  MUFU.EX2 R195, R195 ;  /* 0x000000c300c37308 */ /* 0x000f220000000800 */
[C---:B------:R-:W-:Y:S02]  /*8030*/  FMUL.FTZ R58, R0.reuse, R58 ;  /* 0x0000003a003a7220 */ /* 0x040fe40000410000 */
[----:B------:R-:W-:Y:S02]  /*8040*/  FMUL.FTZ R59, R0, R59 ;  /* 0x0000003b003b7220 */ /* 0x000fe40000410000 */
[C---:B------:R-:W-:Y:S01]  /*8050*/  FMUL.FTZ R20, R2.reuse, R144 ;  /* 0x0000009002147220 */ /* 0x040fe20000410000 */
[C---:B------:R-:W-:Y:S04]  /*8060*/  HMMA.16816.F32.BF16 R16, R160.reuse, R22, R16 ;  /* 0x00000016a010723c */ /* 0x040fe80000041810 */
[C---:B------:R-:W-:Y:S01]  /*8070*/  FMUL.FTZ R21, R2.reuse, R145 ;  /* 0x0000009102157220 */ /* 0x040fe20000410000 */
[----:B------:R-:W-:Y:S01]  /*8080*/  MUFU.EX2 R197, R197 ;  /* 0x000000c500c57308 */ /* 0x000fe20000000800 */
[----:B------:R-:W-:Y:S02]  /*8090*/  FMUL.FTZ R60, R2, R60 ;  /* 0x0000003c023c7220 */ /* 0x000fe40000410000 */
[C---:B------:R-:W-:Y:S04]  /*80a0*/  FMUL.FTZ R22, R0.reuse, R146 ;  /* 0x0000009200167220 */ /* 0x040fe80000410000 */
[----:B------:R-:W-:Y:S02]  /*80b0*/  FMUL.FTZ R23, R0, R147 ;  /* 0x0000009300177220 */ /* 0x000fe40000410000 */
[----:B------:R-:W5:Y:S01]  /*80c0*/  LDSM.16.MT88.4 R144, [R232+0x12000] ;  /* 0x01200000e890783b */ /* 0x000f620000004200 */
[----:B------:R-:W-:Y:S01]  /*80d0*/  FMUL.FTZ R61, R2, R61 ;  /* 0x0000003d023d7220 */ /* 0x000fe20000410000 */
[----:B------:R-:W1:Y:S01]  /*80e0*/  MUFU.EX2 R198, R198 ;  /* 0x000000c600c67308 */ /* 0x000e620000000800 */
[C---:B------:R-:W-:Y:S02]  /*80f0*/  FMUL.FTZ R62, R0.reuse, R62 ;  /* 0x0000003e003e7220 */ /* 0x040fe40000410000 */
[C---:B------:R-:W-:Y:S03]  /*8100*/  HMMA.16816.F32.BF16 R20, R160.reuse, R28, R20 ;  /* 0x0000001ca014723c */ /* 0x040fe60000041814 */
[----:B------:R-:W-:Y:S02]  /*8110*/  FMUL.FTZ R63, R0, R63 ;  /* 0x0000003f003f7220 */ /* 0x000fe40000410000 */
[C---:B------:R-:W-:Y:S02]  /*8120*/  FMUL.FTZ R64, R2.reuse, R64 ;  /* 0x0000004002407220 */ /* 0x040fe40000410000 */
[C---:B------:R-:W-:Y:S01]  /*8130*/  FMUL.FTZ R28, R2.reuse, R136 ;  /* 0x00000088021c7220 */ /* 0x040fe20000410000 */
[C---:B------:R-:W-:Y:S01]  /*8140*/  HMMA.16816.F32.BF16 R24, R160.reuse, R30, R24 ;  /* 0x0000001ea018723c */ /* 0x040fe20000041818 */
[----:B------:R-:W-:Y:S03]  /*8150*/  MUFU.EX2 R207, R207 ;  /* 0x000000cf00cf7308 */ /* 0x000fe60000000800 */
[C---:B------:R-:W-:Y:S02]  /*8160*/  FMUL.FTZ R29, R2.reuse, R137 ;  /* 0x00000089021d7220 */ /* 0x040fe40000410000 */
[----:B------:R-:W-:Y:S02]  /*8170*/  FMUL.FTZ R65, R2, R65 ;  /* 0x0000004102417220 */ /* 0x000fe40000410000 */
[C---:B------:R-:W-:Y:S04]  /*8180*/  FMUL.FTZ R30, R0.reuse, R138 ;  /* 0x0000008a001e7220 */ /* 0x040fe80000410000 */
[C---:B------:R-:W-:Y:S02]  /*8190*/  FMUL.FTZ R31, R0.reuse, R139 ;  /* 0x0000008b001f7220 */ /* 0x040fe40000410000 */
[----:B------:R-:W1:Y:S01]  /*81a0*/  LDSM.16.MT88.4 R136, [R230+0x12000] ;  /* 0x01200000e688783b */ /* 0x000e620000004200 */
        /* <DEDUP_REMOVED lines=10> */
[C---:B-----5:R-:W-:Y:S04]  /*8250*/  HMMA.16816.F32.BF16 R36, R160.reuse, R144, R36 ;  /* 0x00000090a024723c */ /* 0x060fe80000041824 */
[----:B------:R-:W-:Y:S02]  /*8260*/  FMUL.FTZ R73, R2, R73 ;  /* 0x0000004902497220 */ /* 0x000fe40000410000 */
[C---:B------:R-:W-:Y:S02]  /*8270*/  FMUL.FTZ R74, R0.reuse, R74 ;  /* 0x0000004a004a7220 */ /* 0x040fe40000410000 */
[C---:B------:R-:W-:Y:S01]  /*8280*/  HMMA.16816.F32.BF16 R40, R160.reuse, R146, R40 ;  /* 0x00000092a028723c */ /* 0x040fe20000041828 */
[----:B------:R-:W-:Y:S03]  /*8290*/  LDSM.16.MT88.4 R144, [R229+0x10800] ;  /* 0x01080000e590783b */ /* 0x000fe60000004200 */
        /* <DEDUP_REMOVED lines=85> */
[C---:B---3--:R-:W-:Y:S03]  /*87f0*/  HMMA.16816.F32.BF16 R124, R160.reuse, R132, R124 ;  /* 0x00000084a07c723c */ /* 0x048fe6000004187c */
[C---:B------:R-:W-:Y:S02]  /*8800*/  FMUL.FTZ R130, R0.reuse, R130 ;  /* 0x0000008200827220 */ /* 0x040fe40000410000 */
[----:B------:R-:W-:Y:S02]  /*8810*/  FMUL.FTZ R131, R0, R131 ;  /* 0x0000008300837220 */ /* 0x000fe40000410000 */
[----:B------:R-:W-:Y:S01]  /*8820*/  F2FP.BF16.PACK_AB R132, R192, R191 ;  /* 0x000000bfc084723e */ /* 0x000fe200000010ff */
[--C-:B------:R-:W-:Y:S01]  /*8830*/  FFMA.FTZ R204, R209, c[0x0][0x23c], -R187.reuse ;  /* 0x00008f00d1cc7a23 */ /* 0x100fe200000108bb */
[----:B--2---:R-:W-:Y:S03]  /*8840*/  F2FP.BF16.PACK_AB R133, R194, R193 ;  /* 0x000000c1c285723e */ /* 0x004fe600000010ff */
[----:B------:R-:W-:Y:S01]  /*8850*/  HMMA.16816.F32.BF16 R128, R160, R134, R128 ;  /* 0x00000086a080723c */ /* 0x000fe20000041880 */
[----:B------:R-:W2:Y:S01]  /*8860*/  LDSM.16.MT88.4 R160, [R229+0x12800] ;  /* 0x01280000e5a0783b */ /* 0x000ea20000004200 */
[----:B------:R-:W-:Y:S01]  /*8870*/  MUFU.EX2 R204, R204 ;  /* 0x000000cc00cc7308 */ /* 0x000fe20000000800 */
[----:B------:R-:W-:Y:S02]  /*8880*/  FFMA.FTZ R205, R210, c[0x0][0x23c], -R187 ;  /* 0x00008f00d2cd7a23 */ /* 0x000fe400000108bb */
[----:B------:R-:W-:Y:S02]  /*8890*/  FFMA.FTZ R206, R208, c[0x0][0x23c], -R177 ;  /* 0x00008f00d0ce7a23 */ /* 0x000fe400000108b1 */
[----:B----4-:R-:W-:Y:S01]  /*88a0*/  F2FP.BF16.PACK_AB R134, R195, R196 ;  /* 0x000000c4c386723e */ /* 0x010fe200000010ff */
[----:B------:R-:W-:Y:S01]  /*88b0*/  FFMA.FTZ R208, R178, c[0x0][0x23c], -R187 ;  /* 0x00008f00b2d07a23 */ /* 0x000fe200000108bb */
[----:B------:R-:W-:Y:S03]  /*88c0*/  F2FP.BF16.PACK_AB R135, R198, R197 ;  /* 0x000000c5c687723e */ /* 0x000fe600000010ff */
[----:B------:R-:W-:Y:S01]  /*88d0*/  FFMA.FTZ R202, R202, c[0x0][0x23c], -R177 ;  /* 0x00008f00caca7a23 */ /* 0x000fe200000108b1 */
[----:B------:R-:W-:Y:S01]  /*88e0*/  MUFU.EX2 R205, R205 ;  /* 0x000000cd00cd7308 */ /* 0x000fe20000000800 */
[--C-:B------:R-:W-:Y:S02]  /*88f0*/  FFMA.FTZ R203, R203, c[0x0][0x23c], -R187.reuse ;  /* 0x00008f00cbcb7a23 */ /* 0x100fe400000108bb */
[C---:B-----5:R-:W-:Y:S05]  /*8900*/  HMMA.16816.F32.BF16 R4, R132.reuse, R140, R4 ;  /* 0x0000008c8404723c */ /* 0x060fea0000041804 */
[----:B------:R-:W-:Y:S02]  /*8910*/  FFMA.FTZ R201, R201, c[0x0][0x23c], -R187 ;  /* 0x00008f00c9c97a23 */ /* 0x000fe400000108bb */
[--C-:B------:R-:W-:Y:S01]  /*8920*/  FFMA.FTZ R200, R200, c[0x0][0x23c], -R177.reuse ;  /* 0x00008f00c8c87a23 */ /* 0x100fe200000108b1 */
[C---:B------:R-:W-:Y:S01]  /*8930*/  HMMA.16816.F32.BF16 R8, R132.reuse, R142, R8 ;  /* 0x0000008e8408723c */ /* 0x040fe20000041808 */
[----:B------:R-:W3:Y:S01]  /*8940*/  LDSM.16.MT88.4 R140, [R228+0x12800] ;  /* 0x01280000e48c783b */ /* 0x000ee20000004200 */
[----:B------:R-:W4:Y:S02]  /*8950*/  MUFU.EX2 R206, R206 ;  /* 0x000000ce00ce7308 */ /* 0x000f240000000800 */
[----:B------:R-:W-:Y:S02]  /*8960*/  FFMA.FTZ R199, R199, c[0x0][0x23c], -R177 ;  /* 0x00008f00c7c77a23 */ /* 0x000fe400000108b1 */
[--C-:B------:R-:W-:Y:S02]  /*8970*/  FFMA.FTZ R189, R189, c[0x0][0x23c], -R187.reuse ;  /* 0x00008f00bdbd7a23 */ /* 0x100fe400000108bb */
[C---:B-1----:R-:W-:Y:S04]  /*8980*/  HMMA.16816.F32.BF16 R12, R132.reuse, R136, R12 ;  /* 0x00000088840c723c */ /* 0x042fe8000004180c */
[--C-:B------:R-:W-:Y:S01]  /*8990*/  FFMA.FTZ R190, R190, c[0x0][0x23c], -R187.reuse ;  /* 0x00008f00bebe7a23 */ /* 0x100fe200000108bb */
[----:B------:R-:W1:Y:S01]  /*89a0*/  MUFU.EX2 R202, R202 ;  /* 0x000000ca00ca7308 */ /* 0x000e620000000800 */
[----:B------:R-:W-:Y:S02]  /*89b0*/  FFMA.FTZ R187, R176, c[0x0][0x23c], -R187 ;  /* 0x00008f00b0bb7a23 */ /* 0x000fe400000108bb */
[C---:B------:R-:W-:Y:S01]  /*89c0*/  HMMA.16816.F32.BF16 R16, R132.reuse, R138, R16 ;  /* 0x0000008a8410723c */ /* 0x040fe20000041810 */
[----:B------:R-:W5:Y:S03]  /*89d0*/  LDSM.16.MT88.4 R136, [R229+0x14800] ;  /* 0x01480000e588783b */ /* 0x000f660000004200 */
[--C-:B------:R-:W-:Y:S02]  /*89e0*/  FFMA.FTZ R188, R188, c[0x0][0x23c], -R177.reuse ;  /* 0x00008f00bcbc7a23 */ /* 0x100fe400000108b1 */
[--C-:B------:R-:W-:Y:S01]  /*89f0*/  FFMA.FTZ R166, R166, c[0x0][0x23c], -R177.reuse ;  /* 0x00008f00a6a67a23 */ /* 0x100fe200000108b1 */
[----:B------:R-:W-:Y:S01]  /*8a00*/  MUFU.EX2 R203, R203 ;  /* 0x000000cb00cb7308 */ /* 0x000fe20000000800 */
[C---:B------:R-:W-:Y:S04]  /*8a10*/  HMMA.16816.F32.BF16 R20, R132.reuse, R144, R20 ;  /* 0x000000908414723c */ /* 0x040fe80000041814 */
[----:B------:R-:W-:Y:S02]  /*8a20*/  FFMA.FTZ R177, R165, c[0x0][0x23c], -R177 ;  /* 0x00008f00a5b17a23 */ /* 0x000fe400000108b1 */
[----:B------:R-:W-:Y:S01]  /*8a30*/  FFMA.FTZ R186, R2, R252, R186 ;  /* 0x000000fc02ba7223 */ /* 0x000fe200000100ba */
[----:B------:R-:W-:Y:S01]  /*8a40*/  MOV R2, R164 ;  /* 0x000000a400027202 */ /* 0x000fe20000000f00 */
[C---:B------:R-:W-:Y:S01]  /*8a50*/  HMMA.16816.F32.BF16 R24, R132.reuse, R146, R24 ;  /* 0x000000928418723c */ /* 0x040fe20000041818 */
[----:B------:R-:W1:Y:S01]  /*8a60*/  LDSM.16.MT88.4 R144, [R228+0x14800] ;  /* 0x01480000e490783b */ /* 0x000e620000004200 */
[----:B------:R2:W-:Y:S02]  /*8a70*/  MUFU.EX2 R165, R177 ;  /* 0x000000b100a57308 */ /* 0x0005e40000000800 */
[----:B------:R-:W-:Y:S01]  /*8a80*/  FFMA.FTZ R182, R0, R251, R182 ;  /* 0x000000fb00b67223 */ /* 0x000fe200000100b6 */
[----:B------:R-:W-:Y:S01]  /*8a90*/  IADD3 R0, R250, -0x1, RZ ;  /* 0xfffffffffa007810 */ /* 0x000fe20007ffe0ff */
[----:B------:R-:W-:Y:S02]  /*8aa0*/  FADD.FTZ R186, R185, R186 ;  /* 0x000000bab9ba7221 */ /* 0x000fe40000010000 */
[C---:B------:R-:W-:Y:S04]  /*8ab0*/  HMMA.16816.F32.BF16 R28, R132.reuse, R148, R28 ;  /* 0x00000094841c723c */ /* 0x040fe8000004181c */
[----:B------:R-:W1:Y:S01]  /*8ac0*/  MUFU.EX2 R201, R201 ;  /* 0x000000c900c97308 */ /* 0x000e620000000800 */
[----:B------:R-:W-:Y:S01]  /*8ad0*/  FADD.FTZ R182, R181, R182 ;  /* 0x000000b6b5b67221 */ /* 0x000fe20000010000 */
[----:B------:R-:W-:Y:S01]  /*8ae0*/  MOV R250, R0 ;  /* 0x0000000000fa7202 */ /* 0x000fe20000000f00 */
[----:B------:R-:W-:Y:S01]  /*8af0*/  FADD.FTZ R184, R184, R186 ;  /* 0x000000bab8b87221 */ /* 0x000fe20000010000 */
[C---:B------:R-:W-:Y:S01]  /*8b00*/  HMMA.16816.F32.BF16 R32, R132.reuse, R150, R32 ;  /* 0x000000968420723c */ /* 0x040fe20000041820 */
[----:B------:R-:W1:Y:S03]  /*8b10*/  LDSM.16.MT88.4 R148, [R232+0x16800] ;  /* 0x01680000e894783b */ /* 0x000e660000004200 */
[----:B------:R-:W-:Y:S01]  /*8b20*/  FADD.FTZ R182, R180, R182 ;  /* 0x000000b6b4b67221 */ /* 0x000fe20000010000 */
[----:B------:R-:W-:Y:S01]  /*8b30*/  MOV R0, R3 ;  /* 0x0000000300007202 */ /* 0x000fe20000000f00 */
[----:B------:R-:W-:Y:S01]  /*8b40*/  MUFU.EX2 R200, R200 ;  /* 0x000000c800c87308 */ /* 0x000fe20000000800 */
[----:B------:R-:W-:Y:S01]  /*8b50*/  FADD.FTZ R184, R183, R184 ;  /* 0x000000b8b7b87221 */ /* 0x000fe20000010000 */
[C---:B------:R-:W-:Y:S01]  /*8b60*/  HMMA.16816.F32.BF16 R36, R132.reuse, R152, R36 ;  /* 0x000000988424723c */ /* 0x040fe20000041824 */
[----:B--2---:R-:W-:Y:S03]  /*8b70*/  LDSM.16.MT88.4 R176, [R232+0x15800] ;  /* 0x01580000e8b0783b */ /* 0x004fe60000004200 */
[----:B------:R-:W-:Y:S02]  /*8b80*/  FADD.FTZ R167, R167, R182 ;  /* 0x000000b6a7a77221 */ /* 0x000fe40000010000 */
[----:B------:R-:W-:Y:S02]  /*8b90*/  FADD.FTZ R191, R191, R184 ;  /* 0x000000b8bfbf7221 */ /* 0x000fe40000010000 */
[C---:B------:R-:W-:Y:S01]  /*8ba0*/  HMMA.16816.F32.BF16 R40, R132.reuse, R154, R40 ;  /* 0x0000009a8428723c */ /* 0x040fe20000041828 */
[----:B------:R-:W2:Y:S01]  /*8bb0*/  MUFU.EX2 R199, R199 ;  /* 0x000000c700c77308 */ /* 0x000ea20000000800 */
[----:B------:R-:W-:Y:S02]  /*8bc0*/  LDSM.16.MT88.4 R152, [R232+0x13000] ;  /* 0x01300000e898783b */ /* 0x000fe40000004200 */
[----:B------:R-:W-:Y:S02]  /*8bd0*/  FADD.FTZ R167, R193, R167 ;  /* 0x000000a7c1a77221 */ /* 0x000fe40000010000 */
[----:B------:R-:W-:Y:S02]  /*8be0*/  FADD.FTZ R191, R192, R191 ;  /* 0x000000bfc0bf7221 */ /* 0x000fe40000010000 */
[C---:B------:R-:W-:Y:S03]  /*8bf0*/  HMMA.16816.F32.BF16 R44, R132.reuse, R156, R44 ;  /* 0x0000009c842c723c */ /* 0x040fe6000004182c */
[----:B------:R-:W-:Y:S01]  /*8c00*/  MUFU.EX2 R189, R189 ;  /* 0x000000bd00bd7308 */ /* 0x000fe20000000800 */
[----:B------:R-:W-:Y:S02]  /*8c10*/  FADD.FTZ R194, R194, R167 ;  /* 0x000000a7c2c27221 */ /* 0x000fe40000010000 */
[----:B------:R-:W-:Y:S02]  /*8c20*/  FADD.FTZ R196, R196, R191 ;  /* 0x000000bfc4c47221 */ /* 0x000fe40000010000 */
[C---:B------:R-:W-:Y:S01]  /*8c30*/  HMMA.16816.F32.BF16 R48, R132.reuse, R158, R48 ;  /* 0x0000009e8430723c */ /* 0x040fe20000041830 */
[----:B------:R-:W-:Y:S03]  /*8c40*/  LDSM.16.MT88.4 R156, [R230+0x13000] ;  /* 0x01300000e69c783b */ /* 0x000fe60000004200 */
[----:B------:R-:W-:Y:S01]  /*8c50*/  FADD.FTZ R194, R197, R194 ;  /* 0x000000c2c5c27221 */ /* 0x000fe20000010000 */
[----:B------:R-:W-:Y:S01]  /*8c60*/  MUFU.EX2 R190, R190 ;  /* 0x000000be00be7308 */ /* 0x000fe20000000800 */
[----:B------:R-:W-:Y:S02]  /*8c70*/  FADD.FTZ R196, R195, R196 ;  /* 0x000000c4c3c47221 */ /* 0x000fe40000010000 */
[C---:B------:R-:W-:Y:S04]  /*8c80*/  HMMA.16816.F32.BF16 R52, R132.reuse, R160, R52 ;  /* 0x000000a08434723c */ /* 0x040fe80000041834 */
[----:B------:R-:W-:Y:S03]  /*8c90*/  FADD.FTZ R198, R198, R194 ;  /* 0x000000c2c6c67221 */ /* 0x000fe60000010000 */
[----:B------:R-:W1:Y:S01]  /*8ca0*/  MUFU.EX2 R188, R188 ;  /* 0x000000bc00bc7308 */ /* 0x000e620000000800 */
[C---:B------:R-:W-:Y:S01]  /*8cb0*/  HMMA.16816.F32.BF16 R56, R132.reuse, R162, R56 ;  /* 0x000000a28438723c */ /* 0x040fe20000041838 */
[----:B------:R-:W-:Y:S03]  /*8cc0*/  LDSM.16.MT88.4 R160, [R229+0x13000] ;  /* 0x01300000e5a0783b */ /* 0x000fe60000004200 */
[----:B----4-:R-:W-:Y:S04]  /*8cd0*/  FADD.FTZ R198, R206, R198 ;  /* 0x000000c6cec67221 */ /* 0x010fe80000010000 */
[C---:B---3--:R-:W-:Y:S01]  /*8ce0*/  HMMA.16816.F32.BF16 R60, R132.reuse, R140, R60 ;  /* 0x0000008c843c723c */ /* 0x048fe2000004183c */
[----:B------:R-:W-:Y:S07]  /*8cf0*/  MUFU.EX2 R208, R208 ;  /* 0x000000d000d07308 */ /* 0x000fee0000000800 */
[C---:B------:R-:W-:Y:S01]  /*8d00*/  HMMA.16816.F32.BF16 R64, R132.reuse, R142, R64 ;  /* 0x0000008e8440723c */ /* 0x040fe20000041840 */
[----:B------:R-:W3:Y:S02]  /*8d10*/  LDSM.16.MT88.4 R140, [R230+0x16800] ;  /* 0x01680000e68c783b */ /* 0x000ee40000004200 */
[----:B------:R-:W-:Y:S05]  /*8d20*/  MUFU.EX2 R187, R187 ;  /* 0x000000bb00bb7308 */ /* 0x000fea0000000800 */
[C---:B------:R-:W-:Y:S05]  /*8d30*/  HMMA.16816.F32.BF16 R68, R132.reuse, R168, R68 ;  /* 0x000000a88444723c */ /* 0x040fea0000041844 */
[----:B------:R-:W4:Y:S03]  /*8d40*/  MUFU.EX2 R166, R166 ;  /* 0x000000a600a67308 */ /* 0x000f260000000800 */
[C---:B------:R-:W-:Y:S01]  /*8d50*/  HMMA.16816.F32.BF16 R72, R132.reuse, R170, R72 ;  /* 0x000000aa8448723c */ /* 0x040fe20000041848 */
[----:B------:R-:W-:Y:S07]  /*8d60*/  LDSM.16.MT88.4 R168, [R228+0x13000] ;  /* 0x01300000e4a8783b */ /* 0x000fee0000004200 */
        /* <DEDUP_REMOVED lines=15> */
[C---:B-----5:R-:W-:Y:S08]  /*8e60*/  HMMA.16816.F32.BF16 R116, R132.reuse, R136, R116 ;  /* 0x000000888474723c */ /* 0x060ff00000041874 */
[C---:B------:R-:W-:Y:S01]  /*8e70*/  HMMA.16816.F32.BF16 R120, R132.reuse, R138, R120 ;  /* 0x0000008a8478723c */ /* 0x040fe20000041878 */
[----:B------:R-:W5:Y:S07]  /*8e80*/  LDSM.16.MT88.4 R136, [R229+0x11000] ;  /* 0x01100000e588783b */ /* 0x000f6e0000004200 */
[C---:B-1----:R-:W-:Y:S08]  /*8e90*/  HMMA.16816.F32.BF16 R124, R132.reuse, R144, R124 ;  /* 0x00000090847c723c */ /* 0x042ff0000004187c */
[----:B------:R-:W-:Y:S01]  /*8ea0*/  HMMA.16816.F32.BF16 R128, R132, R146, R128 ;  /* 0x000000928480723c */ /* 0x000fe20000041880 */
[----:B------:R-:W1:Y:S06]  /*8eb0*/  LDSM.16.MT88.4 R144, [R228+0x11000] ;  /* 0x01100000e490783b */ /* 0x000e6c0000004200 */
[----:B------:R-:W-:Y:S01]  /*8ec0*/  F2FP.BF16.PACK_AB R132, R205, R204 ;  /* 0x000000cccd84723e */ /* 0x000fe200000010ff */
[----:B------:R-:W-:Y:S01]  /*8ed0*/  FADD.FTZ R204, R204, R196 ;  /* 0x000000c4cccc7221 */ /* 0x000fe20000010000 */
[C---:B------:R-:W-:Y:S03]  /*8ee0*/  F2FP.BF16.PACK_AB R133, R202.reuse, R206 ;  /* 0x000000ceca85723e */ /* 0x040fe600000010ff */
[----:B------:R-:W-:Y:S01]  /*8ef0*/  F2FP.BF16.PACK_AB R134, R201, R203 ;  /* 0x000000cbc986723e */ /* 0x000fe200000010ff */
[----:B------:R-:W-:Y:S01]  /*8f00*/  FADD.FTZ R204, R205, R204 ;  /* 0x000000cccdcc7221 */ /* 0x000fe20000010000 */
[----:B--2---:R-:W-:Y:S01]  /*8f10*/  F2FP.BF16.PACK_AB R135, R199, R200 ;  /* 0x000000c8c787723e */ /* 0x004fe200000010ff */
[----:B------:R-:W-:Y:S02]  /*8f20*/  FADD.FTZ R202, R202, R198 ;  /* 0x000000c6caca7221 */ /* 0x000fe40000010000 */
[----:B------:R-:W-:Y:S02]  /*8f30*/  FADD.FTZ R203, R203, R204 ;  /* 0x000000cccbcb7221 */ /* 0x000fe40000010000 */
[----:B------:R-:W-:Y:S02]  /*8f40*/  FADD.FTZ R202, R200, R202 ;  /* 0x000000cac8ca7221 */ /* 0x000fe40000010000 */
[C---:B---3--:R-:W-:Y:S03]  /*8f50*/  HMMA.16816.F32.BF16 R4, R132.reuse, R140, R4 ;  /* 0x0000008c8404723c */ /* 0x048fe60000041804 */
[----:B------:R-:W-:Y:S02]  /*8f60*/  FADD.FTZ R203, R201, R203 ;  /* 0x000000cbc9cb7221 */ /* 0x000fe40000010000 */
[----:B------:R-:W-:Y:S03]  /*8f70*/  FADD.FTZ R199, R199, R202 ;  /* 0x000000cac7c77221 */ /* 0x000fe60000010000 */
[C---:B------:R-:W-:Y:S01]  /*8f80*/  HMMA.16816.F32.BF16 R8, R132.reuse, R142, R8 ;  /* 0x0000008e8408723c */ /* 0x040fe20000041808 */
[----:B------:R-:W2:Y:S03]  /*8f90*/  LDSM.16.MT88.4 R140, [R230+0x15000] ;  /* 0x01500000e68c783b */ /* 0x000ea60000004200 */
[----:B------:R-:W-:Y:S04]  /*8fa0*/  FADD.FTZ R199, R188, R199 ;  /* 0x000000c7bcc77221 */ /* 0x000fe80000010000 */
[C---:B------:R-:W-:Y:S04]  /*8fb0*/  HMMA.16816.F32.BF16 R12, R132.reuse, R148, R12 ;  /* 0x00000094840c723c */ /* 0x040fe8000004180c */
[----:B------:R-:W-:Y:S04]  /*8fc0*/  FADD.FTZ R199, R207, R199 ;  /* 0x000000c7cfc77221 */ /* 0x000fe80000010000 */
[C---:B------:R-:W-:Y:S01]  /*8fd0*/  HMMA.16816.F32.BF16 R16, R132.reuse, R150, R16 ;  /* 0x000000968410723c */ /* 0x040fe20000041810 */
[----:B------:R-:W-:Y:S03]  /*8fe0*/  LDSM.16.MT88.4 R148, [R232+0x17000] ;  /* 0x01700000e894783b */ /* 0x000fe60000004200 */
[----:B----4-:R-:W-:Y:S04]  /*8ff0*/  FADD.FTZ R199, R166, R199 ;  /* 0x000000c7a6c77221 */ /* 0x010fe80000010000 */
[C---:B-----5:R-:W-:Y:S04]  /*9000*/  HMMA.16816.F32.BF16 R20, R132.reuse, R136, R20 ;  /* 0x000000888414723c */ /* 0x060fe80000041814 */
[----:B------:R-:W-:Y:S04]  /*9010*/  FADD.FTZ R251, R165, R199 ;  /* 0x000000c7a5fb7221 */ /* 0x000fe80000010000 */
        /* <DEDUP_REMOVED lines=13> */
[C---:B------:R-:W-:Y:S01]  /*90f0*/  F2FP.BF16.PACK_AB R168, R190.reuse, R189 ;  /* 0x000000bdbea8723e */ /* 0x040fe200000010ff */
[C---:B------:R-:W-:Y:S04]  /*9100*/  HMMA.16816.F32.BF16 R64, R132.reuse, R170, R64 ;  /* 0x000000aa8440723c */ /* 0x040fe80000041840 */
[----:B------:R-:W-:Y:S01]  /*9110*/  F2FP.BF16.PACK_AB R169, R207, R188 ;  /* 0x000000bccfa9723e */ /* 0x000fe200000010ff */
[----:B------:R-:W-:Y:S02]  /*9120*/  FADD.FTZ R189, R189, R203 ;  /* 0x000000cbbdbd7221 */ /* 0x000fe40000010000 */
[----:B------:R-:W-:Y:S01]  /*9130*/  F2FP.BF16.PACK_AB R170, R187, R208 ;  /* 0x000000d0bbaa723e */ /* 0x000fe200000010ff */
[C---:B------:R-:W-:Y:S04]  /*9140*/  HMMA.16816.F32.BF16 R68, R132.reuse, R172, R68 ;  /* 0x000000ac8444723c */ /* 0x040fe80000041844 */
[----:B------:R-:W-:Y:S01]  /*9150*/  F2FP.BF16.PACK_AB R171, R165, R166 ;  /* 0x000000a6a5ab723e */ /* 0x000fe200000010ff */
[----:B------:R-:W-:Y:S03]  /*9160*/  FADD.FTZ R189, R190, R189 ;  /* 0x000000bdbebd7221 */ /* 0x000fe60000010000 */
[C---:B------:R-:W-:Y:S01]  /*9170*/  HMMA.16816.F32.BF16 R72, R132.reuse, R174, R72 ;  /* 0x000000ae8448723c */ /* 0x040fe20000041848 */
[----:B------:R-:W-:Y:S03]  /*9180*/  LDSM.16.MT88.4 R172, [R228+0x11800] ;  /* 0x01180000e4ac783b */ /* 0x000fe60000004200 */
[----:B------:R-:W-:Y:S04]  /*9190*/  FADD.FTZ R189, R208, R189 ;  /* 0x000000bdd0bd7221 */ /* 0x000fe80000010000 */
[C---:B--2---:R-:W-:Y:S04]  /*91a0*/  HMMA.16816.F32.BF16 R76, R132.reuse, R140, R76 ;  /* 0x0000008c844c723c */ /* 0x044fe8000004184c */
[----:B------:R-:W-:Y:S04]  /*91b0*/  FADD.FTZ R252, R187, R189 ;  /* 0x000000bdbbfc7221 */ /* 0x000fe80000010000 */
        /* <DEDUP_REMOVED lines=15> */
[C---:B------:R-:W-:Y:S08]  /*92b0*/  HMMA.16816.F32.BF16 R120, R132.reuse, R138, R120 ;  /* 0x0000008a8478723c */ /* 0x040ff00000041878 */
[C---:B-1----:R-:W-:Y:S08]  /*92c0*/  HMMA.16816.F32.BF16 R124, R132.reuse, R144, R124 ;  /* 0x00000090847c723c */ /* 0x042ff0000004187c */
[----:B------:R-:W-:Y:S08]  /*92d0*/  HMMA.16816.F32.BF16 R128, R132, R146, R128 ;  /* 0x000000928480723c */ /* 0x000ff00000041880 */
[C---:B------:R-:W-:Y:S01]  /*92e0*/  HMMA.16816.F32.BF16 R160, R168.reuse, R156, R4 ;  /* 0x0000009ca8a0723c */ /* 0x040fe20000041804 */
[----:B------:R-:W1:Y:S07]  /*92f0*/  LDSM.16.MT88.4 R4, [R232+0x13800] ;  /* 0x01380000e804783b */ /* 0x000e6e0000004200 */
[C---:B------:R-:W-:Y:S01]  /*9300*/  HMMA.16816.F32.BF16 R156, R168.reuse, R158, R8 ;  /* 0x0000009ea89c723c */ /* 0x040fe20000041808 */
[----:B------:R-:W3:Y:S07]  /*9310*/  LDSM.16.MT88.4 R8, [R230+0x13800] ;  /* 0x01380000e608783b */ /* 0x000eee0000004200 */
[C---:B----4-:R-:W-:Y:S01]  /*9320*/  HMMA.16816.F32.BF16 R152, R168.reuse, R148, R12 ;  /* 0x00000094a898723c */ /* 0x050fe2000004180c */
        /* <DEDUP_REMOVED lines=39> */
.L_x_3958:
[----:B------:R-:W1:Y:S01]  /*95a0*/  SHFL.BFLY PT, R2, R252, 0x2, 0x1f ;  /* 0x0c401f00fc027f89 */ /* 0x000e6200000e0000 */
[----:B------:R-:W-:Y:S01]  /*95b0*/  MOV R4, 0x3f800000 ;  /* 0x3f80000000047802 */ /* 0x000fe20000000f00 */
[----:B------:R-:W2:Y:S01]  /*95c0*/  LDC.U8 R17, c[0x0][0x328] ;  /* 0x0000ca00ff117b82 */ /* 0x000ea20000000000 */
[----:B------:R-:W-:Y:S01]  /*95d0*/  MOV R5, 0x3f800000 ;  /* 0x3f80000000057802 */ /* 0x000fe20000000f00 */
[----:B------:R-:W3:Y:S01]  /*95e0*/  SHFL.BFLY PT, R0, R251, 0x2, 0x1f ;  /* 0x0c401f00fb007f89 */ /* 0x000ee200000e0000 */
[----:B------:R-:W-:Y:S03]  /*95f0*/  BSSY B0, `(.L_x_3963) ;  /* 0x000016f000007945 */ /* 0x000fe60003800000 */
[----:B------:R-:W4:Y:S01]  /*9600*/  S2R R6, SR_TID.X ;  /* 0x0000000000067919 */ /* 0x000f220000002100 */
[----:B-1----:R-:W-:-:S02]  /*9610*/  FADD.FTZ R252, R2, R252 ;  /* 0x000000fc02fc7221 */ /* 0x002fc40000010000 */
[----:B---3--:R-:W-:-:S03]  /*9620*/  FADD.FTZ R251, R0, R251 ;  /* 0x000000fb00fb7221 */ /* 0x008fc60000010000 */
[----:B------:R-:W1:Y:S01]  /*9630*/  SHFL.BFLY PT, R2, R252, 0x1, 0x1f ;  /* 0x0c201f00fc027f89 */ /* 0x000e6200000e0000 */
[----:B----4-:R-:W-:-:S03]  /*9640*/  SHF.R.S32.HI R7, RZ, 0x1f, R6 ;  /* 0x0000001fff077819 */ /* 0x010fc60000011406 */
[----:B------:R-:W3:Y:S01]  /*9650*/  SHFL.BFLY PT, R0, R251, 0x1, 0x1f ;  /* 0x0c201f00fb007f89 */ /* 0x000ee200000e0000 */
[CC--:B------:R-:W-:Y:S02]  /*9660*/  LEA.HI R8, R7.reuse, R6.reuse, RZ, 0x2 ;  /* 0x0000000607087211 */ /* 0x0c0fe400078f10ff */
[----:B------:R-:W-:Y:S02]  /*9670*/  LEA.HI R7, R7, R6, RZ, 0x5 ;  /* 0x0000000607077211 */ /* 0x000fe400078f28ff */
[--C-:B------:R-:W-:Y:S02]  /*9680*/  SHF.R.S32.HI R10, RZ, 0x2, R8.reuse ;  /* 0x00000002ff0a7819 */ /* 0x100fe40000011408 */
[----:B------:R-:W-:Y:S02]  /*9690*/  SHF.R.S32.HI R9, RZ, 0x1f, R8 ;  /* 0x0000001fff097819 */ /* 0x000fe40000011408 */
[----:B------:R-:W-:Y:S02]  /*96a0*/  LOP3.LUT R8, R8, 0x3ffffffc, RZ, 0xc0, !PT ;  /* 0x3ffffffc08087812 */ /* 0x000fe400078ec0ff */
[----:B------:R-:W-:-:S02]  /*96b0*/  LEA.HI R9, R9, R10, RZ, 0x3 ;  /* 0x0000000a09097211 */ /* 0x000fc400078f18ff */
[----:B------:R-:W-:Y:S02]  /*96c0*/  IADD3 R8, -R8, R6, RZ ;  /* 0x0000000608087210 */ /* 0x000fe40007ffe1ff */
[----:B------:R-:W-:Y:S01]  /*96d0*/  LOP3.LUT R9, R9, 0xfffffff8, RZ, 0xc0, !PT ;  /* 0xfffffff809097812 */ /* 0x000fe200078ec0ff */
[----:B-1----:R-:W-:-:S03]  /*96e0*/  FADD.FTZ R2, R252, R2 ;  /* 0x00000002fc027221 */ /* 0x002fc60000010000 */
[----:B------:R-:W-:Y:S02]  /*96f0*/  IADD3 R9, R10, -R9, RZ ;  /* 0x800000090a097210 */ /* 0x000fe40007ffe0ff */
[----:B------:R-:W-:Y:S01]  /*9700*/  SHF.R.S32.HI R10, RZ, 0x5, R7 ;  /* 0x00000005ff0a7819 */ /* 0x000fe20000011407 */
[----:B---3--:R-:W-:Y:S01]  /*9710*/  FADD.FTZ R0, R251, R0 ;  /* 0x00000000fb007221 */ /* 0x008fe20000010000 */
[----:B------:R-:W-:Y:S02]  /*9720*/  FSETP.NE.FTZ.AND P3, PT, R2, RZ, PT ;  /* 0x000000ff0200720b */ /* 0x000fe40003f75000 */
[----:B------:R-:W-:Y:S02]  /*9730*/  SHF.L.U32 R11, R9, 0x6, RZ ;  /* 0x00000006090b7819 */ /* 0x000fe400000006ff */
[----:B------:R-:W-:Y:S02]  /*9740*/  FSETP.NE.FTZ.AND P0, PT, R0, RZ, PT ;  /* 0x000000ff0000720b */ /* 0x000fe40003f15000 */
[----:B------:R-:W-:-:S02]  /*9750*/  LOP3.LUT R11, R11, 0x1c0, RZ, 0xc0, !PT ;  /* 0x000001c00b0b7812 */ /* 0x000fc400078ec0ff */
[----:B------:R-:W-:Y:S02]  /*9760*/  LOP3.LUT R12, R9, 0x1, RZ, 0xc0, !PT ;  /* 0x00000001090c7812 */ /* 0x000fe400078ec0ff */
[----:B------:R-:W-:Y:S02]  /*9770*/  LEA R8, R10, R8, 0x9 ;  /* 0x000000080a087211 */ /* 0x000fe400078e48ff */
[----:B------:R-:W-:Y:S01]  /*9780*/  LEA.HI R11, R11, R11, RZ, 0x1d ;  /* 0x0000000b0b0b7211 */ /* 0x000fe200078fe8ff */
[----:B------:R-:W1:Y:S01]  /*9790*/  @P3 MUFU.RCP R4, R2 ;  /* 0x0000000200043308 */ /* 0x000e620000001000 */
[----:B------:R-:W-:Y:S02]  /*97a0*/  ISETP.NE.U32.AND P4, PT, R12, 0x1, PT ;  /* 0x000000010c00780c */ /* 0x000fe40003f85070 */
[----:B------:R-:W-:Y:S02]  /*97b0*/  LEA R8, R8, R11, 0x1 ;  /* 0x0000000b08087211 */ /* 0x000fe400078e08ff */
[----:B------:R-:W-:-:S02]  /*97c0*/  R2P PR, R9, 0x6 ;  /* 0x0000000609007804 */ /* 0x000fc40000000000 */
[----:B------:R-:W-:Y:S01]  /*97d0*/  SHF.L.U32 R8, R8, 0x1, RZ ;  /* 0x0000000108087819 */ /* 0x000fe200000006ff */
[----:B------:R-:W3:Y:S01]  /*97e0*/  @P0 MUFU.RCP R5, R0 ;  /* 0x0000000000050308 */ /* 0x000ee20000001000 */
[----:B------:R-:W-:Y:S02]  /*97f0*/  MOV R11, 0x20 ;  /* 0x00000020000b7802 */ /* 0x000fe40000000f00 */
[C---:B------:R-:W-:Y:S02]  /*9800*/  IADD3 R9, R8.reuse, -0x10, RZ ;  /* 0xfffffff008097810 */ /* 0x040fe40007ffe0ff */
[----:B------:R-:W-:Y:S02]  /*9810*/  SEL R11, R11, 0xffffffe0, !P1 ;  /* 0xffffffe00b0b7807 */ /* 0x000fe40004800000 */
[----:B------:R-:W-:Y:S01]  /*9820*/  @P4 IADD3 R9, R8, 0x10, RZ ;  /* 0x0000001008094810 */ /* 0x000fe20007ffe0ff */
[----:B-1----:R-:W-:Y:S01]  /*9830*/  FMUL.FTZ R160, R4, R160 ;  /* 0x000000a004a07220 */ /* 0x002fe20000410000 */
[----:B------:R-:W-:Y:S01]  /*9840*/  IADD3 R12, R8, R11, RZ ;  /* 0x0000000b080c7210 */ /* 0x000fe20007ffe0ff */
[C---:B------:R-:W-:Y:S01]  /*9850*/  FMUL.FTZ R161, R4.reuse, R161 ;  /* 0x000000a104a17220 */ /* 0x040fe20000410000 */
[----:B------:R-:W-:Y:S01]  /*9860*/  IADD3 R11, R11, R9, RZ ;  /* 0x000000090b0b7210 */ /* 0x000fe20007ffe0ff */
[C---:B------:R-:W-:Y:S01]  /*9870*/  FMUL.FTZ R156, R4.reuse, R156 ;  /* 0x0000009c049c7220 */ /* 0x040fe20000410000 */
[----:B--2---:R-:W-:Y:S01]  /*9880*/  ISETP.NE.AND P4, PT, R17, RZ, PT ;  /* 0x000000ff1100720c */ /* 0x004fe20003f85270 */
[C---:B------:R-:W-:Y:S01]  /*9890*/  FMUL.FTZ R157, R4.reuse, R157 ;  /* 0x0000009d049d7220 */ /* 0x040fe20000410000 */
[----:B------:R-:W-:Y:S01]  /*98a0*/  F2FP.BF16.PACK_AB R160, R161, R160 ;  /* 0x000000a0a1a0723e */ /* 0x000fe200000010ff */
[----:B------:R-:W-:Y:S01]  /*98b0*/  FMUL.FTZ R152, R4, R152 ;  /* 0x0000009804987220 */ /* 0x000fe20000410000 */
[----:B------:R-:W-:Y:S01]  /*98c0*/  ISETP.NE.OR P1, PT, R240, -0x1, !P4 ;  /* 0xfffffffff000780c */ /* 0x000fe20006725670 */
[C---:B------:R-:W-:Y:S01]  /*98d0*/  FMUL.FTZ R153, R4.reuse, R153 ;  /* 0x0000009904997220 */ /* 0x040fe20000410000 */
[----:B------:R-:W-:Y:S01]  /*98e0*/  F2FP.BF16.PACK_AB R156, R157, R156 ;  /* 0x0000009c9d9c723e */ /* 0x000fe200000010ff */
[C---:B------:R-:W-:Y:S01]  /*98f0*/  FMUL.FTZ R148, R4.reuse, R148 ;  /* 0x0000009404947220 */ /* 0x040fe20000410000 */
[----:B------:R-:W-:Y:S01]  /*9900*/  STS [R8], R160 ;  /* 0x000000a008007388 */ /* 0x000fe20000000800 */
[C---:B------:R-:W-:Y:S01]  /*9910*/  FMUL.FTZ R149, R4.reuse, R149 ;  /* 0x0000009504957220 */ /* 0x040fe20000410000 */
[----:B------:R-:W-:Y:S01]  /*9920*/  F2FP.BF16.PACK_AB R152, R153, R152 ;  /* 0x000000989998723e */ /* 0x000fe200000010ff */
[C---:B------:R-:W-:Y:S01]  /*9930*/  FMUL.FTZ R144, R4.reuse, R144 ;  /* 0x0000009004907220 */ /* 0x040fe20000410000 */
[----:B------:R-:W-:Y:S01]  /*9940*/  LOP3.LUT R7, R7, 0xffffffe0, RZ, 0xc0, !PT ;  /* 0xffffffe007077812 */ /* 0x000fe200078ec0ff */
[C---:B------:R-:W-:Y:S01]  /*9950*/  FMUL.FTZ R145, R4.reuse, R145 ;  /* 0x0000009104917220 */ /* 0x040fe20000410000 */
[----:B------:R-:W-:Y:S01]  /*9960*/  F2FP.BF16.PACK_AB R148, R149, R148 ;  /* 0x000000949594723e */ /* 0x000fe200000010ff */
[C---:B------:R-:W-:Y:S01]  /*9970*/  FMUL.FTZ R140, R4.reuse, R140 ;  /* 0x0000008c048c7220 */ /* 0x040fe20000410000 */
[----:B------:R-:W1:Y:S01]  /*9980*/  @P3 MUFU.LG2 R2, R2 ;  /* 0x0000000200023308 */ /* 0x000e620000000c00 */
[C---:B------:R-:W-:Y:S01]  /*9990*/  FMUL.FTZ R141, R4.reuse, R141 ;  /* 0x0000008d048d7220 */ /* 0x040fe20000410000 */
[----:B------:R-:W-:Y:S01]  /*99a0*/  F2FP.BF16.PACK_AB R144, R145, R144 ;  /* 0x000000909190723e */ /* 0x000fe200000010ff */
[C---:B------:R-:W-:Y:S01]  /*99b0*/  FMUL.FTZ R136, R4.reuse, R136 ;  /* 0x0000008804887220 */ /* 0x040fe20000410000 */
[----:B------:R-:W-:Y:S01]  /*99c0*/  IADD3 R7, -R7, R6, RZ ;  /* 0x0000000607077210 */ /* 0x000fe20007ffe1ff */
[C---:B------:R-:W-:Y:S01]  /*99d0*/  FMUL.FTZ R137, R4.reuse, R137 ;  /* 0x0000008904897220 */ /* 0x040fe20000410000 */
[----:B------:R-:W-:Y:S01]  /*99e0*/  F2FP.BF16.PACK_AB R140, R141, R140 ;  /* 0x0000008c8d8c723e */ /* 0x000fe200000010ff */
[C---:B------:R-:W-:Y:S01]  /*99f0*/  FMUL.FTZ R132, R4.reuse, R132 ;  /* 0x0000008404847220 */ /* 0x040fe20000410000 */
[----:B------:R-:W2:Y:S01]  /*9a00*/  @P0 MUFU.LG2 R0, R0 ;  /* 0x0000000000000308 */ /* 0x000ea20000000c00 */
[C---:B------:R-:W-:Y:S01]  /*9a10*/  FMUL.FTZ R133, R4.reuse, R133 ;  /* 0x0000008504857220 */ /* 0x040fe20000410000 */
[----:B------:R-:W-:Y:S01]  /*9a20*/  F2FP.BF16.PACK_AB R136, R137, R136 ;  /* 0x000000888988723e */ /* 0x000fe200000010ff */
[C---:B------:R-:W-:Y:S01]  /*9a30*/  FMUL.FTZ R36, R4.reuse, R36 ;  /* 0x0000002404247220 */ /* 0x040fe20000410000 */
[----:B------:R-:W-:Y:S01]  /*9a40*/  SHF.R.S32.HI R6, RZ, 0x1f, R7 ;  /* 0x0000001fff067819 */ /* 0x000fe20000011407 */
[C---:B------:R-:W-:Y:S01]  /*9a50*/  FMUL.FTZ R37, R4.reuse, R37 ;  /* 0x0000002504257220 */ /* 0x040fe20000410000 */
[----:B------:R-:W-:Y:S01]  /*9a60*/  F2FP.BF16.PACK_AB R132, R133, R132 ;  /* 0x000000848584723e */ /* 0x000fe200000010ff */
[----:B------:R-:W-:Y:S01]  /*9a70*/  FMUL.FTZ R40, R4, R40 ;  /* 0x0000002804287220 */ /* 0x000fe20000410000 */
[----:B------:R-:W-:Y:S01]  /*9a80*/  LEA.HI R6, R6, R7, RZ, 0x2 ;  /* 0x0000000706067211 */ /* 0x000fe200078f10ff */
[C---:B------:R-:W-:Y:S01]  /*9a90*/  FMUL.FTZ R41, R4.reuse, R41 ;  /* 0x0000002904297220 */ /* 0x040fe20000410000 */
[----:B------:R-:W-:Y:S01]  /*9aa0*/  F2FP.BF16.PACK_AB R36, R37, R36 ;  /* 0x000000242524723e */ /* 0x000fe200000010ff */
[C---:B------:R-:W-:Y:S01]  /*9ab0*/  FMUL.FTZ R44, R4.reuse, R44 ;  /* 0x0000002c042c7220 */ /* 0x040fe20000410000 */
[----:B------:R-:W-:Y:S01]  /*9ac0*/  SHF.R.S32.HI R6, RZ, 0x2, R6 ;  /* 0x00000002ff067819 */ /* 0x000fe20000011406 */
        /* <DEDUP_REMOVED lines=63> */
[----:B------:R-:W-:Y:S01]  /*9ec0*/  FMUL.FTZ R4, R4, R129 ;  /* 0x0000008104047220 */ /* 0x000fe20000410000 */
[----:B------:R-:W-:Y:S01]  /*9ed0*/  F2FP.BF16.PACK_AB R124, R125, R124 ;  /* 0x0000007c7d7c723e */ /* 0x000fe200000010ff */
[----:B---3--:R-:W-:-:S02]  /*9ee0*/  FMUL.FTZ R163, R5, R163 ;  /* 0x000000a305a37220 */ /* 0x008fc40000410000 */
        /* <DEDUP_REMOVED lines=128> */
[----:B------:R-:W-:Y:S01]  /*a6f0*/  F2FP.BF16.PACK_AB R126, R127, R126 ;  /* 0x0000007e7f7e723e */ /* 0x000fe200000010ff */
[----:B--2---:R-:W-:Y:S01]  /*a700*/  @P0 FMUL.FTZ R0, R0, 0.69314718246459960938 ;  /* 0x3f31721800000820 */ /* 0x004fe20000410000 */
[----:B------:R-:W-:Y:S01]  /*a710*/  F2FP.BF16.PACK_AB R5, R131, R5 ;  /* 0x000000058305723e */ /* 0x000fe200000010ff */
[----:B------:R-:W-:Y:S01]  /*a720*/  STS [R15+0x2000], R60 ;  /* 0x0020003c0f007388 */ /* 0x000fe20000000800 */
[----:B------:R-:W-:-:S03]  /*a730*/  ISETP.NE.AND P2, PT, R240, -0x1, PT ;  /* 0xfffffffff000780c */ /* 0x000fc60003f45270 */
        /* <DEDUP_REMOVED lines=14> */
[----:B-1----:R-:W-:-:S03]  /*a820*/  @P2 IMAD.WIDE.U32 R76, R240, c[0x0][0x1e8], RZ ;  /* 0x00007a00f04c2a25 */ /* 0x002fc600078e00ff */
        /* <DEDUP_REMOVED lines=14> */
[----:B------:R-:W-:Y:S01]  /*a910*/  STS [R13+0x6400], R118 ;  /* 0x006400760d007388 */ /* 0x000fe20000000800 */
[----:B-1----:R-:W-:-:S03]  /*a920*/  @P2 IMAD R9, R240, c[0x0][0x1ec], R77 ;  /* 0x00007b00f0092a24 */ /* 0x002fc600078e024d */
[----:B------:R-:W-:Y:S04]  /*a930*/  STS [R14+0x6000], R120 ;  /* 0x006000780e007388 */ /* 0x000fe80000000800 */
[----:B------:R-:W-:Y:S04]  /*a940*/  STS [R14+0x6400], R122 ;  /* 0x0064007a0e007388 */ /* 0x000fe80000000800 */
[----:B------:R-:W-:Y:S04]  /*a950*/  STS [R15+0x6000], R124 ;  /* 0x0060007c0f007388 */ /* 0x000fe80000000800 */
[----:B------:R-:W-:Y:S01]  /*a960*/  STS [R15+0x6400], R126 ;  /* 0x0064007e0f007388 */ /* 0x000fe20000000800 */
[----:B--2---:R-:W-:-:S02]  /*a970*/  @P2 MOV R11, R76 ;  /* 0x0000004c000b2202 */ /* 0x004fc40000000f00 */
[----:B------:R-:W-:Y:S01]  /*a980*/  SHF.R.S32.HI R76, RZ, 0x1f, R10 ;  /* 0x0000001fff4c7819 */ /* 0x000fe2000001140a */
[----:B------:R-:W-:Y:S03]  /*a990*/  STS [R16+0x6000], R128 ;  /* 0x0060008010007388 */ /* 0x000fe60000000800 */
[-C--:B------:R-:W-:Y:S01]  /*a9a0*/  LEA.HI R76, R76, R10.reuse, RZ, 0x2 ;  /* 0x0000000a4c4c7211 */ /* 0x080fe200078f10ff */
[----:B------:R1:W-:Y:S03]  /*a9b0*/  STS [R16+0x6400], R5 ;  /* 0x0064000510007388 */ /* 0x0003e60000000800 */
[----:B------:R-:W-:Y:S01]  /*a9c0*/  LOP3.LUT R76, R76, 0xffffffc, RZ, 0xc0, !PT ;  /* 0x0ffffffc4c4c7812 */ /* 0x000fe200078ec0ff */
[----:B------:R-:W-:Y:S03]  /*a9d0*/  BAR.SYNC.DEFER_BLOCKING 0x0 ;  /* 0x0000000000007b1d */ /* 0x000fe60000010000 */
[----:B------:R-:W-:-:S03]  /*a9e0*/  IADD3 R76, -R76, R10, RZ ;  /* 0x0000000a4c4c7210 */ /* 0x000fc60007ffe1ff */
[----:B------:R-:W2:Y:S01]  /*a9f0*/  S2R R4, SR_CTAID.Y ;  /* 0x0000000000047919 */ /* 0x000ea20000002600 */
[----:B------:R-:W-:-:S03]  /*aa00*/  LEA R6, R76, R6, 0x4 ;  /* 0x000000064c067211 */ /* 0x000fc600078e20ff */
[----:B-1----:R-:W1:Y:S04]  /*aa10*/  S2R R5, SR_CTAID.Z ;  /* 0x0000000000057919 */ /* 0x002e680000002700 */
[----:B------:R3:W4:Y:S04]  /*aa20*/  LDS.128 R68, [R241] ;  /* 0x00000000f1447984 */ /* 0x0007280000000c00 */
[----:B------:R3:W3:Y:S01]  /*aa30*/  LDS.128 R64, [R241+0x800] ;  /* 0x00080000f1407984 */ /* 0x0006e20000000c00 */
[----:B--2---:R-:W-:Y:S01]  /*aa40*/  @!P2 SHF.R.S32.HI R8, RZ, 0x1f, R4 ;  /* 0x0000001fff08a819 */ /* 0x004fe20000011404 */
[C---:B------:R-:W-:Y:S01]  /*aa50*/  @!P1 IMAD R240, R4.reuse, c[0x0][0x214], RZ ;  /* 0x0000850004f09a24 */ /* 0x040fe200078e02ff */
[----:B------:R-:W-:Y:S01]  /*aa60*/  LOP3.LUT P1, RZ, R7, 0x3, RZ, 0xc0, !PT ;  /* 0x0000000307ff7812 */ /* 0x000fe2000782c0ff */
[----:B------:R2:W2:Y:S01]  /*aa70*/  LDS.128 R60, [R241+0x1000] ;  /* 0x00100000f13c7984 */ /* 0x0004a20000000c00 */
[----:B------:R-:W-:Y:S01]  /*aa80*/  @!P2 IMAD.WIDE.U32 R78, R4, c[0x0][0x1e0], RZ ;  /* 0x00007800044eaa25 */ /* 0x000fe200078e00ff */
[----:B------:R-:W-:-:S02]  /*aa90*/  MOV R7, 0x7f800000 ;  /* 0x7f80000000077802 */ /* 0x000fc40000000f00 */
[----:B------:R2:W2:Y:S01]  /*aaa0*/  LDS.128 R56, [R241+0x1800] ;  /* 0x00180000f1387984 */ /* 0x0004a20000000c00 */
[----:B------:R-:W-:Y:S01]  /*aab0*/  @!P2 IMAD R8, R8, c[0x0][0x1e0], RZ ;  /* 0x000078000808aa24 */ /* 0x000fe200078e02ff */
[----:B------:R-:W-:Y:S01]  /*aac0*/  @!P2 MOV R11, R78 ;  /* 0x0000004e000ba202 */ /* 0x000fe20000000f00 */
[----:B------:R-:W-:Y:S01]  /*aad0*/  @P3 FFMA.FTZ R7, R164, c[0x0][0x238], R2 ;  /* 0x00008e00a4073a23 */ /* 0x000fe20000010002 */
[----:B------:R2:W2:Y:S01]  /*aae0*/  LDS.128 R52, [R241+0x2000] ;  /* 0x00200000f1347984 */ /* 0x0004a20000000c00 */
[----:B------:R-:W-:-:S03]  /*aaf0*/  @!P2 IMAD R8, R4, c[0x0][0x1e4], R8 ;  /* 0x000079000408aa24 */ /* 0x000fc600078e0208 */
[----:B------:R2:W2:Y:S01]  /*ab00*/  LDS.128 R48, [R241+0x2800] ;  /* 0x00280000f1307984 */ /* 0x0004a20000000c00 */
[----:B-1----:R-:W-:Y:S01]  /*ab10*/  @!P4 IMAD R4, R4, c[0x0][0x1c0], R5 ;  /* 0x000070000404ca24 */ /* 0x002fe200078e0205 */
[----:B------:R-:W-:Y:S01]  /*ab20*/  @!P2 IADD3 R9, R79, R8, RZ ;  /* 0x000000084f09a210 */ /* 0x000fe20007ffe0ff */
[----:B------:R-:W-:Y:S01]  /*ab30*/  @P4 IMAD R240, R5, c[0x0][0x234], R240 ;  /* 0x00008d0005f04a24 */ /* 0x000fe200078e02f0 */
[----:B------:R1:W1:Y:S01]  /*ab40*/  LDS.128 R44, [R241+0x3000] ;  /* 0x00300000f12c7984 */ /* 0x0002620000000c00 */
[----:B------:R-:W-:Y:S01]  /*ab50*/  MOV R8, 0x7f800000 ;  /* 0x7f80000000087802 */ /* 0x000fe20000000f00 */
[----:B------:R-:W-:Y:S02]  /*ab60*/  @P0 FFMA.FTZ R8, R3, c[0x0][0x238], R0 ;  /* 0x00008e0003080a23 */ /* 0x000fe40000010000 */
[----:B------:R1:W1:Y:S01]  /*ab70*/  LDS.128 R40, [R241+0x3800] ;  /* 0x00380000f1287984 */ /* 0x0002620000000c00 */
[----:B------:R-:W-:-:S03]  /*ab80*/  @!P4 IMAD R240, R4, c[0x0][0x214], RZ ;  /* 0x0000850004f0ca24 */ /* 0x000fc600078e02ff */
        /* <DEDUP_REMOVED lines=9> */
[----:B--234-:R-:W2:Y:S01]  /*ac20*/  S2R R0, SR_CTAID.X ;  /* 0x0000000000007919 */ /* 0x01cea20000002500 */
[----:B------:R-:W-:-:S02]  /*ac30*/  IADD3 R3, R6, 0x8, RZ ;  /* 0x0000000806037810 */ /* 0x000fc40007ffe0ff */
[-C--:B------:R-:W-:Y:S02]  /*ac40*/  ISETP.GE.AND P2, PT, R6, R239.reuse, PT ;  /* 0x000000ef0600720c */ /* 0x080fe40003f46270 */
[----:B------:R-:W-:Y:S01]  /*ac50*/  ISETP.GE.AND P1, PT, R3, R239, PT ;  /* 0x000000ef0300720c */ /* 0x000fe20003f26270 */
[----:B--2---:R-:W-:-:S05]  /*ac60*/  IMAD R240, R0, 0x40, R240 ;  /* 0x0000004000f07824 */ /* 0x004fca00078e02f0 */
[----:B------:R-:W-:Y:S02]  /*ac70*/  SHF.R.S32.HI R2, RZ, 0x1f, R240 ;  /* 0x0000001fff027819 */ /* 0x000fe400000114f0 */
[----:B------:R-:W-:-:S04]  /*ac80*/  IADD3 R0, P0, R6, R240, RZ ;  /* 0x000000f006007210 */ /* 0x000fc80007f1e0ff */
[----:B------:R-:W-:Y:S02]  /*ac90*/  LEA.HI.X.SX32 R2, R6, R2, 0x1, P0 ;  /* 0x0000000206027211 */ /* 0x000fe400000f0eff */
[----:B------:R-:W-:-:S04]  /*aca0*/  LEA R76, P0, R0, c[0x0][0x200], 0x2 ;  /* 0x00008000004c7a11 */ /* 0x000fc800078010ff */
[----:B------:R-:W-:-:S05]  /*acb0*/  LEA.HI.X R77, R0, c[0x0][0x204], R2, 0x2, P0 ;  /* 0x00008100004d7a11 */ /* 0x000fca00000f1402 */
[----:B------:R2:W-:Y:S04]  /*acc0*/  @!P2 STG.E [R76.64], R7 ;  /* 0x000000074c00a986 */ /* 0x0005e8000c10190c */
[----:B------:R2:W-:Y:S02]  /*acd0*/  @!P1 STG.E [R76.64+0x20], R8 ;  /* 0x000020084c009986 */ /* 0x0005e4000c10190c */
.L_x_3964:
[----:B--234-:R-:W-:Y:S05]  /*ace0*/  BSYNC B0 ;  /* 0x0000000000007941 */ /* 0x01cfea0003800000 */
.L_x_3963:
[----:B------:R-:W2:Y:S01]  /*acf0*/  S2R R3, SR_TID.X ;  /* 0x0000000000037919 */ /* 0x000ea20000002100 */
[----:B------:R-:W-:Y:S03]  /*ad00*/  BSSY B0, `(.L_x_3965) ;  /* 0x0000023000007945 */ /* 0x000fe60003800000 */
[----:B------:R-:W3:Y:S01]  /*ad10*/  S2R R4, SR_CTAID.X ;  /* 0x0000000000047919 */ /* 0x000ee20000002500 */
[----:B--2---:R-:W-:-:S04]  /*ad20*/  SHF.R.S32.HI R2, RZ, 0x1f, R3 ;  /* 0x0000001fff027819 */ /* 0x004fc80000011403 */
[----:B------:R-:W-:Y:S01]  /*ad30*/  LEA.HI R2, R2, R3, RZ, 0x3 ;  /* 0x0000000302027211 */ /* 0x000fe200078f18ff */
[----:B---3--:R-:W-:-:S03]  /*ad40*/  IMAD.SHL.U32 R4, R4, 0x40, RZ ;  /* 0x0000004004047824 */ /* 0x008fc600078e00ff */
[----:B------:R-:W-:Y:S02]  /*ad50*/  LOP3.LUT R0, R2, 0xfffffff8, RZ, 0xc0, !PT ;  /* 0xfffffff802007812 */ /* 0x000fe400078ec0ff */
[----:B------:R-:W-:-:S03]  /*ad60*/  SHF.R.S32.HI R2, RZ, 0x3, R2 ;  /* 0x00000003ff027819 */ /* 0x000fc60000011402 */
[----:B------:R-:W-:Y:S01]  /*ad70*/  IMAD.IADD R0, R3, 0x1, -R0 ;  /* 0x0000000103007824 */ /* 0x000fe200078e0a00 */
[----:B------:R-:W-:-:S03]  /*ad80*/  SHF.R.S32.HI R3, RZ, 0x1f, R5 ;  /* 0x0000001fff037819 */ /* 0x000fc60000011405 */
[----:B------:R-:W-:Y:S01]  /*ad90*/  IMAD.SHL.U32 R6, R0, 0x8, RZ ;  /* 0x0000000800067824 */ /* 0x000fe200078e00ff */
[----:B------:R-:W-:Y:S01]  /*ada0*/  SHF.R.S32.HI R0, RZ, 0x1f, R4 ;  /* 0x0000001fff007819 */ /* 0x000fe20000011404 */
[----:B------:R-:W-:-:S03]  /*adb0*/  IMAD R3, R3, c[0x0][0x1f0], RZ ;  /* 0x00007c0003037a24 */ /* 0x000fc600078e02ff */
[--C-:B------:R-:W-:Y:S01]  /*adc0*/  SHF.R.S32.HI R7, RZ, 0x1f, R6.reuse ;  /* 0x0000001fff077819 */ /* 0x100fe20000011406 */
[----:B------:R-:W-:Y:S02]  /*add0*/  IMAD R0, R0, c[0x0][0x1e8], RZ ;  /* 0x00007a0000007a24 */ /* 0x000fe400078e02ff */
[----:B------:R-:W-:Y:S02]  /*ade0*/  IMAD R3, R5, c[0x0][0x1f4], R3 ;  /* 0x00007d0005037a24 */ /* 0x000fe400078e0203 */
[----:B------:R-:W-:-:S04]  /*adf0*/  IMAD.WIDE.U32 R6, R4, c[0x0][0x1e8], R6 ;  /* 0x00007a0004067a25 */ /* 0x000fc800078e0006 */
[----:B------:R-:W-:Y:S01]  /*ae00*/  IMAD R0, R4, c[0x0][0x1ec], R0 ;  /* 0x00007b0004007a24 */ /* 0x000fe200078e0200 */
[----:B------:R-:W-:-:S04]  /*ae10*/  IADD3 R6, P0, R11, R6, RZ ;  /* 0x000000060b067210 */ /* 0x000fc80007f1e0ff */
[----:B------:R-:W-:Y:S02]  /*ae20*/  IADD3.X R7, R9, R0, R7, P0, !PT ;  /* 0x0000000009077210 */ /* 0x000fe400007fe407 */
[----:B------:R-:W-:Y:S02]  /*ae30*/  ISETP.GE.AND P0, PT, R2, R239, PT ;  /* 0x000000ef0200720c */ /* 0x000fe40003f06270 */
[----:B------:R-:W-:Y:S01]  /*ae40*/  SHF.R.S32.HI R0, RZ, 0x1f, R2 ;  /* 0x0000001fff007819 */ /* 0x000fe20000011402 */
        /* <DEDUP_REMOVED lines=11> */
[----:B------:R2:W-:Y:S04]  /*af00*/  STG.E.128 [R10.64+0x80], R52 ;  /* 0x000080340a007986 */ /* 0x0005e8000c101d0c */
[----:B-1----:R2:W-:Y:S04]  /*af10*/  STG.E.128 [R10.64+0x100], R36 ;  /* 0x000100240a007986 */ /* 0x0025e8000c101d0c */
[----:B------:R2:W-:Y:S02]  /*af20*/  STG.E.128 [R10.64+0x180], R20 ;  /* 0x000180140a007986 */ /* 0x0005e4000c101d0c */
.L_x_3966:
[----:B------:R-:W-:Y:S05]  /*af30*/  BSYNC B0 ;  /* 0x0000000000007941 */ /* 0x000fea0003800000 */
.L_x_3965:
[----:B------:R-:W-:Y:S01]  /*af40*/  IADD3 R3, R2, 0x10, RZ ;  /* 0x0000001002037810 */ /* 0x000fe20007ffe0ff */
[----:B------:R-:W-:Y:S03]  /*af50*/  BSSY B0, `(.L_x_3967) ;  /* 0x0000011000007945 */ /* 0x000fe60003800000 */
[----:B------:R-:W-:-:S13]  /*af60*/  ISETP.GE.AND P0, PT, R3, R239, PT ;  /* 0x000000ef0300720c */ /* 0x000fda0003f06270 */
[----:B------:R-:W-:Y:S05]  /*af70*/  @P0 BRA `(.L_x_3968) ;  /* 0x000000e000000947 */ /* 0x000fea0003800000 */
[----:B------:R-:W-:Y:S01]  /*af80*/  IADD3 R4, P0, R2, 0x10, RZ ;  /* 0x0000001002047810 */ /* 0x000fe20007f1e0ff */
[----:B--2---:R-:W-:Y:S01]  /*af90*/  IMAD.MOV.U32 R10, RZ, RZ, R6 ;  /* 0x000000ffff0a7224 */ /* 0x004fe200078e0006 */
        /* <DEDUP_REMOVED lines=12> */
.L_x_3968:
[----:B------:R-:W-:Y:S05]  /*b060*/  BSYNC B0 ;  /* 0x0000000000007941 */ /* 0x000fea0003800000 */
.L_x_3967:
[----:B------:R-:W-:Y:S01]  /*b070*/  IADD3 R3, R2, 0x20, RZ ;  /* 0x0000002002037810 */ /* 0x000fe20007ffe0ff */
[----:B------:R-:W-:Y:S03]  /*b080*/  BSSY B0, `(.L_x_3969) ;  /* 0x0000011000007945 */ /* 0x000fe60003800000 */
[----:B------:R-:W-:-:S13]  /*b090*/  ISETP.GE.AND P0, PT, R3, R239, PT ;  /* 0x000000ef0300720c */ /* 0x000fda0003f06270 */
[----:B------:R-:W-:Y:S05]  /*b0a0*/  @P0 BRA `(.L_x_3970) ;  /* 0x000000e000000947 */ /* 0x000fea0003800000 */
[----:B--2---:R-:W-:Y:S01]  /*b0b0*/  IADD3 R4, P0, R2, 0x20, RZ ;  /* 0x0000002002047810 */ /* 0x004fe20007f1e0ff */
        /* <DEDUP_REMOVED lines=13> */
.L_x_3970:
[----:B------:R-:W-:Y:S05]  /*b190*/  BSYNC B0 ;  /* 0x0000000000007941 */ /* 0x000fea0003800000 */
.L_x_3969:
[----:B------:R-:W-:-:S04]  /*b1a0*/  IADD3 R3, R2, 0x30, RZ ;  /* 0x0000003002037810 */ /* 0x000fc80007ffe0ff */
[----:B------:R-:W-:-:S13]  /*b1b0*/  ISETP.GE.AND P0, PT, R3, R239, PT ;  /* 0x000000ef0300720c */ /* 0x000fda0003f06270 */
[----:B------:R-:W-:Y:S05]  /*b1c0*/  @P0 EXIT ;  /* 0x000000000000094d */ /* 0x000fea0003800000 */
        /* <DEDUP_REMOVED lines=11> */
[----:B-1----:R-:W-:Y:S04]  /*b280*/  STG.E.128 [R2.64+0x80], R40 ;  /* 0x0000802802007986 */ /* 0x002fe8000c101d0c */
[----:B------:R-:W-:Y:S04]  /*b290*/  STG.E.128 [R2.64+0x100], R24 ;  /* 0x0001001802007986 */ /* 0x000fe8000c101d0c */
[----:B------:R-:W-:Y:S01]  /*b2a0*/  STG.E.128 [R2.64+0x180], R72 ;  /* 0x0001804802007986 */ /* 0x000fe2000c101d0c */
[----:B------:R-:W-:Y:S05]  /*b2b0*/  EXIT ;  /* 0x000000000000794d */ /* 0x000fea0003800000 */
.L_x_3971:
        /* <DEDUP_REMOVED lines=12> */
.L_x_8951:


//--------------------- .text._ZN5flash24flash_fwd_splitkv_kernelI23Flash_fwd_kernel_traitsILi256ELi64ELi64ELi4ELb0ELb0EN7cutlass10bfloat16_tE19Flash_kernel_traitsILi256ELi64ELi64ELi4ES3_EELb0ELb0ELb1ELb0ELb0ELb0ELb0ELb0EEEvNS_16Flash_fwd_paramsE --------------------------
	.section	.text._ZN5flash24flash_fwd_splitkv_kernelI23Flash_fwd_kernel_traitsILi256ELi64ELi64ELi4ELb0ELb0EN7cutlass10bfloat16_tE19Flash_kernel_traitsILi256ELi64ELi64ELi4ES3_EELb0ELb0ELb1ELb0ELb0ELb0ELb0ELb0EEEvNS_16Flash_fwd_paramsE,"ax",@progbits
	.sectioninfo	@"SHI_REGISTERS=254"
	.align	128
        .global         _ZN5flash24flash_fwd_splitkv_kernelI23Flash_fwd_kernel_traitsILi256ELi64ELi64ELi4ELb0ELb0EN7cutlass10bfloat16_tE19Flash_kernel_traitsILi256ELi64ELi64ELi4ES3_EELb0ELb0ELb1ELb0ELb0ELb0ELb0ELb0EEEvNS_16Flash_fwd_paramsE
        .type           _ZN5flash24flash_fwd_splitkv_kernelI23Flash_fwd_kernel_traitsILi256ELi64ELi64ELi4ELb0ELb0EN7cutlass10bfloat16_tE19Flash_kernel_traitsILi256ELi64ELi64ELi4ES3_EELb0ELb0ELb1ELb0ELb0ELb0ELb0ELb0EEEvNS_16Flash_fwd_paramsE,@function
        .size           _ZN5flash24flash_fwd_splitkv_kernelI23Flash_fwd_kernel_traitsILi256ELi64ELi64ELi4ELb0ELb0EN7cutlass10bfloat16_tE19Flash_kernel_traitsILi256ELi64ELi64ELi4ES3_EELb0ELb0ELb1ELb0ELb0ELb0ELb0ELb0EEEvNS_16Flash_fwd_paramsE,(.L_x_8952 - _ZN5flash24flash_fwd_splitkv_kernelI23Flash_fwd_kernel_traitsILi256ELi64ELi64ELi4ELb0ELb0EN7cutlass10bfloat16_tE19Flash_kernel_traitsILi256ELi64ELi64ELi4ES3_EELb0ELb0ELb1ELb0ELb0ELb0ELb0ELb0EEEvNS_16Flash_fwd_paramsE)
        .other          _ZN5flash24flash_fwd_splitkv_kernelI23Flash_fwd_kernel_traitsILi256ELi64ELi64ELi4ELb0ELb0EN7cutlass10bfloat16_tE19Flash_kernel_traitsILi256ELi64ELi64ELi4ES3_EELb0ELb0ELb1ELb0ELb0ELb0ELb0ELb0EEEvNS_16Flash_fwd_paramsE,@"STO_CUDA_ENTRY STV_DEFAULT"
_ZN5flash24flash_fwd_splitkv_kernelI23Flash_fwd_kernel_traitsILi256ELi64ELi64ELi4ELb0ELb0EN7cutlass10bfloat16_tE19Flash_kernel_traitsILi256ELi64ELi64ELi4ES3_EELb0ELb0ELb1ELb0ELb0ELb0ELb0ELb0EEEvNS_16Flash_fwd_paramsE:
.text._ZN5flash24flash_fwd_splitkv_kernelI23Flash_fwd_kernel_traitsILi256ELi64ELi64ELi4ELb0ELb0EN7cutlass10bfloat16_tE19Flash_kernel_traitsILi256ELi64ELi64ELi4ES3_EELb0ELb0ELb1ELb0ELb0ELb0ELb0ELb0EEEvNS_16Flash_fwd_paramsE:
        /* <DEDUP_REMOVED lines=28> */
[----:B------:R-:W4:Y:S01]  /*01c0*/  @P0 LDG.E R4, [R8.64] ;  /* 0x0000002008040981 */ /* 0x000f22000c1e1900 */
[----:B------:R-:W-:Y:S01]  /*01d0*/  PLOP3.LUT P1, PT, PT, PT, UP1, 0x80, 0x0 ;  /* 0x000000000000781c */ /* 0x000fe20003f2f018 */
[----:B------:R-:W-:-:S06]  /*01e0*/  UIMAD.WIDE UR6, UR13, UR24, UR6 ;  /* 0x000000180d0672a5 */ /* 0x000fcc000f8e0206 */
[----:B------:R-:W-:Y:S01]  /*01f0*/  IMAD.U32 R2, RZ, RZ, UR6 ;  /* 0x00000006ff027e24 */ /* 0x000fe2000f8e00ff */
[----:B------:R-:W-:-:S05]  /*0200*/  MOV R3, UR7 ;  /* 0x0000000700037c02 */ /* 0x000fca0008000f00 */
[----:B------:R-:W5:Y:S01]  /*0210*/  @!P1 LDG.E R5, [R2.64] ;  /* 0x0000002002059981 */ /* 0x000f62000c1e1900 */
[----:B------:R-:W-:Y:S02]  /*0220*/  UMOV UR28, 0xffffffff ;  /* 0xffffffff001c7882 */ /* 0x000fe40000000000 */
[----:B------:R-:W-:Y:S01]  /*0230*/  UMOV UR7, URZ ;  /* 0x0000003f00077c82 */ /* 0x000fe20008000000 */
[----:B------:R-:W1:Y:S01]  /*0240*/  S2R R165, SR_TID.X ;  /* 0x0000000000a57919 */ /* 0x000e620000002100 */
        /* <DEDUP_REMOVED lines=19> */
.L_x_3972:
[----:B------:R-:W-:Y:S02]  /*0380*/  ULDC UR6, c[0x0][0x218] ;  /* 0x0000860000067ab9 */ /* 0x000fe40000000800 */
.L_x_3973:
        /* <DEDUP_REMOVED lines=40> */
[----:B------:R-:W-:Y:S01]  /*0610*/  IMAD.U32 R3, RZ, RZ, UR12 ;  /* 0x0000000cff037e24 */ /* 0x000fe2000f8e00ff */
[----:B------:R-:W-:Y:S01]  /*0620*/  ULDC.64 UR4, c[0x0][0x1e8] ;  /* 0x00007a0000047ab9 */ /* 0x000fe20000000a00 */
[----:B------:R-:W-:Y:S01]  /*0630*/  LOP3.LUT R0, R10, 0xfffffff8, RZ, 0xc0, !PT ;  /* 0xfffffff80a007812 */ /* 0x000fe200078ec0ff */
[----:B------:R-:W-:Y:S01]  /*0640*/  UIMAD UR4, UR10, UR4, URZ ;  /* 0x000000040a0472a4 */ /* 0x000fe2000f8e023f */
[----:B------:R-:W-:Y:S01]  /*0650*/  SHF.R.S32.HI R10, RZ, 0x3, R10 ;  /* 0x00000003ff0a7819 */ /* 0x000fe2000001140a */
[----:B------:R-:W-:Y:S01]  /*0660*/  UIADD3 UR27, -UR12, UR27, URZ ;  /* 0x0000001b0c1b7290 */ /* 0x000fe2000fffe13f */
[----:B------:R-:W-:Y:S01]  /*0670*/  BSSY B0, `(.L_x_3975) ;  /* 0x0000031000007945 */ /* 0x000fe20003800000 */
[----:B------:R-:W-:Y:S01]  /*0680*/  @UP0 UIMAD.WIDE.U32 UR8, UR28, UR6, URZ ;  /* 0x000000061c0802a5 */ /* 0x000fe2000f8e003f */
[----:B------:R-:W-:Y:S01]  /*0690*/  IMAD.IADD R165, R165, 0x1, -R0 ;  /* 0x00000001a5a57824 */ /* 0x000fe200078e0a00 */
[----:B------:R-:W-:-:S02]  /*06a0*/  UIMAD UR6, UR12, UR5, UR4 ;  /* 0x000000050c0672a4 */ /* 0x000fc4000f8e0204 */
        /* <DEDUP_REMOVED lines=45> */
.L_x_3976:
[----:B------:R-:W-:Y:S05]  /*0980*/  BSYNC B0 ;  /* 0x0000000000007941 */ /* 0x000fea0003800000 */
.L_x_3975:
        /* <DEDUP_REMOVED lines=22> */
.L_x_3978:
[----:B------:R-:W-:Y:S05]  /*0af0*/  BSYNC B0 ;  /* 0x0000000000007941 */ /* 0x000fea0003800000 */
.L_x_3977:
        /* <DEDUP_REMOVED lines=22> */
.L_x_3980:
[----:B------:R-:W-:Y:S05]  /*0c60*/  BSYNC B0 ;  /* 0x0000000000007941 */ /* 0x000fea0003800000 */
.L_x_3979:
        /* <DEDUP_REMOVED lines=21> */
.L_x_3982:
[----:B------:R-:W-:Y:S05]  /*0dc0*/  BSYNC B0 ;  /* 0x0000000000007941 */ /* 0x000fea0003800000 */
.L_x_3981:
        /* <DEDUP_REMOVED lines=20> */
.L_x_3974:
        /* <DEDUP_REMOVED lines=61> */
[----:B------:R-:W-:Y:S02]  /*12e0*/  IMAD.U32 R8, RZ, RZ, UR4 ;  /* 0x00000004ff087e24 */ /* 0x000fe4000f8e00ff */
[----:B------:R-:W-:Y:S01]  /*12f0*/  IMAD.U32 R9, RZ, RZ, UR5 ;  /* 0x00000005ff097e24 */ /* 0x000fe2000f8e00ff */
        /* <DEDUP_REMOVED lines=15> */
[----:B-1----:R-:W-:Y:S01]  /*13f0*/  IADD3 R3, RZ, -R7, RZ ;  /* 0x80000007ff037210 */ /* 0x002fe20007ffe0ff */
[----:B------:R-:W-:-:S04]  /*1400*/  IMAD.MOV.U32 R6, RZ, RZ, RZ ;  /* 0x000000ffff067224 */ /* 0x000fc800078e00ff */
[----:B------:R-:W-:-:S04]  /*1410*/  IMAD R3, R3, R4, RZ ;  /* 0x0000000403037224 */ /* 0x000fc800078e02ff */
[----:B------:R-:W-:-:S06]  /*1420*/  IMAD.HI.U32 R3, R7, R3, R6 ;  /* 0x0000000307037227 */ /* 0x000fcc00078e0006 */
        /* <DEDUP_REMOVED lines=37> */
.L_x_3983:
        /* <DEDUP_REMOVED lines=19> */
.L_x_3985:
        /* <DEDUP_REMOVED lines=59> */
.L_x_3984:
[----:B------:R-:W-:Y:S01]  /*1b60*/  SHF.R.S32.HI R8, RZ, 0x1f, R165 ;  /* 0x0000001fff087819 */ /* 0x000fe200000114a5 */
[----:B------:R-:W-:Y:S01]  /*1b70*/  UISETP.NE.AND UP0, UPT, UR28, -0x1, UPT ;  /* 0xffffffff1c00788c */ /* 0x000fe2000bf05270 */
[----:B------:R-:W1:Y:S01]  /*1b80*/  S2R R16, SR_CTAID.Z ;  /* 0x0000000000107919 */ /* 0x000e620000002700 */
[----:B------:R-:W-:Y:S01]  /*1b90*/  ULDC.64 UR6, c[0x0][0x190] ;  /* 0x0000640000067ab9 */ /* 0x000fe20000000a00 */
[CC--:B------:R-:W-:Y:S01]  /*1ba0*/  LEA.HI R2, R8.reuse, R165.reuse, RZ, 0x3 ;  /* 0x000000a508027211 */ /* 0x0c0fe200078f18ff */
[----:B------:R-:W-:Y:S01]  /*1bb0*/  ULDC.64 UR4, c[0x0][0x178] ;  /* 0x00005e0000047ab9 */ /* 0x000fe20000000a00 */
[----:B------:R-:W-:Y:S01]  /*1bc0*/  LEA.HI R0, R8, R165, RZ, 0x4 ;  /* 0x000000a508007211 */ /* 0x000fe200078f20ff */
[----:B------:R-:W2:Y:S01]  /*1bd0*/  S2R R21, SR_CTAID.X ;  /* 0x0000000000157919 */ /* 0x000ea20000002500 */
[----:B------:R-:W-:Y:S01]  /*1be0*/  SHF.R.S32.HI R14, RZ, 0x3, R2 ;  /* 0x00000003ff0e7819 */ /* 0x000fe20000011402 */
[----:B------:R-:W-:Y:S01]  /*1bf0*/  IMAD R7, R7, c[0x0][0x1b8], RZ ;  /* 0x00006e0007077a24 */ /* 0x000fe200078e02ff */
[----:B------:R-:W-:Y:S01]  /*1c00*/  SHF.R.S32.HI R3, RZ, 0x4, R0 ;  /* 0x00000004ff037819 */ /* 0x000fe20000011400 */
[----:B------:R-:W-:Y:S01]  /*1c10*/  BSSY B0, `(.L_x_3986) ;  /* 0x000007a000007945 */ /* 0x000fe20003800000 */
        /* <DEDUP_REMOVED lines=10> */
[----:B------:R-:W-:Y:S01]  /*1cc0*/  @!UP0 UIMAD.WIDE.U32 UR18, UR13, UR4, URZ ;  /* 0x000000040d1282a5 */ /* 0x000fe2000f8e003f */
[----:B------:R-:W-:Y:S01]  /*1cd0*/  IMAD.IADD R11, R165, 0x1, -R0 ;  /* 0x00000001a50b7824 */ /* 0x000fe200078e0a00 */
[----:B------:R-:W-:Y:S01]  /*1ce0*/  SHF.R.U32.HI R238, RZ, 0x3, R9 ;  /* 0x00000003ffee7819 */ /* 0x000fe20000011609 */
[----:B------:R-:W-:Y:S01]  /*1cf0*/  IMAD.IADD R233, R3, 0x1, -R233 ;  /* 0x0000000103e97824 */ /* 0x000fe200078e0ae9 */
[--C-:B------:R-:W-:Y:S01]  /*1d00*/  LOP3.LUT R3, R9, 0x38, R240.reuse, 0xf8, !PT ;  /* 0x0000003809037812 */ /* 0x100fe200078ef8f0 */
[----:B------:R-:W-:Y:S01]  /*1d10*/  @!UP0 UIMAD UR6, UR6, UR4, URZ ;  /* 0x00000004060682a4 */ /* 0x000fe2000f8e023f */
[----:B------:R-:W-:Y:S01]  /*1d20*/  SHF.R.S32.HI R0, RZ, 0x1f, R11 ;  /* 0x0000001fff007819 */ /* 0x000fe2000001140b */
[----:B------:R-:W-:Y:S01]  /*1d30*/  @UP0 UIMAD UR7, UR28, UR7, UR21 ;  /* 0x000000071c0702a4 */ /* 0x000fe2000f8e0215 */
[----:B------:R-:W-:Y:S01]  /*1d40*/  LOP3.LUT R238, R3, R238, RZ, 0x3c, !PT ;  /* 0x000000ee03ee7212 */ /* 0x000fe200078e3cff */
[----:B------:R-:W-:Y:S01]  /*1d50*/  @!UP0 UIMAD UR5, UR13, UR5, UR6 ;  /* 0x000000050d0582a4 */ /* 0x000fe2000f8e0206 */
[----:B------:R-:W-:Y:S01]  /*1d60*/  LEA.HI R3, R0, R11, RZ, 0x3 ;  /* 0x0000000b00037211 */ /* 0x000fe200078f18ff */
[----:B------:R-:W-:Y:S01]  /*1d70*/  @!UP0 UMOV UR20, UR18 ;  /* 0x0000001200148c82 */ /* 0x000fe20008000000 */
[----:B------:R-:W-:Y:S01]  /*1d80*/  SHF.R.S32.HI R4, RZ, 0x1f, R240 ;  /* 0x0000001fff047819 */ /* 0x000fe200000114f0 */
[----:B------:R-:W-:Y:S01]  /*1d90*/  @!UP0 UIADD3 UR7, UR19, UR5, URZ ;  /* 0x0000000513078290 */ /* 0x000fe2000fffe03f */
[----:B------:R-:W-:Y:S01]  /*1da0*/  LOP3.LUT R0, R3, 0xfffffff8, RZ, 0xc0, !PT ;  /* 0xfffffff803007812 */ /* 0x000fe200078ec0ff */
[----:B------:R-:W-:Y:S01]  /*1db0*/  UIADD3 UR19, -UR12, UR27, URZ ;  /* 0x0000001b0c137290 */ /* 0x000fe2000fffe13f */
[----:B------:R-:W-:Y:S01]  /*1dc0*/  IADD3 R10, P0, R240, UR20, RZ ;  /* 0x00000014f00a7c10 */ /* 0x000fe2000ff1e0ff */
[----:B------:R-:W-:Y:S01]  /*1dd0*/  IMAD R6, R12, c[0x0][0x1bc], R7 ;  /* 0x00006f000c067a24 */ /* 0x000fe200078e0207 */
[-C--:B------:R-:W-:Y:S01]  /*1de0*/  LEA.HI R9, R8, R165.reuse, RZ, 0x6 ;  /* 0x000000a508097211 */ /* 0x080fe200078f30ff */
[----:B------:R-:W-:Y:S01]  /*1df0*/  IMAD.IADD R0, R11, 0x1, -R0 ;  /* 0x000000010b007824 */ /* 0x000fe200078e0a00 */
[C---:B------:R-:W-:Y:S01]  /*1e00*/  IADD3 R18, P2, R240.reuse, R18, RZ ;  /* 0x00000012f0127210 */ /* 0x040fe20007f5e0ff */
[----:B------:R-:W-:Y:S01]  /*1e10*/  ULDC.64 UR4, c[0x0][0x1a8] ;  /* 0x00006a0000047ab9 */ /* 0x000fe20000000a00 */
[----:B------:R-:W-:Y:S01]  /*1e20*/  IADD3 R22, P1, R240, UR16, RZ ;  /* 0x00000010f0167c10 */ /* 0x000fe2000ff3e0ff */
[----:B------:R-:W-:Y:S01]  /*1e30*/  IMAD.SHL.U32 R9, R9, 0x8, RZ ;  /* 0x0000000809097824 */ /* 0x000fe200078e00ff */
[C---:B------:R-:W-:Y:S01]  /*1e40*/  IADD3.X R11, R4.reuse, UR7, RZ, P0, !PT ;  /* 0x00000007040b7c10 */ /* 0x040fe200087fe4ff */
[C---:B------:R-:W-:Y:S01]  /*1e50*/  IMAD.X R19, R4.reuse, 0x1, R5, P2 ;  /* 0x0000000104137824 */ /* 0x040fe200010e0605 */
[----:B------:R-:W-:Y:S01]  /*1e60*/  IADD3.X R23, R4, UR15, RZ, P1, !PT ;  /* 0x0000000f04177c10 */ /* 0x000fe20008ffe4ff */
[----:B------:R-:W-:Y:S01]  /*1e70*/  USHF.R.S32.HI UR15, URZ, 0x1f, UR14 ;  /* 0x0000001f3f0f7899 */ /* 0x000fe2000801140e */
[----:B------:R-:W-:Y:S01]  /*1e80*/  R2P PR, R0, 0x6 ;  /* 0x0000000600007804 */ /* 0x000fe20000000000 */
[----:B-1----:R-:W-:Y:S01]  /*1e90*/  IMAD.WIDE.U32 R16, R16, c[0x0][0x1a8], R10 ;  /* 0x00006a0010107a25 */ /* 0x002fe200078e000a */
[----:B------:R-:W-:Y:S01]  /*1ea0*/  SHF.R.S32.HI R15, RZ, 0x1f, R14 ;  /* 0x0000001fff0f7819 */ /* 0x000fe2000001140e */
[----:B------:R-:W-:Y:S01]  /*1eb0*/  UIMAD UR4, UR15, UR4, URZ ;  /* 0x000000040f0472a4 */ /* 0x000fe2000f8e023f */
[----:B------:R-:W-:Y:S01]  /*1ec0*/  IADD3 R10, P0, R14, UR9, RZ ;  /* 0x000000090e0a7c10 */ /* 0x000fe2000ff1e0ff */
[----:B------:R-:W-:Y:S01]  /*1ed0*/  IMAD.SHL.U32 R0, R0, 0x40, RZ ;  /* 0x0000004000007824 */ /* 0x000fe200078e00ff */
[----:B------:R-:W-:Y:S01]  /*1ee0*/  LOP3.LUT R238, R238, 0xfffffe00, R9, 0xf8, !PT ;  /* 0xfffffe00eeee7812 */ /* 0x000fe200078ef809 */
[----:B------:R-:W-:Y:S01]  /*1ef0*/  IMAD.SHL.U32 R5, R233, 0x8, RZ ;  /* 0x00000008e9057824 */ /* 0x000fe200078e00ff */
[C---:B------:R-:W-:Y:S01]  /*1f00*/  IADD3.X R9, R15.reuse, UR8, RZ, P0, !PT ;  /* 0x000000080f097c10 */ /* 0x040fe200087fe4ff */
[----:B------:R-:W-:Y:S01]  /*1f10*/  IMAD.WIDE.U32 R12, R12, c[0x0][0x1b8], R22 ;  /* 0x00006e000c0c7a25 */ /* 0x000fe200078e0016 */
[----:B------:R-:W-:Y:S01]  /*1f20*/  LOP3.LUT R0, R0, 0x1c0, RZ, 0xc0, !PT ;  /* 0x000001c000007812 */ /* 0x000fe200078ec0ff */
[----:B------:R-:W-:Y:S01]  /*1f30*/  UIMAD UR5, UR14, UR5, UR4 ;  /* 0x000000050e0572a4 */ /* 0x000fe2000f8e0204 */
[----:B------:R-:W-:Y:S01]  /*1f40*/  ISETP.GE.AND P0, PT, R14, UR19, PT ;  /* 0x000000130e007c0c */ /* 0x000fe2000bf06270 */
[----:B------:R-:W-:Y:S01]  /*1f50*/  IMAD R167, R15, c[0x0][0x198], RZ ;  /* 0x000066000fa77a24 */ /* 0x000fe200078e02ff */
[----:B------:R-:W-:Y:S01]  /*1f60*/  LOP3.LUT R5, R0, 0x8, R5, 0xf8, !PT ;  /* 0x0000000800057812 */ /* 0x000fe200078ef805 */
[----:B------:R-:W-:Y:S01]  /*1f70*/  IMAD.IADD R7, R13, 0x1, R6 ;  /* 0x000000010d077824 */ /* 0x000fe200078e0206 */
[----:B------:R-:W-:Y:S01]  /*1f80*/  SHF.R.U32.HI R0, RZ, 0x3, R0 ;  /* 0x00000003ff007819 */ /* 0x000fe20000011600 */
[----:B------:R-:W-:Y:S01]  /*1f90*/  IMAD R9, R9, c[0x0][0x1a0], RZ ;  /* 0x0000680009097a24 */ /* 0x000fe200078e02ff */
[----:B------:R-:W-:Y:S01]  /*1fa0*/  ULDC.64 UR8, c[0x0][0x1a0] ;  /* 0x0000680000087ab9 */ /* 0x000fe20000000a00 */
[----:B------:R-:W-:Y:S01]  /*1fb0*/  IMAD.MOV.U32 R6, RZ, RZ, R12 ;  /* 0x000000ffff067224 */ /* 0x000fe200078e000c */
[----:B------:R-:W-:Y:S01]  /*1fc0*/  LOP3.LUT R0, R5, R0, RZ, 0x3c, !PT ;  /* 0x0000000005007212 */ /* 0x000fe200078e3cff */
[----:B------:R-:W-:Y:S01]  /*1fd0*/  IMAD R167, R14, c[0x0][0x19c], R167 ;  /* 0x000067000ea77a24 */ /* 0x000fe200078e02a7 */
[----:B------:R-:W-:Y:S01]  /*1fe0*/  LEA.HI R8, R8, R165, RZ, 0x5 ;  /* 0x000000a508087211 */ /* 0x000fe200078f28ff */
[----:B------:R-:W-:Y:S01]  /*1ff0*/  IMAD.WIDE.U32 R18, R14, c[0x0][0x198], R18 ;  /* 0x000066000e127a25 */ /* 0x000fe200078e0012 */
[----:B------:R-:W-:Y:S01]  /*2000*/  USHF.L.U64.HI UR20, UR8, UR24, UR9 ;  /* 0x0000001808147299 */ /* 0x000fe20008010209 */
[----:B------:R-:W-:Y:S01]  /*2010*/  IADD3 R237, R240, 0x40, RZ ;  /* 0x00000040f0ed7810 */ /* 0x000fe20007ffe0ff */
[----:B------:R-:W-:Y:S01]  /*2020*/  USHF.L.U32 UR21, UR8, 0x4, URZ ;  /* 0x0000000408157899 */ /* 0x000fe2000800063f */
[C---:B------:R-:W-:Y:S01]  /*2030*/  IMAD R9, R10.reuse, c[0x0][0x1a4], R9 ;  /* 0x000069000a097a24 */ /* 0x040fe200078e0209 */
[----:B------:R-:W-:Y:S01]  /*2040*/  SHF.R.S32.HI R85, RZ, 0x5, R8 ;  /* 0x00000005ff557819 */ /* 0x000fe20000011408 */
[----:B------:R-:W-:Y:S01]  /*2050*/  IMAD.WIDE.U32 R10, R10, c[0x0][0x1a0], R6 ;  /* 0x000068000a0a7a25 */ /* 0x000fe200078e0006 */
[----:B------:R-:W-:-:S02]  /*2060*/  IADD3 R236, R240, 0x80, RZ ;  /* 0x00000080f0ec7810 */ /* 0x000fc40007ffe0ff */
[----:B------:R-:W-:Y:S01]  /*2070*/  IADD3 R235, R240, 0xc0, RZ ;  /* 0x000000c0f0eb7810 */ /* 0x000fe20007ffe0ff */
[----:B------:R-:W-:Y:S02]  /*2080*/  IMAD.SHL.U32 R3, R3, 0x40, RZ ;  /* 0x0000004003037824 */ /* 0x000fe400078e00ff */
[----:B------:R-:W-:Y:S02]  /*2090*/  IMAD.MOV.U32 R7, RZ, RZ, 0x10 ;  /* 0x00000010ff077424 */ /* 0x000fe400078e00ff */
[----:B------:R-:W-:Y:S01]  /*20a0*/  IMAD.MOV.U32 R5, RZ, RZ, 0x20 ;  /* 0x00000020ff057424 */ /* 0x000fe200078e00ff */
[----:B------:R-:W-:Y:S01]  /*20b0*/  LOP3.LUT R0, R0, 0xfffffe00, R3, 0xf8, !PT ;  /* 0xfffffe0000007812 */ /* 0x000fe200078ef803 */
[----:B------:R-:W-:Y:S01]  /*20c0*/  IMAD.IADD R167, R19, 0x1, R167 ;  /* 0x0000000113a77824 */ /* 0x000fe200078e02a7 */
[----:B------:R-:W-:Y:S01]  /*20d0*/  IADD3 R19, R17, UR5, RZ ;  /* 0x0000000511137c10 */ /* 0x000fe2000fffe0ff */
[----:B--2---:R-:W-:Y:S01]  /*20e0*/  IMAD.WIDE R20, R21, 0x40, R14 ;  /* 0x0000004015147825 */ /* 0x004fe200078e020e */
[----:B------:R-:W-:-:S02]  /*20f0*/  SEL R7, R7, 0xfffffff0, !P1 ;  /* 0xfffffff007077807 */ /* 0x000fc40004800000 */
[----:B------:R-:W-:Y:S01]  /*2100*/  SEL R5, R5, 0xffffffe0, !P2 ;  /* 0xffffffe005057807 */ /* 0x000fe20005000000 */
[----:B------:R-:W-:Y:S02]  /*2110*/  IMAD.MOV.U32 R166, RZ, RZ, R18 ;  /* 0x000000ffffa67224 */ /* 0x000fe400078e0012 */
        /* <DEDUP_REMOVED lines=41> */
.L_x_3987:
[----:B------:R-:W-:Y:S05]  /*23b0*/  BSYNC B0 ;  /* 0x0000000000007941 */ /* 0x000fea0003800000 */
.L_x_3986:
        /* <DEDUP_REMOVED lines=45> */
.L_x_3989:
[----:B------:R-:W-:Y:S05]  /*2690*/  BSYNC B0 ;  /* 0x0000000000007941 */ /* 0x000fea0003800000 */
.L_x_3988:
        /* <DEDUP_REMOVED lines=45> */
.L_x_3991:
[----:B------:R-:W-:Y:S05]  /*2970*/  BSYNC B0 ;  /* 0x0000000000007941 */ /* 0x000fea0003800000 */
.L_x_3990:
        /* <DEDUP_REMOVED lines=44> */
.L_x_3993:
[----:B------:R-:W-:Y:S05]  /*2c40*/  BSYNC B0 ;  /* 0x0000000000007941 */ /* 0x000fea0003800000 */
.L_x_3992:
        /* <DEDUP_REMOVED lines=39> */
.L_x_3995:
[----:B------:R-:W-:Y:S05]  /*2ec0*/  BSYNC B0 ;  /* 0x0000000000007941 */ /* 0x000fea0003800000 */
.L_x_3994:
        /* <DEDUP_REMOVED lines=41> */
.L_x_3997:
[----:B------:R-:W-:Y:S05]  /*3160*/  BSYNC B0 ;  /* 0x0000000000007941 */ /* 0x000fea0003800000 */
.L_x_3996:
        /* <DEDUP_REMOVED lines=40> */
.L_x_3999:
[----:B------:R-:W-:Y:S05]  /*33f0*/  BSYNC B0 ;  /* 0x0000000000007941 */ /* 0x000fea0003800000 */
.L_x_3998:
[----:B------:R-:W-:Y:S01]  /*3400*/  ISETP.GE.AND P0, PT, R3, UR9, PT ;  /* 0x0000000903007c0c */ /* 0x000fe2000bf06270 */
[----:B------:R-:W-:-:S12]  /*3410*/  BSSY B0, `(.L_x_4000) ;  /* 0x0000027000007945 */ /* 0x000fd80003800000 */
[----:B------:R-:W-:Y:S05]  /*3420*/  @P0 BRA `(.L_x_4001) ;  /* 0x0000025000000947 */ /* 0x000fea0003800000 */
[----:B------:R-:W-:Y:S01]  /*3430*/  ISETP.GE.AND P6, PT, R240, c[0x0][0x220], PT ;  /* 0x00008800f0007a0c */ /* 0x000fe20003fc6270 */
[----:B-1----:R-:W-:Y:S01]  /*3440*/  IMAD.MOV.U32 R22, RZ, RZ, c[0x0][0x198] ;  /* 0x00006600ff167624 */ /* 0x002fe200078e00ff */
[----:B------:R-:W-:Y:S01]  /*3450*/  ISETP.GE.AND P5, PT, R237, c[0x0][0x220], PT ;  /* 0x00008800ed007a0c */ /* 0x000fe20003fa6270 */
[----:B------:R-:W-:Y:S01]  /*3460*/  ULDC UR4, c[0x0][0x19c] ;  /* 0x0000670000047ab9 */ /* 0x000fe20000000800 */
[----:B------:R-:W-:Y:S01]  /*3470*/  ISETP.GE.AND P3, PT, R236, c[0x0][0x220], PT ;  /* 0x00008800ec007a0c */ /* 0x000fe20003f66270 */
[----:B------:R-:W-:Y:S01]  /*3480*/  UIMAD UR4, UR4, 0x30, URZ ;  /* 0x00000030040478a4 */ /* 0x000fe2000f8e023f */
[----:B------:R-:W-:Y:S01]  /*3490*/  ISETP.GE.AND P1, PT, R235, c[0x0][0x220], PT ;  /* 0x00008800eb007a0c */ /* 0x000fe20003f26270 */
[----:B------:R-:W-:-:S05]  /*34a0*/  IMAD.WIDE.U32 R22, R22, 0x30, R166 ;  /* 0x0000003016167825 */ /* 0x000fca00078e00a6 */
[----:B--2---:R-:W-:Y:S01]  /*34b0*/  IADD3 R12, R23, UR4, RZ ;  /* 0x00000004170c7c10 */ /* 0x004fe2000fffe0ff */
[----:B------:R1:W-:Y:S01]  /*34c0*/  @P6 STS.128 [R238+0x9800], RZ ;  /* 0x009800ffee006388 */ /* 0x0003e20000000c00 */
[C---:B------:R-:W-:Y:S02]  /*34d0*/  @!P6 LEA R24, P0, R22.reuse, c[0x0][0x168], 0x1 ;  /* 0x00005a001618ea11 */ /* 0x040fe400078008ff */
[C---:B------:R-:W-:Y:S02]  /*34e0*/  @!P5 LEA R20, P4, R22.reuse, c[0x0][0x168], 0x1 ;  /* 0x00005a001614da11 */ /* 0x040fe400078808ff */
[C---:B------:R-:W-:Y:S02]  /*34f0*/  @!P3 LEA R18, P2, R22.reuse, c[0x0][0x168], 0x1 ;  /* 0x00005a001612ba11 */ /* 0x040fe400078408ff */
[C---:B------:R-:W-:Y:S02]  /*3500*/  @!P6 LEA.HI.X R25, R22.reuse, c[0x0][0x16c], R12, 0x1, P0 ;  /* 0x00005b001619ea11 */ /* 0x040fe400000f0c0c */
[----:B------:R-:W-:-:S02]  /*3510*/  @!P1 LEA R16, P0, R22, c[0x0][0x168], 0x1 ;  /* 0x00005a0016109a11 */ /* 0x000fc400078008ff */
[C-C-:B------:R-:W-:Y:S01]  /*3520*/  @!P5 LEA.HI.X R21, R22.reuse, c[0x0][0x16c], R12.reuse, 0x1, P4 ;  /* 0x00005b001615da11 */ /* 0x140fe200020f0c0c */
[----:B------:R-:W-:Y:S01]  /*3530*/  @!PT LDS RZ, [RZ] ;  /* 0x00000000fffff984 */ /* 0x000fe20000000800 */
[----:B------:R-:W-:Y:S01]  /*3540*/  @!PT LDS RZ, [RZ] ;  /* 0x00000000fffff984 */ /* 0x000fe20000000800 */
[----:B------:R-:W-:Y:S01]  /*3550*/  @!PT LDS RZ, [RZ] ;  /* 0x00000000fffff984 */ /* 0x000fe20000000800 */
[----:B------:R1:W-:Y:S01]  /*3560*/  @!P6 LDGSTS.E.BYPASS.LTC128B.128 [R238+0x9800], [R24.64] ;  /* 0x0980000018eeefae */ /* 0x0003e2000b901d60 */
[C-C-:B------:R-:W-:Y:S02]  /*3570*/  @!P3 LEA.HI.X R19, R22.reuse, c[0x0][0x16c], R12.reuse, 0x1, P2 ;  /* 0x00005b001613ba11 */ /* 0x140fe400010f0c0c */
[----:B------:R-:W-:Y:S01]  /*3580*/  @!P1 LEA.HI.X R17, R22, c[0x0][0x16c], R12, 0x1, P0 ;  /* 0x00005b0016119a11 */ /* 0x000fe200000f0c0c */
        /* <DEDUP_REMOVED lines=14> */
[----:B------:R1:W-:Y:S02]  /*3670*/  @!P1 LDGSTS.E.BYPASS.LTC128B.128 [R238+0xf800], [R16.64+0x180] ;  /* 0x0f80018010ee9fae */ /* 0x0003e4000b901d60 */
.L_x_4001:
[----:B------:R-:W-:Y:S05]  /*3680*/  BSYNC B0 ;  /* 0x0000000000007941 */ /* 0x000fea0003800000 */
.L_x_4000:
[----:B------:R-:W-:Y:S01]  /*3690*/  USHF.R.S32.HI UR7, URZ, 0x1f, UR13 ;  /* 0x0000001f3f077899 */ /* 0x000fe2000801140d */
[----:B------:R-:W0:Y:S01]  /*36a0*/  LDGDEPBAR ;  /* 0x00000000000079af */ /* 0x000e220000000000 */
[----:B------:R-:W-:-:S02]  /*36b0*/  ULDC.64 UR4, c[0x0][0x320] ;  /* 0x0000c80000047ab9 */ /* 0x000fc40000000a00 */
[----:B------:R-:W-:Y:S02]  /*36c0*/  UIMAD UR7, UR7, UR4, URZ ;  /* 0x00000004070772a4 */ /* 0x000fe4000f8e023f */
[----:B------:R-:W-:Y:S02]  /*36d0*/  UIMAD.WIDE.U32 UR14, UR13, UR4, UR14 ;  /* 0x000000040d0e72a5 */ /* 0x000fe4000f8e000e */
[----:B------:R-:W-:-:S03]  /*36e0*/  UIMAD UR7, UR13, UR5, UR7 ;  /* 0x000000050d0772a4 */ /* 0x000fc6000f8e0207 */
[----:B------:R-:W-:Y:S02]  /*36f0*/  ULDC.64 UR4, c[0x0][0x318] ;  /* 0x0000c60000047ab9 */ /* 0x000fe40000000a00 */
[----:B------:R-:W-:Y:S02]  /*3700*/  ULEA UR4, UP0, UR14, UR4, 0x2 ;  /* 0x000000040e047291 */ /* 0x000fe4000f80103f */
[----:B------:R-:W-:-:S04]  /*3710*/  UIADD3 UR7, UR15, UR7, URZ ;  /* 0x000000070f077290 */ /* 0x000fc8000fffe03f */
[----:B------:R-:W-:Y:S01]  /*3720*/  ULEA.HI.X UR5, UR14, UR5, UR7, 0x2, UP0 ;  /* 0x000000050e057291 */ /* 0x000fe200080f1407 */
[----:B-1----:R-:W-:-:S05]  /*3730*/  IMAD.U32 R16, RZ, RZ, UR4 ;  /* 0x00000004ff107e24 */ /* 0x002fca000f8e00ff */
[----:B------:R-:W-:Y:S01]  /*3740*/  IMAD.U32 R17, RZ, RZ, UR5 ;  /* 0x00000005ff117e24 */ /* 0x000fe2000f8e00ff */
[----:B------:R-:W-:-:S04]  /*3750*/  DEPBAR.LE SB0, 0x0 ;  /* 0x000080000000791a */ /* 0x000fc80000000000 */
[----:B--2---:R-:W2:Y:S04]  /*3760*/  LDG.E R13, [R16.64] ;  /* 0x00000020100d7981 */ /* 0x004ea8000c1e1900 */
[----:B------:R-:W-:Y:S01]  /*3770*/  BAR.SYNC.DEFER_BLOCKING 0x0 ;  /* 0x0000000000007b1d */ /* 0x000fe20000010000 */
[----:B------:R-:W-:Y:S02]  /*3780*/  ISETP.GE.AND P1, PT, R14, UR9, PT ;  /* 0x000000090e007c0c */ /* 0x000fe4000bf26270 */
[----:B------:R-:W-:-:S03]  /*3790*/  LEA R250, P0, R10, c[0x0][0x170], 0x1 ;  /* 0x00005c000afa7a11 */ /* 0x000fc600078008ff */
[----:B------:R-:W2:Y:S01]  /*37a0*/  MUFU.RCP R12, c[0x0][0x238] ;  /* 0x00008e00000c7b08 */ /* 0x000ea20000001000 */
[----:B------:R-:W-:Y:S01]  /*37b0*/  BSSY B0, `(.L_x_4002) ;  /* 0x0000024000007945 */ /* 0x000fe20003800000 */
[----:B------:R-:W-:-:S06]  /*37c0*/  LEA.HI.X R251, R10, c[0x0][0x174], R9, 0x1, P0 ;  /* 0x00005d000afb7a11 */ /* 0x000fcc00000f0c09 */
[----:B------:R1:W-:Y:S04]  /*37d0*/  @P1 STS.128 [R238+0x10000], RZ ;  /* 0x010000ffee001388 */ /* 0x0003e80000000c00 */
[----:B------:R1:W-:Y:S04]  /*37e0*/  @P1 STS.128 [R238+0x12000], RZ ;  /* 0x012000ffee001388 */ /* 0x0003e80000000c00 */
[----:B------:R1:W-:Y:S04]  /*37f0*/  @P1 STS.128 [R238+0x14000], RZ ;  /* 0x014000ffee001388 */ /* 0x0003e80000000c00 */
[----:B------:R1:W-:Y:S01]  /*3800*/  @P1 STS.128 [R238+0x16000], RZ ;  /* 0x016000ffee001388 */ /* 0x0003e20000000c00 */
[----:B--2---:R-:W-:-:S04]  /*3810*/  FMUL.FTZ R12, R13, R12 ;  /* 0x0000000c0d0c7220 */ /* 0x004fc80000410000 */
[----:B------:R1:W2:Y:S01]  /*3820*/  R2UR UR4, R12 ;  /* 0x000000000c0473c2 */ /* 0x0002a200000e0000 */
[----:B------:R-:W-:Y:S05]  /*3830*/  @P1 BRA `(.L_x_4003) ;  /* 0x000001b000001947 */ /* 0x000fea0003800000 */
[----:B------:R-:W-:Y:S02]  /*3840*/  ISETP.GE.AND P2, PT, R237, c[0x0][0x220], PT ;  /* 0x00008800ed007a0c */ /* 0x000fe40003f46270 */
[----:B------:R-:W-:Y:S02]  /*3850*/  ISETP.GE.AND P3, PT, R240, c[0x0][0x220], PT ;  /* 0x00008800f0007a0c */ /* 0x000fe40003f66270 */
[----:B------:R-:W-:Y:S02]  /*3860*/  ISETP.GE.AND P1, PT, R236, c[0x0][0x220], PT ;  /* 0x00008800ec007a0c */ /* 0x000fe40003f26270 */
[----:B------:R-:W-:-:S07]  /*3870*/  ISETP.GE.AND P0, PT, R235, c[0x0][0x220], PT ;  /* 0x00008800eb007a0c */ /* 0x000fce0003f06270 */
[----:B-1----:R-:W-:Y:S02]  /*3880*/  @!P2 IMAD.MOV.U32 R12, RZ, RZ, R250 ;  /* 0x000000ffff0ca224 */ /* 0x002fe400078e00fa */
        /* <DEDUP_REMOVED lines=22> */
.L_x_4003:
[----:B------:R-:W-:Y:S05]  /*39f0*/  BSYNC B0 ;  /* 0x0000000000007941 */ /* 0x000fea0003800000 */
.L_x_4002:
        /* <DEDUP_REMOVED lines=8> */
[----:B-1----:R-:W-:Y:S01]  /*3a80*/  IMAD.U32 R13, RZ, RZ, UR21 ;  /* 0x00000015ff0d7e24 */ /* 0x002fe2000f8e00ff */
        /* <DEDUP_REMOVED lines=36> */
.L_x_4005:
[----:B------:R-:W-:Y:S05]  /*3cd0*/  BSYNC B0 ;  /* 0x0000000000007941 */ /* 0x000fea0003800000 */
.L_x_4004:
        /* <DEDUP_REMOVED lines=48> */
.L_x_4007:
[----:B------:R-:W-:Y:S05]  /*3fe0*/  BSYNC B0 ;  /* 0x0000000000007941 */ /* 0x000fea0003800000 */
.L_x_4006:
[----:B------:R-:W-:Y:S01]  /*3ff0*/  ISETP.GE.AND P0, PT, R3, UR9, PT ;  /* 0x0000000903007c0c */ /* 0x000fe2000bf06270 */
[----:B------:R-:W-:Y:S01]  /*4000*/  BSSY B0, `(.L_x_4008) ;  /* 0x0000030000007945 */ /* 0x000fe20003800000 */
[----:B------:R-:W-:-:S05]  /*4010*/  LOP3.LUT R4, R8, 0xffffffe0, RZ, 0xc0, !PT ;  /* 0xffffffe008047812 */ /* 0x000fca00078ec0ff */
[----:B------:R-:W-:-:S06]  /*4020*/  IMAD.IADD R3, R165, 0x1, -R4 ;  /* 0x00000001a5037824 */ /* 0x000fcc00078e0a04 */
        /* <DEDUP_REMOVED lines=45> */
.L_x_4009:
[----:B------:R-:W-:Y:S05]  /*4300*/  BSYNC B0 ;  /* 0x0000000000007941 */ /* 0x000fea0003800000 */
.L_x_4008:
[C---:B------:R-:W-:Y:S01]  /*4310*/  IMAD.SHL.U32 R4, R2.reuse, 0x40, RZ ;  /* 0x0000004002047824 */ /* 0x040fe200078e00ff */
[----:B------:R-:W-:Y:S01]  /*4320*/  R2P PR, R2, 0x6 ;  /* 0x0000000602007804 */ /* 0x000fe20000000000 */
[----:B------:R-:W-:Y:S01]  /*4330*/  IMAD.SHL.U32 R14, R14, 0x8, RZ ;  /* 0x000000080e0e7824 */ /* 0x000fe200078e00ff */
[----:B------:R-:W0:Y:S01]  /*4340*/  LDGDEPBAR ;  /* 0x00000000000079af */ /* 0x000e220000000000 */
[----:B------:R-:W-:Y:S01]  /*4350*/  IMAD R234, R85, 0x400, R0 ;  /* 0x0000040055ea7824 */ /* 0x000fe200078e0200 */
[----:B------:R-:W-:Y:S01]  /*4360*/  LOP3.LUT R9, R4, 0x1c0, RZ, 0xc0, !PT ;  /* 0x000001c004097812 */ /* 0x000fe200078ec0ff */
[----:B------:R-:W-:Y:S02]  /*4370*/  UISETP.GE.AND UP0, UPT, UR26, 0x2, UPT ;  /* 0x000000021a00788c */ /* 0x000fe4000bf06270 */
[----:B------:R-:W-:Y:S01]  /*4380*/  IMAD.SHL.U32 R234, R234, 0x2, RZ ;  /* 0x00000002eaea7824 */ /* 0x000fe200078e00ff */
[----:B------:R-:W-:Y:S02]  /*4390*/  LOP3.LUT R4, R9, 0x8, R14, 0xf8, !PT ;  /* 0x0000000809047812 */ /* 0x000fe400078ef80e */
[----:B------:R-:W-:Y:S01]  /*43a0*/  SHF.R.U32.HI R9, RZ, 0x3, R9 ;  /* 0x00000003ff097819 */ /* 0x000fe20000011609 */
[--C-:B------:R-:W-:Y:S01]  /*43b0*/  IMAD R232, R7, 0x2, R234.reuse ;  /* 0x0000000207e87824 */ /* 0x100fe200078e02ea */
[----:B------:R-:W-:Y:S01]  /*43c0*/  LDSM.16.M88.4 R80, [R234+0x2000] ;  /* 0x00200000ea50783b */ /* 0x000fe20000000200 */
[C---:B------:R-:W-:Y:S01]  /*43d0*/  IMAD R230, R5.reuse, 0x2, R234 ;  /* 0x0000000205e67824 */ /* 0x040fe200078e02ea */
[----:B------:R-:W-:Y:S01]  /*43e0*/  LOP3.LUT R4, R4, R9, RZ, 0x3c, !PT ;  /* 0x0000000904047212 */ /* 0x000fe200078e3cff */
[----:B------:R-:W-:Y:S01]  /*43f0*/  IMAD R229, R5, 0x2, R232 ;  /* 0x0000000205e57824 */ /* 0x000fe200078e02e8 */
[----:B-1----:R-:W-:Y:S03]  /*4400*/  LDSM.16.M88.4 R8, [R234] ;  /* 0x00000000ea08783b */ /* 0x002fe60000000200 */
[----:B------:R-:W-:Y:S01]  /*4410*/  IMAD R233, R233, 0x200, R4 ;  /* 0x00000200e9e97824 */ /* 0x000fe200078e0204 */
[----:B------:R-:W-:Y:S03]  /*4420*/  LDSM.16.M88.4 R32, [R232] ;  /* 0x00000000e820783b */ /* 0x000fe60000000200 */
[----:B------:R-:W-:Y:S01]  /*4430*/  IMAD.SHL.U32 R233, R233, 0x2, RZ ;  /* 0x00000002e9e97824 */ /* 0x000fe200078e00ff */
[----:B------:R-:W-:Y:S04]  /*4440*/  LDSM.16.M88.4 R44, [R230] ;  /* 0x00000000e62c783b */ /* 0x000fe80000000200 */
[----:B------:R-:W1:Y:S01]  /*4450*/  LDSM.16.M88.4 R60, [R233+0x8800] ;  /* 0x00880000e93c783b */ /* 0x000e620000000200 */
[----:B------:R-:W-:-:S02]  /*4460*/  IADD3 R2, R233, 0x8000, RZ ;  /* 0x00008000e9027810 */ /* 0x000fc40007ffe0ff */
[----:B------:R-:W-:Y:S01]  /*4470*/  IADD3 R231, R233, 0x8020, RZ ;  /* 0x00008020e9e77810 */ /* 0x000fe20007ffe0ff */
[----:B------:R-:W5:Y:S01]  /*4480*/  LDSM.16.M88.4 R16, [R233+0x8000] ;  /* 0x00800000e910783b */ /* 0x000f620000000200 */
[----:B------:R-:W-:Y:S01]  /*4490*/  @P1 IADD3 R231, R2, -0x20, RZ ;  /* 0xffffffe002e71810 */ /* 0x000fe20007ffe0ff */
[----:B------:R-:W-:Y:S02]  /*44a0*/  IMAD.MOV.U32 R2, RZ, RZ, 0x40 ;  /* 0x00000040ff027424 */ /* 0x000fe400078e00ff */
[----:B------:R-:W3:Y:S01]  /*44b0*/  LDSM.16.M88.4 R52, [R233+0x9000] ;  /* 0x00900000e934783b */ /* 0x000ee20000000200 */
[C---:B------:R-:W-:Y:S02]  /*44c0*/  IADD3 R223, R231.reuse, 0x800, RZ ;  /* 0x00000800e7df7810 */ /* 0x040fe40007ffe0ff */
[----:B------:R-:W-:Y:S01]  /*44d0*/  SEL R2, R2, 0xffffffc0, !P2 ;  /* 0xffffffc002027807 */ /* 0x000fe20005000000 */
[----:B------:R-:W4:Y:S01]  /*44e0*/  LDSM.16.M88.4 R28, [R233+0x9800] ;  /* 0x00980000e91c783b */ /* 0x000f220000000200 */
[----:B------:R-:W-:-:S02]  /*44f0*/  IADD3 R222, R231, 0x1000, RZ ;  /* 0x00001000e7de7810 */ /* 0x000fc40007ffe0ff */
[----:B------:R-:W-:Y:S01]  /*4500*/  IADD3 R221, R231, 0x1800, RZ ;  /* 0x00001800e7dd7810 */ /* 0x000fe20007ffe0ff */
[----:B------:R-:W2:Y:S01]  /*4510*/  LDSM.16.M88.4 R24, [R231+0x800] ;  /* 0x00080000e718783b */ /* 0x000ea20000000200 */
[----:B------:R-:W-:Y:S01]  /*4520*/  IMAD.IADD R227, R233, 0x1, R2 ;  /* 0x00000001e9e37824 */ /* 0x000fe200078e0202 */
[C---:B------:R-:W-:Y:S01]  /*4530*/  IADD3 R219, R231.reuse, 0x2000, RZ ;  /* 0x00002000e7db7810 */ /* 0x040fe20007ffe0ff */
[----:B------:R-:W-:Y:S01]  /*4540*/  IMAD.IADD R220, R2, 0x1, R231 ;  /* 0x0000000102dc7824 */ /* 0x000fe200078e02e7 */
[----:B------:R-:W2:Y:S01]  /*4550*/  LDSM.16.M88.4 R36, [R231] ;  /* 0x00000000e724783b */ /* 0x000ea20000000200 */
[----:B------:R-:W-:Y:S02]  /*4560*/  SHF.R.S32.HI R2, RZ, 0x1f, R3 ;  /* 0x0000001fff027819 */ /* 0x000fe40000011403 */
[----:B------:R-:W-:Y:S01]  /*4570*/  IADD3 R218, R231, 0x2800, RZ ;  /* 0x00002800e7da7810 */ /* 0x000fe20007ffe0ff */
[----:B------:R-:W2:Y:S01]  /*4580*/  LDSM.16.M88.4 R12, [R231+0x1000] ;  /* 0x00100000e70c783b */ /* 0x000ea20000000200 */
[----:B------:R-:W-:Y:S01]  /*4590*/  LEA.HI R3, R2, R3, RZ, 0x2 ;  /* 0x0000000302037211 */ /* 0x000fe200078f10ff */
[----:B------:R-:W-:Y:S01]  /*45a0*/  IMAD.SHL.U32 R2, R165, 0x2, RZ ;  /* 0x00000002a5027824 */ /* 0x000fe200078e00ff */
[----:B------:R-:W-:Y:S01]  /*45b0*/  IADD3 R217, R231, 0x3000, RZ ;  /* 0x00003000e7d97810 */ /* 0x000fe20007ffe0ff */
[----:B------:R-:W2:Y:S01]  /*45c0*/  LDSM.16.M88.4 R72, [R231+0x1800] ;  /* 0x00180000e748783b */ /* 0x000ea20000000200 */
[----:B------:R-:W-:-:S02]  /*45d0*/  SHF.R.S32.HI R4, RZ, 0x2, R3 ;  /* 0x00000002ff047819 */ /* 0x000fc40000011403 */
[----:B------:R-:W-:Y:S01]  /*45e0*/  LOP3.LUT R3, R2, 0x6, RZ, 0xc0, !PT ;  /* 0x0000000602037812 */ /* 0x000fe200078ec0ff */
[----:B------:R-:W-:Y:S01]  /*45f0*/  LDSM.16.M88.4 R68, [R227+0x8800] ;  /* 0x00880000e344783b */ /* 0x000fe20000000200 */
[----:B------:R-:W-:Y:S01]  /*4600*/  IADD3 R216, R231, 0x3800, RZ ;  /* 0x00003800e7d87810 */ /* 0x000fe20007ffe0ff */
[----:B------:R-:W-:Y:S01]  /*4610*/  IMAD R2, R85, 0x10, R4 ;  /* 0x0000001055027824 */ /* 0x000fe200078e0204 */
[C---:B------:R-:W-:Y:S01]  /*4620*/  IADD3 R215, R231.reuse, 0x4000, RZ ;  /* 0x00004000e7d77810 */ /* 0x040fe20007ffe0ff */
[----:B------:R-:W-:Y:S01]  /*4630*/  LDSM.16.M88.4 R40, [R227+0x9000] ;  /* 0x00900000e328783b */ /* 0x000fe20000000200 */
[C---:B------:R-:W-:Y:S02]  /*4640*/  IADD3 R214, R231.reuse, 0x4800, RZ ;  /* 0x00004800e7d67810 */ /* 0x040fe40007ffe0ff */
[----:B------:R-:W-:Y:S01]  /*4650*/  IADD3 R2, R2, UR12, RZ ;  /* 0x0000000c02027c10 */ /* 0x000fe2000fffe0ff */
[----:B-1----:R-:W-:Y:S01]  /*4660*/  HMMA.16816.F32.BF16 R64, R8, R60, RZ ;  /* 0x0000003c0840723c */ /* 0x002fe200000418ff */
[----:B------:R-:W-:Y:S01]  /*4670*/  LDSM.16.M88.4 R76, [R233+0xa800] ;  /* 0x00a80000e94c783b */ /* 0x000fe20000000200 */
[----:B------:R-:W-:-:S02]  /*4680*/  IADD3 R213, R231, 0x5000, RZ ;  /* 0x00005000e7d57810 */ /* 0x000fc40007ffe0ff */
[C---:B------:R-:W-:Y:S02]  /*4690*/  IADD3 R212, R231.reuse, 0x5800, RZ ;  /* 0x00005800e7d47810 */ /* 0x040fe40007ffe0ff */
[C---:B------:R-:W-:Y:S02]  /*46a0*/  IADD3 R211, R231.reuse, 0x6000, RZ ;  /* 0x00006000e7d37810 */ /* 0x040fe40007ffe0ff */
[----:B------:R-:W-:Y:S01]  /*46b0*/  HMMA.16816.F32.BF16 R60, R8, R62, RZ ;  /* 0x0000003e083c723c */ /* 0x000fe200000418ff */
[C---:B------:R-:W-:Y:S02]  /*46c0*/  IADD3 R210, R231.reuse, 0x6800, RZ ;  /* 0x00006800e7d27810 */ /* 0x040fe40007ffe0ff */
[C---:B------:R-:W-:Y:S02]  /*46d0*/  IADD3 R209, R231.reuse, 0x7000, RZ ;  /* 0x00007000e7d17810 */ /* 0x040fe40007ffe0ff */
[----:B------:R-:W-:-:S03]  /*46e0*/  IADD3 R208, R231, 0x7800, RZ ;  /* 0x00007800e7d07810 */ /* 0x000fc60007ffe0ff */
[C---:B-----5:R-:W-:Y:S08]  /*46f0*/  HMMA.16816.F32.BF16 R20, R8.reuse, R16, RZ ;  /* 0x000000100814723c */ /* 0x060ff000000418ff */
[C---:B---3--:R-:W-:Y:S08]  /*4700*/  HMMA.16816.F32.BF16 R56, R8.reuse, R52, RZ ;  /* 0x000000340838723c */ /* 0x048ff000000418ff */
[C---:B------:R-:W-:Y:S08]  /*4710*/  HMMA.16816.F32.BF16 R16, R8.reuse, R18, RZ ;  /* 0x000000120810723c */ /* 0x040ff000000418ff */
[C---:B------:R-:W-:Y:S08]  /*4720*/  HMMA.16816.F32.BF16 R52, R8.reuse, R54, RZ ;  /* 0x000000360834723c */ /* 0x040ff000000418ff */
[C---:B----4-:R-:W-:Y:S08]  /*4730*/  HMMA.16816.F32.BF16 R48, R8.reuse, R28, RZ ;  /* 0x0000001c0830723c */ /* 0x050ff000000418ff */
[----:B------:R-:W-:Y:S01]  /*4740*/  HMMA.16816.F32.BF16 R8, R8, R30, RZ ;  /* 0x0000001e0808723c */ /* 0x000fe200000418ff */
[----:B------:R-:W1:Y:S07]  /*4750*/  LDSM.16.M88.4 R28, [R227+0x8000] ;  /* 0x00800000e31c783b */ /* 0x000e6e0000000200 */
[C---:B--2---:R-:W-:Y:S08]  /*4760*/  HMMA.16816.F32.BF16 R64, R32.reuse, R24, R64 ;  /* 0x000000182040723c */ /* 0x044ff00000041840 */
[C---:B------:R-:W-:Y:S01]  /*4770*/  HMMA.16816.F32.BF16 R60, R32.reuse, R26, R60 ;  /* 0x0000001a203c723c */ /* 0x040fe2000004183c */
[----:B------:R-:W2:Y:S07]  /*4780*/  LDSM.16.M88.4 R24, [R227+0x9800] ;  /* 0x00980000e318783b */ /* 0x000eae0000000200 */
[C---:B------:R-:W-:Y:S08]  /*4790*/  HMMA.16816.F32.BF16 R20, R32.reuse, R36, R20 ;  /* 0x000000242014723c */ /* 0x040ff00000041814 */
[C---:B------:R-:W-:Y:S01]  /*47a0*/  HMMA.16816.F32.BF16 R16, R32.reuse, R38, R16 ;  /* 0x000000262010723c */ /* 0x040fe20000041810 */
[----:B------:R-:W-:Y:S07]  /*47b0*/  LDSM.16.M88.4 R36, [R220] ;  /* 0x00000000dc24783b */ /* 0x000fee0000000200 */
[C---:B------:R-:W-:Y:S08]  /*47c0*/  HMMA.16816.F32.BF16 R56, R32.reuse, R12, R56 ;  /* 0x0000000c2038723c */ /* 0x040ff00000041838 */
[C---:B------:R-:W-:Y:S01]  /*47d0*/  HMMA.16816.F32.BF16 R52, R32.reuse, R14, R52 ;  /* 0x0000000e2034723c */ /* 0x040fe20000041834 */
[----:B------:R-:W3:Y:S07]  /*47e0*/  LDSM.16.M88.4 R12, [R229] ;  /* 0x00000000e50c783b */ /* 0x000eee0000000200 */
[C---:B------:R-:W-:Y:S08]  /*47f0*/  HMMA.16816.F32.BF16 R48, R32.reuse, R72, R48 ;  /* 0x000000482030723c */ /* 0x040ff00000041830 */
        /* <DEDUP_REMOVED lines=12> */
[C---:B--2---:R-:W-:Y:S08]  /*48c0*/  HMMA.16816.F32.BF16 R48, R44.reuse, R24, R48 ;  /* 0x000000182c30723c */ /* 0x044ff00000041830 */
[----:B------:R-:W-:Y:S01]  /*48d0*/  HMMA.16816.F32.BF16 R44, R44, R26, R8 ;  /* 0x0000001a2c2c723c */ /* 0x000fe20000041808 */
[----:B------:R-:W2:Y:S04]  /*48e0*/  LDSM.16.M88.4 R24, [R220+0x1800] ;  /* 0x00180000dc18783b */ /* 0x000ea80000000200 */
[----:B------:R-:W5:Y:S03]  /*48f0*/  LDSM.16.M88.4 R8, [R233+0xa000] ;  /* 0x00a00000e908783b */ /* 0x000f660000000200 */
[C---:B---3--:R-:W-:Y:S08]  /*4900*/  HMMA.16816.F32.BF16 R20, R12.reuse, R36, R20 ;  /* 0x000000240c14723c */ /* 0x048ff00000041814 */
[C---:B------:R-:W-:Y:S01]  /*4910*/  HMMA.16816.F32.BF16 R16, R12.reuse, R38, R16 ;  /* 0x000000260c10723c */ /* 0x040fe20000041810 */
[----:B------:R-:W3:Y:S07]  /*4920*/  LDSM.16.M88.4 R36, [R231+0x2000] ;  /* 0x00200000e724783b */ /* 0x000eee0000000200 */
[C---:B----4-:R-:W-:Y:S08]  /*4930*/  HMMA.16816.F32.BF16 R64, R12.reuse, R32, R64 ;  /* 0x000000200c40723c */ /* 0x050ff00000041840 */
[C---:B------:R-:W-:Y:S01]  /*4940*/  HMMA.16816.F32.BF16 R60, R12.reuse, R34, R60 ;  /* 0x000000220c3c723c */ /* 0x040fe2000004183c */
[----:B------:R-:W4:Y:S07]  /*4950*/  LDSM.16.M88.4 R32, [R231+0x2800] ;  /* 0x00280000e720783b */ /* 0x000f2e0000000200 */
[C---:B-1----:R-:W-:Y:S08]  /*4960*/  HMMA.16816.F32.BF16 R56, R12.reuse, R28, R56 ;  /* 0x0000001c0c38723c */ /* 0x042ff00000041838 */
[C---:B--2---:R-:W-:Y:S08]  /*4970*/  HMMA.16816.F32.BF16 R48, R12.reuse, R24, R48 ;  /* 0x000000180c30723c */ /* 0x044ff00000041830 */
[C---:B------:R-:W-:Y:S01]  /*4980*/  HMMA.16816.F32.BF16 R44, R12.reuse, R26, R44 ;  /* 0x0000001a0c2c723c */ /* 0x040fe2000004182c */
[----:B------:R-:W1:Y:S07]  /*4990*/  LDSM.16.M88.4 R24, [R231+0x3800] ;  /* 0x00380000e718783b */ /* 0x000e6e0000000200 */
[----:B------:R-:W-:Y:S01]  /*49a0*/  HMMA.16816.F32.BF16 R52, R12, R30, R52 ;  /* 0x0000001e0c34723c */ /* 0x000fe20000041834 */
[----:B------:R-:W2:Y:S04]  /*49b0*/  LDSM.16.M88.4 R28, [R231+0x3000] ;  /* 0x00300000e71c783b */ /* 0x000ea80000000200 */
[----:B------:R-:W-:Y:S03]  /*49c0*/  LDSM.16.M88.4 R12, [R230+0x2000] ;  /* 0x00200000e60c783b */ /* 0x000fe60000000200 */
[C---:B-----5:R-:W-:Y:S08]  /*49d0*/  HMMA.16816.F32.BF16 R20, R80.reuse, R8, R20 ;  /* 0x000000085014723c */ /* 0x060ff00000041814 */
[C---:B------:R-:W-:Y:S01]  /*49e0*/  HMMA.16816.F32.BF16 R16, R80.reuse, R10, R16 ;  /* 0x0000000a5010723c */ /* 0x040fe20000041810 */
[----:B------:R-:W5:Y:S07]  /*49f0*/  LDSM.16.M88.4 R8, [R227+0xa000] ;  /* 0x00a00000e308783b */ /* 0x000f6e0000000200 */
[C---:B------:R-:W-:Y:S08]  /*4a00*/  HMMA.16816.F32.BF16 R64, R80.reuse, R76, R64 ;  /* 0x0000004c5040723c */ /* 0x040ff00000041840 */
[C---:B------:R-:W-:Y:S08]  /*4a10*/  HMMA.16816.F32.BF16 R60, R80.reuse, R78, R60 ;  /* 0x0000004e503c723c */ /* 0x040ff0000004183c */
[C---:B------:R-:W-:Y:S08]  /*4a20*/  HMMA.16816.F32.BF16 R48, R80.reuse, R68, R48 ;  /* 0x000000445030723c */ /* 0x040ff00000041830 */
[C---:B------:R-:W-:Y:S01]  /*4a30*/  HMMA.16816.F32.BF16 R44, R80.reuse, R70, R44 ;  /* 0x00000046502c723c */ /* 0x040fe2000004182c */
[----:B------:R-:W1:Y:S07]  /*4a40*/  LDSM.16.M88.4 R68, [R227+0xa800] ;  /* 0x00a80000e344783b */ /* 0x000e6e0000000200 */
[C---:B------:R-:W-:Y:S08]  /*4a50*/  HMMA.16816.F32.BF16 R56, R80.reuse, R72, R56 ;  /* 0x000000485038723c */ /* 0x040ff00000041838 */
[----:B------:R-:W-:Y:S08]  /*4a60*/  HMMA.16816.F32.BF16 R52, R80, R74, R52 ;  /* 0x0000004a5034723c */ /* 0x000ff00000041834 */
[C---:B---3--:R-:W-:Y:S08]  /*4a70*/  HMMA.16816.F32.BF16 R20, R40.reuse, R36, R20 ;  /* 0x000000242814723c */ /* 0x048ff00000041814 */
[C---:B------:R-:W-:Y:S01]  /*4a80*/  HMMA.16816.F32.BF16 R16, R40.reuse, R38, R16 ;  /* 0x000000262810723c */ /* 0x040fe20000041810 */
[----:B------:R-:W3:Y:S07]  /*4a90*/  LDSM.16.M88.4 R36, [R227+0xb000] ;  /* 0x00b00000e324783b */ /* 0x000eee0000000200 */
[C---:B----4-:R-:W-:Y:S08]  /*4aa0*/  HMMA.16816.F32.BF16 R64, R40.reuse, R32, R64 ;  /* 0x000000202840723c */ /* 0x050ff00000041840 */
        /* <DEDUP_REMOVED lines=8> */
[----:B------:R-:W-:Y:S03]  /*4b30*/  LDSM.16.M88.4 R40, [R220+0x3000] ;  /* 0x00300000dc28783b */ /* 0x000fe60000000200 */
[C---:B-----5:R-:W-:Y:S08]  /*4b40*/  HMMA.16816.F32.BF16 R20, R12.reuse, R8, R20 ;  /* 0x000000080c14723c */ /* 0x060ff00000041814 */
[C---:B------:R-:W-:Y:S01]  /*4b50*/  HMMA.16816.F32.BF16 R16, R12.reuse, R10, R16 ;  /* 0x0000000a0c10723c */ /* 0x040fe20000041810 */
[----:B------:R-:W4:Y:S07]  /*4b60*/  LDSM.16.M88.4 R8, [R220+0x2800] ;  /* 0x00280000dc08783b */ /* 0x000f2e0000000200 */
[C---:B------:R-:W-:Y:S08]  /*4b70*/  HMMA.16816.F32.BF16 R64, R12.reuse, R68, R64 ;  /* 0x000000440c40723c */ /* 0x040ff00000041840 */
[C---:B------:R-:W-:Y:S01]  /*4b80*/  HMMA.16816.F32.BF16 R60, R12.reuse, R70, R60 ;  /* 0x000000460c3c723c */ /* 0x040fe2000004183c */
[----:B------:R-:W5:Y:S07]  /*4b90*/  LDSM.16.M88.4 R68, [R220+0x3800] ;  /* 0x00380000dc44783b */ /* 0x000f6e0000000200 */
[C---:B---3--:R-:W-:Y:S08]  /*4ba0*/  HMMA.16816.F32.BF16 R56, R12.reuse, R36, R56 ;  /* 0x000000240c38723c */ /* 0x048ff00000041838 */
[C---:B------:R-:W-:Y:S01]  /*4bb0*/  HMMA.16816.F32.BF16 R72, R12.reuse, R38, R52 ;  /* 0x000000260c48723c */ /* 0x040fe20000041834 */
[----:B------:R-:W-:Y:S04]  /*4bc0*/  LDSM.16.M88.4 R52, [R234+0x4000] ;  /* 0x00400000ea34783b */ /* 0x000fe80000000200 */
[----:B------:R-:W3:Y:S03]  /*4bd0*/  LDSM.16.M88.4 R36, [R233+0xc000] ;  /* 0x00c00000e924783b */ /* 0x000ee60000000200 */
[C---:B-1----:R-:W-:Y:S08]  /*4be0*/  HMMA.16816.F32.BF16 R48, R12.reuse, R24, R48 ;  /* 0x000000180c30723c */ /* 0x042ff00000041830 */
[----:B------:R-:W-:Y:S01]  /*4bf0*/  HMMA.16816.F32.BF16 R44, R12, R26, R44 ;  /* 0x0000001a0c2c723c */ /* 0x000fe2000004182c */
[----:B------:R-:W1:Y:S04]  /*4c00*/  LDSM.16.M88.4 R12, [R233+0xc800] ;  /* 0x00c80000e90c783b */ /* 0x000e680000000200 */
[----:B------:R-:W-:Y:S03]  /*4c10*/  LDSM.16.M88.4 R24, [R231+0x4000] ;  /* 0x00400000e718783b */ /* 0x000fe60000000200 */
        /* <DEDUP_REMOVED lines=9> */
[C---:B-----5:R-:W-:Y:S08]  /*4cb0*/  HMMA.16816.F32.BF16 R48, R32.reuse, R68, R48 ;  /* 0x000000442030723c */ /* 0x060ff00000041830 */
[----:B------:R-:W-:Y:S01]  /*4cc0*/  HMMA.16816.F32.BF16 R44, R32, R70, R44 ;  /* 0x00000046202c723c */ /* 0x000fe2000004182c */
[----:B------:R-:W4:Y:S07]  /*4cd0*/  LDSM.16.M88.4 R32, [R233+0xd800] ;  /* 0x00d80000e920783b */ /* 0x000f2e0000000200 */
        /* <DEDUP_REMOVED lines=17> */
[C---:B------:R-:W-:Y:S01]  /*4df0*/  HMMA.16816.F32.BF16 R60, R28.reuse, R42, R60 ;  /* 0x0000002a1c3c723c */ /* 0x040fe2000004183c */
[----:B------:R-:W4:Y:S07]  /*4e00*/  LDSM.16.M88.4 R40, [R227+0xc800] ;  /* 0x00c80000e328783b */ /* 0x000f2e0000000200 */
[C---:B---3--:R-:W-:Y:S08]  /*4e10*/  HMMA.16816.F32.BF16 R56, R28.reuse, R36, R56 ;  /* 0x000000241c38723c */ /* 0x048ff00000041838 */
[C---:B------:R-:W-:Y:S01]  /*4e20*/  HMMA.16816.F32.BF16 R72, R28.reuse, R38, R72 ;  /* 0x000000261c48723c */ /* 0x040fe20000041848 */
[----:B------:R-:W3:Y:S07]  /*4e30*/  LDSM.16.M88.4 R36, [R227+0xd800] ;  /* 0x00d80000e324783b */ /* 0x000eee0000000200 */
[C---:B-1----:R-:W-:Y:S01]  /*4e40*/  HMMA.16816.F32.BF16 R68, R28.reuse, R12, R48 ;  /* 0x0000000c1c44723c */ /* 0x042fe20000041830 */
[----:B------:R-:W-:Y:S07]  /*4e50*/  LDSM.16.M88.4 R48, [R220+0x4000] ;  /* 0x00400000dc30783b */ /* 0x000fee0000000200 */
[----:B------:R-:W-:Y:S01]  /*4e60*/  HMMA.16816.F32.BF16 R44, R28, R14, R44 ;  /* 0x0000000e1c2c723c */ /* 0x000fe2000004182c */
[----:B------:R-:W1:Y:S04]  /*4e70*/  LDSM.16.M88.4 R12, [R220+0x4800] ;  /* 0x00480000dc0c783b */ /* 0x000e680000000200 */
[----:B------:R-:W-:Y:S03]  /*4e80*/  LDSM.16.M88.4 R28, [R233+0xe800] ;  /* 0x00e80000e91c783b */ /* 0x000fe60000000200 */
[C---:B--2---:R-:W-:Y:S08]  /*4e90*/  HMMA.16816.F32.BF16 R20, R24.reuse, R8, R20 ;  /* 0x000000081814723c */ /* 0x044ff00000041814 */
[C---:B------:R-:W-:Y:S01]  /*4ea0*/  HMMA.16816.F32.BF16 R16, R24.reuse, R10, R16 ;  /* 0x0000000a1810723c */ /* 0x040fe20000041810 */
[----:B------:R-:W2:Y:S07]  /*4eb0*/  LDSM.16.M88.4 R8, [R220+0x5000] ;  /* 0x00500000dc08783b */ /* 0x000eae0000000200 */
        /* <DEDUP_REMOVED lines=10> */
[C---:B-1----:R-:W-:Y:S08]  /*4f60*/  HMMA.16816.F32.BF16 R64, R52.reuse, R12, R64 ;  /* 0x0000000c3440723c */ /* 0x042ff00000041840 */
[C---:B------:R-:W-:Y:S01]  /*4f70*/  HMMA.16816.F32.BF16 R60, R52.reuse, R14, R60 ;  /* 0x0000000e343c723c */ /* 0x040fe2000004183c */
[----:B------:R-:W1:Y:S07]  /*4f80*/  LDSM.16.M88.4 R12, [R233+0xf800] ;  /* 0x00f80000e90c783b */ /* 0x000e6e0000000200 */
[C---:B------:R-:W-:Y:S08]  /*4f90*/  HMMA.16816.F32.BF16 R20, R52.reuse, R48, R20 ;  /* 0x000000303414723c */ /* 0x040ff00000041814 */
[C---:B------:R-:W-:Y:S01]  /*4fa0*/  HMMA.16816.F32.BF16 R16, R52.reuse, R50, R16 ;  /* 0x000000323410723c */ /* 0x040fe20000041810 */
[----:B------:R-:W-:Y:S07]  /*4fb0*/  LDSM.16.M88.4 R48, [R232+0x6000] ;  /* 0x00600000e830783b */ /* 0x000fee0000000200 */
[C---:B--2---:R-:W-:Y:S08]  /*4fc0*/  HMMA.16816.F32.BF16 R56, R52.reuse, R8, R56 ;  /* 0x000000083438723c */ /* 0x044ff00000041838 */
[C---:B---3--:R-:W-:Y:S08]  /*4fd0*/  HMMA.16816.F32.BF16 R68, R52.reuse, R24, R68 ;  /* 0x000000183444723c */ /* 0x048ff00000041844 */
[C---:B------:R-:W-:Y:S01]  /*4fe0*/  HMMA.16816.F32.BF16 R44, R52.reuse, R26, R44 ;  /* 0x0000001a342c723c */ /* 0x040fe2000004182c */
[----:B------:R-:W-:Y:S07]  /*4ff0*/  LDSM.16.M88.4 R24, [R231+0x6800] ;  /* 0x00680000e718783b */ /* 0x000fee0000000200 */
[----:B------:R-:W-:Y:S01]  /*5000*/  HMMA.16816.F32.BF16 R72, R52, R10, R72 ;  /* 0x0000000a3448723c */ /* 0x000fe20000041848 */
[----:B------:R-:W2:Y:S07]  /*5010*/  LDSM.16.M88.4 R8, [R231+0x6000] ;  /* 0x00600000e708783b */ /* 0x000eae0000000200 */
        /* <DEDUP_REMOVED lines=8> */
[----:B------:R-:W3:Y:S07]  /*50a0*/  LDSM.16.M88.4 R28, [R231+0x7000] ;  /* 0x00700000e71c783b */ /* 0x000eee0000000200 */
[C---:B--2---:R-:W-:Y:S08]  /*50b0*/  HMMA.16816.F32.BF16 R20, R48.reuse, R8, R20 ;  /* 0x000000083014723c */ /* 0x044ff00000041814 */
[----:B------:R-:W-:Y:S01]  /*50c0*/  HMMA.16816.F32.BF16 R16, R48, R10, R16 ;  /* 0x0000000a3010723c */ /* 0x000fe20000041810 */
[----:B------:R-:W2:Y:S07]  /*50d0*/  LDSM.16.M88.4 R8, [R227+0xe000] ;  /* 0x00e00000e308783b */ /* 0x000eae0000000200 */
[C---:B------:R-:W-:Y:S07]  /*50e0*/  HMMA.16816.F32.BF16 R56, R36.reuse, R40, R56 ;  /* 0x000000282438723c */ /* 0x040fee0000041838 */
[----:B------:R-:W-:Y:S01]  /*50f0*/  IMAD.U32 R40, RZ, RZ, UR26 ;  /* 0x0000001aff287e24 */ /* 0x000fe2000f8e00ff */
[----:B------:R-:W-:Y:S01]  /*5100*/  HMMA.16816.F32.BF16 R72, R36, R42, R72 ;  /* 0x0000002a2448723c */ /* 0x000fe20000041848 */
[----:B------:R-:W-:-:S02]  /*5110*/  IMAD.U32 R41, RZ, RZ, UR10 ;  /* 0x0000000aff297e24 */ /* 0x000fc4000f8e00ff */
[----:B------:R-:W-:-:S03]  /*5120*/  IMAD R40, R40, 0x40, R3 ;  /* 0x0000004028287824 */ /* 0x000fc600078e0203 */
[----:B------:R-:W-:Y:S02]  /*5130*/  IADD3 R41, R41, -UR27, R2 ;  /* 0x8000001b29297c10 */ /* 0x000fe4000fffe002 */
[C---:B------:R-:W-:Y:S01]  /*5140*/  IADD3 R38, R40.reuse, -0x38, RZ ;  /* 0xffffffc828267810 */ /* 0x040fe20007ffe0ff */
[C---:B------:R-:W-:Y:S01]  /*5150*/  HMMA.16816.F32.BF16 R64, R48.reuse, R24, R64 ;  /* 0x000000183040723c */ /* 0x040fe20000041840 */
[C---:B------:R-:W-:Y:S02]  /*5160*/  IADD3 R80, R40.reuse, -0x28, RZ ;  /* 0xffffffd828507810 */ /* 0x040fe40007ffe0ff */
[C---:B------:R-:W-:Y:S02]  /*5170*/  IADD3 R54, R40.reuse, -0x37, RZ ;  /* 0xffffffc928367810 */ /* 0x040fe40007ffe0ff */
[C---:B------:R-:W-:Y:S02]  /*5180*/  IADD3 R76, R40.reuse, -0x30, RZ ;  /* 0xffffffd0284c7810 */ /* 0x040fe40007ffe0ff */
[C---:B------:R-:W-:Y:S01]  /*5190*/  IMAD.IADD R24, R41.reuse, 0x1, -R38 ;  /* 0x0000000129187824 */ /* 0x040fe200078e0a26 */
[----:B-1----:R-:W-:Y:S01]  /*51a0*/  HMMA.16816.F32.BF16 R68, R48, R12, R68 ;  /* 0x0000000c3044723c */ /* 0x002fe20000041844 */
[----:B------:R-:W-:Y:S01]  /*51b0*/  IMAD.IADD R37, R41, 0x1, -R54 ;  /* 0x0000000129257824 */ /* 0x000fe200078e0a36 */
[----:B------:R-:W-:-:S02]  /*51c0*/  IADD3 R78, R40, -0x2f, RZ ;  /* 0xffffffd1284e7810 */ /* 0x000fc40007ffe0ff */
[----:B------:R-:W-:Y:S02]  /*51d0*/  IABS R24, R24 ;  /* 0x0000001800187213 */ /* 0x000fe40000000000 */
[----:B------:R-:W-:Y:S01]  /*51e0*/  IABS R37, R37 ;  /* 0x0000002500257213 */ /* 0x000fe20000000000 */
[----:B------:R-:W-:Y:S01]  /*51f0*/  IMAD.IADD R12, R41, 0x1, -R80 ;  /* 0x00000001290c7824 */ /* 0x000fe200078e0a50 */
[----:B------:R-:W-:Y:S01]  /*5200*/  HMMA.16816.F32.BF16 R60, R48, R26, R60 ;  /* 0x0000001a303c723c */ /* 0x000fe2000004183c */
[----:B------:R1:W-:Y:S01]  /*5210*/  I2F R39, R24 ;  /* 0x0000001800277306 */ /* 0x0003e20000201400 */
[C---:B------:R-:W-:Y:S01]  /*5220*/  IADD3 R86, R40.reuse, -0x20, RZ ;  /* 0xffffffe028567810 */ /* 0x040fe20007ffe0ff */
[----:B------:R-:W-:Y:S01]  /*5230*/  IMAD.MOV.U32 R42, RZ, RZ, R37 ;  /* 0x000000ffff2a7224 */ /* 0x000fe200078e0025 */
[----:B------:R-:W-:Y:S02]  /*5240*/  IABS R12, R12 ;  /* 0x0000000c000c7213 */ /* 0x000fe40000000000 */
[----:B------:R-:W-:-:S02]  /*5250*/  IADD3 R82, R40, -0x27, RZ ;  /* 0xffffffd928527810 */ /* 0x000fc40007ffe0ff */
[C---:B---3--:R-:W-:Y:S01]  /*5260*/  HMMA.16816.F32.BF16 R56, R48.reuse, R28, R56 ;  /* 0x0000001c3038723c */ /* 0x048fe20000041838 */
[----:B------:R-:W-:Y:S01]  /*5270*/  IMAD.MOV.U32 R43, RZ, RZ, R12 ;  /* 0x000000ffff2b7224 */ /* 0x000fe200078e000c */
[C---:B------:R-:W-:Y:S01]  /*5280*/  IADD3 R92, R40.reuse, -0x1f, RZ ;  /* 0xffffffe1285c7810 */ /* 0x040fe20007ffe0ff */
[----:B------:R-:W-:Y:S01]  /*5290*/  I2F R42, R42 ;  /* 0x0000002a002a7306 */ /* 0x000fe20000201400 */
[C---:B------:R-:W-:Y:S02]  /*52a0*/  IADD3 R88, R40.reuse, -0x8, RZ ;  /* 0xfffffff828587810 */ /* 0x040fe40007ffe0ff */
[C---:B------:R-:W-:Y:S01]  /*52b0*/  IADD3 R100, R40.reuse, -0x10, RZ ;  /* 0xfffffff028647810 */ /* 0x040fe20007ffe0ff */
[C---:B------:R-:W-:Y:S01]  /*52c0*/  IMAD.IADD R28, R41.reuse, 0x1, -R76 ;  /* 0x00000001291c7824 */ /* 0x040fe200078e0a4c */
[----:B------:R-:W-:Y:S01]  /*52d0*/  HMMA.16816.F32.BF16 R44, R48, R14, R44 ;  /* 0x0000000e302c723c */ /* 0x000fe2000004182c */
[----:B-1----:R-:W1:Y:S01]  /*52e0*/  LDSM.16.M88.4 R24, [R227+0xe800] ;  /* 0x00e80000e318783b */ /* 0x002e620000000200 */
[C---:B------:R-:W-:Y:S01]  /*52f0*/  IMAD.IADD R29, R41.reuse, 0x1, -R78 ;  /* 0x00000001291d7824 */ /* 0x040fe200078e0a4e */
[C---:B------:R-:W-:Y:S01]  /*5300*/  IADD3 R90, R40.reuse, -0xf, RZ ;  /* 0xfffffff1285a7810 */ /* 0x040fe20007ffe0ff */
[C---:B------:R-:W-:Y:S01]  /*5310*/  IMAD.IADD R55, R41.reuse, 0x1, -R100 ;  /* 0x0000000129377824 */ /* 0x040fe200078e0a64 */
[----:B------:R-:W-:Y:S01]  /*5320*/  IABS R28, R28 ;  /* 0x0000001c001c7213 */ /* 0x000fe20000000000 */
[----:B------:R-:W3:Y:S01]  /*5330*/  LDSM.16.M88.4 R12, [R227+0xf000] ;  /* 0x00f00000e30c783b */ /* 0x000ee20000000200 */
[----:B------:R-:W-:Y:S01]  /*5340*/  IADD3 R4, R40, -0x40, RZ ;  /* 0xffffffc028047810 */ /* 0x000fe20007ffe0ff */
[----:B--2---:R-:W-:Y:S01]  /*5350*/  HMMA.16816.F32.BF16 R20, R32, R8, R20 ;  /* 0x000000082014723c */ /* 0x004fe20000041814 */
[C---:B------:R-:W-:Y:S01]  /*5360*/  IMAD.IADD R53, R41.reuse, 0x1, -R90 ;  /* 0x0000000129357824 */ /* 0x040fe200078e0a5a */
[----:B------:R-:W-:Y:S01]  /*5370*/  IABS R55, R55 ;  /* 0x0000003700377213 */ /* 0x000fe20000000000 */
[----:B------:R-:W-:Y:S01]  /*5380*/  IMAD.MOV.U32 R37, RZ, RZ, R28 ;  /* 0x000000ffff257224 */ /* 0x000fe200078e001c */
[----:B------:R-:W-:Y:S01]  /*5390*/  IABS R28, R29 ;  /* 0x0000001d001c7213 */ /* 0x000fe20000000000 */
[C---:B------:R-:W-:Y:S01]  /*53a0*/  IMAD.IADD R3, R41.reuse, 0x1, -R4 ;  /* 0x0000000129037824 */ /* 0x040fe200078e0a04 */
[----:B------:R-:W-:Y:S01]  /*53b0*/  IABS R98, R53 ;  /* 0x0000003500627213 */ /* 0x000fe20000000000 */
[C---:B------:R-:W-:Y:S01]  /*53c0*/  IMAD.IADD R8, R41.reuse, 0x1, -R86 ;  /* 0x0000000129087824 */ /* 0x040fe200078e0a56 */
[----:B------:R-:W-:Y:S01]  /*53d0*/  HMMA.16816.F32.BF16 R72, R48, R30, R72 ;  /* 0x0000001e3048723c */ /* 0x000fe20000041848 */
[----:B------:R-:W-:Y:S01]  /*53e0*/  IMAD.MOV.U32 R52, RZ, RZ, R28 ;  /* 0x000000ffff347224 */ /* 0x000fe200078e001c */
[----:B------:R2:W-:Y:S01]  /*53f0*/  I2F R53, R55 ;  /* 0x0000003700357306 */ /* 0x0005e20000201400 */
[----:B------:R-:W-:Y:S01]  /*5400*/  IMAD.IADD R28, R41, 0x1, -R82 ;  /* 0x00000001291c7824 */ /* 0x000fe200078e0a52 */
[----:B------:R-:W-:-:S02]  /*5410*/  IABS R8, R8 ;  /* 0x0000000800087213 */ /* 0x000fc40000000000 */
[----:B------:R-:W-:Y:S02]  /*5420*/  IADD3 R36, R40, -0x3f, RZ ;  /* 0xffffffc128247810 */ /* 0x000fe40007ffe0ff */
[----:B------:R-:W-:Y:S01]  /*5430*/  IABS R28, R28 ;  /* 0x0000001c001c7213 */ /* 0x000fe20000000000 */
[----:B------:R-:W-:Y:S01]  /*5440*/  HMMA.16816.F32.BF16 R16, R32, R10, R16 ;  /* 0x0000000a2010723c */ /* 0x000fe20000041810 */
[----:B------:R4:W-:Y:S01]  /*5450*/  I2F R49, R8 ;  /* 0x0000000800317306 */ /* 0x0009e20000201400 */
[C---:B------:R-:W-:Y:S01]  /*5460*/  IMAD.IADD R6, R41.reuse, 0x1, -R36 ;  /* 0x0000000129067824 */ /* 0x040fe200078e0a24 */
[----:B------:R-:W-:Y:S01]  /*5470*/  IABS R3, R3 ;  /* 0x0000000300037213 */ /* 0x000fe20000000000 */
[----:B------:R-:W-:Y:S01]  /*5480*/  IMAD.MOV.U32 R48, RZ, RZ, R28 ;  /* 0x000000ffff307224 */ /* 0x000fe200078e001c */
[----:B------:R-:W-:Y:S01]  /*5490*/  ISETP.GE.AND P2, PT, R4, UR10, PT ;  /* 0x0000000a04007c0c */ /* 0x000fe2000bf46270 */
[----:B------:R-:W-:Y:S01]  /*54a0*/  IMAD.IADD R28, R41, 0x1, -R92 ;  /* 0x00000001291c7824 */ /* 0x000fe200078e0a5c */
[----:B------:R-:W-:-:S02]  /*54b0*/  IABS R6, R6 ;  /* 0x0000000600067213 */ /* 0x000fc40000000000 */
[----:B--2---:R-:W-:Y:S01]  /*54c0*/  IADD3 R55, R41, 0x8, RZ ;  /* 0x0000000829377810 */ /* 0x004fe20007ffe0ff */
[----:B------:R-:W2:Y:S01]  /*54d0*/  I2F R3, R3 ;  /* 0x0000000300037306 */ /* 0x000ea20000201400 */
[----:B------:R-:W-:Y:S02]  /*54e0*/  IABS R28, R28 ;  /* 0x0000001c001c7213 */ /* 0x000fe40000000000 */
[----:B------:R-:W-:Y:S02]  /*54f0*/  ISETP.GE.AND P1, PT, R36, UR10, PT ;  /* 0x0000000a24007c0c */ /* 0x000fe4000bf26270 */
[----:B------:R-:W-:Y:S01]  /*5500*/  ISETP.GE.AND P3, PT, R80, UR10, PT ;  /* 0x0000000a50007c0c */ /* 0x000fe2000bf66270 */
[----:B-1----:R-:W-:Y:S01]  /*5510*/  HMMA.16816.F32.BF16 R64, R32, R24, R64 ;  /* 0x000000182040723c */ /* 0x002fe20000041840 */
[----:B----4-:R-:W1:Y:S01]  /*5520*/  LDSM.16.M88.4 R8, [R227+0xf800] ;  /* 0x00f80000e308783b */ /* 0x010e620000000200 */
[----:B------:R4:W-:Y:S01]  /*5530*/  I2F R50, R28 ;  /* 0x0000001c00327306 */ /* 0x0009e20000201400 */
[C---:B------:R-:W-:Y:S01]  /*5540*/  IADD3 R96, R40.reuse, -0x18, RZ ;  /* 0xffffffe828607810 */ /* 0x040fe20007ffe0ff */
[----:B------:R-:W-:Y:S01]  /*5550*/  IMAD.IADD R80, R55, 0x1, -R80 ;  /* 0x0000000137507824 */ /* 0x000fe200078e0a50 */
[----:B------:R-:W-:-:S02]  /*5560*/  IADD3 R94, R40, -0x17, RZ ;  /* 0xffffffe9285e7810 */ /* 0x000fc40007ffe0ff */
[----:B------:R-:W-:Y:S01]  /*5570*/  IADD3 R40, R40, -0x7, RZ ;  /* 0xfffffff928287810 */ /* 0x000fe20007ffe0ff */
[C---:B------:R-:W-:Y:S01]  /*5580*/  HMMA.16816.F32.BF16 R60, R32.reuse, R26, R60 ;  /* 0x0000001a203c723c */ /* 0x040fe2000004183c */
[----:B------:R-:W-:Y:S01]  /*5590*/  LDSM.16.M88.4 R24, [R220+0x6000] ;  /* 0x00600000dc18783b */ /* 0x000fe20000000200 */
[----:B------:R-:W-:Y:S01]  /*55a0*/  I2F R6, R6 ;  /* 0x0000000600067306 */ /* 0x000fe20000201400 */
[----:B------:R-:W-:Y:S01]  /*55b0*/  IABS R80, R80 ;  /* 0x0000005000507213 */ /* 0x000fe20000000000 */
[C---:B------:R-:W-:Y:S01]  /*55c0*/  IMAD.IADD R51, R41.reuse, 0x1, -R96 ;  /* 0x0000000129337824 */ /* 0x040fe200078e0a60 */
[----:B------:R-:W-:Y:S01]  /*55d0*/  ISETP.GE.AND P0, PT, R38, UR10, PT ;  /* 0x0000000a26007c0c */ /* 0x000fe2000bf06270 */
[C---:B------:R-:W-:Y:S01]  /*55e0*/  IMAD.IADD R84, R41.reuse, 0x1, -R94 ;  /* 0x0000000129547824 */ /* 0x040fe200078e0a5e */
[----:B------:R-:W-:Y:S01]  /*55f0*/  ISETP.GE.AND P6, PT, R54, UR10, PT ;  /* 0x0000000a36007c0c */ /* 0x000fe2000bfc6270 */
[----:B---3--:R-:W-:Y:S01]  /*5600*/  HMMA.16816.F32.BF16 R56, R32, R12, R56 ;  /* 0x0000000c2038723c */ /* 0x008fe20000041838 */
[----:B------:R-:W-:Y:S01]  /*5610*/  IMAD.IADD R77, R41, 0x1, -R40 ;  /* 0x00000001294d7824 */ /* 0x000fe200078e0a28 */
[----:B----4-:R-:W3:Y:S01]  /*5620*/  LDSM.16.M88.4 R28, [R229+0x6000] ;  /* 0x00600000e51c783b */ /* 0x010ee20000000200 */
[----:B------:R-:W-:Y:S01]  /*5630*/  IABS R51, R51 ;  /* 0x0000003300337213 */ /* 0x000fe20000000000 */
[----:B------:R-:W-:Y:S01]  /*5640*/  I2F R37, R37 ;  /* 0x0000002500257306 */ /* 0x000fe20000201400 */
[----:B------:R-:W-:-:S02]  /*5650*/  IABS R84, R84 ;  /* 0x0000005400547213 */ /* 0x000fc40000000000 */
[----:B------:R-:W-:Y:S01]  /*5660*/  IMAD.IADD R12, R41, 0x1, -R88 ;  /* 0x00000001290c7824 */ /* 0x000fe200078e0a58 */
[----:B------:R-:W-:Y:S01]  /*5670*/  HMMA.16816.F32.BF16 R72, R32, R14, R72 ;  /* 0x0000000e2048723c */ /* 0x000fe20000041848 */
[----:B------:R-:W-:Y:S02]  /*5680*/  IABS R77, R77 ;  /* 0x0000004d004d7213 */ /* 0x000fe40000000000 */
[----:B------:R-:W-:Y:S01]  /*5690*/  ISETP.GE.AND P5, PT, R76, UR10, PT ;  /* 0x0000000a4c007c0c */ /* 0x000fe2000bfa6270 */
[----:B------:R-:W-:Y:S01]  /*56a0*/  I2F R52, R52 ;  /* 0x0000003400347306 */ /* 0x000fe20000201400 */
[----:B------:R-:W-:Y:S02]  /*56b0*/  IABS R79, R12 ;  /* 0x0000000c004f7213 */ /* 0x000fe40000000000 */
[----:B------:R-:W4:Y:S01]  /*56c0*/  LDSM.16.M88.4 R12, [R220+0x6800] ;  /* 0x00680000dc0c783b */ /* 0x000f220000000200 */
[----:B------:R-:W-:-:S04]  /*56d0*/  ISETP.GE.AND P4, PT, R78, UR10, PT ;  /* 0x0000000a4e007c0c */ /* 0x000fc8000bf86270 */
[----:B------:R-:W-:Y:S01]  /*56e0*/  I2F R43, R43 ;  /* 0x0000002b002b7306 */ /* 0x000fe20000201400 */
[C---:B-1----:R-:W-:Y:S07]  /*56f0*/  HMMA.16816.F32.BF16 R68, R32.reuse, R8, R68 ;  /* 0x000000082044723c */ /* 0x042fee0000041844 */
[----:B------:R-:W-:Y:S01]  /*5700*/  I2F R48, R48 ;  /* 0x0000003000307306 */ /* 0x000fe20000201400 */
[C---:B------:R-:W-:Y:S01]  /*5710*/  IMAD.IADD R8, R55.reuse, 0x1, -R4 ;  /* 0x0000000137087824 */ /* 0x040fe200078e0a04 */
[----:B------:R-:W-:Y:S01]  /*5720*/  HMMA.16816.F32.BF16 R44, R32, R10, R44 ;  /* 0x0000000a202c723c */ /* 0x000fe2000004182c */
[----:B------:R-:W-:-:S05]  /*5730*/  IMAD.IADD R9, R55, 0x1, -R36 ;  /* 0x0000000137097824 */ /* 0x000fca00078e0a24 */
[----:B------:R-:W-:Y:S01]  /*5740*/  I2F R51, R51 ;  /* 0x0000003300337306 */ /* 0x000fe20000201400 */
[----:B------:R-:W-:-:S05]  /*5750*/  IABS R8, R8 ;  /* 0x0000000800087213 */ /* 0x000fca0000000000 */
[----:B------:R-:W-:Y:S01]  /*5760*/  IMAD.MOV.U32 R33, RZ, RZ, R8 ;  /* 0x000000ffff217224 */ /* 0x000fe200078e0008 */
[----:B------:R-:W-:Y:S01]  /*5770*/  IABS R8, R9 ;  /* 0x0000000900087213 */ /* 0x000fe20000000000 */
[C---:B------:R-:W-:Y:S01]  /*5780*/  IMAD.IADD R9, R55.reuse, 0x1, -R38 ;  /* 0x0000000137097824 */ /* 0x040fe200078e0a26 */
[----:B---3--:R-:W-:Y:S01]  /*5790*/  HMMA.16816.F32.BF16 R20, R28, R24, R20 ;  /* 0x000000181c14723c */ /* 0x008fe20000041814 */
[----:B------:R-:W-:Y:S02]  /*57a0*/  I2F R84, R84 ;  /* 0x0000005400547306 */ /* 0x000fe40000201400 */
[----:B------:R-:W-:Y:S01]  /*57b0*/  IMAD.MOV.U32 R32, RZ, RZ, R8 ;  /* 0x000000ffff207224 */ /* 0x000fe200078e0008 */
[----:B------:R-:W-:Y:S01]  /*57c0*/  IABS R8, R9 ;  /* 0x0000000900087213 */ /* 0x000fe20000000000 */
[----:B------:R-:W-:-:S03]  /*57d0*/  IMAD.IADD R9, R55, 0x1, -R54 ;  /* 0x0000000137097824 */ /* 0x000fc600078e0a36 */
[----:B------:R-:W-:Y:S01]  /*57e0*/  HMMA.16816.F32.BF16 R16, R28, R26, R16 ;  /* 0x0000001a1c10723c */ /* 0x000fe20000041810 */
[----:B------:R-:W1:Y:S01]  /*57f0*/  I2F R33, R33 ;  /* 0x0000002100217306 */ /* 0x000e620000201400 */
[----:B------:R-:W-:Y:S01]  /*5800*/  IABS R4, R9 ;  /* 0x0000000900047213 */ /* 0x000fe20000000000 */
[----:B------:R-:W-:-:S05]  /*5810*/  IMAD.IADD R9, R55, 0x1, -R76 ;  /* 0x0000000137097824 */ /* 0x000fca00078e0a4c */
[C---:B----4-:R-:W-:Y:S01]  /*5820*/  HMMA.16816.F32.BF16 R64, R28.reuse, R12, R64 ;  /* 0x0000000c1c40723c */ /* 0x050fe20000041840 */
[----:B------:R-:W3:Y:S06]  /*5830*/  I2F R32, R32 ;  /* 0x0000002000207306 */ /* 0x000eec0000201400 */
[----:B------:R-:W-:Y:S01]  /*5840*/  IABS R13, R9 ;  /* 0x00000009000d7213 */ /* 0x000fe20000000000 */
[----:B--2---:R-:W-:Y:S01]  /*5850*/  FFMA.FTZ R3, R3, -UR4, R20 ;  /* 0x8000000403037c23 */ /* 0x004fe20008010014 */
[----:B------:R2:W4:Y:S01]  /*5860*/  I2F R27, R8 ;  /* 0x00000008001b7306 */ /* 0x0005220000201400 */
[----:B-1----:R-:W-:Y:S01]  /*5870*/  FFMA.FTZ R22, R33, -UR4, R22 ;  /* 0x8000000421167c23 */ /* 0x002fe20008010016 */
[----:B------:R-:W-:Y:S01]  /*5880*/  HMMA.16816.F32.BF16 R60, R28, R14, R60 ;  /* 0x0000000e1c3c723c */ /* 0x000fe2000004183c */
[----:B------:R-:W-:Y:S01]  /*5890*/  FFMA.FTZ R6, R6, -UR4, R21 ;  /* 0x8000000406067c23 */ /* 0x000fe20008010015 */
[----:B------:R-:W-:Y:S01]  /*58a0*/  FSEL R3, R3, -INF , !P2 ;  /* 0xff80000003037808 */ /* 0x000fe20005000000 */
[----:B------:R-:W-:Y:S01]  /*58b0*/  IMAD.IADD R12, R55, 0x1, -R78 ;  /* 0x00000001370c7824 */ /* 0x000fe200078e0a4e */
[----:B------:R-:W-:Y:S01]  /*58c0*/  FSEL R24, R22, -INF , !P2 ;  /* 0xff80000016187808 */ /* 0x000fe20005000000 */
[----:B------:R-:W-:Y:S01]  /*58d0*/  FFMA.FTZ R39, R39, -UR4, R16 ;  /* 0x8000000427277c23 */ /* 0x000fe20008010010 */
[----:B------:R-:W1:Y:S01]  /*58e0*/  I2F R4, R4 ;  /* 0x0000000400047306 */ /* 0x000e620000201400 */
[----:B---3--:R-:W-:Y:S01]  /*58f0*/  FFMA.FTZ R23, R32, -UR4, R23 ;  /* 0x8000000420177c23 */ /* 0x008fe20008010017 */
[----:B------:R-:W-:Y:S01]  /*5900*/  ISETP.GE.AND P2, PT, R82, UR10, PT ;  /* 0x0000000a52007c0c */ /* 0x000fe2000bf46270 */
[C---:B------:R-:W-:Y:S01]  /*5910*/  IMAD.IADD R82, R55.reuse, 0x1, -R82 ;  /* 0x0000000137527824 */ /* 0x040fe200078e0a52 */
[----:B------:R-:W-:Y:S01]  /*5920*/  FSEL R25, R6, -INF , !P1 ;  /* 0xff80000006197808 */ /* 0x000fe20004800000 */
[----:B------:R-:W-:Y:S01]  /*5930*/  IMAD.IADD R32, R55, 0x1, -R86 ;  /* 0x0000000137207824 */ /* 0x000fe200078e0a56 */
[----:B------:R-:W-:Y:S01]  /*5940*/  FSEL R16, R23, -INF , !P1 ;  /* 0xff80000017107808 */ /* 0x000fe20004800000 */
[----:B------:R-:W-:Y:S01]  /*5950*/  IMAD.IADD R14, R55, 0x1, -R92 ;  /* 0x00000001370e7824 */ /* 0x000fe200078e0a5c */
[----:B--2---:R-:W2:Y:S01]  /*5960*/  LDSM.16.M88.4 R8, [R220+0x7000] ;  /* 0x00700000dc08783b */ /* 0x004ea20000000200 */
[----:B------:R-:W-:Y:S01]  /*5970*/  IABS R26, R82 ;  /* 0x00000052001a7213 */ /* 0x000fe20000000000 */
[----:B------:R-:W-:Y:S01]  /*5980*/  I2F R15, R80 ;  /* 0x00000050000f7306 */ /* 0x000fe20000201400 */
[----:B------:R-:W-:Y:S01]  /*5990*/  IABS R32, R32 ;  /* 0x0000002000207213 */ /* 0x000fe20000000000 */
[----:B------:R-:W3:Y:S01]  /*59a0*/  LDSM.16.M88.4 R20, [R220+0x7800] ;  /* 0x00780000dc14783b */ /* 0x000ee20000000200 */
[----:B------:R-:W-:Y:S01]  /*59b0*/  IABS R14, R14 ;  /* 0x0000000e000e7213 */ /* 0x000fe20000000000 */
[----:B----4-:R-:W-:Y:S01]  /*59c0*/  FFMA.FTZ R6, R27, -UR4, R18 ;  /* 0x800000041b067c23 */ /* 0x010fe20008010012 */
[----:B------:R-:W-:Y:S01]  /*59d0*/  IABS R12, R12 ;  /* 0x0000000c000c7213 */ /* 0x000fe20000000000 */
[----:B-1----:R-:W-:Y:S01]  /*59e0*/  FFMA.FTZ R4, R4, -UR4, R19 ;  /* 0x8000000404047c23 */ /* 0x002fe20008010013 */
[----:B------:R-:W-:Y:S01]  /*59f0*/  FSEL R27, R39, -INF , !P0 ;  /* 0xff800000271b7808 */ /* 0x000fe20004000000 */
[----:B------:R-:W-:Y:S01]  /*5a00*/  I2F R18, R26 ;  /* 0x0000001a00127306 */ /* 0x000fe20000201400 */
[----:B------:R-:W-:Y:S01]  /*5a10*/  FSEL R6, R6, -INF , !P0 ;  /* 0xff80000006067808 */ /* 0x000fe20004000000 */
[----:B------:R-:W-:Y:S01]  /*5a20*/  FFMA.FTZ R17, R42, -UR4, R17 ;  /* 0x800000042a117c23 */ /* 0x000fe20008010011 */
[----:B------:R-:W-:Y:S01]  /*5a30*/  ISETP.GE.AND P0, PT, R92, UR10, PT ;  /* 0x0000000a5c007c0c */ /* 0x000fe2000bf06270 */
[----:B------:R-:W-:Y:S01]  /*5a40*/  FFMA.FTZ R37, R37, -UR4, R64 ;  /* 0x8000000425257c23 */ /* 0x000fe20008010040 */
[----:B------:R-:W-:Y:S01]  /*5a50*/  ISETP.GE.AND P1, PT, R86, UR10, PT ;  /* 0x0000000a56007c0c */ /* 0x000fe2000bf26270 */
[----:B------:R-:W-:Y:S01]  /*5a60*/  FFMA.FTZ R43, R43, -UR4, R60 ;  /* 0x800000042b2b7c23 */ /* 0x000fe2000801003c */
[----:B------:R-:W-:Y:S01]  /*5a70*/  FSEL R17, R17, -INF , !P6 ;  /* 0xff80000011117808 */ /* 0x000fe20007000000 */
[----:B------:R-:W-:Y:S01]  /*5a80*/  I2F R19, R32 ;  /* 0x0000002000137306 */ /* 0x000fe20000201400 */
[----:B------:R-:W-:Y:S01]  /*5a90*/  FFMA.FTZ R48, R48, -UR4, R61 ;  /* 0x8000000430307c23 */ /* 0x000fe2000801003d */
[----:B------:R-:W-:Y:S01]  /*5aa0*/  FSEL R4, R4, -INF , !P6 ;  /* 0xff80000004047808 */ /* 0x000fe20007000000 */
[----:B------:R-:W-:-:S04]  /*5ab0*/  DEPBAR.LE SB0, 0x0 ;  /* 0x000080000000791a */ /* 0x000fc80000000000 */
[----:B------:R-:W-:Y:S01]  /*5ac0*/  ISETP.GE.AND P6, PT, R96, UR10, PT ;  /* 0x0000000a60007c0c */ /* 0x000fe2000bfc6270 */
[----:B------:R-:W-:Y:S08]  /*5ad0*/  I2F R26, R14 ;  /* 0x0000000e001a7306 */ /* 0x000ff00000201400 */
[----:B------:R-:W1:Y:S01]  /*5ae0*/  I2F R13, R13 ;  /* 0x0000000d000d7306 */ /* 0x000e620000201400 */
[C---:B--2---:R-:W-:Y:S07]  /*5af0*/  HMMA.16816.F32.BF16 R56, R28.reuse, R8, R56 ;  /* 0x000000081c38723c */ /* 0x044fee0000041838 */
[----:B------:R-:W2:Y:S01]  /*5b00*/  I2F R12, R12 ;  /* 0x0000000c000c7306 */ /* 0x000ea20000201400 */
[C---:B------:R-:W-:Y:S01]  /*5b10*/  IMAD.IADD R8, R55.reuse, 0x1, -R96 ;  /* 0x0000000137087824 */ /* 0x040fe200078e0a60 */
[----:B------:R-:W-:Y:S01]  /*5b20*/  HMMA.16816.F32.BF16 R72, R28, R10, R72 ;  /* 0x0000000a1c48723c */ /* 0x000fe20000041848 */
[----:B------:R-:W-:-:S05]  /*5b30*/  IMAD.IADD R9, R55, 0x1, -R94 ;  /* 0x0000000137097824 */ /* 0x000fca00078e0a5e */
[----:B------:R-:W4:Y:S01]  /*5b40*/  I2F R98, R98 ;  /* 0x0000006200627306 */ /* 0x000f220000201400 */
[----:B-1----:R-:W-:Y:S01]  /*5b50*/  FFMA.FTZ R66, R13, -UR4, R66 ;  /* 0x800000040d427c23 */ /* 0x002fe20008010042 */
[----:B------:R-:W-:Y:S02]  /*5b60*/  IABS R8, R8 ;  /* 0x0000000800087213 */ /* 0x000fe40000000000 */
[----:B------:R-:W-:Y:S01]  /*5b70*/  IABS R9, R9 ;  /* 0x0000000900097213 */ /* 0x000fe20000000000 */
[----:B------:R-:W-:Y:S01]  /*5b80*/  IMAD.IADD R10, R55, 0x1, -R100 ;  /* 0x00000001370a7824 */ /* 0x000fe200078e0a64 */
[----:B---3--:R-:W-:Y:S01]  /*5b90*/  HMMA.16816.F32.BF16 R68, R28, R20, R68 ;  /* 0x000000141c44723c */ /* 0x008fe20000041844 */
[----:B------:R-:W-:Y:S01]  /*5ba0*/  FFMA.FTZ R11, R52, -UR4, R65 ;  /* 0x80000004340b7c23 */ /* 0x000fe20008010041 */
[----:B------:R1:W3:Y:S01]  /*5bb0*/  I2F R33, R8 ;  /* 0x0000000800217306 */ /* 0x0002e20000201400 */
[----:B--2---:R-:W-:Y:S01]  /*5bc0*/  FFMA.FTZ R12, R12, -UR4, R67 ;  /* 0x800000040c0c7c23 */ /* 0x004fe20008010043 */
[----:B------:R-:W-:-:S02]  /*5bd0*/  FSEL R13, R37, -INF , !P5 ;  /* 0xff800000250d7808 */ /* 0x000fc40006800000 */
[----:B------:R-:W-:Y:S02]  /*5be0*/  FSEL R14, R66, -INF , !P5 ;  /* 0xff800000420e7808 */ /* 0x000fe40006800000 */
[----:B------:R-:W-:Y:S01]  /*5bf0*/  HMMA.16816.F32.BF16 R44, R28, R22, R44 ;  /* 0x000000161c2c723c */ /* 0x000fe2000004182c */
[----:B------:R-:W-:Y:S01]  /*5c00*/  FFMA.FTZ R58, R19, -UR4, R58 ;  /* 0x80000004133a7c23 */ /* 0x000fe2000801003a */
[----:B------:R2:W5:Y:S01]  /*5c10*/  I2F R32, R9 ;  /* 0x0000000900207306 */ /* 0x0005620000201400 */
[----:B------:R-:W-:Y:S01]  /*5c20*/  FFMA.FTZ R50, R50, -UR4, R57 ;  /* 0x8000000432327c23 */ /* 0x000fe20008010039 */
[----:B------:R-:W-:Y:S01]  /*5c30*/  FSEL R11, R11, -INF , !P4 ;  /* 0xff8000000b0b7808 */ /* 0x000fe20006000000 */
[----:B------:R-:W-:Y:S01]  /*5c40*/  FFMA.FTZ R26, R26, -UR4, R59 ;  /* 0x800000041a1a7c23 */ /* 0x000fe2000801003b */
[----:B------:R-:W-:Y:S01]  /*5c50*/  FSEL R12, R12, -INF , !P4 ;  /* 0xff8000000c0c7808 */ /* 0x000fe20006000000 */
[----:B------:R-:W-:Y:S01]  /*5c60*/  FFMA.FTZ R49, R49, -UR4, R56 ;  /* 0x8000000431317c23 */ /* 0x000fe20008010038 */
[----:B------:R-:W-:Y:S01]  /*5c70*/  FSEL R189, R50, -INF , !P0 ;  /* 0xff80000032bd7808 */ /* 0x000fe20004000000 */
[----:B------:R-:W-:Y:S01]  /*5c80*/  FFMA.FTZ R51, R51, -UR4, R72 ;  /* 0x8000000433337c23 */ /* 0x000fe20008010048 */
[----:B-1----:R-:W-:Y:S01]  /*5c90*/  IABS R8, R10 ;  /* 0x0000000a00087213 */ /* 0x002fe20000000000 */
[----:B------:R-:W-:Y:S01]  /*5ca0*/  FFMA.FTZ R10, R15, -UR4, R62 ;  /* 0x800000040f0a7c23 */ /* 0x000fe2000801003e */
[----:B------:R-:W1:Y:S01]  /*5cb0*/  I2F R41, R79 ;  /* 0x0000004f00297306 */ /* 0x000e620000201400 */
[----:B------:R-:W-:Y:S01]  /*5cc0*/  FSEL R202, R26, -INF , !P0 ;  /* 0xff8000001aca7808 */ /* 0x000fe20004000000 */
[----:B------:R-:W-:Y:S01]  /*5cd0*/  FFMA.FTZ R73, R84, -UR4, R73 ;  /* 0x8000000454497c23 */ /* 0x000fe20008010049 */
[----:B------:R-:W-:Y:S01]  /*5ce0*/  PLOP3.LUT P0, PT, PT, PT, UP0, 0x80, 0x0 ;  /* 0x000000000000781c */ /* 0x000fe20003f0f008 */
[----:B------:R-:W-:Y:S01]  /*5cf0*/  FFMA.FTZ R53, R53, -UR4, R68 ;  /* 0x8000000435357c23 */ /* 0x000fe20008010044 */
[----:B------:R-:W-:Y:S01]  /*5d00*/  FSEL R10, R10, -INF , !P3 ;  /* 0xff8000000a0a7808 */ /* 0x000fe20005800000 */
[----:B--2---:R-:W-:Y:S01]  /*5d10*/  IMAD.IADD R9, R55, 0x1, -R90 ;  /* 0x0000000137097824 */ /* 0x004fe200078e0a5a */
[----:B------:R-:W-:Y:S01]  /*5d20*/  FSEL R195, R49, -INF , !P1 ;  /* 0xff80000031c37808 */ /* 0x000fe20004800000 */
[----:B------:R2:W2:Y:S01]  /*5d30*/  I2F R21, R8 ;  /* 0x0000000800157306 */ /* 0x0004a20000201400 */
[----:B------:R-:W-:Y:S01]  /*5d40*/  FSEL R190, R58, -INF , !P1 ;  /* 0xff8000003abe7808 */ /* 0x000fe20004800000 */
[----:B----4-:R-:W-:Y:S01]  /*5d50*/  FFMA.FTZ R69, R98, -UR4, R69 ;  /* 0x8000000462457c23 */ /* 0x010fe20008010045 */
[----:B------:R-:W-:Y:S01]  /*5d60*/  IABS R20, R9 ;  /* 0x0000000900147213 */ /* 0x000fe20000000000 */
[----:B---3--:R-:W-:Y:S01]  /*5d70*/  FFMA.FTZ R33, R33, -UR4, R74 ;  /* 0x8000000421217c23 */ /* 0x008fe2000801004a */
[----:B------:R-:W-:Y:S01]  /*5d80*/  FSEL R9, R43, -INF , !P3 ;  /* 0xff8000002b097808 */ /* 0x000fe20005800000 */
[----:B-----5:R-:W-:Y:S01]  /*5d90*/  FFMA.FTZ R32, R32, -UR4, R75 ;  /* 0x8000000420207c23 */ /* 0x020fe2000801004b */
[----:B------:R-:W-:Y:S01]  /*5da0*/  ISETP.GE.AND P5, PT, R94, UR10, PT ;  /* 0x0000000a5e007c0c */ /* 0x000fe2000bfa6270 */
[----:B------:R-:W3:Y:S01]  /*5db0*/  I2F R102, R77 ;  /* 0x0000004d00667306 */ /* 0x000ee20000201400 */
[----:B-1----:R-:W-:Y:S01]  /*5dc0*/  FFMA.FTZ R41, R41, -UR4, R44 ;  /* 0x8000000429297c23 */ /* 0x002fe2000801002c */
[----:B------:R-:W-:-:S02]  /*5dd0*/  ISETP.GE.AND P4, PT, R100, UR10, PT ;  /* 0x0000000a64007c0c */ /* 0x000fc4000bf86270 */
[----:B------:R-:W-:Y:S02]  /*5de0*/  ISETP.GE.AND P3, PT, R90, UR10, PT ;  /* 0x0000000a5a007c0c */ /* 0x000fe4000bf66270 */
[----:B------:R-:W-:Y:S01]  /*5df0*/  ISETP.GE.AND P1, PT, R40, UR10, PT ;  /* 0x0000000a28007c0c */ /* 0x000fe2000bf26270 */
[C---:B--2---:R-:W-:Y:S01]  /*5e00*/  IMAD.IADD R8, R55.reuse, 0x1, -R88 ;  /* 0x0000000137087824 */ /* 0x044fe200078e0a58 */
[----:B------:R-:W1:Y:S01]  /*5e10*/  I2F R20, R20 ;  /* 0x0000001400147306 */ /* 0x000e620000201400 */
[----:B------:R-:W-:Y:S01]  /*5e20*/  IMAD.IADD R55, R55, 0x1, -R40 ;  /* 0x0000000137377824 */ /* 0x000fe200078e0a28 */
[----:B------:R-:W-:Y:S01]  /*5e30*/  FSEL R193, R51, -INF , !P6 ;  /* 0xff80000033c17808 */ /* 0x000fe20007000000 */
[----:B------:R-:W-:Y:S01]  /*5e40*/  FFMA.FTZ R21, R21, -UR4, R70 ;  /* 0x8000000415157c23 */ /* 0x000fe20008010046 */
[----:B------:R-:W-:Y:S01]  /*5e50*/  IABS R15, R8 ;  /* 0x00000008000f7213 */ /* 0x000fe20000000000 */
[----:B------:R-:W-:Y:S01]  /*5e60*/  FFMA.FTZ R8, R18, -UR4, R63 ;  /* 0x8000000412087c23 */ /* 0x000fe2000801003f */
[----:B------:R-:W-:Y:S01]  /*5e70*/  IABS R55, R55 ;  /* 0x0000003700377213 */ /* 0x000fe20000000000 */
[----:B---3--:R-:W-:Y:S01]  /*5e80*/  FFMA.FTZ R45, R102, -UR4, R45 ;  /* 0x80000004662d7c23 */ /* 0x008fe2000801002d */
[----:B------:R2:W3:Y:S01]  /*5e90*/  I2F R19, R15 ;  /* 0x0000000f00137306 */ /* 0x0004e20000201400 */
[----:B------:R-:W-:-:S02]  /*5ea0*/  FSEL R192, R33, -INF , !P6 ;  /* 0xff80000021c07808 */ /* 0x000fc40007000000 */
[----:B------:R-:W-:Y:S02]  /*5eb0*/  FSEL R8, R8, -INF , !P2 ;  /* 0xff80000008087808 */ /* 0x000fe40005000000 */
[----:B------:R-:W-:Y:S02]  /*5ec0*/  FSEL R191, R73, -INF , !P5 ;  /* 0xff80000049bf7808 */ /* 0x000fe40006800000 */
[----:B------:R-:W-:Y:S01]  /*5ed0*/  FSEL R200, R32, -INF , !P5 ;  /* 0xff80000020c87808 */ /* 0x000fe20006800000 */
[----:B------:R-:W4:Y:S01]  /*5ee0*/  I2F R18, R55 ;  /* 0x0000003700127306 */ /* 0x000f220000201400 */
[----:B-1----:R-:W-:Y:S01]  /*5ef0*/  FFMA.FTZ R20, R20, -UR4, R71 ;  /* 0x8000000414147c23 */ /* 0x002fe20008010047 */
[----:B------:R-:W-:Y:S02]  /*5f00*/  FSEL R201, R53, -INF , !P4 ;  /* 0xff80000035c97808 */ /* 0x000fe40006000000 */
[----:B------:R-:W-:Y:S02]  /*5f10*/  FSEL R196, R21, -INF , !P4 ;  /* 0xff80000015c47808 */ /* 0x000fe40006000000 */
[----:B------:R-:W-:-:S02]  /*5f20*/  FSEL R199, R69, -INF , !P3 ;  /* 0xff80000045c77808 */ /* 0x000fc40005800000 */
[----:B--2---:R-:W-:Y:S01]  /*5f30*/  FSEL R15, R48, -INF , !P2 ;  /* 0xff800000300f7808 */ /* 0x004fe20005000000 */
[----:B---3--:R-:W-:Y:S01]  /*5f40*/  FFMA.FTZ R46, R19, -UR4, R46 ;  /* 0x80000004132e7c23 */ /* 0x008fe2000801002e */
[----:B------:R-:W-:Y:S01]  /*5f50*/  BAR.SYNC.DEFER_BLOCKING 0x0 ;  /* 0x0000000000007b1d */ /* 0x000fe20000010000 */
[----:B------:R-:W-:Y:S02]  /*5f60*/  ISETP.GE.AND P2, PT, R88, UR10, PT ;  /* 0x0000000a58007c0c */ /* 0x000fe4000bf46270 */
[----:B------:R-:W-:Y:S02]  /*5f70*/  FSEL R194, R20, -INF , !P3 ;  /* 0xff80000014c27808 */ /* 0x000fe40005800000 */
[----:B------:R-:W-:Y:S01]  /*5f80*/  FSEL R197, R41, -INF , !P2 ;  /* 0xff80000029c57808 */ /* 0x000fe20005000000 */
[----:B----4-:R-:W-:Y:S01]  /*5f90*/  FFMA.FTZ R47, R18, -UR4, R47 ;  /* 0x80000004122f7c23 */ /* 0x010fe2000801002f */
[----:B------:R-:W-:Y:S02]  /*5fa0*/  FSEL R170, R46, -INF , !P2 ;  /* 0xff8000002eaa7808 */ /* 0x000fe40005000000 */
[----:B------:R-:W-:-:S02]  /*5fb0*/  FSEL R171, R45, -INF , !P1 ;  /* 0xff8000002dab7808 */ /* 0x000fc40004800000 */
[----:B------:R-:W-:Y:S01]  /*5fc0*/  FSEL R168, R47, -INF , !P1 ;  /* 0xff8000002fa87808 */ /* 0x000fe20004800000 */
        /* <DEDUP_REMOVED lines=75> */
.L_x_4011:
[----:B------:R-:W-:-:S04]  /*6480*/  ULEA UR6, -UR6, URZ, 0x6 ;  /* 0x0000003f06067291 */ /* 0x000fc8000f8e313f */
[----:B------:R-:W-:Y:S02]  /*6490*/  USHF.R.S32.HI UR5, URZ, 0x1f, UR6 ;  /* 0x0000001f3f057899 */ /* 0x000fe40008011406 */
[----:B------:R-:W-:-:S04]  /*64a0*/  MOV R23, UR6 ;  /* 0x0000000600177c02 */ /* 0x000fc80008000f00 */
[----:B------:R-:W-:Y:S02]  /*64b0*/  MOV R26, UR5 ;  /* 0x00000005001a7c02 */ /* 0x000fe40008000f00 */
.L_x_4012:
        /* <DEDUP_REMOVED lines=156> */
.L_x_4014:
[----:B------:R-:W-:Y:S05]  /*6e80*/  BSYNC B0 ;  /* 0x0000000000007941 */ /* 0x000fea0003800000 */
.L_x_4013:
[----:B------:R-:W0:Y:S01]  /*6e90*/  LDGDEPBAR ;  /* 0x00000000000079af */ /* 0x000e220000000000 */
[----:B------:R-:W-:-:S04]  /*6ea0*/  IADD3 R166, P1, R23, R166, RZ ;  /* 0x000000a617a67210 */ /* 0x000fc80007f3e0ff */
[----:B------:R-:W-:Y:S02]  /*6eb0*/  IADD3.X R167, R26, R167, RZ, P1, !PT ;  /* 0x000000a71aa77210 */ /* 0x000fe40000ffe4ff */
.L_x_4010:
[----:B------:R-:W-:Y:S02]  /*6ec0*/  FMNMX.FTZ R22, R3, R25, !PT ;  /* 0x0000001903167209 */ /* 0x000fe40007810000 */
[----:B--2---:R-:W-:Y:S02]  /*6ed0*/  FMNMX.FTZ R19, R24, R16, !PT ;  /* 0x0000001018137209 */ /* 0x004fe40007810000 */
        /* <DEDUP_REMOVED lines=35> */
[----:B-1----:R-:W-:Y:S04]  /*7110*/  LDSM.16.MT88.4 R48, [R225+0x10000] ;  /* 0x01000000e130783b */ /* 0x002fe80000004200 */
[----:B------:R-:W-:Y:S04]  /*7120*/  LDSM.16.MT88.4 R56, [R224+0x10000] ;  /* 0x01000000e038783b */ /* 0x000fe80000004200 */
[----:B------:R-:W-:Y:S01]  /*7130*/  LDSM.16.MT88.4 R40, [R226+0x10000] ;  /* 0x01000000e228783b */ /* 0x000fe20000004200 */
[----:B--2---:R-:W-:-:S03]  /*7140*/  FMNMX.FTZ R21, R22, R21, !PT ;  /* 0x0000001516157209 */ /* 0x004fc60007810000 */
[----:B------:R-:W-:Y:S01]  /*7150*/  LDSM.16.MT88.4 R64, [R228+0x12000] ;  /* 0x01200000e440783b */ /* 0x000fe20000004200 */
[----:B---3--:R-:W-:-:S03]  /*7160*/  FMNMX.FTZ R19, R20, R19, !PT ;  /* 0x0000001314137209 */ /* 0x008fc60007810000 */
        /* <DEDUP_REMOVED lines=8> */
[C---:B------:R-:W-:Y:S01]  /*71f0*/  FSETP.NEU.FTZ.AND P1, PT, R164.reuse, -INF , PT ;  /* 0xff800000a400780b */ /* 0x040fe20003f3d000 */
[----:B------:R-:W-:Y:S02]  /*7200*/  FMUL.FTZ R198, R164, c[0x0][0x23c] ;  /* 0x00008f00a4c67a20 */ /* 0x000fe40000410000 */
[----:B------:R-:W1:Y:S03]  /*7210*/  LDSM.16.MT88.4 R112, [R225+0x14000] ;  /* 0x01400000e170783b */ /* 0x000e660000004200 */
[----:B------:R-:W-:Y:S01]  /*7220*/  FSEL R198, R198, RZ, P1 ;  /* 0x000000ffc6c67208 */ /* 0x000fe20000800000 */
[----:B------:R-:W1:Y:S04]  /*7230*/  LDSM.16.MT88.4 R120, [R224+0x14000] ;  /* 0x01400000e078783b */ /* 0x000e680000004200 */
[--C-:B------:R-:W-:Y:S01]  /*7240*/  FFMA.FTZ R183, R3, c[0x0][0x23c], -R198.reuse ;  /* 0x00008f0003b77a23 */ /* 0x100fe200000108c6 */
[----:B--2---:R-:W-:Y:S01]  /*7250*/  FMNMX.FTZ R3, R19, R18, !PT ;  /* 0x0000001213037209 */ /* 0x004fe20007810000 */
[--C-:B------:R-:W-:Y:S01]  /*7260*/  FFMA.FTZ R182, R25, c[0x0][0x23c], -R198.reuse ;  /* 0x00008f0019b67a23 */ /* 0x100fe200000108c6 */
[----:B------:R-:W2:Y:S01]  /*7270*/  LDSM.16.MT88.4 R128, [R228+0x16000] ;  /* 0x01600000e480783b */ /* 0x000ea20000004200 */
[--C-:B------:R-:W-:Y:S01]  /*7280*/  FFMA.FTZ R180, R27, c[0x0][0x23c], -R198.reuse ;  /* 0x00008f001bb47a23 */ /* 0x100fe200000108c6 */
[C---:B------:R-:W-:Y:S01]  /*7290*/  FSETP.NEU.FTZ.AND P1, PT, R3.reuse, -INF , PT ;  /* 0xff8000000300780b */ /* 0x040fe20003f3d000 */
[----:B------:R-:W-:Y:S01]  /*72a0*/  FMUL.FTZ R169, R3, c[0x0][0x23c] ;  /* 0x00008f0003a97a20 */ /* 0x000fe20000410000 */
[----:B------:R-:W1:Y:S01]  /*72b0*/  LDSM.16.MT88.4 R136, [R226+0x16000] ;  /* 0x01600000e288783b */ /* 0x000e620000004200 */
[--C-:B------:R-:W-:Y:S01]  /*72c0*/  FFMA.FTZ R177, R17, c[0x0][0x23c], -R198.reuse ;  /* 0x00008f0011b17a23 */ /* 0x100fe200000108c6 */
[----:B------:R-:W-:Y:S01]  /*72d0*/  MUFU.EX2 R183, R183 ;  /* 0x000000b700b77308 */ /* 0x000fe20000000800 */
[--C-:B------:R-:W-:Y:S01]  /*72e0*/  FFMA.FTZ R181, R13, c[0x0][0x23c], -R198.reuse ;  /* 0x00008f000db57a23 */ /* 0x100fe200000108c6 */
[----:B------:R-:W-:Y:S01]  /*72f0*/  FSEL R169, R169, RZ, P1 ;  /* 0x000000ffa9a97208 */ /* 0x000fe20000800000 */
[----:B------:R-:W1:Y:S01]  /*7300*/  LDSM.16.MT88.4 R152, [R225+0x16000] ;  /* 0x01600000e198783b */ /* 0x000e620000004200 */
[--C-:B------:R-:W-:Y:S01]  /*7310*/  FFMA.FTZ R176, R11, c[0x0][0x23c], -R198.reuse ;  /* 0x00008f000bb07a23 */ /* 0x100fe200000108c6 */
[----:B------:R-:W-:Y:S01]  /*7320*/  LEA R244, P1, R166, c[0x0][0x168], 0x1 ;  /* 0x00005a00a6f47a11 */ /* 0x000fe200078208ff */
[--C-:B------:R-:W-:Y:S01]  /*7330*/  FFMA.FTZ R175, R9, c[0x0][0x23c], -R198.reuse ;  /* 0x00008f0009af7a23 */ /* 0x100fe200000108c6 */
[----:B------:R-:W-:Y:S01]  /*7340*/  LDSM.16.MT88.4 R20, [R228+0x12800] ;  /* 0x01280000e414783b */ /* 0x000fe20000004200 */
[--C-:B------:R-:W-:Y:S01]  /*7350*/  FFMA.FTZ R185, R24, c[0x0][0x23c], -R169.reuse ;  /* 0x00008f0018b97a23 */ /* 0x100fe200000108a9 */
[----:B------:R-:W3:Y:S01]  /*7360*/  MUFU.EX2 R182, R182 ;  /* 0x000000b600b67308 */ /* 0x000ee20000000800 */
        /* <DEDUP_REMOVED lines=15> */
[----:B---3--:R-:W-:Y:S01]  /*7460*/  F2FP.BF16.PACK_AB R144, R182, R183 ;  /* 0x000000b7b690723e */ /* 0x008fe200000010ff */
[----:B------:R-:W3:Y:S01]  /*7470*/  LDSM.16.MT88.4 R8, [R224+0x10800] ;  /* 0x01080000e008783b */ /* 0x000ee20000004200 */
        /* <DEDUP_REMOVED lines=8> */
[--C-:B------:R-:W-:Y:S02]  /*7500*/  FFMA.FTZ R193, R202, c[0x0][0x23c], -R169.reuse ;  /* 0x00008f00cac17a23 */ /* 0x100fe400000108a9 */
[--C-:B------:R-:W-:Y:S01]  /*7510*/  FFMA.FTZ R192, R192, c[0x0][0x23c], -R169.reuse ;  /* 0x00008f00c0c07a23 */ /* 0x100fe200000108a9 */
[----:B------:R-:W4:Y:S01]  /*7520*/  MUFU.EX2 R184, R184 ;  /* 0x000000b800b87308 */ /* 0x000f220000000800 */
[----:B--2---:R-:W-:Y:S01]  /*7530*/  F2FP.BF16.PACK_AB R146, R177, R180 ;  /* 0x000000b4b192723e */ /* 0x004fe200000010ff */
[----:B------:R-:W-:Y:S02]  /*7540*/  FFMA.FTZ R195, R200, c[0x0][0x23c], -R169 ;  /* 0x00008f00c8c37a23 */ /* 0x000fe400000108a9 */
[--C-:B------:R-:W-:Y:S02]  /*7550*/  FFMA.FTZ R200, R201, c[0x0][0x23c], -R198.reuse ;  /* 0x00008f00c9c87a23 */ /* 0x100fe400000108c6 */
[--C-:B------:R-:W-:Y:S02]  /*7560*/  FFMA.FTZ R199, R199, c[0x0][0x23c], -R198.reuse ;  /* 0x00008f00c7c77a23 */ /* 0x100fe400000108c6 */
[----:B------:R-:W-:Y:S01]  /*7570*/  MUFU.EX2 R187, R187 ;  /* 0x000000bb00bb7308 */ /* 0x000fe20000000800 */
[----:B------:R-:W-:-:S02]  /*7580*/  FFMA.FTZ R197, R197, c[0x0][0x23c], -R198 ;  /* 0x00008f00c5c57a23 */ /* 0x000fc400000108c6 */
[--C-:B------:R-:W-:Y:S02]  /*7590*/  FFMA.FTZ R201, R194, c[0x0][0x23c], -R169.reuse ;  /* 0x00008f00c2c97a23 */ /* 0x100fe400000108a9 */
[----:B------:R-:W-:Y:S02]  /*75a0*/  FFMA.FTZ R198, R171, c[0x0][0x23c], -R198 ;  /* 0x00008f00abc67a23 */ /* 0x000fe400000108c6 */
[--C-:B------:R-:W-:Y:S01]  /*75b0*/  FFMA.FTZ R196, R196, c[0x0][0x23c], -R169.reuse ;  /* 0x00008f00c4c47a23 */ /* 0x100fe200000108a9 */
[----:B------:R-:W2:Y:S01]  /*75c0*/  MUFU.EX2 R178, R178 ;  /* 0x000000b200b27308 */ /* 0x000ea20000000800 */
[----:B----4-:R-:W-:Y:S01]  /*75d0*/  F2FP.BF16.PACK_AB R145, R184, R185 ;  /* 0x000000b9b891723e */ /* 0x010fe200000010ff */
[--C-:B------:R-:W-:Y:S02]  /*75e0*/  FFMA.FTZ R194, R170, c[0x0][0x23c], -R169.reuse ;  /* 0x00008f00aac27a23 */ /* 0x100fe400000108a9 */
[----:B------:R-:W-:Y:S02]  /*75f0*/  FFMA.FTZ R247, R168, c[0x0][0x23c], -R169 ;  /* 0x00008f00a8f77a23 */ /* 0x000fe400000108a9 */
[----:B------:R-:W-:Y:S01]  /*7600*/  FADD.FTZ R183, R183, R182 ;  /* 0x000000b6b7b77221 */ /* 0x000fe20000010000 */
[----:B------:R-:W-:Y:S01]  /*7610*/  LDSM.16.MT88.4 R168, [R225+0x13800] ;  /* 0x01380000e1a8783b */ /* 0x000fe20000004200 */
[----:B------:R-:W-:Y:S01]  /*7620*/  MUFU.EX2 R181, R181 ;  /* 0x000000b500b57308 */ /* 0x000fe20000000800 */
[----:B------:R-:W-:-:S02]  /*7630*/  FADD.FTZ R184, R185, R184 ;  /* 0x000000b8b9b87221 */ /* 0x000fc40000010000 */
[----:B------:R-:W-:-:S04]  /*7640*/  FADD.FTZ R180, R180, R183 ;  /* 0x000000b7b4b47221 */ /* 0x000fc80000010000 */
[----:B------:R-:W-:Y:S01]  /*7650*/  FADD.FTZ R180, R177, R180 ;  /* 0x000000b4b1b47221 */ /* 0x000fe20000010000 */
[----:B--2---:R-:W-:Y:S01]  /*7660*/  F2FP.BF16.PACK_AB R147, R178, R187 ;  /* 0x000000bbb293723e */ /* 0x004fe200000010ff */
[----:B------:R-:W2:Y:S01]  /*7670*/  MUFU.EX2 R176, R176 ;  /* 0x000000b000b07308 */ /* 0x000ea20000000800 */
        /* <DEDUP_REMOVED lines=20> */
[C---:B-----5:R-:W-:Y:S02]  /*77c0*/  HMMA.16816.F32.BF16 R84, R144.reuse, R88, RZ ;  /* 0x000000589054723c */ /* 0x060fe400000418ff */
[----:B------:R-:W-:Y:S06]  /*77d0*/  MUFU.EX2 R191, R191 ;  /* 0x000000bf00bf7308 */ /* 0x000fec0000000800 */
[C---:B------:R-:W-:Y:S02]  /*77e0*/  HMMA.16816.F32.BF16 R92, R144.reuse, R96, RZ ;  /* 0x00000060905c723c */ /* 0x040fe400000418ff */
[----:B------:R-:W-:Y:S06]  /*77f0*/  MUFU.EX2 R190, R190 ;  /* 0x000000be00be7308 */ /* 0x000fec0000000800 */
[C---:B-1----:R-:W-:Y:S02]  /*7800*/  HMMA.16816.F32.BF16 R100, R144.reuse, R104, RZ ;  /* 0x000000689064723c */ /* 0x042fe400000418ff */
[----:B------:R-:W1:Y:S06]  /*7810*/  MUFU.EX2 R193, R193 ;  /* 0x000000c100c17308 */ /* 0x000e6c0000000800 */
        /* <DEDUP_REMOVED lines=29> */
[----:B--2---:R-:W-:Y:S01]  /*79f0*/  F2FP.BF16.PACK_AB R4, R176, R181 ;  /* 0x000000b5b004723e */ /* 0x004fe200000010ff */
[----:B------:R-:W-:Y:S01]  /*7a00*/  HMMA.16816.F32.BF16 R144, R144, R6, RZ ;  /* 0x000000069090723c */ /* 0x000fe200000418ff */
[----:B----4-:R-:W-:Y:S01]  /*7a10*/  F2FP.BF16.PACK_AB R5, R174, R179 ;  /* 0x000000b3ae05723e */ /* 0x010fe200000010ff */
        /* <DEDUP_REMOVED lines=19> */
[C---:B------:R-:W-:Y:S08]  /*7b50*/  HMMA.16816.F32.BF16 R60, R4.reuse, R20, R60 ;  /* 0x00000014043c723c */ /* 0x040ff0000004183c */
        /* <DEDUP_REMOVED lines=34> */
[----:B------:R-:W4:Y:S07]  /*7d80*/  LDSM.16.MT88.4 R16, [R226+0x11000] ;  /* 0x01100000e210783b */ /* 0x000f2e0000004200 */
[C---:B-1----:R-:W-:Y:S08]  /*7d90*/  HMMA.16816.F32.BF16 R148, R4.reuse, R20, R148 ;  /* 0x000000140494723c */ /* 0x042ff00000041894 */
        /* <DEDUP_REMOVED lines=8> */
[----:B-----5:R-:W-:Y:S01]  /*7e20*/  F2FP.BF16.PACK_AB R7, R195, R192 ;  /* 0x000000c0c307723e */ /* 0x020fe200000010ff */
        /* <DEDUP_REMOVED lines=110> */
[----:B------:R-:W-:Y:S01]  /*8510*/  LOP3.LUT R165, R165, 0x3, RZ, 0xc0, !PT ;  /* 0x00000003a5a57812 */ /* 0x000fe200078ec0ff */
[----:B------:R-:W-:Y:S01]  /*8520*/  IMAD.MOV.U32 R8, RZ, RZ, R0 ;  /* 0x000000ffff087224 */ /* 0x000fe200078e0000 */
[----:B------:R-:W1:Y:S01]  /*8530*/  R2UR UR18, R5 ;  /* 0x00000000051273c2 */ /* 0x000e6200000e0000 */
[----:B------:R-:W-:Y:S01]  /*8540*/  UMOV UR34, URZ ;  /* 0x0000003f00227c82 */ /* 0x000fe20008000000 */
[----:B------:R-:W-:Y:S01]  /*8550*/  IMAD.U32 R243, RZ, RZ, UR10 ;  /* 0x0000000afff37e24 */ /* 0x000fe2000f8e00ff */
[----:B------:R-:W-:Y:S01]  /*8560*/  UMOV UR22, URZ ;  /* 0x0000003f00167c82 */ /* 0x000fe20008000000 */
[----:B------:R-:W-:Y:S01]  /*8570*/  IMAD R2, R165, -0x2, R2 ;  /* 0xfffffffea5027824 */ /* 0x000fe200078e0202 */
[----:B------:R-:W-:Y:S01]  /*8580*/  USHF.R.S32.HI UR10, URZ, 0x1f, UR11 ;  /* 0x0000001f3f0a7899 */ /* 0x000fe2000801140b */
[----:B------:R-:W-:Y:S01]  /*8590*/  MOV R165, R164 ;  /* 0x000000a400a57202 */ /* 0x000fe20000000f00 */
[----:B------:R-:W-:Y:S01]  /*85a0*/  ULDC UR12, c[0x0][0x2d0] ;  /* 0x0000b400000c7ab9 */ /* 0x000fe20000000800 */
[----:B------:R-:W2:Y:S01]  /*85b0*/  R2UR UR14, R8 ;  /* 0x00000000080e73c2 */ /* 0x000ea200000e0000 */
[----:B------:R-:W-:Y:S01]  /*85c0*/  IADD3 R243, R243, -UR27, R2 ;  /* 0x8000001bf3f37c10 */ /* 0x000fe2000fffe002 */
[----:B------:R-:W-:Y:S01]  /*85d0*/  ULDC UR5, c[0x0][0x2d0] ;  /* 0x0000b40000057ab9 */ /* 0x000fe20000000800 */
[----:B------:R-:W-:Y:S01]  /*85e0*/  IMAD.U32 R242, RZ, RZ, UR11 ;  /* 0x0000000bfff27e24 */ /* 0x000fe2000f8e00ff */
[----:B------:R-:W-:Y:S01]  /*85f0*/  MOV R239, UR10 ;  /* 0x0000000a00ef7c02 */ /* 0x000fe20008000f00 */
[----:B------:R-:W-:-:S02]  /*8600*/  UIADD3 UR26, UR26, -0x2, URZ ;  /* 0xfffffffe1a1a7890 */ /* 0x000fc4000fffe03f */
[----:B------:R-:W-:Y:S02]  /*8610*/  UISETP.NE.AND UP1, UPT, URZ, UR12, UPT ;  /* 0x0000000c3f00728c */ /* 0x000fe4000bf25270 */
        /* <DEDUP_REMOVED lines=24> */
.L_x_4019:
        /* <DEDUP_REMOVED lines=78> */
.L_x_4016:
        /* <DEDUP_REMOVED lines=76> */
[----:B------:R5:W-:Y:S01]  /*9140*/  @!P3 LDGSTS.E.BYPASS.LTC128B.128 [R238+0x16800], [R14.64+0x180] ;  /* 0x168001800eeebfae */ /* 0x000be2000b901d60 */
[----:B------:R-:W-:Y:S03]  /*9150*/  PLOP3.LUT P0, PT, PT, PT, UP2, 0x80, 0x0 ;  /* 0x000000000000781c */ /* 0x000fe60003f0f028 */
        /* <DEDUP_REMOVED lines=42> */
[----:B------:R-:W5:Y:S04]  /*9400*/  LDSM.16.M88.4 R176, [R233+0x8800] ;  /* 0x00880000e9b0783b */ /* 0x000f680000000200 */
[----:B------:R-:W3:Y:S04]  /*9410*/  LDSM.16.M88.4 R180, [R233+0x9000] ;  /* 0x00900000e9b4783b */ /* 0x000ee80000000200 */
        /* <DEDUP_REMOVED lines=12> */
[C---:B-----5:R-:W-:Y:S08]  /*94e0*/  HMMA.16816.F32.BF16 R12, R168.reuse, R176, RZ ;  /* 0x000000b0a80c723c */ /* 0x060ff000000418ff */
[C---:B----4-:R-:W-:Y:S01]  /*94f0*/  HMMA.16816.F32.BF16 R16, R168.reuse, R178, RZ ;  /* 0x000000b2a810723c */ /* 0x050fe200000418ff */
[----:B------:R-:W2:Y:S07]  /*9500*/  LDSM.16.M88.4 R176, [R227+0x8000] ;  /* 0x00800000e3b0783b */ /* 0x000eae0000000200 */
[C---:B---3--:R-:W-:Y:S08]  /*9510*/  HMMA.16816.F32.BF16 R20, R168.reuse, R180, RZ ;  /* 0x000000b4a814723c */ /* 0x048ff000000418ff */
        /* <DEDUP_REMOVED lines=270> */
.L_x_4018:
        /* <DEDUP_REMOVED lines=117> */
.L_x_4017:
[----:B-1----:R-:W-:Y:S01]  /*ad50*/  MOV R180, UR26 ;  /* 0x0000001a00b47c02 */ /* 0x002fe20008000f00 */
[----:B------:R-:W-:Y:S01]  /*ad60*/  LDSM.16.MT88.4 R184, [R224+0x12800] ;  /* 0x01280000e0b8783b */ /* 0x000fe20000004200 */
[----:B------:R-:W-:Y:S02]  /*ad70*/  UIADD3 UR29, UR26, -0x1, URZ ;  /* 0xffffffff1a1d7890 */ /* 0x000fe4000fffe03f */
[----:B------:R-:W-:Y:S01]  /*ad80*/  UMOV UR10, UR23 ;  /* 0x00000017000a7c82 */ /* 0x000fe20008000000 */
[----:B------:R-:W-:Y:S01]  /*ad90*/  IMAD R180, R180, -0x40, R243 ;  /* 0xffffffc0b4b47824 */ /* 0x000fe200078e02f3 */
[----:B------:R-:W-:Y:S03]  /*ada0*/  UMOV UR11, UR22 ;  /* 0x00000016000b7c82 */ /* 0x000fe60008000000 */
[----:B------:R-:W-:Y:S01]  /*adb0*/  LDSM.16.MT88.4 R188, [R228+0x14800] ;  /* 0x01480000e4bc783b */ /* 0x000fe20000004200 */
[C---:B------:R-:W-:Y:S02]  /*adc0*/  IADD3 R179, R180.reuse, 0x8, RZ ;  /* 0x00000008b4b37810 */ /* 0x040fe40007ffe0ff */
[----:B------:R-:W-:Y:S02]  /*add0*/  IADD3 R176, R180, -0x1, RZ ;  /* 0xffffffffb4b07810 */ /* 0x000fe40007ffe0ff */
[----:B------:R-:W-:Y:S02]  /*ade0*/  ISETP.GE.AND P1, PT, R179, RZ, PT ;  /* 0x000000ffb300720c */ /* 0x000fe40003f26270 */
[----:B------:R-:W-:Y:S02]  /*adf0*/  ISETP.GE.AND P0, PT, R176, RZ, PT ;  /* 0x000000ffb000720c */ /* 0x000fe40003f06270 */
[C---:B------:R-:W-:Y:S02]  /*ae00*/  IADD3 R178, R180.reuse, 0x7, RZ ;  /* 0x00000007b4b27810 */ /* 0x040fe40007ffe0ff */
[C---:B------:R-:W-:Y:S02]  /*ae10*/  IADD3 R177, R180.reuse, -0x8, RZ ;  /* 0xfffffff8b4b17810 */ /* 0x040fe40007ffe0ff */
[C---:B------:R-:W-:Y:S02]  /*ae20*/  IADD3 R174, R180.reuse, -0x9, RZ ;  /* 0xfffffff7b4ae7810 */ /* 0x040fe40007ffe0ff */
[C---:B------:R-:W-:Y:S02]  /*ae30*/  IADD3 R175, R180.reuse, -0x10, RZ ;  /* 0xfffffff0b4af7810 */ /* 0x040fe40007ffe0ff */
[C---:B------:R-:W-:Y:S02]  /*ae40*/  IADD3 R172, R180.reuse, -0x11, RZ ;  /* 0xffffffefb4ac7810 */ /* 0x040fe40007ffe0ff */
[C---:B------:R-:W-:Y:S02]  /*ae50*/  @!P1 IADD3 R179, -R180.reuse, -0x8, RZ ;  /* 0xfffffff8b4b39810 */ /* 0x040fe40007ffe1ff */
[----:B------:R-:W-:Y:S02]  /*ae60*/  @!P0 IADD3 R176, -R180, 0x1, RZ ;  /* 0x00000001b4b08810 */ /* 0x000fe40007ffe1ff */
[----:B------:R-:W-:Y:S02]  /*ae70*/  ISETP.GE.AND P1, PT, R178, RZ, PT ;  /* 0x000000ffb200720c */ /* 0x000fe40003f26270 */
[----:B------:R-:W-:Y:S01]  /*ae80*/  ISETP.GE.AND P0, PT, R177, RZ, PT ;  /* 0x000000ffb100720c */ /* 0x000fe20003f06270 */
[----:B------:R-:W-:Y:S01]  /*ae90*/  I2F R179, R179 ;  /* 0x000000b300b37306 */ /* 0x000fe20000201400 */
[C---:B------:R-:W-:Y:S02]  /*aea0*/  IADD3 R171, R180.reuse, -0x18, RZ ;  /* 0xffffffe8b4ab7810 */ /* 0x040fe40007ffe0ff */
[C---:B------:R-:W-:Y:S02]  /*aeb0*/  IADD3 R168, R180.reuse, -0x19, RZ ;  /* 0xffffffe7b4a87810 */ /* 0x040fe40007ffe0ff */
[C---:B------:R-:W-:Y:S02]  /*aec0*/  IADD3 R169, R180.reuse, -0x20, RZ ;  /* 0xffffffe0b4a97810 */ /* 0x040fe40007ffe0ff */
[----:B------:R-:W-:Y:S02]  /*aed0*/  IABS R181, R180 ;  /* 0x000000b400b57213 */ /* 0x000fe40000000000 */
[C---:B------:R-:W-:Y:S01]  /*aee0*/  IADD3 R166, R180.reuse, -0x21, RZ ;  /* 0xffffffdfb4a67810 */ /* 0x040fe20007ffe0ff */
[----:B------:R-:W-:Y:S01]  /*aef0*/  I2F R176, R176 ;  /* 0x000000b000b07306 */ /* 0x000fe20000201400 */
[C---:B------:R-:W-:Y:S02]  /*af00*/  @!P1 IADD3 R178, -R180.reuse, -0x7, RZ ;  /* 0xfffffff9b4b29810 */ /* 0x040fe40007ffe1ff */
[----:B------:R-:W-:Y:S02]  /*af10*/  @!P0 IADD3 R177, -R180, 0x8, RZ ;  /* 0x00000008b4b18810 */ /* 0x000fe40007ffe1ff */
[----:B------:R-:W-:Y:S02]  /*af20*/  ISETP.GE.AND P1, PT, R174, RZ, PT ;  /* 0x000000ffae00720c */ /* 0x000fe40003f26270 */
[----:B------:R-:W-:Y:S02]  /*af30*/  ISETP.GE.AND P0, PT, R175, RZ, PT ;  /* 0x000000ffaf00720c */ /* 0x000fe40003f06270 */
[C---:B------:R-:W-:Y:S01]  /*af40*/  IADD3 R167, R180.reuse, -0x28, RZ ;  /* 0xffffffd8b4a77810 */ /* 0x040fe20007ffe0ff */
[----:B------:R-:W-:Y:S01]  /*af50*/  I2F R181, R181 ;  /* 0x000000b500b57306 */ /* 0x000fe20000201400 */
[C---:B------:R-:W-:Y:S02]  /*af60*/  IADD3 R164, R180.reuse, -0x29, RZ ;  /* 0xffffffd7b4a47810 */ /* 0x040fe40007ffe0ff */
[C---:B------:R-:W-:Y:S02]  /*af70*/  IADD3 R3, R180.reuse, -0x30, RZ ;  /* 0xffffffd0b4037810 */ /* 0x040fe40007ffe0ff */
[C---:B------:R-:W-:Y:S02]  /*af80*/  IADD3 R2, R180.reuse, -0x31, RZ ;  /* 0xffffffcfb4027810 */ /* 0x040fe40007ffe0ff */
[C---:B------:R-:W-:Y:S02]  /*af90*/  IADD3 R173, R180.reuse, -0x38, RZ ;  /* 0xffffffc8b4ad7810 */ /* 0x040fe40007ffe0ff */
[C---:B------:R-:W-:Y:S01]  /*afa0*/  @!P1 IADD3 R174, -R180.reuse, 0x9, RZ ;  /* 0x00000009b4ae9810 */ /* 0x040fe20007ffe1ff */
[----:B------:R-:W-:Y:S01]  /*afb0*/  I2F R177, R177 ;  /* 0x000000b100b17306 */ /* 0x000fe20000201400 */
[----:B------:R-:W-:Y:S02]  /*afc0*/  @!P0 IADD3 R175, -R180, 0x10, RZ ;  /* 0x00000010b4af8810 */ /* 0x000fe40007ffe1ff */
[----:B------:R-:W-:Y:S02]  /*afd0*/  ISETP.GE.AND P1, PT, R172, RZ, PT ;  /* 0x000000ffac00720c */ /* 0x000fe40003f26270 */
[----:B------:R-:W-:Y:S02]  /*afe0*/  ISETP.GE.AND P0, PT, R171, RZ, PT ;  /* 0x000000ffab00720c */ /* 0x000fe40003f06270 */
[----:B------:R-:W-:Y:S02]  /*aff0*/  IADD3 R170, R180, -0x39, RZ ;  /* 0xffffffc7b4aa7810 */ /* 0x000fe40007ffe0ff */
[----:B------:R-:W-:Y:S01]  /*b000*/  ISETP.GE.AND P4, PT, R164, RZ, PT ;  /* 0x000000ffa400720c */ /* 0x000fe20003f86270 */
[----:B------:R-:W-:Y:S01]  /*b010*/  I2F R178, R178 ;  /* 0x000000b200b27306 */ /* 0x000fe20000201400 */
[----:B------:R-:W-:Y:S02]  /*b020*/  ISETP.GE.AND P3, PT, R3, RZ, PT ;  /* 0x000000ff0300720c */ /* 0x000fe40003f66270 */
[----:B------:R-:W-:Y:S03]  /*b030*/  ISETP.GE.AND P2, PT, R2, RZ, PT ;  /* 0x000000ff0200720c */ /* 0x000fe60003f46270 */
[C---:B------:R-:W-:Y:S02]  /*b040*/  @!P1 IADD3 R172, -R180.reuse, 0x11, RZ ;  /* 0x00000011b4ac9810 */ /* 0x040fe40007ffe1ff */
[----:B------:R-:W-:Y:S02]  /*b050*/  @!P0 IADD3 R171, -R180, 0x18, RZ ;  /* 0x00000018b4ab8810 */ /* 0x000fe40007ffe1ff */
[----:B------:R-:W-:Y:S01]  /*b060*/  ISETP.GE.AND P1, PT, R168, RZ, PT ;  /* 0x000000ffa800720c */ /* 0x000fe20003f26270 */
[----:B------:R-:W-:Y:S01]  /*b070*/  I2F R174, R174 ;  /* 0x000000ae00ae7306 */ /* 0x000fe20000201400 */
[----:B------:R-:W-:Y:S02]  /*b080*/  ISETP.GE.AND P0, PT, R169, RZ, PT ;  /* 0x000000ffa900720c */ /* 0x000fe40003f06270 */
[C---:B------:R-:W-:Y:S02]  /*b090*/  @!P4 IADD3 R164, -R180.reuse, 0x29, RZ ;  /* 0x00000029b4a4c810 */ /* 0x040fe40007ffe1ff */
[C---:B------:R-:W-:Y:S02]  /*b0a0*/  @!P3 IADD3 R3, -R180.reuse, 0x30, RZ ;  /* 0x00000030b403b810 */ /* 0x040fe40007ffe1ff */
[C---:B------:R-:W-:Y:S03]  /*b0b0*/  @!P2 IADD3 R2, -R180.reuse, 0x31, RZ ;  /* 0x00000031b402a810 */ /* 0x040fe60007ffe1ff */
[----:B------:R-:W-:Y:S02]  /*b0c0*/  I2F R175, R175 ;  /* 0x000000af00af7306 */ /* 0x000fe40000201400 */
[C---:B------:R-:W-:Y:S02]  /*b0d0*/  @!P1 IADD3 R168, -R180.reuse, 0x19, RZ ;  /* 0x00000019b4a89810 */ /* 0x040fe40007ffe1ff */
[----:B------:R-:W-:Y:S02]  /*b0e0*/  @!P0 IADD3 R169, -R180, 0x20, RZ ;  /* 0x00000020b4a98810 */ /* 0x000fe40007ffe1ff */
[----:B------:R-:W-:Y:S02]  /*b0f0*/  ISETP.GE.AND P1, PT, R166, RZ, PT ;  /* 0x000000ffa600720c */ /* 0x000fe40003f26270 */
[----:B------:R-:W-:Y:S02]  /*b100*/  ISETP.GE.AND P0, PT, R167, RZ, PT ;  /* 0x000000ffa700720c */ /* 0x000fe40003f06270 */
[----:B------:R-:W-:Y:S09]  /*b110*/  I2F R172, R172 ;  /* 0x000000ac00ac7306 */ /* 0x000ff20000201400 */
[C---:B------:R-:W-:Y:S01]  /*b120*/  @!P1 IADD3 R166, -R180.reuse, 0x21, RZ ;  /* 0x00000021b4a69810 */ /* 0x040fe20007ffe1ff */
[----:B------:R-:W-:Y:S01]  /*b130*/  I2F R171, R171 ;  /* 0x000000ab00ab7306 */ /* 0x000fe20000201400 */
[----:B------:R-:W-:Y:S02]  /*b140*/  @!P0 IADD3 R167, -R180, 0x28, RZ ;  /* 0x00000028b4a78810 */ /* 0x000fe40007ffe1ff */
[----:B------:R-:W-:Y:S02]  /*b150*/  ISETP.GE.AND P1, PT, R173, RZ, PT ;  /* 0x000000ffad00720c */ /* 0x000fe40003f26270 */
[----:B------:R-:W-:Y:S05]  /*b160*/  ISETP.GE.AND P0, PT, R170, RZ, PT ;  /* 0x000000ffaa00720c */ /* 0x000fea0003f06270 */
[----:B------:R-:W-:Y:S06]  /*b170*/  I2F R168, R168 ;  /* 0x000000a800a87306 */ /* 0x000fec0000201400 */
[C---:B------:R-:W-:Y:S02]  /*b180*/  @!P1 IADD3 R173, -R180.reuse, 0x38, RZ ;  /* 0x00000038b4ad9810 */ /* 0x040fe40007ffe1ff */
[----:B------:R-:W-:Y:S02]  /*b190*/  @!P0 IADD3 R170, -R180, 0x39, RZ ;  /* 0x00000039b4aa8810 */ /* 0x000fe40007ffe1ff */
[----:B------:R-:W-:Y:S10]  /*b1a0*/  I2F R169, R169 ;  /* 0x000000a900a97306 */ /* 0x000ff40000201400 */
[----:B------:R-:W-:Y:S10]  /*b1b0*/  I2F R166, R166 ;  /* 0x000000a600a67306 */ /* 0x000ff40000201400 */
[----:B------:R-:W-:Y:S10]  /*b1c0*/  I2F R167, R167 ;  /* 0x000000a700a77306 */ /* 0x000ff40000201400 */
[----:B------:R-:W-:Y:S10]  /*b1d0*/  I2F R164, R164 ;  /* 0x000000a400a47306 */ /* 0x000ff40000201400 */
[----:B------:R-:W-:Y:S10]  /*b1e0*/  I2F R3, R3 ;  /* 0x0000000300037306 */ /* 0x000ff40000201400 */
[----:B------:R-:W-:Y:S10]  /*b1f0*/  I2F R2, R2 ;  /* 0x0000000200027306 */ /* 0x000ff40000201400 */
[----:B------:R-:W-:Y:S10]  /*b200*/  I2F R173, R173 ;  /* 0x000000ad00ad7306 */ /* 0x000ff40000201400 */
[----:B------:R-:W1:Y:S02]  /*b210*/  I2F R170, R170 ;  /* 0x000000aa00aa7306 */ /* 0x000e640000201400 */
[----:B-1----:R-:W-:Y:S02]  /*b220*/  FFMA.FTZ R33, R170, -UR4, R33 ;  /* 0x80000004aa217c23 */ /* 0x002fe40008010021 */
[----:B------:R-:W-:Y:S02]  /*b230*/  FFMA.FTZ R4, R181, -UR4, R4 ;  /* 0x80000004b5047c23 */ /* 0x000fe40008010004 */
[----:B------:R-:W-:Y:S02]  /*b240*/  FFMA.FTZ R5, R176, -UR4, R5 ;  /* 0x80000004b0057c23 */ /* 0x000fe40008010005 */
[----:B------:R-:W-:Y:S01]  /*b250*/  FFMA.FTZ R6, R179, -UR4, R6 ;  /* 0x80000004b3067c23 */ /* 0x000fe20008010006 */
[----:B------:R-:W-:Y:S01]  /*b260*/  FMNMX.FTZ R180, R4, R165, !PT ;  /* 0x000000a504b47209 */ /* 0x000fe20007810000 */
[----:B------:R-:W-:Y:S02]  /*b270*/  FFMA.FTZ R8, R177, -UR4, R8 ;  /* 0x80000004b1087c23 */ /* 0x000fe40008010008 */
[----:B------:R-:W-:Y:S01]  /*b280*/  FFMA.FTZ R7, R178, -UR4, R7 ;  /* 0x80000004b2077c23 */ /* 0x000fe20008010007 */
[----:B------:R-:W-:Y:S01]  /*b290*/  FMNMX.FTZ R179, R5, R180, !PT ;  /* 0x000000b405b37209 */ /* 0x000fe20007810000 */
[----:B------:R-:W-:Y:S01]  /*b2a0*/  FFMA.FTZ R11, R176, -UR4, R11 ;  /* 0x80000004b00b7c23 */ /* 0x000fe2000801000b */
[----:B------:R-:W-:Y:S01]  /*b2b0*/  FMNMX.FTZ R176, R6, R0, !PT ;  /* 0x0000000006b07209 */ /* 0x000fe20007810000 */
        /* <DEDUP_REMOVED lines=49> */
[----:B------:R-:W-:Y:S01]  /*b5d0*/  LDSM.16.MT88.4 R172, [R226+0x10000] ;  /* 0x01000000e2ac783b */ /* 0x000fe20000004200 */
[----:B------:R-:W-:Y:S02]  /*b5e0*/  FMNMX.FTZ R166, R32, R169, !PT ;  /* 0x000000a920a67209 */ /* 0x000fe40007810000 */
[----:B------:R-:W-:Y:S02]  /*b5f0*/  FMNMX.FTZ R3, R31, R164, !PT ;  /* 0x000000a41f037209 */ /* 0x000fe40007810000 */
[----:B------:R-:W-:Y:S02]  /*b600*/  FMNMX.FTZ R168, R33, R166, !PT ;  /* 0x000000a621a87209 */ /* 0x000fe40007810000 */
[----:B------:R-:W-:Y:S01]  /*b610*/  FMNMX.FTZ R2, R34, R3, !PT ;  /* 0x0000000322027209 */ /* 0x000fe20007810000 */
[----:B------:R-:W-:Y:S03]  /*b620*/  LDSM.16.MT88.4 R176, [R225+0x10000] ;  /* 0x01000000e1b0783b */ /* 0x000fe60000004200 */
[----:B------:R-:W-:Y:S05]  /*b630*/  FMNMX.FTZ R169, R35, R2, !PT ;  /* 0x0000000223a97209 */ /* 0x000fea0007810000 */
[----:B------:R-:W1:Y:S08]  /*b640*/  SHFL.BFLY PT, R3, R168, 0x2, 0x1f ;  /* 0x0c401f00a8037f89 */ /* 0x000e7000000e0000 */
[----:B------:R-:W2:Y:S08]  /*b650*/  SHFL.BFLY PT, R2, R169, 0x2, 0x1f ;  /* 0x0c401f00a9027f89 */ /* 0x000eb000000e0000 */
[----:B------:R-:W-:Y:S01]  /*b660*/  LDSM.16.MT88.4 R180, [R225+0x12800] ;  /* 0x01280000e1b4783b */ /* 0x000fe20000004200 */
[----:B-1----:R-:W-:Y:S07]  /*b670*/  FMNMX.FTZ R171, R168, R3, !PT ;  /* 0x00000003a8ab7209 */ /* 0x002fee0007810000 */
[----:B------:R-:W1:Y:S01]  /*b680*/  SHFL.BFLY PT, R164, R171, 0x1, 0x1f ;  /* 0x0c201f00aba47f89 */ /* 0x000e6200000e0000 */
[----:B--2---:R-:W-:Y:S07]  /*b690*/  FMNMX.FTZ R166, R169, R2, !PT ;  /* 0x00000002a9a67209 */ /* 0x004fee0007810000 */
[----:B------:R-:W2:Y:S01]  /*b6a0*/  SHFL.BFLY PT, R3, R166, 0x1, 0x1f ;  /* 0x0c201f00a6037f89 */ /* 0x000ea200000e0000 */
[----:B-1----:R-:W-:Y:S07]  /*b6b0*/  FMNMX.FTZ R164, R171, R164, !PT ;  /* 0x000000a4aba47209 */ /* 0x002fee0007810000 */
[----:B------:R-:W1:Y:S01]  /*b6c0*/  LDSM.16.MT88.4 R168, [R228+0x10000] ;  /* 0x01000000e4a8783b */ /* 0x000e620000004200 */
[C---:B------:R-:W-:Y:S01]  /*b6d0*/  FSETP.NEU.FTZ.AND P0, PT, R164.reuse, -INF , PT ;  /* 0xff800000a400780b */ /* 0x040fe20003f1d000 */
[C---:B------:R-:W-:Y:S02]  /*b6e0*/  FADD.FTZ R2, -R164.reuse, R165 ;  /* 0x000000a5a4027221 */ /* 0x040fe40000010100 */
[----:B------:R-:W-:Y:S01]  /*b6f0*/  FMUL.FTZ R198, R164, c[0x0][0x23c] ;  /* 0x00008f00a4c67a20 */ /* 0x000fe20000410000 */
[----:B--2---:R-:W-:Y:S01]  /*b700*/  FMNMX.FTZ R3, R166, R3, !PT ;  /* 0x00000003a6037209 */ /* 0x004fe20007810000 */
[----:B------:R-:W-:Y:S03]  /*b710*/  FMUL.FTZ R167, R2, c[0x0][0x23c] ;  /* 0x00008f0002a77a20 */ /* 0x000fe60000410000 */
[----:B------:R-:W-:Y:S01]  /*b720*/  FSEL R198, R198, RZ, P0 ;  /* 0x000000ffc6c67208 */ /* 0x000fe20000000000 */
[----:B------:R2:W3:Y:S01]  /*b730*/  MUFU.EX2 R2, R167 ;  /* 0x000000a700027308 */ /* 0x0004e20000000800 */
[C---:B------:R-:W-:Y:S01]  /*b740*/  FMUL.FTZ R197, R3.reuse, c[0x0][0x23c] ;  /* 0x00008f0003c57a20 */ /* 0x040fe20000410000 */
[C---:B------:R-:W-:Y:S01]  /*b750*/  FSETP.NEU.FTZ.AND P0, PT, R3.reuse, -INF , PT ;  /* 0xff8000000300780b */ /* 0x040fe20003f1d000 */
[----:B------:R-:W-:Y:S02]  /*b760*/  FADD.FTZ R165, -R3, R0 ;  /* 0x0000000003a57221 */ /* 0x000fe40000010100 */
[--C-:B------:R-:W-:Y:S01]  /*b770*/  FFMA.FTZ R195, R4, c[0x0][0x23c], -R198.reuse ;  /* 0x00008f0004c37a23 */ /* 0x100fe200000108c6 */
[----:B------:R-:W-:Y:S01]  /*b780*/  FSEL R197, R197, RZ, P0 ;  /* 0x000000ffc5c57208 */ /* 0x000fe20000000000 */
[--C-:B------:R-:W-:Y:S01]  /*b790*/  FFMA.FTZ R194, R5, c[0x0][0x23c], -R198.reuse ;  /* 0x00008f0005c27a23 */ /* 0x100fe200000108c6 */
[----:B------:R-:W-:Y:S01]  /*b7a0*/  ISETP.LT.AND P0, PT, RZ, UR26, PT ;  /* 0x0000001aff007c0c */ /* 0x000fe2000bf01270 */
[--C-:B------:R-:W-:Y:S01]  /*b7b0*/  FFMA.FTZ R193, R8, c[0x0][0x23c], -R198.reuse ;  /* 0x00008f0008c17a23 */ /* 0x100fe200000108c6 */
[----:B------:R-:W-:Y:S01]  /*b7c0*/  UMOV UR26, UR29 ;  /* 0x0000001d001a7c82 */ /* 0x000fe20008000000 */
[--C-:B------:R-:W-:Y:S01]  /*b7d0*/  FFMA.FTZ R192, R9, c[0x0][0x23c], -R198.reuse ;  /* 0x00008f0009c07a23 */ /* 0x100fe200000108c6 */
[----:B------:R-:W-:Y:S01]  /*b7e0*/  MUFU.EX2 R195, R195 ;  /* 0x000000c300c37308 */ /* 0x000fe20000000800 */
[--C-:B------:R-:W-:Y:S02]  /*b7f0*/  FFMA.FTZ R196, R6, c[0x0][0x23c], -R197.reuse ;  /* 0x00008f0006c47a23 */ /* 0x100fe400000108c5 */
[--C-:B------:R-:W-:Y:S02]  /*b800*/  FFMA.FTZ R166, R10, c[0x0][0x23c], -R197.reuse ;  /* 0x00008f000aa67a23 */ /* 0x100fe400000108c5 */
[----:B------:R-:W-:Y:S02]  /*b810*/  FMUL.FTZ R0, R165, c[0x0][0x23c] ;  /* 0x00008f00a5007a20 */ /* 0x000fe40000410000 */
[--C-:B------:R-:W-:Y:S02]  /*b820*/  FFMA.FTZ R165, R11, c[0x0][0x23c], -R197.reuse ;  /* 0x00008f000ba57a23 */ /* 0x100fe400000108c5 */
[--C-:B------:R-:W-:Y:S01]  /*b830*/  FFMA.FTZ R199, R12, c[0x0][0x23c], -R198.reuse ;  /* 0x00008f000cc77a23 */ /* 0x100fe200000108c6 */
[----:B------:R-:W4:Y:S01]  /*b840*/  MUFU.EX2 R194, R194 ;  /* 0x000000c200c27308 */ /* 0x000f220000000800 */
[--C-:B------:R-:W-:Y:S02]  /*b850*/  FFMA.FTZ R200, R13, c[0x0][0x23c], -R198.reuse ;  /* 0x00008f000dc87a23 */ /* 0x100fe400000108c6 */
[--C-:B--2---:R-:W-:Y:S02]  /*b860*/  FFMA.FTZ R167, R7, c[0x0][0x23c], -R197.reuse ;  /* 0x00008f0007a77a23 */ /* 0x104fe400000108c5 */
[C---:B---3--:R-:W-:Y:S02]  /*b870*/  FMUL.FTZ R4, R2.reuse, R160 ;  /* 0x000000a002047220 */ /* 0x048fe40000410000 */
[C---:B------:R-:W-:Y:S02]  /*b880*/  FMUL.FTZ R5, R2.reuse, R161 ;  /* 0x000000a102057220 */ /* 0x040fe40000410000 */
[C---:B------:R-:W-:Y:S01]  /*b890*/  FMUL.FTZ R8, R2.reuse, R156 ;  /* 0x0000009c02087220 */ /* 0x040fe20000410000 */
[----:B------:R-:W2:Y:S01]  /*b8a0*/  MUFU.EX2 R0, R0 ;  /* 0x0000000000007308 */ /* 0x000ea20000000800 */
[C---:B------:R-:W-:Y:S02]  /*b8b0*/  FMUL.FTZ R9, R2.reuse, R157 ;  /* 0x0000009d02097220 */ /* 0x040fe40000410000 */
[C---:B------:R-:W-:Y:S02]  /*b8c0*/  FMUL.FTZ R36, R2.reuse, R36 ;  /* 0x0000002402247220 */ /* 0x040fe40000410000 */
[C---:B------:R-:W-:Y:S02]  /*b8d0*/  FMUL.FTZ R37, R2.reuse, R37 ;  /* 0x0000002502257220 */ /* 0x040fe40000410000 */
[C---:B------:R-:W-:Y:S02]  /*b8e0*/  FMUL.FTZ R40, R2.reuse, R40 ;  /* 0x0000002802287220 */ /* 0x040fe40000410000 */
[C---:B------:R-:W-:Y:S01]  /*b8f0*/  FMUL.FTZ R41, R2.reuse, R41 ;  /* 0x0000002902297220 */ /* 0x040fe20000410000 */
[----:B------:R-:W-:Y:S01]  /*b900*/  MUFU.EX2 R193, R193 ;  /* 0x000000c100c17308 */ /* 0x000fe20000000800 */
[C---:B------:R-:W-:Y:S02]  /*b910*/  FMUL.FTZ R12, R2.reuse, R152 ;  /* 0x00000098020c7220 */ /* 0x040fe40000410000 */
[----:B------:R-:W-:Y:S01]  /*b920*/  FMUL.FTZ R13, R2, R153 ;  /* 0x00000099020d7220 */ /* 0x000fe20000410000 */
[----:B----4-:R-:W-:Y:S01]  /*b930*/  F2FP.BF16.PACK_AB R160, R194, R195 ;  /* 0x000000c3c2a0723e */ /* 0x010fe200000010ff */
[C---:B------:R-:W-:Y:S02]  /*b940*/  FMUL.FTZ R44, R2.reuse, R44 ;  /* 0x0000002c022c7220 */ /* 0x040fe40000410000 */
[C---:B------:R-:W-:Y:S02]  /*b950*/  FMUL.FTZ R45, R2.reuse, R45 ;  /* 0x0000002d022d7220 */ /* 0x040fe40000410000 */
[C---:B------:R-:W-:Y:S01]  /*b960*/  FMUL.FTZ R48, R2.reuse, R48 ;  /* 0x0000003002307220 */ /* 0x040fe20000410000 */
[----:B------:R-:W3:Y:S01]  /*b970*/  MUFU.EX2 R192, R192 ;  /* 0x000000c000c07308 */ /* 0x000ee20000000800 */
[C---:B------:R-:W-:Y:S02]  /*b980*/  FMUL.FTZ R49, R2.reuse, R49 ;  /* 0x0000003102317220 */ /* 0x040fe40000410000 */
[----:B------:R-:W-:Y:S02]  /*b990*/  FMUL.FTZ R52, R2, R52 ;  /* 0x0000003402347220 */ /* 0x000fe40000410000 */
[C---:B--2---:R-:W-:Y:S02]  /*b9a0*/  FMUL.FTZ R6, R0.reuse, R162 ;  /* 0x000000a200067220 */ /* 0x044fe40000410000 */
[C---:B------:R-:W-:Y:S02]  /*b9b0*/  FMUL.FTZ R7, R0.reuse, R163 ;  /* 0x000000a300077220 */ /* 0x040fe40000410000 */
[C---:B------:R-:W-:Y:S01]  /*b9c0*/  FMUL.FTZ R10, R0.reuse, R158 ;  /* 0x0000009e000a7220 */ /* 0x040fe20000410000 */
[----:B------:R-:W-:Y:S01]  /*b9d0*/  MUFU.EX2 R196, R196 ;  /* 0x000000c400c47308 */ /* 0x000fe20000000800 */
[C---:B------:R-:W-:Y:S02]  /*b9e0*/  FMUL.FTZ R11, R0.reuse, R159 ;  /* 0x0000009f000b7220 */ /* 0x040fe40000410000 */
[----:B------:R-:W2:Y:S01]  /*b9f0*/  LDSM.16.MT88.4 R156, [R224+0x10000] ;  /* 0x01000000e09c783b */ /* 0x000ea20000004200 */
[C---:B------:R-:W-:Y:S02]  /*ba00*/  FMUL.FTZ R38, R0.reuse, R38 ;  /* 0x0000002600267220 */ /* 0x040fe40000410000 */
[C---:B------:R-:W-:Y:S02]  /*ba10*/  FMUL.FTZ R39, R0.reuse, R39 ;  /* 0x0000002700277220 */ /* 0x040fe40000410000 */
[C---:B------:R-:W-:Y:S02]  /*ba20*/  FMUL.FTZ R42, R0.reuse, R42 ;  /* 0x0000002a002a7220 */ /* 0x040fe40000410000 */
[----:B------:R-:W4:Y:S01]  /*ba30*/  MUFU.EX2 R167, R167 ;  /* 0x000000a700a77308 */ /* 0x000f220000000800 */
[C---:B------:R-:W-:Y:S02]  /*ba40*/  FMUL.FTZ R43, R0.reuse, R43 ;  /* 0x0000002b002b7220 */ /* 0x040fe40000410000 */
[----:B------:R-:W-:Y:S01]  /*ba50*/  FMUL.FTZ R46, R0, R46 ;  /* 0x0000002e002e7220 */ /* 0x000fe20000410000 */
[----:B---3--:R-:W-:Y:S01]  /*ba60*/  F2FP.BF16.PACK_AB R162, R192, R193 ;  /* 0x000000c1c0a2723e */ /* 0x008fe200000010ff */
[C---:B------:R-:W-:Y:S02]  /*ba70*/  FMUL.FTZ R47, R0.reuse, R47 ;  /* 0x0000002f002f7220 */ /* 0x040fe40000410000 */
[C---:B------:R-:W-:Y:S02]  /*ba80*/  FMUL.FTZ R50, R0.reuse, R50 ;  /* 0x0000003200327220 */ /* 0x040fe40000410000 */
[----:B------:R-:W-:Y:S01]  /*ba90*/  FMUL.FTZ R51, R0, R51 ;  /* 0x0000003300337220 */ /* 0x000fe20000410000 */
        /* <DEDUP_REMOVED lines=9> */
[----:B----4-:R-:W-:Y:S01]  /*bb30*/  F2FP.BF16.PACK_AB R161, R167, R196 ;  /* 0x000000c4a7a1723e */ /* 0x010fe200000010ff */
        /* <DEDUP_REMOVED lines=9> */
[----:B------:R-:W4:Y:S01]  /*bbd0*/  MUFU.EX2 R200, R200 ;  /* 0x000000c800c87308 */ /* 0x000f220000000800 */
[C---:B------:R-:W-:Y:S02]  /*bbe0*/  FMUL.FTZ R68, R2.reuse, R68 ;  /* 0x0000004402447220 */ /* 0x040fe40000410000 */
[----:B------:R-:W-:Y:S01]  /*bbf0*/  FMUL.FTZ R69, R2, R69 ;  /* 0x0000004502457220 */ /* 0x000fe20000410000 */
[----:B---3--:R-:W-:Y:S01]  /*bc00*/  F2FP.BF16.PACK_AB R163, R165, R166 ;  /* 0x000000a6a5a3723e */ /* 0x008fe200000010ff */
[C---:B------:R-:W-:Y:S02]  /*bc10*/  FMUL.FTZ R70, R0.reuse, R70 ;  /* 0x0000004600467220 */ /* 0x040fe40000410000 */
[----:B------:R-:W-:Y:S02]  /*bc20*/  FMUL.FTZ R71, R0, R71 ;  /* 0x0000004700477220 */ /* 0x000fe40000410000 */
[C---:B------:R-:W-:Y:S02]  /*bc30*/  FMUL.FTZ R72, R2.reuse, R72 ;  /* 0x0000004802487220 */ /* 0x040fe40000410000 */
        /* <DEDUP_REMOVED lines=28> */
[C---:B-1----:R-:W-:Y:S04]  /*be00*/  HMMA.16816.F32.BF16 R60, R160.reuse, R168, R60 ;  /* 0x000000a8a03c723c */ /* 0x042fe8000004183c */
[----:B------:R-:W-:Y:S02]  /*be10*/  FMUL.FTZ R89, R2, R89 ;  /* 0x0000005902597220 */ /* 0x000fe40000410000 */
[C---:B------:R-:W-:Y:S02]  /*be20*/  FMUL.FTZ R90, R0.reuse, R90 ;  /* 0x0000005a005a7220 */ /* 0x040fe40000410000 */
        /* <DEDUP_REMOVED lines=76> */
[--C-:B------:R-:W-:Y:S02]  /*c2f0*/  FFMA.FTZ R204, R14, c[0x0][0x23c], -R197.reuse ;  /* 0x00008f000ecc7a23 */ /* 0x100fe400000108c5 */
[C---:B------:R-:W-:Y:S03]  /*c300*/  FMUL.FTZ R14, R0.reuse, R154 ;  /* 0x0000009a000e7220 */ /* 0x040fe60000410000 */
[C---:B------:R-:W-:Y:S01]  /*c310*/  HMMA.16816.F32.BF16 R136, R160.reuse, R170, R136 ;  /* 0x000000aaa088723c */ /* 0x040fe20000041888 */
[----:B------:R-:W-:Y:S01]  /*c320*/  MUFU.EX2 R204, R204 ;  /* 0x000000cc00cc7308 */ /* 0x000fe20000000800 */
[----:B------:R-:W-:Y:S01]  /*c330*/  LDSM.16.MT88.4 R168, [R226+0x10800] ;  /* 0x01080000e2a8783b */ /* 0x000fe20000004200 */
[--C-:B------:R-:W-:Y:S02]  /*c340*/  FFMA.FTZ R203, R15, c[0x0][0x23c], -R197.reuse ;  /* 0x00008f000fcb7a23 */ /* 0x100fe400000108c5 */
[----:B------:R-:W-:Y:S02]  /*c350*/  FMUL.FTZ R15, R0, R155 ;  /* 0x0000009b000f7220 */ /* 0x000fe40000410000 */
[C---:B------:R-:W-:Y:S02]  /*c360*/  FMUL.FTZ R140, R2.reuse, R140 ;  /* 0x0000008c028c7220 */ /* 0x040fe40000410000 */
[----:B------:R-:W-:Y:S01]  /*c370*/  FMUL.FTZ R141, R2, R141 ;  /* 0x0000008d028d7220 */ /* 0x000fe20000410000 */
[----:B------:R-:W1:Y:S01]  /*c380*/  LDSM.16.MT88.4 R152, [R228+0x10800] ;  /* 0x01080000e498783b */ /* 0x000e620000004200 */
[----:B------:R-:W5:Y:S01]  /*c390*/  MUFU.EX2 R203, R203 ;  /* 0x000000cb00cb7308 */ /* 0x000f620000000800 */
[C---:B------:R-:W-:Y:S02]  /*c3a0*/  FMUL.FTZ R142, R0.reuse, R142 ;  /* 0x0000008e008e7220 */ /* 0x040fe40000410000 */
[----:B------:R-:W-:Y:S02]  /*c3b0*/  FMUL.FTZ R143, R0, R143 ;  /* 0x0000008f008f7220 */ /* 0x000fe40000410000 */
[--C-:B------:R-:W-:Y:S02]  /*c3c0*/  FFMA.FTZ R201, R16, c[0x0][0x23c], -R198.reuse ;  /* 0x00008f0010c97a23 */ /* 0x100fe400000108c6 */
[----:B------:R-:W-:Y:S02]  /*c3d0*/  FFMA.FTZ R202, R17, c[0x0][0x23c], -R198 ;  /* 0x00008f0011ca7a23 */ /* 0x000fe400000108c6 */
[--C-:B------:R-:W-:Y:S01]  /*c3e0*/  FFMA.FTZ R205, R18, c[0x0][0x23c], -R197.reuse ;  /* 0x00008f0012cd7a23 */ /* 0x100fe200000108c5 */
[C---:B---3--:R-:W-:Y:S01]  /*c3f0*/  HMMA.16816.F32.BF16 R140, R160.reuse, R172, R140 ;  /* 0x000000aca08c723c */ /* 0x048fe2000004188c */
[----:B------:R-:W-:Y:S02]  /*c400*/  MUFU.EX2 R201, R201 ;  /* 0x000000c900c97308 */ /* 0x000fe40000000800 */
[----:B------:R-:W-:Y:S02]  /*c410*/  FFMA.FTZ R206, R19, c[0x0][0x23c], -R197 ;  /* 0x00008f0013ce7a23 */ /* 0x000fe400000108c5 */
[----:B------:R-:W-:Y:S01]  /*c420*/  FMUL.FTZ R16, R2, R148 ;  /* 0x0000009402107220 */ /* 0x000fe20000410000 */
[----:B----4-:R-:W-:Y:S01]  /*c430*/  F2FP.BF16.PACK_AB R148, R200, R199 ;  /* 0x000000c7c894723e */ /* 0x010fe200000010ff */
[----:B------:R-:W-:Y:S01]  /*c440*/  FMUL.FTZ R17, R2, R149 ;  /* 0x0000009502117220 */ /* 0x000fe20000410000 */
[C---:B------:R-:W-:Y:S01]  /*c450*/  HMMA.16816.F32.BF16 R12, R160.reuse, R174, R12 ;  /* 0x000000aea00c723c */ /* 0x040fe2000004180c */
[----:B------:R-:W3:Y:S02]  /*c460*/  LDSM.16.MT88.4 R172, [R225+0x10800] ;  /* 0x01080000e1ac783b */ /* 0x000ee40000004200 */
[----:B------:R-:W4:Y:S01]  /*c470*/  MUFU.EX2 R202, R202 ;  /* 0x000000ca00ca7308 */ /* 0x000f220000000800 */
[C---:B------:R-:W-:Y:S02]  /*c480*/  FMUL.FTZ R18, R0.reuse, R150 ;  /* 0x0000009600127220 */ /* 0x040fe40000410000 */
[----:B------:R-:W-:Y:S01]  /*c490*/  FMUL.FTZ R19, R0, R151 ;  /* 0x0000009700137220 */ /* 0x000fe20000410000 */
[----:B-----5:R-:W-:Y:S01]  /*c4a0*/  F2FP.BF16.PACK_AB R149, R203, R204 ;  /* 0x000000cccb95723e */ /* 0x020fe200000010ff */
[C---:B------:R-:W-:Y:S04]  /*c4b0*/  FMUL.FTZ R144, R2.reuse, R144 ;  /* 0x0000009002907220 */ /* 0x040fe80000410000 */
[----:B------:R-:W-:Y:S01]  /*c4c0*/  FMUL.FTZ R145, R2, R145 ;  /* 0x0000009102917220 */ /* 0x000fe20000410000 */
[C---:B--2---:R-:W-:Y:S01]  /*c4d0*/  HMMA.16816.F32.BF16 R16, R160.reuse, R156, R16 ;  /* 0x0000009ca010723c */ /* 0x044fe20000041810 */
[----:B------:R-:W-:Y:S02]  /*c4e0*/  MUFU.EX2 R205, R205 ;  /* 0x000000cd00cd7308 */ /* 0x000fe40000000800 */
[C---:B------:R-:W-:Y:S02]  /*c4f0*/  FMUL.FTZ R146, R0.reuse, R146 ;  /* 0x0000009200927220 */ /* 0x040fe40000410000 */
[----:B------:R-:W-:Y:S02]  /*c500*/  FMUL.FTZ R147, R0, R147 ;  /* 0x0000009300937220 */ /* 0x000fe40000410000 */
[----:B------:R-:W-:Y:S02]  /*c510*/  FFMA.FTZ R195, R2, R249, R195 ;  /* 0x000000f902c37223 */ /* 0x000fe400000100c3 */
[----:B------:R-:W-:Y:S02]  /*c520*/  FFMA.FTZ R196, R0, R247, R196 ;  /* 0x000000f700c47223 */ /* 0x000fe400000100c4 */
[----:B------:R-:W2:Y:S01]  /*c530*/  MUFU.EX2 R206, R206 ;  /* 0x000000ce00ce7308 */ /* 0x000ea20000000800 */
[----:B------:R-:W-:Y:S01]  /*c540*/  HMMA.16816.F32.BF16 R144, R160, R158, R144 ;  /* 0x0000009ea090723c */ /* 0x000fe20000041890 */
[----:B------:R-:W5:Y:S02]  /*c550*/  LDSM.16.MT88.4 R156, [R228+0x12800] ;  /* 0x01280000e49c783b */ /* 0x000f640000004200 */
[----:B----4-:R-:W-:Y:S01]  /*c560*/  F2FP.BF16.PACK_AB R150, R202, R201 ;  /* 0x000000c9ca96723e */ /* 0x010fe200000010ff */
[----:B------:R-:W-:Y:S01]  /*c570*/  FADD.FTZ R194, R194, R195 ;  /* 0x000000c3c2c27221 */ /* 0x000fe20000010000 */
[----:B------:R-:W-:Y:S01]  /*c580*/  MOV R0, R3 ;  /* 0x0000000300007202 */ /* 0x000fe20000000f00 */
[----:B------:R-:W-:Y:S02]  /*c590*/  FADD.FTZ R167, R167, R196 ;  /* 0x000000c4a7a77221 */ /* 0x000fe40000010000 */
[----:B------:R-:W-:Y:S01]  /*c5a0*/  FADD.FTZ R193, R193, R194 ;  /* 0x000000c2c1c17221 */ /* 0x000fe20000010000 */
[----:B------:R-:W4:Y:S03]  /*c5b0*/  LDSM.16.MT88.4 R160, [R226+0x12800] ;  /* 0x01280000e2a0783b */ /* 0x000f260000004200 */
[----:B------:R-:W-:Y:S02]  /*c5c0*/  FADD.FTZ R166, R166, R167 ;  /* 0x000000a7a6a67221 */ /* 0x000fe40000010000 */
[----:B------:R-:W-:Y:S02]  /*c5d0*/  FADD.FTZ R192, R192, R193 ;  /* 0x000000c1c0c07221 */ /* 0x000fe40000010000 */
[----:B------:R-:W-:Y:S02]  /*c5e0*/  FADD.FTZ R165, R165, R166 ;  /* 0x000000a6a5a57221 */ /* 0x000fe40000010000 */
[----:B------:R-:W-:Y:S02]  /*c5f0*/  FADD.FTZ R199, R199, R192 ;  /* 0x000000c0c7c77221 */ /* 0x000fe40000010000 */
[----:B------:R-:W-:Y:S01]  /*c600*/  FADD.FTZ R204, R204, R165 ;  /* 0x000000a5cccc7221 */ /* 0x000fe20000010000 */
[----:B------:R-:W-:Y:S01]  /*c610*/  MOV R165, R164 ;  /* 0x000000a400a57202 */ /* 0x000fe20000000f00 */
[----:B------:R-:W-:Y:S01]  /*c620*/  FADD.FTZ R200, R200, R199 ;  /* 0x000000c7c8c87221 */ /* 0x000fe20000010000 */
[----:B--2---:R-:W-:Y:S01]  /*c630*/  F2FP.BF16.PACK_AB R151, R206, R205 ;  /* 0x000000cdce97723e */ /* 0x004fe200000010ff */
[----:B------:R-:W-:Y:S02]  /*c640*/  FADD.FTZ R204, R203, R204 ;  /* 0x000000cccbcc7221 */ /* 0x000fe40000010000 */
[----:B------:R-:W-:Y:S02]  /*c650*/  FADD.FTZ R201, R201, R200 ;  /* 0x000000c8c9c97221 */ /* 0x000fe40000010000 */
[----:B------:R-:W-:Y:S02]  /*c660*/  FADD.FTZ R205, R205, R204 ;  /* 0x000000cccdcd7221 */ /* 0x000fe40000010000 */
[C---:B-1----:R-:W-:Y:S05]  /*c670*/  HMMA.16816.F32.BF16 R4, R148.reuse, R152, R4 ;  /* 0x000000989404723c */ /* 0x042fea0000041804 */
[----:B------:R-:W-:Y:S02]  /*c680*/  FADD.FTZ R201, R202, R201 ;  /* 0x000000c9cac97221 */ /* 0x000fe40000010000 */
[----:B------:R-:W-:Y:S01]  /*c690*/  FADD.FTZ R205, R206, R205 ;  /* 0x000000cdcecd7221 */ /* 0x000fe20000010000 */
[C---:B------:R-:W-:Y:S01]  /*c6a0*/  HMMA.16816.F32.BF16 R8, R148.reuse, R154, R8 ;  /* 0x0000009a9408723c */ /* 0x040fe20000041808 */
[----:B------:R-:W1:Y:S07]  /*c6b0*/  LDSM.16.MT88.4 R152, [R226+0x14800] ;  /* 0x01480000e298783b */ /* 0x000e6e0000004200 */
[C---:B------:R-:W-:Y:S08]  /*c6c0*/  HMMA.16816.F32.BF16 R36, R148.reuse, R168, R36 ;  /* 0x000000a89424723c */ /* 0x040ff00000041824 */
[C---:B------:R-:W-:Y:S01]  /*c6d0*/  HMMA.16816.F32.BF16 R40, R148.reuse, R170, R40 ;  /* 0x000000aa9428723c */ /* 0x040fe20000041828 */
[----:B------:R-:W2:Y:S07]  /*c6e0*/  LDSM.16.MT88.4 R168, [R225+0x14800] ;  /* 0x01480000e1a8783b */ /* 0x000eae0000004200 */
[C---:B---3--:R-:W-:Y:S08]  /*c6f0*/  HMMA.16816.F32.BF16 R44, R148.reuse, R172, R44 ;  /* 0x000000ac942c723c */ /* 0x048ff0000004182c */
        /* <DEDUP_REMOVED lines=8> */
[C---:B-----5:R-:W-:Y:S04]  /*c780*/  HMMA.16816.F32.BF16 R60, R148.reuse, R156, R60 ;  /* 0x0000009c943c723c */ /* 0x060fe8000004183c */
[----:B------:R-:W-:Y:S03]  /*c790*/  FFMA.FTZ R179, R25, c[0x0][0x23c], -R198 ;  /* 0x00008f0019b37a23 */ /* 0x000fe600000108c6 */
[----:B------:R-:W3:Y:S01]  /*c7a0*/  MUFU.EX2 R177, R177 ;  /* 0x000000b100b17308 */ /* 0x000ee20000000800 */
[C---:B------:R-:W-:Y:S01]  /*c7b0*/  HMMA.16816.F32.BF16 R64, R148.reuse, R158, R64 ;  /* 0x0000009e9440723c */ /* 0x040fe20000041840 */
[----:B------:R-:W5:Y:S07]  /*c7c0*/  LDSM.16.MT88.4 R156, [R224+0x14800] ;  /* 0x01480000e09c783b */ /* 0x000f6e0000004200 */
[C---:B----4-:R-:W-:Y:S01]  /*c7d0*/  HMMA.16816.F32.BF16 R68, R148.reuse, R160, R68 ;  /* 0x000000a09444723c */ /* 0x050fe20000041844 */
[----:B------:R-:W-:Y:S07]  /*c7e0*/  MUFU.EX2 R178, R178 ;  /* 0x000000b200b27308 */ /* 0x000fee0000000800 */
[C---:B------:R-:W-:Y:S01]  /*c7f0*/  HMMA.16816.F32.BF16 R72, R148.reuse, R162, R72 ;  /* 0x000000a29448723c */ /* 0x040fe20000041848 */
[----:B------:R-:W4:Y:S02]  /*c800*/  LDSM.16.MT88.4 R160, [R228+0x16800] ;  /* 0x01680000e4a0783b */ /* 0x000f240000004200 */
[----:B------:R-:W1:Y:S01]  /*c810*/  MUFU.EX2 R179, R179 ;  /* 0x000000b300b37308 */ /* 0x000e620000000800 */
[----:B---3--:R-:W-:Y:S04]  /*c820*/  F2FP.BF16.PACK_AB R20, R177, R176 ;  /* 0x000000b0b114723e */ /* 0x008fe800000010ff */
[C---:B------:R-:W-:Y:S04]  /*c830*/  HMMA.16816.F32.BF16 R76, R148.reuse, R180, R76 ;  /* 0x000000b4944c723c */ /* 0x040fe8000004184c */
[----:B------:R-:W-:Y:S03]  /*c840*/  FADD.FTZ R176, R176, R201 ;  /* 0x000000c9b0b07221 */ /* 0x000fe60000010000 */
[--C-:B------:R-:W-:Y:S01]  /*c850*/  FFMA.FTZ R180, R22, c[0x0][0x23c], -R197.reuse ;  /* 0x00008f0016b47a23 */ /* 0x100fe200000108c5 */
[C---:B------:R-:W-:Y:S04]  /*c860*/  HMMA.16816.F32.BF16 R80, R148.reuse, R182, R80 ;  /* 0x000000b69450723c */ /* 0x040fe80000041850 */
[--C-:B------:R-:W-:Y:S01]  /*c870*/  FFMA.FTZ R181, R23, c[0x0][0x23c], -R197.reuse ;  /* 0x00008f0017b57a23 */ /* 0x100fe200000108c5 */
[----:B------:R-:W-:Y:S01]  /*c880*/  MUFU.EX2 R180, R180 ;  /* 0x000000b400b47308 */ /* 0x000fe20000000800 */
[----:B------:R-:W-:Y:S02]  /*c890*/  FADD.FTZ R177, R177, R176 ;  /* 0x000000b0b1b17221 */ /* 0x000fe40000010000 */
[C---:B------:R-:W-:Y:S04]  /*c8a0*/  HMMA.16816.F32.BF16 R84, R148.reuse, R184, R84 ;  /* 0x000000b89454723c */ /* 0x040fe80000041854 */
[--C-:B------:R-:W-:Y:S01]  /*c8b0*/  FFMA.FTZ R182, R26, c[0x0][0x23c], -R197.reuse ;  /* 0x00008f001ab67a23 */ /* 0x100fe200000108c5 */
[----:B-1----:R-:W-:Y:S01]  /*c8c0*/  F2FP.BF16.PACK_AB R22, R179, R178 ;  /* 0x000000b2b316723e */ /* 0x002fe200000010ff */
[--C-:B------:R-:W-:Y:S01]  /*c8d0*/  FFMA.FTZ R183, R27, c[0x0][0x23c], -R197.reuse ;  /* 0x00008f001bb77a23 */ /* 0x100fe200000108c5 */
[----:B------:R-:W1:Y:S01]  /*c8e0*/  MUFU.EX2 R181, R181 ;  /* 0x000000b500b57308 */ /* 0x000e620000000800 */
[C---:B------:R-:W-:Y:S01]  /*c8f0*/  HMMA.16816.F32.BF16 R88, R148.reuse, R186, R88 ;  /* 0x000000ba9458723c */ /* 0x040fe20000041858 */
[----:B------:R-:W-:Y:S03]  /*c900*/  LDSM.16.MT88.4 R24, [R226+0x11000] ;  /* 0x01100000e218783b */ /* 0x000fe60000004200 */
[--C-:B------:R-:W-:Y:S02]  /*c910*/  FFMA.FTZ R184, R28, c[0x0][0x23c], -R198.reuse ;  /* 0x00008f001cb87a23 */ /* 0x100fe400000108c6 */
[--C-:B------:R-:W-:Y:S02]  /*c920*/  FFMA.FTZ R185, R29, c[0x0][0x23c], -R198.reuse ;  /* 0x00008f001db97a23 */ /* 0x100fe400000108c6 */
[C---:B------:R-:W-:Y:S01]  /*c930*/  HMMA.16816.F32.BF16 R92, R148.reuse, R188, R92 ;  /* 0x000000bc945c723c */ /* 0x040fe2000004185c */
[----:B------:R-:W-:Y:S03]  /*c940*/  MUFU.EX2 R182, R182 ;  /* 0x000000b600b67308 */ /* 0x000fe60000000800 */
[--C-:B------:R-:W-:Y:S02]  /*c950*/  FFMA.FTZ R186, R32, c[0x0][0x23c], -R198.reuse ;  /* 0x00008f0020ba7a23 */ /* 0x100fe400000108c6 */
[----:B------:R-:W-:Y:S02]  /*c960*/  FFMA.FTZ R198, R33, c[0x0][0x23c], -R198 ;  /* 0x00008f0021c67a23 */ /* 0x000fe400000108c6 */
[C---:B------:R-:W-:Y:S03]  /*c970*/  HMMA.16816.F32.BF16 R96, R148.reuse, R190, R96 ;  /* 0x000000be9460723c */ /* 0x040fe60000041860 */
[----:B------:R-:W3:Y:S01]  /*c980*/  MUFU.EX2 R183, R183 ;  /* 0x000000b700b77308 */ /* 0x000ee20000000800 */
[--C-:B------:R-:W-:Y:S02]  /*c990*/  FFMA.FTZ R188, R30, c[0x0][0x23c], -R197.reuse ;  /* 0x00008f001ebc7a23 */ /* 0x100fe400000108c5 */
[--C-:B------:R-:W-:Y:S01]  /*c9a0*/  FFMA.FTZ R189, R31, c[0x0][0x23c], -R197.reuse ;  /* 0x00008f001fbd7a23 */ /* 0x100fe200000108c5 */
[----:B-1----:R-:W-:Y:S01]  /*c9b0*/  F2FP.BF16.PACK_AB R21, R181, R180 ;  /* 0x000000b4b515723e */ /* 0x002fe200000010ff */
[C---:B------:R-:W-:Y:S01]  /*c9c0*/  HMMA.16816.F32.BF16 R100, R148.reuse, R152, R100 ;  /* 0x000000989464723c */ /* 0x040fe20000041864 */
[----:B------:R-:W-:Y:S03]  /*c9d0*/  LDSM.16.MT88.4 R28, [R226+0x11800] ;  /* 0x01180000e21c783b */ /* 0x000fe60000004200 */
[--C-:B------:R-:W-:Y:S01]  /*c9e0*/  FFMA.FTZ R190, R34, c[0x0][0x23c], -R197.reuse ;  /* 0x00008f0022be7a23 */ /* 0x100fe200000108c5 */
[----:B------:R-:W-:Y:S01]  /*c9f0*/  MUFU.EX2 R184, R184 ;  /* 0x000000b800b87308 */ /* 0x000fe20000000800 */
[----:B------:R-:W-:Y:S02]  /*ca00*/  FFMA.FTZ R197, R35, c[0x0][0x23c], -R197 ;  /* 0x00008f0023c57a23 */ /* 0x000fe400000108c5 */
[C---:B------:R-:W-:Y:S01]  /*ca10*/  HMMA.16816.F32.BF16 R104, R148.reuse, R154, R104 ;  /* 0x0000009a9468723c */ /* 0x040fe20000041868 */
[----:B------:R-:W1:Y:S03]  /*ca20*/  LDSM.16.MT88.4 R152, [R226+0x16800] ;  /* 0x01680000e298783b */ /* 0x000e660000004200 */
[----:B------:R-:W-:Y:S02]  /*ca30*/  FADD.FTZ R180, R180, R205 ;  /* 0x000000cdb4b47221 */ /* 0x000fe40000010000 */
[----:B------:R-:W-:Y:S01]  /*ca40*/  FADD.FTZ R178, R178, R177 ;  /* 0x000000b1b2b27221 */ /* 0x000fe20000010000 */
[----:B------:R-:W1:Y:S01]  /*ca50*/  MUFU.EX2 R185, R185 ;  /* 0x000000b900b97308 */ /* 0x000e620000000800 */
[C---:B--2---:R-:W-:Y:S01]  /*ca60*/  HMMA.16816.F32.BF16 R108, R148.reuse, R168, R108 ;  /* 0x000000a8946c723c */ /* 0x044fe2000004186c */
[----:B------:R-:W-:Y:S03]  /*ca70*/  LDSM.16.MT88.4 R32, [R225+0x11800] ;  /* 0x01180000e120783b */ /* 0x000fe60000004200 */
[----:B---3--:R-:W-:Y:S01]  /*ca80*/  F2FP.BF16.PACK_AB R23, R183, R182 ;  /* 0x000000b6b717723e */ /* 0x008fe200000010ff */
[----:B------:R-:W-:Y:S02]  /*ca90*/  FADD.FTZ R181, R181, R180 ;  /* 0x000000b4b5b57221 */ /* 0x000fe40000010000 */
[----:B------:R-:W-:Y:S01]  /*caa0*/  FADD.FTZ R179, R179, R178 ;  /* 0x000000b2b3b37221 */ /* 0x000fe20000010000 */
[C---:B------:R-:W-:Y:S01]  /*cab0*/  HMMA.16816.F32.BF16 R112, R148.reuse, R170, R112 ;  /* 0x000000aa9470723c */ /* 0x040fe20000041870 */
[----:B------:R-:W2:Y:S01]  /*cac0*/  LDSM.16.MT88.4 R168, [R225+0x16800] ;  /* 0x01680000e1a8783b */ /* 0x000ea20000004200 */
[----:B------:R-:W-:Y:S02]  /*cad0*/  MUFU.EX2 R186, R186 ;  /* 0x000000ba00ba7308 */ /* 0x000fe40000000800 */
[----:B------:R-:W-:Y:S04]  /*cae0*/  FADD.FTZ R182, R182, R181 ;  /* 0x000000b5b6b67221 */ /* 0x000fe80000010000 */
[C---:B-----5:R-:W-:Y:S04]  /*caf0*/  HMMA.16816.F32.BF16 R116, R148.reuse, R156, R116 ;  /* 0x0000009c9474723c */ /* 0x060fe80000041874 */
[----:B------:R-:W3:Y:S01]  /*cb00*/  MUFU.EX2 R187, R198 ;  /* 0x000000c600bb7308 */ /* 0x000ee20000000800 */
[----:B------:R-:W-:Y:S03]  /*cb10*/  FADD.FTZ R183, R183, R182 ;  /* 0x000000b6b7b77221 */ /* 0x000fe60000010000 */
[C---:B------:R-:W-:Y:S01]  /*cb20*/  HMMA.16816.F32.BF16 R120, R148.reuse, R158, R120 ;  /* 0x0000009e9478723c */ /* 0x040fe20000041878 */
[----:B------:R-:W5:Y:S05]  /*cb30*/  LDSM.16.MT88.4 R156, [R224+0x16800] ;  /* 0x01680000e09c783b */ /* 0x000f6a0000004200 */
[----:B------:R-:W-:Y:S02]  /*cb40*/  MUFU.EX2 R188, R188 ;  /* 0x000000bc00bc7308 */ /* 0x000fe40000000800 */
[C---:B----4-:R-:W-:Y:S08]  /*cb50*/  HMMA.16816.F32.BF16 R124, R148.reuse, R160, R124 ;  /* 0x000000a0947c723c */ /* 0x050ff0000004187c */
[C---:B------:R-:W-:Y:S01]  /*cb60*/  HMMA.16816.F32.BF16 R128, R148.reuse, R162, R128 ;  /* 0x000000a29480723c */ /* 0x040fe20000041880 */
[----:B------:R-:W4:Y:S01]  /*cb70*/  LDSM.16.MT88.4 R160, [R228+0x11000] ;  /* 0x01100000e4a0783b */ /* 0x000f220000004200 */
[----:B------:R-:W3:Y:S06]  /*cb80*/  MUFU.EX2 R189, R189 ;  /* 0x000000bd00bd7308 */ /* 0x000eec0000000800 */
[C---:B-1----:R-:W-:Y:S04]  /*cb90*/  HMMA.16816.F32.BF16 R132, R148.reuse, R152, R132 ;  /* 0x000000989484723c */ /* 0x042fe80000041884 */
[----:B------:R-:W-:Y:S04]  /*cba0*/  MUFU.EX2 R190, R190 ;  /* 0x000000be00be7308 */ /* 0x000fe80000000800 */
[C---:B------:R-:W-:Y:S01]  /*cbb0*/  HMMA.16816.F32.BF16 R136, R148.reuse, R154, R136 ;  /* 0x0000009a9488723c */ /* 0x040fe20000041888 */
[----:B------:R-:W1:Y:S05]  /*cbc0*/  LDSM.16.MT88.4 R152, [R225+0x11000] ;  /* 0x01100000e198783b */ /* 0x000e6a0000004200 */
[----:B------:R-:W1:Y:S02]  /*cbd0*/  MUFU.EX2 R197, R197 ;  /* 0x000000c500c57308 */ /* 0x000e640000000800 */
[C---:B--2---:R-:W-:Y:S08]  /*cbe0*/  HMMA.16816.F32.BF16 R140, R148.reuse, R168, R140 ;  /* 0x000000a8948c723c */ /* 0x044ff0000004188c */
[C---:B------:R-:W-:Y:S01]  /*cbf0*/  HMMA.16816.F32.BF16 R12, R148.reuse, R170, R12 ;  /* 0x000000aa940c723c */ /* 0x040fe2000004180c */
[----:B------:R-:W-:Y:S07]  /*cc00*/  LDSM.16.MT88.4 R168, [R226+0x13000] ;  /* 0x01300000e2a8783b */ /* 0x000fee0000004200 */
[C---:B-----5:R-:W-:Y:S08]  /*cc10*/  HMMA.16816.F32.BF16 R16, R148.reuse, R156, R16 ;  /* 0x0000009c9410723c */ /* 0x060ff00000041810 */
[----:B------:R-:W-:Y:S01]  /*cc20*/  HMMA.16816.F32.BF16 R144, R148, R158, R144 ;  /* 0x0000009e9490723c */ /* 0x000fe20000041890 */
[----:B------:R-:W2:Y:S07]  /*cc30*/  LDSM.16.MT88.4 R148, [R224+0x11000] ;  /* 0x01100000e094783b */ /* 0x000eae0000004200 */
[C---:B----4-:R-:W-:Y:S01]  /*cc40*/  HMMA.16816.F32.BF16 R4, R20.reuse, R160, R4 ;  /* 0x000000a01404723c */ /* 0x050fe20000041804 */
[----:B------:R-:W4:Y:S07]  /*cc50*/  LDSM.16.MT88.4 R156, [R228+0x13000] ;  /* 0x01300000e49c783b */ /* 0x000f2e0000004200 */
[C---:B------:R-:W-:Y:S01]  /*cc60*/  HMMA.16816.F32.BF16 R8, R20.reuse, R162, R8 ;  /* 0x000000a21408723c */ /* 0x040fe20000041808 */
[----:B------:R-:W5:Y:S07]  /*cc70*/  LDSM.16.MT88.4 R160, [R225+0x13000] ;  /* 0x01300000e1a0783b */ /* 0x000f6e0000004200 */
[C---:B------:R-:W-:Y:S08]  /*cc80*/  HMMA.16816.F32.BF16 R36, R20.reuse, R24, R36 ;  /* 0x000000181424723c */ /* 0x040ff00000041824 */
        /* <DEDUP_REMOVED lines=14> */
[C---:B-----5:R-:W-:Y:S08]  /*cd70*/  HMMA.16816.F32.BF16 R76, R20.reuse, R160, R76 ;  /* 0x000000a0144c723c */ /* 0x060ff0000004184c */
[C---:B------:R-:W-:Y:S08]  /*cd80*/  HMMA.16816.F32.BF16 R80, R20.reuse, R162, R80 ;  /* 0x000000a21450723c */ /* 0x040ff00000041850 */
        /* <DEDUP_REMOVED lines=20> */
[----:B------:R-:W-:Y:S07]  /*ced0*/  LDSM.16.MT88.4 R152, [R228+0x15800] ;  /* 0x01580000e498783b */ /* 0x000fee0000004200 */
[C---:B--2---:R-:W-:Y:S08]  /*cee0*/  HMMA.16816.F32.BF16 R140, R20.reuse, R148, R140 ;  /* 0x00000094148c723c */ /* 0x044ff0000004188c */
[C---:B------:R-:W-:Y:S01]  /*cef0*/  HMMA.16816.F32.BF16 R12, R20.reuse, R150, R12 ;  /* 0x00000096140c723c */ /* 0x040fe2000004180c */
[----:B------:R-:W1:Y:S07]  /*cf00*/  LDSM.16.MT88.4 R148, [R224+0x11800] ;  /* 0x01180000e094783b */ /* 0x000e6e0000004200 */
[C---:B----4-:R-:W-:Y:S08]  /*cf10*/  HMMA.16816.F32.BF16 R16, R20.reuse, R156, R16 ;  /* 0x0000009c1410723c */ /* 0x050ff00000041810 */
[----:B------:R-:W-:Y:S07]  /*cf20*/  HMMA.16816.F32.BF16 R144, R20, R158, R144 ;  /* 0x0000009e1490723c */ /* 0x000fee0000041890 */
        /* <DEDUP_REMOVED lines=9> */
[C---:B---3--:R-:W-:Y:S01]  /*cfc0*/  HMMA.16816.F32.BF16 R160, R20.reuse, R24, R4 ;  /* 0x0000001814a0723c */ /* 0x048fe20000041804 */
[----:B------:R-:W2:Y:S02]  /*cfd0*/  LDSM.16.MT88.4 R4, [R228+0x13800] ;  /* 0x01380000e404783b */ /* 0x000ea40000004200 */
[----:B------:R-:W-:Y:S02]  /*cfe0*/  FADD.FTZ R190, R190, R189 ;  /* 0x000000bdbebe7221 */ /* 0x000fe40000010000 */
[----:B------:R-:W-:Y:S02]  /*cff0*/  FADD.FTZ R249, R187, R186 ;  /* 0x000000babbf97221 */ /* 0x000fe40000010000 */
[----:B------:R-:W-:Y:S01]  /*d000*/  FADD.FTZ R247, R197, R190 ;  /* 0x000000bec5f77221 */ /* 0x000fe20000010000 */
[C---:B------:R-:W-:Y:S01]  /*d010*/  HMMA.16816.F32.BF16 R156, R20.reuse, R26, R8 ;  /* 0x0000001a149c723c */ /* 0x040fe20000041808 */
[----:B------:R-:W3:Y:S07]  /*d020*/  LDSM.16.MT88.4 R8, [R226+0x13800] ;  /* 0x01380000e208783b */ /* 0x000eee0000004200 */
[C---:B------:R-:W-:Y:S01]  /*d030*/  HMMA.16816.F32.BF16 R36, R20.reuse, R28, R36 ;  /* 0x0000001c1424723c */ /* 0x040fe20000041824 */
[----:B------:R-:W4:Y:S07]  /*d040*/  LDSM.16.MT88.4 R24, [R225+0x13800] ;  /* 0x01380000e118783b */ /* 0x000f2e0000004200 */
        /* <DEDUP_REMOVED lines=15> */
[C---:B------:R-:W-:Y:S08]  /*d140*/  HMMA.16816.F32.BF16 R80, R20.reuse, R26, R80 ;  /* 0x0000001a1450723c */ /* 0x040ff00000041850 */
[C---:B-----5:R-:W-:Y:S08]  /*d150*/  HMMA.16816.F32.BF16 R84, R20.reuse, R28, R84 ;  /* 0x0000001c1454723c */ /* 0x060ff00000041854 */
[C---:B------:R-:W-:Y:S08]  /*d160*/  HMMA.16816.F32.BF16 R88, R20.reuse, R30, R88 ;  /* 0x0000001e1458723c */ /* 0x040ff00000041858 */
[C---:B------:R-:W-:Y:S08]  /*d170*/  HMMA.16816.F32.BF16 R92, R20.reuse, R152, R92 ;  /* 0x00000098145c723c */ /* 0x040ff0000004185c */
        /* <DEDUP_REMOVED lines=10> */
[C---:B--2---:R-:W-:Y:S08]  /*d220*/  HMMA.16816.F32.BF16 R132, R20.reuse, R4, R132 ;  /* 0x000000041484723c */ /* 0x044ff00000041884 */
[C---:B------:R-:W-:Y:S08]  /*d230*/  HMMA.16816.F32.BF16 R136, R20.reuse, R6, R136 ;  /* 0x000000061488723c */ /* 0x040ff00000041888 */
[C---:B---3--:R-:W-:Y:S08]  /*d240*/  HMMA.16816.F32.BF16 R140, R20.reuse, R152, R140 ;  /* 0x00000098148c723c */ /* 0x048ff0000004188c */
[C---:B------:R-:W-:Y:S08]  /*d250*/  HMMA.16816.F32.BF16 R152, R20.reuse, R154, R12 ;  /* 0x0000009a1498723c */ /* 0x040ff0000004180c */
[C---:B------:R-:W-:Y:S08]  /*d260*/  HMMA.16816.F32.BF16 R148, R20.reuse, R8, R16 ;  /* 0x000000081494723c */ /* 0x040ff00000041810 */
[----:B------:R-:W-:Y:S01]  /*d270*/  HMMA.16816.F32.BF16 R144, R20, R10, R144 ;  /* 0x0000000a1490723c */ /* 0x000fe20000041890 */
[----:B------:R-:W-:-:S07]  /*d280*/  @P0 BRA `(.L_x_4019) ;  /* 0xffffb51000000947 */ /* 0x000fce000383ffff */
.L_x_4015:
[----:B------:R-:W1:Y:S01]  /*d290*/  SHFL.BFLY PT, R2, R249, 0x2, 0x1f ;  /* 0x0c401f00f9027f89 */ /* 0x000e6200000e0000 */
[----:B------:R-:W-:Y:S01]  /*d2a0*/  MOV R4, 0x3f800000 ;  /* 0x3f80000000047802 */ /* 0x000fe20000000f00 */
[----:B------:R-:W-:Y:S01]  /*d2b0*/  ULDC.U8 UR4, c[0x0][0x328] ;  /* 0x0000ca0000047ab9 */ /* 0x000fe20000000000 */
        /* <DEDUP_REMOVED lines=13> */
[----:B------:R-:W-:Y:S01]  /*d390*/  @P3 MUFU.LG2 R0, R0 ;  /* 0x0000000000003308 */ /* 0x000fe20000000c00 */
[C---:B------:R-:W-:Y:S02]  /*d3a0*/  FMUL.FTZ R161, R4.reuse, R161 ;  /* 0x000000a104a17220 */ /* 0x040fe40000410000 */
        /* <DEDUP_REMOVED lines=93> */
[----:B------:R-:W1:Y:S01]  /*d980*/  S2R R4, SR_TID.X ;  /* 0x0000000000047919 */ /* 0x000e620000002100 */
        /* <DEDUP_REMOVED lines=17> */
[----:B-1----:R-:W-:Y:S01]  /*daa0*/  SHF.R.S32.HI R7, RZ, 0x1f, R4 ;  /* 0x0000001fff077819 */ /* 0x002fe20000011404 */
        /* <DEDUP_REMOVED lines=94> */
[----:B------:R-:W-:Y:S02]  /*e090*/  LEA.HI R5, R7, R4, RZ, 0x5 ;  /* 0x0000000407057211 */ /* 0x000fe400078f28ff */
[----:B------:R-:W-:-:S02]  /*e0a0*/  F2FP.BF16.PACK_AB R150, R151, R150 ;  /* 0x000000969796723e */ /* 0x000fc400000010ff */
[----:B------:R-:W-:Y:S02]  /*e0b0*/  SHF.R.S32.HI R6, RZ, 0x5, R5 ;  /* 0x00000005ff067819 */ /* 0x000fe40000011405 */
[----:B------:R-:W-:Y:S02]  /*e0c0*/  F2FP.BF16.PACK_AB R146, R147, R146 ;  /* 0x000000929392723e */ /* 0x000fe400000010ff */
[----:B------:R-:W-:-:S04]  /*e0d0*/  LEA R9, R6, R9, 0x9 ;  /* 0x0000000906097211 */ /* 0x000fc800078e48ff */
[----:B------:R-:W-:Y:S02]  /*e0e0*/  LEA R9, R9, R10, 0x1 ;  /* 0x0000000a09097211 */ /* 0x000fe400078e08ff */
[----:B------:R-:W-:Y:S02]  /*e0f0*/  MOV R10, 0x40 ;  /* 0x00000040000a7802 */ /* 0x000fe40000000f00 */
[----:B------:R-:W-:Y:S02]  /*e100*/  SHF.L.U32 R9, R9, 0x1, RZ ;  /* 0x0000000109097819 */ /* 0x000fe400000006ff */
[----:B------:R-:W-:Y:S02]  /*e110*/  SEL R10, R10, 0xffffffc0, !P2 ;  /* 0xffffffc00a0a7807 */ /* 0x000fe40005000000 */
[C---:B------:R-:W-:Y:S01]  /*e120*/  IADD3 R11, R9.reuse, -0x10, RZ ;  /* 0xfffffff0090b7810 */ /* 0x040fe20007ffe0ff */
[----:B------:R-:W-:Y:S01]  /*e130*/  STS [R9], R160 ;  /* 0x000000a009007388 */ /* 0x000fe20000000800 */
[----:B------:R-:W-:-:S02]  /*e140*/  @P0 IADD3 R11, R9, 0x10, RZ ;  /* 0x00000010090b0810 */ /* 0x000fc40007ffe0ff */
[C---:B------:R-:W-:Y:S01]  /*e150*/  IADD3 R13, R9.reuse, R8, RZ ;  /* 0x00000008090d7210 */ /* 0x040fe20007ffe0ff */
[----:B------:R-:W-:Y:S01]  /*e160*/  STS [R9+0x400], R162 ;  /* 0x000400a209007388 */ /* 0x000fe20000000800 */
[-C--:B------:R-:W-:Y:S02]  /*e170*/  IADD3 R15, R8, R11.reuse, RZ ;  /* 0x0000000b080f7210 */ /* 0x080fe40007ffe0ff */
[-C--:B------:R-:W-:Y:S01]  /*e180*/  IADD3 R17, R9, R10.reuse, RZ ;  /* 0x0000000a09117210 */ /* 0x080fe20007ffe0ff */
[----:B------:R-:W-:Y:S01]  /*e190*/  STS [R11], R156 ;  /* 0x0000009c0b007388 */ /* 0x000fe20000000800 */
[----:B------:R-:W-:Y:S01]  /*e1a0*/  IADD3 R19, R10, R11, RZ ;  /* 0x0000000b0a137210 */ /* 0x000fe20007ffe0ff */
[----:B------:R1:W2:Y:S01]  /*e1b0*/  @P4 MUFU.LG2 R8, R2 ;  /* 0x0000000200084308 */ /* 0x0002a20000000c00 */
[-C--:B------:R-:W-:Y:S01]  /*e1c0*/  IADD3 R21, R13, R10.reuse, RZ ;  /* 0x0000000a0d157210 */ /* 0x080fe20007ffe0ff */
[----:B------:R-:W-:Y:S01]  /*e1d0*/  STS [R11+0x400], R158 ;  /* 0x0004009e0b007388 */ /* 0x000fe20000000800 */
[----:B------:R-:W-:-:S02]  /*e1e0*/  IADD3 R23, R15, R10, RZ ;  /* 0x0000000a0f177210 */ /* 0x000fc40007ffe0ff */
[----:B------:R-:W-:Y:S01]  /*e1f0*/  ISETP.NE.AND P0, PT, RZ, UR4, PT ;  /* 0x00000004ff007c0c */ /* 0x000fe2000bf05270 */
[----:B------:R-:W-:Y:S04]  /*e200*/  STS [R13], R36 ;  /* 0x000000240d007388 */ /* 0x000fe80000000800 */
[----:B------:R-:W-:Y:S04]  /*e210*/  STS [R13+0x400], R38 ;  /* 0x000400260d007388 */ /* 0x000fe80000000800 */
[----:B------:R-:W-:Y:S01]  /*e220*/  STS [R15], R40 ;  /* 0x000000280f007388 */ /* 0x000fe20000000800 */
[----:B-1----:R-:W-:-:S03]  /*e230*/  MOV R2, 0x7f800000 ;  /* 0x7f80000000027802 */ /* 0x002fc60000000f00 */
[----:B------:R-:W-:Y:S04]  /*e240*/  STS [R15+0x400], R42 ;  /* 0x0004002a0f007388 */ /* 0x000fe80000000800 */
[----:B------:R-:W-:Y:S04]  /*e250*/  STS [R17], R44 ;  /* 0x0000002c11007388 */ /* 0x000fe80000000800 */
        /* <DEDUP_REMOVED lines=20> */
[----:B-1----:R-:W-:-:S03]  /*e3a0*/  MOV R72, 0x7f800000 ;  /* 0x7f80000000487802 */ /* 0x002fc60000000f00 */
        /* <DEDUP_REMOVED lines=27> */
[----:B--2---:R-:W-:-:S02]  /*e560*/  @P4 FMUL.FTZ R9, R8, 0.69314718246459960938 ;  /* 0x3f31721808094820 */ /* 0x004fc40000410000 */
[----:B------:R-:W-:Y:S01]  /*e570*/  @P3 FMUL.FTZ R8, R0, 0.69314718246459960938 ;  /* 0x3f31721800083820 */ /* 0x000fe20000410000 */
[----:B------:R1:W-:Y:S01]  /*e580*/  STS [R17+0x6000], R140 ;  /* 0x0060008c11007388 */ /* 0x0003e20000000800 */
[----:B------:R-:W-:Y:S02]  /*e590*/  @P4 FFMA.FTZ R2, R164, c[0x0][0x238], R9 ;  /* 0x00008e00a4024a23 */ /* 0x000fe40000010009 */
[----:B------:R-:W-:Y:S01]  /*e5a0*/  @P3 FFMA.FTZ R72, R3, c[0x0][0x238], R8 ;  /* 0x00008e0003483a23 */ /* 0x000fe20000010008 */
[----:B------:R1:W-:Y:S04]  /*e5b0*/  STS [R17+0x6400], R142 ;  /* 0x0064008e11007388 */ /* 0x0003e80000000800 */
[----:B------:R1:W-:Y:S04]  /*e5c0*/  STS [R19+0x6000], R152 ;  /* 0x0060009813007388 */ /* 0x0003e80000000800 */
[----:B------:R1:W-:Y:S04]  /*e5d0*/  STS [R19+0x6400], R154 ;  /* 0x0064009a13007388 */ /* 0x0003e80000000800 */
[----:B------:R1:W-:Y:S04]  /*e5e0*/  STS [R21+0x6000], R148 ;  /* 0x0060009415007388 */ /* 0x0003e80000000800 */
[----:B------:R1:W-:Y:S04]  /*e5f0*/  STS [R21+0x6400], R150 ;  /* 0x0064009615007388 */ /* 0x0003e80000000800 */
[----:B------:R1:W-:Y:S04]  /*e600*/  STS [R23+0x6000], R144 ;  /* 0x0060009017007388 */ /* 0x0003e80000000800 */
[----:B------:R1:W-:Y:S01]  /*e610*/  STS [R23+0x6400], R146 ;  /* 0x0064009217007388 */ /* 0x0003e20000000800 */
[----:B------:R-:W-:Y:S05]  /*e620*/  @!P0 BRA `(.L_x_4020) ;  /* 0x0000009000008947 */ /* 0x000fea0003800000 */
[----:B------:R-:W2:Y:S01]  /*e630*/  S2UR UR6, SR_CTAID.Y ;  /* 0x00000000000679c3 */ /* 0x000ea20000002600 */
[----:B------:R-:W-:-:S02]  /*e640*/  ULDC UR4, c[0x0][0x214] ;  /* 0x0000850000047ab9 */ /* 0x000fc40000000800 */
[----:B------:R-:W-:Y:S02]  /*e650*/  UISETP.NE.AND UP0, UPT, UR28, -0x1, UPT ;  /* 0xffffffff1c00788c */ /* 0x000fe4000bf05270 */
[----:B------:R-:W-:-:S03]  /*e660*/  ULDC UR8, c[0x0][0x234] ;  /* 0x00008d0000087ab9 */ /* 0x000fc60000000800 */
[----:B------:R-:W3:Y:S01]  /*e670*/  S2UR UR7, SR_CTAID.Z ;  /* 0x00000000000779c3 */ /* 0x000ee20000002700 */
[----:B--2---:R-:W-:-:S04]  /*e680*/  UIMAD UR4, UR6, UR4, URZ ;  /* 0x00000004060472a4 */ /* 0x004fc8000f8e023f */
[----:B------:R-:W-:-:S04]  /*e690*/  USEL UR4, UR4, UR28, !UP0 ;  /* 0x0000001c04047287 */ /* 0x000fc8000c000000 */
[----:B---3--:R-:W-:Y:S01]  /*e6a0*/  UIMAD UR8, UR7, UR8, UR4 ;  /* 0x00000008070872a4 */ /* 0x008fe2000f8e0204 */
[----:B------:R-:W-:Y:S05]  /*e6b0*/  BRA `(.L_x_4021) ;  /* 0x0000006000007947 */ /* 0x000fea0003800000 */
.L_x_4020:
[----:B------:R-:W2:Y:S01]  /*e6c0*/  S2UR UR7, SR_CTAID.Z ;  /* 0x00000000000779c3 */ /* 0x000ea20000002700 */
[----:B------:R-:W-:Y:S02]  /*e6d0*/  ULDC UR4, c[0x0][0x1c0] ;  /* 0x0000700000047ab9 */ /* 0x000fe40000000800 */
[----:B------:R-:W-:-:S05]  /*e6e0*/  ULDC UR8, c[0x0][0x214] ;  /* 0x0000850000087ab9 */ /* 0x000fca0000000800 */
[----:B------:R-:W2:Y:S02]  /*e6f0*/  S2UR UR6, SR_CTAID.Y ;  /* 0x00000000000679c3 */ /* 0x000ea40000002600 */
[----:B--2---:R-:W-:-:S04]  /*e700*/  UIMAD UR4, UR6, UR4, UR7 ;  /* 0x00000004060472a4 */ /* 0x004fc8000f8e0207 */
[----:B------:R-:W-:Y:S02]  /*e710*/  UIMAD UR8, UR4, UR8, URZ ;  /* 0x00000008040872a4 */ /* 0x000fe4000f8e023f */
.L_x_4021:
[----:B------:R-:W-:Y:S01]  /*e720*/  BAR.SYNC.DEFER_BLOCKING 0x0 ;  /* 0x0000000000007b1d */ /* 0x000fe20000010000 */
[----:B------:R-:W-:Y:S01]  /*e730*/  LOP3.LUT R73, R5, 0xffffffe0, RZ, 0xc0, !PT ;  /* 0xffffffe005497812 */ /* 0x000fe200078ec0ff */
[----:B------:R-:W-:Y:S02]  /*e740*/  USHF.R.S32.HI UR10, URZ, 0x1f, UR6 ;  /* 0x0000001f3f0a7899 */ /* 0x000fe40008011406 */
[----:B------:R-:W-:Y:S02]  /*e750*/  UISETP.NE.AND UP0, UPT, UR28, -0x1, UPT ;  /* 0xffffffff1c00788c */ /* 0x000fe4000bf05270 */
[----:B------:R-:W2:Y:S01]  /*e760*/  S2R R0, SR_TID.X ;  /* 0x0000000000007919 */ /* 0x000ea20000002100 */
[----:B------:R-:W-:Y:S01]  /*e770*/  IMAD.IADD R73, R4, 0x1, -R73 ;  /* 0x0000000104497824 */ /* 0x000fe200078e0a49 */
[----:B------:R-:W-:Y:S01]  /*e780*/  ULDC.64 UR4, c[0x0][0x1e8] ;  /* 0x00007a0000047ab9 */ /* 0x000fe20000000a00 */
[----:B------:R-:W-:Y:S01]  /*e790*/  BSSY B0, `(.L_x_4022) ;  /* 0x0000033000007945 */ /* 0x000fe20003800000 */
[----:B------:R-:W-:-:S02]  /*e7a0*/  UIMAD.WIDE.U32 UR12, UR28, UR4, URZ ;  /* 0x000000041c0c72a5 */ /* 0x000fc4000f8e003f */
[----:B------:R-:W-:Y:S02]  /*e7b0*/  LOP3.LUT P0, RZ, R73, 0x3, RZ, 0xc0, !PT ;  /* 0x0000000349ff7812 */ /* 0x000fe4000780c0ff */
[----:B------:R-:W-:Y:S01]  /*e7c0*/  SHF.R.S32.HI R73, RZ, 0x1f, R6 ;  /* 0x0000001fff497819 */ /* 0x000fe20000011406 */
[----:B------:R-:W-:-:S03]  /*e7d0*/  UIMAD UR9, UR28, UR5, UR13 ;  /* 0x000000051c0972a4 */ /* 0x000fc6000f8e020d */
[----:B------:R-:W-:Y:S01]  /*e7e0*/  LEA.HI R73, R73, R6, RZ, 0x2 ;  /* 0x0000000649497211 */ /* 0x000fe200078f10ff */
[----:B------:R-:W-:Y:S02]  /*e7f0*/  ULDC.64 UR4, c[0x0][0x1e0] ;  /* 0x0000780000047ab9 */ /* 0x000fe40000000a00 */
[----:B------:R-:W-:Y:S01]  /*e800*/  UIMAD UR10, UR10, UR4, URZ ;  /* 0x000000040a0a72a4 */ /* 0x000fe2000f8e023f */
[----:B------:R-:W-:Y:S01]  /*e810*/  LOP3.LUT R73, R73, 0xffffffc, RZ, 0xc0, !PT ;  /* 0x0ffffffc49497812 */ /* 0x000fe200078ec0ff */
[----:B------:R-:W-:Y:S01]  /*e820*/  UIMAD.WIDE.U32 UR14, UR6, UR4, URZ ;  /* 0x00000004060e72a5 */ /* 0x000fe2000f8e003f */
[----:B------:R3:W4:Y:S01]  /*e830*/  LDS.128 R64, [R238] ;  /* 0x00000000ee407984 */ /* 0x0007220000000c00 */
[----:B------:R-:W-:Y:S02]  /*e840*/  UIMAD UR5, UR6, UR5, UR10 ;  /* 0x00000005060572a4 */ /* 0x000fe4000f8e020a */
[----:B------:R-:W-:Y:S01]  /*e850*/  IMAD.IADD R73, R6, 0x1, -R73 ;  /* 0x0000000106497824 */ /* 0x000fe200078e0a49 */
[----:B------:R3:W1:Y:S01]  /*e860*/  LDS.128 R60, [R238+0x800] ;  /* 0x00080000ee3c7984 */ /* 0x0006620000000c00 */
[----:B------:R-:W-:Y:S01]  /*e870*/  USEL UR12, UR14, UR12, !UP0 ;  /* 0x0000000c0e0c7287 */ /* 0x000fe2000c000000 */
[----:B--2---:R-:W-:Y:S01]  /*e880*/  SHF.R.S32.HI R5, RZ, 0x1f, R0 ;  /* 0x0000001fff057819 */ /* 0x004fe20000011400 */
[----:B------:R-:W-:Y:S01]  /*e890*/  @!UP0 UIADD3 UR9, UR15, UR5, URZ ;  /* 0x000000050f098290 */ /* 0x000fe2000fffe03f */
[----:B------:R3:W2:Y:S02]  /*e8a0*/  LDS.128 R56, [R238+0x1000] ;  /* 0x00100000ee387984 */ /* 0x0006a40000000c00 */
[----:B------:R-:W-:-:S02]  /*e8b0*/  LEA.HI R3, R5, R0, RZ, 0x5 ;  /* 0x0000000005037211 */ /* 0x000fc400078f28ff */
[----:B------:R3:W1:Y:S02]  /*e8c0*/  LDS.128 R52, [R238+0x1800] ;  /* 0x00180000ee347984 */ /* 0x0006640000000c00 */
[----:B------:R-:W-:Y:S02]  /*e8d0*/  LOP3.LUT R3, R3, 0xffffffe0, RZ, 0xc0, !PT ;  /* 0xffffffe003037812 */ /* 0x000fe400078ec0ff */
[----:B------:R3:W1:Y:S03]  /*e8e0*/  LDS.128 R48, [R238+0x2000] ;  /* 0x00200000ee307984 */ /* 0x0006660000000c00 */
[----:B------:R-:W-:Y:S01]  /*e8f0*/  IMAD.IADD R74, R0, 0x1, -R3 ;  /* 0x00000001004a7824 */ /* 0x000fe200078e0a03 */
[----:B------:R3:W1:Y:S04]  /*e900*/  LDS.128 R44, [R238+0x2800] ;  /* 0x00280000ee2c7984 */ /* 0x0006680000000c00 */
[----:B------:R3:W1:Y:S01]  /*e910*/  LDS.128 R40, [R238+0x3000] ;  /* 0x00300000ee287984 */ /* 0x0006620000000c00 */
[----:B------:R-:W-:-:S03]  /*e920*/  SHF.R.S32.HI R3, RZ, 0x1f, R74 ;  /* 0x0000001fff037819 */ /* 0x000fc6000001144a */
[----:B------:R3:W1:Y:S01]  /*e930*/  LDS.128 R36, [R238+0x3800] ;  /* 0x00380000ee247984 */ /* 0x0006620000000c00 */
[----:B------:R-:W-:-:S03]  /*e940*/  LEA.HI R3, R3, R74, RZ, 0x2 ;  /* 0x0000004a03037211 */ /* 0x000fc600078f10ff */
[----:B------:R3:W1:Y:S01]  /*e950*/  LDS.128 R32, [R238+0x4000] ;  /* 0x00400000ee207984 */ /* 0x0006620000000c00 */
[----:B------:R-:W-:-:S03]  /*e960*/  SHF.R.S32.HI R6, RZ, 0x2, R3 ;  /* 0x00000002ff067819 */ /* 0x000fc60000011403 */
[----:B------:R3:W1:Y:S02]  /*e970*/  LDS.128 R28, [R238+0x4800] ;  /* 0x00480000ee1c7984 */ /* 0x0006640000000c00 */
[----:B------:R-:W-:Y:S02]  /*e980*/  IMAD R73, R73, 0x10, R6 ;  /* 0x0000001049497824 */ /* 0x000fe400078e0206 */
[----:B------:R3:W1:Y:S04]  /*e990*/  LDS.128 R24, [R238+0x5000] ;  /* 0x00500000ee187984 */ /* 0x0006680000000c00 */
[----:B-1----:R3:W1:Y:S04]  /*e9a0*/  LDS.128 R20, [R238+0x5800] ;  /* 0x00580000ee147984 */ /* 0x0026680000000c00 */
[----:B------:R3:W1:Y:S04]  /*e9b0*/  LDS.128 R16, [R238+0x6000] ;  /* 0x00600000ee107984 */ /* 0x0006680000000c00 */
[----:B------:R3:W1:Y:S04]  /*e9c0*/  LDS.128 R12, [R238+0x6800] ;  /* 0x00680000ee0c7984 */ /* 0x0006680000000c00 */
[----:B------:R3:W1:Y:S04]  /*e9d0*/  LDS.128 R8, [R238+0x7000] ;  /* 0x00700000ee087984 */ /* 0x0006680000000c00 */
[----:B------:R3:W1:Y:S01]  /*e9e0*/  LDS.128 R68, [R238+0x7800] ;  /* 0x00780000ee447984 */ /* 0x0006620000000c00 */
[----:B------:R-:W-:Y:S05]  /*e9f0*/  @P0 BRA `(.L_x_4023) ;  /* 0x000000c000000947 */ /* 0x000fea0003800000 */
[----:B--2-4-:R-:W2:Y:S01]  /*ea00*/  S2UR UR5, SR_CTAID.X ;  /* 0x00000000000579c3 */ /* 0x014ea20000002500 */
[----:B------:R-:W-:-:S02]  /*ea10*/  IADD3 R6, R73, 0x8, RZ ;  /* 0x0000000849067810 */ /* 0x000fc40007ffe0ff */
[----:B------:R-:W-:Y:S02]  /*ea20*/  ISETP.GE.AND P2, PT, R73, UR19, PT ;  /* 0x0000001349007c0c */ /* 0x000fe4000bf46270 */
[----:B------:R-:W-:Y:S01]  /*ea30*/  ISETP.GE.AND P1, PT, R6, UR19, PT ;  /* 0x0000001306007c0c */ /* 0x000fe2000bf26270 */
[----:B--2---:R-:W-:-:S04]  /*ea40*/  ULEA UR5, UR5, UR8, 0x6 ;  /* 0x0000000805057291 */ /* 0x004fc8000f8e303f */
[----:B------:R-:W-:Y:S02]  /*ea50*/  USHF.R.S32.HI UR4, URZ, 0x1f, UR5 ;  /* 0x0000001f3f047899 */ /* 0x000fe40008011405 */
[----:B------:R-:W-:-:S04]  /*ea60*/  IADD3 R3, P0, R73, UR5, RZ ;  /* 0x0000000549037c10 */ /* 0x000fc8000ff1e0ff */
[----:B------:R-:W-:Y:S02]  /*ea70*/  LEA.HI.X.SX32 R6, R73, UR4, 0x1, P0 ;  /* 0x0000000449067c11 */ /* 0x000fe400080f0eff */
[----:B------:R-:W-:-:S04]  /*ea80*/  LEA R74, P0, R3, c[0x0][0x200], 0x2 ;  /* 0x00008000034a7a11 */ /* 0x000fc800078010ff */
[----:B------:R-:W-:-:S05]  /*ea90*/  LEA.HI.X R75, R3, c[0x0][0x204], R6, 0x2, P0 ;  /* 0x00008100034b7a11 */ /* 0x000fca00000f1406 */
[----:B------:R2:W-:Y:S04]  /*eaa0*/  @!P2 STG.E [R74.64], R2 ;  /* 0x000000024a00a986 */ /* 0x0005e8000c101920 */
[----:B------:R2:W-:Y:S02]  /*eab0*/  @!P1 STG.E [R74.64+0x20], R72 ;  /* 0x000020484a009986 */ /* 0x0005e4000c101920 */
.L_x_4023:
[----:B--2-4-:R-:W-:Y:S05]  /*eac0*/  BSYNC B0 ;  /* 0x0000000000007941 */ /* 0x014fea0003800000 */
.L_x_4022:
[----:B------:R-:W2:Y:S01]  /*ead0*/  S2R R3, SR_CTAID.X ;  /* 0x0000000000037919 */ /* 0x000ea20000002500 */
[----:B------:R-:W-:Y:S01]  /*eae0*/  SHF.R.S32.HI R241, RZ, 0x1f, R240 ;  /* 0x0000001ffff17819 */ /* 0x000fe200000114f0 */
[----:B------:R-:W-:Y:S01]  /*eaf0*/  USHF.R.S32.HI UR6, URZ, 0x1f, UR7 ;  /* 0x0000001f3f067899 */ /* 0x000fe20008011407 */
[----:B------:R-:W-:Y:S01]  /*eb00*/  LEA.HI R4, R7, R4, RZ, 0x3 ;  /* 0x0000000407047211 */ /* 0x000fe200078f18ff */
[----:B------:R-:W-:Y:S01]  /*eb10*/  ULDC.64 UR4, c[0x0][0x1f0] ;  /* 0x00007c0000047ab9 */ /* 0x000fe20000000a00 */
[----:B------:R-:W-:Y:S01]  /*eb20*/  LEA.HI R0, R5, R0, RZ, 0x3 ;  /* 0x0000000005007211 */ /* 0x000fe200078f18ff */
[----:B------:R-:W-:Y:S01]  /*eb30*/  UIMAD UR4, UR6, UR4, URZ ;  /* 0x00000004060472a4 */ /* 0x000fe2000f8e023f */
[----:B------:R-:W-:Y:S01]  /*eb40*/  SHF.R.S32.HI R4, RZ, 0x3, R4 ;  /* 0x00000003ff047819 */ /* 0x000fe20000011404 */
[----:B------:R-:W-:Y:S01]  /*eb50*/  BSSY B0, `(.L_x_4024) ;  /* 0x0000020000007945 */ /* 0x000fe20003800000 */
[----:B------:R-:W-:Y:S01]  /*eb60*/  SHF.R.S32.HI R0, RZ, 0x3, R0 ;  /* 0x00000003ff007819 */ /* 0x000fe20000011400 */
[----:B------:R-:W-:-:S03]  /*eb70*/  UIMAD UR4, UR7, UR5, UR4 ;  /* 0x00000005070472a4 */ /* 0x000fc6000f8e0204 */
[----:B------:R-:W-:Y:S01]  /*eb80*/  SHF.R.S32.HI R0, RZ, 0x1f, R0 ;  /* 0x0000001fff007819 */ /* 0x000fe20000011400 */
[----:B--2---:R-:W-:-:S04]  /*eb90*/  IMAD.SHL.U32 R3, R3, 0x40, RZ ;  /* 0x0000004003037824 */ /* 0x004fc800078e00ff */
        /* <DEDUP_REMOVED lines=24> */
[----:B------:R2:W-:Y:S04]  /*ed20*/  @!P2 STG.E.128 [R76.64+0x80], R48 ;  /* 0x000080304c00a986 */ /* 0x0005e8000c101d20 */
[----:B------:R2:W-:Y:S04]  /*ed30*/  @!P1 STG.E.128 [R76.64+0x100], R32 ;  /* 0x000100204c009986 */ /* 0x0005e8000c101d20 */
[----:B-1----:R2:W-:Y:S02]  /*ed40*/  @!P0 STG.E.128 [R76.64+0x180], R16 ;  /* 0x000180104c008986 */ /* 0x0025e4000c101d20 */
.L_x_4025:
[----:B------:R-:W-:Y:S05]  /*ed50*/  BSYNC B0 ;  /* 0x0000000000007941 */ /* 0x000fea0003800000 */
.L_x_4024:
[----:B------:R-:W-:Y:S01]  /*ed60*/  IADD3 R2, R4, 0x10, RZ ;  /* 0x0000001004027810 */ /* 0x000fe20007ffe0ff */
[----:B------:R-:W-:Y:S03]  /*ed70*/  BSSY B0, `(.L_x_4026) ;  /* 0x0000015000007945 */ /* 0x000fe60003800000 */
[----:B------:R-:W-:-:S13]  /*ed80*/  ISETP.GE.AND P0, PT, R2, UR19, PT ;  /* 0x0000001302007c0c */ /* 0x000fda000bf06270 */
[----:B------:R-:W-:Y:S05]  /*ed90*/  @P0 BRA `(.L_x_4027) ;  /* 0x0000012000000947 */ /* 0x000fea0003800000 */
[----:B------:R-:W-:Y:S01]  /*eda0*/  IADD3 R3, P0, R4, 0x10, RZ ;  /* 0x0000001004037810 */ /* 0x000fe20007f1e0ff */
[----:B-12---:R-:W-:Y:S01]  /*edb0*/  IMAD.MOV.U32 R16, RZ, RZ, R6 ;  /* 0x000000ffff107224 */ /* 0x006fe200078e0006 */
        /* <DEDUP_REMOVED lines=16> */
.L_x_4027:
[----:B------:R-:W-:Y:S05]  /*eec0*/  BSYNC B0 ;  /* 0x0000000000007941 */ /* 0x000fea0003800000 */
.L_x_4026:
        /* <DEDUP_REMOVED lines=22> */
.L_x_4029:
[----:B------:R-:W-:Y:S05]  /*f030*/  BSYNC B0 ;  /* 0x0000000000007941 */ /* 0x000fea0003800000 */
.L_x_4028:
        /* <DEDUP_REMOVED lines=22> */
.L_x_4030:
        /* <DEDUP_REMOVED lines=14> */
.L_x_8952:


//--------------------- .text._ZN5flash24flash_fwd_splitkv_kernelI23Flash_fwd_kernel_traitsILi256ELi64ELi64ELi4ELb0ELb0EN7cutlass10bfloat16_tE19Flash_kernel_traitsILi256ELi64ELi64ELi4ES3_EELb0ELb0ELb1ELb0ELb0ELb1ELb0ELb0EEEvNS_16Flash_fwd_paramsE --------------------------
	.section	.text._ZN5flash24flash_fwd_splitkv_kernelI23Flash_fwd_kernel_traitsILi256ELi64ELi64ELi4ELb0ELb0EN7cutlass10bfloat16_tE19Flash_kernel_traitsILi256ELi64ELi64ELi4ES3_EELb0ELb0ELb1ELb0ELb0ELb1ELb0ELb0EEEvNS_16Flash_fwd_paramsE,"ax",@progbits
	.sectioninfo	@"SHI_REGISTERS=254"
	.align	128
        .global         _ZN5flash24flash_fwd_splitkv_kernelI23Flash_fwd_kernel_traitsILi256ELi64ELi64ELi4ELb0ELb0EN7cutlass10bfloat16_tE19Flash_kernel_traitsILi256ELi64ELi64ELi4ES3_EELb0ELb0ELb1ELb0ELb0ELb1ELb0ELb0EEEvNS_16Flash_fwd_paramsE
        .type           _ZN5flash24flash_fwd_splitkv_kernelI23Flash_fwd_kernel_traitsILi256ELi64ELi64ELi4ELb0ELb0EN7cutlass10bfloat16_tE19Flash_kernel_traitsILi256ELi64ELi64ELi4ES3_EELb0ELb0ELb1ELb0ELb0ELb1ELb0ELb0EEEvNS_16Flash_fwd_paramsE,@function
        .size           _ZN5flash24flash_fwd_splitkv_kernelI23Flash_fwd_kernel_traitsILi256ELi64ELi64ELi4ELb0ELb0EN7cutlass10bfloat16_tE19Flash_kernel_traitsILi256ELi64ELi64ELi4ES3_EELb0ELb0ELb1ELb0ELb0ELb1ELb0ELb0EEEvNS_16Flash_fwd_paramsE,(.L_x_8953 - _ZN5flash24flash_fwd_splitkv_kernelI23Flash_fwd_kernel_traitsILi256ELi64ELi64ELi4ELb0ELb0EN7cutlass10bfloat16_tE19Flash_kernel_traitsILi256ELi64ELi64ELi4ES3_EELb0ELb0ELb1ELb0ELb0ELb1ELb0ELb0EEEvNS_16Flash_fwd_paramsE)
        .other          _ZN5flash24flash_fwd_splitkv_kernelI23Flash_fwd_kernel_traitsILi256ELi64ELi64ELi4ELb0ELb0EN7cutlass10bfloat16_tE19Flash_kernel_traitsILi256ELi64ELi64ELi4ES3_EELb0ELb0ELb1ELb0ELb0ELb1ELb0ELb0EEEvNS_16Flash_fwd_paramsE,@"STO_CUDA_ENTRY STV_DEFAULT"
_ZN5flash24flash_fwd_splitkv_kernelI23Flash_fwd_kernel_traitsILi256ELi64ELi64ELi4ELb0ELb0EN7cutlass10bfloat16_tE19Flash_kernel_traitsILi256ELi64ELi64ELi4ES3_EELb0ELb0ELb1ELb0ELb0ELb1ELb0ELb0EEEvNS_16Flash_fwd_paramsE:
.text._ZN5flash24flash_fwd_splitkv_kernelI23Flash_fwd_kernel_traitsILi256ELi64ELi64ELi4ELb0ELb0EN7cutlass10bfloat16_tE19Flash_kernel_traitsILi256ELi64ELi64ELi4ES3_EELb0ELb0ELb1ELb0ELb0ELb1ELb0ELb0EEEvNS_16Flash_fwd_paramsE:
        /* <DEDUP_REMOVED lines=26> */
[----:B------:R-:W-:Y:S01]  /*01a0*/  IMAD.U32 R4, RZ, RZ, UR4 ;  /* 0x00000004ff047e24 */ /* 0x000fe2000f8e00ff */
[----:B------:R-:W-:-:S05]  /*01b0*/  MOV R5, UR5 ;  /* 0x0000000500057c02 */ /* 0x000fca0008000f00 */
[----:B------:R4:W5:Y:S01]  /*01c0*/  @P0 LDG.E R4, [R4.64] ;  /* 0x0000002004040981 */ /* 0x000962000c1e1900 */
[----:B------:R-:W-:Y:S01]  /*01d0*/  PLOP3.LUT P1, PT, PT, PT, UP1, 0x80, 0x0 ;  /* 0x000000000000781c */ /* 0x000fe20003f2f018 */
[----:B------:R-:W-:-:S06]  /*01e0*/  UIMAD.WIDE UR6, UR13, UR24, UR6 ;  /* 0x000000180d0672a5 */ /* 0x000fcc000f8e0206 */
[----:B-1----:R-:W-:Y:S01]  /*01f0*/  IMAD.U32 R2, RZ, RZ, UR6 ;  /* 0x00000006ff027e24 */ /* 0x002fe2000f8e00ff */
[----:B------:R-:W-:-:S05]  /*0200*/  MOV R3, UR7 ;  /* 0x0000000700037c02 */ /* 0x000fca0008000f00 */
[----:B----4-:R-:W4:Y:S01]  /*0210*/  @!P1 LDG.E R5, [R2.64] ;  /* 0x0000002002059981 */ /* 0x010f22000c1e1900 */
        /* <DEDUP_REMOVED lines=8> */
[----:B-----5:R3:W1:Y:S01]  /*02a0*/  @P0 R2UR UR7, R4 ;  /* 0x00000000040703c2 */ /* 0x02066200000e0000 */
[----:B------:R-:W-:-:S04]  /*02b0*/  ISETP.NE.U32.AND P0, PT, RZ, c[0x0][0x248], PT ;  /* 0x00009200ff007a0c */ /* 0x000fc80003f05070 */
[----:B------:R-:W-:Y:S01]  /*02c0*/  ISETP.NE.AND.EX P0, PT, RZ, c[0x0][0x24c], PT, P0 ;  /* 0x00009300ff007a0c */ /* 0x000fe20003f05300 */
[----:B--2---:R-:W-:Y:S02]  /*02d0*/  @UP2 UIADD3 UR27, UR27, -UR28, URZ ;  /* 0x8000001c1b1b2290 */ /* 0x004fe4000fffe03f */
[----:B----4-:R3:W2:Y:S05]  /*02e0*/  @!P1 R2UR UR15, R5 ;  /* 0x00000000050f93c2 */ /* 0x0106aa00000e0000 */
[----:B------:R-:W-:-:S05]  /*02f0*/  @!UP2 ULDC UR27, c[0x0][0x214] ;  /* 0x00008500001baab9 */ /* 0x000fca0000000800 */
[----:B-123--:R-:W-:Y:S05]  /*0300*/  @!P0 BRA `(.L_x_4031) ;  /* 0x0000007000008947 */ /* 0x00efea0003800000 */
[----:B------:R-:W-:-:S13]  /*0310*/  PLOP3.LUT P0, PT, PT, PT, UP3, 0x80, 0x0 ;  /* 0x000000000000781c */ /* 0x000fda0003f0f038 */
[----:B------:R-:W2:Y:S04]  /*0320*/  @P0 LDG.E R0, [R2.64+0x4] ;  /* 0x0000042002000981 */ /* 0x000ea8000c1e1900 */
[----:B------:R-:W3:Y:S01]  /*0330*/  @!P0 LDG.E R2, [R2.64] ;  /* 0x0000002002028981 */ /* 0x000ee2000c1e1900 */
[----:B--2---:R-:W1:Y:S02]  /*0340*/  @P0 R2UR UR6, R0 ;  /* 0x00000000000603c2 */ /* 0x004e6400000e0000 */
[----:B-1----:R-:W-:-:S11]  /*0350*/  @UP3 UIADD3 UR6, UR6, -UR15, URZ ;  /* 0x8000000f06063290 */ /* 0x002fd6000fffe03f */
[----:B---3--:R1:W2:Y:S02]  /*0360*/  @!P0 R2UR UR6, R2 ;  /* 0x00000000020683c2 */ /* 0x0082a400000e0000 */
[----:B-12---:R-:W-:Y:S05]  /*0370*/  BRA `(.L_x_4032) ;  /* 0x0000001000007947 */ /* 0x006fea0003800000 */
.L_x_4031:
[----:B------:R-:W-:Y:S02]  /*0380*/  ULDC UR6, c[0x0][0x218] ;  /* 0x0000860000067ab9 */ /* 0x000fe40000000800 */
.L_x_4032:
        /* <DEDUP_REMOVED lines=53> */
[----:B------:R-:W-:Y:S02]  /*06e0*/  ULDC.64 UR4, c[0x0][0x1e0] ;  /* 0x0000780000047ab9 */ /* 0x000fe40000000a00 */
[----:B------:R-:W-:Y:S01]  /*06f0*/  @!UP0 UIMAD UR9, UR9, UR4, URZ ;  /* 0x00000004090982a4 */ /* 0x000fe2000f8e023f */
[----:B------:R-:W-:Y:S01]  /*0700*/  SHF.R.S32.HI R17, RZ, 0x1f, R16 ;  /* 0x0000001fff117819 */ /* 0x000fe20000011410 */
[----:B------:R-:W-:Y:S01]  /*0710*/  @!UP0 UIMAD.WIDE.U32 UR16, UR13, UR4, URZ ;  /* 0x000000040d1082a5 */ /* 0x000fe2000f8e003f */
[----:B------:R-:W-:Y:S01]  /*0720*/  IADD3 R9, R16, 0x40, RZ ;  /* 0x0000004010097810 */ /* 0x000fe20007ffe0ff */
[----:B------:R-:W-:Y:S01]  /*0730*/  @!UP0 UIMAD UR9, UR13, UR5, UR9 ;  /* 0x000000050d0982a4 */ /* 0x000fe2000f8e0209 */
[----:B------:R-:W-:Y:S01]  /*0740*/  IADD3 R8, R16, 0x80, RZ ;  /* 0x0000008010087810 */ /* 0x000fe20007ffe0ff */
[----:B------:R-:W-:Y:S01]  /*0750*/  IMAD.WIDE.U32 R2, R0, c[0x0][0x1e8], R16 ;  /* 0x00007a0000027a25 */ /* 0x000fe200078e0010 */
[----:B------:R-:W-:Y:S01]  /*0760*/  USHF.R.S32.HI UR10, URZ, 0x1f, UR14 ;  /* 0x0000001f3f0a7899 */ /* 0x000fe2000801140e */
[----:B------:R-:W-:Y:S01]  /*0770*/  IADD3 R7, R16, 0xc0, RZ ;  /* 0x000000c010077810 */ /* 0x000fe20007ffe0ff */
[----:B------:R-:W-:Y:S01]  /*0780*/  @!UP0 UMOV UR8, UR16 ;  /* 0x0000001000088c82 */ /* 0x000fe20008000000 */
[----:B------:R-:W-:Y:S01]  /*0790*/  IMAD.U32 R0, RZ, RZ, UR6 ;  /* 0x00000006ff007e24 */ /* 0x000fe2000f8e00ff */
[----:B------:R-:W-:Y:S01]  /*07a0*/  @!UP0 UIADD3 UR7, UR17, UR9, URZ ;  /* 0x0000000911078290 */ /* 0x000fe2000fffe03f */
[----:B------:R-:W-:Y:S01]  /*07b0*/  IADD3 R2, P0, R2, UR8, RZ ;  /* 0x0000000802027c10 */ /* 0x000fe2000ff1e0ff */
[----:B------:R-:W-:-:S02]  /*07c0*/  ULDC.64 UR4, c[0x0][0x1f0] ;  /* 0x00007c0000047ab9 */ /* 0x000fc40000000a00 */
        /* <DEDUP_REMOVED lines=27> */
.L_x_4035:
[----:B------:R-:W-:Y:S05]  /*0980*/  BSYNC B0 ;  /* 0x0000000000007941 */ /* 0x000fea0003800000 */
.L_x_4034:
        /* <DEDUP_REMOVED lines=22> */
.L_x_4037:
[----:B------:R-:W-:Y:S05]  /*0af0*/  BSYNC B0 ;  /* 0x0000000000007941 */ /* 0x000fea0003800000 */
.L_x_4036:
        /* <DEDUP_REMOVED lines=22> */
.L_x_4039:
[----:B------:R-:W-:Y:S05]  /*0c60*/  BSYNC B0 ;  /* 0x0000000000007941 */ /* 0x000fea0003800000 */
.L_x_4038:
        /* <DEDUP_REMOVED lines=21> */
.L_x_4041:
[----:B------:R-:W-:Y:S05]  /*0dc0*/  BSYNC B0 ;  /* 0x0000000000007941 */ /* 0x000fea0003800000 */
.L_x_4040:
        /* <DEDUP_REMOVED lines=20> */
.L_x_4033:
        /* <DEDUP_REMOVED lines=46> */
[----:B-1----:R-:W-:-:S07]  /*11f0*/  UIMAD.WIDE.U32 UR16, UR7, UR5, URZ ;  /* 0x00000005071072a5 */ /* 0x002fce000f8e003f */
        /* <DEDUP_REMOVED lines=74> */
.L_x_4042:
        /* <DEDUP_REMOVED lines=19> */
.L_x_4044:
        /* <DEDUP_REMOVED lines=60> */
.L_x_4043:
        /* <DEDUP_REMOVED lines=24> */
[----:B------:R-:W-:Y:S01]  /*1d10*/  @!UP0 UIMAD UR6, UR6, UR4, URZ ;  /* 0x00000004060682a4 */ /* 0x000fe2000f8e023f */
[----:B------:R-:W-:Y:S01]  /*1d20*/  IMAD.IADD R7, R165, 0x1, -R7 ;  /* 0x00000001a5077824 */ /* 0x000fe200078e0a07 */
[----:B------:R-:W-:Y:S01]  /*1d30*/  LOP3.LUT R0, R242, 0x38, R244, 0xf8, !PT ;  /* 0x00000038f2007812 */ /* 0x000fe200078ef8f4 */
[----:B------:R-:W-:Y:S01]  /*1d40*/  @!UP0 UIMAD.WIDE.U32 UR18, UR13, UR4, URZ ;  /* 0x000000040d1282a5 */ /* 0x000fe2000f8e003f */
[----:B------:R-:W-:Y:S01]  /*1d50*/  SHF.R.U32.HI R242, RZ, 0x3, R242 ;  /* 0x00000003fff27819 */ /* 0x000fe200000116f2 */
[----:B------:R-:W-:Y:S01]  /*1d60*/  IMAD.SHL.U32 R2, R2, 0x8, RZ ;  /* 0x0000000802027824 */ /* 0x000fe200078e00ff */
[----:B------:R-:W-:Y:S01]  /*1d70*/  @!UP0 UIMAD UR5, UR13, UR5, UR6 ;  /* 0x000000050d0582a4 */ /* 0x000fe2000f8e0206 */
[----:B------:R-:W-:Y:S01]  /*1d80*/  IADD3 R12, P2, R244, R12, RZ ;  /* 0x0000000cf40c7210 */ /* 0x000fe20007f5e0ff */
[----:B------:R-:W-:Y:S01]  /*1d90*/  @UP0 UIMAD UR7, UR28, UR7, UR21 ;  /* 0x000000071c0702a4 */ /* 0x000fe2000f8e0215 */
[----:B------:R-:W-:Y:S01]  /*1da0*/  LOP3.LUT R242, R0, R242, RZ, 0x3c, !PT ;  /* 0x000000f200f27212 */ /* 0x000fe200078e3cff */
[----:B------:R-:W-:Y:S01]  /*1db0*/  @!UP0 UMOV UR20, UR18 ;  /* 0x0000001200148c82 */ /* 0x000fe20008000000 */
[----:B------:R-:W-:Y:S01]  /*1dc0*/  SHF.R.S32.HI R0, RZ, 0x1f, R7 ;  /* 0x0000001fff007819 */ /* 0x000fe20000011407 */
[----:B------:R-:W-:Y:S01]  /*1dd0*/  @!UP0 UIADD3 UR7, UR19, UR5, URZ ;  /* 0x0000000513078290 */ /* 0x000fe2000fffe03f */
[----:B------:R-:W-:Y:S01]  /*1de0*/  LOP3.LUT R242, R242, 0xfffffe00, R2, 0xf8, !PT ;  /* 0xfffffe00f2f27812 */ /* 0x000fe200078ef802 */
[----:B------:R-:W-:Y:S01]  /*1df0*/  UIADD3 UR19, -UR12, UR27, URZ ;  /* 0x0000001b0c137290 */ /* 0x000fe2000fffe13f */
[----:B------:R-:W-:Y:S01]  /*1e00*/  LEA.HI R0, R0, R7, RZ, 0x3 ;  /* 0x0000000700007211 */ /* 0x000fe200078f18ff */
[----:B------:R-:W-:Y:S01]  /*1e10*/  ULDC.64 UR4, c[0x0][0x1a8] ;  /* 0x00006a0000047ab9 */ /* 0x000fe20000000a00 */
[----:B------:R-:W-:Y:S01]  /*1e20*/  SHF.R.S32.HI R2, RZ, 0x1f, R244 ;  /* 0x0000001fff027819 */ /* 0x000fe200000114f4 */
[----:B------:R-:W-:Y:S01]  /*1e30*/  IMAD R6, R14, c[0x0][0x1bc], R6 ;  /* 0x00006f000e067a24 */ /* 0x000fe200078e0206 */
[C---:B------:R-:W-:Y:S01]  /*1e40*/  LOP3.LUT R4, R0.reuse, 0xfffffff8, RZ, 0xc0, !PT ;  /* 0xfffffff800047812 */ /* 0x040fe200078ec0ff */
[----:B------:R-:W-:Y:S01]  /*1e50*/  IMAD.SHL.U32 R0, R0, 0x40, RZ ;  /* 0x0000004000007824 */ /* 0x000fe200078e00ff */
[----:B------:R-:W-:Y:S01]  /*1e60*/  IADD3 R20, P1, R244, UR16, RZ ;  /* 0x00000010f4147c10 */ /* 0x000fe2000ff3e0ff */
[----:B------:R-:W-:Y:S01]  /*1e70*/  IMAD.X R13, R2, 0x1, R5, P2 ;  /* 0x00000001020d7824 */ /* 0x000fe200010e0605 */
[----:B------:R-:W-:Y:S01]  /*1e80*/  IADD3 R10, P0, R244, UR20, RZ ;  /* 0x00000014f40a7c10 */ /* 0x000fe2000ff1e0ff */
[----:B------:R-:W-:Y:S01]  /*1e90*/  IMAD.IADD R4, R7, 0x1, -R4 ;  /* 0x0000000107047824 */ /* 0x000fe200078e0a04 */
[----:B------:R-:W-:Y:S01]  /*1ea0*/  IADD3.X R21, R2, UR15, RZ, P1, !PT ;  /* 0x0000000f02157c10 */ /* 0x000fe20008ffe4ff */
[----:B------:R-:W-:Y:S01]  /*1eb0*/  IMAD.WIDE.U32 R12, R16, c[0x0][0x198], R12 ;  /* 0x00006600100c7a25 */ /* 0x000fe200078e000c */
[----:B------:R-:W-:Y:S01]  /*1ec0*/  IADD3.X R11, R2, UR7, RZ, P0, !PT ;  /* 0x00000007020b7c10 */ /* 0x000fe200087fe4ff */
[----:B------:R-:W-:Y:S01]  /*1ed0*/  USHF.R.S32.HI UR15, URZ, 0x1f, UR14 ;  /* 0x0000001f3f0f7899 */ /* 0x000fe2000801140e */
[C---:B------:R-:W-:Y:S01]  /*1ee0*/  R2P PR, R4.reuse, 0x6 ;  /* 0x0000000604007804 */ /* 0x040fe20000000000 */
[----:B------:R-:W-:Y:S01]  /*1ef0*/  IMAD.SHL.U32 R4, R4, 0x40, RZ ;  /* 0x0000004004047824 */ /* 0x000fe200078e00ff */
[----:B------:R-:W-:Y:S01]  /*1f00*/  SHF.R.S32.HI R17, RZ, 0x1f, R16 ;  /* 0x0000001fff117819 */ /* 0x000fe20000011410 */
[----:B-1----:R-:W-:Y:S01]  /*1f10*/  IMAD.WIDE.U32 R18, R18, c[0x0][0x1a8], R10 ;  /* 0x00006a0012127a25 */ /* 0x002fe200078e000a */
[----:B------:R-:W-:Y:S01]  /*1f20*/  IADD3 R10, P0, R16, UR9, RZ ;  /* 0x00000009100a7c10 */ /* 0x000fe2000ff1e0ff */
[----:B------:R-:W-:Y:S01]  /*1f30*/  UIMAD UR4, UR15, UR4, URZ ;  /* 0x000000040f0472a4 */ /* 0x000fe2000f8e023f */
[----:B------:R-:W-:Y:S01]  /*1f40*/  LOP3.LUT R4, R4, 0x1c0, RZ, 0xc0, !PT ;  /* 0x000001c004047812 */ /* 0x000fe200078ec0ff */
[----:B------:R-:W-:Y:S01]  /*1f50*/  IMAD.SHL.U32 R2, R237, 0x8, RZ ;  /* 0x00000008ed027824 */ /* 0x000fe200078e00ff */
[----:B------:R-:W-:Y:S01]  /*1f60*/  LEA.HI R9, R9, R165, RZ, 0x5 ;  /* 0x000000a509097211 */ /* 0x000fe200078f28ff */
[----:B------:R-:W-:Y:S01]  /*1f70*/  IMAD.MOV.U32 R172, RZ, RZ, R12 ;  /* 0x000000ffffac7224 */ /* 0x000fe200078e000c */
[C---:B------:R-:W-:Y:S01]  /*1f80*/  IADD3.X R12, R17.reuse, UR8, RZ, P0, !PT ;  /* 0x00000008110c7c10 */ /* 0x040fe200087fe4ff */
[----:B------:R-:W-:Y:S01]  /*1f90*/  IMAD.WIDE.U32 R14, R14, c[0x0][0x1b8], R20 ;  /* 0x00006e000e0e7a25 */ /* 0x000fe200078e0014 */
[----:B------:R-:W-:Y:S01]  /*1fa0*/  LOP3.LUT R2, R4, 0x8, R2, 0xf8, !PT ;  /* 0x0000000804027812 */ /* 0x000fe200078ef802 */
[----:B------:R-:W-:Y:S01]  /*1fb0*/  UIMAD UR5, UR14, UR5, UR4 ;  /* 0x000000050e0572a4 */ /* 0x000fe2000f8e0204 */
[----:B------:R-:W-:Y:S01]  /*1fc0*/  ISETP.GE.AND P0, PT, R16, UR19, PT ;  /* 0x0000001310007c0c */ /* 0x000fe2000bf06270 */
[----:B------:R-:W-:Y:S01]  /*1fd0*/  IMAD R166, R17, c[0x0][0x198], RZ ;  /* 0x0000660011a67a24 */ /* 0x000fe200078e02ff */
[----:B------:R-:W-:Y:S01]  /*1fe0*/  SHF.R.U32.HI R4, RZ, 0x3, R4 ;  /* 0x00000003ff047819 */ /* 0x000fe20000011604 */
[----:B------:R-:W-:Y:S01]  /*1ff0*/  IMAD.IADD R7, R15, 0x1, R6 ;  /* 0x000000010f077824 */ /* 0x000fe200078e0206 */
[----:B------:R-:W-:Y:S01]  /*2000*/  ULDC.64 UR8, c[0x0][0x1a0] ;  /* 0x0000680000087ab9 */ /* 0x000fe20000000a00 */
[----:B------:R-:W-:Y:S01]  /*2010*/  IMAD R12, R12, c[0x0][0x1a0], RZ ;  /* 0x000068000c0c7a24 */ /* 0x000fe200078e02ff */
[----:B------:R-:W-:Y:S01]  /*2020*/  LOP3.LUT R4, R2, R4, RZ, 0x3c, !PT ;  /* 0x0000000402047212 */ /* 0x000fe200078e3cff */
[----:B------:R-:W-:Y:S01]  /*2030*/  IMAD.MOV.U32 R6, RZ, RZ, R14 ;  /* 0x000000ffff067224 */ /* 0x000fe200078e000e */
[----:B------:R-:W-:Y:S01]  /*2040*/  USHF.L.U64.HI UR20, UR8, UR24, UR9 ;  /* 0x0000001808147299 */ /* 0x000fe20008010209 */
[----:B------:R-:W-:Y:S01]  /*2050*/  IMAD R166, R16, c[0x0][0x19c], R166 ;  /* 0x0000670010a67a24 */ /* 0x000fe200078e02a6 */
[----:B------:R-:W-:Y:S01]  /*2060*/  LOP3.LUT R4, R4, 0xfffffe00, R0, 0xf8, !PT ;  /* 0xfffffe0004047812 */ /* 0x000fe200078ef800 */
[C---:B------:R-:W-:Y:S01]  /*2070*/  IMAD R12, R10.reuse, c[0x0][0x1a4], R12 ;  /* 0x000069000a0c7a24 */ /* 0x040fe200078e020c */
[----:B------:R-:W-:Y:S01]  /*2080*/  USHF.L.U32 UR21, UR8, 0x4, URZ ;  /* 0x0000000408157899 */ /* 0x000fe2000800063f */
[----:B------:R-:W-:Y:S01]  /*2090*/  IMAD.MOV.U32 R2, RZ, RZ, 0x10 ;  /* 0x00000010ff027424 */ /* 0x000fe200078e00ff */
[----:B------:R-:W-:Y:S01]  /*20a0*/  IADD3 R21, R19, UR5, RZ ;  /* 0x0000000513157c10 */ /* 0x000fe2000fffe0ff */
[----:B------:R-:W-:Y:S01]  /*20b0*/  IMAD.MOV.U32 R0, RZ, RZ, 0x20 ;  /* 0x00000020ff007424 */ /* 0x000fe200078e00ff */
[----:B------:R-:W-:Y:S01]  /*20c0*/  SHF.R.S32.HI R5, RZ, 0x5, R9 ;  /* 0x00000005ff057819 */ /* 0x000fe20000011409 */
[----:B------:R-:W-:Y:S01]  /*20d0*/  IMAD.WIDE.U32 R10, R10, c[0x0][0x1a0], R6 ;  /* 0x000068000a0a7a25 */ /* 0x000fe200078e0006 */
[----:B------:R-:W-:-:S02]  /*20e0*/  IADD3 R241, R244, 0x40, RZ ;  /* 0x00000040f4f17810 */ /* 0x000fc40007ffe0ff */
[C---:B------:R-:W-:Y:S01]  /*20f0*/  IADD3 R240, R244.reuse, 0x80, RZ ;  /* 0x00000080f4f07810 */ /* 0x040fe20007ffe0ff */
[----:B------:R-:W-:Y:S01]  /*2100*/  IMAD.IADD R166, R13, 0x1, R166 ;  /* 0x000000010da67824 */ /* 0x000fe200078e02a6 */
[----:B------:R-:W-:Y:S01]  /*2110*/  IADD3 R239, R244, 0xc0, RZ ;  /* 0x000000c0f4ef7810 */ /* 0x000fe20007ffe0ff */
[----:B--2---:R-:W-:Y:S01]  /*2120*/  IMAD.WIDE R22, R22, 0x40, R16 ;  /* 0x0000004016167825 */ /* 0x004fe200078e0210 */
[----:B------:R-:W-:Y:S02]  /*2130*/  SEL R2, R2, 0xfffffff0, !P1 ;  /* 0xfffffff002027807 */ /* 0x000fe40004800000 */
[----:B------:R-:W-:Y:S01]  /*2140*/  SEL R0, R0, 0xffffffe0, !P2 ;  /* 0xffffffe000007807 */ /* 0x000fe20005000000 */
        /* <DEDUP_REMOVED lines=41> */
.L_x_4046:
[----:B------:R-:W-:Y:S05]  /*23e0*/  BSYNC B0 ;  /* 0x0000000000007941 */ /* 0x000fea0003800000 */
.L_x_4045:
        /* <DEDUP_REMOVED lines=45> */
.L_x_4048:
[----:B------:R-:W-:Y:S05]  /*26c0*/  BSYNC B0 ;  /* 0x0000000000007941 */ /* 0x000fea0003800000 */
.L_x_4047:
        /* <DEDUP_REMOVED lines=45> */
.L_x_4050:
[----:B------:R-:W-:Y:S05]  /*29a0*/  BSYNC B0 ;  /* 0x0000000000007941 */ /* 0x000fea0003800000 */
.L_x_4049:
        /* <DEDUP_REMOVED lines=44> */
.L_x_4052:
[----:B------:R-:W-:Y:S05]  /*2c70*/  BSYNC B0 ;  /* 0x0000000000007941 */ /* 0x000fea0003800000 */
.L_x_4051:
        /* <DEDUP_REMOVED lines=39> */
.L_x_4054:
[----:B------:R-:W-:Y:S05]  /*2ef0*/  BSYNC B0 ;  /* 0x0000000000007941 */ /* 0x000fea0003800000 */
.L_x_4053:
        /* <DEDUP_REMOVED lines=41> */
.L_x_4056:
[----:B------:R-:W-:Y:S05]  /*3190*/  BSYNC B0 ;  /* 0x0000000000007941 */ /* 0x000fea0003800000 */
.L_x_4055:
        /* <DEDUP_REMOVED lines=40> */
.L_x_4058:
[----:B------:R-:W-:Y:S05]  /*3420*/  BSYNC B0 ;  /* 0x0000000000007941 */ /* 0x000fea0003800000 */
.L_x_4057:
[----:B------:R-:W-:Y:S01]  /*3430*/  ISETP.GE.AND P0, PT, R6, UR9, PT ;  /* 0x0000000906007c0c */ /* 0x000fe2000bf06270 */
[----:B------:R-:W-:-:S12]  /*3440*/  BSSY B0, `(.L_x_4059) ;  /* 0x0000029000007945 */ /* 0x000fd80003800000 */
[----:B------:R-:W-:Y:S05]  /*3450*/  @P0 BRA `(.L_x_4060) ;  /* 0x0000027000000947 */ /* 0x000fea0003800000 */
[----:B------:R-:W-:Y:S01]  /*3460*/  ISETP.GE.AND P6, PT, R244, c[0x0][0x220], PT ;  /* 0x00008800f4007a0c */ /* 0x000fe20003fc6270 */
[----:B-1----:R-:W-:Y:S01]  /*3470*/  IMAD.MOV.U32 R24, RZ, RZ, c[0x0][0x198] ;  /* 0x00006600ff187624 */ /* 0x002fe200078e00ff */
[----:B------:R-:W-:Y:S01]  /*3480*/  ISETP.GE.AND P5, PT, R241, c[0x0][0x220], PT ;  /* 0x00008800f1007a0c */ /* 0x000fe20003fa6270 */
[----:B--2---:R-:W-:Y:S01]  /*3490*/  IMAD.MOV.U32 R14, RZ, RZ, R172 ;  /* 0x000000ffff0e7224 */ /* 0x004fe200078e00ac */
        /* <DEDUP_REMOVED lines=35> */
.L_x_4060:
[----:B------:R-:W-:Y:S05]  /*36d0*/  BSYNC B0 ;  /* 0x0000000000007941 */ /* 0x000fea0003800000 */
.L_x_4059:
        /* <DEDUP_REMOVED lines=10> */
[----:B-12---:R-:W-:-:S05]  /*3780*/  IMAD.U32 R14, RZ, RZ, UR4 ;  /* 0x00000004ff0e7e24 */ /* 0x006fca000f8e00ff */
[----:B------:R-:W-:Y:S01]  /*3790*/  IMAD.U32 R15, RZ, RZ, UR5 ;  /* 0x00000005ff0f7e24 */ /* 0x000fe2000f8e00ff */
[----:B------:R-:W-:-:S05]  /*37a0*/  DEPBAR.LE SB0, 0x0 ;  /* 0x000080000000791a */ /* 0x000fca0000000000 */
[----:B------:R1:W2:Y:S04]  /*37b0*/  LDG.E R15, [R14.64] ;  /* 0x000000200e0f7981 */ /* 0x0002a8000c1e1900 */
[----:B------:R-:W-:Y:S01]  /*37c0*/  BAR.SYNC.DEFER_BLOCKING 0x0 ;  /* 0x0000000000007b1d */ /* 0x000fe20000010000 */
[----:B------:R-:W-:Y:S02]  /*37d0*/  ISETP.GE.AND P1, PT, R16, UR9, PT ;  /* 0x0000000910007c0c */ /* 0x000fe4000bf26270 */
[----:B------:R-:W-:-:S03]  /*37e0*/  LEA R180, P0, R10, c[0x0][0x170], 0x1 ;  /* 0x00005c000ab47a11 */ /* 0x000fc600078008ff */
[----:B------:R-:W-:Y:S01]  /*37f0*/  BSSY B0, `(.L_x_4061) ;  /* 0x000002b000007945 */ /* 0x000fe20003800000 */
[----:B------:R-:W-:Y:S01]  /*3800*/  LEA.HI.X R167, R10, c[0x0][0x174], R13, 0x1, P0 ;  /* 0x00005d000aa77a11 */ /* 0x000fe200000f0c0d */
[----:B-1----:R-:W2:Y:S06]  /*3810*/  MUFU.RCP R14, c[0x0][0x238] ;  /* 0x00008e00000e7b08 */ /* 0x002eac0000001000 */
        /* <DEDUP_REMOVED lines=11> */
[--C-:B-1----:R-:W-:Y:S01]  /*38d0*/  @!P3 IMAD.MOV.U32 R14, RZ, RZ, R180.reuse ;  /* 0x000000ffff0eb224 */ /* 0x102fe200078e00b4 */
        /* <DEDUP_REMOVED lines=28> */
.L_x_4062:
[----:B------:R-:W-:Y:S05]  /*3aa0*/  BSYNC B0 ;  /* 0x0000000000007941 */ /* 0x000fea0003800000 */
.L_x_4061:
        /* <DEDUP_REMOVED lines=45> */
.L_x_4064:
[----:B------:R-:W-:Y:S05]  /*3d80*/  BSYNC B0 ;  /* 0x0000000000007941 */ /* 0x000fea0003800000 */
.L_x_4063:
        /* <DEDUP_REMOVED lines=15> */
[----:B-1--4-:R-:W-:-:S04]  /*3e80*/  IADD3 R14, P0, R10, UR13, RZ ;  /* 0x0000000d0a0e7c10 */ /* 0x012fc8000ff1e0ff */
[----:B------:R-:W-:Y:S01]  /*3e90*/  IMAD.U32 R7, RZ, RZ, UR5 ;  /* 0x00000005ff077e24 */ /* 0x000fe2000f8e00ff */
[----:B------:R-:W-:Y:S01]  /*3ea0*/  @!P4 LEA R18, P1, R8, R180, 0x1 ;  /* 0x000000b40812c211 */ /* 0x000fe200078208ff */
[----:B------:R1:W-:Y:S01]  /*3eb0*/  @P4 STS.128 [R242+0x11000], RZ ;  /* 0x011000fff2004388 */ /* 0x0003e20000000c00 */
[----:B------:R-:W-:Y:S02]  /*3ec0*/  @!P3 LEA R22, P5, R14, c[0x0][0x170], 0x1 ;  /* 0x00005c000e16ba11 */ /* 0x000fe400078a08ff */
        /* <DEDUP_REMOVED lines=28> */
.L_x_4066:
[----:B------:R-:W-:Y:S05]  /*4090*/  BSYNC B0 ;  /* 0x0000000000007941 */ /* 0x000fea0003800000 */
.L_x_4065:
        /* <DEDUP_REMOVED lines=23> */
[----:B----4-:R-:W-:Y:S01]  /*4210*/  @!P2 LEA R14, P1, R12, c[0x0][0x170], 0x1 ;  /* 0x00005c000c0eaa11 */ /* 0x010fe200078208ff */
        /* <DEDUP_REMOVED lines=27> */
.L_x_4068:
[----:B------:R-:W-:Y:S05]  /*43d0*/  BSYNC B0 ;  /* 0x0000000000007941 */ /* 0x000fea0003800000 */
.L_x_4067:
[C---:B------:R-:W-:Y:S01]  /*43e0*/  IMAD.SHL.U32 R7, R3.reuse, 0x40, RZ ;  /* 0x0000004003077824 */ /* 0x040fe200078e00ff */
[----:B------:R-:W-:Y:S01]  /*43f0*/  R2P PR, R3, 0x6 ;  /* 0x0000000603007804 */ /* 0x000fe20000000000 */
[----:B------:R-:W-:Y:S01]  /*4400*/  IMAD.SHL.U32 R16, R16, 0x8, RZ ;  /* 0x0000000810107824 */ /* 0x000fe200078e00ff */
[----:B------:R-:W-:Y:S01]  /*4410*/  SHF.R.S32.HI R173, RZ, 0x1f, R6 ;  /* 0x0000001fffad7819 */ /* 0x000fe20000011406 */
[----:B------:R-:W-:Y:S01]  /*4420*/  IMAD R238, R5, 0x400, R4 ;  /* 0x0000040005ee7824 */ /* 0x000fe200078e0204 */
[----:B------:R-:W-:Y:S01]  /*4430*/  LOP3.LUT R7, R7, 0x1c0, RZ, 0xc0, !PT ;  /* 0x000001c007077812 */ /* 0x000fe200078ec0ff */
[----:B------:R-:W-:Y:S01]  /*4440*/  IMAD.U32 R112, RZ, RZ, UR26 ;  /* 0x0000001aff707e24 */ /* 0x000fe2000f8e00ff */
[----:B------:R-:W-:Y:S01]  /*4450*/  LEA.HI R173, R173, R6, RZ, 0x2 ;  /* 0x00000006adad7211 */ /* 0x000fe200078f10ff */
[----:B------:R-:W-:Y:S01]  /*4460*/  IMAD.SHL.U32 R238, R238, 0x2, RZ ;  /* 0x00000002eeee7824 */ /* 0x000fe200078e00ff */
[----:B------:R-:W-:Y:S01]  /*4470*/  LOP3.LUT R16, R7, 0x8, R16, 0xf8, !PT ;  /* 0x0000000807107812 */ /* 0x000fe200078ef810 */
[----:B------:R-:W-:Y:S01]  /*4480*/  IMAD.U32 R127, RZ, RZ, UR10 ;  /* 0x0000000aff7f7e24 */ /* 0x000fe2000f8e00ff */
[----:B------:R-:W-:Y:S01]  /*4490*/  SHF.R.U32.HI R7, RZ, 0x3, R7 ;  /* 0x00000003ff077819 */ /* 0x000fe20000011607 */
[--C-:B------:R-:W-:Y:S01]  /*44a0*/  IMAD R236, R2, 0x2, R238.reuse ;  /* 0x0000000202ec7824 */ /* 0x100fe200078e02ee */
[----:B------:R-:W-:Y:S01]  /*44b0*/  LDSM.16.M88.4 R56, [R238] ;  /* 0x00000000ee38783b */ /* 0x000fe20000000200 */
[----:B------:R-:W-:Y:S01]  /*44c0*/  IMAD R234, R0, 0x2, R238 ;  /* 0x0000000200ea7824 */ /* 0x000fe200078e02ee */
[----:B------:R-:W-:Y:S01]  /*44d0*/  LOP3.LUT R7, R16, R7, RZ, 0x3c, !PT ;  /* 0x0000000710077212 */ /* 0x000fe200078e3cff */
[----:B------:R-:W-:Y:S01]  /*44e0*/  IMAD R233, R0, 0x2, R236 ;  /* 0x0000000200e97824 */ /* 0x000fe200078e02ec */
[----:B------:R-:W-:Y:S01]  /*44f0*/  LDSM.16.M88.4 R24, [R236] ;  /* 0x00000000ec18783b */ /* 0x000fe20000000200 */
[----:B------:R-:W-:Y:S01]  /*4500*/  SHF.R.S32.HI R173, RZ, 0x2, R173 ;  /* 0x00000002ffad7819 */ /* 0x000fe200000114ad */
[----:B------:R-:W-:Y:S01]  /*4510*/  UISETP.GE.AND UP0, UPT, UR26, 0x2, UPT ;  /* 0x000000021a00788c */ /* 0x000fe2000bf06270 */
[----:B------:R-:W-:Y:S01]  /*4520*/  IMAD R237, R237, 0x200, R7 ;  /* 0x00000200eded7824 */ /* 0x000fe200078e0207 */
[----:B------:R-:W-:Y:S01]  /*4530*/  LDSM.16.M88.4 R64, [R234] ;  /* 0x00000000ea40783b */ /* 0x000fe20000000200 */
[----:B------:R-:W-:-:S02]  /*4540*/  LEA R173, R5, R173, 0x4 ;  /* 0x000000ad05ad7211 */ /* 0x000fc400078e20ff */
[----:B------:R-:W-:Y:S01]  /*4550*/  IMAD.SHL.U32 R237, R237, 0x2, RZ ;  /* 0x00000002eded7824 */ /* 0x000fe200078e00ff */
[----:B------:R-:W0:Y:S01]  /*4560*/  LDGDEPBAR ;  /* 0x00000000000079af */ /* 0x000e220000000000 */
[----:B------:R-:W-:-:S03]  /*4570*/  IADD3 R173, R173, UR12, RZ ;  /* 0x0000000cadad7c10 */ /* 0x000fc6000fffe0ff */
[----:B-1--4-:R-:W1:Y:S01]  /*4580*/  LDSM.16.M88.4 R8, [R237+0x8000] ;  /* 0x00800000ed08783b */ /* 0x012e620000000200 */
[C---:B------:R-:W-:Y:S02]  /*4590*/  IADD3 R3, R237.reuse, 0x8000, RZ ;  /* 0x00008000ed037810 */ /* 0x040fe40007ffe0ff */
[----:B------:R-:W-:Y:S01]  /*45a0*/  IADD3 R235, R237, 0x8020, RZ ;  /* 0x00008020edeb7810 */ /* 0x000fe20007ffe0ff */
[----:B------:R-:W4:Y:S01]  /*45b0*/  LDSM.16.M88.4 R28, [R237+0x8800] ;  /* 0x00880000ed1c783b */ /* 0x000f220000000200 */
[----:B------:R-:W-:Y:S01]  /*45c0*/  @P1 IADD3 R235, R3, -0x20, RZ ;  /* 0xffffffe003eb1810 */ /* 0x000fe20007ffe0ff */
[----:B------:R-:W-:Y:S01]  /*45d0*/  IMAD.MOV.U32 R3, RZ, RZ, 0x40 ;  /* 0x00000040ff037424 */ /* 0x000fe200078e00ff */
[----:B------:R-:W-:Y:S01]  /*45e0*/  IADD3 R127, R127, -UR27, R173 ;  /* 0x8000001b7f7f7c10 */ /* 0x000fe2000fffe0ad */
[----:B------:R-:W5:Y:S01]  /*45f0*/  LDSM.16.M88.4 R52, [R237+0x9000] ;  /* 0x00900000ed34783b */ /* 0x000f620000000200 */
[----:B------:R-:W-:Y:S02]  /*4600*/  IADD3 R227, R235, 0x800, RZ ;  /* 0x00000800ebe37810 */ /* 0x000fe40007ffe0ff */
[----:B------:R-:W-:Y:S01]  /*4610*/  SEL R3, R3, 0xffffffc0, !P2 ;  /* 0xffffffc003037807 */ /* 0x000fe20005000000 */
[----:B------:R-:W3:Y:S01]  /*4620*/  LDSM.16.M88.4 R32, [R237+0x9800] ;  /* 0x00980000ed20783b */ /* 0x000ee20000000200 */
[----:B------:R-:W-:-:S02]  /*4630*/  IADD3 R226, R235, 0x1000, RZ ;  /* 0x00001000ebe27810 */ /* 0x000fc40007ffe0ff */
[----:B------:R-:W-:Y:S01]  /*4640*/  IADD3 R225, R235, 0x1800, RZ ;  /* 0x00001800ebe17810 */ /* 0x000fe20007ffe0ff */
[----:B------:R-:W2:Y:S01]  /*4650*/  LDSM.16.M88.4 R20, [R235] ;  /* 0x00000000eb14783b */ /* 0x000ea20000000200 */
[----:B------:R-:W-:Y:S01]  /*4660*/  IMAD.IADD R231, R237, 0x1, R3 ;  /* 0x00000001ede77824 */ /* 0x000fe200078e0203 */
[----:B------:R-:W-:Y:S01]  /*4670*/  IADD3 R223, R235, 0x2000, RZ ;  /* 0x00002000ebdf7810 */ /* 0x000fe20007ffe0ff */
[----:B------:R-:W-:Y:S01]  /*4680*/  IMAD.IADD R224, R3, 0x1, R235 ;  /* 0x0000000103e07824 */ /* 0x000fe200078e02eb */
[----:B------:R-:W2:Y:S01]  /*4690*/  LDSM.16.M88.4 R60, [R235+0x800] ;  /* 0x00080000eb3c783b */ /* 0x000ea20000000200 */
[----:B------:R-:W-:Y:S01]  /*46a0*/  IMAD.SHL.U32 R3, R165, 0x2, RZ ;  /* 0x00000002a5037824 */ /* 0x000fe200078e00ff */
[C---:B------:R-:W-:Y:S02]  /*46b0*/  IADD3 R222, R235.reuse, 0x2800, RZ ;  /* 0x00002800ebde7810 */ /* 0x040fe40007ffe0ff */
[----:B------:R-:W2:Y:S01]  /*46c0*/  LDSM.16.M88.4 R44, [R235+0x1000] ;  /* 0x00100000eb2c783b */ /* 0x000ea20000000200 */
[----:B------:R-:W-:-:S02]  /*46d0*/  IADD3 R221, R235, 0x3000, RZ ;  /* 0x00003000ebdd7810 */ /* 0x000fc40007ffe0ff */
[----:B------:R-:W-:Y:S01]  /*46e0*/  LOP3.LUT R3, R3, 0x6, RZ, 0xc0, !PT ;  /* 0x0000000603037812 */ /* 0x000fe200078ec0ff */
[----:B------:R-:W2:Y:S01]  /*46f0*/  LDSM.16.M88.4 R40, [R235+0x1800] ;  /* 0x00180000eb28783b */ /* 0x000ea20000000200 */
[C---:B------:R-:W-:Y:S02]  /*4700*/  IADD3 R220, R235.reuse, 0x3800, RZ ;  /* 0x00003800ebdc7810 */ /* 0x040fe40007ffe0ff */
[C---:B------:R-:W-:Y:S01]  /*4710*/  IADD3 R219, R235.reuse, 0x4000, RZ ;  /* 0x00004000ebdb7810 */ /* 0x040fe20007ffe0ff */
[----:B------:R-:W2:Y:S01]  /*4720*/  LDSM.16.M88.4 R68, [R231+0x8000] ;  /* 0x00800000e744783b */ /* 0x000ea20000000200 */
[----:B------:R-:W-:Y:S01]  /*4730*/  IMAD R112, R112, 0x40, R3 ;  /* 0x0000004070707824 */ /* 0x000fe200078e0203 */
[C---:B------:R-:W-:Y:S02]  /*4740*/  IADD3 R218, R235.reuse, 0x4800, RZ ;  /* 0x00004800ebda7810 */ /* 0x040fe40007ffe0ff */
[----:B------:R-:W-:Y:S01]  /*4750*/  LDSM.16.M88.4 R76, [R224+0x1000] ;  /* 0x00100000e04c783b */ /* 0x000fe20000000200 */
[----:B------:R-:W-:-:S02]  /*4760*/  IADD3 R217, R235, 0x5000, RZ ;  /* 0x00005000ebd97810 */ /* 0x000fc40007ffe0ff */
[C---:B------:R-:W-:Y:S01]  /*4770*/  IADD3 R5, R112.reuse, -0x3f, RZ ;  /* 0xffffffc170057810 */ /* 0x040fe20007ffe0ff */
[C---:B-1----:R-:W-:Y:S01]  /*4780*/  HMMA.16816.F32.BF16 R12, R56.reuse, R8, RZ ;  /* 0x00000008380c723c */ /* 0x042fe200000418ff */
[----:B------:R-:W-:Y:S01]  /*4790*/  LDSM.16.M88.4 R72, [R224+0x1800] ;  /* 0x00180000e048783b */ /* 0x000fe20000000200 */
[C---:B------:R-:W-:Y:S02]  /*47a0*/  IADD3 R88, R112.reuse, -0x37, RZ ;  /* 0xffffffc970587810 */ /* 0x040fe40007ffe0ff */
[C---:B------:R-:W-:Y:S01]  /*47b0*/  IADD3 R90, R112.reuse, -0x30, RZ ;  /* 0xffffffd0705a7810 */ /* 0x040fe20007ffe0ff */
[----:B------:R-:W-:Y:S01]  /*47c0*/  LDSM.16.M88.4 R84, [R224+0x5800] ;  /* 0x00580000e054783b */ /* 0x000fe20000000200 */
[C---:B------:R-:W-:Y:S02]  /*47d0*/  IADD3 R94, R112.reuse, -0x28, RZ ;  /* 0xffffffd8705e7810 */ /* 0x040fe40007ffe0ff */
[----:B----4-:R-:W-:Y:S01]  /*47e0*/  HMMA.16816.F32.BF16 R16, R56, R28, RZ ;  /* 0x0000001c3810723c */ /* 0x010fe200000418ff */
[C---:B------:R-:W-:Y:S01]  /*47f0*/  IADD3 R92, R112.reuse, -0x2f, RZ ;  /* 0xffffffd1705c7810 */ /* 0x040fe20007ffe0ff */
[----:B------:R-:W-:Y:S01]  /*4800*/  LDSM.16.M88.4 R80, [R237+0xf000] ;  /* 0x00f00000ed50783b */ /* 0x000fe20000000200 */
[----:B------:R-:W-:-:S02]  /*4810*/  IADD3 R96, R112, -0x27, RZ ;  /* 0xffffffd970607810 */ /* 0x000fc40007ffe0ff */
[C---:B------:R-:W-:Y:S02]  /*4820*/  IADD3 R98, R112.reuse, -0x20, RZ ;  /* 0xffffffe070627810 */ /* 0x040fe40007ffe0ff */
[C---:B------:R-:W-:Y:S01]  /*4830*/  IADD3 R100, R112.reuse, -0x1f, RZ ;  /* 0xffffffe170647810 */ /* 0x040fe20007ffe0ff */
[C---:B------:R-:W-:Y:S01]  /*4840*/  HMMA.16816.F32.BF16 R8, R56.reuse, R10, RZ ;  /* 0x0000000a3808723c */ /* 0x040fe200000418ff */
[C---:B------:R-:W-:Y:S02]  /*4850*/  IADD3 R3, R112.reuse, -0x40, RZ ;  /* 0xffffffc070037810 */ /* 0x040fe40007ffe0ff */
[C---:B------:R-:W-:Y:S02]  /*4860*/  IADD3 R102, R112.reuse, -0x18, RZ ;  /* 0xffffffe870667810 */ /* 0x040fe40007ffe0ff */
[C---:B------:R-:W-:Y:S01]  /*4870*/  IADD3 R105, R112.reuse, -0x17, RZ ;  /* 0xffffffe970697810 */ /* 0x040fe20007ffe0ff */
[----:B------:R-:W-:Y:S01]  /*4880*/  IMAD.IADD R6, R127, 0x1, -R3 ;  /* 0x000000017f067824 */ /* 0x000fe200078e0a03 */
[C---:B------:R-:W-:Y:S01]  /*4890*/  IADD3 R107, R112.reuse, -0x10, RZ ;  /* 0xfffffff0706b7810 */ /* 0x040fe20007ffe0ff */
[----:B------:R-:W-:Y:S01]  /*48a0*/  HMMA.16816.F32.BF16 R28, R56, R30, RZ ;  /* 0x0000001e381c723c */ /* 0x000fe200000418ff */
[----:B------:R-:W-:-:S02]  /*48b0*/  IADD3 R109, R112, -0xf, RZ ;  /* 0xfffffff1706d7810 */ /* 0x000fc40007ffe0ff */
[----:B------:R-:W-:Y:S02]  /*48c0*/  IABS R6, R6 ;  /* 0x0000000600067213 */ /* 0x000fe40000000000 */
[C---:B------:R-:W-:Y:S02]  /*48d0*/  IADD3 R111, R112.reuse, -0x8, RZ ;  /* 0xfffffff8706f7810 */ /* 0x040fe40007ffe0ff */
[----:B------:R-:W-:Y:S01]  /*48e0*/  ISETP.GE.AND P1, PT, R5, UR10, PT ;  /* 0x0000000a05007c0c */ /* 0x000fe2000bf26270 */
[C---:B-----5:R-:W-:Y:S01]  /*48f0*/  HMMA.16816.F32.BF16 R36, R56.reuse, R52, RZ ;  /* 0x000000343824723c */ /* 0x060fe200000418ff */
[----:B------:R-:W-:Y:S01]  /*4900*/  IMAD.MOV.U32 R7, RZ, RZ, R6 ;  /* 0x000000ffff077224 */ /* 0x000fe200078e0006 */
[C---:B------:R-:W-:Y:S02]  /*4910*/  IADD3 R6, R112.reuse, -0x38, RZ ;  /* 0xffffffc870067810 */ /* 0x040fe40007ffe0ff */
[----:B------:R-:W-:Y:S02]  /*4920*/  IADD3 R112, R112, -0x7, RZ ;  /* 0xfffffff970707810 */ /* 0x000fe40007ffe0ff */
[----:B------:R-:W-:Y:S01]  /*4930*/  ISETP.GE.AND P0, PT, R6, UR10, PT ;  /* 0x0000000a06007c0c */ /* 0x000fe2000bf06270 */
[----:B------:R-:W-:Y:S01]  /*4940*/  I2F R7, R7 ;  /* 0x0000000700077306 */ /* 0x000fe20000201400 */
[----:B------:R-:W-:Y:S01]  /*4950*/  HMMA.16816.F32.BF16 R52, R56, R54, RZ ;  /* 0x000000363834723c */ /* 0x000fe200000418ff */
[----:B------:R-:W-:-:S02]  /*4960*/  ISETP.GE.AND P2, PT, R3, UR10, PT ;  /* 0x0000000a03007c0c */ /* 0x000fc4000bf46270 */
[----:B------:R-:W-:Y:S02]  /*4970*/  ISETP.GE.AND P6, PT, R88, UR10, PT ;  /* 0x0000000a58007c0c */ /* 0x000fe4000bfc6270 */
[----:B------:R-:W-:Y:S02]  /*4980*/  ISETP.GE.AND P5, PT, R90, UR10, PT ;  /* 0x0000000a5a007c0c */ /* 0x000fe4000bfa6270 */
[----:B------:R-:W-:Y:S01]  /*4990*/  ISETP.GE.AND P4, PT, R92, UR10, PT ;  /* 0x0000000a5c007c0c */ /* 0x000fe2000bf86270 */
[----:B---3--:R-:W-:Y:S01]  /*49a0*/  HMMA.16816.F32.BF16 R48, R56, R32, RZ ;  /* 0x000000203830723c */ /* 0x008fe200000418ff */
[----:B------:R-:W-:Y:S02]  /*49b0*/  ISETP.GE.AND P3, PT, R94, UR10, PT ;  /* 0x0000000a5e007c0c */ /* 0x000fe4000bf66270 */
[C---:B------:R-:W-:Y:S02]  /*49c0*/  IADD3 R216, R235.reuse, 0x5800, RZ ;  /* 0x00005800ebd87810 */ /* 0x040fe40007ffe0ff */
[----:B------:R-:W-:-:S02]  /*49d0*/  IADD3 R215, R235, 0x6000, RZ ;  /* 0x00006000ebd77810 */ /* 0x000fc40007ffe0ff */
[C---:B------:R-:W-:Y:S01]  /*49e0*/  IADD3 R214, R235.reuse, 0x6800, RZ ;  /* 0x00006800ebd67810 */ /* 0x040fe20007ffe0ff */
[----:B------:R-:W-:Y:S01]  /*49f0*/  HMMA.16816.F32.BF16 R56, R56, R34, RZ ;  /* 0x000000223838723c */ /* 0x000fe200000418ff */
[----:B------:R-:W1:Y:S01]  /*4a00*/  LDSM.16.M88.4 R32, [R231+0x8800] ;  /* 0x00880000e720783b */ /* 0x000e620000000200 */
[C---:B------:R-:W-:Y:S02]  /*4a10*/  IADD3 R213, R235.reuse, 0x7000, RZ ;  /* 0x00007000ebd57810 */ /* 0x040fe40007ffe0ff */
[----:B------:R-:W-:-:S04]  /*4a20*/  IADD3 R212, R235, 0x7800, RZ ;  /* 0x00007800ebd47810 */ /* 0x000fc80007ffe0ff */
        /* <DEDUP_REMOVED lines=8> */
[----:B------:R-:W-:Y:S07]  /*4ab0*/  LDSM.16.M88.4 R44, [R224] ;  /* 0x00000000e02c783b */ /* 0x000fee0000000200 */
[C---:B------:R-:W-:Y:S08]  /*4ac0*/  HMMA.16816.F32.BF16 R48, R24.reuse, R40, R48 ;  /* 0x000000281830723c */ /* 0x040ff00000041830 */
[----:B------:R-:W-:Y:S01]  /*4ad0*/  HMMA.16816.F32.BF16 R56, R24, R42, R56 ;  /* 0x0000002a1838723c */ /* 0x000fe20000041838 */
[----:B------:R-:W4:Y:S04]  /*4ae0*/  LDSM.16.M88.4 R40, [R233] ;  /* 0x00000000e928783b */ /* 0x000f280000000200 */
[----:B------:R-:W5:Y:S03]  /*4af0*/  LDSM.16.M88.4 R24, [R224+0x800] ;  /* 0x00080000e018783b */ /* 0x000f660000000200 */
        /* <DEDUP_REMOVED lines=8> */
[----:B------:R-:W1:Y:S07]  /*4b80*/  LDSM.16.M88.4 R20, [R238+0x2000] ;  /* 0x00200000ee14783b */ /* 0x000e6e0000000200 */
[C---:B---3--:R-:W-:Y:S08]  /*4b90*/  HMMA.16816.F32.BF16 R48, R64.reuse, R60, R48 ;  /* 0x0000003c4030723c */ /* 0x048ff00000041830 */
[----:B------:R-:W-:Y:S01]  /*4ba0*/  HMMA.16816.F32.BF16 R64, R64, R62, R56 ;  /* 0x0000003e4040723c */ /* 0x000fe20000041838 */
[----:B------:R-:W2:Y:S04]  /*4bb0*/  LDSM.16.M88.4 R60, [R237+0xb000] ;  /* 0x00b00000ed3c783b */ /* 0x000ea80000000200 */
[----:B------:R-:W-:Y:S03]  /*4bc0*/  LDSM.16.M88.4 R56, [R235+0x2000] ;  /* 0x00200000eb38783b */ /* 0x000fe60000000200 */
[C---:B----4-:R-:W-:Y:S08]  /*4bd0*/  HMMA.16816.F32.BF16 R12, R40.reuse, R44, R12 ;  /* 0x0000002c280c723c */ /* 0x050ff0000004180c */
[C---:B------:R-:W-:Y:S01]  /*4be0*/  HMMA.16816.F32.BF16 R8, R40.reuse, R46, R8 ;  /* 0x0000002e2808723c */ /* 0x040fe20000041808 */
[----:B------:R-:W-:Y:S07]  /*4bf0*/  LDSM.16.M88.4 R44, [R236+0x2000] ;  /* 0x00200000ec2c783b */ /* 0x000fee0000000200 */
[C---:B-----5:R-:W-:Y:S08]  /*4c00*/  HMMA.16816.F32.BF16 R16, R40.reuse, R24, R16 ;  /* 0x000000182810723c */ /* 0x060ff00000041810 */
        /* <DEDUP_REMOVED lines=16> */
[C---:B------:R-:W-:Y:S01]  /*4d10*/  HMMA.16816.F32.BF16 R52, R20.reuse, R62, R52 ;  /* 0x0000003e1434723c */ /* 0x040fe20000041834 */
[----:B------:R-:W-:Y:S07]  /*4d20*/  LDSM.16.M88.4 R60, [R231+0xb000] ;  /* 0x00b00000e73c783b */ /* 0x000fee0000000200 */
[C---:B---3--:R-:W-:Y:S08]  /*4d30*/  HMMA.16816.F32.BF16 R48, R20.reuse, R24, R48 ;  /* 0x000000181430723c */ /* 0x048ff00000041830 */
[----:B------:R-:W-:Y:S01]  /*4d40*/  HMMA.16816.F32.BF16 R64, R20, R26, R64 ;  /* 0x0000001a1440723c */ /* 0x000fe20000041840 */
[----:B------:R-:W-:Y:S04]  /*4d50*/  LDSM.16.M88.4 R20, [R234+0x2000] ;  /* 0x00200000ea14783b */ /* 0x000fe80000000200 */
[----:B------:R-:W2:Y:S03]  /*4d60*/  LDSM.16.M88.4 R24, [R231+0xa000] ;  /* 0x00a00000e718783b */ /* 0x000ea60000000200 */
[C---:B----4-:R-:W-:Y:S08]  /*4d70*/  HMMA.16816.F32.BF16 R16, R44.reuse, R40, R16 ;  /* 0x000000282c10723c */ /* 0x050ff00000041810 */
[C---:B------:R-:W-:Y:S01]  /*4d80*/  HMMA.16816.F32.BF16 R28, R44.reuse, R42, R28 ;  /* 0x0000002a2c1c723c */ /* 0x040fe2000004181c */
[----:B------:R-:W3:Y:S07]  /*4d90*/  LDSM.16.M88.4 R40, [R231+0xb800] ;  /* 0x00b80000e728783b */ /* 0x000eee0000000200 */
        /* <DEDUP_REMOVED lines=27> */
[C---:B------:R-:W-:Y:S08]  /*4f50*/  HMMA.16816.F32.BF16 R16, R32.reuse, R44, R16 ;  /* 0x0000002c2010723c */ /* 0x040ff00000041810 */
[----:B------:R-:W-:Y:S01]  /*4f60*/  HMMA.16816.F32.BF16 R28, R32, R46, R28 ;  /* 0x0000002e201c723c */ /* 0x000fe2000004181c */
[----:B------:R-:W-:Y:S07]  /*4f70*/  LDSM.16.M88.4 R44, [R236+0x4000] ;  /* 0x00400000ec2c783b */ /* 0x000fee0000000200 */
[C---:B---3--:R-:W-:Y:S08]  /*4f80*/  HMMA.16816.F32.BF16 R12, R40.reuse, R20, R12 ;  /* 0x00000014280c723c */ /* 0x048ff0000004180c */
[----:B------:R-:W-:Y:S01]  /*4f90*/  HMMA.16816.F32.BF16 R8, R40, R22, R8 ;  /* 0x000000162808723c */ /* 0x000fe20000041808 */
[----:B------:R-:W2:Y:S07]  /*4fa0*/  LDSM.16.M88.4 R20, [R235+0x5000] ;  /* 0x00500000eb14783b */ /* 0x000eae0000000200 */
[C---:B------:R-:W-:Y:S01]  /*4fb0*/  HMMA.16816.F32.BF16 R52, R32.reuse, R26, R52 ;  /* 0x0000001a2034723c */ /* 0x040fe20000041834 */
[----:B------:R-:W3:Y:S07]  /*4fc0*/  LDSM.16.M88.4 R24, [R235+0x4000] ;  /* 0x00400000eb18783b */ /* 0x000eee0000000200 */
[C---:B------:R-:W-:Y:S08]  /*4fd0*/  HMMA.16816.F32.BF16 R48, R32.reuse, R72, R48 ;  /* 0x000000482030723c */ /* 0x040ff00000041830 */
[----:B------:R-:W-:Y:S01]  /*4fe0*/  HMMA.16816.F32.BF16 R64, R32, R74, R64 ;  /* 0x0000004a2040723c */ /* 0x000fe20000041840 */
[----:B------:R-:W4:Y:S04]  /*4ff0*/  LDSM.16.M88.4 R32, [R235+0x4800] ;  /* 0x00480000eb20783b */ /* 0x000f280000000200 */
[----:B------:R-:W-:Y:S03]  /*5000*/  LDSM.16.M88.4 R72, [R224+0x6000] ;  /* 0x00600000e048783b */ /* 0x000fe60000000200 */
[C---:B------:R-:W-:Y:S08]  /*5010*/  HMMA.16816.F32.BF16 R36, R40.reuse, R60, R36 ;  /* 0x0000003c2824723c */ /* 0x040ff00000041824 */
[C---:B------:R-:W-:Y:S08]  /*5020*/  HMMA.16816.F32.BF16 R16, R40.reuse, R68, R16 ;  /* 0x000000442810723c */ /* 0x040ff00000041810 */
[C---:B------:R-:W-:Y:S01]  /*5030*/  HMMA.16816.F32.BF16 R28, R40.reuse, R70, R28 ;  /* 0x00000046281c723c */ /* 0x040fe2000004181c */
[----:B------:R-:W-:Y:S07]  /*5040*/  LDSM.16.M88.4 R68, [R233+0x4000] ;  /* 0x00400000e944783b */ /* 0x000fee0000000200 */
[C---:B------:R-:W-:Y:S01]  /*5050*/  HMMA.16816.F32.BF16 R52, R40.reuse, R62, R52 ;  /* 0x0000003e2834723c */ /* 0x040fe20000041834 */
[----:B------:R-:W-:Y:S07]  /*5060*/  LDSM.16.M88.4 R60, [R238+0x6000] ;  /* 0x00600000ee3c783b */ /* 0x000fee0000000200 */
[C---:B-1----:R-:W-:Y:S08]  /*5070*/  HMMA.16816.F32.BF16 R48, R40.reuse, R56, R48 ;  /* 0x000000382830723c */ /* 0x042ff00000041830 */
[----:B------:R-:W-:Y:S01]  /*5080*/  HMMA.16816.F32.BF16 R64, R40, R58, R64 ;  /* 0x0000003a2840723c */ /* 0x000fe20000041840 */
[----:B------:R-:W1:Y:S04]  /*5090*/  LDSM.16.M88.4 R56, [R235+0x5800] ;  /* 0x00580000eb38783b */ /* 0x000e680000000200 */
[----:B------:R-:W-:Y:S03]  /*50a0*/  LDSM.16.M88.4 R40, [R231+0xc000] ;  /* 0x00c00000e728783b */ /* 0x000fe60000000200 */
[C---:B--2---:R-:W-:Y:S07]  /*50b0*/  HMMA.16816.F32.BF16 R36, R44.reuse, R20, R36 ;  /* 0x000000142c24723c */ /* 0x044fee0000041824 */
[----:B------:R-:W-:Y:S01]  /*50c0*/  IMAD.IADD R20, R127, 0x1, -R5 ;  /* 0x000000017f147824 */ /* 0x000fe200078e0a05 */
[----:B---3--:R-:W-:Y:S04]  /*50d0*/  HMMA.16816.F32.BF16 R12, R44, R24, R12 ;  /* 0x000000182c0c723c */ /* 0x008fe8000004180c */
[----:B------:R-:W-:-:S04]  /*50e0*/  IABS R20, R20 ;  /* 0x0000001400147213 */ /* 0x000fc80000000000 */
[----:B------:R-:W-:Y:S01]  /*50f0*/  HMMA.16816.F32.BF16 R8, R44, R26, R8 ;  /* 0x0000001a2c08723c */ /* 0x000fe20000041808 */
[----:B------:R-:W2:Y:S01]  /*5100*/  LDSM.16.M88.4 R24, [R234+0x4000] ;  /* 0x00400000ea18783b */ /* 0x000ea20000000200 */
[----:B------:R-:W-:-:S06]  /*5110*/  IMAD.MOV.U32 R89, RZ, RZ, R20 ;  /* 0x000000ffff597224 */ /* 0x000fcc00078e0014 */
[C---:B----4-:R-:W-:Y:S01]  /*5120*/  HMMA.16816.F32.BF16 R16, R44.reuse, R32, R16 ;  /* 0x000000202c10723c */ /* 0x050fe20000041810 */
[----:B------:R-:W-:Y:S07]  /*5130*/  I2F R89, R89 ;  /* 0x0000005900597306 */ /* 0x000fee0000201400 */
[C---:B------:R-:W-:Y:S01]  /*5140*/  HMMA.16816.F32.BF16 R28, R44.reuse, R34, R28 ;  /* 0x000000222c1c723c */ /* 0x040fe2000004181c */
[----:B------:R-:W3:Y:S07]  /*5150*/  LDSM.16.M88.4 R32, [R231+0xc800] ;  /* 0x00c80000e720783b */ /* 0x000eee0000000200 */
[C---:B------:R-:W-:Y:S01]  /*5160*/  HMMA.16816.F32.BF16 R52, R44.reuse, R22, R52 ;  /* 0x000000162c34723c */ /* 0x040fe20000041834 */
[----:B------:R-:W4:Y:S07]  /*5170*/  LDSM.16.M88.4 R20, [R231+0xd000] ;  /* 0x00d00000e714783b */ /* 0x000f2e0000000200 */
[C---:B-1----:R-:W-:Y:S07]  /*5180*/  HMMA.16816.F32.BF16 R48, R44.reuse, R56, R48 ;  /* 0x000000382c30723c */ /* 0x042fee0000041830 */
[----:B------:R-:W-:Y:S01]  /*5190*/  IMAD.IADD R56, R127, 0x1, -R6 ;  /* 0x000000017f387824 */ /* 0x000fe200078e0a06 */
[----:B------:R-:W-:Y:S04]  /*51a0*/  HMMA.16816.F32.BF16 R64, R44, R58, R64 ;  /* 0x0000003a2c40723c */ /* 0x000fe80000041840 */
[----:B------:R-:W-:-:S03]  /*51b0*/  IABS R56, R56 ;  /* 0x0000003800387213 */ /* 0x000fc60000000000 */
[----:B------:R-:W-:Y:S01]  /*51c0*/  IMAD.IADD R44, R127, 0x1, -R88 ;  /* 0x000000017f2c7824 */ /* 0x000fe200078e0a58 */
[----:B--2---:R-:W-:Y:S01]  /*51d0*/  HMMA.16816.F32.BF16 R12, R24, R40, R12 ;  /* 0x00000028180c723c */ /* 0x004fe2000004180c */
[----:B------:R1:W-:Y:S03]  /*51e0*/  I2F R91, R56 ;  /* 0x00000038005b7306 */ /* 0x0003e60000201400 */
[----:B------:R-:W-:-:S03]  /*51f0*/  IABS R44, R44 ;  /* 0x0000002c002c7213 */ /* 0x000fc60000000000 */
[C---:B------:R-:W-:Y:S01]  /*5200*/  IMAD.IADD R40, R127.reuse, 0x1, -R90 ;  /* 0x000000017f287824 */ /* 0x040fe200078e0a5a */
[C---:B------:R-:W-:Y:S01]  /*5210*/  HMMA.16816.F32.BF16 R8, R24.reuse, R42, R8 ;  /* 0x0000002a1808723c */ /* 0x040fe20000041808 */
[----:B------:R-:W-:Y:S02]  /*5220*/  IMAD.MOV.U32 R93, RZ, RZ, R44 ;  /* 0x000000ffff5d7224 */ /* 0x000fe400078e002c */
[----:B------:R-:W2:Y:S01]  /*5230*/  LDSM.16.M88.4 R44, [R231+0xd800] ;  /* 0x00d80000e72c783b */ /* 0x000ea20000000200 */
[----:B------:R-:W-:Y:S01]  /*5240*/  IABS R40, R40 ;  /* 0x0000002800287213 */ /* 0x000fe20000000000 */
[----:B------:R-:W-:Y:S02]  /*5250*/  IMAD.IADD R41, R127, 0x1, -R92 ;  /* 0x000000017f297824 */ /* 0x000fe400078e0a5c */
[----:B------:R-:W-:Y:S01]  /*5260*/  I2F R93, R93 ;  /* 0x0000005d005d7306 */ /* 0x000fe20000201400 */
[----:B---3--:R-:W-:Y:S01]  /*5270*/  HMMA.16816.F32.BF16 R16, R24, R32, R16 ;  /* 0x000000201810723c */ /* 0x008fe20000041810 */
[----:B------:R-:W-:Y:S01]  /*5280*/  MOV R95, R40 ;  /* 0x00000028005f7202 */ /* 0x000fe20000000f00 */
[----:B-1----:R-:W-:Y:S01]  /*5290*/  LDSM.16.M88.4 R56, [R235+0x6800] ;  /* 0x00680000eb38783b */ /* 0x002fe20000000200 */
[----:B------:R-:W-:-:S04]  /*52a0*/  IABS R40, R41 ;  /* 0x0000002900287213 */ /* 0x000fc80000000000 */
[C---:B------:R-:W-:Y:S01]  /*52b0*/  IMAD.IADD R32, R127.reuse, 0x1, -R94 ;  /* 0x000000017f207824 */ /* 0x040fe200078e0a5e */
[C---:B----4-:R-:W-:Y:S01]  /*52c0*/  HMMA.16816.F32.BF16 R36, R24.reuse, R20, R36 ;  /* 0x000000141824723c */ /* 0x050fe20000041824 */
[C---:B------:R-:W-:Y:S01]  /*52d0*/  IMAD.IADD R33, R127.reuse, 0x1, -R96 ;  /* 0x000000017f217824 */ /* 0x040fe200078e0a60 */
[----:B------:R-:W-:Y:S01]  /*52e0*/  I2F R95, R95 ;  /* 0x0000005f005f7306 */ /* 0x000fe20000201400 */
[----:B------:R-:W-:Y:S01]  /*52f0*/  IMAD.MOV.U32 R97, RZ, RZ, R40 ;  /* 0x000000ffff617224 */ /* 0x000fe200078e0028 */
[----:B------:R-:W-:Y:S01]  /*5300*/  IABS R32, R32 ;  /* 0x0000002000207213 */ /* 0x000fe20000000000 */
[----:B------:R-:W1:Y:S02]  /*5310*/  LDSM.16.M88.4 R40, [R224+0x4000] ;  /* 0x00400000e028783b */ /* 0x000e640000000200 */
[C---:B------:R-:W-:Y:S01]  /*5320*/  IMAD.IADD R20, R127.reuse, 0x1, -R98 ;  /* 0x000000017f147824 */ /* 0x040fe200078e0a62 */
[C---:B------:R-:W-:Y:S01]  /*5330*/  HMMA.16816.F32.BF16 R28, R24.reuse, R34, R28 ;  /* 0x00000022181c723c */ /* 0x040fe2000004181c */
[----:B------:R-:W-:Y:S01]  /*5340*/  IMAD.MOV.U32 R99, RZ, RZ, R32 ;  /* 0x000000ffff637224 */ /* 0x000fe200078e0020 */
[----:B------:R-:W-:Y:S01]  /*5350*/  IABS R32, R33 ;  /* 0x0000002100207213 */ /* 0x000fe20000000000 */
[----:B------:R-:W-:Y:S01]  /*5360*/  IMAD.IADD R21, R127, 0x1, -R100 ;  /* 0x000000017f157824 */ /* 0x000fe200078e0a64 */
[----:B------:R-:W-:Y:S01]  /*5370*/  IABS R20, R20 ;  /* 0x0000001400147213 */ /* 0x000fe20000000000 */
[----:B------:R-:W-:Y:S02]  /*5380*/  I2F R97, R97 ;  /* 0x0000006100617306 */ /* 0x000fe40000201400 */
[----:B------:R-:W-:Y:S01]  /*5390*/  IMAD.MOV.U32 R101, RZ, RZ, R32 ;  /* 0x000000ffff657224 */ /* 0x000fe200078e0020 */
[----:B------:R-:W-:Y:S01]  /*53a0*/  HMMA.16816.F32.BF16 R52, R24, R22, R52 ;  /* 0x000000161834723c */ /* 0x000fe20000041834 */
[----:B------:R-:W-:Y:S01]  /*53b0*/  IMAD.MOV.U32 R103, RZ, RZ, R20 ;  /* 0x000000ffff677224 */ /* 0x000fe200078e0014 */
[----:B------:R-:W3:Y:S01]  /*53c0*/  LDSM.16.M88.4 R32, [R224+0x4800] ;  /* 0x00480000e020783b */ /* 0x000ee20000000200 */
[----:B------:R-:W-:-:S02]  /*53d0*/  IABS R20, R21 ;  /* 0x0000001500147213 */ /* 0x000fc40000000000 */
[----:B------:R-:W-:Y:S03]  /*53e0*/  I2F R99, R99 ;  /* 0x0000006300637306 */ /* 0x000fe60000201400 */
[----:B------:R-:W-:Y:S02]  /*53f0*/  IMAD.MOV.U32 R104, RZ, RZ, R20 ;  /* 0x000000ffff687224 */ /* 0x000fe400078e0014 */
[----:B------:R-:W4:Y:S01]  /*5400*/  LDSM.16.M88.4 R20, [R224+0x5000] ;  /* 0x00500000e014783b */ /* 0x000f220000000200 */
[C---:B--2---:R-:W-:Y:S02]  /*5410*/  HMMA.16816.F32.BF16 R48, R24.reuse, R44, R48 ;  /* 0x0000002c1830723c */ /* 0x044fe40000041830 */
[----:B------:R-:W-:Y:S05]  /*5420*/  I2F R101, R101 ;  /* 0x0000006500657306 */ /* 0x000fea0000201400 */
[C---:B------:R-:W-:Y:S01]  /*5430*/  IMAD.IADD R44, R127.reuse, 0x1, -R102 ;  /* 0x000000017f2c7824 */ /* 0x040fe200078e0a66 */
[----:B------:R-:W-:Y:S01]  /*5440*/  HMMA.16816.F32.BF16 R64, R24, R46, R64 ;  /* 0x0000002e1840723c */ /* 0x000fe20000041840 */
[----:B------:R-:W2:Y:S01]  /*5450*/  LDSM.16.M88.4 R24, [R237+0xe000] ;  /* 0x00e00000ed18783b */ /* 0x000ea20000000200 */
[----:B------:R-:W-:Y:S01]  /*5460*/  IMAD.IADD R45, R127, 0x1, -R105 ;  /* 0x000000017f2d7824 */ /* 0x000fe200078e0a69 */
[----:B------:R-:W-:Y:S01]  /*5470*/  I2F R104, R104 ;  /* 0x0000006800687306 */ /* 0x000fe20000201400 */
[----:B------:R-:W-:-:S04]  /*5480*/  IABS R44, R44 ;  /* 0x0000002c002c7213 */ /* 0x000fc80000000000 */
[----:B------:R-:W-:Y:S01]  /*5490*/  MOV R106, R44 ;  /* 0x0000002c006a7202 */ /* 0x000fe20000000f00 */
[C---:B-1----:R-:W-:Y:S01]  /*54a0*/  HMMA.16816.F32.BF16 R12, R68.reuse, R40, R12 ;  /* 0x00000028440c723c */ /* 0x042fe2000004180c */
[----:B------:R-:W-:Y:S01]  /*54b0*/  IABS R44, R45 ;  /* 0x0000002d002c7213 */ /* 0x000fe20000000000 */
[----:B------:R-:W-:Y:S05]  /*54c0*/  I2F R103, R103 ;  /* 0x0000006700677306 */ /* 0x000fea0000201400 */
[C---:B------:R-:W-:Y:S01]  /*54d0*/  IMAD.IADD R40, R127.reuse, 0x1, -R107 ;  /* 0x000000017f287824 */ /* 0x040fe200078e0a6b */
[----:B------:R-:W-:Y:S01]  /*54e0*/  HMMA.16816.F32.BF16 R8, R68, R42, R8 ;  /* 0x0000002a4408723c */ /* 0x000fe20000041808 */
[----:B------:R-:W-:Y:S01]  /*54f0*/  IMAD.IADD R41, R127, 0x1, -R109 ;  /* 0x000000017f297824 */ /* 0x000fe200078e0a6d */
[----:B------:R1:W-:Y:S02]  /*5500*/  I2F R108, R44 ;  /* 0x0000002c006c7306 */ /* 0x0003e40000201400 */
[----:B------:R-:W-:-:S04]  /*5510*/  IABS R40, R40 ;  /* 0x0000002800287213 */ /* 0x000fc80000000000 */
[C---:B---3--:R-:W-:Y:S01]  /*5520*/  HMMA.16816.F32.BF16 R16, R68.reuse, R32, R16 ;  /* 0x000000204410723c */ /* 0x048fe20000041810 */
[----:B------:R-:W-:Y:S01]  /*5530*/  IMAD.MOV.U32 R110, RZ, RZ, R40 ;  /* 0x000000ffff6e7224 */ /* 0x000fe200078e0028 */
[----:B------:R-:W-:Y:S01]  /*5540*/  IABS R40, R41 ;  /* 0x0000002900287213 */ /* 0x000fe20000000000 */
[----:B------:R-:W-:Y:S04]  /*5550*/  I2F R106, R106 ;  /* 0x0000006a006a7306 */ /* 0x000fe80000201400 */
[C---:B------:R-:W-:Y:S01]  /*5560*/  IMAD.IADD R32, R127.reuse, 0x1, -R111 ;  /* 0x000000017f207824 */ /* 0x040fe200078e0a6f */
[----:B----4-:R-:W-:Y:S01]  /*5570*/  HMMA.16816.F32.BF16 R36, R68, R20, R36 ;  /* 0x000000144424723c */ /* 0x010fe20000041824 */
[C---:B------:R-:W-:Y:S01]  /*5580*/  IMAD.IADD R33, R127.reuse, 0x1, -R112 ;  /* 0x000000017f217824 */ /* 0x040fe200078e0a70 */
[----:B------:R-:W-:Y:S01]  /*5590*/  IADD3 R127, R127, 0x8, RZ ;  /* 0x000000087f7f7810 */ /* 0x000fe20007ffe0ff */
[----:B-1----:R-:W1:Y:S01]  /*55a0*/  LDSM.16.M88.4 R44, [R236+0x6000] ;  /* 0x00600000ec2c783b */ /* 0x002e620000000200 */
[----:B------:R-:W-:Y:S01]  /*55b0*/  IABS R32, R32 ;  /* 0x0000002000207213 */ /* 0x000fe20000000000 */
[----:B------:R3:W-:Y:S02]  /*55c0*/  I2F R113, R40 ;  /* 0x0000002800717306 */ /* 0x0007e40000201400 */
[C---:B------:R-:W-:Y:S01]  /*55d0*/  IMAD.IADD R20, R127.reuse, 0x1, -R3 ;  /* 0x000000017f147824 */ /* 0x040fe200078e0a03 */
[----:B--2---:R-:W-:Y:S01]  /*55e0*/  HMMA.16816.F32.BF16 R12, R60, R24, R12 ;  /* 0x000000183c0c723c */ /* 0x004fe2000004180c */
[----:B------:R-:W-:-:S02]  /*55f0*/  IMAD.IADD R21, R127, 0x1, -R5 ;  /* 0x000000017f157824 */ /* 0x000fc400078e0a05 */
[----:B------:R-:W-:Y:S01]  /*5600*/  IMAD.MOV.U32 R114, RZ, RZ, R32 ;  /* 0x000000ffff727224 */ /* 0x000fe200078e0020 */
[----:B------:R-:W-:Y:S01]  /*5610*/  IABS R20, R20 ;  /* 0x0000001400147213 */ /* 0x000fe20000000000 */
[C---:B------:R-:W-:Y:S01]  /*5620*/  IMAD.IADD R120, R127.reuse, 0x1, -R92 ;  /* 0x000000017f787824 */ /* 0x040fe200078e0a5c */
[----:B------:R-:W-:Y:S01]  /*5630*/  IABS R32, R33 ;  /* 0x0000002100207213 */ /* 0x000fe20000000000 */
[C---:B------:R-:W-:Y:S01]  /*5640*/  IMAD.IADD R25, R127.reuse, 0x1, -R90 ;  /* 0x000000017f197824 */ /* 0x040fe200078e0a5a */
[C---:B------:R-:W-:Y:S01]  /*5650*/  HMMA.16816.F32.BF16 R48, R68.reuse, R84, R48 ;  /* 0x000000544430723c */ /* 0x040fe20000041830 */
[----:B------:R-:W-:Y:S01]  /*5660*/  IMAD.MOV.U32 R116, RZ, RZ, R20 ;  /* 0x000000ffff747224 */ /* 0x000fe200078e0014 */
[----:B------:R-:W-:Y:S01]  /*5670*/  IABS R20, R21 ;  /* 0x0000001500147213 */ /* 0x000fe20000000000 */
[C---:B------:R-:W-:Y:S01]  /*5680*/  IMAD.IADD R21, R127.reuse, 0x1, -R6 ;  /* 0x000000017f157824 */ /* 0x040fe200078e0a06 */
[----:B------:R2:W-:Y:S01]  /*5690*/  I2F R115, R32 ;  /* 0x0000002000737306 */ /* 0x0005e20000201400 */
[----:B---3--:R-:W3:Y:S01]  /*56a0*/  LDSM.16.M88.4 R40, [R237+0xe800] ;  /* 0x00e80000ed28783b */ /* 0x008ee20000000200 */
[----:B------:R-:W-:Y:S01]  /*56b0*/  IADD3 R24, -R88, R127, RZ ;  /* 0x0000007f58187210 */ /* 0x000fe20007ffe1ff */
[----:B------:R-:W-:Y:S01]  /*56c0*/  IMAD.MOV.U32 R117, RZ, RZ, R20 ;  /* 0x000000ffff757224 */ /* 0x000fe200078e0014 */
[----:B------:R-:W-:Y:S01]  /*56d0*/  IABS R20, R21 ;  /* 0x0000001500147213 */ /* 0x000fe20000000000 */
[C---:B------:R-:W-:Y:S01]  /*56e0*/  HMMA.16816.F32.BF16 R28, R68.reuse, R34, R28 ;  /* 0x00000022441c723c */ /* 0x040fe2000004181c */
[----:B------:R-:W-:Y:S01]  /*56f0*/  IABS R24, R24 ;  /* 0x0000001800187213 */ /* 0x000fe20000000000 */
[----:B------:R-:W-:Y:S01]  /*5700*/  IMAD.IADD R119, R127, 0x1, -R94 ;  /* 0x000000017f777824 */ /* 0x000fe200078e0a5e */
[----:B------:R-:W-:Y:S01]  /*5710*/  IABS R120, R120 ;  /* 0x0000007800787213 */ /* 0x000fe20000000000 */
[----:B------:R-:W-:Y:S01]  /*5720*/  IMAD.MOV.U32 R84, RZ, RZ, R20 ;  /* 0x000000ffff547224 */ /* 0x000fe200078e0014 */
[----:B------:R-:W-:Y:S01]  /*5730*/  I2F R116, R116 ;  /* 0x0000007400747306 */ /* 0x000fe20000201400 */
[----:B------:R-:W-:Y:S01]  /*5740*/  IMAD.MOV.U32 R85, RZ, RZ, R24 ;  /* 0x000000ffff557224 */ /* 0x000fe200078e0018 */
[----:B------:R-:W-:Y:S01]  /*5750*/  IABS R24, R25 ;  /* 0x0000001900187213 */ /* 0x000fe20000000000 */
[----:B------:R-:W-:Y:S01]  /*5760*/  HMMA.16816.F32.BF16 R52, R68, R22, R52 ;  /* 0x000000164434723c */ /* 0x000fe20000041834 */
[----:B------:R-:W-:Y:S01]  /*5770*/  LDSM.16.M88.4 R20, [R231+0xe000] ;  /* 0x00e00000e714783b */ /* 0x000fe20000000200 */
[----:B------:R-:W-:-:S03]  /*5780*/  IABS R119, R119 ;  /* 0x0000007700777213 */ /* 0x000fc60000000000 */
[----:B--2---:R-:W2:Y:S01]  /*5790*/  LDSM.16.M88.4 R32, [R234+0x6000] ;  /* 0x00600000ea20783b */ /* 0x004ea20000000200 */
[----:B------:R4:W-:Y:S02]  /*57a0*/  I2F R118, R24 ;  /* 0x0000001800767306 */ /* 0x0009e40000201400 */
[----:B------:R-:W-:Y:S06]  /*57b0*/  HMMA.16816.F32.BF16 R8, R60, R26, R8 ;  /* 0x0000001a3c08723c */ /* 0x000fec0000041808 */
[----:B------:R-:W-:Y:S02]  /*57c0*/  I2F R120, R120 ;  /* 0x0000007800787306 */ /* 0x000fe40000201400 */
[----:B-1----:R-:W-:Y:S01]  /*57d0*/  HMMA.16816.F32.BF16 R12, R44, R76, R12 ;  /* 0x0000004c2c0c723c */ /* 0x002fe2000004180c */
[----:B----4-:R-:W1:Y:S05]  /*57e0*/  LDSM.16.M88.4 R24, [R233+0x6000] ;  /* 0x00600000e918783b */ /* 0x010e6a0000000200 */
[----:B------:R-:W-:Y:S02]  /*57f0*/  I2F R84, R84 ;  /* 0x0000005400547306 */ /* 0x000fe40000201400 */
[C---:B------:R-:W-:Y:S06]  /*5800*/  HMMA.16816.F32.BF16 R36, R60.reuse, R80, R36 ;  /* 0x000000503c24723c */ /* 0x040fec0000041824 */
[----:B------:R-:W-:Y:S02]  /*5810*/  I2F R117, R117 ;  /* 0x0000007500757306 */ /* 0x000fe40000201400 */
[----:B---3--:R-:W-:Y:S07]  /*5820*/  HMMA.16816.F32.BF16 R16, R60, R40, R16 ;  /* 0x000000283c10723c */ /* 0x008fee0000041810 */
[C---:B------:R-:W-:Y:S01]  /*5830*/  IMAD.IADD R40, R127.reuse, 0x1, -R96 ;  /* 0x000000017f287824 */ /* 0x040fe200078e0a60 */
[----:B------:R-:W-:Y:S01]  /*5840*/  HMMA.16816.F32.BF16 R8, R44, R78, R8 ;  /* 0x0000004e2c08723c */ /* 0x000fe20000041808 */
[----:B------:R-:W-:Y:S01]  /*5850*/  IMAD.IADD R41, R127, 0x1, -R98 ;  /* 0x000000017f297824 */ /* 0x000fe200078e0a62 */
[----:B------:R-:W3:Y:S01]  /*5860*/  LDSM.16.M88.4 R76, [R231+0xe800] ;  /* 0x00e80000e74c783b */ /* 0x000ee20000000200 */
[----:B------:R-:W-:Y:S01]  /*5870*/  I2F R85, R85 ;  /* 0x0000005500557306 */ /* 0x000fe20000201400 */
[----:B------:R-:W-:-:S04]  /*5880*/  IABS R40, R40 ;  /* 0x0000002800287213 */ /* 0x000fc80000000000 */
[----:B--2---:R-:W-:Y:S01]  /*5890*/  HMMA.16816.F32.BF16 R12, R32, R20, R12 ;  /* 0x00000014200c723c */ /* 0x004fe2000004180c */
[----:B------:R-:W-:Y:S01]  /*58a0*/  IMAD.MOV.U32 R121, RZ, RZ, R40 ;  /* 0x000000ffff797224 */ /* 0x000fe200078e0028 */
[----:B------:R-:W-:Y:S01]  /*58b0*/  IABS R40, R41 ;  /* 0x0000002900287213 */ /* 0x000fe20000000000 */
[----:B------:R-:W-:Y:S04]  /*58c0*/  I2F R119, R119 ;  /* 0x0000007700777306 */ /* 0x000fe80000201400 */
[C---:B------:R-:W-:Y:S01]  /*58d0*/  IMAD.IADD R20, R127.reuse, 0x1, -R100 ;  /* 0x000000017f147824 */ /* 0x040fe200078e0a64 */
[----:B------:R-:W-:Y:S01]  /*58e0*/  HMMA.16816.F32.BF16 R28, R60, R42, R28 ;  /* 0x0000002a3c1c723c */ /* 0x000fe2000004181c */
[----:B------:R-:W-:Y:S02]  /*58f0*/  IMAD.IADD R21, R127, 0x1, -R102 ;  /* 0x000000017f157824 */ /* 0x000fe400078e0a66 */
[----:B------:R2:W-:Y:S01]  /*5900*/  I2F R122, R40 ;  /* 0x00000028007a7306 */ /* 0x0005e20000201400 */
[----:B------:R-:W-:-:S04]  /*5910*/  IABS R20, R20 ;  /* 0x0000001400147213 */ /* 0x000fc80000000000 */
[----:B------:R-:W-:Y:S01]  /*5920*/  HMMA.16816.F32.BF16 R16, R44, R56, R16 ;  /* 0x000000382c10723c */ /* 0x000fe20000041810 */
[----:B------:R-:W-:Y:S01]  /*5930*/  IMAD.MOV.U32 R123, RZ, RZ, R20 ;  /* 0x000000ffff7b7224 */ /* 0x000fe200078e0014 */
[----:B------:R-:W-:Y:S01]  /*5940*/  IABS R20, R21 ;  /* 0x0000001500147213 */ /* 0x000fe20000000000 */
[----:B------:R-:W-:Y:S01]  /*5950*/  I2F R121, R121 ;  /* 0x0000007900797306 */ /* 0x000fe20000201400 */
[----:B------:R-:W-:-:S03]  /*5960*/  IADD3 R21, -R105, R127, RZ ;  /* 0x0000007f69157210 */ /* 0x000fc60007ffe1ff */
[----:B------:R-:W-:Y:S01]  /*5970*/  IMAD.MOV.U32 R124, RZ, RZ, R20 ;  /* 0x000000ffff7c7224 */ /* 0x000fe200078e0014 */
[----:B------:R-:W-:Y:S01]  /*5980*/  IABS R20, R21 ;  /* 0x0000001500147213 */ /* 0x000fe20000000000 */
[C---:B------:R-:W-:Y:S01]  /*5990*/  IMAD.IADD R21, R127.reuse, 0x1, -R107 ;  /* 0x000000017f157824 */ /* 0x040fe200078e0a6b */
[----:B------:R-:W-:Y:S01]  /*59a0*/  HMMA.16816.F32.BF16 R8, R32, R22, R8 ;  /* 0x000000162008723c */ /* 0x000fe20000041808 */
[----:B--2---:R-:W2:Y:S01]  /*59b0*/  LDSM.16.M88.4 R40, [R235+0x7000] ;  /* 0x00700000eb28783b */ /* 0x004ea20000000200 */
[C---:B------:R-:W-:Y:S01]  /*59c0*/  IMAD.IADD R56, R127.reuse, 0x1, -R111 ;  /* 0x000000017f387824 */ /* 0x040fe200078e0a6f */
[----:B------:R-:W-:Y:S01]  /*59d0*/  I2F R123, R123 ;  /* 0x0000007b007b7306 */ /* 0x000fe20000201400 */
[----:B------:R-:W-:Y:S01]  /*59e0*/  IMAD.MOV.U32 R125, RZ, RZ, R20 ;  /* 0x000000ffff7d7224 */ /* 0x000fe200078e0014 */
[----:B------:R-:W-:Y:S01]  /*59f0*/  IABS R20, R21 ;  /* 0x0000001500147213 */ /* 0x000fe20000000000 */
[C---:B------:R-:W-:Y:S01]  /*5a00*/  IMAD.IADD R21, R127.reuse, 0x1, -R109 ;  /* 0x000000017f157824 */ /* 0x040fe200078e0a6d */
[----:B------:R-:W-:Y:S01]  /*5a10*/  IABS R56, R56 ;  /* 0x0000003800387213 */ /* 0x000fe20000000000 */
[----:B-1----:R-:W-:Y:S02]  /*5a20*/  HMMA.16816.F32.BF16 R12, R24, R72, R12 ;  /* 0x00000048180c723c */ /* 0x002fe4000004180c */
[----:B------:R-:W-:Y:S01]  /*5a30*/  IMAD.MOV.U32 R126, RZ, RZ, R20 ;  /* 0x000000ffff7e7224 */ /* 0x000fe200078e0014 */
[----:B------:R-:W-:Y:S01]  /*5a40*/  IABS R20, R21 ;  /* 0x0000001500147213 */ /* 0x000fe20000000000 */
[----:B------:R-:W-:Y:S01]  /*5a50*/  IMAD.MOV.U32 R81, RZ, RZ, R56 ;  /* 0x000000ffff517224 */ /* 0x000fe200078e0038 */
[----:B------:R-:W-:Y:S02]  /*5a60*/  I2F R110, R110 ;  /* 0x0000006e006e7306 */ /* 0x000fe40000201400 */
[----:B------:R-:W-:Y:S01]  /*5a70*/  IMAD.IADD R72, R127, 0x1, -R112 ;  /* 0x000000017f487824 */ /* 0x000fe200078e0a70 */
[----:B------:R-:W-:Y:S01]  /*5a80*/  HMMA.16816.F32.BF16 R28, R44, R58, R28 ;  /* 0x0000003a2c1c723c */ /* 0x000fe2000004181c */
[----:B------:R-:W1:Y:S01]  /*5a90*/  LDSM.16.M88.4 R56, [R237+0xf800] ;  /* 0x00f80000ed38783b */ /* 0x000e620000000200 */
[----:B------:R-:W-:-:S02]  /*5aa0*/  IMAD.MOV.U32 R80, RZ, RZ, R20 ;  /* 0x000000ffff507224 */ /* 0x000fc400078e0014 */
[----:B------:R-:W-:Y:S01]  /*5ab0*/  IABS R72, R72 ;  /* 0x0000004800487213 */ /* 0x000fe20000000000 */
[----:B------:R-:W4:Y:S01]  /*5ac0*/  LDSM.16.M88.4 R20, [R224+0x6800] ;  /* 0x00680000e014783b */ /* 0x000f220000000200 */
[----:B------:R-:W-:Y:S02]  /*5ad0*/  I2F R114, R114 ;  /* 0x0000007200727306 */ /* 0x000fe40000201400 */
[----:B------:R-:W-:Y:S06]  /*5ae0*/  HMMA.16816.F32.BF16 R64, R68, R86, R64 ;  /* 0x000000564440723c */ /* 0x000fec0000041840 */
[----:B------:R5:W-:Y:S02]  /*5af0*/  I2F R127, R72 ;  /* 0x00000048007f7306 */ /* 0x000be40000201400 */
[----:B---3--:R-:W-:Y:S01]  /*5b00*/  HMMA.16816.F32.BF16 R16, R32, R76, R16 ;  /* 0x0000004c2010723c */ /* 0x008fe20000041810 */
[----:B------:R-:W-:-:S02]  /*5b10*/  FMUL.FTZ R12, R12, c[0x0][0x2ec] ;  /* 0x0000bb000c0c7a20 */ /* 0x000fc40000410000 */
[----:B------:R-:W-:Y:S02]  /*5b20*/  FMUL.FTZ R13, R13, c[0x0][0x2ec] ;  /* 0x0000bb000d0d7a20 */ /* 0x000fe40000410000 */
[----:B------:R-:W-:Y:S01]  /*5b30*/  FMUL.FTZ R14, R14, c[0x0][0x2ec] ;  /* 0x0000bb000e0e7a20 */ /* 0x000fe20000410000 */
[----:B------:R-:W3:Y:S02]  /*5b40*/  MUFU.TANH R128, R12 ;  /* 0x0000000c00807308 */ /* 0x000ee40000002400 */
[----:B------:R-:W-:Y:S01]  /*5b50*/  HMMA.16816.F32.BF16 R8, R24, R74, R8 ;  /* 0x0000004a1808723c */ /* 0x000fe20000041808 */
[----:B-----5:R-:W5:Y:S05]  /*5b60*/  LDSM.16.M88.4 R72, [R231+0xf000] ;  /* 0x00f00000e748783b */ /* 0x020f6a0000000200 */
[----:B------:R-:W-:Y:S02]  /*5b70*/  I2F R124, R124 ;  /* 0x0000007c007c7306 */ /* 0x000fe40000201400 */
[----:B------:R-:W-:Y:S01]  /*5b80*/  HMMA.16816.F32.BF16 R52, R60, R82, R52 ;  /* 0x000000523c34723c */ /* 0x000fe20000041834 */
[----:B---3--:R-:W-:-:S05]  /*5b90*/  FFMA.FTZ R3, R7, -UR4, R128 ;  /* 0x8000000407037c23 */ /* 0x008fca0008010080 */
[----:B------:R-:W-:Y:S02]  /*5ba0*/  MUFU.TANH R82, R13 ;  /* 0x0000000d00527308 */ /* 0x000fe40000002400 */
[----:B--2---:R-:W-:Y:S01]  /*5bb0*/  HMMA.16816.F32.BF16 R36, R44, R40, R36 ;  /* 0x000000282c24723c */ /* 0x004fe20000041824 */
[----:B------:R-:W-:-:S05]  /*5bc0*/  FSEL R3, R3, -INF , !P2 ;  /* 0xff80000003037808 */ /* 0x000fca0005000000 */
[----:B------:R2:W3:Y:S01]  /*5bd0*/  MUFU.TANH R40, R14 ;  /* 0x0000000e00287308 */ /* 0x0004e20000002400 */
[----:B------:R-:W-:Y:S01]  /*5be0*/  FMUL.FTZ R41, R15, c[0x0][0x2ec] ;  /* 0x0000bb000f297a20 */ /* 0x000fe20000410000 */
[C---:B-1----:R-:W-:Y:S01]  /*5bf0*/  HMMA.16816.F32.BF16 R48, R60.reuse, R56, R48 ;  /* 0x000000383c30723c */ /* 0x042fe20000041830 */
[----:B------:R-:W-:Y:S02]  /*5c00*/  FMUL.FTZ R8, R8, c[0x0][0x2ec] ;  /* 0x0000bb0008087a20 */ /* 0x000fe40000410000 */
[----:B------:R-:W-:Y:S02]  /*5c10*/  FMUL.FTZ R9, R9, c[0x0][0x2ec] ;  /* 0x0000bb0009097a20 */ /* 0x000fe40000410000 */
[----:B------:R-:W-:Y:S01]  /*5c20*/  FMUL.FTZ R10, R10, c[0x0][0x2ec] ;  /* 0x0000bb000a0a7a20 */ /* 0x000fe20000410000 */
[----:B------:R-:W-:Y:S01]  /*5c30*/  MUFU.TANH R41, R41 ;  /* 0x0000002900297308 */ /* 0x000fe20000002400 */
[----:B------:R-:W-:Y:S01]  /*5c40*/  FMUL.FTZ R11, R11, c[0x0][0x2ec] ;  /* 0x0000bb000b0b7a20 */ /* 0x000fe20000410000 */
[----:B------:R-:W-:Y:S01]  /*5c50*/  HMMA.16816.F32.BF16 R64, R60, R58, R64 ;  /* 0x0000003a3c40723c */ /* 0x000fe20000041840 */
[----:B--2---:R-:W1:Y:S05]  /*5c60*/  LDSM.16.M88.4 R12, [R235+0x7800] ;  /* 0x00780000eb0c783b */ /* 0x004e6a0000000200 */
[----:B------:R-:W-:Y:S02]  /*5c70*/  I2F R125, R125 ;  /* 0x0000007d007d7306 */ /* 0x000fe40000201400 */
[----:B----4-:R-:W-:Y:S01]  /*5c80*/  HMMA.16816.F32.BF16 R16, R24, R20, R16 ;  /* 0x000000141810723c */ /* 0x010fe20000041810 */
[----:B---3--:R-:W-:-:S05]  /*5c90*/  FFMA.FTZ R7, R116, -UR4, R40 ;  /* 0x8000000474077c23 */ /* 0x008fca0008010028 */
[----:B------:R-:W-:Y:S01]  /*5ca0*/  FSEL R7, R7, -INF , !P2 ;  /* 0xff80000007077808 */ /* 0x000fe20005000000 */
[----:B------:R-:W2:Y:S01]  /*5cb0*/  MUFU.TANH R20, R8 ;  /* 0x0000000800147308 */ /* 0x000ea20000002400 */
[----:B------:R-:W-:Y:S01]  /*5cc0*/  HMMA.16816.F32.BF16 R28, R32, R78, R28 ;  /* 0x0000004e201c723c */ /* 0x000fe2000004181c */
[----:B------:R-:W3:Y:S01]  /*5cd0*/  LDSM.16.M88.4 R76, [R224+0x7000] ;  /* 0x00700000e04c783b */ /* 0x000ee20000000200 */
[----:B------:R-:W-:-:S05]  /*5ce0*/  ISETP.GE.AND P2, PT, R96, UR10, PT ;  /* 0x0000000a60007c0c */ /* 0x000fca000bf46270 */
[----:B------:R-:W4:Y:S01]  /*5cf0*/  MUFU.TANH R21, R9 ;  /* 0x0000000900157308 */ /* 0x000f220000002400 */
[----:B------:R-:W-:Y:S07]  /*5d00*/  HMMA.16816.F32.BF16 R52, R44, R42, R52 ;  /* 0x0000002a2c34723c */ /* 0x000fee0000041834 */
[----:B------:R-:W-:Y:S01]  /*5d10*/  MUFU.TANH R42, R10 ;  /* 0x0000000a002a7308 */ /* 0x000fe20000002400 */
[----:B------:R-:W-:Y:S01]  /*5d20*/  FMUL.FTZ R16, R16, c[0x0][0x2ec] ;  /* 0x0000bb0010107a20 */ /* 0x000fe20000410000 */
[----:B-----5:R-:W-:Y:S01]  /*5d30*/  HMMA.16816.F32.BF16 R36, R32, R72, R36 ;  /* 0x000000482024723c */ /* 0x020fe20000041824 */
[----:B------:R-:W-:-:S02]  /*5d40*/  FMUL.FTZ R17, R17, c[0x0][0x2ec] ;  /* 0x0000bb0011117a20 */ /* 0x000fc40000410000 */
[----:B--2---:R-:W-:-:S03]  /*5d50*/  FFMA.FTZ R20, R91, -UR4, R20 ;  /* 0x800000045b147c23 */ /* 0x004fc60008010014 */
[----:B------:R2:W-:Y:S01]  /*5d60*/  MUFU.TANH R43, R11 ;  /* 0x0000000b002b7308 */ /* 0x0005e20000002400 */
[----:B----4-:R-:W-:Y:S01]  /*5d70*/  FFMA.FTZ R21, R93, -UR4, R21 ;  /* 0x800000045d157c23 */ /* 0x010fe20008010015 */
[----:B------:R-:W-:Y:S01]  /*5d80*/  HMMA.16816.F32.BF16 R28, R24, R22, R28 ;  /* 0x00000016181c723c */ /* 0x000fe2000004181c */
[----:B------:R-:W-:-:S03]  /*5d90*/  FSEL R20, R20, -INF , !P0 ;  /* 0xff80000014147808 */ /* 0x000fc60004000000 */
[----:B------:R-:W-:Y:S02]  /*5da0*/  FSEL R21, R21, -INF , !P6 ;  /* 0xff80000015157808 */ /* 0x000fe40007000000 */
[----:B------:R-:W4:Y:S02]  /*5db0*/  MUFU.TANH R22, R16 ;  /* 0x0000001000167308 */ /* 0x000f240000002400 */
[C---:B-1----:R-:W-:Y:S01]  /*5dc0*/  HMMA.16816.F32.BF16 R48, R44.reuse, R12, R48 ;  /* 0x0000000c2c30723c */ /* 0x042fe20000041830 */
[----:B--2---:R-:W1:Y:S05]  /*5dd0*/  LDSM.16.M88.4 R8, [R231+0xf800] ;  /* 0x00f80000e708783b */ /* 0x004e6a0000000200 */
[----:B------:R2:W5:Y:S02]  /*5de0*/  MUFU.TANH R23, R17 ;  /* 0x0000001100177308 */ /* 0x0005640000002400 */
[----:B------:R-:W-:Y:S01]  /*5df0*/  HMMA.16816.F32.BF16 R64, R44, R14, R64 ;  /* 0x0000000e2c40723c */ /* 0x000fe20000041840 */
[----:B------:R-:W-:-:S02]  /*5e00*/  FMUL.FTZ R12, R18, c[0x0][0x2ec] ;  /* 0x0000bb00120c7a20 */ /* 0x000fc40000410000 */
[----:B------:R-:W-:Y:S02]  /*5e10*/  FMUL.FTZ R13, R19, c[0x0][0x2ec] ;  /* 0x0000bb00130d7a20 */ /* 0x000fe40000410000 */
[----:B----4-:R-:W-:Y:S02]  /*5e20*/  FFMA.FTZ R5, R95, -UR4, R22 ;  /* 0x800000045f057c23 */ /* 0x010fe40008010016 */
[----:B------:R-:W4:Y:S01]  /*5e30*/  MUFU.TANH R12, R12 ;  /* 0x0000000c000c7308 */ /* 0x000f220000002400 */
[----:B------:R-:W-:Y:S01]  /*5e40*/  HMMA.16816.F32.BF16 R52, R32, R74, R52 ;  /* 0x0000004a2034723c */ /* 0x000fe20000041834 */
[----:B------:R-:W-:Y:S02]  /*5e50*/  FMUL.FTZ R28, R28, c[0x0][0x2ec] ;  /* 0x0000bb001c1c7a20 */ /* 0x000fe40000410000 */
[----:B------:R-:W-:Y:S01]  /*5e60*/  FMUL.FTZ R29, R29, c[0x0][0x2ec] ;  /* 0x0000bb001d1d7a20 */ /* 0x000fe20000410000 */
[----:B------:R-:W-:Y:S01]  /*5e70*/  FSEL R5, R5, -INF , !P5 ;  /* 0xff80000005057808 */ /* 0x000fe20006800000 */
[----:B------:R-:W-:Y:S01]  /*5e80*/  FMUL.FTZ R30, R30, c[0x0][0x2ec] ;  /* 0x0000bb001e1e7a20 */ /* 0x000fe20000410000 */
[----:B--2---:R-:W2:Y:S02]  /*5e90*/  LDSM.16.M88.4 R16, [R224+0x7800] ;  /* 0x00780000e010783b */ /* 0x004ea40000000200 */
[----:B---3--:R-:W-:Y:S01]  /*5ea0*/  HMMA.16816.F32.BF16 R36, R24, R76, R36 ;  /* 0x0000004c1824723c */ /* 0x008fe20000041824 */
[----:B------:R-:W3:Y:S01]  /*5eb0*/  MUFU.TANH R13, R13 ;  /* 0x0000000d000d7308 */ /* 0x000ee20000002400 */
[----:B-----5:R-:W-:Y:S01]  /*5ec0*/  FFMA.FTZ R6, R97, -UR4, R23 ;  /* 0x8000000461067c23 */ /* 0x020fe20008010017 */
[----:B------:R-:W-:-:S04]  /*5ed0*/  DEPBAR.LE SB0, 0x0 ;  /* 0x000080000000791a */ /* 0x000fc80000000000 */
[----:B------:R-:W-:Y:S02]  /*5ee0*/  FSEL R6, R6, -INF , !P4 ;  /* 0xff80000006067808 */ /* 0x000fe40006000000 */
[----:B------:R-:W5:Y:S07]  /*5ef0*/  MUFU.TANH R28, R28 ;  /* 0x0000001c001c7308 */ /* 0x000f6e0000002400 */
[----:B------:R-:W-:Y:S01]  /*5f00*/  HMMA.16816.F32.BF16 R52, R24, R78, R52 ;  /* 0x0000004e1834723c */ /* 0x000fe20000041834 */
[----:B------:R-:W2:Y:S07]  /*5f10*/  MUFU.TANH R29, R29 ;  /* 0x0000001d001d7308 */ /* 0x000eae0000002400 */
[----:B-1----:R-:W-:Y:S01]  /*5f20*/  HMMA.16816.F32.BF16 R48, R32, R8, R48 ;  /* 0x000000082030723c */ /* 0x002fe20000041830 */
[----:B------:R-:W-:Y:S01]  /*5f30*/  FMUL.FTZ R14, R37, c[0x0][0x2ec] ;  /* 0x0000bb00250e7a20 */ /* 0x000fe20000410000 */
[----:B------:R-:W-:Y:S01]  /*5f40*/  MUFU.TANH R30, R30 ;  /* 0x0000001e001e7308 */ /* 0x000fe20000002400 */
[----:B------:R-:W-:-:S04]  /*5f50*/  FMUL.FTZ R15, R39, c[0x0][0x2ec] ;  /* 0x0000bb00270f7a20 */ /* 0x000fc80000410000 */
[----:B------:R-:W-:Y:S01]  /*5f60*/  FMUL.FTZ R8, R31, c[0x0][0x2ec] ;  /* 0x0000bb001f087a20 */ /* 0x000fe20000410000 */
[----:B------:R-:W-:Y:S01]  /*5f70*/  HMMA.16816.F32.BF16 R64, R32, R10, R64 ;  /* 0x0000000a2040723c */ /* 0x000fe20000041840 */
[----:B------:R-:W-:Y:S01]  /*5f80*/  FMUL.FTZ R31, R36, c[0x0][0x2ec] ;  /* 0x0000bb00241f7a20 */ /* 0x000fe20000410000 */
[----:B------:R-:W1:Y:S01]  /*5f90*/  MUFU.TANH R14, R14 ;  /* 0x0000000e000e7308 */ /* 0x000e620000002400 */
[----:B------:R-:W-:-:S04]  /*5fa0*/  FMUL.FTZ R36, R38, c[0x0][0x2ec] ;  /* 0x0000bb0026247a20 */ /* 0x000fc80000410000 */
[----:B----4-:R-:W-:Y:S02]  /*5fb0*/  FFMA.FTZ R11, R118, -UR4, R12 ;  /* 0x80000004760b7c23 */ /* 0x010fe4000801000c */
[----:B---3--:R-:W-:Y:S01]  /*5fc0*/  FFMA.FTZ R10, R120, -UR4, R13 ;  /* 0x80000004780a7c23 */ /* 0x008fe2000801000d */
[----:B------:R-:W3:Y:S01]  /*5fd0*/  MUFU.TANH R15, R15 ;  /* 0x0000000f000f7308 */ /* 0x000ee20000002400 */
[----:B-----5:R-:W-:Y:S01]  /*5fe0*/  FFMA.FTZ R12, R99, -UR4, R28 ;  /* 0x80000004630c7c23 */ /* 0x020fe2000801001c */
[----:B------:R-:W-:Y:S01]  /*5ff0*/  FSEL R11, R11, -INF , !P5 ;  /* 0xff8000000b0b7808 */ /* 0x000fe20006800000 */
[----:B--2---:R-:W-:Y:S01]  /*6000*/  FFMA.FTZ R13, R101, -UR4, R29 ;  /* 0x80000004650d7c23 */ /* 0x004fe2000801001d */
[----:B------:R-:W-:Y:S01]  /*6010*/  FSEL R10, R10, -INF , !P4 ;  /* 0xff8000000a0a7808 */ /* 0x000fe20006000000 */
[----:B------:R-:W-:Y:S01]  /*6020*/  FMUL.FTZ R32, R53, c[0x0][0x2ec] ;  /* 0x0000bb0035207a20 */ /* 0x000fe20000410000 */
[C---:B------:R-:W-:Y:S01]  /*6030*/  HMMA.16816.F32.BF16 R48, R24.reuse, R16, R48 ;  /* 0x000000101830723c */ /* 0x040fe20000041830 */
[----:B------:R-:W-:Y:S01]  /*6040*/  FMUL.FTZ R33, R54, c[0x0][0x2ec] ;  /* 0x0000bb0036217a20 */ /* 0x000fe20000410000 */
[----:B------:R-:W2:Y:S01]  /*6050*/  MUFU.TANH R8, R8 ;  /* 0x0000000800087308 */ /* 0x000ea20000002400 */
[----:B------:R-:W-:Y:S01]  /*6060*/  FMUL.FTZ R34, R55, c[0x0][0x2ec] ;  /* 0x0000bb0037227a20 */ /* 0x000fe20000410000 */
[----:B------:R-:W-:Y:S01]  /*6070*/  FSEL R12, R12, -INF , !P3 ;  /* 0xff8000000c0c7808 */ /* 0x000fe20005800000 */
[----:B-1----:R-:W-:Y:S01]  /*6080*/  FFMA.FTZ R14, R104, -UR4, R14 ;  /* 0x80000004680e7c23 */ /* 0x002fe2000801000e */
[----:B------:R-:W-:Y:S01]  /*6090*/  FSEL R13, R13, -INF , !P2 ;  /* 0xff8000000d0d7808 */ /* 0x000fe20005000000 */
[----:B------:R-:W-:Y:S01]  /*60a0*/  FMUL.FTZ R16, R52, c[0x0][0x2ec] ;  /* 0x0000bb0034107a20 */ /* 0x000fe20000410000 */
[----:B------:R-:W-:Y:S01]  /*60b0*/  HMMA.16816.F32.BF16 R64, R24, R18, R64 ;  /* 0x000000121840723c */ /* 0x000fe20000041840 */
[----:B------:R-:W-:Y:S01]  /*60c0*/  FFMA.FTZ R17, R85, -UR4, R43 ;  /* 0x8000000455117c23 */ /* 0x000fe2000801002b */
[----:B------:R-:W1:Y:S01]  /*60d0*/  MUFU.TANH R31, R31 ;  /* 0x0000001f001f7308 */ /* 0x000e620000002400 */
[----:B---3--:R-:W-:Y:S01]  /*60e0*/  FFMA.FTZ R15, R123, -UR4, R15 ;  /* 0x800000047b0f7c23 */ /* 0x008fe2000801000f */
[----:B------:R-:W-:Y:S01]  /*60f0*/  ISETP.GE.AND P5, PT, R105, UR10, PT ;  /* 0x0000000a69007c0c */ /* 0x000fe2000bfa6270 */
[----:B------:R-:W-:Y:S01]  /*6100*/  FFMA.FTZ R9, R119, -UR4, R30 ;  /* 0x8000000477097c23 */ /* 0x000fe2000801001e */
[----:B------:R-:W-:Y:S01]  /*6110*/  FSEL R17, R17, -INF , !P6 ;  /* 0xff80000011117808 */ /* 0x000fe20007000000 */
[----:B------:R-:W-:Y:S01]  /*6120*/  FFMA.FTZ R18, R84, -UR4, R42 ;  /* 0x8000000454127c23 */ /* 0x000fe2000801002a */
[----:B------:R-:W-:Y:S01]  /*6130*/  ISETP.GE.AND P6, PT, R102, UR10, PT ;  /* 0x0000000a66007c0c */ /* 0x000fe2000bfc6270 */
[----:B------:R-:W-:Y:S01]  /*6140*/  FFMA.FTZ R24, R89, -UR4, R82 ;  /* 0x8000000459187c23 */ /* 0x000fe20008010052 */
[----:B------:R-:W3:Y:S01]  /*6150*/  MUFU.TANH R36, R36 ;  /* 0x0000002400247308 */ /* 0x000ee20000002400 */
[----:B------:R-:W-:Y:S01]  /*6160*/  FFMA.FTZ R19, R117, -UR4, R41 ;  /* 0x8000000475137c23 */ /* 0x000fe20008010029 */
[----:B------:R-:W-:Y:S01]  /*6170*/  FSEL R18, R18, -INF , !P0 ;  /* 0xff80000012127808 */ /* 0x000fe20004000000 */
[----:B--2---:R-:W-:Y:S01]  /*6180*/  FFMA.FTZ R8, R121, -UR4, R8 ;  /* 0x8000000479087c23 */ /* 0x004fe20008010008 */
[----:B------:R-:W-:-:S02]  /*6190*/  ISETP.GE.AND P0, PT, R100, UR10, PT ;  /* 0x0000000a64007c0c */ /* 0x000fc4000bf06270 */
[----:B------:R-:W-:Y:S01]  /*61a0*/  FMUL.FTZ R35, R48, c[0x0][0x2ec] ;  /* 0x0000bb0030237a20 */ /* 0x000fe20000410000 */
[----:B------:R-:W-:Y:S01]  /*61b0*/  FSEL R24, R24, -INF , !P1 ;  /* 0xff80000018187808 */ /* 0x000fe20004800000 */
[----:B------:R-:W-:Y:S01]  /*61c0*/  FMUL.FTZ R25, R49, c[0x0][0x2ec] ;  /* 0x0000bb0031197a20 */ /* 0x000fe20000410000 */
[----:B------:R-:W-:Y:S01]  /*61d0*/  I2F R126, R126 ;  /* 0x0000007e007e7306 */ /* 0x000fe20000201400 */
[----:B------:R-:W-:Y:S01]  /*61e0*/  FMUL.FTZ R26, R50, c[0x0][0x2ec] ;  /* 0x0000bb00321a7a20 */ /* 0x000fe20000410000 */
[----:B------:R-:W-:Y:S01]  /*61f0*/  FSEL R190, R14, -INF , !P0 ;  /* 0xff8000000ebe7808 */ /* 0x000fe20004000000 */
[----:B------:R-:W-:Y:S01]  /*6200*/  FMUL.FTZ R51, R51, c[0x0][0x2ec] ;  /* 0x0000bb0033337a20 */ /* 0x000fe20000410000 */
[----:B------:R-:W-:Y:S01]  /*6210*/  FSEL R194, R15, -INF , !P0 ;  /* 0xff8000000fc27808 */ /* 0x000fe20004000000 */
[----:B------:R-:W-:Y:S01]  /*6220*/  FMUL.FTZ R27, R65, c[0x0][0x2ec] ;  /* 0x0000bb00411b7a20 */ /* 0x000fe20000410000 */
[----:B------:R-:W-:Y:S01]  /*6230*/  PLOP3.LUT P0, PT, PT, PT, UP0, 0x80, 0x0 ;  /* 0x000000000000781c */ /* 0x000fe20003f0f008 */
[----:B------:R-:W-:Y:S01]  /*6240*/  FMUL.FTZ R28, R66, c[0x0][0x2ec] ;  /* 0x0000bb00421c7a20 */ /* 0x000fe20000410000 */
[----:B------:R-:W-:Y:S01]  /*6250*/  I2F R80, R80 ;  /* 0x0000005000507306 */ /* 0x000fe20000201400 */
[----:B------:R-:W-:Y:S01]  /*6260*/  FMUL.FTZ R29, R67, c[0x0][0x2ec] ;  /* 0x0000bb00431d7a20 */ /* 0x000fe20000410000 */
[----:B------:R-:W-:Y:S01]  /*6270*/  FSEL R19, R19, -INF , !P1 ;  /* 0xff80000013137808 */ /* 0x000fe20004800000 */
[----:B------:R-:W-:Y:S01]  /*6280*/  FMUL.FTZ R64, R64, c[0x0][0x2ec] ;  /* 0x0000bb0040407a20 */ /* 0x000fe20000410000 */
[----:B------:R-:W-:Y:S01]  /*6290*/  ISETP.GE.AND P1, PT, R98, UR10, PT ;  /* 0x0000000a62007c0c */ /* 0x000fe2000bf26270 */
[----:B-1----:R-:W-:Y:S01]  /*62a0*/  FFMA.FTZ R31, R103, -UR4, R31 ;  /* 0x80000004671f7c23 */ /* 0x002fe2000801001f */
[----:B------:R-:W-:Y:S01]  /*62b0*/  FSEL R9, R9, -INF , !P3 ;  /* 0xff80000009097808 */ /* 0x000fe20005800000 */
[----:B---3--:R-:W-:Y:S01]  /*62c0*/  FFMA.FTZ R36, R122, -UR4, R36 ;  /* 0x800000047a247c23 */ /* 0x008fe20008010024 */
[----:B------:R-:W-:Y:S01]  /*62d0*/  I2F R81, R81 ;  /* 0x0000005100517306 */ /* 0x000fe20000201400 */
[----:B------:R-:W-:-:S02]  /*62e0*/  FSEL R8, R8, -INF , !P2 ;  /* 0xff80000008087808 */ /* 0x000fc40005000000 */
[----:B------:R-:W-:Y:S02]  /*62f0*/  FSEL R189, R31, -INF , !P1 ;  /* 0xff8000001fbd7808 */ /* 0x000fe40004800000 */
[----:B------:R-:W-:Y:S02]  /*6300*/  FSEL R193, R36, -INF , !P1 ;  /* 0xff80000024c17808 */ /* 0x000fe40004800000 */
[----:B------:R-:W-:Y:S01]  /*6310*/  ISETP.GE.AND P4, PT, R107, UR10, PT ;  /* 0x0000000a6b007c0c */ /* 0x000fe2000bf86270 */
[----:B------:R-:W1:Y:S01]  /*6320*/  MUFU.TANH R16, R16 ;  /* 0x0000001000107308 */ /* 0x000e620000002400 */
[----:B------:R-:W-:Y:S02]  /*6330*/  ISETP.GE.AND P3, PT, R109, UR10, PT ;  /* 0x0000000a6d007c0c */ /* 0x000fe4000bf66270 */
[----:B------:R-:W-:Y:S02]  /*6340*/  ISETP.GE.AND P2, PT, R111, UR10, PT ;  /* 0x0000000a6f007c0c */ /* 0x000fe4000bf46270 */
[----:B------:R-:W-:-:S03]  /*6350*/  ISETP.GE.AND P1, PT, R112, UR10, PT ;  /* 0x0000000a70007c0c */ /* 0x000fc6000bf26270 */
[----:B------:R-:W2:Y:S08]  /*6360*/  MUFU.TANH R32, R32 ;  /* 0x0000002000207308 */ /* 0x000eb00000002400 */
[----:B------:R-:W3:Y:S01]  /*6370*/  MUFU.TANH R33, R33 ;  /* 0x0000002100217308 */ /* 0x000ee20000002400 */
[----:B-1----:R-:W-:-:S05]  /*6380*/  FFMA.FTZ R16, R106, -UR4, R16 ;  /* 0x800000046a107c23 */ /* 0x002fca0008010010 */
[----:B------:R-:W-:Y:S02]  /*6390*/  FSEL R191, R16, -INF , !P6 ;  /* 0xff80000010bf7808 */ /* 0x000fe40007000000 */
[----:B------:R-:W1:Y:S01]  /*63a0*/  MUFU.TANH R34, R34 ;  /* 0x0000002200227308 */ /* 0x000e620000002400 */
[----:B--2---:R-:W-:-:S05]  /*63b0*/  FFMA.FTZ R32, R108, -UR4, R32 ;  /* 0x800000046c207c23 */ /* 0x004fca0008010020 */
[----:B------:R-:W-:Y:S02]  /*63c0*/  FSEL R192, R32, -INF , !P5 ;  /* 0xff80000020c07808 */ /* 0x000fe40006800000 */
[----:B------:R-:W2:Y:S01]  /*63d0*/  MUFU.TANH R35, R35 ;  /* 0x0000002300237308 */ /* 0x000ea20000002400 */
[----:B---3--:R-:W-:-:S05]  /*63e0*/  FFMA.FTZ R33, R124, -UR4, R33 ;  /* 0x800000047c217c23 */ /* 0x008fca0008010021 */
[----:B------:R-:W-:Y:S02]  /*63f0*/  FSEL R195, R33, -INF , !P6 ;  /* 0xff80000021c37808 */ /* 0x000fe40007000000 */
        /* <DEDUP_REMOVED lines=20> */
[----:B------:R-:W-:Y:S01]  /*6540*/  FSEL R198, R115, -INF , !P1 ;  /* 0xff80000073c67808 */ /* 0x000fe20004800000 */
[----:B--2---:R-:W-:-:S05]  /*6550*/  FFMA.FTZ R28, R81, -UR4, R28 ;  /* 0x80000004511c7c23 */ /* 0x004fca000801001c */
[----:B------:R-:W-:Y:S01]  /*6560*/  FSEL R170, R28, -INF , !P2 ;  /* 0xff8000001caa7808 */ /* 0x000fe20005000000 */
[----:B---3--:R-:W-:-:S05]  /*6570*/  FFMA.FTZ R127, R127, -UR4, R29 ;  /* 0x800000047f7f7c23 */ /* 0x008fca000801001d */
[----:B------:R-:W-:Y:S01]  /*6580*/  FSEL R168, R127, -INF , !P1 ;  /* 0xff8000007fa87808 */ /* 0x000fe20004800000 */
        /* <DEDUP_REMOVED lines=55> */
[----:B-1----:R1:W2:Y:S01]  /*6900*/  LDG.E R14, [R22.64] ;  /* 0x00000020160e7981 */ /* 0x0022a2000c1e1900 */
        /* <DEDUP_REMOVED lines=20> */
.L_x_4070:
[----:B------:R-:W-:-:S04]  /*6a50*/  ULEA UR6, -UR6, URZ, 0x6 ;  /* 0x0000003f06067291 */ /* 0x000fc8000f8e313f */
[----:B------:R-:W-:Y:S02]  /*6a60*/  USHF.R.S32.HI UR5, URZ, 0x1f, UR6 ;  /* 0x0000001f3f057899 */ /* 0x000fe40008011406 */
[----:B------:R-:W-:-:S04]  /*6a70*/  MOV R26, UR6 ;  /* 0x00000006001a7c02 */ /* 0x000fc80008000f00 */
[----:B------:R-:W-:Y:S02]  /*6a80*/  MOV R25, UR5 ;  /* 0x0000000500197c02 */ /* 0x000fe40008000f00 */
.L_x_4071:
        /* <DEDUP_REMOVED lines=91> */
[--C-:B------:R-:W-:Y:S01]  /*7040*/  @!P4 IMAD.X R15, R22, 0x1, R166.reuse, P1 ;  /* 0x00000001160fc824 */ /* 0x100fe200008e06a6 */
        /* <DEDUP_REMOVED lines=64> */
.L_x_4073:
[----:B------:R-:W-:Y:S05]  /*7450*/  BSYNC B0 ;  /* 0x0000000000007941 */ /* 0x000fea0003800000 */
.L_x_4072:
[----:B------:R-:W0:Y:S01]  /*7460*/  LDGDEPBAR ;  /* 0x00000000000079af */ /* 0x000e220000000000 */
[----:B------:R-:W-:-:S04]  /*7470*/  IADD3 R172, P1, R26, R172, RZ ;  /* 0x000000ac1aac7210 */ /* 0x000fc80007f3e0ff */
[----:B------:R-:W-:Y:S02]  /*7480*/  IADD3.X R166, R25, R166, RZ, P1, !PT ;  /* 0x000000a619a67210 */ /* 0x000fe40000ffe4ff */
.L_x_4069:
        /* <DEDUP_REMOVED lines=71> */
[----:B------:R-:W-:Y:S01]  /*7900*/  FFMA.FTZ R176, R12, c[0x0][0x23c], -R199 ;  /* 0x00008f000cb07a23 */ /* 0x000fe200000108c7 */
[----:B------:R-:W-:Y:S01]  /*7910*/  LDSM.16.MT88.4 R20, [R232+0x12800] ;  /* 0x01280000e814783b */ /* 0x000fe20000004200 */
[--C-:B------:R-:W-:Y:S01]  /*7920*/  FFMA.FTZ R187, R7, c[0x0][0x23c], -R169.reuse ;  /* 0x00008f0007bb7a23 */ /* 0x100fe200000108a9 */
[----:B------:R-:W3:Y:S01]  /*7930*/  MUFU.EX2 R184, R184 ;  /* 0x000000b800b87308 */ /* 0x000ee20000000800 */
[--C-:B------:R-:W-:Y:S01]  /*7940*/  FFMA.FTZ R186, R19, c[0x0][0x23c], -R169.reuse ;  /* 0x00008f0013ba7a23 */ /* 0x100fe200000108a9 */
[----:B------:R-:W1:Y:S01]  /*7950*/  LDSM.16.MT88.4 R4, [R228+0x16000] ;  /* 0x01600000e404783b */ /* 0x000e620000004200 */
[--C-:B------:R-:W-:Y:S01]  /*7960*/  FFMA.FTZ R188, R18, c[0x0][0x23c], -R169.reuse ;  /* 0x00008f0012bc7a23 */ /* 0x100fe200000108a9 */
[----:B------:R-:W-:Y:S01]  /*7970*/  LEA.HI.X R166, R172, c[0x0][0x16c], R166, 0x1, P1 ;  /* 0x00005b00aca67a11 */ /* 0x000fe200008f0ca6 */
[----:B------:R-:W-:Y:S01]  /*7980*/  FFMA.FTZ R181, R17, c[0x0][0x23c], -R169 ;  /* 0x00008f0011b57a23 */ /* 0x000fe200000108a9 */
[----:B------:R-:W-:Y:S01]  /*7990*/  LDSM.16.MT88.4 R24, [R230+0x10800] ;  /* 0x01080000e618783b */ /* 0x000fe20000004200 */
[----:B------:R-:W-:Y:S01]  /*79a0*/  FFMA.FTZ R2, R13, c[0x0][0x23c], -R199 ;  /* 0x00008f000d027a23 */ /* 0x000fe200000108c7 */
[----:B------:R-:W-:Y:S01]  /*79b0*/  MUFU.EX2 R183, R183 ;  /* 0x000000b700b77308 */ /* 0x000fe20000000800 */
[--C-:B------:R-:W-:Y:S01]  /*79c0*/  FFMA.FTZ R179, R11, c[0x0][0x23c], -R169.reuse ;  /* 0x00008f000bb37a23 */ /* 0x100fe200000108a9 */
[----:B------:R-:W1:Y:S01]  /*79d0*/  LDSM.16.MT88.4 R12, [R229+0x10800] ;  /* 0x01080000e50c783b */ /* 0x000e620000004200 */
[----:B------:R-:W-:-:S02]  /*79e0*/  FFMA.FTZ R175, R10, c[0x0][0x23c], -R169 ;  /* 0x00008f000aaf7a23 */ /* 0x000fc400000108a9 */
[--C-:B------:R-:W-:Y:S01]  /*79f0*/  FFMA.FTZ R174, R9, c[0x0][0x23c], -R169.reuse ;  /* 0x00008f0009ae7a23 */ /* 0x100fe200000108a9 */
[----:B------:R-:W-:Y:S01]  /*7a00*/  LDSM.16.MT88.4 R16, [R232+0x10800] ;  /* 0x01080000e810783b */ /* 0x000fe20000004200 */
[----:B------:R-:W-:Y:S01]  /*7a10*/  FFMA.FTZ R0, R8, c[0x0][0x23c], -R169 ;  /* 0x00008f0008007a23 */ /* 0x000fe200000108a9 */
        /* <DEDUP_REMOVED lines=268> */
[----:B------:R-:W1:Y:S01]  /*8ae0*/  R2UR UR18, R2 ;  /* 0x00000000021273c2 */ /* 0x000e6200000e0000 */
[----:B------:R-:W-:Y:S01]  /*8af0*/  LOP3.LUT R165, R165, 0x3, RZ, 0xc0, !PT ;  /* 0x00000003a5a57812 */ /* 0x000fe200078ec0ff */
[----:B------:R-:W-:Y:S01]  /*8b00*/  UMOV UR34, URZ ;  /* 0x0000003f00227c82 */ /* 0x000fe20008000000 */
[----:B------:R-:W-:Y:S01]  /*8b10*/  IMAD.U32 R247, RZ, RZ, UR10 ;  /* 0x0000000afff77e24 */ /* 0x000fe2000f8e00ff */
[----:B------:R-:W-:Y:S01]  /*8b20*/  UMOV UR22, URZ ;  /* 0x0000003f00167c82 */ /* 0x000fe20008000000 */
[----:B------:R-:W-:Y:S01]  /*8b30*/  IMAD.MOV.U32 R248, RZ, RZ, R166 ;  /* 0x000000fffff87224 */ /* 0x000fe200078e00a6 */
[----:B------:R-:W-:Y:S01]  /*8b40*/  USHF.R.S32.HI UR10, URZ, 0x1f, UR11 ;  /* 0x0000001f3f0a7899 */ /* 0x000fe2000801140b */
[----:B------:R-:W-:Y:S01]  /*8b50*/  IMAD R173, R165, -0x2, R173 ;  /* 0xfffffffea5ad7824 */ /* 0x000fe200078e02ad */
[----:B------:R-:W2:Y:S01]  /*8b60*/  R2UR UR14, R0 ;  /* 0x00000000000e73c2 */ /* 0x000ea200000e0000 */
[----:B------:R-:W-:Y:S01]  /*8b70*/  ULDC UR12, c[0x0][0x2d0] ;  /* 0x0000b400000c7ab9 */ /* 0x000fe20000000800 */
[----:B------:R-:W-:Y:S01]  /*8b80*/  IMAD.U32 R246, RZ, RZ, UR11 ;  /* 0x0000000bfff67e24 */ /* 0x000fe2000f8e00ff */
[----:B------:R-:W-:Y:S01]  /*8b90*/  ULDC UR5, c[0x0][0x2d0] ;  /* 0x0000b40000057ab9 */ /* 0x000fe20000000800 */
[----:B------:R-:W-:Y:S01]  /*8ba0*/  IADD3 R247, R247, -UR27, R173 ;  /* 0x8000001bf7f77c10 */ /* 0x000fe2000fffe0ad */
[----:B------:R-:W-:Y:S01]  /*8bb0*/  UIADD3 UR26, UR26, -0x2, URZ ;  /* 0xfffffffe1a1a7890 */ /* 0x000fe2000fffe03f */
[----:B------:R-:W-:Y:S01]  /*8bc0*/  MOV R243, UR10 ;  /* 0x0000000a00f37c02 */ /* 0x000fe20008000f00 */
        /* <DEDUP_REMOVED lines=26> */
.L_x_4078:
        /* <DEDUP_REMOVED lines=78> */
.L_x_4075:
[----:B------:R-:W-:Y:S01]  /*9250*/  ISETP.GE.AND P6, PT, R244, c[0x0][0x220], PT ;  /* 0x00008800f4007a0c */ /* 0x000fe20003fc6270 */
[----:B------:R-:W-:Y:S01]  /*9260*/  UISETP.GE.AND UP2, UPT, UR26, 0x1, UPT ;  /* 0x000000011a00788c */ /* 0x000fe2000bf46270 */
        /* <DEDUP_REMOVED lines=35> */
[C---:B------:R-:W-:Y:S02]  /*94a0*/  @!P3 LEA R6, P0, R4.reuse, R180, 0x1 ;  /* 0x000000b40406b211 */ /* 0x040fe400078008ff */
[CC--:B------:R-:W-:Y:S01]  /*94b0*/  @!P4 LEA.HI.X R19, R4.reuse, R167.reuse, R3, 0x1, P1 ;  /* 0x000000a70413c211 */ /* 0x0c0fe200008f0c03 */
        /* <DEDUP_REMOVED lines=103> */
[----:B------:R-:W-:Y:S05]  /*9b30*/  LDSM.16.M88.4 R204, [R233] ;  /* 0x00000000e9cc783b */ /* 0x000fea0000000200 */
[C---:B-1----:R-:W-:Y:S01]  /*9b40*/  HMMA.16816.F32.BF16 R20, R32.reuse, R24, RZ ;  /* 0x000000182014723c */ /* 0x042fe200000418ff */
[----:B------:R-:W-:Y:S07]  /*9b50*/  LDSM.16.M88.4 R208, [R224] ;  /* 0x00000000e0d0783b */ /* 0x000fee0000000200 */
[C---:B------:R-:W-:Y:S08]  /*9b60*/  HMMA.16816.F32.BF16 R24, R32.reuse, R26, RZ ;  /* 0x0000001a2018723c */ /* 0x040ff000000418ff */
[C---:B---3--:R-:W-:Y:S08]  /*9b70*/  HMMA.16816.F32.BF16 R28, R32.reuse, R164, RZ ;  /* 0x000000a4201c723c */ /* 0x048ff000000418ff */
[----:B------:R-:W-:Y:S01]  /*9b80*/  HMMA.16816.F32.BF16 R32, R32, R166, RZ ;  /* 0x000000a62020723c */ /* 0x000fe200000418ff */
[----:B------:R-:W1:Y:S07]  /*9b90*/  LDSM.16.M88.4 R164, [R231+0x8800] ;  /* 0x00880000e7a4783b */ /* 0x000e6e0000000200 */
[C---:B-----5:R-:W-:Y:S07]  /*9ba0*/  HMMA.16816.F32.BF16 R4, R168.reuse, R172, R4 ;  /* 0x000000aca804723c */ /* 0x060fee0000041804 */
[----:B------:R-:W-:Y:S01]  /*9bb0*/  IMAD.MOV.U32 R172, RZ, RZ, R196 ;  /* 0x000000ffffac7224 */ /* 0x000fe200078e00c4 */
[C---:B------:R-:W-:Y:S04]  /*9bc0*/  HMMA.16816.F32.BF16 R8, R168.reuse, R174, R8 ;  /* 0x000000aea808723c */ /* 0x040fe80000041808 */
[----:B------:R-:W-:Y:S02]  /*9bd0*/  MOV R173, R197 ;  /* 0x000000c500ad7202 */ /* 0x000fe40000000f00 */
[----:B------:R-:W3:Y:S02]  /*9be0*/  LDSM.16.M88.4 R196, [R231+0x9000] ;  /* 0x00900000e7c4783b */ /* 0x000ee40000000200 */
        /* <DEDUP_REMOVED lines=8> */
[----:B------:R-:W2:Y:S05]  /*9c70*/  LDSM.16.M88.4 R168, [R224+0x800] ;  /* 0x00080000e0a8783b */ /* 0x000eaa0000000200 */
[----:B------:R-:W-:Y:S02]  /*9c80*/  LDSM.16.M88.4 R184, [R237+0xa000] ;  /* 0x00a00000edb8783b */ /* 0x000fe40000000200 */
        /* <DEDUP_REMOVED lines=8> */
[C---:B---3--:R-:W-:Y:S08]  /*9d10*/  HMMA.16816.F32.BF16 R20, R188.reuse, R196, R20 ;  /* 0x000000c4bc14723c */ /* 0x048ff00000041814 */
[C---:B------:R-:W-:Y:S01]  /*9d20*/  HMMA.16816.F32.BF16 R24, R188.reuse, R198, R24 ;  /* 0x000000c6bc18723c */ /* 0x040fe20000041818 */
[----:B------:R-:W-:Y:S07]  /*9d30*/  LDSM.16.M88.4 R196, [R236+0x2000] ;  /* 0x00200000ecc4783b */ /* 0x000fee0000000200 */
[C---:B------:R-:W-:Y:S08]  /*9d40*/  HMMA.16816.F32.BF16 R28, R188.reuse, R200, R28 ;  /* 0x000000c8bc1c723c */ /* 0x040ff0000004181c */
[----:B------:R-:W-:Y:S01]  /*9d50*/  HMMA.16816.F32.BF16 R32, R188, R202, R32 ;  /* 0x000000cabc20723c */ /* 0x000fe20000041820 */
[----:B------:R-:W3:Y:S05]  /*9d60*/  LDSM.16.M88.4 R188, [R237+0xb000] ;  /* 0x00b00000edbc783b */ /* 0x000eea0000000200 */
[----:B------:R-:W-:Y:S02]  /*9d70*/  LDSM.16.M88.4 R200, [R223] ;  /* 0x00000000dfc8783b */ /* 0x000fe40000000200 */
[C---:B------:R-:W-:Y:S07]  /*9d80*/  HMMA.16816.F32.BF16 R4, R204.reuse, R208, R4 ;  /* 0x000000d0cc04723c */ /* 0x040fee0000041804 */
[----:B------:R-:W-:Y:S01]  /*9d90*/  IMAD.MOV.U32 R208, RZ, RZ, R192 ;  /* 0x000000ffffd07224 */ /* 0x000fe200078e00c0 */
[C---:B------:R-:W-:Y:S04]  /*9da0*/  HMMA.16816.F32.BF16 R8, R204.reuse, R210, R8 ;  /* 0x000000d2cc08723c */ /* 0x040fe80000041808 */
[----:B------:R-:W-:Y:S02]  /*9db0*/  MOV R209, R193 ;  /* 0x000000c100d17202 */ /* 0x000fe40000000f00 */
[----:B------:R-:W5:Y:S02]  /*9dc0*/  LDSM.16.M88.4 R192, [R237+0xb800] ;  /* 0x00b80000edc0783b */ /* 0x000f640000000200 */
[C---:B--2---:R-:W-:Y:S08]  /*9dd0*/  HMMA.16816.F32.BF16 R12, R204.reuse, R168, R12 ;  /* 0x000000a8cc0c723c */ /* 0x044ff0000004180c */
[C---:B------:R-:W-:Y:S01]  /*9de0*/  HMMA.16816.F32.BF16 R16, R204.reuse, R170, R16 ;  /* 0x000000aacc10723c */ /* 0x040fe20000041810 */
[----:B------:R-:W2:Y:S07]  /*9df0*/  LDSM.16.M88.4 R168, [R222] ;  /* 0x00000000dea8783b */ /* 0x000eae0000000200 */
[C---:B----4-:R-:W-:Y:S08]  /*9e00*/  HMMA.16816.F32.BF16 R20, R204.reuse, R172, R20 ;  /* 0x000000accc14723c */ /* 0x050ff00000041814 */
[C---:B------:R-:W-:Y:S01]  /*9e10*/  HMMA.16816.F32.BF16 R24, R204.reuse, R174, R24 ;  /* 0x000000aecc18723c */ /* 0x040fe20000041818 */
[----:B------:R-:W4:Y:S07]  /*9e20*/  LDSM.16.M88.4 R172, [R221] ;  /* 0x00000000ddac783b */ /* 0x000f2e0000000200 */
[C---:B------:R-:W-:Y:S08]  /*9e30*/  HMMA.16816.F32.BF16 R28, R204.reuse, R176, R28 ;  /* 0x000000b0cc1c723c */ /* 0x040ff0000004181c */
[----:B------:R-:W-:Y:S01]  /*9e40*/  HMMA.16816.F32.BF16 R32, R204, R178, R32 ;  /* 0x000000b2cc20723c */ /* 0x000fe20000041820 */
[----:B------:R-:W2:Y:S05]  /*9e50*/  LDSM.16.M88.4 R176, [R220] ;  /* 0x00000000dcb0783b */ /* 0x000eaa0000000200 */
[----:B------:R-:W-:Y:S02]  /*9e60*/  LDSM.16.M88.4 R204, [R234+0x2000] ;  /* 0x00200000eacc783b */ /* 0x000fe40000000200 */
[C---:B------:R-:W-:Y:S07]  /*9e70*/  HMMA.16816.F32.BF16 R4, R180.reuse, R184, R4 ;  /* 0x000000b8b404723c */ /* 0x040fee0000041804 */
[----:B------:R-:W-:Y:S01]  /*9e80*/  IMAD.MOV.U32 R184, RZ, RZ, R208 ;  /* 0x000000ffffb87224 */ /* 0x000fe200078e00d0 */
[C---:B------:R-:W-:Y:S04]  /*9e90*/  HMMA.16816.F32.BF16 R8, R180.reuse, R186, R8 ;  /* 0x000000bab408723c */ /* 0x040fe80000041808 */
[----:B------:R-:W-:Y:S02]  /*9ea0*/  MOV R185, R209 ;  /* 0x000000d100b97202 */ /* 0x000fe40000000f00 */
[----:B------:R-:W2:Y:S02]  /*9eb0*/  LDSM.16.M88.4 R208, [R231+0xa000] ;  /* 0x00a00000e7d0783b */ /* 0x000ea40000000200 */
[C---:B-1----:R-:W-:Y:S08]  /*9ec0*/  HMMA.16816.F32.BF16 R12, R180.reuse, R164, R12 ;  /* 0x000000a4b40c723c */ /* 0x042ff0000004180c */
[C---:B------:R-:W-:Y:S01]  /*9ed0*/  HMMA.16816.F32.BF16 R16, R180.reuse, R166, R16 ;  /* 0x000000a6b410723c */ /* 0x040fe20000041810 */
[----:B------:R-:W1:Y:S07]  /*9ee0*/  LDSM.16.M88.4 R164, [R231+0xa800] ;  /* 0x00a80000e7a4783b */ /* 0x000e6e0000000200 */
[C---:B---3--:R-:W-:Y:S08]  /*9ef0*/  HMMA.16816.F32.BF16 R20, R180.reuse, R188, R20 ;  /* 0x000000bcb414723c */ /* 0x048ff00000041814 */
[C---:B------:R-:W-:Y:S01]  /*9f00*/  HMMA.16816.F32.BF16 R24, R180.reuse, R190, R24 ;  /* 0x000000beb418723c */ /* 0x040fe20000041818 */
[----:B------:R-:W-:Y:S07]  /*9f10*/  LDSM.16.M88.4 R188, [R233+0x2000] ;  /* 0x00200000e9bc783b */ /* 0x000fee0000000200 */
[C---:B-----5:R-:W-:Y:S08]  /*9f20*/  HMMA.16816.F32.BF16 R28, R180.reuse, R192, R28 ;  /* 0x000000c0b41c723c */ /* 0x060ff0000004181c */
[----:B------:R-:W-:Y:S01]  /*9f30*/  HMMA.16816.F32.BF16 R32, R180, R194, R32 ;  /* 0x000000c2b420723c */ /* 0x000fe20000041820 */
[----:B------:R-:W3:Y:S05]  /*9f40*/  LDSM.16.M88.4 R180, [R231+0xb000] ;  /* 0x00b00000e7b4783b */ /* 0x000eea0000000200 */
[----:B------:R-:W-:Y:S02]  /*9f50*/  LDSM.16.M88.4 R192, [R224+0x2000] ;  /* 0x00200000e0c0783b */ /* 0x000fe40000000200 */
[C---:B------:R-:W-:Y:S07]  /*9f60*/  HMMA.16816.F32.BF16 R4, R196.reuse, R200, R4 ;  /* 0x000000c8c404723c */ /* 0x040fee0000041804 */
[----:B------:R-:W-:Y:S01]  /*9f70*/  IMAD.MOV.U32 R200, RZ, RZ, R184 ;  /* 0x000000ffffc87224 */ /* 0x000fe200078e00b8 */
[C---:B------:R-:W-:Y:S04]  /*9f80*/  HMMA.16816.F32.BF16 R8, R196.reuse, R202, R8 ;  /* 0x000000cac408723c */ /* 0x040fe80000041808 */
[----:B------:R-:W-:Y:S02]  /*9f90*/  MOV R201, R185 ;  /* 0x000000b900c97202 */ /* 0x000fe40000000f00 */
[----:B------:R-:W5:Y:S02]  /*9fa0*/  LDSM.16.M88.4 R184, [R231+0xb800] ;  /* 0x00b80000e7b8783b */ /* 0x000f640000000200 */
[C---:B--2---:R-:W-:Y:S08]  /*9fb0*/  HMMA.16816.F32.BF16 R12, R196.reuse, R168, R12 ;  /* 0x000000a8c40c723c */ /* 0x044ff0000004180c */
[C---:B------:R-:W-:Y:S01]  /*9fc0*/  HMMA.16816.F32.BF16 R16, R196.reuse, R170, R16 ;  /* 0x000000aac410723c */ /* 0x040fe20000041810 */
[----:B------:R-:W2:Y:S07]  /*9fd0*/  LDSM.16.M88.4 R168, [R224+0x2800] ;  /* 0x00280000e0a8783b */ /* 0x000eae0000000200 */
[C---:B----4-:R-:W-:Y:S08]  /*9fe0*/  HMMA.16816.F32.BF16 R20, R196.reuse, R172, R20 ;  /* 0x000000acc414723c */ /* 0x050ff00000041814 */
[C---:B------:R-:W-:Y:S01]  /*9ff0*/  HMMA.16816.F32.BF16 R24, R196.reuse, R174, R24 ;  /* 0x000000aec418723c */ /* 0x040fe20000041818 */
[----:B------:R-:W4:Y:S07]  /*a000*/  LDSM.16.M88.4 R172, [R224+0x3000] ;  /* 0x00300000e0ac783b */ /* 0x000f2e0000000200 */
[C---:B------:R-:W-:Y:S08]  /*a010*/  HMMA.16816.F32.BF16 R28, R196.reuse, R176, R28 ;  /* 0x000000b0c41c723c */ /* 0x040ff0000004181c */
[----:B------:R-:W-:Y:S01]  /*a020*/  HMMA.16816.F32.BF16 R32, R196, R178, R32 ;  /* 0x000000b2c420723c */ /* 0x000fe20000041820 */
[----:B------:R-:W2:Y:S05]  /*a030*/  LDSM.16.M88.4 R176, [R224+0x3800] ;  /* 0x00380000e0b0783b */ /* 0x000eaa0000000200 */
        /* <DEDUP_REMOVED lines=15> */
[----:B------:R-:W-:Y:S02]  /*a130*/  LDSM.16.M88.4 R204, [R236+0x4000] ;  /* 0x00400000eccc783b */ /* 0x000fe40000000200 */
[C---:B------:R-:W-:Y:S07]  /*a140*/  HMMA.16816.F32.BF16 R4, R188.reuse, R192, R4 ;  /* 0x000000c0bc04723c */ /* 0x040fee0000041804 */
[----:B------:R-:W-:Y:S01]  /*a150*/  IMAD.MOV.U32 R192, RZ, RZ, R208 ;  /* 0x000000ffffc07224 */ /* 0x000fe200078e00d0 */
[C---:B------:R-:W-:Y:S04]  /*a160*/  HMMA.16816.F32.BF16 R8, R188.reuse, R194, R8 ;  /* 0x000000c2bc08723c */ /* 0x040fe80000041808 */
[----:B------:R-:W-:Y:S02]  /*a170*/  MOV R193, R209 ;  /* 0x000000d100c17202 */ /* 0x000fe40000000f00 */
[----:B------:R-:W1:Y:S02]  /*a180*/  LDSM.16.M88.4 R208, [R219] ;  /* 0x00000000dbd0783b */ /* 0x000e640000000200 */
        /* <DEDUP_REMOVED lines=29> */
[----:B------:R-:W1:Y:S02]  /*a360*/  LDSM.16.M88.4 R200, [R224+0x4000] ;  /* 0x00400000e0c8783b */ /* 0x000e640000000200 */
        /* <DEDUP_REMOVED lines=57> */
[----:B------:R-:W-:Y:S01]  /*a700*/  MOV R193, R209 ;  /* 0x000000d100c17202 */ /* 0x000fe20000000f00 */
[C---:B------:R-:W-:Y:S01]  /*a710*/  HMMA.16816.F32.BF16 R8, R188.reuse, R194, R8 ;  /* 0x000000c2bc08723c */ /* 0x040fe20000041808 */
[----:B------:R-:W1:Y:S06]  /*a720*/  LDSM.16.M88.4 R208, [R224+0x6000] ;  /* 0x00600000e0d0783b */ /* 0x000e6c0000000200 */
[----:B------:R-:W-:Y:S01]  /*a730*/  IMAD.MOV.U32 R194, RZ, RZ, R192 ;  /* 0x000000ffffc27224 */ /* 0x000fe200078e00c0 */
[C---:B--2---:R-:W-:Y:S04]  /*a740*/  HMMA.16816.F32.BF16 R12, R188.reuse, R168, R12 ;  /* 0x000000a8bc0c723c */ /* 0x044fe8000004180c */
[----:B------:R-:W-:Y:S04]  /*a750*/  MOV R195, R193 ;  /* 0x000000c100c37202 */ /* 0x000fe80000000f00 */
[C---:B------:R-:W-:Y:S08]  /*a760*/  HMMA.16816.F32.BF16 R16, R188.reuse, R170, R16 ;  /* 0x000000aabc10723c */ /* 0x040ff00000041810 */
[C---:B----4-:R-:W-:Y:S08]  /*a770*/  HMMA.16816.F32.BF16 R20, R188.reuse, R172, R20 ;  /* 0x000000acbc14723c */ /* 0x050ff00000041814 */
[C---:B------:R-:W-:Y:S08]  /*a780*/  HMMA.16816.F32.BF16 R24, R188.reuse, R174, R24 ;  /* 0x000000aebc18723c */ /* 0x040ff00000041818 */
[C---:B------:R-:W-:Y:S08]  /*a790*/  HMMA.16816.F32.BF16 R28, R188.reuse, R176, R28 ;  /* 0x000000b0bc1c723c */ /* 0x040ff0000004181c */
[----:B------:R-:W-:Y:S08]  /*a7a0*/  HMMA.16816.F32.BF16 R32, R188, R178, R32 ;  /* 0x000000b2bc20723c */ /* 0x000ff00000041820 */
[C---:B------:R-:W-:Y:S08]  /*a7b0*/  HMMA.16816.F32.BF16 R4, R196.reuse, R200, R4 ;  /* 0x000000c8c404723c */ /* 0x040ff00000041804 */
[C---:B------:R-:W-:Y:S08]  /*a7c0*/  HMMA.16816.F32.BF16 R8, R196.reuse, R202, R8 ;  /* 0x000000cac408723c */ /* 0x040ff00000041808 */
[C---:B-1----:R-:W-:Y:S08]  /*a7d0*/  HMMA.16816.F32.BF16 R12, R196.reuse, R164, R12 ;  /* 0x000000a4c40c723c */ /* 0x042ff0000004180c */
[C---:B------:R-:W-:Y:S01]  /*a7e0*/  HMMA.16816.F32.BF16 R16, R196.reuse, R166, R16 ;  /* 0x000000a6c410723c */ /* 0x040fe20000041810 */
[----:B------:R-:W1:Y:S07]  /*a7f0*/  LDSM.16.M88.4 R164, [R224+0x6800] ;  /* 0x00680000e0a4783b */ /* 0x000e6e0000000200 */
[C---:B---3--:R-:W-:Y:S07]  /*a800*/  HMMA.16816.F32.BF16 R20, R196.reuse, R180, R20 ;  /* 0x000000b4c414723c */ /* 0x048fee0000041814 */
[----:B------:R-:W-:Y:S01]  /*a810*/  IMAD.MOV.U32 R180, RZ, RZ, R194 ;  /* 0x000000ffffb47224 */ /* 0x000fe200078e00c2 */
        /* <DEDUP_REMOVED lines=25> */
[----:B------:R-:W-:Y:S01]  /*a9b0*/  FMUL.FTZ R18, R18, c[0x0][0x2ec] ;  /* 0x0000bb0012127a20 */ /* 0x000fe20000410000 */
[----:B------:R-:W1:Y:S01]  /*a9c0*/  MUFU.TANH R183, R8 ;  /* 0x0000000800b77308 */ /* 0x000e620000002400 */
[----:B------:R-:W-:Y:S09]  /*a9d0*/  FMUL.FTZ R19, R19, c[0x0][0x2ec] ;  /* 0x0000bb0013137a20 */ /* 0x000ff20000410000 */
[----:B------:R-:W1:Y:S01]  /*a9e0*/  MUFU.TANH R164, R9 ;  /* 0x0000000900a47308 */ /* 0x000e620000002400 */
[----:B---3--:R-:W3:Y:S09]  /*a9f0*/  LDSM.16.M88.4 R4, [R224+0x7000] ;  /* 0x00700000e004783b */ /* 0x008ef20000000200 */
[----:B------:R-:W1:Y:S10]  /*aa00*/  MUFU.TANH R184, R10 ;  /* 0x0000000a00b87308 */ /* 0x000e740000002400 */
[----:B------:R5:W1:Y:S10]  /*aa10*/  MUFU.TANH R185, R11 ;  /* 0x0000000b00b97308 */ /* 0x000a740000002400 */
[----:B------:R1:W1:Y:S10]  /*aa20*/  MUFU.TANH R175, R12 ;  /* 0x0000000c00af7308 */ /* 0x0002740000002400 */
[----:B------:R1:W1:Y:S01]  /*aa30*/  MUFU.TANH R174, R13 ;  /* 0x0000000d00ae7308 */ /* 0x0002620000002400 */
[----:B-----5:R-:W5:Y:S01]  /*aa40*/  LDSM.16.M88.4 R8, [R224+0x7800] ;  /* 0x00780000e008783b */ /* 0x020f620000000200 */
[----:B------:R-:W-:Y:S08]  /*aa50*/  DEPBAR.LE SB0, 0x0 ;  /* 0x000080000000791a */ /* 0x000ff00000000000 */
[----:B------:R-:W1:Y:S01]  /*aa60*/  MUFU.TANH R3, R3 ;  /* 0x0000000300037308 */ /* 0x000e620000002400 */
[----:B------:R-:W-:Y:S01]  /*aa70*/  BAR.SYNC.DEFER_BLOCKING 0x0 ;  /* 0x0000000000007b1d */ /* 0x000fe20000010000 */
[C---:B---3--:R-:W-:Y:S08]  /*aa80*/  HMMA.16816.F32.BF16 R20, R204.reuse, R4, R20 ;  /* 0x00000004cc14723c */ /* 0x048ff00000041814 */
[----:B------:R3:W2:Y:S01]  /*aa90*/  MUFU.TANH R171, R14 ;  /* 0x0000000e00ab7308 */ /* 0x0006a20000002400 */
[C---:B------:R-:W-:Y:S09]  /*aaa0*/  HMMA.16816.F32.BF16 R24, R204.reuse, R6, R24 ;  /* 0x00000006cc18723c */ /* 0x040ff20000041818 */
[----:B------:R3:W2:Y:S06]  /*aab0*/  MUFU.TANH R170, R15 ;  /* 0x0000000f00aa7308 */ /* 0x0006ac0000002400 */
[----:B-1----:R-:W-:Y:S02]  /*aac0*/  FMUL.FTZ R12, R21, c[0x0][0x2ec] ;  /* 0x0000bb00150c7a20 */ /* 0x002fe40000410000 */
[----:B------:R-:W-:Y:S02]  /*aad0*/  FMUL.FTZ R7, R22, c[0x0][0x2ec] ;  /* 0x0000bb0016077a20 */ /* 0x000fe40000410000 */
[----:B------:R3:W1:Y:S01]  /*aae0*/  MUFU.TANH R173, R16 ;  /* 0x0000001000ad7308 */ /* 0x0006620000002400 */
        /* <DEDUP_REMOVED lines=36> */
[----:B--2-4-:R-:W-:Y:S01]  /*ad30*/  ULDC.64 UR10, c[0x0][0x198] ;  /* 0x00006600000a7ab9 */ /* 0x014fe20000000a00 */
        /* <DEDUP_REMOVED lines=36> */
[----:B------:R-:W-:Y:S01]  /*af80*/  UISETP.GE.AND UP2, UPT, UR36, URZ, UPT ;  /* 0x0000003f2400728c */ /* 0x000fe2000bf46270 */
[----:B------:R-:W-:Y:S02]  /*af90*/  MOV R4, UR39 ;  /* 0x0000002700047c02 */ /* 0x000fe40008000f00 */
[----:B------:R-:W-:Y:S04]  /*afa0*/  LEA R10, P0, R10, UR30, 0x2 ;  /* 0x0000001e0a0a7c11 */ /* 0x000fe8000f8010ff */
[----:B------:R-:W2:Y:S01]  /*afb0*/  R2UR UR10, R10 ;  /* 0x000000000a0a73c2 */ /* 0x000ea200000e0000 */
[----:B------:R-:W-:Y:S01]  /*afc0*/  LEA.HI.X.SX32 R11, R4, UR31, 0x2, P0 ;  /* 0x0000001f040b7c11 */ /* 0x000fe200080f16ff */
[----:B------:R-:W-:Y:S04]  /*afd0*/  @UP4 UIADD3 UR37, UR37, 0x1, URZ ;  /* 0x0000000125254890 */ /* 0x000fe8000fffe03f */
[----:B------:R-:W-:Y:S02]  /*afe0*/  @!UP2 UIADD3 UR37, -UR37, URZ, URZ ;  /* 0x0000003f2525a290 */ /* 0x000fe4000fffe13f */
[----:B------:R-:W4:Y:S02]  /*aff0*/  R2UR UR11, R11 ;  /* 0x000000000b0b73c2 */ /* 0x000f2400000e0000 */
[----:B------:R-:W-:Y:S06]  /*b000*/  USEL UR37, UR13, UR37, !UP0 ;  /* 0x000000250d257287 */ /* 0x000fec000c000000 */
[----:B------:R-:W-:Y:S02]  /*b010*/  IMAD.U32 R6, RZ, RZ, UR37 ;  /* 0x00000025ff067e24 */ /* 0x000fe4000f8e00ff */
[----:B------:R-:W-:Y:S03]  /*b020*/  IMAD.U32 R5, RZ, RZ, UR37 ;  /* 0x00000025ff057e24 */ /* 0x000fe6000f8e00ff */
[----:B---3--:R-:W-:Y:S02]  /*b030*/  LEA R14, P1, R6, UR30, 0x2 ;  /* 0x0000001e060e7c11 */ /* 0x008fe4000f8210ff */
[----:B--2---:R-:W-:Y:S02]  /*b040*/  MOV R4, UR10 ;  /* 0x0000000a00047c02 */ /* 0x004fe40008000f00 */
[----:B------:R-:W2:Y:S01]  /*b050*/  R2UR UR34, R14 ;  /* 0x000000000e2273c2 */ /* 0x000ea200000e0000 */
[----:B------:R-:W-:Y:S01]  /*b060*/  LEA.HI.X.SX32 R15, R5, UR31, 0x2, P1 ;  /* 0x0000001f050f7c11 */ /* 0x000fe200088f16ff */
[----:B----4-:R-:W-:Y:S06]  /*b070*/  IMAD.U32 R5, RZ, RZ, UR11 ;  /* 0x0000000bff057e24 */ /* 0x010fec000f8e00ff */
[----:B------:R-:W3:Y:S01]  /*b080*/  R2UR UR35, R15 ;  /* 0x000000000f2373c2 */ /* 0x000ee200000e0000 */
[----:B------:R4:W5:Y:S01]  /*b090*/  LDG.E R4, [R4.64] ;  /* 0x0000002004047981 */ /* 0x000962000c1e1900 */
[----:B--2---:R-:W-:Y:S01]  /*b0a0*/  MOV R10, UR34 ;  /* 0x00000022000a7c02 */ /* 0x004fe20008000f00 */
[----:B------:R-:W-:Y:S04]  /*b0b0*/  UIADD3 UR34, UR39, -UR37, URZ ;  /* 0x8000002527227290 */ /* 0x000fe8000fffe03f */
[----:B------:R-:W-:Y:S01]  /*b0c0*/  UIMAD UR34, UR34, UR5, -0x40 ;  /* 0xffffffc0222274a4 */ /* 0x000fe2000f8e0205 */
[----:B---3--:R-:W-:Y:S03]  /*b0d0*/  IMAD.U32 R11, RZ, RZ, UR35 ;  /* 0x00000023ff0b7e24 */ /* 0x008fe6000f8e00ff */
[----:B------:R-:W-:Y:S02]  /*b0e0*/  USHF.R.S32.HI UR11, URZ, 0x1f, UR34 ;  /* 0x0000001f3f0b7899 */ /* 0x000fe40008011422 */
[----:B------:R-:W-:Y:S01]  /*b0f0*/  UIMAD UR10, UR9, UR34, URZ ;  /* 0x00000022090a72a4 */ /* 0x000fe2000f8e023f */
[----:B----4-:R2:W5:Y:S01]  /*b100*/  LDG.E R5, [R10.64] ;  /* 0x000000200a057981 */ /* 0x010562000c1e1900 */
[----:B------:R-:W-:Y:S02]  /*b110*/  UIMAD.WIDE.U32 UR34, UR8, UR34, URZ ;  /* 0x00000022082272a5 */ /* 0x000fe4000f8e003f */
[----:B------:R-:W-:Y:S03]  /*b120*/  UIMAD UR10, UR11, UR8, UR10 ;  /* 0x000000080b0a72a4 */ /* 0x000fe6000f8e020a */
[----:B------:R-:W-:Y:S02]  /*b130*/  UMOV UR11, UR9 ;  /* 0x00000009000b7c82 */ /* 0x000fe40008000000 */
[----:B------:R-:W-:Y:S01]  /*b140*/  UIADD3 UR10, UR35, UR10, URZ ;  /* 0x0000000a230a7290 */ /* 0x000fe2000fffe03f */
[----:B--2---:R-:W-:Y:S01]  /*b150*/  IMAD.U32 R10, RZ, RZ, UR34 ;  /* 0x00000022ff0a7e24 */ /* 0x004fe2000f8e00ff */
[----:B------:R-:W-:Y:S04]  /*b160*/  MOV R11, UR35 ;  /* 0x00000023000b7c02 */ /* 0x000fe80008000f00 */
[----:B------:R-:W-:Y:S01]  /*b170*/  IMAD.U32 R11, RZ, RZ, UR10 ;  /* 0x0000000aff0b7e24 */ /* 0x000fe2000f8e00ff */
[----:B------:R-:W-:Y:S01]  /*b180*/  UMOV UR10, UR8 ;  /* 0x00000008000a7c82 */ /* 0x000fe20008000000 */
[----:B-----5:R-:W-:Y:S04]  /*b190*/  IADD3 R5, -R4, R5, RZ ;  /* 0x0000000504057210 */ /* 0x020fe80007ffe1ff */
[----:B------:R-:W-:Y:S01]  /*b1a0*/  SHF.R.S32.HI R4, RZ, 0x1f, R5 ;  /* 0x0000001fff047819 */ /* 0x000fe20000011405 */
[C---:B------:R-:W-:Y:S04]  /*b1b0*/  IMAD.WIDE.U32 R10, R5.reuse, c[0x0][0x180], R10 ;  /* 0x00006000050a7a25 */ /* 0x040fe800078e000a */
[----:B------:R-:W-:Y:S04]  /*b1c0*/  IMAD R4, R4, c[0x0][0x180], RZ ;  /* 0x0000600004047a24 */ /* 0x000fe800078e02ff */
[----:B------:R-:W-:Y:S05]  /*b1d0*/  IMAD R4, R5, c[0x0][0x184], R4 ;  /* 0x0000610005047a24 */ /* 0x000fea00078e0204 */
[----:B------:R-:W-:Y:S02]  /*b1e0*/  IADD3 R4, R11, R4, RZ ;  /* 0x000000040b047210 */ /* 0x000fe40007ffe0ff */
.L_x_4077:
[----:B------:R2:W-:Y:S01]  /*b1f0*/  @P6 STS.128 [R242+0x8000], RZ ;  /* 0x008000fff2006388 */ /* 0x0005e20000000c00 */
[CC--:B------:R-:W-:Y:S01]  /*b200*/  LEA R22, P0, R10.reuse, R249.reuse, 0x1 ;  /* 0x000000f90a167211 */ /* 0x0c0fe200078008ff */
[----:B------:R-:W-:Y:S01]  /*b210*/  UMOV UR8, UR10 ;  /* 0x0000000a00087c82 */ /* 0x000fe20008000000 */
[C---:B------:R-:W-:Y:S01]  /*b220*/  IADD3 R8, P1, R10.reuse, UR25, RZ ;  /* 0x000000190a087c10 */ /* 0x040fe2000ff3e0ff */
[----:B------:R-:W-:Y:S01]  /*b230*/  UMOV UR9, UR11 ;  /* 0x0000000b00097c82 */ /* 0x000fe20008000000 */
[-C--:B---3--:R-:W-:Y:S02]  /*b240*/  LEA.HI.X R23, R10, R248.reuse, R4, 0x1, P0 ;  /* 0x000000f80a177211 */ /* 0x088fe400000f0c04 */
        /* <DEDUP_REMOVED lines=111> */
.L_x_4076:
[----:B--2-4-:R-:W-:Y:S01]  /*b940*/  MOV R25, UR26 ;  /* 0x0000001a00197c02 */ /* 0x014fe20008000f00 */
[----:B---3--:R-:W-:Y:S01]  /*b950*/  LDSM.16.MT88.4 R28, [R229+0x10000] ;  /* 0x01000000e51c783b */ /* 0x008fe20000004200 */
[----:B------:R-:W-:Y:S02]  /*b960*/  UIADD3 UR29, UR26, -0x1, URZ ;  /* 0xffffffff1a1d7890 */ /* 0x000fe4000fffe03f */
[----:B------:R-:W-:Y:S01]  /*b970*/  UMOV UR10, UR23 ;  /* 0x00000017000a7c82 */ /* 0x000fe20008000000 */
[----:B------:R-:W-:Y:S01]  /*b980*/  IMAD R25, R25, -0x40, R247 ;  /* 0xffffffc019197824 */ /* 0x000fe200078e02f7 */
[----:B------:R-:W-:Y:S04]  /*b990*/  UMOV UR11, UR22 ;  /* 0x00000016000b7c82 */ /* 0x000fe80008000000 */
[C---:B------:R-:W-:Y:S02]  /*b9a0*/  IADD3 R24, R25.reuse, 0x8, RZ ;  /* 0x0000000819187810 */ /* 0x040fe40007ffe0ff */
[----:B------:R-:W-:Y:S02]  /*b9b0*/  IADD3 R5, R25, -0x1, RZ ;  /* 0xffffffff19057810 */ /* 0x000fe40007ffe0ff */
[----:B------:R-:W-:Y:S02]  /*b9c0*/  ISETP.GE.AND P1, PT, R24, RZ, PT ;  /* 0x000000ff1800720c */ /* 0x000fe40003f26270 */
[----:B------:R-:W-:Y:S02]  /*b9d0*/  ISETP.GE.AND P0, PT, R5, RZ, PT ;  /* 0x000000ff0500720c */ /* 0x000fe40003f06270 */
[C---:B------:R-:W-:Y:S02]  /*b9e0*/  IADD3 R23, R25.reuse, -0x8, RZ ;  /* 0xfffffff819177810 */ /* 0x040fe40007ffe0ff */
[C---:B------:R-:W-:Y:S02]  /*b9f0*/  IADD3 R10, R25.reuse, 0x7, RZ ;  /* 0x00000007190a7810 */ /* 0x040fe40007ffe0ff */
[C---:B------:R-:W-:Y:S02]  /*ba00*/  IADD3 R22, R25.reuse, -0x9, RZ ;  /* 0xfffffff719167810 */ /* 0x040fe40007ffe0ff */
[C---:B------:R-:W-:Y:S02]  /*ba10*/  IADD3 R21, R25.reuse, -0x10, RZ ;  /* 0xfffffff019157810 */ /* 0x040fe40007ffe0ff */
[C---:B------:R-:W-:Y:S02]  /*ba20*/  IADD3 R20, R25.reuse, -0x11, RZ ;  /* 0xffffffef19147810 */ /* 0x040fe40007ffe0ff */
[C---:B------:R-:W-:Y:S02]  /*ba30*/  @!P1 IADD3 R24, -R25.reuse, -0x8, RZ ;  /* 0xfffffff819189810 */ /* 0x040fe40007ffe1ff */
[----:B------:R-:W-:Y:S02]  /*ba40*/  ISETP.GE.AND P1, PT, R10, RZ, PT ;  /* 0x000000ff0a00720c */ /* 0x000fe40003f26270 */
[----:B------:R-:W-:Y:S02]  /*ba50*/  @!P0 IADD3 R5, -R25, 0x1, RZ ;  /* 0x0000000119058810 */ /* 0x000fe40007ffe1ff */
[----:B------:R-:W-:Y:S01]  /*ba60*/  ISETP.GE.AND P0, PT, R23, RZ, PT ;  /* 0x000000ff1700720c */ /* 0x000fe20003f06270 */
[----:B------:R-:W-:Y:S01]  /*ba70*/  I2F R24, R24 ;  /* 0x0000001800187306 */ /* 0x000fe20000201400 */
[C---:B------:R-:W-:Y:S02]  /*ba80*/  IADD3 R204, R25.reuse, -0x18, RZ ;  /* 0xffffffe819cc7810 */ /* 0x040fe40007ffe0ff */
[C---:B------:R-:W-:Y:S02]  /*ba90*/  IADD3 R17, R25.reuse, -0x19, RZ ;  /* 0xffffffe719117810 */ /* 0x040fe40007ffe0ff */
[C---:B------:R-:W-:Y:S02]  /*baa0*/  IADD3 R16, R25.reuse, -0x20, RZ ;  /* 0xffffffe019107810 */ /* 0x040fe40007ffe0ff */
[----:B------:R-:W-:Y:S02]  /*bab0*/  IABS R6, R25 ;  /* 0x0000001900067213 */ /* 0x000fe40000000000 */
[C---:B------:R-:W-:Y:S01]  /*bac0*/  @!P1 IADD3 R10, -R25.reuse, -0x7, RZ ;  /* 0xfffffff9190a9810 */ /* 0x040fe20007ffe1ff */
[----:B------:R-:W-:Y:S01]  /*bad0*/  I2F R5, R5 ;  /* 0x0000000500057306 */ /* 0x000fe20000201400 */
[----:B------:R-:W-:Y:S02]  /*bae0*/  ISETP.GE.AND P1, PT, R22, RZ, PT ;  /* 0x000000ff1600720c */ /* 0x000fe40003f26270 */
[----:B------:R-:W-:Y:S02]  /*baf0*/  @!P0 IADD3 R23, -R25, 0x8, RZ ;  /* 0x0000000819178810 */ /* 0x000fe40007ffe1ff */
[----:B------:R-:W-:Y:S02]  /*bb00*/  ISETP.GE.AND P0, PT, R21, RZ, PT ;  /* 0x000000ff1500720c */ /* 0x000fe40003f06270 */
[C---:B------:R-:W-:Y:S02]  /*bb10*/  IADD3 R15, R25.reuse, -0x21, RZ ;  /* 0xffffffdf190f7810 */ /* 0x040fe40007ffe0ff */
[C---:B------:R-:W-:Y:S01]  /*bb20*/  IADD3 R14, R25.reuse, -0x28, RZ ;  /* 0xffffffd8190e7810 */ /* 0x040fe20007ffe0ff */
[----:B------:R-:W-:Y:S01]  /*bb30*/  I2F R6, R6 ;  /* 0x0000000600067306 */ /* 0x000fe20000201400 */
[C---:B------:R-:W-:Y:S02]  /*bb40*/  IADD3 R26, R25.reuse, -0x30, RZ ;  /* 0xffffffd0191a7810 */ /* 0x040fe40007ffe0ff */
[C---:B------:R-:W-:Y:S02]  /*bb50*/  IADD3 R11, R25.reuse, -0x29, RZ ;  /* 0xffffffd7190b7810 */ /* 0x040fe40007ffe0ff */
[C---:B------:R-:W-:Y:S02]  /*bb60*/  @!P1 IADD3 R22, -R25.reuse, 0x9, RZ ;  /* 0x0000000919169810 */ /* 0x040fe40007ffe1ff */
[----:B------:R-:W-:Y:S02]  /*bb70*/  ISETP.GE.AND P1, PT, R20, RZ, PT ;  /* 0x000000ff1400720c */ /* 0x000fe40003f26270 */
[C---:B------:R-:W-:Y:S01]  /*bb80*/  @!P0 IADD3 R21, -R25.reuse, 0x10, RZ ;  /* 0x0000001019158810 */ /* 0x040fe20007ffe1ff */
[----:B------:R-:W-:Y:S01]  /*bb90*/  I2F R23, R23 ;  /* 0x0000001700177306 */ /* 0x000fe20000201400 */
[----:B------:R-:W-:Y:S02]  /*bba0*/  ISETP.GE.AND P0, PT, R204, RZ, PT ;  /* 0x000000ffcc00720c */ /* 0x000fe40003f06270 */
[C---:B------:R-:W-:Y:S02]  /*bbb0*/  IADD3 R19, R25.reuse, -0x38, RZ ;  /* 0xffffffc819137810 */ /* 0x040fe40007ffe0ff */
[C---:B------:R-:W-:Y:S02]  /*bbc0*/  IADD3 R18, R25.reuse, -0x39, RZ ;  /* 0xffffffc719127810 */ /* 0x040fe40007ffe0ff */
[C---:B------:R-:W-:Y:S02]  /*bbd0*/  IADD3 R4, R25.reuse, -0x31, RZ ;  /* 0xffffffcf19047810 */ /* 0x040fe40007ffe0ff */
[----:B------:R-:W-:Y:S01]  /*bbe0*/  ISETP.GE.AND P3, PT, R26, RZ, PT ;  /* 0x000000ff1a00720c */ /* 0x000fe20003f66270 */
[----:B------:R-:W-:Y:S01]  /*bbf0*/  I2F R22, R22 ;  /* 0x0000001600167306 */ /* 0x000fe20000201400 */
[----:B------:R-:W-:Y:S02]  /*bc00*/  @!P1 IADD3 R20, -R25, 0x11, RZ ;  /* 0x0000001119149810 */ /* 0x000fe40007ffe1ff */
[----:B------:R-:W-:Y:S02]  /*bc10*/  ISETP.GE.AND P1, PT, R17, RZ, PT ;  /* 0x000000ff1100720c */ /* 0x000fe40003f26270 */
[----:B------:R-:W-:Y:S02]  /*bc20*/  @!P0 IADD3 R204, -R25, 0x18, RZ ;  /* 0x0000001819cc8810 */ /* 0x000fe40007ffe1ff */
[----:B------:R-:W-:Y:S02]  /*bc30*/  ISETP.GE.AND P0, PT, R16, RZ, PT ;  /* 0x000000ff1000720c */ /* 0x000fe40003f06270 */
[----:B------:R-:W-:Y:S01]  /*bc40*/  ISETP.GE.AND P4, PT, R11, RZ, PT ;  /* 0x000000ff0b00720c */ /* 0x000fe20003f86270 */
[----:B------:R-:W-:Y:S01]  /*bc50*/  I2F R10, R10 ;  /* 0x0000000a000a7306 */ /* 0x000fe20000201400 */
[----:B------:R-:W-:Y:S02]  /*bc60*/  ISETP.GE.AND P2, PT, R4, RZ, PT ;  /* 0x000000ff0400720c */ /* 0x000fe40003f46270 */
[C---:B------:R-:W-:Y:S03]  /*bc70*/  @!P3 IADD3 R26, -R25.reuse, 0x30, RZ ;  /* 0x00000030191ab810 */ /* 0x040fe60007ffe1ff */
[----:B------:R-:W-:Y:S02]  /*bc80*/  @!P1 IADD3 R17, -R25, 0x19, RZ ;  /* 0x0000001919119810 */ /* 0x000fe40007ffe1ff */
[----:B------:R-:W-:Y:S02]  /*bc90*/  ISETP.GE.AND P1, PT, R15, RZ, PT ;  /* 0x000000ff0f00720c */ /* 0x000fe40003f26270 */
[C---:B------:R-:W-:Y:S01]  /*bca0*/  @!P0 IADD3 R16, -R25.reuse, 0x20, RZ ;  /* 0x0000002019108810 */ /* 0x040fe20007ffe1ff */
[----:B------:R-:W-:Y:S01]  /*bcb0*/  I2F R21, R21 ;  /* 0x0000001500157306 */ /* 0x000fe20000201400 */
[----:B------:R-:W-:Y:S02]  /*bcc0*/  ISETP.GE.AND P0, PT, R14, RZ, PT ;  /* 0x000000ff0e00720c */ /* 0x000fe40003f06270 */
[C---:B------:R-:W-:Y:S02]  /*bcd0*/  @!P4 IADD3 R11, -R25.reuse, 0x29, RZ ;  /* 0x00000029190bc810 */ /* 0x040fe40007ffe1ff */
[C---:B------:R-:W-:Y:S05]  /*bce0*/  @!P2 IADD3 R4, -R25.reuse, 0x31, RZ ;  /* 0x000000311904a810 */ /* 0x040fea0007ffe1ff */
[----:B------:R-:W-:Y:S01]  /*bcf0*/  I2F R20, R20 ;  /* 0x0000001400147306 */ /* 0x000fe20000201400 */
[----:B------:R-:W-:Y:S02]  /*bd00*/  @!P1 IADD3 R15, -R25, 0x21, RZ ;  /* 0x00000021190f9810 */ /* 0x000fe40007ffe1ff */
[----:B------:R-:W-:Y:S02]  /*bd10*/  ISETP.GE.AND P1, PT, R19, RZ, PT ;  /* 0x000000ff1300720c */ /* 0x000fe40003f26270 */
[C---:B------:R-:W-:Y:S02]  /*bd20*/  @!P0 IADD3 R14, -R25.reuse, 0x28, RZ ;  /* 0x00000028190e8810 */ /* 0x040fe40007ffe1ff */
[----:B------:R-:W-:Y:S03]  /*bd30*/  ISETP.GE.AND P0, PT, R18, RZ, PT ;  /* 0x000000ff1200720c */ /* 0x000fe60003f06270 */
[----:B------:R-:W-:Y:S06]  /*bd40*/  I2F R204, R204 ;  /* 0x000000cc00cc7306 */ /* 0x000fec0000201400 */
[C---:B------:R-:W-:Y:S04]  /*bd50*/  @!P1 IADD3 R19, -R25.reuse, 0x38, RZ ;  /* 0x0000003819139810 */ /* 0x040fe80007ffe1ff */
[----:B------:R-:W-:Y:S01]  /*bd60*/  I2F R17, R17 ;  /* 0x0000001100117306 */ /* 0x000fe20000201400 */
[----:B------:R-:W-:Y:S09]  /*bd70*/  @!P0 IADD3 R18, -R25, 0x39, RZ ;  /* 0x0000003919128810 */ /* 0x000ff20007ffe1ff */
[----:B------:R-:W-:Y:S10]  /*bd80*/  I2F R16, R16 ;  /* 0x0000001000107306 */ /* 0x000ff40000201400 */
[----:B------:R-:W-:Y:S10]  /*bd90*/  I2F R15, R15 ;  /* 0x0000000f000f7306 */ /* 0x000ff40000201400 */
[----:B------:R-:W-:Y:S10]  /*bda0*/  I2F R14, R14 ;  /* 0x0000000e000e7306 */ /* 0x000ff40000201400 */
[----:B------:R-:W-:Y:S10]  /*bdb0*/  I2F R11, R11 ;  /* 0x0000000b000b7306 */ /* 0x000ff40000201400 */
[----:B------:R-:W-:Y:S10]  /*bdc0*/  I2F R4, R4 ;  /* 0x0000000400047306 */ /* 0x000ff40000201400 */
[----:B------:R-:W-:Y:S10]  /*bdd0*/  I2F R19, R19 ;  /* 0x0000001300137306 */ /* 0x000ff40000201400 */
[----:B------:R-:W2:Y:S02]  /*bde0*/  I2F R18, R18 ;  /* 0x0000001200127306 */ /* 0x000ea40000201400 */
[----:B-12---:R-:W-:Y:S02]  /*bdf0*/  FFMA.FTZ R179, R18, -UR4, R179 ;  /* 0x8000000412b37c23 */ /* 0x006fe400080100b3 */
[----:B------:R-:W-:Y:S02]  /*be00*/  FFMA.FTZ R8, R6, -UR4, R3 ;  /* 0x8000000406087c23 */ /* 0x000fe40008010003 */
[----:B------:R-:W-:Y:S04]  /*be10*/  FFMA.FTZ R177, R5, -UR4, R177 ;  /* 0x8000000405b17c23 */ /* 0x000fe800080100b1 */
[----:B------:R-:W1:Y:S01]  /*be20*/  I2F R3, R26 ;  /* 0x0000001a00037306 */ /* 0x000e620000201400 */
        /* <DEDUP_REMOVED lines=39> */
[----:B-1----:R-:W-:Y:S01]  /*c0a0*/  FFMA.FTZ R192, R3, -UR4, R192 ;  /* 0x8000000403c07c23 */ /* 0x002fe200080100c0 */
        /* <DEDUP_REMOVED lines=20> */
[----:B------:R-:W-:Y:S03]  /*c1f0*/  FMNMX.FTZ R3, R166, R3, !PT ;  /* 0x00000003a6037209 */ /* 0x000fe60007810000 */
[----:B------:R-:W1:Y:S01]  /*c200*/  SHFL.BFLY PT, R9, R7, 0x2, 0x1f ;  /* 0x0c401f0007097f89 */ /* 0x000e6200000e0000 */
[----:B------:R-:W-:Y:S07]  /*c210*/  FMNMX.FTZ R3, R165, R3, !PT ;  /* 0x00000003a5037209 */ /* 0x000fee0007810000 */
[----:B------:R-:W2:Y:S08]  /*c220*/  SHFL.BFLY PT, R4, R3, 0x2, 0x1f ;  /* 0x0c401f0003047f89 */ /* 0x000eb000000e0000 */
[----:B------:R-:W-:Y:S01]  /*c230*/  LDSM.16.MT88.4 R20, [R230+0x10000] ;  /* 0x01000000e614783b */ /* 0x000fe20000004200 */
[----:B-1----:R-:W-:Y:S07]  /*c240*/  FMNMX.FTZ R7, R7, R9, !PT ;  /* 0x0000000907077209 */ /* 0x002fee0007810000 */
[----:B------:R-:W1:Y:S01]  /*c250*/  SHFL.BFLY PT, R164, R7, 0x1, 0x1f ;  /* 0x0c201f0007a47f89 */ /* 0x000e6200000e0000 */
[----:B--2---:R-:W-:Y:S07]  /*c260*/  FMNMX.FTZ R4, R3, R4, !PT ;  /* 0x0000000403047209 */ /* 0x004fee0007810000 */
[----:B------:R-:W2:Y:S01]  /*c270*/  SHFL.BFLY PT, R3, R4, 0x1, 0x1f ;  /* 0x0c201f0004037f89 */ /* 0x000ea200000e0000 */
[----:B-1----:R-:W-:Y:S04]  /*c280*/  FMNMX.FTZ R164, R7, R164, !PT ;  /* 0x000000a407a47209 */ /* 0x002fe80007810000 */
[C---:B------:R-:W-:Y:S01]  /*c290*/  FSETP.NEU.FTZ.AND P0, PT, R164.reuse, -INF , PT ;  /* 0xff800000a400780b */ /* 0x040fe20003f1d000 */
[C---:B------:R-:W-:Y:S02]  /*c2a0*/  FMUL.FTZ R191, R164.reuse, c[0x0][0x23c] ;  /* 0x00008f00a4bf7a20 */ /* 0x040fe40000410000 */
[----:B------:R-:W-:Y:S01]  /*c2b0*/  FADD.FTZ R2, -R164, R2 ;  /* 0x00000002a4027221 */ /* 0x000fe20000010100 */
[----:B--2---:R-:W-:Y:S02]  /*c2c0*/  FMNMX.FTZ R3, R4, R3, !PT ;  /* 0x0000000304037209 */ /* 0x004fe40007810000 */
[----:B------:R-:W-:Y:S01]  /*c2d0*/  FSEL R191, R191, RZ, P0 ;  /* 0x000000ffbfbf7208 */ /* 0x000fe20000000000 */
[----:B------:R-:W-:Y:S01]  /*c2e0*/  FMUL.FTZ R2, R2, c[0x0][0x23c] ;  /* 0x00008f0002027a20 */ /* 0x000fe20000410000 */
[C---:B------:R-:W-:Y:S01]  /*c2f0*/  FSETP.NEU.FTZ.AND P0, PT, R3.reuse, -INF , PT ;  /* 0xff8000000300780b */ /* 0x040fe20003f1d000 */
[----:B------:R-:W-:Y:S02]  /*c300*/  FADD.FTZ R0, -R3, R0 ;  /* 0x0000000003007221 */ /* 0x000fe40000010100 */
[--C-:B------:R-:W-:Y:S02]  /*c310*/  FFMA.FTZ R186, R177, c[0x0][0x23c], -R191.reuse ;  /* 0x00008f00b1ba7a23 */ /* 0x100fe400000108bf */
[----:B------:R-:W-:Y:S01]  /*c320*/  FMUL.FTZ R177, R3, c[0x0][0x23c] ;  /* 0x00008f0003b17a20 */ /* 0x000fe20000410000 */
[----:B------:R-:W1:Y:S01]  /*c330*/  MUFU.EX2 R2, R2 ;  /* 0x0000000200027308 */ /* 0x000e620000000800 */
[--C-:B------:R-:W-:Y:S02]  /*c340*/  FFMA.FTZ R188, R8, c[0x0][0x23c], -R191.reuse ;  /* 0x00008f0008bc7a23 */ /* 0x100fe400000108bf */
[--C-:B------:R-:W-:Y:S01]  /*c350*/  FFMA.FTZ R185, R183, c[0x0][0x23c], -R191.reuse ;  /* 0x00008f00b7b97a23 */ /* 0x100fe200000108bf */
[----:B------:R-:W-:Y:S01]  /*c360*/  FSEL R177, R177, RZ, P0 ;  /* 0x000000ffb1b17208 */ /* 0x000fe20000000000 */
[----:B------:R-:W-:Y:S01]  /*c370*/  FFMA.FTZ R184, R10, c[0x0][0x23c], -R191 ;  /* 0x00008f000ab87a23 */ /* 0x000fe200000108bf */
[----:B------:R-:W-:Y:S01]  /*c380*/  ISETP.LT.AND P0, PT, RZ, UR26, PT ;  /* 0x0000001aff007c0c */ /* 0x000fe2000bf01270 */
[----:B------:R-:W-:Y:S01]  /*c390*/  FMUL.FTZ R0, R0, c[0x0][0x23c] ;  /* 0x00008f0000007a20 */ /* 0x000fe20000410000 */
[----:B------:R-:W-:Y:S01]  /*c3a0*/  UMOV UR26, UR29 ;  /* 0x0000001d001a7c82 */ /* 0x000fe20008000000 */
[--C-:B------:R-:W-:Y:S01]  /*c3b0*/  FFMA.FTZ R187, R181, c[0x0][0x23c], -R177.reuse ;  /* 0x00008f00b5bb7a23 */ /* 0x100fe200000108b1 */
[----:B------:R-:W-:Y:S01]  /*c3c0*/  MUFU.EX2 R188, R188 ;  /* 0x000000bc00bc7308 */ /* 0x000fe20000000800 */
[--C-:B------:R-:W-:Y:S02]  /*c3d0*/  FFMA.FTZ R183, R182, c[0x0][0x23c], -R177.reuse ;  /* 0x00008f00b6b77a23 */ /* 0x100fe400000108b1 */
[--C-:B------:R-:W-:Y:S02]  /*c3e0*/  FFMA.FTZ R182, R6, c[0x0][0x23c], -R177.reuse ;  /* 0x00008f0006b67a23 */ /* 0x100fe400000108b1 */
[----:B------:R-:W-:Y:S02]  /*c3f0*/  FFMA.FTZ R181, R5, c[0x0][0x23c], -R177 ;  /* 0x00008f0005b57a23 */ /* 0x000fe400000108b1 */
[--C-:B------:R-:W-:Y:S02]  /*c400*/  FFMA.FTZ R193, R175, c[0x0][0x23c], -R191.reuse ;  /* 0x00008f00afc17a23 */ /* 0x100fe400000108bf */
[--C-:B------:R-:W-:Y:S01]  /*c410*/  FFMA.FTZ R194, R174, c[0x0][0x23c], -R191.reuse ;  /* 0x00008f00aec27a23 */ /* 0x100fe200000108bf */
[----:B------:R-:W2:Y:S01]  /*c420*/  MUFU.EX2 R0, R0 ;  /* 0x0000000000007308 */ /* 0x000ea20000000800 */
[--C-:B------:R-:W-:Y:S02]  /*c430*/  FFMA.FTZ R195, R173, c[0x0][0x23c], -R191.reuse ;  /* 0x00008f00adc37a23 */ /* 0x100fe400000108bf */
[----:B------:R-:W-:Y:S02]  /*c440*/  FFMA.FTZ R196, R172, c[0x0][0x23c], -R191 ;  /* 0x00008f00acc47a23 */ /* 0x000fe400000108bf */
[C---:B-1----:R-:W-:Y:S01]  /*c450*/  FMUL.FTZ R4, R2.reuse, R160 ;  /* 0x000000a002047220 */ /* 0x042fe20000410000 */
[----:B------:R-:W-:Y:S01]  /*c460*/  LDSM.16.MT88.4 R172, [R232+0x14800] ;  /* 0x01480000e8ac783b */ /* 0x000fe20000004200 */
        /* <DEDUP_REMOVED lines=10> */
[----:B------:R-:W-:Y:S02]  /*c510*/  FMUL.FTZ R33, R2, R133 ;  /* 0x0000008502217220 */ /* 0x000fe40000410000 */
[C---:B--2---:R-:W-:Y:S02]  /*c520*/  FMUL.FTZ R6, R0.reuse, R162 ;  /* 0x000000a200067220 */ /* 0x044fe40000410000 */
[C---:B------:R-:W-:Y:S02]  /*c530*/  FMUL.FTZ R7, R0.reuse, R163 ;  /* 0x000000a300077220 */ /* 0x040fe40000410000 */
[C---:B------:R-:W-:Y:S01]  /*c540*/  FMUL.FTZ R10, R0.reuse, R158 ;  /* 0x0000009e000a7220 */ /* 0x040fe20000410000 */
[----:B------:R-:W2:Y:S01]  /*c550*/  MUFU.EX2 R184, R184 ;  /* 0x000000b800b87308 */ /* 0x000ea20000000800 */
[C---:B------:R-:W-:Y:S02]  /*c560*/  FMUL.FTZ R11, R0.reuse, R159 ;  /* 0x0000009f000b7220 */ /* 0x040fe40000410000 */
[----:B------:R-:W-:Y:S01]  /*c570*/  FMUL.FTZ R18, R0, R150 ;  /* 0x0000009600127220 */ /* 0x000fe20000410000 */
[----:B-1----:R-:W-:Y:S01]  /*c580*/  F2FP.BF16.PACK_AB R160, R186, R188 ;  /* 0x000000bcbaa0723e */ /* 0x002fe200000010ff */
[C---:B------:R-:W-:Y:S01]  /*c590*/  FMUL.FTZ R19, R0.reuse, R151 ;  /* 0x0000009700137220 */ /* 0x040fe20000410000 */
[----:B------:R-:W-:Y:S01]  /*c5a0*/  LDSM.16.MT88.4 R156, [R230+0x12800] ;  /* 0x01280000e69c783b */ /* 0x000fe20000004200 */
[C---:B------:R-:W-:Y:S02]  /*c5b0*/  FMUL.FTZ R26, R0.reuse, R142 ;  /* 0x0000008e001a7220 */ /* 0x040fe40000410000 */
[C---:B------:R-:W-:Y:S01]  /*c5c0*/  FMUL.FTZ R27, R0.reuse, R143 ;  /* 0x0000008f001b7220 */ /* 0x040fe20000410000 */
[----:B------:R-:W-:Y:S01]  /*c5d0*/  MUFU.EX2 R187, R187 ;  /* 0x000000bb00bb7308 */ /* 0x000fe20000000800 */
[C---:B------:R-:W-:Y:S02]  /*c5e0*/  FMUL.FTZ R34, R0.reuse, R134 ;  /* 0x0000008600227220 */ /* 0x040fe40000410000 */
[----:B------:R-:W-:Y:S01]  /*c5f0*/  FMUL.FTZ R35, R0, R135 ;  /* 0x0000008700237220 */ /* 0x000fe20000410000 */
[----:B------:R-:W-:Y:S01]  /*c600*/  LDSM.16.MT88.4 R140, [R228+0x12000] ;  /* 0x01200000e48c783b */ /* 0x000fe20000004200 */
[--C-:B------:R-:W-:Y:S02]  /*c610*/  FFMA.FTZ R198, R171, c[0x0][0x23c], -R177.reuse ;  /* 0x00008f00abc67a23 */ /* 0x100fe400000108b1 */
[--C-:B------:R-:W-:Y:S02]  /*c620*/  FFMA.FTZ R197, R170, c[0x0][0x23c], -R177.reuse ;  /* 0x00008f00aac57a23 */ /* 0x100fe400000108b1 */
[--C-:B------:R-:W-:Y:S01]  /*c630*/  FFMA.FTZ R199, R169, c[0x0][0x23c], -R177.reuse ;  /* 0x00008f00a9c77a23 */ /* 0x100fe200000108b1 */
[----:B------:R-:W1:Y:S01]  /*c640*/  MUFU.EX2 R183, R183 ;  /* 0x000000b700b77308 */ /* 0x000e620000000800 */
[--C-:B------:R-:W-:Y:S01]  /*c650*/  FFMA.FTZ R200, R168, c[0x0][0x23c], -R177.reuse ;  /* 0x00008f00a8c87a23 */ /* 0x100fe200000108b1 */
[----:B------:R-:W-:Y:S01]  /*c660*/  LDSM.16.MT88.4 R132, [R229+0x12000] ;  /* 0x01200000e584783b */ /* 0x000fe20000004200 */
[--C-:B------:R-:W-:Y:S01]  /*c670*/  FFMA.FTZ R209, R178, c[0x0][0x23c], -R177.reuse ;  /* 0x00008f00b2d17a23 */ /* 0x100fe200000108b1 */
[----:B--2---:R-:W-:Y:S01]  /*c680*/  F2FP.BF16.PACK_AB R162, R184, R185 ;  /* 0x000000b9b8a2723e */ /* 0x004fe200000010ff */
[----:B------:R-:W-:Y:S02]  /*c690*/  FFMA.FTZ R210, R176, c[0x0][0x23c], -R177 ;  /* 0x00008f00b0d27a23 */ /* 0x000fe400000108b1 */
[C---:B------:R-:W-:Y:S02]  /*c6a0*/  FMUL.FTZ R36, R2.reuse, R36 ;  /* 0x0000002402247220 */ /* 0x040fe40000410000 */
        /* <DEDUP_REMOVED lines=43> */
[----:B------:R-:W3:Y:S01]  /*c960*/  MUFU.EX2 R197, R197 ;  /* 0x000000c500c57308 */ /* 0x000ee20000000800 */
        /* <DEDUP_REMOVED lines=115> */
[----:B------:R-:W-:Y:S02]  /*d0a0*/  FMUL.FTZ R125, R2, R125 ;  /* 0x0000007d027d7220 */ /* 0x000fe40000410000 */
[C---:B------:R-:W-:Y:S01]  /*d0b0*/  FMUL.FTZ R126, R0.reuse, R126 ;  /* 0x0000007e007e7220 */ /* 0x040fe20000410000 */
[C---:B------:R-:W-:Y:S01]  /*d0c0*/  HMMA.16816.F32.BF16 R120, R160.reuse, R138, R120 ;  /* 0x0000008aa078723c */ /* 0x040fe20000041878 */
[----:B------:R-:W1:Y:S02]  /*d0d0*/  LDSM.16.MT88.4 R136, [R230+0x10800] ;  /* 0x01080000e688783b */ /* 0x000e640000004200 */
[----:B------:R-:W-:Y:S02]  /*d0e0*/  FMUL.FTZ R127, R0, R127 ;  /* 0x0000007f007f7220 */ /* 0x000fe40000410000 */
[C---:B------:R-:W-:Y:S02]  /*d0f0*/  FMUL.FTZ R128, R2.reuse, R128 ;  /* 0x0000008002807220 */ /* 0x040fe40000410000 */
[----:B------:R-:W-:Y:S02]  /*d100*/  FMUL.FTZ R129, R2, R129 ;  /* 0x0000008102817220 */ /* 0x000fe40000410000 */
[C---:B------:R-:W-:Y:S01]  /*d110*/  FMUL.FTZ R130, R0.reuse, R130 ;  /* 0x0000008200827220 */ /* 0x040fe20000410000 */
[C---:B--2---:R-:W-:Y:S03]  /*d120*/  HMMA.16816.F32.BF16 R124, R160.reuse, R132, R124 ;  /* 0x00000084a07c723c */ /* 0x044fe6000004187c */
[----:B------:R-:W-:Y:S02]  /*d130*/  FMUL.FTZ R131, R0, R131 ;  /* 0x0000008300837220 */ /* 0x000fe40000410000 */
[--C-:B------:R-:W-:Y:S02]  /*d140*/  FFMA.FTZ R208, R208, c[0x0][0x23c], -R191.reuse ;  /* 0x00008f00d0d07a23 */ /* 0x100fe400000108bf */
[----:B------:R-:W-:Y:S01]  /*d150*/  F2FP.BF16.PACK_AB R132, R194, R193 ;  /* 0x000000c1c284723e */ /* 0x000fe200000010ff */
[--C-:B------:R-:W-:Y:S01]  /*d160*/  FFMA.FTZ R207, R207, c[0x0][0x23c], -R191.reuse ;  /* 0x00008f00cfcf7a23 */ /* 0x100fe200000108bf */
[----:B---3--:R-:W-:Y:S01]  /*d170*/  F2FP.BF16.PACK_AB R133, R197, R198 ;  /* 0x000000c6c585723e */ /* 0x008fe200000010ff */
[----:B------:R-:W-:Y:S01]  /*d180*/  HMMA.16816.F32.BF16 R128, R160, R134, R128 ;  /* 0x00000086a080723c */ /* 0x000fe20000041880 */
[----:B------:R-:W2:Y:S01]  /*d190*/  LDSM.16.MT88.4 R160, [R229+0x12800] ;  /* 0x01280000e5a0783b */ /* 0x000ea20000004200 */
[----:B------:R-:W-:Y:S01]  /*d1a0*/  MUFU.EX2 R208, R208 ;  /* 0x000000d000d07308 */ /* 0x000fe20000000800 */
[--C-:B------:R-:W-:Y:S02]  /*d1b0*/  FFMA.FTZ R206, R206, c[0x0][0x23c], -R191.reuse ;  /* 0x00008f00cece7a23 */ /* 0x100fe400000108bf */
[----:B------:R-:W-:Y:S02]  /*d1c0*/  FFMA.FTZ R205, R205, c[0x0][0x23c], -R191 ;  /* 0x00008f00cdcd7a23 */ /* 0x000fe400000108bf */
[----:B------:R-:W-:Y:S01]  /*d1d0*/  F2FP.BF16.PACK_AB R134, R196, R195 ;  /* 0x000000c3c486723e */ /* 0x000fe200000010ff */
[--C-:B------:R-:W-:Y:S01]  /*d1e0*/  FFMA.FTZ R204, R204, c[0x0][0x23c], -R177.reuse ;  /* 0x00008f00cccc7a23 */ /* 0x100fe200000108b1 */
[----:B-----5:R-:W-:Y:S03]  /*d1f0*/  F2FP.BF16.PACK_AB R135, R200, R199 ;  /* 0x000000c7c887723e */ /* 0x020fe600000010ff */
[--C-:B------:R-:W-:Y:S01]  /*d200*/  FFMA.FTZ R203, R203, c[0x0][0x23c], -R177.reuse ;  /* 0x00008f00cbcb7a23 */ /* 0x100fe200000108b1 */
[----:B------:R-:W-:Y:S01]  /*d210*/  MUFU.EX2 R207, R207 ;  /* 0x000000cf00cf7308 */ /* 0x000fe20000000800 */
[--C-:B------:R-:W-:Y:S02]  /*d220*/  FFMA.FTZ R202, R202, c[0x0][0x23c], -R177.reuse ;  /* 0x00008f00caca7a23 */ /* 0x100fe400000108b1 */
[C---:B----4-:R-:W-:Y:S05]  /*d230*/  HMMA.16816.F32.BF16 R4, R132.reuse, R140, R4 ;  /* 0x0000008c8404723c */ /* 0x050fea0000041804 */
[----:B------:R-:W-:Y:S02]  /*d240*/  FFMA.FTZ R201, R201, c[0x0][0x23c], -R177 ;  /* 0x00008f00c9c97a23 */ /* 0x000fe400000108b1 */
[--C-:B------:R-:W-:Y:S01]  /*d250*/  FFMA.FTZ R192, R192, c[0x0][0x23c], -R191.reuse ;  /* 0x00008f00c0c07a23 */ /* 0x100fe200000108bf */
[C---:B------:R-:W-:Y:S01]  /*d260*/  HMMA.16816.F32.BF16 R8, R132.reuse, R142, R8 ;  /* 0x0000008e8408723c */ /* 0x040fe20000041808 */
[----:B------:R-:W3:Y:S01]  /*d270*/  LDSM.16.MT88.4 R140, [R230+0x14800] ;  /* 0x01480000e68c783b */ /* 0x000ee20000004200 */
[----:B------:R-:W-:Y:S02]  /*d280*/  MUFU.EX2 R206, R206 ;  /* 0x000000ce00ce7308 */ /* 0x000fe40000000800 */
[--C-:B------:R-:W-:Y:S02]  /*d290*/  FFMA.FTZ R190, R190, c[0x0][0x23c], -R191.reuse ;  /* 0x00008f00bebe7a23 */ /* 0x100fe400000108bf */
[--C-:B------:R-:W-:Y:S02]  /*d2a0*/  FFMA.FTZ R189, R189, c[0x0][0x23c], -R191.reuse ;  /* 0x00008f00bdbd7a23 */ /* 0x100fe400000108bf */
[C---:B-1----:R-:W-:Y:S04]  /*d2b0*/  HMMA.16816.F32.BF16 R12, R132.reuse, R136, R12 ;  /* 0x00000088840c723c */ /* 0x042fe8000004180c */
[----:B------:R-:W-:Y:S01]  /*d2c0*/  FFMA.FTZ R191, R179, c[0x0][0x23c], -R191 ;  /* 0x00008f00b3bf7a23 */ /* 0x000fe200000108bf */
[----:B------:R-:W-:Y:S01]  /*d2d0*/  MUFU.EX2 R205, R205 ;  /* 0x000000cd00cd7308 */ /* 0x000fe20000000800 */
[--C-:B------:R-:W-:Y:S02]  /*d2e0*/  FFMA.FTZ R166, R166, c[0x0][0x23c], -R177.reuse ;  /* 0x00008f00a6a67a23 */ /* 0x100fe400000108b1 */
[C---:B------:R-:W-:Y:S01]  /*d2f0*/  HMMA.16816.F32.BF16 R16, R132.reuse, R138, R16 ;  /* 0x0000008a8410723c */ /* 0x040fe20000041810 */
[----:B------:R-:W1:Y:S03]  /*d300*/  LDSM.16.MT88.4 R136, [R229+0x14800] ;  /* 0x01480000e588783b */ /* 0x000e660000004200 */
[----:B------:R-:W-:Y:S02]  /*d310*/  FFMA.FTZ R177, R165, c[0x0][0x23c], -R177 ;  /* 0x00008f00a5b17a23 */ /* 0x000fe400000108b1 */
[----:B------:R-:W-:Y:S01]  /*d320*/  FFMA.FTZ R188, R2, R251, R188 ;  /* 0x000000fb02bc7223 */ /* 0x000fe200000100bc */
[----:B------:R-:W-:Y:S01]  /*d330*/  MUFU.EX2 R204, R204 ;  /* 0x000000cc00cc7308 */ /* 0x000fe20000000800 */
[C---:B------:R-:W-:Y:S04]  /*d340*/  HMMA.16816.F32.BF16 R20, R132.reuse, R144, R20 ;  /* 0x000000908414723c */ /* 0x040fe80000041814 */
[----:B------:R-:W-:Y:S01]  /*d350*/  MOV R2, R164 ;  /* 0x000000a400027202 */ /* 0x000fe20000000f00 */
[----:B------:R-:W-:Y:S01]  /*d360*/  FFMA.FTZ R187, R0, R250, R187 ;  /* 0x000000fa00bb7223 */ /* 0x000fe200000100bb */
[----:B------:R-:W-:Y:S01]  /*d370*/  MOV R0, R3 ;  /* 0x0000000300007202 */ /* 0x000fe20000000f00 */
[----:B------:R-:W-:Y:S01]  /*d380*/  FADD.FTZ R188, R186, R188 ;  /* 0x000000bcbabc7221 */ /* 0x000fe20000010000 */
[C---:B------:R-:W-:Y:S01]  /*d390*/  HMMA.16816.F32.BF16 R24, R132.reuse, R146, R24 ;  /* 0x000000928418723c */ /* 0x040fe20000041818 */
[----:B------:R-:W4:Y:S01]  /*d3a0*/  LDSM.16.MT88.4 R144, [R228+0x14800] ;  /* 0x01480000e490783b */ /* 0x000f220000004200 */
[----:B------:R5:W-:Y:S02]  /*d3b0*/  MUFU.EX2 R165, R177 ;  /* 0x000000b100a57308 */ /* 0x000be40000000800 */
[----:B------:R-:W-:Y:S02]  /*d3c0*/  FADD.FTZ R187, R183, R187 ;  /* 0x000000bbb7bb7221 */ /* 0x000fe40000010000 */
[----:B------:R-:W-:Y:S02]  /*d3d0*/  FADD.FTZ R185, R185, R188 ;  /* 0x000000bcb9b97221 */ /* 0x000fe40000010000 */
[C---:B------:R-:W-:Y:S04]  /*d3e0*/  HMMA.16816.F32.BF16 R28, R132.reuse, R148, R28 ;  /* 0x00000094841c723c */ /* 0x040fe8000004181c */
[----:B------:R-:W-:Y:S01]  /*d3f0*/  MUFU.EX2 R203, R203 ;  /* 0x000000cb00cb7308 */ /* 0x000fe20000000800 */
[----:B------:R-:W-:Y:S02]  /*d400*/  FADD.FTZ R182, R182, R187 ;  /* 0x000000bbb6b67221 */ /* 0x000fe40000010000 */
[----:B------:R-:W-:Y:S01]  /*d410*/  FADD.FTZ R185, R184, R185 ;  /* 0x000000b9b8b97221 */ /* 0x000fe20000010000 */
[C---:B------:R-:W-:Y:S01]  /*d420*/  HMMA.16816.F32.BF16 R32, R132.reuse, R150, R32 ;  /* 0x000000968420723c */ /* 0x040fe20000041820 */
[----:B------:R-:W1:Y:S03]  /*d430*/  LDSM.16.MT88.4 R148, [R232+0x16800] ;  /* 0x01680000e894783b */ /* 0x000e660000004200 */
[----:B------:R-:W-:Y:S02]  /*d440*/  FADD.FTZ R182, R181, R182 ;  /* 0x000000b6b5b67221 */ /* 0x000fe40000010000 */
[----:B------:R-:W-:Y:S01]  /*d450*/  MUFU.EX2 R202, R202 ;  /* 0x000000ca00ca7308 */ /* 0x000fe20000000800 */
[----:B------:R-:W-:Y:S01]  /*d460*/  FADD.FTZ R193, R193, R185 ;  /* 0x000000b9c1c17221 */ /* 0x000fe20000010000 */
[C---:B------:R-:W-:Y:S01]  /*d470*/  HMMA.16816.F32.BF16 R36, R132.reuse, R152, R36 ;  /* 0x000000988424723c */ /* 0x040fe20000041824 */
[----:B-----5:R-:W-:Y:S03]  /*d480*/  LDSM.16.MT88.4 R176, [R232+0x15800] ;  /* 0x01580000e8b0783b */ /* 0x020fe60000004200 */
[----:B------:R-:W-:Y:S02]  /*d490*/  FADD.FTZ R198, R198, R182 ;  /* 0x000000b6c6c67221 */ /* 0x000fe40000010000 */
[----:B------:R-:W-:Y:S02]  /*d4a0*/  FADD.FTZ R193, R194, R193 ;  /* 0x000000c1c2c17221 */ /* 0x000fe40000010000 */
[C---:B------:R-:W-:Y:S01]  /*d4b0*/  HMMA.16816.F32.BF16 R40, R132.reuse, R154, R40 ;  /* 0x0000009a8428723c */ /* 0x040fe20000041828 */
[----:B------:R-:W-:Y:S01]  /*d4c0*/  MUFU.EX2 R201, R201 ;  /* 0x000000c900c97308 */ /* 0x000fe20000000800 */
        /* <DEDUP_REMOVED lines=10> */
[----:B------:R-:W5:Y:S03]  /*d570*/  MUFU.EX2 R190, R190 ;  /* 0x000000be00be7308 */ /* 0x000f660000000800 */
[C---:B--2---:R-:W-:Y:S07]  /*d580*/  HMMA.16816.F32.BF16 R52, R132.reuse, R160, R52 ;  /* 0x000000a08434723c */ /* 0x044fee0000041834 */
[----:B------:R-:W-:Y:S01]  /*d590*/  MUFU.EX2 R189, R189 ;  /* 0x000000bd00bd7308 */ /* 0x000fe20000000800 */
[C---:B------:R-:W-:Y:S01]  /*d5a0*/  HMMA.16816.F32.BF16 R56, R132.reuse, R162, R56 ;  /* 0x000000a28438723c */ /* 0x040fe20000041838 */
[----:B------:R-:W-:Y:S07]  /*d5b0*/  LDSM.16.MT88.4 R160, [R230+0x15000] ;  /* 0x01500000e6a0783b */ /* 0x000fee0000004200 */
[C---:B------:R-:W-:Y:S01]  /*d5c0*/  HMMA.16816.F32.BF16 R60, R132.reuse, R168, R60 ;  /* 0x000000a8843c723c */ /* 0x040fe2000004183c */
[----:B------:R-:W2:Y:S06]  /*d5d0*/  MUFU.EX2 R191, R191 ;  /* 0x000000bf00bf7308 */ /* 0x000eac0000000800 */
[----:B-----5:R-:W-:Y:S01]  /*d5e0*/  F2FP.BF16.PACK_AB R168, R190, R192 ;  /* 0x000000c0bea8723e */ /* 0x020fe200000010ff */
[C---:B------:R-:W-:Y:S03]  /*d5f0*/  HMMA.16816.F32.BF16 R64, R132.reuse, R170, R64 ;  /* 0x000000aa8440723c */ /* 0x040fe60000041840 */
[----:B------:R-:W5:Y:S01]  /*d600*/  MUFU.EX2 R166, R166 ;  /* 0x000000a600a67308 */ /* 0x000f620000000800 */
[----:B------:R-:W-:Y:S04]  /*d610*/  F2FP.BF16.PACK_AB R169, R210, R209 ;  /* 0x000000d1d2a9723e */ /* 0x000fe800000010ff */
[C---:B------:R-:W-:Y:S08]  /*d620*/  HMMA.16816.F32.BF16 R68, R132.reuse, R172, R68 ;  /* 0x000000ac8444723c */ /* 0x040ff00000041844 */
[C---:B------:R-:W-:Y:S01]  /*d630*/  HMMA.16816.F32.BF16 R72, R132.reuse, R174, R72 ;  /* 0x000000ae8448723c */ /* 0x040fe20000041848 */
[----:B------:R-:W-:Y:S03]  /*d640*/  LDSM.16.MT88.4 R172, [R228+0x11800] ;  /* 0x01180000e4ac783b */ /* 0x000fe60000004200 */
[----:B--2---:R-:W-:Y:S04]  /*d650*/  F2FP.BF16.PACK_AB R170, R191, R189 ;  /* 0x000000bdbfaa723e */ /* 0x004fe800000010ff */
[C---:B---3--:R-:W-:Y:S04]  /*d660*/  HMMA.16816.F32.BF16 R76, R132.reuse, R140, R76 ;  /* 0x0000008c844c723c */ /* 0x048fe8000004184c */
[----:B-----5:R-:W-:Y:S04]  /*d670*/  F2FP.BF16.PACK_AB R171, R165, R166 ;  /* 0x000000a6a5ab723e */ /* 0x020fe800000010ff */
        /* <DEDUP_REMOVED lines=128> */
.L_x_4074:
[----:B------:R-:W1:Y:S01]  /*de80*/  SHFL.BFLY PT, R2, R251, 0x2, 0x1f ;  /* 0x0c401f00fb027f89 */ /* 0x000e6200000e0000 */
[----:B------:R-:W-:Y:S01]  /*de90*/  MOV R4, 0x3f800000 ;  /* 0x3f80000000047802 */ /* 0x000fe20000000f00 */
[----:B------:R-:W-:Y:S01]  /*dea0*/  ULDC.U8 UR4, c[0x0][0x328] ;  /* 0x0000ca0000047ab9 */ /* 0x000fe20000000000 */
[----:B------:R-:W-:Y:S01]  /*deb0*/  MOV R5, 0x3f800000 ;  /* 0x3f80000000057802 */ /* 0x000fe20000000f00 */
[----:B------:R-:W2:Y:S04]  /*dec0*/  SHFL.BFLY PT, R0, R250, 0x2, 0x1f ;  /* 0x0c401f00fa007f89 */ /* 0x000ea800000e0000 */
[----:B------:R-:W3:Y:S01]  /*ded0*/  S2R R6, SR_TID.X ;  /* 0x0000000000067919 */ /* 0x000ee20000002100 */
[----:B-1----:R-:W-:-:S02]  /*dee0*/  FADD.FTZ R251, R2, R251 ;  /* 0x000000fb02fb7221 */ /* 0x002fc40000010000 */
[----:B--2---:R-:W-:-:S03]  /*def0*/  FADD.FTZ R250, R0, R250 ;  /* 0x000000fa00fa7221 */ /* 0x004fc60000010000 */
[----:B------:R-:W1:Y:S01]  /*df00*/  SHFL.BFLY PT, R2, R251, 0x1, 0x1f ;  /* 0x0c201f00fb027f89 */ /* 0x000e6200000e0000 */
[----:B---3--:R-:W-:-:S03]  /*df10*/  SHF.R.S32.HI R7, RZ, 0x1f, R6 ;  /* 0x0000001fff077819 */ /* 0x008fc60000011406 */
[----:B------:R-:W2:Y:S01]  /*df20*/  SHFL.BFLY PT, R0, R250, 0x1, 0x1f ;  /* 0x0c201f00fa007f89 */ /* 0x000ea200000e0000 */
[----:B------:R-:W-:-:S04]  /*df30*/  LEA.HI R8, R7, R6, RZ, 0x2 ;  /* 0x0000000607087211 */ /* 0x000fc800078f10ff */
[--C-:B------:R-:W-:Y:S02]  /*df40*/  SHF.R.S32.HI R10, RZ, 0x2, R8.reuse ;  /* 0x00000002ff0a7819 */ /* 0x100fe40000011408 */
[----:B------:R-:W-:Y:S02]  /*df50*/  SHF.R.S32.HI R9, RZ, 0x1f, R8 ;  /* 0x0000001fff097819 */ /* 0x000fe40000011408 */
[----:B------:R-:W-:Y:S02]  /*df60*/  LOP3.LUT R8, R8, 0x3ffffffc, RZ, 0xc0, !PT ;  /* 0x3ffffffc08087812 */ /* 0x000fe400078ec0ff */
[----:B------:R-:W-:Y:S02]  /*df70*/  LEA.HI R9, R9, R10, RZ, 0x3 ;  /* 0x0000000a09097211 */ /* 0x000fe400078f18ff */
[----:B------:R-:W-:Y:S02]  /*df80*/  IADD3 R8, -R8, R6, RZ ;  /* 0x0000000608087210 */ /* 0x000fe40007ffe1ff */
[----:B------:R-:W-:Y:S01]  /*df90*/  LOP3.LUT R9, R9, 0xfffffff8, RZ, 0xc0, !PT ;  /* 0xfffffff809097812 */ /* 0x000fe200078ec0ff */
[----:B-1----:R-:W-:-:S03]  /*dfa0*/  FADD.FTZ R2, R251, R2 ;  /* 0x00000002fb027221 */ /* 0x002fc60000010000 */
[----:B------:R-:W-:Y:S02]  /*dfb0*/  IADD3 R9, R10, -R9, RZ ;  /* 0x800000090a097210 */ /* 0x000fe40007ffe0ff */
[----:B------:R-:W-:Y:S01]  /*dfc0*/  LEA.HI R10, R7, R6, RZ, 0x5 ;  /* 0x00000006070a7211 */ /* 0x000fe200078f28ff */
[----:B--2---:R-:W-:Y:S01]  /*dfd0*/  FADD.FTZ R0, R250, R0 ;  /* 0x00000000fa007221 */ /* 0x004fe20000010000 */
[----:B------:R-:W-:Y:S02]  /*dfe0*/  FSETP.NE.FTZ.AND P4, PT, R2, RZ, PT ;  /* 0x000000ff0200720b */ /* 0x000fe40003f95000 */
[----:B------:R-:W-:Y:S02]  /*dff0*/  SHF.L.U32 R12, R9, 0x6, RZ ;  /* 0x00000006090c7819 */ /* 0x000fe400000006ff */
[----:B------:R-:W-:Y:S02]  /*e000*/  FSETP.NE.FTZ.AND P3, PT, R0, RZ, PT ;  /* 0x000000ff0000720b */ /* 0x000fe40003f75000 */
[----:B------:R-:W-:-:S02]  /*e010*/  SHF.R.S32.HI R11, RZ, 0x5, R10 ;  /* 0x00000005ff0b7819 */ /* 0x000fc4000001140a */
[----:B------:R-:W-:Y:S02]  /*e020*/  LOP3.LUT R12, R12, 0x1c0, RZ, 0xc0, !PT ;  /* 0x000001c00c0c7812 */ /* 0x000fe400078ec0ff */
[----:B------:R-:W-:Y:S02]  /*e030*/  LOP3.LUT R13, R9, 0x1, RZ, 0xc0, !PT ;  /* 0x00000001090d7812 */ /* 0x000fe400078ec0ff */
[----:B------:R-:W-:Y:S01]  /*e040*/  LEA R8, R11, R8, 0x9 ;  /* 0x000000080b087211 */ /* 0x000fe200078e48ff */
[----:B------:R-:W1:Y:S01]  /*e050*/  @P4 MUFU.RCP R4, R2 ;  /* 0x0000000200044308 */ /* 0x000e620000001000 */
[----:B------:R-:W-:Y:S02]  /*e060*/  LEA.HI R12, R12, R12, RZ, 0x1d ;  /* 0x0000000c0c0c7211 */ /* 0x000fe400078fe8ff */
[----:B------:R-:W-:Y:S02]  /*e070*/  ISETP.NE.U32.AND P0, PT, R13, 0x1, PT ;  /* 0x000000010d00780c */ /* 0x000fe40003f05070 */
[----:B------:R-:W-:-:S02]  /*e080*/  LEA R8, R8, R12, 0x1 ;  /* 0x0000000c08087211 */ /* 0x000fc400078e08ff */
[----:B------:R-:W-:Y:S01]  /*e090*/  R2P PR, R9, 0x6 ;  /* 0x0000000609007804 */ /* 0x000fe20000000000 */
[----:B------:R-:W2:Y:S01]  /*e0a0*/  @P3 MUFU.RCP R5, R0 ;  /* 0x0000000000053308 */ /* 0x000ea20000001000 */
[----:B------:R-:W-:Y:S02]  /*e0b0*/  SHF.L.U32 R8, R8, 0x1, RZ ;  /* 0x0000000108087819 */ /* 0x000fe400000006ff */
[----:B------:R-:W-:Y:S02]  /*e0c0*/  MOV R9, 0x20 ;  /* 0x0000002000097802 */ /* 0x000fe40000000f00 */
[----:B------:R-:W-:Y:S02]  /*e0d0*/  MOV R13, 0x40 ;  /* 0x00000040000d7802 */ /* 0x000fe40000000f00 */
[----:B------:R-:W-:Y:S01]  /*e0e0*/  IADD3 R12, R8, -0x10, RZ ;  /* 0xfffffff0080c7810 */ /* 0x000fe20007ffe0ff */
[C---:B-1----:R-:W-:Y:S01]  /*e0f0*/  FMUL.FTZ R160, R4.reuse, R160 ;  /* 0x000000a004a07220 */ /* 0x042fe20000410000 */
[----:B------:R-:W-:Y:S01]  /*e100*/  SEL R9, R9, 0xffffffe0, !P1 ;  /* 0xffffffe009097807 */ /* 0x000fe20004800000 */
[----:B------:R-:W-:Y:S01]  /*e110*/  FMUL.FTZ R161, R4, R161 ;  /* 0x000000a104a17220 */ /* 0x000fe20000410000 */
[----:B------:R-:W-:Y:S01]  /*e120*/  @P0 IADD3 R12, R8, 0x10, RZ ;  /* 0x00000010080c0810 */ /* 0x000fe20007ffe0ff */
[C---:B------:R-:W-:Y:S01]  /*e130*/  FMUL.FTZ R156, R4.reuse, R156 ;  /* 0x0000009c049c7220 */ /* 0x040fe20000410000 */
[----:B------:R-:W-:Y:S01]  /*e140*/  SEL R13, R13, 0xffffffc0, !P2 ;  /* 0xffffffc00d0d7807 */ /* 0x000fe20005000000 */
[----:B------:R-:W-:Y:S01]  /*e150*/  FMUL.FTZ R157, R4, R157 ;  /* 0x0000009d049d7220 */ /* 0x000fe20000410000 */
[----:B------:R-:W-:Y:S01]  /*e160*/  F2FP.BF16.PACK_AB R160, R161, R160 ;  /* 0x000000a0a1a0723e */ /* 0x000fe200000010ff */
[C---:B--2---:R-:W-:Y:S01]  /*e170*/  FMUL.FTZ R163, R5.reuse, R163 ;  /* 0x000000a305a37220 */ /* 0x044fe20000410000 */
[----:B------:R-:W-:Y:S01]  /*e180*/  IADD3 R14, R8, R9, RZ ;  /* 0x00000009080e7210 */ /* 0x000fe20007ffe0ff */
[----:B------:R-:W-:Y:S01]  /*e190*/  FMUL.FTZ R162, R5, R162 ;  /* 0x000000a205a27220 */ /* 0x000fe20000410000 */
[----:B------:R-:W-:Y:S01]  /*e1a0*/  F2FP.BF16.PACK_AB R156, R157, R156 ;  /* 0x0000009c9d9c723e */ /* 0x000fe200000010ff */
[----:B------:R-:W-:Y:S01]  /*e1b0*/  FMUL.FTZ R159, R5, R159 ;  /* 0x0000009f059f7220 */ /* 0x000fe20000410000 */
[----:B------:R-:W-:Y:S01]  /*e1c0*/  IADD3 R9, R9, R12, RZ ;  /* 0x0000000c09097210 */ /* 0x000fe20007ffe0ff */
[----:B------:R-:W-:Y:S01]  /*e1d0*/  FMUL.FTZ R158, R5, R158 ;  /* 0x0000009e059e7220 */ /* 0x000fe20000410000 */
[----:B------:R-:W-:Y:S01]  /*e1e0*/  F2FP.BF16.PACK_AB R162, R163, R162 ;  /* 0x000000a2a3a2723e */ /* 0x000fe200000010ff */
[----:B------:R-:W-:Y:S01]  /*e1f0*/  FMUL.FTZ R152, R4, R152 ;  /* 0x0000009804987220 */ /* 0x000fe20000410000 */
[----:B------:R-:W-:Y:S01]  /*e200*/  IADD3 R15, R8, R13, RZ ;  /* 0x0000000d080f7210 */ /* 0x000fe20007ffe0ff */
[C---:B------:R-:W-:Y:S01]  /*e210*/  FMUL.FTZ R153, R4.reuse, R153 ;  /* 0x0000009904997220 */ /* 0x040fe20000410000 */
[----:B------:R-:W-:Y:S01]  /*e220*/  F2FP.BF16.PACK_AB R158, R159, R158 ;  /* 0x0000009e9f9e723e */ /* 0x000fe200000010ff */
[C---:B------:R-:W-:Y:S01]  /*e230*/  FMUL.FTZ R155, R5.reuse, R155 ;  /* 0x0000009b059b7220 */ /* 0x040fe20000410000 */
[----:B------:R-:W-:Y:S01]  /*e240*/  STS [R8], R160 ;  /* 0x000000a008007388 */ /* 0x000fe20000000800 */
[----:B------:R-:W-:Y:S01]  /*e250*/  FMUL.FTZ R154, R5, R154 ;  /* 0x0000009a059a7220 */ /* 0x000fe20000410000 */
[----:B------:R-:W-:Y:S01]  /*e260*/  F2FP.BF16.PACK_AB R152, R153, R152 ;  /* 0x000000989998723e */ /* 0x000fe200000010ff */
[C---:B------:R-:W-:Y:S01]  /*e270*/  FMUL.FTZ R148, R4.reuse, R148 ;  /* 0x0000009404947220 */ /* 0x040fe20000410000 */
[----:B------:R-:W-:Y:S01]  /*e280*/  STS [R8+0x400], R162 ;  /* 0x000400a208007388 */ /* 0x000fe20000000800 */
[C---:B------:R-:W-:Y:S01]  /*e290*/  FMUL.FTZ R149, R4.reuse, R149 ;  /* 0x0000009504957220 */ /* 0x040fe20000410000 */
[----:B------:R-:W-:Y:S01]  /*e2a0*/  F2FP.BF16.PACK_AB R154, R155, R154 ;  /* 0x0000009a9b9a723e */ /* 0x000fe200000010ff */
[----:B------:R-:W-:Y:S01]  /*e2b0*/  FMUL.FTZ R151, R5, R151 ;  /* 0x0000009705977220 */ /* 0x000fe20000410000 */
[----:B------:R-:W-:Y:S01]  /*e2c0*/  IADD3 R16, R13, R12, RZ ;  /* 0x0000000c0d107210 */ /* 0x000fe20007ffe0ff */
[----:B------:R-:W-:Y:S01]  /*e2d0*/  FMUL.FTZ R150, R5, R150 ;  /* 0x0000009605967220 */ /* 0x000fe20000410000 */
[----:B------:R-:W-:Y:S01]  /*e2e0*/  F2FP.BF16.PACK_AB R148, R149, R148 ;  /* 0x000000949594723e */ /* 0x000fe200000010ff */
[C---:B------:R-:W-:Y:S01]  /*e2f0*/  FMUL.FTZ R144, R4.reuse, R144 ;  /* 0x0000009004907220 */ /* 0x040fe20000410000 */
[----:B------:R-:W-:Y:S01]  /*e300*/  STS [R12], R156 ;  /* 0x0000009c0c007388 */ /* 0x000fe20000000800 */
[C---:B------:R-:W-:Y:S01]  /*e310*/  FMUL.FTZ R145, R4.reuse, R145 ;  /* 0x0000009104917220 */ /* 0x040fe20000410000 */
[----:B------:R-:W-:Y:S01]  /*e320*/  F2FP.BF16.PACK_AB R150, R151, R150 ;  /* 0x000000969796723e */ /* 0x000fe200000010ff */
[C---:B------:R-:W-:Y:S01]  /*e330*/  FMUL.FTZ R147, R5.reuse, R147 ;  /* 0x0000009305937220 */ /* 0x040fe20000410000 */
[----:B------:R-:W-:Y:S01]  /*e340*/  STS [R12+0x400], R158 ;  /* 0x0004009e0c007388 */ /* 0x000fe20000000800 */
        /* <DEDUP_REMOVED lines=191> */
[----:B------:R1:W-:Y:S01]  /*ef40*/  STS [R8+0x6400], R102 ;  /* 0x0064006608007388 */ /* 0x0003e20000000800 */
        /* <DEDUP_REMOVED lines=21> */
[----:B------:R-:W-:Y:S01]  /*f0a0*/  ISETP.NE.AND P0, PT, RZ, UR4, PT ;  /* 0x00000004ff007c0c */ /* 0x000fe2000bf05270 */
[----:B------:R-:W-:Y:S01]  /*f0b0*/  FMUL.FTZ R4, R4, R129 ;  /* 0x0000008104047220 */ /* 0x000fe20000410000 */
[----:B------:R-:W-:Y:S01]  /*f0c0*/  F2FP.BF16.PACK_AB R126, R127, R126 ;  /* 0x0000007e7f7e723e */ /* 0x000fe200000010ff */
[----:B------:R-:W-:Y:S01]  /*f0d0*/  FMUL.FTZ R5, R5, R130 ;  /* 0x0000008205057220 */ /* 0x000fe20000410000 */
[----:B------:R2:W-:Y:S01]  /*f0e0*/  STS [R9+0x6400], R114 ;  /* 0x0064007209007388 */ /* 0x0005e20000000800 */
[----:B-1----:R-:W1:Y:S01]  /*f0f0*/  @P4 MUFU.LG2 R8, R2 ;  /* 0x0000000200084308 */ /* 0x002e620000000c00 */
[----:B------:R-:W-:-:S02]  /*f100*/  F2FP.BF16.PACK_AB R4, R4, R128 ;  /* 0x000000800404723e */ /* 0x000fc400000010ff */
[----:B------:R-:W-:Y:S01]  /*f110*/  F2FP.BF16.PACK_AB R5, R131, R5 ;  /* 0x000000058305723e */ /* 0x000fe200000010ff */
[----:B------:R3:W-:Y:S04]  /*f120*/  STS [R15+0x6000], R116 ;  /* 0x006000740f007388 */ /* 0x0007e80000000800 */
[----:B------:R3:W-:Y:S04]  /*f130*/  STS [R15+0x6400], R118 ;  /* 0x006400760f007388 */ /* 0x0007e80000000800 */
[----:B------:R3:W-:Y:S04]  /*f140*/  STS [R16+0x6000], R120 ;  /* 0x0060007810007388 */ /* 0x0007e80000000800 */
[----:B------:R3:W-:Y:S01]  /*f150*/  STS [R16+0x6400], R122 ;  /* 0x0064007a10007388 */ /* 0x0007e20000000800 */
[----:B-1----:R-:W-:Y:S01]  /*f160*/  @P4 FMUL.FTZ R8, R8, 0.69314718246459960938 ;  /* 0x3f31721808084820 */ /* 0x002fe20000410000 */
[----:B------:R-:W-:-:S02]  /*f170*/  MOV R2, 0x7f800000 ;  /* 0x7f80000000027802 */ /* 0x000fc40000000f00 */
[----:B------:R3:W-:Y:S04]  /*f180*/  STS [R17+0x6000], R124 ;  /* 0x0060007c11007388 */ /* 0x0007e80000000800 */
[----:B------:R3:W-:Y:S01]  /*f190*/  STS [R17+0x6400], R126 ;  /* 0x0064007e11007388 */ /* 0x0007e20000000800 */
[----:B--2---:R-:W1:Y:S03]  /*f1a0*/  @P3 MUFU.LG2 R9, R0 ;  /* 0x0000000000093308 */ /* 0x004e660000000c00 */
[----:B------:R3:W-:Y:S04]  /*f1b0*/  STS [R13+0x6000], R4 ;  /* 0x006000040d007388 */ /* 0x0007e80000000800 */
[----:B------:R3:W-:Y:S01]  /*f1c0*/  STS [R13+0x6400], R5 ;  /* 0x006400050d007388 */ /* 0x0007e20000000800 */
[----:B-1----:R-:W-:Y:S01]  /*f1d0*/  @P3 FMUL.FTZ R9, R9, 0.69314718246459960938 ;  /* 0x3f31721809093820 */ /* 0x002fe20000410000 */
[----:B------:R-:W-:Y:S01]  /*f1e0*/  MOV R0, 0x7f800000 ;  /* 0x7f80000000007802 */ /* 0x000fe20000000f00 */
[----:B------:R-:W-:-:S02]  /*f1f0*/  @P4 FFMA.FTZ R0, R164, c[0x0][0x238], R8 ;  /* 0x00008e00a4004a23 */ /* 0x000fc40000010008 */
[----:B------:R-:W-:Y:S01]  /*f200*/  @P3 FFMA.FTZ R2, R3, c[0x0][0x238], R9 ;  /* 0x00008e0003023a23 */ /* 0x000fe20000010009 */
[----:B------:R-:W-:Y:S05]  /*f210*/  @!P0 BRA `(.L_x_4079) ;  /* 0x0000009000008947 */ /* 0x000fea0003800000 */
[----:B------:R-:W1:Y:S01]  /*f220*/  S2UR UR6, SR_CTAID.Y ;  /* 0x00000000000679c3 */ /* 0x000e620000002600 */
[----:B------:R-:W-:Y:S02]  /*f230*/  ULDC UR4, c[0x0][0x214] ;  /* 0x0000850000047ab9 */ /* 0x000fe40000000800 */
[----:B------:R-:W-:Y:S02]  /*f240*/  UISETP.NE.AND UP0, UPT, UR28, -0x1, UPT ;  /* 0xffffffff1c00788c */ /* 0x000fe4000bf05270 */
[----:B------:R-:W-:-:S03]  /*f250*/  ULDC UR8, c[0x0][0x234] ;  /* 0x00008d0000087ab9 */ /* 0x000fc60000000800 */
[----:B------:R-:W2:Y:S01]  /*f260*/  S2UR UR7, SR_CTAID.Z ;  /* 0x00000000000779c3 */ /* 0x000ea20000002700 */
[----:B-1----:R-:W-:-:S04]  /*f270*/  UIMAD UR4, UR6, UR4, URZ ;  /* 0x00000004060472a4 */ /* 0x002fc8000f8e023f */
[----:B------:R-:W-:-:S04]  /*f280*/  USEL UR4, UR4, UR28, !UP0 ;  /* 0x0000001c04047287 */ /* 0x000fc8000c000000 */
[----:B--2---:R-:W-:Y:S01]  /*f290*/  UIMAD UR8, UR7, UR8, UR4 ;  /* 0x00000008070872a4 */ /* 0x004fe2000f8e0204 */
[----:B------:R-:W-:Y:S05]  /*f2a0*/  BRA `(.L_x_4080) ;  /* 0x0000006000007947 */ /* 0x000fea0003800000 */
.L_x_4079:
[----:B------:R-:W1:Y:S01]  /*f2b0*/  S2UR UR7, SR_CTAID.Z ;  /* 0x00000000000779c3 */ /* 0x000e620000002700 */
[----:B------:R-:W-:Y:S02]  /*f2c0*/  ULDC UR4, c[0x0][0x1c0] ;  /* 0x0000700000047ab9 */ /* 0x000fe40000000800 */
[----:B------:R-:W-:-:S05]  /*f2d0*/  ULDC UR8, c[0x0][0x214] ;  /* 0x0000850000087ab9 */ /* 0x000fca0000000800 */
[----:B------:R-:W1:Y:S02]  /*f2e0*/  S2UR UR6, SR_CTAID.Y ;  /* 0x00000000000679c3 */ /* 0x000e640000002600 */
[----:B-1----:R-:W-:-:S04]  /*f2f0*/  UIMAD UR4, UR6, UR4, UR7 ;  /* 0x00000004060472a4 */ /* 0x002fc8000f8e0207 */
[----:B------:R-:W-:Y:S02]  /*f300*/  UIMAD UR8, UR4, UR8, URZ ;  /* 0x00000008040872a4 */ /* 0x000fe4000f8e023f */
.L_x_4080:
[----:B------:R-:W-:Y:S01]  /*f310*/  BAR.SYNC.DEFER_BLOCKING 0x0 ;  /* 0x0000000000007b1d */ /* 0x000fe20000010000 */
[----:B---3--:R-:W-:Y:S01]  /*f320*/  LOP3.LUT R5, R10, 0xffffffe0, RZ, 0xc0, !PT ;  /* 0xffffffe00a057812 */ /* 0x008fe200078ec0ff */
[----:B------:R-:W-:Y:S01]  /*f330*/  USHF.R.S32.HI UR10, URZ, 0x1f, UR6 ;  /* 0x0000001f3f0a7899 */ /* 0x000fe20008011406 */
[----:B------:R-:W-:Y:S01]  /*f340*/  SHF.R.S32.HI R9, RZ, 0x1f, R11 ;  /* 0x0000001fff097819 */ /* 0x000fe2000001140b */
[----:B------:R-:W-:Y:S02]  /*f350*/  UISETP.NE.AND UP0, UPT, UR28, -0x1, UPT ;  /* 0xffffffff1c00788c */ /* 0x000fe4000bf05270 */
[----:B------:R-:W1:Y:S01]  /*f360*/  S2R R3, SR_TID.X ;  /* 0x0000000000037919 */ /* 0x000e620000002100 */
[----:B------:R-:W-:Y:S01]  /*f370*/  IMAD.IADD R4, R6, 0x1, -R5 ;  /* 0x0000000106047824 */ /* 0x000fe200078e0a05 */
[----:B------:R-:W-:Y:S01]  /*f380*/  ULDC.64 UR4, c[0x0][0x1e8] ;  /* 0x00007a0000047ab9 */ /* 0x000fe20000000a00 */
[----:B------:R-:W-:Y:S01]  /*f390*/  LEA.HI R9, R9, R11, RZ, 0x2 ;  /* 0x0000000b09097211 */ /* 0x000fe200078f10ff */
[----:B------:R-:W-:Y:S01]  /*f3a0*/  UIMAD.WIDE.U32 UR12, UR28, UR4, URZ ;  /* 0x000000041c0c72a5 */ /* 0x000fe2000f8e003f */
[----:B------:R-:W-:Y:S01]  /*f3b0*/  BSSY B0, `(.L_x_4081) ;  /* 0x0000030000007945 */ /* 0x000fe20003800000 */
[----:B------:R-:W-:-:S02]  /*f3c0*/  LOP3.LUT P0, RZ, R4, 0x3, RZ, 0xc0, !PT ;  /* 0x0000000304ff7812 */ /* 0x000fc4000780c0ff */
[----:B------:R-:W-:Y:S01]  /*f3d0*/  UIMAD UR9, UR28, UR5, UR13 ;  /* 0x000000051c0972a4 */ /* 0x000fe2000f8e020d */
[----:B------:R-:W-:Y:S02]  /*f3e0*/  LOP3.LUT R9, R9, 0xffffffc, RZ, 0xc0, !PT ;  /* 0x0ffffffc09097812 */ /* 0x000fe400078ec0ff */
[----:B------:R-:W-:Y:S02]  /*f3f0*/  ULDC.64 UR4, c[0x0][0x1e0] ;  /* 0x0000780000047ab9 */ /* 0x000fe40000000a00 */
[----:B------:R-:W-:Y:S01]  /*f400*/  UIMAD UR10, UR10, UR4, URZ ;  /* 0x000000040a0a72a4 */ /* 0x000fe2000f8e023f */
[----:B------:R-:W-:Y:S01]  /*f410*/  IMAD.IADD R9, R11, 0x1, -R9 ;  /* 0x000000010b097824 */ /* 0x000fe200078e0a09 */
[----:B------:R-:W-:Y:S02]  /*f420*/  UIMAD.WIDE.U32 UR14, UR6, UR4, URZ ;  /* 0x00000004060e72a5 */ /* 0x000fe4000f8e003f */
[----:B------:R-:W-:Y:S01]  /*f430*/  UIMAD UR5, UR6, UR5, UR10 ;  /* 0x00000005060572a4 */ /* 0x000fe2000f8e020a */
[----:B------:R2:W3:Y:S01]  /*f440*/  LDS.128 R68, [R242] ;  /* 0x00000000f2447984 */ /* 0x0004e20000000c00 */
[----:B------:R-:W-:-:S02]  /*f450*/  USEL UR12, UR14, UR12, !UP0 ;  /* 0x0000000c0e0c7287 */ /* 0x000fc4000c000000 */
[----:B------:R-:W-:Y:S01]  /*f460*/  @!UP0 UIADD3 UR9, UR15, UR5, URZ ;  /* 0x000000050f098290 */ /* 0x000fe2000fffe03f */
[----:B------:R2:W4:Y:S01]  /*f470*/  LDS.128 R64, [R242+0x800] ;  /* 0x00080000f2407984 */ /* 0x0005220000000c00 */
[----:B-1----:R-:W-:-:S03]  /*f480*/  SHF.R.S32.HI R8, RZ, 0x1f, R3 ;  /* 0x0000001fff087819 */ /* 0x002fc60000011403 */
[----:B------:R2:W1:Y:S01]  /*f490*/  LDS.128 R60, [R242+0x1000] ;  /* 0x00100000f23c7984 */ /* 0x0004620000000c00 */
        /* <DEDUP_REMOVED lines=33> */
.L_x_4082:
[----:B---34-:R-:W-:Y:S05]  /*f6b0*/  BSYNC B0 ;  /* 0x0000000000007941 */ /* 0x018fea0003800000 */
.L_x_4081:
        /* <DEDUP_REMOVED lines=40> */
.L_x_4084:
[----:B------:R-:W-:Y:S05]  /*f940*/  BSYNC B0 ;  /* 0x0000000000007941 */ /* 0x000fea0003800000 */
.L_x_4083:
        /* <DEDUP_REMOVED lines=22> */
.L_x_4086:
[----:B------:R-:W-:Y:S05]  /*fab0*/  BSYNC B0 ;  /* 0x0000000000007941 */ /* 0x000fea0003800000 */
.L_x_4085:
        /* <DEDUP_REMOVED lines=22> */
.L_x_4088:
[----:B------:R-:W-:Y:S05]  /*fc20*/  BSYNC B0 ;  /* 0x0000000000007941 */ /* 0x000fea0003800000 */
.L_x_4087:
        /* <DEDUP_REMOVED lines=23> */
.L_x_4089:
        /* <DEDUP_REMOVED lines=14> */
.L_x_8953:


//--------------------- .text._ZN5flash24flash_fwd_splitkv_kernelI23Flash_fwd_kernel_traitsILi256ELi64ELi64ELi4ELb0ELb0EN7cutlass10bfloat16_tE19Flash_kernel_traitsILi256ELi64ELi64ELi4ES3_EELb0ELb0ELb0ELb0ELb1ELb0ELb0ELb1EEEvNS_16Flash_fwd_paramsE --------------------------
	.section	.text._ZN5flash24flash_fwd_splitkv_kernelI23Flash_fwd_kernel_traitsILi256ELi64ELi64ELi4ELb0ELb0EN7cutlass10bfloat16_tE19Flash_kernel_traitsILi256ELi64ELi64ELi4ES3_EELb0ELb0ELb0ELb0ELb1ELb0ELb0ELb1EEEvNS_16Flash_fwd_paramsE,"ax",@progbits
	.sectioninfo	@"SHI_REGISTERS=255"
	.align	128
        .global         _ZN5flash24flash_fwd_splitkv_kernelI23Flash_fwd_kernel_traitsILi256ELi64ELi64ELi4ELb0ELb0EN7cutlass10bfloat16_tE19Flash_kernel_traitsILi256ELi64ELi64ELi4ES3_EELb0ELb0ELb0ELb0ELb1ELb0ELb0ELb1EEEvNS_16Flash_fwd_paramsE
        .type           _ZN5flash24flash_fwd_splitkv_kernelI23Flash_fwd_kernel_traitsILi256ELi64ELi64ELi4ELb0ELb0EN7cutlass10bfloat16_tE19Flash_kernel_traitsILi256ELi64ELi64ELi4ES3_EELb0ELb0ELb0ELb0ELb1ELb0ELb0ELb1EEEvNS_16Flash_fwd_paramsE,@function
        .size           _ZN5flash24flash_fwd_splitkv_kernelI23Flash_fwd_kernel_traitsILi256ELi64ELi64ELi4ELb0ELb0EN7cutlass10bfloat16_tE19Flash_kernel_traitsILi256ELi64ELi64ELi4ES3_EELb0ELb0ELb0ELb0ELb1ELb0ELb0ELb1EEEvNS_16Flash_fwd_paramsE,(.L_x_8889 - _ZN5flash24flash_fwd_splitkv_kernelI23Flash_fwd_kernel_traitsILi256ELi64ELi64ELi4ELb0ELb0EN7cutlass10bfloat16_tE19Flash_kernel_traitsILi256ELi64ELi64ELi4ES3_EELb0ELb0ELb0ELb0ELb1ELb0ELb0ELb1EEEvNS_16Flash_fwd_paramsE)
        .other          _ZN5flash24flash_fwd_splitkv_kernelI23Flash_fwd_kernel_traitsILi256ELi64ELi64ELi4ELb0ELb0EN7cutlass10bfloat16_tE19Flash_kernel_traitsILi256ELi64ELi64ELi4ES3_EELb0ELb0ELb0ELb0ELb1ELb0ELb0ELb1EEEvNS_16Flash_fwd_paramsE,@"STO_CUDA_ENTRY STV_DEFAULT"
_ZN5flash24flash_fwd_splitkv_kernelI23Flash_fwd_kernel_traitsILi256ELi64ELi64ELi4ELb0ELb0EN7cutlass10bfloat16_tE19Flash_kernel_traitsILi256ELi64ELi64ELi4ES3_EELb0ELb0ELb0ELb0ELb1ELb0ELb0ELb1EEEvNS_16Flash_fwd_paramsE:
.text._ZN5flash24flash_fwd_splitkv_kernelI23Flash_fwd_kernel_traitsILi256ELi64ELi64ELi4ELb0ELb0EN7cutlass10bfloat16_tE19Flash_kernel_traitsILi256ELi64ELi64ELi4ES3_EELb0ELb0ELb0ELb0ELb1ELb0ELb0ELb1EEEvNS_16Flash_fwd_paramsE:
        /* <DEDUP_REMOVED lines=10> */
[----:B-123--:R-:W-:Y:S05]  /*00a0*/  CALL.REL.NOINC `($_ZN5flash24flash_fwd_splitkv_kernelI23Flash_fwd_kernel_traitsILi256ELi64ELi64ELi4ELb0ELb0EN7cutlass10bfloat16_tE19Flash_kernel_traitsILi256ELi64ELi64ELi4ES3_EELb0ELb0ELb0ELb0ELb1ELb0ELb0ELb1EEEvNS_16Flash_fwd_paramsE$_ZN5flash30compute_attn_1rowblock_splitkvI23Flash_fwd_kernel_traitsILi256ELi64ELi64ELi4ELb0ELb0EN7cutlass10bfloat16_tE19Flash_kernel_traitsILi256ELi64ELi64ELi4ES3_EELb0ELb0ELb0ELb0ELb1ELb0ELb0ELb1ENS_16Flash_fwd_paramsEEEvRKT8_iiiii) ;  /* 0x0000002000007944 */ /* 0x00efea0003c00000 */
[----:B------:R-:W-:Y:S05]  /*00b0*/  BSYNC B3 ;  /* 0x0000000000037941 */ /* 0x000fea0003800000 */
.L_x_4090:
[----:B------:R-:W-:Y:S05]  /*00c0*/  EXIT ;  /* 0x000000000000794d */ /* 0x000fea0003800000 */
        .type           $_ZN5flash24flash_fwd_splitkv_kernelI23Flash_fwd_kernel_traitsILi256ELi64ELi64ELi4ELb0ELb0EN7cutlass10bfloat16_tE19Flash_kernel_traitsILi256ELi64ELi64ELi4ES3_EELb0ELb0ELb0ELb0ELb1ELb0ELb0ELb1EEEvNS_16Flash_fwd_paramsE$_ZN5flash30compute_attn_1rowblock_splitkvI23Flash_fwd_kernel_traitsILi256ELi64ELi64ELi4ELb0ELb0EN7cutlass10bfloat16_tE19Flash_kernel_traitsILi256ELi64ELi64ELi4ES3_EELb0ELb0ELb0ELb0ELb1ELb0ELb0ELb1ENS_16Flash_fwd_paramsEEEvRKT8_iiiii,@function
        .size           $_ZN5flash24flash_fwd_splitkv_kernelI23Flash_fwd_kernel_traitsILi256ELi64ELi64ELi4ELb0ELb0EN7cutlass10bfloat16_tE19Flash_kernel_traitsILi256ELi64ELi64ELi4ES3_EELb0ELb0ELb0ELb0ELb1ELb0ELb0ELb1EEEvNS_16Flash_fwd_paramsE$_ZN5flash30compute_attn_1rowblock_splitkvI23Flash_fwd_kernel_traitsILi256ELi64ELi64ELi4ELb0ELb0EN7cutlass10bfloat16_tE19Flash_kernel_traitsILi256ELi64ELi64ELi4ES3_EELb0ELb0ELb0ELb0ELb1ELb0ELb0ELb1ENS_16Flash_fwd_paramsEEEvRKT8_iiiii,($__internal_22_$__cuda_sm70_shflsync_bfly_p - $_ZN5flash24flash_fwd_splitkv_kernelI23Flash_fwd_kernel_traitsILi256ELi64ELi64ELi4ELb0ELb0EN7cutlass10bfloat16_tE19Flash_kernel_traitsILi256ELi64ELi64ELi4ES3_EELb0ELb0ELb0ELb0ELb1ELb0ELb0ELb1EEEvNS_16Flash_fwd_paramsE$_ZN5flash30compute_attn_1rowblock_splitkvI23Flash_fwd_kernel_traitsILi256ELi64ELi64ELi4ELb0ELb0EN7cutlass10bfloat16_tE19Flash_kernel_traitsILi256ELi64ELi64ELi4ES3_EELb0ELb0ELb0ELb0ELb1ELb0ELb0ELb1ENS_16Flash_fwd_paramsEEEvRKT8_iiiii)
$_ZN5flash24flash_fwd_splitkv_kernelI23Flash_fwd_kernel_traitsILi256ELi64ELi64ELi4ELb0ELb0EN7cutlass10bfloat16_tE19Flash_kernel_traitsILi256ELi64ELi64ELi4ES3_EELb0ELb0ELb0ELb0ELb1ELb0ELb0ELb1EEEvNS_16Flash_fwd_paramsE$_ZN5flash30compute_attn_1rowblock_splitkvI23Flash_fwd_kernel_traitsILi256ELi64ELi64ELi4ELb0ELb0EN7cutlass10bfloat16_tE19Flash_kernel_traitsILi256ELi64ELi64ELi4ES3_EELb0ELb0ELb0ELb0ELb1ELb0ELb0ELb1ENS_16Flash_fwd_paramsEEEvRKT8_iiiii:
        /* <DEDUP_REMOVED lines=21> */
.L_x_4092:
[----:B------:R-:W-:Y:S05]  /*0220*/  BSYNC B0 ;  /* 0x0000000000007941 */ /* 0x000fea0003800000 */
.L_x_4091:
        /* <DEDUP_REMOVED lines=17> */
.L_x_4094:
[----:B------:R3:W5:Y:S02]  /*0340*/  LD.E R66, [R28.64+0xb8] ;  /* 0x0000b8061c427980 */ /* 0x000764000c101900 */
.L_x_4095:
[----:B------:R-:W-:Y:S05]  /*0350*/  BSYNC B0 ;  /* 0x0000000000007941 */ /* 0x000fea0003800000 */
.L_x_4093:
        /* <DEDUP_REMOVED lines=10> */
.L_x_4097:
[----:B------:R-:W4:Y:S01]  /*0400*/  LD.E.64 R2, [R28.64+0x108] ;  /* 0x000108061c027980 */ /* 0x000f22000c101b00 */
[----:B------:R-:W-:Y:S01]  /*0410*/  BSSY B0, `(.L_x_4099) ;  /* 0x0000006000007945 */ /* 0x000fe20003800000 */
[----:B----4-:R-:W-:-:S04]  /*0420*/  ISETP.NE.U32.AND P1, PT, R2, RZ, PT ;  /* 0x000000ff0200720c */ /* 0x010fc80003f25070 */
[----:B------:R-:W-:Y:S01]  /*0430*/  ISETP.NE.AND.EX P1, PT, R3, RZ, PT, P1 ;  /* 0x000000ff0300720c */ /* 0x000fe20003f25310 */
[----:B------:R-:W-:-:S12]  /*0440*/  IMAD.MOV.U32 R3, RZ, RZ, RZ ;  /* 0x000000ffff037224 */ /* 0x000fd800078e00ff */
[----:B------:R-:W-:Y:S05]  /*0450*/  @!P1 BRA `(.L_x_4100) ;  /* 0x0000001000009947 */ /* 0x000fea0003800000 */
[----:B------:R4:W5:Y:S02]  /*0460*/  LD.E R3, [R28.64+0xbc] ;  /* 0x0000bc061c037980 */ /* 0x000964000c101900 */
.L_x_4100:
[----:B------:R-:W-:Y:S05]  /*0470*/  BSYNC B0 ;  /* 0x0000000000007941 */ /* 0x000fea0003800000 */
.L_x_4099:
[----:B-----5:R-:W-:Y:S02]  /*0480*/  IADD3 R60, R66, R3, RZ ;  /* 0x00000003423c7210 */ /* 0x020fe40007ffe0ff */
.L_x_4098:
[----:B------:R-:W-:Y:S05]  /*0490*/  BSYNC B1 ;  /* 0x0000000000017941 */ /* 0x000fea0003800000 */
.L_x_4096:
[----:B------:R-:W-:Y:S01]  /*04a0*/  IMAD.SHL.U32 R71, R239, 0x40, RZ ;  /* 0x00000040ef477824 */ /* 0x000fe200078e00ff */
[----:B------:R-:W-:Y:S01]  /*04b0*/  MOV R2, R236 ;  /* 0x000000ec00027202 */ /* 0x000fe20000000f00 */
[----:B------:R-:W-:-:S03]  /*04c0*/  IMAD.MOV.U32 R3, RZ, RZ, 0x0 ;  /* 0x00000000ff037424 */ /* 0x000fc600078e00ff */
[----:B------:R-:W-:-:S13]  /*04d0*/  ISETP.GT.AND P1, PT, R240, R71, PT ;  /* 0x00000047f000720c */ /* 0x000fda0003f24270 */
[----:B------:R-:W-:Y:S05]  /*04e0*/  @!P1 RET.REL.NODEC R2 `(_ZN5flash24flash_fwd_splitkv_kernelI23Flash_fwd_kernel_traitsILi256ELi64ELi64ELi4ELb0ELb0EN7cutlass10bfloat16_tE19Flash_kernel_traitsILi256ELi64ELi64ELi4ES3_EELb0ELb0ELb0ELb0ELb1ELb0ELb0ELb1EEEvNS_16Flash_fwd_paramsE) ;  /* 0xfffffb1002009950 */ /* 0x000fea0003c3ffff */
        /* <DEDUP_REMOVED lines=14> */
[----:B----4-:R-:W4:Y:S04]  /*05d0*/  LD.E.64 R6, [R28.64+0x90] ;  /* 0x000090061c067980 */ /* 0x010f28000c101b00 */
[----:B--2---:R-:W2:Y:S04]  /*05e0*/  LD.E R2, [R28.64+0x60] ;  /* 0x000060061c027980 */ /* 0x004ea8000c101900 */
[----:B------:R-:W2:Y:S04]  /*05f0*/  @!P0 LD.E.64 R12, [R28.64+0x80] ;  /* 0x000080061c0c8980 */ /* 0x000ea8000c101b00 */
[----:B------:R-:W4:Y:S04]  /*0600*/  LD.E R0, [R28.64+0xb4] ;  /* 0x0000b4061c007980 */ /* 0x000f28000c101900 */
[----:B------:R1:W5:Y:S04]  /*0610*/  LD.E.64 R10, [R28.64+0x70] ;  /* 0x000070061c0a7980 */ /* 0x000368000c101b00 */
[----:B------:R1:W5:Y:S01]  /*0620*/  LD.E.64 R18, [R28.64+0xa0] ;  /* 0x0000a0061c127980 */ /* 0x000362000c101b00 */
[----:B------:R-:W-:-:S04]  /*0630*/  SHF.R.S32.HI R8, RZ, 0x1f, R53 ;  /* 0x0000001fff087819 */ /* 0x000fc80000011435 */
[----:B------:R-:W-:-:S04]  /*0640*/  LEA.HI R8, R8, R53, RZ, 0x3 ;  /* 0x0000003508087211 */ /* 0x000fc800078f18ff */
[----:B------:R-:W-:-:S04]  /*0650*/  LOP3.LUT R16, R8, 0x1ffffff8, RZ, 0xc0, !PT ;  /* 0x1ffffff808107812 */ /* 0x000fc800078ec0ff */
[----:B------:R-:W-:Y:S02]  /*0660*/  IADD3 R5, -R16, R53, RZ ;  /* 0x0000003510057210 */ /* 0x000fe40007ffe1ff */
[----:B------:R-:W-:Y:S02]  /*0670*/  @!P0 SHF.R.S32.HI R4, RZ, 0x1f, R238 ;  /* 0x0000001fff048819 */ /* 0x000fe400000114ee */
[----:B------:R-:W-:-:S04]  /*0680*/  SHF.L.U32 R20, R5, 0x3, RZ ;  /* 0x0000000305147819 */ /* 0x000fc800000006ff */
[----:B------:R-:W-:Y:S02]  /*0690*/  SHF.R.S32.HI R21, RZ, 0x1f, R20 ;  /* 0x0000001fff157819 */ /* 0x000fe40000011414 */
[----:B------:R-:W-:Y:S01]  /*06a0*/  IADD3 R240, -R71, R240, RZ ;  /* 0x000000f047f07210 */ /* 0x000fe20007ffe1ff */
[----:B------:R-:W-:Y:S01]  /*06b0*/  BSSY B0, `(.L_x_4102) ;  /* 0x0000025000007945 */ /* 0x000fe20003800000 */
[-C--:B---3--:R-:W-:Y:S02]  /*06c0*/  @P0 IMAD R3, R15, R242.reuse, RZ ;  /* 0x000000f20f030224 */ /* 0x088fe400078e02ff */
[----:B------:R-:W-:-:S04]  /*06d0*/  @P0 IMAD.WIDE.U32 R16, R14, R242, RZ ;  /* 0x000000f20e100225 */ /* 0x000fc800078e00ff */
[----:B--2---:R-:W-:-:S04]  /*06e0*/  @!P0 IMAD R9, R13, R238, RZ ;  /* 0x000000ee0d098224 */ /* 0x004fc800078e02ff */
[C---:B------:R-:W-:Y:S02]  /*06f0*/  @!P0 IMAD R4, R12.reuse, R4, R9 ;  /* 0x000000040c048224 */ /* 0x040fe400078e0209 */
[----:B------:R-:W-:Y:S01]  /*0700*/  @!P0 IMAD.WIDE.U32 R12, R12, R238, RZ ;  /* 0x000000ee0c0c8225 */ /* 0x000fe200078e00ff */
[----:B------:R-:W-:-:S03]  /*0710*/  SHF.R.S32.HI R9, RZ, 0x1f, R71 ;  /* 0x0000001fff097819 */ /* 0x000fc60000011447 */
[----:B------:R-:W-:Y:S01]  /*0720*/  IMAD R5, R15, R71, RZ ;  /* 0x000000470f057224 */ /* 0x000fe200078e02ff */
[----:B------:R-:W-:Y:S01]  /*0730*/  @!P0 MOV R16, R12 ;  /* 0x0000000c00108202 */ /* 0x000fe20000000f00 */
[----:B------:R-:W-:-:S04]  /*0740*/  IMAD.WIDE.U32 R20, R71, R14, R20 ;  /* 0x0000000e47147225 */ /* 0x000fc800078e0014 */
[----:B------:R-:W-:Y:S02]  /*0750*/  @P0 IMAD.IADD R3, R17, 0x1, R3 ;  /* 0x0000000111030824 */ /* 0x000fe400078e0203 */
[----:B------:R-:W-:Y:S02]  /*0760*/  IMAD R12, R14, R9, R5 ;  /* 0x000000090e0c7224 */ /* 0x000fe400078e0205 */
[----:B------:R-:W-:Y:S01]  /*0770*/  @!P0 IMAD.IADD R3, R13, 0x1, R4 ;  /* 0x000000010d038824 */ /* 0x000fe200078e0204 */
[----:B------:R-:W-:Y:S02]  /*0780*/  IADD3 R16, P0, R16, R20, RZ ;  /* 0x0000001410107210 */ /* 0x000fe40007f1e0ff */
[----:B------:R-:W-:Y:S02]  /*0790*/  SHF.R.S32.HI R5, RZ, 0x3, R8 ;  /* 0x00000003ff057819 */ /* 0x000fe40000011408 */
[----:B------:R-:W-:Y:S02]  /*07a0*/  IADD3.X R17, R3, R21, R12, P0, !PT ;  /* 0x0000001503117210 */ /* 0x000fe400007fe40c */
[----:B------:R-:W-:Y:S01]  /*07b0*/  ISETP.GE.AND P0, PT, R5, R240, PT ;  /* 0x000000f00500720c */ /* 0x000fe20003f06270 */
[----:B----4-:R-:W-:Y:S01]  /*07c0*/  IMAD R3, R7, R237, RZ ;  /* 0x000000ed07037224 */ /* 0x010fe200078e02ff */
[--C-:B------:R-:W-:Y:S01]  /*07d0*/  SHF.R.S32.HI R4, RZ, 0x1f, R237.reuse ;  /* 0x0000001fff047819 */ /* 0x100fe200000114ed */
[----:B------:R-:W-:-:S02]  /*07e0*/  IMAD R2, R238, R2, R237 ;  /* 0x00000002ee027224 */ /* 0x000fc400078e02ed */
[----:B------:R-:W-:-:S04]  /*07f0*/  IMAD.WIDE.U32 R16, R237, R6, R16 ;  /* 0x00000006ed107225 */ /* 0x000fc800078e0010 */
[----:B------:R-:W-:Y:S01]  /*0800*/  IMAD R3, R6, R4, R3 ;  /* 0x0000000406037224 */ /* 0x000fe200078e0203 */
[----:B------:R-:W-:Y:S01]  /*0810*/  SHF.R.S32.HI R7, RZ, 0x1f, R5 ;  /* 0x0000001fff077819 */ /* 0x000fe20000011405 */
[----:B------:R-:W-:Y:S02]  /*0820*/  IMAD R0, R0, R2, R71 ;  /* 0x0000000200007224 */ /* 0x000fe400078e0247 */
[----:B------:R-:W-:Y:S01]  /*0830*/  IMAD.IADD R25, R17, 0x1, R3 ;  /* 0x0000000111197824 */ /* 0x000fe200078e0203 */
[----:B------:R-:W-:Y:S05]  /*0840*/  @P0 BRA `(.L_x_4103) ;  /* 0x000000b000000947 */ /* 0x000fea0003800000 */
[----:B-1----:R-:W-:Y:S01]  /*0850*/  MOV R24, R16 ;  /* 0x0000001000187202 */ /* 0x002fe20000000f00 */
[----:B------:R-:W-:-:S04]  /*0860*/  IMAD R2, R15, R5, RZ ;  /* 0x000000050f027224 */ /* 0x000fc800078e02ff */
[----:B------:R-:W-:-:S04]  /*0870*/  IMAD.WIDE.U32 R8, R14, R5, R24 ;  /* 0x000000050e087225 */ /* 0x000fc800078e0018 */
[----:B------:R-:W-:-:S05]  /*0880*/  IMAD R2, R14, R7, R2 ;  /* 0x000000070e027224 */ /* 0x000fca00078e0202 */
[----:B------:R-:W-:Y:S02]  /*0890*/  IADD3 R3, R9, R2, RZ ;  /* 0x0000000209037210 */ /* 0x000fe40007ffe0ff */
[----:B-----5:R-:W-:-:S04]  /*08a0*/  LEA R2, P0, R8, R10, 0x1 ;  /* 0x0000000a08027211 */ /* 0x020fc800078008ff */
[----:B------:R-:W-:-:S05]  /*08b0*/  LEA.HI.X R3, R8, R11, R3, 0x1, P0 ;  /* 0x0000000b08037211 */ /* 0x000fca00000f0c03 */
[----:B------:R1:W-:Y:S04]  /*08c0*/  ST.E.128 [R2.64], RZ ;  /* 0x000000ff02007985 */ /* 0x0003e8000c101d06 */
[----:B------:R1:W-:Y:S04]  /*08d0*/  ST.E.128 [R2.64+0x80], RZ ;  /* 0x000080ff02007985 */ /* 0x0003e8000c101d06 */
[----:B------:R1:W-:Y:S04]  /*08e0*/  ST.E.128 [R2.64+0x100], RZ ;  /* 0x000100ff02007985 */ /* 0x0003e8000c101d06 */
[----:B------:R1:W-:Y:S02]  /*08f0*/  ST.E.128 [R2.64+0x180], RZ ;  /* 0x000180ff02007985 */ /* 0x0003e4000c101d06 */
.L_x_4103:
[----:B-1----:R-:W-:Y:S05]  /*0900*/  BSYNC B0 ;  /* 0x0000000000007941 */ /* 0x002fea0003800000 */
.L_x_4102:
        /* <DEDUP_REMOVED lines=8> */
[----:B------:R-:W-:-:S04]  /*0990*/  IMAD.WIDE.U32 R12, R14, R9, R12 ;  /* 0x000000090e0c7225 */ /* 0x000fc800078e000c */
[----:B------:R-:W-:Y:S01]  /*09a0*/  IMAD R3, R3, R14, RZ ;  /* 0x0000000e03037224 */ /* 0x000fe200078e02ff */
[----:B-----5:R-:W-:-:S03]  /*09b0*/  LEA R2, P0, R12, R10, 0x1 ;  /* 0x0000000a0c027211 */ /* 0x020fc600078008ff */
[----:B------:R-:W-:-:S05]  /*09c0*/  IMAD R3, R15, R9, R3 ;  /* 0x000000090f037224 */ /* 0x000fca00078e0203 */
[----:B------:R-:W-:-:S04]  /*09d0*/  IADD3 R3, R13, R3, RZ ;  /* 0x000000030d037210 */ /* 0x000fc80007ffe0ff */
[----:B------:R-:W-:-:S05]  /*09e0*/  LEA.HI.X R3, R12, R11, R3, 0x1, P0 ;  /* 0x0000000b0c037211 */ /* 0x000fca00000f0c03 */
[----:B------:R1:W-:Y:S04]  /*09f0*/  ST.E.128 [R2.64], RZ ;  /* 0x000000ff02007985 */ /* 0x0003e8000c101d06 */
[----:B------:R1:W-:Y:S04]  /*0a00*/  ST.E.128 [R2.64+0x80], RZ ;  /* 0x000080ff02007985 */ /* 0x0003e8000c101d06 */
[----:B------:R1:W-:Y:S04]  /*0a10*/  ST.E.128 [R2.64+0x100], RZ ;  /* 0x000100ff02007985 */ /* 0x0003e8000c101d06 */
[----:B------:R1:W-:Y:S02]  /*0a20*/  ST.E.128 [R2.64+0x180], RZ ;  /* 0x000180ff02007985 */ /* 0x0003e4000c101d06 */
.L_x_4105:
[----:B------:R-:W-:Y:S05]  /*0a30*/  BSYNC B0 ;  /* 0x0000000000007941 */ /* 0x000fea0003800000 */
.L_x_4104:
[----:B------:R-:W-:Y:S01]  /*0a40*/  IADD3 R21, R5, 0x20, RZ ;  /* 0x0000002005157810 */ /* 0x000fe20007ffe0ff */
[----:B------:R-:W-:Y:S03]  /*0a50*/  BSSY B0, `(.L_x_4106) ;  /* 0x0000011000007945 */ /* 0x000fe60003800000 */
[----:B------:R-:W-:-:S13]  /*0a60*/  ISETP.GE.AND P0, PT, R21, R240, PT ;  /* 0x000000f01500720c */ /* 0x000fda0003f06270 */
[----:B------:R-:W-:Y:S05]  /*0a70*/  @P0 BRA `(.L_x_4107) ;  /* 0x000000e000000947 */ /* 0x000fea0003800000 */
[----:B------:R-:W-:Y:S01]  /*0a80*/  IADD3 R9, P0, R5, 0x20, RZ ;  /* 0x0000002005097810 */ /* 0x000fe20007f1e0ff */
[----:B------:R-:W-:Y:S01]  /*0a90*/  IMAD.MOV.U32 R12, RZ, RZ, R16 ;  /* 0x000000ffff0c7224 */ /* 0x000fe200078e0010 */
[----:B------:R-:W-:-:S03]  /*0aa0*/  MOV R13, R25 ;  /* 0x00000019000d7202 */ /* 0x000fc60000000f00 */
[----:B-1----:R-:W-:Y:S02]  /*0ab0*/  IMAD.X R3, RZ, RZ, R7, P0 ;  /* 0x000000ffff037224 */ /* 0x002fe400000e0607 */
        /* <DEDUP_REMOVED lines=10> */
.L_x_4107:
[----:B------:R-:W-:Y:S05]  /*0b60*/  BSYNC B0 ;  /* 0x0000000000007941 */ /* 0x000fea0003800000 */
.L_x_4106:
[----:B------:R-:W-:Y:S01]  /*0b70*/  IADD3 R13, R5, 0x30, RZ ;  /* 0x00000030050d7810 */ /* 0x000fe20007ffe0ff */
[----:B------:R-:W-:Y:S03]  /*0b80*/  BSSY B0, `(.L_x_4108) ;  /* 0x0000010000007945 */ /* 0x000fe60003800000 */
[----:B------:R-:W-:-:S13]  /*0b90*/  ISETP.GE.AND P0, PT, R13, R240, PT ;  /* 0x000000f00d00720c */ /* 0x000fda0003f06270 */
[----:B------:R-:W-:Y:S05]  /*0ba0*/  @P0 BRA `(.L_x_4109) ;  /* 0x000000d000000947 */ /* 0x000fea0003800000 */
[----:B------:R-:W-:Y:S02]  /*0bb0*/  IADD3 R9, P0, R5, 0x30, RZ ;  /* 0x0000003005097810 */ /* 0x000fe40007f1e0ff */
[----:B------:R-:W-:Y:S02]  /*0bc0*/  MOV R17, R25 ;  /* 0x0000001900117202 */ /* 0x000fe40000000f00 */
[----:B-1----:R-:W-:-:S03]  /*0bd0*/  IADD3.X R3, RZ, R7, RZ, P0, !PT ;  /* 0x00000007ff037210 */ /* 0x002fc600007fe4ff */
        /* <DEDUP_REMOVED lines=10> */
.L_x_4109:
[----:B------:R-:W-:Y:S05]  /*0c80*/  BSYNC B0 ;  /* 0x0000000000007941 */ /* 0x000fea0003800000 */
.L_x_4108:
[----:B------:R-:W-:Y:S01]  /*0c90*/  LOP3.LUT P4, RZ, R53, 0x7, RZ, 0xc0, !PT ;  /* 0x0000000735ff7812 */ /* 0x000fe2000788c0ff */
[----:B------:R-:W-:-:S03]  /*0ca0*/  IMAD.MOV.U32 R237, RZ, RZ, 0x0 ;  /* 0x00000000ffed7424 */ /* 0x000fc600078e00ff */
[-C--:B------:R-:W-:Y:S02]  /*0cb0*/  ISETP.GE.OR P3, PT, R5, R240.reuse, P4 ;  /* 0x000000f00500720c */ /* 0x080fe40002766670 */
[-C--:B------:R-:W-:Y:S02]  /*0cc0*/  ISETP.GE.OR P2, PT, R23, R240.reuse, P4 ;  /* 0x000000f01700720c */ /* 0x080fe40002746670 */
[-C--:B------:R-:W-:Y:S02]  /*0cd0*/  ISETP.GE.OR P1, PT, R21, R240.reuse, P4 ;  /* 0x000000f01500720c */ /* 0x080fe40002726670 */
[C---:B------:R-:W-:Y:S02]  /*0ce0*/  IADD3 R5, P0, R0.reuse, R5, RZ ;  /* 0x0000000500057210 */ /* 0x040fe40007f1e0ff */
[----:B------:R-:W-:Y:S02]  /*0cf0*/  ISETP.GE.OR P4, PT, R13, R240, P4 ;  /* 0x000000f00d00720c */ /* 0x000fe40002786670 */
[----:B------:R-:W-:-:S02]  /*0d00*/  LEA.HI.X.SX32 R0, R0, R7, 0x1, P0 ;  /* 0x0000000700007211 */ /* 0x000fc400000f0eff */
[C---:B-1---5:R-:W-:Y:S01]  /*0d10*/  LEA R2, P0, R5.reuse, R18, 0x2 ;  /* 0x0000001205027211 */ /* 0x062fe200078010ff */
[----:B------:R-:W-:Y:S02]  /*0d20*/  @!P3 IMAD.MOV.U32 R9, RZ, RZ, 0x7f800000 ;  /* 0x7f800000ff09b424 */ /* 0x000fe400078e00ff */
[----:B------:R-:W-:Y:S01]  /*0d30*/  @!P2 IMAD.MOV.U32 R7, RZ, RZ, 0x7f800000 ;  /* 0x7f800000ff07a424 */ /* 0x000fe200078e00ff */
[----:B------:R-:W-:Y:S01]  /*0d40*/  LEA.HI.X R3, R5, R19, R0, 0x2, P0 ;  /* 0x0000001305037211 */ /* 0x000fe200000f1400 */
[----:B------:R-:W-:-:S04]  /*0d50*/  @!P1 IMAD.MOV.U32 R5, RZ, RZ, 0x7f800000 ;  /* 0x7f800000ff059424 */ /* 0x000fc800078e00ff */
[----:B------:R1:W-:Y:S04]  /*0d60*/  @!P3 ST.E [R2.64], R9 ;  /* 0x000000090200b985 */ /* 0x0003e8000c101906 */
[----:B------:R1:W-:Y:S04]  /*0d70*/  @!P2 ST.E [R2.64+0x40], R7 ;  /* 0x000040070200a985 */ /* 0x0003e8000c101906 */
[----:B------:R1:W-:Y:S01]  /*0d80*/  @!P1 ST.E [R2.64+0x80], R5 ;  /* 0x0000800502009985 */ /* 0x0003e2000c101906 */
[----:B------:R-:W-:Y:S05]  /*0d90*/  @P4 RET.REL.NODEC R236 `(_ZN5flash24flash_fwd_splitkv_kernelI23Flash_fwd_kernel_traitsILi256ELi64ELi64ELi4ELb0ELb0EN7cutlass10bfloat16_tE19Flash_kernel_traitsILi256ELi64ELi64ELi4ES3_EELb0ELb0ELb0ELb0ELb1ELb0ELb0ELb1EEEvNS_16Flash_fwd_paramsE) ;  /* 0xfffff260ec004950 */ /* 0x000fea0003c3ffff */
[----:B-1----:R-:W-:Y:S02]  /*0da0*/  MOV R5, 0x7f800000 ;  /* 0x7f80000000057802 */ /* 0x002fe40000000f00 */
[----:B------:R-:W-:-:S03]  /*0db0*/  MOV R237, 0x0 ;  /* 0x0000000000ed7802 */ /* 0x000fc60000000f00 */
[----:B------:R1:W-:Y:S01]  /*0dc0*/  ST.E [R2.64+0xc0], R5 ;  /* 0x0000c00502007985 */ /* 0x0003e2000c101906 */
[----:B------:R-:W-:Y:S05]  /*0dd0*/  RET.REL.NODEC R236 `(_ZN5flash24flash_fwd_splitkv_kernelI23Flash_fwd_kernel_traitsILi256ELi64ELi64ELi4ELb0ELb0EN7cutlass10bfloat16_tE19Flash_kernel_traitsILi256ELi64ELi64ELi4ES3_EELb0ELb0ELb0ELb0ELb1ELb0ELb0ELb1EEEvNS_16Flash_fwd_paramsE) ;  /* 0xfffff220ec007950 */ /* 0x000fea0003c3ffff */
.L_x_4101:
        /* <DEDUP_REMOVED lines=22> */
[----:B----45:R-:W3:Y:S04]  /*0f40*/  LD.E R9, [R28.64+0x170] ;  /* 0x000170061c097980 */ /* 0x030ee8000c101900 */
[----:B------:R-:W4:Y:S01]  /*0f50*/  LD.E R2, [R28.64+0x68] ;  /* 0x000068061c027980 */ /* 0x000f22000c101900 */
[----:B------:R-:W-:-:S03]  /*0f60*/  LEA R10, R165, 0xffffffc0, 0x6 ;  /* 0xffffffc0a50a7811 */ /* 0x000fc600078e30ff */
[----:B--2---:R-:W2:Y:S04]  /*0f70*/  LD.E.64 R14, [R28.64+0x20] ;  /* 0x000020061c0e7980 */ /* 0x004ea8000c101b00 */
        /* <DEDUP_REMOVED lines=37> */
[----:B-1----:R-:W-:Y:S02]  /*11d0*/  IABS R5, R237 ;  /* 0x000000ed00057213 */ /* 0x002fe40000000000 */
        /* <DEDUP_REMOVED lines=12> */
[----:B------:R-:W-:Y:S01]  /*12a0*/  @!P2 IADD3 R3, R3, 0x1, RZ ;  /* 0x000000010303a810 */ /* 0x000fe20007ffe0ff */
[----:B------:R-:W-:Y:S01]  /*12b0*/  IMAD R10, R9, R6, R10 ;  /* 0x00000006090a7224 */ /* 0x000fe200078e020a */
[----:B------:R-:W-:Y:S02]  /*12c0*/  ISETP.GE.AND P1, PT, R5, RZ, PT ;  /* 0x000000ff0500720c */ /* 0x000fe40003f26270 */
        /* <DEDUP_REMOVED lines=14> */
[----:B---3--:R-:W-:Y:S01]  /*13b0*/  IMAD R2, R13, R0, RZ ;  /* 0x000000000d027224 */ /* 0x008fe200078e02ff */
        /* <DEDUP_REMOVED lines=12> */
.L_x_4111:
        /* <DEDUP_REMOVED lines=8> */
[----:B------:R-:W-:-:S02]  /*1500*/  IMAD.MOV.U32 R22, RZ, RZ, RZ ;  /* 0x000000ffff167224 */ /* 0x000fc400078e00ff */
[----:B------:R-:W-:Y:S01]  /*1510*/  @P4 IMAD.IADD R8, R11, 0x1, R12 ;  /* 0x000000010b084824 */ /* 0x000fe200078e020c */
[----:B------:R-:W-:Y:S02]  /*1520*/  LEA R10, R165, 0xffffffc0, 0x6 ;  /* 0xffffffc0a50a7811 */ /* 0x000fe400078e30ff */
        /* <DEDUP_REMOVED lines=17> */
[----:B------:R-:W-:Y:S01]  /*1640*/  @!P4 IMAD R5, R6, R168, R5 ;  /* 0x000000a80605c224 */ /* 0x000fe200078e0205 */
[----:B-----5:R-:W-:-:S05]  /*1650*/  @!P4 SHF.R.S32.HI R6, RZ, 0x1f, R9 ;  /* 0x0000001fff06c819 */ /* 0x020fca0000011409 */
[----:B------:R-:W-:Y:S01]  /*1660*/  @!P1 IMAD.IADD R0, R0, 0x1, -R3 ;  /* 0x0000000100009824 */ /* 0x000fe200078e0a03 */
[----:B------:R-:W-:Y:S01]  /*1670*/  @!P4 IADD3 R23, R23, R5, RZ ;  /* 0x000000051717c210 */ /* 0x000fe20007ffe0ff */
[----:B--2---:R-:W-:-:S03]  /*1680*/  @!P4 IMAD R5, R15, R9, RZ ;  /* 0x000000090f05c224 */ /* 0x004fc600078e02ff */
[----:B------:R-:W-:Y:S01]  /*1690*/  ISETP.GE.U32.AND P3, PT, R0, R3, PT ;  /* 0x000000030000720c */ /* 0x000fe20003f66070 */
[----:B------:R-:W-:Y:S01]  /*16a0*/  @P4 IMAD.WIDE.U32 R24, R168, R8, RZ ;  /* 0x00000008a8184225 */ /* 0x000fe200078e00ff */
[----:B------:R-:W-:-:S03]  /*16b0*/  LOP3.LUT R0, R237, R4, RZ, 0x3c, !PT ;  /* 0x00000004ed007212 */ /* 0x000fc600078e3cff */
[C---:B------:R-:W-:Y:S02]  /*16c0*/  @!P4 IMAD R5, R14.reuse, R6, R5 ;  /* 0x000000060e05c224 */ /* 0x040fe400078e0205 */
[----:B------:R-:W-:Y:S02]  /*16d0*/  @P4 IMAD R7, R169, R8, RZ ;  /* 0x00000008a9074224 */ /* 0x000fe400078e02ff */
[----:B------:R-:W-:Y:S01]  /*16e0*/  @!P4 IMAD.WIDE.U32 R14, R14, R9, R22 ;  /* 0x000000090e0ec225 */ /* 0x000fe200078e0016 */
[----:B------:R-:W-:Y:S02]  /*16f0*/  ISETP.GE.AND P2, PT, R0, RZ, PT ;  /* 0x000000ff0000720c */ /* 0x000fe40003f46270 */
[----:B------:R-:W-:Y:S01]  /*1700*/  @!P1 IADD3 R2, R2, 0x1, RZ ;  /* 0x0000000102029810 */ /* 0x000fe20007ffe0ff */
[----:B------:R-:W-:Y:S01]  /*1710*/  @P4 IMAD.IADD R7, R25, 0x1, R7 ;  /* 0x0000000119074824 */ /* 0x000fe200078e0207 */
[----:B------:R-:W-:Y:S02]  /*1720*/  @P4 MOV R8, R24 ;  /* 0x0000001800084202 */ /* 0x000fe40000000f00 */
[----:B------:R-:W-:-:S02]  /*1730*/  ISETP.NE.AND P1, PT, R4, RZ, PT ;  /* 0x000000ff0400720c */ /* 0x000fc40003f25270 */
[----:B------:R-:W-:Y:S02]  /*1740*/  @!P4 IADD3 R7, R15, R5, RZ ;  /* 0x000000050f07c210 */ /* 0x000fe40007ffe0ff */
[----:B------:R-:W-:Y:S01]  /*1750*/  @!P4 MOV R8, R14 ;  /* 0x0000000e0008c202 */ /* 0x000fe20000000f00 */
[----:B------:R-:W-:Y:S01]  /*1760*/  @!P4 IMAD R5, R171, R11, RZ ;  /* 0x0000000bab05c224 */ /* 0x000fe200078e02ff */
[----:B------:R-:W-:Y:S02]  /*1770*/  @!P4 SHF.R.S32.HI R3, RZ, 0x1f, R11 ;  /* 0x0000001fff03c819 */ /* 0x000fe4000001140b */
[----:B------:R-:W-:Y:S01]  /*1780*/  @P3 IADD3 R2, R2, 0x1, RZ ;  /* 0x0000000102023810 */ /* 0x000fe20007ffe0ff */
[----:B------:R-:W-:Y:S01]  /*1790*/  IMAD R6, R169, R10, RZ ;  /* 0x0000000aa9067224 */ /* 0x000fe200078e02ff */
[----:B------:R-:W-:Y:S01]  /*17a0*/  SHF.R.S32.HI R15, RZ, 0x1f, R10 ;  /* 0x0000001fff0f7819 */ /* 0x000fe2000001140a */
[----:B------:R-:W-:Y:S01]  /*17b0*/  IMAD.MOV.U32 R24, RZ, RZ, R8 ;  /* 0x000000ffff187224 */ /* 0x000fe200078e0008 */
[----:B------:R-:W-:Y:S01]  /*17c0*/  MOV R25, R7 ;  /* 0x0000000700197202 */ /* 0x000fe20000000f00 */
[----:B------:R-:W-:Y:S01]  /*17d0*/  @!P4 IMAD R3, R3, R170, R5 ;  /* 0x000000aa0303c224 */ /* 0x000fe200078e0205 */
[----:B------:R-:W-:Y:S01]  /*17e0*/  MOV R7, R2 ;  /* 0x0000000200077202 */ /* 0x000fe20000000f00 */
[----:B------:R-:W-:Y:S01]  /*17f0*/  @!P4 IMAD.WIDE.U32 R22, R170, R11, RZ ;  /* 0x0000000baa16c225 */ /* 0x000fe200078e00ff */
[----:B------:R-:W-:-:S03]  /*1800*/  @P4 IADD3 R0, R11, R12, RZ ;  /* 0x0000000c0b004210 */ /* 0x000fc60007ffe0ff */
[----:B------:R-:W-:Y:S02]  /*1810*/  IMAD R6, R15, R168, R6 ;  /* 0x000000a80f067224 */ /* 0x000fe400078e0206 */
[----:B------:R-:W-:Y:S01]  /*1820*/  IMAD.WIDE.U32 R24, R168, R10, R24 ;  /* 0x0000000aa8187225 */ /* 0x000fe200078e0018 */
[----:B------:R-:W-:-:S03]  /*1830*/  @!P2 IADD3 R7, -R7, RZ, RZ ;  /* 0x000000ff0707a210 */ /* 0x000fc60007ffe1ff */
[----:B------:R-:W-:Y:S01]  /*1840*/  @!P4 IMAD.IADD R23, R23, 0x1, R3 ;  /* 0x000000011717c824 */ /* 0x000fe200078e0203 */
[----:B------:R-:W-:Y:S01]  /*1850*/  @!P4 SHF.R.S32.HI R3, RZ, 0x1f, R9 ;  /* 0x0000001fff03c819 */ /* 0x000fe20000011409 */
[----:B------:R-:W-:Y:S01]  /*1860*/  @!P4 IMAD R2, R21, R9, RZ ;  /* 0x000000091502c224 */ /* 0x000fe200078e02ff */
[----:B------:R-:W-:Y:S01]  /*1870*/  @!P1 LOP3.LUT R7, RZ, R4, RZ, 0x33, !PT ;  /* 0x00000004ff079212 */ /* 0x000fe200078e33ff */
[----:B------:R-:W-:Y:S01]  /*1880*/  IMAD.MOV.U32 R12, RZ, RZ, R24 ;  /* 0x000000ffff0c7224 */ /* 0x000fe200078e0018 */
[----:B------:R-:W-:Y:S01]  /*1890*/  IADD3 R13, R25, R6, RZ ;  /* 0x00000006190d7210 */ /* 0x000fe20007ffe0ff */
[-C--:B------:R-:W-:Y:S01]  /*18a0*/  @P4 IMAD R11, R171, R0.reuse, RZ ;  /* 0x00000000ab0b4224 */ /* 0x080fe200078e02ff */
[----:B------:R-:W-:Y:S01]  /*18b0*/  SHF.R.S32.HI R5, RZ, 0x1f, R7 ;  /* 0x0000001fff057819 */ /* 0x000fe20000011407 */
[----:B------:R-:W-:-:S04]  /*18c0*/  @P4 IMAD.WIDE.U32 R24, R170, R0, RZ ;  /* 0x00000000aa184225 */ /* 0x000fc800078e00ff */
[C---:B------:R-:W-:Y:S02]  /*18d0*/  @!P4 IMAD R0, R20.reuse, R3, R2 ;  /* 0x000000031400c224 */ /* 0x040fe400078e0202 */
[----:B------:R-:W-:Y:S02]  /*18e0*/  IMAD R3, R17, R7, RZ ;  /* 0x0000000711037224 */ /* 0x000fe400078e02ff */
        /* <DEDUP_REMOVED lines=10> */
.L_x_4112:
[----:B-1----:R-:W-:Y:S05]  /*1990*/  BSYNC B0 ;  /* 0x0000000000007941 */ /* 0x002fea0003800000 */
.L_x_4110:
[----:B------:R-:W-:Y:S01]  /*19a0*/  ISETP.NE.AND P1, PT, R242, -0x1, PT ;  /* 0xfffffffff200780c */ /* 0x000fe20003f25270 */
[----:B------:R-:W2:Y:S04]  /*19b0*/  LD.E.64 R150, [R28.64+0x30] ;  /* 0x000030061c967980 */ /* 0x000ea8000c101b00 */
[----:B------:R-:W3:Y:S04]  /*19c0*/  LD.E.64 R16, [R28.64+0x48] ;  /* 0x000048061c107980 */ /* 0x000ee8000c101b00 */
[----:B------:R-:W4:Y:S04]  /*19d0*/  LD.E.64 R8, [R28.64+0x8] ;  /* 0x000008061c087980 */ /* 0x000f28000c101b00 */
[----:B------:R-:W3:Y:S04]  /*19e0*/  @!P1 LD.E.64 R20, [R28.64+0x18] ;  /* 0x000018061c149980 */ /* 0x000ee8000c101b00 */
[----:B------:R-:W4:Y:S04]  /*19f0*/  LD.E.64 R6, [R28.64+0x10] ;  /* 0x000010061c067980 */ /* 0x000f28000c101b00 */
[----:B------:R2:W5:Y:S04]  /*1a00*/  @P0 LD.E R12, [R26.64] ;  /* 0x000000061a0c0980 */ /* 0x000568000c101900 */
[----:B------:R1:W5:Y:S01]  /*1a10*/  LD.E.64 R152, [R28.64] ;  /* 0x000000061c987980 */ /* 0x000362000c101b00 */
[----:B------:R-:W-:-:S04]  /*1a20*/  SHF.R.S32.HI R14, RZ, 0x1f, R53 ;  /* 0x0000001fff0e7819 */ /* 0x000fc80000011435 */
[----:B------:R-:W-:-:S04]  /*1a30*/  LEA.HI R148, R14, R53, RZ, 0x3 ;  /* 0x000000350e947211 */ /* 0x000fc800078f18ff */
[----:B------:R-:W-:Y:S02]  /*1a40*/  LOP3.LUT R22, R148, 0xfffffff8, RZ, 0xc0, !PT ;  /* 0xfffffff894167812 */ /* 0x000fe400078ec0ff */
[----:B------:R-:W-:-:S03]  /*1a50*/  SHF.R.S32.HI R148, RZ, 0x3, R148 ;  /* 0x00000003ff947819 */ /* 0x000fc60000011494 */
[----:B------:R-:W-:-:S04]  /*1a60*/  IMAD.IADD R55, R53, 0x1, -R22 ;  /* 0x0000000135377824 */ /* 0x000fc800078e0a16 */
[----:B------:R-:W-:Y:S02]  /*1a70*/  IMAD.SHL.U32 R24, R55, 0x8, RZ ;  /* 0x0000000837187824 */ /* 0x000fe400078e00ff */
[----:B------:R-:W-:-:S03]  /*1a80*/  IMAD.SHL.U32 R13, R148, 0x40, RZ ;  /* 0x00000040940d7824 */ /* 0x000fc600078e00ff */
[----:B------:R-:W-:Y:S02]  /*1a90*/  IADD3 R22, P2, R24, R2, RZ ;  /* 0x0000000218167210 */ /* 0x000fe40007f5e0ff */
[--C-:B------:R-:W-:Y:S02]  /*1aa0*/  SHF.R.S32.HI R25, RZ, 0x1f, R24.reuse ;  /* 0x0000001fff197819 */ /* 0x100fe40000011418 */
[----:B------:R-:W-:Y:S01]  /*1ab0*/  LOP3.LUT R13, R13, 0x1c0, RZ, 0xc0, !PT ;  /* 0x000001c00d0d7812 */ /* 0x000fe200078ec0ff */
[-C--:B-----5:R-:W-:Y:S01]  /*1ac0*/  IMAD R2, R15, R170.reuse, RZ ;  /* 0x000000aa0f027224 */ /* 0x0a0fe200078e02ff */
[----:B------:R-:W-:Y:S02]  /*1ad0*/  IADD3.X R23, R25, R11, RZ, P2, !PT ;  /* 0x0000000b19177210 */ /* 0x000fe400017fe4ff */
[----:B------:R-:W-:Y:S02]  /*1ae0*/  LEA.HI R70, R14, R53, RZ, 0x4 ;  /* 0x000000350e467211 */ /* 0x000fe400078f20ff */
[----:B------:R-:W-:Y:S01]  /*1af0*/  LOP3.LUT R140, R13, 0x38, R24, 0xf8, !PT ;  /* 0x000000380d8c7812 */ /* 0x000fe200078ef818 */
[C---:B------:R-:W-:Y:S01]  /*1b00*/  IMAD R2, R10.reuse, R171, R2 ;  /* 0x000000ab0a027224 */ /* 0x040fe200078e0202 */
[----:B------:R-:W-:Y:S01]  /*1b10*/  SHF.R.U32.HI R13, RZ, 0x3, R13 ;  /* 0x00000003ff0d7819 */ /* 0x000fe2000001160d */
[----:B------:R-:W-:Y:S01]  /*1b20*/  IMAD.WIDE.U32 R22, R10, R170, R22 ;  /* 0x000000aa0a167225 */ /* 0x000fe200078e0016 */
[----:B------:R-:W-:-:S02]  /*1b30*/  LOP3.LUT R68, R70, 0xfffffff0, RZ, 0xc0, !PT ;  /* 0xfffffff046447812 */ /* 0x000fc400078ec0ff */
[----:B------:R-:W-:Y:S02]  /*1b40*/  SHF.R.S32.HI R61, RZ, 0x1f, R238 ;  /* 0x0000001fff3d7819 */ /* 0x000fe400000114ee */
[----:B------:R-:W-:Y:S01]  /*1b50*/  LOP3.LUT R140, R140, R13, RZ, 0x3c, !PT ;  /* 0x0000000d8c8c7212 */ /* 0x000fe200078e3cff */
[----:B------:R-:W-:-:S05]  /*1b60*/  IMAD.IADD R68, R53, 0x1, -R68 ;  /* 0x0000000135447824 */ /* 0x000fca00078e0a44 */
[----:B------:R-:W-:-:S04]  /*1b70*/  SHF.R.S32.HI R69, RZ, 0x1f, R68 ;  /* 0x0000001fff457819 */ /* 0x000fc80000011444 */
[----:B------:R-:W-:Y:S01]  /*1b80*/  LEA.HI R69, R69, R68, RZ, 0x3 ;  /* 0x0000004445457211 */ /* 0x000fe200078f18ff */
[----:B------:R-:W-:Y:S01]  /*1b90*/  IMAD R235, R169, R148, RZ ;  /* 0x00000094a9eb7224 */ /* 0x000fe200078e02ff */
[----:B------:R-:W-:-:S05]  /*1ba0*/  SHF.R.S32.HI R149, RZ, 0x1f, R148 ;  /* 0x0000001fff957819 */ /* 0x000fca0000011494 */
[----:B------:R-:W-:Y:S02]  /*1bb0*/  IMAD R235, R149, R168, R235 ;  /* 0x000000a895eb7224 */ /* 0x000fe400078e02eb */
[----:B------:R-:W-:Y:S02]  /*1bc0*/  IMAD.MOV.U32 R54, RZ, RZ, 0x10 ;  /* 0x00000010ff367424 */ /* 0x000fe400078e00ff */
[----:B------:R-:W-:Y:S01]  /*1bd0*/  IMAD.MOV.U32 R52, RZ, RZ, 0x20 ;  /* 0x00000020ff347424 */ /* 0x000fe200078e00ff */
[----:B------:R-:W-:Y:S01]  /*1be0*/  SHF.L.U64.HI R65, R168, 0x4, R169 ;  /* 0x00000004a8417819 */ /* 0x000fe200000102a9 */
[----:B------:R-:W-:Y:S01]  /*1bf0*/  IMAD.SHL.U32 R63, R170, 0x10, RZ ;  /* 0x00000010aa3f7824 */ /* 0x000fe200078e00ff */
[----:B------:R-:W-:Y:S02]  /*1c00*/  SHF.L.U32 R64, R168, 0x4, RZ ;  /* 0x00000004a8407819 */ /* 0x000fe400000006ff */
[----:B------:R-:W-:Y:S02]  /*1c10*/  SHF.L.U64.HI R62, R170, 0x4, R171 ;  /* 0x00000004aa3e7819 */ /* 0x000fe400000102ab */
[----:B------:R-:W-:Y:S01]  /*1c20*/  SHF.L.U32 R67, R55, 0x2, RZ ;  /* 0x0000000237437819 */ /* 0x000fe200000006ff */
[----:B--2---:R-:W-:-:S04]  /*1c30*/  @P1 IMAD.WIDE.U32 R26, R150, R242, RZ ;  /* 0x000000f2961a1225 */ /* 0x004fc800078e00ff */
[----:B------:R-:W-:Y:S02]  /*1c40*/  @P1 IMAD R13, R151, R242, RZ ;  /* 0x000000f2970d1224 */ /* 0x000fe400078e02ff */
[----:B------:R-:W-:Y:S02]  /*1c50*/  @P1 IMAD.MOV.U32 R11, RZ, RZ, R26 ;  /* 0x000000ffff0b1224 */ /* 0x000fe400078e001a */
[-C--:B---3--:R-:W-:Y:S02]  /*1c60*/  @!P1 IMAD R10, R21, R238.reuse, RZ ;  /* 0x000000ee150a9224 */ /* 0x088fe400078e02ff */
[----:B------:R-:W-:-:S04]  /*1c70*/  @!P1 IMAD.WIDE.U32 R30, R20, R238, RZ ;  /* 0x000000ee141e9225 */ /* 0x000fc800078e00ff */
[----:B------:R-:W-:Y:S02]  /*1c80*/  IMAD.IADD R21, R23, 0x1, R2 ;  /* 0x0000000117157824 */ /* 0x000fe400078e0202 */
[----:B------:R-:W-:Y:S02]  /*1c90*/  @!P1 IMAD R2, R20, R61, R10 ;  /* 0x0000003d14029224 */ /* 0x000fe400078e020a */
[----:B------:R-:W-:Y:S01]  /*1ca0*/  @!P1 IMAD.MOV.U32 R11, RZ, RZ, R30 ;  /* 0x000000ffff0b9224 */ /* 0x000fe200078e001e */
[----:B------:R-:W-:Y:S01]  /*1cb0*/  @P1 IADD3 R13, R27, R13, RZ ;  /* 0x0000000d1b0d1210 */ /* 0x000fe20007ffe0ff */
[----:B------:R-:W-:Y:S01]  /*1cc0*/  IMAD.MOV.U32 R20, RZ, RZ, R22 ;  /* 0x000000ffff147224 */ /* 0x000fe200078e0016 */
[----:B------:R-:W-:Y:S02]  /*1cd0*/  @!P1 IADD3 R13, R31, R2, RZ ;  /* 0x000000021f0d9210 */ /* 0x000fe40007ffe0ff */
[----:B------:R-:W-:Y:S01]  /*1ce0*/  IADD3 R22, P2, R24, R11, RZ ;  /* 0x0000000b18167210 */ /* 0x000fe20007f5e0ff */
[----:B------:R-:W-:Y:S01]  /*1cf0*/  IMAD R11, R17, R237, RZ ;  /* 0x000000ed110b7224 */ /* 0x000fe200078e02ff */
[----:B------:R-:W-:Y:S01]  /*1d00*/  SHF.R.S32.HI R2, RZ, 0x1f, R237 ;  /* 0x0000001fff027819 */ /* 0x000fe200000114ed */
[----:B------:R-:W-:-:S02]  /*1d10*/  IMAD R10, R19, R4, RZ ;  /* 0x00000004130a7224 */ /* 0x000fc400078e02ff */
[----:B------:R-:W-:Y:S01]  /*1d20*/  IMAD.X R23, R25, 0x1, R13, P2 ;  /* 0x0000000119177824 */ /* 0x000fe200010e060d */
[----:B------:R-:W-:Y:S01]  /*1d30*/  LEA.HI R13, R14, R53, RZ, 0x6 ;  /* 0x000000350e0d7211 */ /* 0x000fe200078f30ff */
[----:B------:R-:W-:Y:S01]  /*1d40*/  IMAD R2, R16, R2, R11 ;  /* 0x0000000210027224 */ /* 0x000fe200078e020b */
[----:B------:R-:W-:Y:S01]  /*1d50*/  LOP3.LUT R11, R69, 0xfffffff8, RZ, 0xc0, !PT ;  /* 0xfffffff8450b7812 */ /* 0x000fe200078ec0ff */
[----:B------:R-:W-:Y:S01]  /*1d60*/  IMAD R10, R5, R18, R10 ;  /* 0x00000012050a7224 */ /* 0x000fe200078e020a */
[----:B------:R-:W-:Y:S01]  /*1d70*/  IADD3 R14, P1, R24, R0, RZ ;  /* 0x00000000180e7210 */ /* 0x000fe20007f3e0ff */
[----:B------:R-:W-:Y:S01]  /*1d80*/  IMAD.WIDE.U32 R18, R4, R18, R20 ;  /* 0x0000001204127225 */ /* 0x000fe200078e0014 */
[----:B------:R-:W-:Y:S02]  /*1d90*/  IADD3 R68, R68, -R11, RZ ;  /* 0x8000000b44447210 */ /* 0x000fe40007ffe0ff */
[----:B------:R-:W-:Y:S01]  /*1da0*/  SHF.R.S32.HI R11, RZ, 0x1f, R66 ;  /* 0x0000001fff0b7819 */ /* 0x000fe20000011442 */
[----:B------:R-:W-:-:S04]  /*1db0*/  IMAD.WIDE.U32 R144, R237, R16, R22 ;  /* 0x00000010ed907225 */ /* 0x000fc800078e0016 */
[----:B------:R-:W-:Y:S02]  /*1dc0*/  IMAD.X R15, R25, 0x1, R3, P1 ;  /* 0x00000001190f7824 */ /* 0x000fe400008e0603 */
[----:B------:R-:W-:Y:S02]  /*1dd0*/  IMAD.IADD R19, R19, 0x1, R10 ;  /* 0x0000000113137824 */ /* 0x000fe400078e020a */
[----:B------:R-:W-:Y:S02]  /*1de0*/  IMAD R3, R171, R148, RZ ;  /* 0x00000094ab037224 */ /* 0x000fe400078e02ff */
[----:B------:R-:W-:Y:S01]  /*1df0*/  IMAD.IADD R145, R145, 0x1, R2 ;  /* 0x0000000191917824 */ /* 0x000fe200078e0202 */
[----:B------:R-:W-:Y:S01]  /*1e00*/  LEA.HI R2, R11, R66, RZ, 0x6 ;  /* 0x000000420b027211 */ /* 0x000fe200078f30ff */
[----:B------:R-:W-:-:S04]  /*1e10*/  IMAD.WIDE.U32 R14, R148, R168, R14 ;  /* 0x000000a8940e7225 */ /* 0x000fc800078e000e */
[-C--:B------:R-:W-:Y:S02]  /*1e20*/  IMAD R0, R149, R170.reuse, R3 ;  /* 0x000000aa95007224 */ /* 0x080fe400078e0203 */
[----:B------:R-:W-:Y:S01]  /*1e30*/  IMAD.WIDE.U32 R18, R148, R170, R18 ;  /* 0x000000aa94127225 */ /* 0x000fe200078e0012 */
[----:B------:R-:W-:Y:S02]  /*1e40*/  SHF.R.S32.HI R2, RZ, 0x6, R2 ;  /* 0x00000006ff027819 */ /* 0x000fe40000011402 */
[----:B----4-:R-:W-:Y:S01]  /*1e50*/  LEA R234, P2, R14, R8, 0x1 ;  /* 0x000000080eea7211 */ /* 0x010fe200078408ff */
[----:B------:R-:W-:Y:S01]  /*1e60*/  IMAD.IADD R235, R15, 0x1, R235 ;  /* 0x000000010feb7824 */ /* 0x000fe200078e02eb */
[----:B------:R-:W-:Y:S02]  /*1e70*/  IADD3 R0, R19, R0, RZ ;  /* 0x0000000013007210 */ /* 0x000fe40007ffe0ff */
[----:B------:R-:W-:Y:S02]  /*1e80*/  LEA R246, P1, R18, R6, 0x1 ;  /* 0x0000000612f67211 */ /* 0x000fe400078208ff */
[----:B------:R-:W-:-:S02]  /*1e90*/  IMNMX R80, RZ, R2, !PT ;  /* 0x00000002ff507217 */ /* 0x000fc40007800200 */
[----:B------:R-:W-:Y:S02]  /*1ea0*/  LEA.HI.X R235, R14, R9, R235, 0x1, P2 ;  /* 0x000000090eeb7211 */ /* 0x000fe400010f0ceb */
[----:B------:R-:W-:Y:S02]  /*1eb0*/  LEA.HI.X R247, R18, R7, R0, 0x1, P1 ;  /* 0x0000000712f77211 */ /* 0x000fe400008f0c00 */
[----:B------:R-:W-:Y:S02]  /*1ec0*/  R2P PR, R68, 0x6 ;  /* 0x0000000644007804 */ /* 0x000fe40000000000 */
[----:B------:R-:W-:Y:S01]  /*1ed0*/  ISETP.GT.AND P3, PT, R165, R80, PT ;  /* 0x00000050a500720c */ /* 0x000fe20003f64270 */
[----:B------:R-:W-:-:S04]  /*1ee0*/  IMAD.WIDE R16, R239, 0x40, R148 ;  /* 0x00000040ef107825 */ /* 0x000fc800078e0294 */
[-C--:B------:R-:W-:Y:S01]  /*1ef0*/  IMAD R147, R17, R150.reuse, RZ ;  /* 0x0000009611937224 */ /* 0x080fe200078e02ff */
[----:B------:R-:W-:Y:S01]  /*1f00*/  SHF.L.U32 R13, R13, 0x3, RZ ;  /* 0x000000030d0d7819 */ /* 0x000fe200000006ff */
[----:B------:R-:W-:-:S04]  /*1f10*/  IMAD.WIDE.U32 R144, R16, R150, R144 ;  /* 0x0000009610907225 */ /* 0x000fc800078e0090 */
[----:B------:R-:W-:Y:S01]  /*1f20*/  IMAD R147, R16, R151, R147 ;  /* 0x0000009710937224 */ /* 0x000fe200078e0293 */
[----:B------:R-:W-:Y:S01]  /*1f30*/  LOP3.LUT R140, R140, 0xfffffe00, R13, 0xf8, !PT ;  /* 0xfffffe008c8c7812 */ /* 0x000fe200078ef80d */
[----:B------:R-:W-:Y:S01]  /*1f40*/  @!P0 IMAD.MOV.U32 R12, RZ, RZ, RZ ;  /* 0x000000ffff0c8224 */ /* 0x000fe200078e00ff */
[----:B------:R-:W-:Y:S01]  /*1f50*/  SEL R54, R54, 0xfffffff0, !P1 ;  /* 0xfffffff036367807 */ /* 0x000fe20004800000 */
[----:B------:R-:W-:Y:S01]  /*1f60*/  IMAD.IADD R147, R145, 0x1, R147 ;  /* 0x0000000191937824 */ /* 0x000fe200078e0293 */
[----:B------:R-:W-:Y:S01]  /*1f70*/  SEL R52, R52, 0xffffffe0, !P2 ;  /* 0xffffffe034347807 */ /* 0x000fe20005000000 */
[----:B------:R-:W-:Y:S05]  /*1f80*/  @!P3 BRA `(.L_x_4113) ;  /* 0x0000a3d00000b947 */ /* 0x000fea0003800000 */
[----:B-1----:R-:W2:Y:S04]  /*1f90*/  LD.E.64 R26, [R28.64+0x120] ;  /* 0x000120061c1a7980 */ /* 0x002ea8000c101b00 */
        /* <DEDUP_REMOVED lines=10> */
[----:B------:R-:W-:-:S05]  /*2040*/  LEA R13, R165, 0xffffffc0, 0x6 ;  /* 0xffffffc0a50d7811 */ /* 0x000fca00078e30ff */
[----:B------:R-:W-:Y:S01]  /*2050*/  IMAD.IADD R12, R13, 0x1, R12 ;  /* 0x000000010d0c7824 */ /* 0x000fe200078e020c */
[C---:B------:R-:W-:Y:S01]  /*2060*/  SHF.L.U64.HI R77, R170.reuse, 0x5, R171 ;  /* 0x00000005aa4d7819 */ /* 0x040fe200000102ab */
[C---:B------:R-:W-:Y:S02]  /*2070*/  IMAD.SHL.U32 R76, R170.reuse, 0x20, RZ ;  /* 0x00000020aa4c7824 */ /* 0x040fe400078e00ff */
[----:B------:R-:W-:Y:S02]  /*2080*/  IMAD R75, R171, 0x60, RZ ;  /* 0x00000060ab4b7824 */ /* 0x000fe400078e02ff */
[----:B------:R-:W-:Y:S01]  /*2090*/  IMAD.WIDE.U32 R154, R170, 0x60, RZ ;  /* 0x00000060aa9a7825 */ /* 0x000fe200078e00ff */
[----:B------:R-:W-:Y:S02]  /*20a0*/  SHF.L.U64.HI R77, R76, 0x1, R77 ;  /* 0x000000014c4d7819 */ /* 0x000fe4000001024d */
[C---:B------:R-:W-:Y:S01]  /*20b0*/  IADD3 R74, R148.reuse, 0x10, RZ ;  /* 0x00000010944a7810 */ /* 0x040fe20007ffe0ff */
[----:B------:R-:W-:Y:S01]  /*20c0*/  IMAD.MOV.U32 R117, RZ, RZ, R246 ;  /* 0x000000ffff757224 */ /* 0x000fe200078e00f6 */
[C---:B------:R-:W-:Y:S01]  /*20d0*/  IADD3 R73, R148.reuse, 0x20, RZ ;  /* 0x0000002094497810 */ /* 0x040fe20007ffe0ff */
[----:B------:R-:W-:Y:S01]  /*20e0*/  IMAD.MOV.U32 R116, RZ, RZ, R247 ;  /* 0x000000ffff747224 */ /* 0x000fe200078e00f7 */
[----:B------:R-:W-:Y:S01]  /*20f0*/  IADD3 R72, R148, 0x30, RZ ;  /* 0x0000003094487810 */ /* 0x000fe20007ffe0ff */
[----:B------:R-:W-:Y:S01]  /*2100*/  IMAD.SHL.U32 R76, R76, 0x2, RZ ;  /* 0x000000024c4c7824 */ /* 0x000fe200078e00ff */
[C---:B------:R-:W-:Y:S01]  /*2110*/  SHF.L.U64.HI R79, R168.reuse, 0x5, R169 ;  /* 0x00000005a84f7819 */ /* 0x040fe200000102a9 */
[----:B------:R-:W-:Y:S01]  /*2120*/  IMAD.IADD R75, R155, 0x1, R75 ;  /* 0x000000019b4b7824 */ /* 0x000fe200078e024b */
[----:B------:R-:W-:Y:S01]  /*2130*/  SHF.L.U32 R78, R168, 0x5, RZ ;  /* 0x00000005a84e7819 */ /* 0x000fe200000006ff */
[----:B------:R-:W-:-:S02]  /*2140*/  IMAD.MOV.U32 R158, RZ, RZ, R234 ;  /* 0x000000ffff9e7224 */ /* 0x000fc400078e00ea */
[----:B------:R-:W-:Y:S02]  /*2150*/  IMAD.MOV.U32 R159, RZ, RZ, R235 ;  /* 0x000000ffff9f7224 */ /* 0x000fe400078e00eb */
[-C--:B--2---:R-:W-:Y:S02]  /*2160*/  IMAD R0, R27, R238.reuse, RZ ;  /* 0x000000ee1b007224 */ /* 0x084fe400078e02ff */
[----:B---3--:R-:W-:Y:S02]  /*2170*/  IMAD R2, R31, R238, RZ ;  /* 0x000000ee1f027224 */ /* 0x008fe400078e02ff */
[----:B------:R-:W-:Y:S02]  /*2180*/  IMAD R0, R26, R61, R0 ;  /* 0x0000003d1a007224 */ /* 0x000fe400078e0200 */
[----:B------:R-:W-:-:S04]  /*2190*/  IMAD.WIDE.U32 R26, R238, R26, R24 ;  /* 0x0000001aee1a7225 */ /* 0x000fc800078e0018 */
[----:B------:R-:W-:-:S04]  /*21a0*/  IMAD.WIDE.U32 R22, R238, R30, R24 ;  /* 0x0000001eee167225 */ /* 0x000fc800078e0018 */
[----:B------:R-:W-:Y:S02]  /*21b0*/  IMAD R2, R30, R61, R2 ;  /* 0x0000003d1e027224 */ /* 0x000fe400078e0202 */
[----:B------:R-:W-:Y:S01]  /*21c0*/  IMAD.IADD R27, R27, 0x1, R0 ;  /* 0x000000011b1b7824 */ /* 0x000fe200078e0200 */
[----:B------:R-:W-:Y:S01]  /*21d0*/  SHF.R.S32.HI R0, RZ, 0x1f, R13 ;  /* 0x0000001fff007819 */ /* 0x000fe2000001140d */
[-C--:B----4-:R-:W-:Y:S02]  /*21e0*/  IMAD R11, R157, R13.reuse, RZ ;  /* 0x0000000d9d0b7224 */ /* 0x090fe400078e02ff */
[----:B------:R-:W-:Y:S02]  /*21f0*/  IMAD.IADD R23, R23, 0x1, R2 ;  /* 0x0000000117177824 */ /* 0x000fe400078e0202 */
[----:B-----5:R-:W-:Y:S02]  /*2200*/  IMAD R3, R161, R13, RZ ;  /* 0x0000000da1037224 */ /* 0x020fe400078e02ff */
[----:B------:R-:W-:-:S02]  /*2210*/  IMAD R11, R156, R0, R11 ;  /* 0x000000009c0b7224 */ /* 0x000fc400078e020b */
[----:B------:R-:W-:-:S04]  /*2220*/  IMAD.WIDE.U32 R26, R13, R156, R26 ;  /* 0x0000009c0d1a7225 */ /* 0x000fc800078e001a */
[C---:B------:R-:W-:Y:S02]  /*2230*/  IMAD R3, R160.reuse, R0, R3 ;  /* 0x00000000a0037224 */ /* 0x040fe400078e0203 */
[----:B------:R-:W-:Y:S01]  /*2240*/  IMAD.WIDE.U32 R22, R160, R13, R22 ;  /* 0x0000000da0167225 */ /* 0x000fe200078e0016 */
[----:B------:R-:W-:-:S03]  /*2250*/  LEA.HI R139, R10, R10, RZ, 0x1 ;  /* 0x0000000a0a8b7211 */ /* 0x000fc600078f08ff */
[----:B------:R-:W-:Y:S02]  /*2260*/  IMAD R0, R19, R4, RZ ;  /* 0x0000000413007224 */ /* 0x000fe400078e02ff */
[----:B------:R-:W-:Y:S01]  /*2270*/  IMAD.IADD R27, R27, 0x1, R11 ;  /* 0x000000011b1b7824 */ /* 0x000fe200078e020b */
[----:B------:R-:W-:Y:S01]  /*2280*/  SHF.R.S32.HI R11, RZ, 0x1f, R66 ;  /* 0x0000001fff0b7819 */ /* 0x000fe20000011442 */
[----:B------:R-:W-:Y:S01]  /*2290*/  IMAD.IADD R23, R23, 0x1, R3 ;  /* 0x0000000117177824 */ /* 0x000fe200078e0203 */
[----:B------:R-:W-:Y:S01]  /*22a0*/  IADD3 R3, P0, -R66, R148, RZ ;  /* 0x0000009442037210 */ /* 0x000fe20007f1e1ff */
[-C--:B------:R-:W-:Y:S01]  /*22b0*/  IMAD R2, R21, R4.reuse, RZ ;  /* 0x0000000415027224 */ /* 0x080fe200078e02ff */
[----:B------:R-:W-:Y:S01]  /*22c0*/  SHF.R.S32.HI R139, RZ, 0x1, R139 ;  /* 0x00000001ff8b7819 */ /* 0x000fe2000001148b */
[C---:B------:R-:W-:Y:S02]  /*22d0*/  IMAD R0, R18.reuse, R5, R0 ;  /* 0x0000000512007224 */ /* 0x040fe400078e0200 */
[----:B------:R-:W-:-:S04]  /*22e0*/  IMAD.WIDE.U32 R18, R18, R4, R22 ;  /* 0x0000000412127225 */ /* 0x000fc800078e0016 */
[C---:B------:R-:W-:Y:S02]  /*22f0*/  IMAD R2, R20.reuse, R5, R2 ;  /* 0x0000000514027224 */ /* 0x040fe400078e0202 */
[----:B------:R-:W-:Y:S01]  /*2300*/  IMAD.WIDE.U32 R20, R20, R4, R26 ;  /* 0x0000000414147225 */ /* 0x000fe200078e001a */
[----:B------:R-:W-:-:S03]  /*2310*/  IADD3 R19, R19, R0, RZ ;  /* 0x0000000013137210 */ /* 0x000fc60007ffe0ff */
[----:B------:R-:W-:Y:S02]  /*2320*/  IMAD.X R11, R149, 0x1, ~R11, P0 ;  /* 0x00000001950b7824 */ /* 0x000fe400000e0e0b */
[----:B------:R-:W-:Y:S02]  /*2330*/  IMAD R115, R139, R12, RZ ;  /* 0x0000000c8b737224 */ /* 0x000fe400078e02ff */
[----:B------:R-:W-:Y:S02]  /*2340*/  IMAD R4, R148, R139, R67 ;  /* 0x0000008b94047224 */ /* 0x000fe400078e0243 */
[----:B------:R-:W-:Y:S02]  /*2350*/  IMAD.IADD R21, R21, 0x1, R2 ;  /* 0x0000000115157824 */ /* 0x000fe400078e0202 */
[C---:B------:R-:W-:Y:S02]  /*2360*/  IMAD R109, R11.reuse, R156, RZ ;  /* 0x0000009c0b6d7224 */ /* 0x040fe400078e02ff */
[----:B------:R-:W-:Y:S01]  /*2370*/  IMAD R111, R11, R160, RZ ;  /* 0x000000a00b6f7224 */ /* 0x000fe200078e02ff */
[----:B------:R-:W-:Y:S01]  /*2380*/  IADD3 R0, P3, R115, R4, RZ ;  /* 0x0000000473007210 */ /* 0x000fe20007f7e0ff */
[----:B------:R-:W-:-:S02]  /*2390*/  IMAD R109, R157, R3, R109 ;  /* 0x000000039d6d7224 */ /* 0x000fc400078e026d */
[----:B------:R-:W-:Y:S01]  /*23a0*/  IMAD.WIDE.U32 R10, R156, R3, R20 ;  /* 0x000000039c0a7225 */ /* 0x000fe200078e0014 */
[----:B------:R-:W-:-:S03]  /*23b0*/  SHF.R.S32.HI R2, RZ, 0x1f, R115 ;  /* 0x0000001fff027819 */ /* 0x000fc60000011473 */
[-C--:B------:R-:W-:Y:S02]  /*23c0*/  IMAD R111, R161, R3.reuse, R111 ;  /* 0x00000003a16f7224 */ /* 0x080fe400078e026f */
[----:B------:R-:W-:-:S04]  /*23d0*/  IMAD.WIDE.U32 R12, R160, R3, R18 ;  /* 0x00000003a00c7225 */ /* 0x000fc800078e0012 */
[----:B------:R-:W-:Y:S01]  /*23e0*/  IMAD.IADD R3, R67, 0x1, R4 ;  /* 0x0000000143037824 */ /* 0x000fe200078e0204 */
[----:B------:R-:W-:Y:S01]  /*23f0*/  LEA R108, P1, R10, R16, 0x1 ;  /* 0x000000100a6c7211 */ /* 0x000fe200078208ff */
[----:B------:R-:W-:Y:S01]  /*2400*/  IMAD.IADD R109, R11, 0x1, R109 ;  /* 0x000000010b6d7824 */ /* 0x000fe200078e026d */
[----:B------:R-:W-:Y:S01]  /*2410*/  LEA R110, P0, R12, R14, 0x1 ;  /* 0x0000000e0c6e7211 */ /* 0x000fe200078008ff */
[----:B------:R-:W-:Y:S01]  /*2420*/  IMAD.IADD R111, R13, 0x1, R111 ;  /* 0x000000010d6f7824 */ /* 0x000fe200078e026f */
[----:B------:R-:W-:Y:S01]  /*2430*/  IADD3 R115, P2, R115, R3, RZ ;  /* 0x0000000373737210 */ /* 0x000fe20007f5e0ff */
[----:B------:R-:W-:Y:S01]  /*2440*/  IMAD.SHL.U32 R26, R0, 0x2, RZ ;  /* 0x00000002001a7824 */ /* 0x000fe200078e00ff */
[----:B------:R-:W-:Y:S02]  /*2450*/  LEA.HI.X.SX32 R5, R4, R2, 0x1, P3 ;  /* 0x0000000204057211 */ /* 0x000fe400018f0eff */
[----:B------:R-:W-:Y:S02]  /*2460*/  LEA.HI.X R109, R10, R17, R109, 0x1, P1 ;  /* 0x000000110a6d7211 */ /* 0x000fe400008f0c6d */
[----:B------:R-:W-:-:S02]  /*2470*/  LEA.HI.X R111, R12, R15, R111, 0x1, P0 ;  /* 0x0000000f0c6f7211 */ /* 0x000fc400000f0c6f */
[----:B------:R-:W-:Y:S02]  /*2480*/  LEA.HI.X.SX32 R2, R3, R2, 0x1, P2 ;  /* 0x0000000203027211 */ /* 0x000fe400010f0eff */
[C---:B------:R-:W-:Y:S02]  /*2490*/  SHF.L.U32 R114, R115.reuse, 0x1, RZ ;  /* 0x0000000173727819 */ /* 0x040fe400000006ff */
[-C--:B------:R-:W-:Y:S01]  /*24a0*/  IADD3 R56, P1, R8, R26.reuse, RZ ;  /* 0x0000001a08387210 */ /* 0x080fe20007f3e0ff */
[----:B------:R-:W-:Y:S01]  /*24b0*/  IMAD.SHL.U32 R82, R160, 0x10, RZ ;  /* 0x00000010a0527824 */ /* 0x000fe200078e00ff */
[----:B------:R-:W-:Y:S02]  /*24c0*/  SHF.L.U64.HI R0, R0, 0x1, R5 ;  /* 0x0000000100007819 */ /* 0x000fe40000010205 */
[----:B------:R-:W-:Y:S02]  /*24d0*/  IADD3 R26, P0, R6, R26, RZ ;  /* 0x0000001a061a7210 */ /* 0x000fe40007f1e0ff */
[----:B------:R-:W-:-:S02]  /*24e0*/  SHF.L.U64.HI R115, R115, 0x1, R2 ;  /* 0x0000000173737819 */ /* 0x000fc40000010202 */
[-C--:B------:R-:W-:Y:S01]  /*24f0*/  IADD3 R112, P3, R8, R114.reuse, RZ ;  /* 0x0000007208707210 */ /* 0x080fe20007f7e0ff */
[--C-:B------:R-:W-:Y:S01]  /*2500*/  IMAD.X R57, R9, 0x1, R0.reuse, P1 ;  /* 0x0000000109397824 */ /* 0x100fe200008e0600 */
[----:B------:R-:W-:Y:S01]  /*2510*/  IADD3 R114, P2, R6, R114, RZ ;  /* 0x0000007206727210 */ /* 0x000fe20007f5e0ff */
[----:B------:R-:W-:Y:S01]  /*2520*/  IMAD.X R27, R7, 0x1, R0, P0 ;  /* 0x00000001071b7824 */ /* 0x000fe200000e0600 */
[C---:B------:R-:W-:Y:S01]  /*2530*/  SHF.L.U64.HI R81, R160.reuse, 0x4, R161 ;  /* 0x00000004a0517819 */ /* 0x040fe200000102a1 */
[----:B------:R-:W-:Y:S01]  /*2540*/  IMAD.SHL.U32 R84, R160, 0x20, RZ ;  /* 0x00000020a0547824 */ /* 0x000fe200078e00ff */
[----:B------:R-:W-:Y:S01]  /*2550*/  IADD3 R91, P1, P0, R82, R82, R82 ;  /* 0x00000052525b7210 */ /* 0x000fe2000783e052 */
[----:B------:R-:W-:Y:S01]  /*2560*/  IMAD.X R113, R9, 0x1, R115, P3 ;  /* 0x0000000109717824 */ /* 0x000fe200018e0673 */
[----:B------:R-:W-:Y:S01]  /*2570*/  SHF.L.U64.HI R83, R160, 0x5, R161 ;  /* 0x00000005a0537819 */ /* 0x000fe200000102a1 */
[----:B------:R-:W-:Y:S01]  /*2580*/  IMAD.X R115, R7, 0x1, R115, P2 ;  /* 0x0000000107737824 */ /* 0x000fe200010e0673 */
[----:B------:R-:W-:-:S02]  /*2590*/  IADD3.X R92, R81, R81, R81, P1, P0 ;  /* 0x00000051515c7210 */ /* 0x000fc40000fe0451 */
[C-C-:B------:R-:W-:Y:S02]  /*25a0*/  IADD3 R85, P5, P4, -R84.reuse, 0x40, R91.reuse ;  /* 0x0000004054557810 */ /* 0x140fe40007cbe15b */
[C-C-:B------:R-:W-:Y:S02]  /*25b0*/  IADD3 R87, P3, P2, -R84.reuse, 0x80, R91.reuse ;  /* 0x0000008054577810 */ /* 0x140fe40007a7e15b */
[----:B------:R-:W-:Y:S01]  /*25c0*/  IADD3 R91, P1, P0, -R84, 0xc0, R91 ;  /* 0x000000c0545b7810 */ /* 0x000fe2000783e15b */
[----:B------:R-:W-:Y:S01]  /*25d0*/  IMAD.SHL.U32 R143, R139, 0x10, RZ ;  /* 0x000000108b8f7824 */ /* 0x000fe200078e00ff */
[C-C-:B------:R-:W-:Y:S02]  /*25e0*/  IADD3.X R86, ~R83.reuse, RZ, R92.reuse, P5, P4 ;  /* 0x000000ff53567210 */ /* 0x140fe40002fe855c */
[C-C-:B------:R-:W-:Y:S02]  /*25f0*/  IADD3.X R88, ~R83.reuse, RZ, R92.reuse, P3, P2 ;  /* 0x000000ff53587210 */ /* 0x140fe40001fe455c */
[----:B------:R-:W-:-:S02]  /*2600*/  IADD3.X R92, ~R83, RZ, R92, P1, P0 ;  /* 0x000000ff535c7210 */ /* 0x000fc40000fe055c */
[-C--:B------:R-:W-:Y:S02]  /*2610*/  IADD3 R89, P2, R85, R82.reuse, RZ ;  /* 0x0000005255597210 */ /* 0x080fe40007f5e0ff */
[-C--:B------:R-:W-:Y:S02]  /*2620*/  IADD3 R93, P1, R87, R82.reuse, RZ ;  /* 0x00000052575d7210 */ /* 0x080fe40007f3e0ff */
[-C--:B------:R-:W-:Y:S02]  /*2630*/  IADD3 R95, P0, R91, R82.reuse, RZ ;  /* 0x000000525b5f7210 */ /* 0x080fe40007f1e0ff */
[C---:B------:R-:W-:Y:S02]  /*2640*/  IADD3 R138, R143.reuse, 0x40, RZ ;  /* 0x000000408f8a7810 */ /* 0x040fe40007ffe0ff */
[C---:B------:R-:W-:Y:S02]  /*2650*/  IADD3 R137, R143.reuse, 0x80, RZ ;  /* 0x000000808f897810 */ /* 0x040fe40007ffe0ff */
[----:B------:R-:W-:Y:S01]  /*2660*/  IADD3 R135, R143, 0xc0, RZ ;  /* 0x000000c08f877810 */ /* 0x000fe20007ffe0ff */
[--C-:B------:R-:W-:Y:S01]  /*2670*/  IMAD.X R90, R86, 0x1, R81.reuse, P2 ;  /* 0x00000001565a7824 */ /* 0x100fe200010e0651 */
[-C--:B------:R-:W-:Y:S01]  /*2680*/  IADD3 R103, P2, R89, R82.reuse, RZ ;  /* 0x0000005259677210 */ /* 0x080fe20007f5e0ff */
[--C-:B------:R-:W-:Y:S01]  /*2690*/  IMAD.X R94, R88, 0x1, R81.reuse, P1 ;  /* 0x00000001585e7824 */ /* 0x100fe200008e0651 */
[----:B------:R-:W-:Y:S01]  /*26a0*/  IADD3 R105, P1, R93, R82, RZ ;  /* 0x000000525d697210 */ /* 0x000fe20007f3e0ff */
[----:B------:R-:W-:Y:S01]  /*26b0*/  IMAD.X R96, R92, 0x1, R81, P0 ;  /* 0x000000015c607824 */ /* 0x000fe200000e0651 */
[C---:B------:R-:W-:Y:S01]  /*26c0*/  IADD3 R136, R143.reuse, R138, RZ ;  /* 0x0000008a8f887210 */ /* 0x040fe20007ffe0ff */
[----:B------:R-:W-:Y:S01]  /*26d0*/  IMAD.IADD R134, R143, 0x1, R137 ;  /* 0x000000018f867824 */ /* 0x000fe200078e0289 */
[----:B------:R-:W-:Y:S01]  /*26e0*/  IADD3 R107, P0, R95, R82, RZ ;  /* 0x000000525f6b7210 */ /* 0x000fe20007f1e0ff */
[----:B------:R-:W-:Y:S01]  /*26f0*/  IMAD.IADD R132, R143, 0x1, R135 ;  /* 0x000000018f847824 */ /* 0x000fe200078e0287 */
[C-C-:B------:R-:W-:Y:S01]  /*2700*/  SHF.L.U64.HI R97, R156.reuse, 0x4, R157.reuse ;  /* 0x000000049c617819 */ /* 0x140fe2000001029d */
[C---:B------:R-:W-:Y:S01]  /*2710*/  IMAD.SHL.U32 R100, R156.reuse, 0x20, RZ ;  /* 0x000000209c647824 */ /* 0x040fe200078e00ff */
[C---:B------:R-:W-:Y:S01]  /*2720*/  SHF.L.U32 R98, R156.reuse, 0x4, RZ ;  /* 0x000000049c627819 */ /* 0x040fe200000006ff */
[----:B------:R-:W-:Y:S01]  /*2730*/  IMAD R101, R157, 0x60, RZ ;  /* 0x000000609d657824 */ /* 0x000fe200078e02ff */
[----:B------:R-:W-:Y:S01]  /*2740*/  SHF.L.U64.HI R99, R156, 0x5, R157 ;  /* 0x000000059c637819 */ /* 0x000fe2000001029d */
[----:B------:R-:W-:Y:S01]  /*2750*/  IMAD.SHL.U32 R141, R139, 0x20, RZ ;  /* 0x000000208b8d7824 */ /* 0x000fe200078e00ff */
[----:B------:R-:W-:Y:S01]  /*2760*/  IADD3.X R106, R96, R81, RZ, P0, !PT ;  /* 0x00000051606a7210 */ /* 0x000fe200007fe4ff */
[----:B------:R-:W-:-:S02]  /*2770*/  IMAD.X R102, R90, 0x1, R81, P2 ;  /* 0x000000015a667824 */ /* 0x000fc400010e0651 */
[----:B------:R-:W-:Y:S01]  /*2780*/  IMAD.X R104, R94, 0x1, R81, P1 ;  /* 0x000000015e687824 */ /* 0x000fe200008e0651 */
[----:B------:R-:W-:Y:S01]  /*2790*/  IADD3 R131, R143, R134, RZ ;  /* 0x000000868f837210 */ /* 0x000fe20007ffe0ff */
[----:B------:R-:W-:-:S04]  /*27a0*/  IMAD.WIDE.U32 R156, R156, 0x60, RZ ;  /* 0x000000609c9c7825 */ /* 0x000fc800078e00ff */
[----:B------:R-:W-:Y:S02]  /*27b0*/  IMAD R139, R139, 0x30, RZ ;  /* 0x000000308b8b7824 */ /* 0x000fe400078e02ff */
[C---:B------:R-:W-:Y:S02]  /*27c0*/  IMAD.IADD R133, R143.reuse, 0x1, R136 ;  /* 0x000000018f857824 */ /* 0x040fe400078e0288 */
[----:B------:R-:W-:Y:S01]  /*27d0*/  IMAD.IADD R130, R143, 0x1, R132 ;  /* 0x000000018f827824 */ /* 0x000fe200078e0284 */
[----:B------:R-:W-:Y:S01]  /*27e0*/  SHF.L.U64.HI R97, R98, 0x1, R97 ;  /* 0x0000000162617819 */ /* 0x000fe20000010261 */
[----:B------:R-:W-:Y:S01]  /*27f0*/  IMAD.MOV.U32 R17, RZ, RZ, R165 ;  /* 0x000000ffff117224 */ /* 0x000fe200078e00a5 */
[----:B------:R-:W-:Y:S01]  /*2800*/  SHF.L.U64.HI R99, R100, 0x1, R99 ;  /* 0x0000000164637819 */ /* 0x000fe20000010263 */
[----:B------:R-:W-:Y:S01]  /*2810*/  IMAD.SHL.U32 R98, R98, 0x2, RZ ;  /* 0x0000000262627824 */ /* 0x000fe200078e00ff */
[----:B------:R-:W-:Y:S01]  /*2820*/  SHF.L.U64.HI R102, R103, 0x1, R102 ;  /* 0x0000000167667819 */ /* 0x000fe20000010266 */
[----:B------:R-:W-:Y:S01]  /*2830*/  IMAD.SHL.U32 R100, R100, 0x2, RZ ;  /* 0x0000000264647824 */ /* 0x000fe200078e00ff */
[----:B------:R-:W-:Y:S01]  /*2840*/  SHF.L.U64.HI R104, R105, 0x1, R104 ;  /* 0x0000000169687819 */ /* 0x000fe20000010268 */
[----:B------:R-:W-:Y:S01]  /*2850*/  IMAD.SHL.U32 R103, R103, 0x2, RZ ;  /* 0x0000000267677824 */ /* 0x000fe200078e00ff */
[----:B------:R-:W-:Y:S01]  /*2860*/  SHF.L.U64.HI R106, R107, 0x1, R106 ;  /* 0x000000016b6a7819 */ /* 0x000fe2000001026a */
[----:B------:R-:W-:Y:S01]  /*2870*/  IMAD.SHL.U32 R105, R105, 0x2, RZ ;  /* 0x0000000269697824 */ /* 0x000fe200078e00ff */
[C---:B------:R-:W-:Y:S01]  /*2880*/  IADD3 R20, R24.reuse, 0x40, RZ ;  /* 0x0000004018147810 */ /* 0x040fe20007ffe0ff */
[----:B------:R-:W-:Y:S01]  /*2890*/  IMAD.SHL.U32 R107, R107, 0x2, RZ ;  /* 0x000000026b6b7824 */ /* 0x000fe200078e00ff */
[----:B------:R-:W-:-:S02]  /*28a0*/  IADD3 R19, R24, 0x80, RZ ;  /* 0x0000008018137810 */ /* 0x000fc40007ffe0ff */
[----:B------:R-:W-:Y:S02]  /*28b0*/  IADD3 R18, R24, 0xc0, RZ ;  /* 0x000000c018127810 */ /* 0x000fe40007ffe0ff */
[----:B------:R-:W-:Y:S02]  /*28c0*/  IADD3 R101, R157, R101, RZ ;  /* 0x000000659d657210 */ /* 0x000fe40007ffe0ff */
        /* <DEDUP_REMOVED lines=12> */
.L_x_4169:
[----:B------:R-:W-:Y:S01]  /*2990*/  IMAD.SHL.U32 R22, R17, 0x40, RZ ;  /* 0x0000004011167824 */ /* 0x000fe200078e00ff */
[----:B------:R-:W-:Y:S04]  /*29a0*/  BSSY B2, `(.L_x_4114) ;  /* 0x0000934000027945 */ /* 0x000fe80003800000 */
[----:B------:R-:W-:Y:S05]  /*29b0*/  IADD3 R21, R22, -0x40, RZ ;  /* 0xffffffc016157810 */ /* 0x000fea0007ffe0ff */
[--C-:B------:R-:W-:Y:S02]  /*29c0*/  IMAD.IADD R167, R60, 0x1, -R21.reuse ;  /* 0x000000013ca77824 */ /* 0x100fe400078e0a15 */
[----:B------:R-:W-:Y:S03]  /*29d0*/  IMAD.IADD R163, R66, 0x1, -R21 ;  /* 0x0000000142a37824 */ /* 0x000fe600078e0a15 */
[-C--:B------:R-:W-:Y:S02]  /*29e0*/  ISETP.GE.AND P3, PT, R148, R167.reuse, PT ;  /* 0x000000a79400720c */ /* 0x080fe40003f66270 */
[----:B------:R-:W-:Y:S02]  /*29f0*/  ISETP.GE.AND P2, PT, R74, R167, PT ;  /* 0x000000a74a00720c */ /* 0x000fe40003f46270 */
[-C--:B------:R-:W-:Y:S02]  /*2a00*/  ISETP.GE.AND P3, PT, R148, R163.reuse, !P3 ;  /* 0x000000a39400720c */ /* 0x080fe40005f66270 */
[----:B------:R-:W-:Y:S02]  /*2a10*/  ISETP.GE.AND P2, PT, R74, R163, !P2 ;  /* 0x000000a34a00720c */ /* 0x000fe40005746270 */
[C---:B------:R-:W-:Y:S04]  /*2a20*/  ISETP.GE.AND P1, PT, R73.reuse, R167, PT ;  /* 0x000000a74900720c */ /* 0x040fe80003f26270 */
[----:B------:R-:W-:Y:S05]  /*2a30*/  ISETP.GE.AND P1, PT, R73, R163, !P1 ;  /* 0x000000a34900720c */ /* 0x000fea0004f26270 */
[----:B---3--:R-:W2:Y:S01]  /*2a40*/  @P3 LD.E.128 R12, [R108.64] ;  /* 0x000000066c0c3980 */ /* 0x008ea2000c101d00 */
[----:B------:R-:W-:Y:S01]  /*2a50*/  @P3 IMAD.MOV.U32 R2, RZ, RZ, R117 ;  /* 0x000000ffff023224 */ /* 0x000fe200078e0075 */
[C---:B------:R-:W-:Y:S01]  /*2a60*/  @P2 IADD3 R30, P0, R108.reuse, R98, RZ ;  /* 0x000000626c1e2210 */ /* 0x040fe20007f1e0ff */
[----:B------:R-:W-:Y:S04]  /*2a70*/  @P3 IMAD.MOV.U32 R3, RZ, RZ, R116 ;  /* 0x000000ffff033224 */ /* 0x000fe800078e0074 */
[----:B------:R-:W-:Y:S01]  /*2a80*/  @P2 IMAD.X R31, R109, 0x1, R97, P0 ;  /* 0x000000016d1f2824 */ /* 0x000fe200000e0661 */
[C---:B------:R-:W-:Y:S04]  /*2a90*/  @P2 LEA R40, P0, R63.reuse, R117, 0x1 ;  /* 0x000000753f282211 */ /* 0x040fe800078008ff */
[----:B------:R-:W-:Y:S01]  /*2aa0*/  @P2 LEA.HI.X R41, R63, R116, R62, 0x1, P0 ;  /* 0x000000743f292211 */ /* 0x000fe200000f0c3e */
[----:B--2---:R1:W-:Y:S04]  /*2ab0*/  @P3 ST.E.128 [R2.64], R12 ;  /* 0x0000000c02003985 */ /* 0x0043e8000c101d06 */
[----:B------:R-:W2:Y:S04]  /*2ac0*/  @P3 LD.E.128 R8, [R108.64+0x80] ;  /* 0x000080066c083980 */ /* 0x000ea8000c101d00 */
[----:B--2---:R-:W-:Y:S04]  /*2ad0*/  @P3 ST.E.128 [R2.64+0x80], R8 ;  /* 0x0000800802003985 */ /* 0x004fe8000c101d06 */
[----:B------:R-:W2:Y:S04]  /*2ae0*/  @P3 LD.E.128 R4, [R108.64+0x100] ;  /* 0x000100066c043980 */ /* 0x000ea8000c101d00 */
[----:B--2---:R-:W-:Y:S04]  /*2af0*/  @P3 ST.E.128 [R2.64+0x100], R4 ;  /* 0x0001000402003985 */ /* 0x004fe8000c101d06 */
[----:B------:R-:W2:Y:S04]  /*2b00*/  @P3 LD.E.128 R36, [R108.64+0x180] ;  /* 0x000180066c243980 */ /* 0x000ea8000c101d00 */
[----:B--2---:R2:W-:Y:S04]  /*2b10*/  @P3 ST.E.128 [R2.64+0x180], R36 ;  /* 0x0001802402003985 */ /* 0x0045e8000c101d06 */
[----:B-1----:R-:W3:Y:S01]  /*2b20*/  @P2 LD.E.128 R12, [R30.64] ;  /* 0x000000061e0c2980 */ /* 0x002ee2000c101d00 */
[----:B--2---:R-:W-:Y:S05]  /*2b30*/  @P1 IADD3 R2, P0, R108, R100, RZ ;  /* 0x000000646c021210 */ /* 0x004fea0007f1e0ff */
[----:B------:R-:W-:Y:S01]  /*2b40*/  @P1 IMAD.X R3, R109, 0x1, R99, P0 ;  /* 0x000000016d031824 */ /* 0x000fe200000e0663 */
[----:B------:R-:W-:Y:S05]  /*2b50*/  @P1 IADD3 R42, P0, R117, R76, RZ ;  /* 0x0000004c752a1210 */ /* 0x000fea0007f1e0ff */
[----:B------:R-:W-:Y:S01]  /*2b60*/  @P1 IMAD.X R43, R116, 0x1, R77, P0 ;  /* 0x00000001742b1824 */ /* 0x000fe200000e064d */
[C---:B------:R-:W-:Y:S04]  /*2b70*/  ISETP.GE.AND P0, PT, R72.reuse, R167, PT ;  /* 0x000000a74800720c */ /* 0x040fe80003f06270 */
[----:B------:R-:W-:Y:S01]  /*2b80*/  ISETP.GE.AND P0, PT, R72, R163, !P0 ;  /* 0x000000a34800720c */ /* 0x000fe20004706270 */
[----:B---3--:R1:W-:Y:S04]  /*2b90*/  @P2 ST.E.128 [R40.64], R12 ;  /* 0x0000000c28002985 */ /* 0x0083e8000c101d06 */
[----:B------:R-:W2:Y:S04]  /*2ba0*/  @P2 LD.E.128 R8, [R30.64+0x80] ;  /* 0x000080061e082980 */ /* 0x000ea8000c101d00 */
[----:B--2---:R2:W-:Y:S04]  /*2bb0*/  @P2 ST.E.128 [R40.64+0x80], R8 ;  /* 0x0000800828002985 */ /* 0x0045e8000c101d06 */
[----:B------:R-:W3:Y:S04]  /*2bc0*/  @P2 LD.E.128 R4, [R30.64+0x100] ;  /* 0x000100061e042980 */ /* 0x000ee8000c101d00 */
[----:B---3--:R3:W-:Y:S04]  /*2bd0*/  @P2 ST.E.128 [R40.64+0x100], R4 ;  /* 0x0001000428002985 */ /* 0x0087e8000c101d06 */
[----:B------:R4:W5:Y:S02]  /*2be0*/  @P2 LD.E.128 R32, [R30.64+0x180] ;  /* 0x000180061e202980 */ /* 0x000964000c101d00 */
[----:B----4-:R-:W-:Y:S05]  /*2bf0*/  @P0 IADD3 R30, P4, R108, R156, RZ ;  /* 0x0000009c6c1e0210 */ /* 0x010fea0007f9e0ff */
[----:B------:R-:W-:Y:S01]  /*2c00*/  @P0 IMAD.X R31, R109, 0x1, R101, P4 ;  /* 0x000000016d1f0824 */ /* 0x000fe200020e0665 */
[----:B-----5:R4:W-:Y:S04]  /*2c10*/  @P2 ST.E.128 [R40.64+0x180], R32 ;  /* 0x0001802028002985 */ /* 0x0209e8000c101d06 */
[----:B-1----:R-:W5:Y:S04]  /*2c20*/  @P1 LD.E.128 R12, [R2.64] ;  /* 0x00000006020c1980 */ /* 0x002f68000c101d00 */
[----:B-----5:R1:W-:Y:S04]  /*2c30*/  @P1 ST.E.128 [R42.64], R12 ;  /* 0x0000000c2a001985 */ /* 0x0203e8000c101d06 */
[----:B--2---:R-:W2:Y:S04]  /*2c40*/  @P1 LD.E.128 R8, [R2.64+0x80] ;  /* 0x0000800602081980 */ /* 0x004ea8000c101d00 */
[----:B--2---:R2:W-:Y:S04]  /*2c50*/  @P1 ST.E.128 [R42.64+0x80], R8 ;  /* 0x000080082a001985 */ /* 0x0045e8000c101d06 */
[----:B---3--:R-:W3:Y:S04]  /*2c60*/  @P1 LD.E.128 R4, [R2.64+0x100] ;  /* 0x0001000602041980 */ /* 0x008ee8000c101d00 */
[----:B---3--:R3:W-:Y:S04]  /*2c70*/  @P1 ST.E.128 [R42.64+0x100], R4 ;  /* 0x000100042a001985 */ /* 0x0087e8000c101d06 */
[----:B------:R-:W5:Y:S04]  /*2c80*/  @P1 LD.E.128 R36, [R2.64+0x180] ;  /* 0x0001800602241980 */ /* 0x000f68000c101d00 */
[----:B-----5:R1:W-:Y:S01]  /*2c90*/  @P1 ST.E.128 [R42.64+0x180], R36 ;  /* 0x000180242a001985 */ /* 0x0203e2000c101d06 */
[----:B----4-:R-:W-:Y:S03]  /*2ca0*/  @P0 IADD3 R40, P1, R117, R154, RZ ;  /* 0x0000009a75280210 */ /* 0x010fe60007f3e0ff */
[----:B------:R-:W4:Y:S02]  /*2cb0*/  @P0 LD.E.128 R32, [R30.64] ;  /* 0x000000061e200980 */ /* 0x000f24000c101d00 */
[----:B------:R-:W-:Y:S05]  /*2cc0*/  @P0 IMAD.X R41, R116, 0x1, R75, P1 ;  /* 0x0000000174290824 */ /* 0x000fea00008e064b */
[----:B----4-:R4:W-:Y:S04]  /*2cd0*/  @P0 ST.E.128 [R40.64], R32 ;  /* 0x0000002028000985 */ /* 0x0109e8000c101d06 */
[----:B-1----:R-:W5:Y:S04]  /*2ce0*/  @P0 LD.E.128 R12, [R30.64+0x80] ;  /* 0x000080061e0c0980 */ /* 0x002f68000c101d00 */
[----:B-----5:R4:W-:Y:S04]  /*2cf0*/  @P0 ST.E.128 [R40.64+0x80], R12 ;  /* 0x0000800c28000985 */ /* 0x0209e8000c101d06 */
[----:B--2---:R-:W2:Y:S04]  /*2d00*/  @P0 LD.E.128 R8, [R30.64+0x100] ;  /* 0x000100061e080980 */ /* 0x004ea8000c101d00 */
[----:B--2---:R4:W-:Y:S04]  /*2d10*/  @P0 ST.E.128 [R40.64+0x100], R8 ;  /* 0x0001000828000985 */ /* 0x0049e8000c101d06 */
[----:B---3--:R-:W2:Y:S04]  /*2d20*/  @P0 LD.E.128 R4, [R30.64+0x180] ;  /* 0x000180061e040980 */ /* 0x008ea8000c101d00 */
[----:B--2---:R4:W-:Y:S04]  /*2d30*/  @P0 ST.E.128 [R40.64+0x180], R4 ;  /* 0x0001800428000985 */ /* 0x0049e8000c101d06 */
[----:B------:R-:W2:Y:S04]  /*2d40*/  LD.E R23, [R28.64+0xd0] ;  /* 0x0000d0061c177980 */ /* 0x000ea8000c101900 */
[----:B------:R-:W3:Y:S01]  /*2d50*/  LD.E R3, [R28.64+0x130] ;  /* 0x000130061c037980 */ /* 0x000ee2000c101900 */
[----:B--2---:R-:W-:Y:S01]  /*2d60*/  ISETP.NE.AND P1, PT, R23, RZ, PT ;  /* 0x000000ff1700720c */ /* 0x004fe20003f25270 */
[----:B---3--:R-:W-:Y:S05]  /*2d70*/  IMAD.U32 R3, R3, -0x40, RZ ;  /* 0xffffffc003037824 */ /* 0x008fea00078e00ff */
[C---:B------:R-:W-:Y:S04]  /*2d80*/  LEA R108, P0, R3.reuse, R108, 0x1 ;  /* 0x0000006c036c7211 */ /* 0x040fe800078008ff */
[----:B------:R-:W-:Y:S03]  /*2d90*/  LEA.HI.X.SX32 R109, R3, R109, 0x1, P0 ;  /* 0x0000006d036d7211 */ /* 0x000fe600000f0eff */
[----:B------:R-:W-:-:S05]  /*2da0*/  @!P1 BRA `(.L_x_4115) ;  /* 0x00008bf000009947 */ /* 0x000fca0003800000 */
[----:B----4-:R-:W2:Y:S02]  /*2db0*/  LD.E.U8 R0, [R28.64+0x1b3] ;  /* 0x0001b3061c007980 */ /* 0x010ea4000c101100 */
[----:B--2---:R-:W-:Y:S11]  /*2dc0*/  ISETP.NE.AND P0, PT, R0, RZ, PT ;  /* 0x000000ff0000720c */ /* 0x004ff60003f05270 */
[----:B------:R-:W-:Y:S02]  /*2dd0*/  @!UPT UIADD3 URZ, URZ, URZ, URZ ;  /* 0x0000003f3f3ff290 */ /* 0x000fe4000fffe03f */
[----:B------:R-:W-:-:S05]  /*2de0*/  @!P0 BRA `(.L_x_4116) ;  /* 0x0000309000008947 */ /* 0x000fca0003800000 */
[----:B------:R-:W-:Y:S01]  /*2df0*/  BSSY B0, `(.L_x_4117) ;  /* 0x00000b6000007945 */ /* 0x000fe20003800000 */
[----:B------:R-:W-:-:S05]  /*2e00*/  @!P3 BRA `(.L_x_4118) ;  /* 0x00000b400000b947 */ /* 0x000fca0003800000 */
[-C--:B------:R-:W-:Y:S01]  /*2e10*/  ISETP.GE.AND P0, PT, R24, R23.reuse, PT ;  /* 0x000000171800720c */ /* 0x080fe20003f06270 */
[----:B------:R-:W2:Y:S01]  /*2e20*/  LD.E.128 R36, [R110.64] ;  /* 0x000000066e247980 */ /* 0x000ea2000c101d00 */
[----:B------:R-:W-:Y:S11]  /*2e30*/  ISETP.GE.AND P1, PT, R20, R23, PT ;  /* 0x000000171400720c */ /* 0x000ff60003f26270 */
[----:B------:R-:W3:Y:S06]  /*2e40*/  @!P0 LD.E.64 R48, [R56.64] ;  /* 0x0000000638308980 */ /* 0x000eec000c101b00 */
[----:B------:R-:W4:Y:S01]  /*2e50*/  @!P0 LD.E.64 R30, [R26.64] ;  /* 0x000000061a1e8980 */ /* 0x000f22000c101b00 */
[----:B---3--:R-:W-:Y:S01]  /*2e60*/  @!P0 IMAD.U32 R46, R49, 0x10000, RZ ;  /* 0x00010000312e8824 */ /* 0x008fe200078e00ff */
[----:B------:R-:W-:Y:S02]  /*2e70*/  @!P0 SHF.L.U32 R43, R48, 0x10, RZ ;  /* 0x00000010302b8819 */ /* 0x000fe400000006ff */
[C---:B--2---:R-:W-:Y:S02]  /*2e80*/  @!P0 LOP3.LUT R34, R36.reuse, 0xffff0000, RZ, 0xc0, !PT ;  /* 0xffff000024228812 */ /* 0x044fe400078ec0ff */
[----:B------:R-:W-:Y:S02]  /*2e90*/  @!P0 SHF.L.U32 R44, R36, 0x10, RZ ;  /* 0x00000010242c8819 */ /* 0x000fe400000006ff */
[----:B----4-:R-:W-:Y:S01]  /*2ea0*/  @!P0 SHF.L.U32 R33, R30, 0x10, RZ ;  /* 0x000000101e218819 */ /* 0x010fe200000006ff */
[----:B------:R-:W-:Y:S01]  /*2eb0*/  @!P0 FMUL.FTZ R51, R34, R43 ;  /* 0x0000002b22338220 */ /* 0x000fe20000410000 */
[----:B------:R-:W-:Y:S01]  /*2ec0*/  @!P0 LOP3.LUT R32, R30, 0xffff0000, RZ, 0xc0, !PT ;  /* 0xffff00001e208812 */ /* 0x000fe200078ec0ff */
[----:B------:R-:W-:Y:S01]  /*2ed0*/  @!P0 IMAD.U32 R30, R31, 0x10000, RZ ;  /* 0x000100001f1e8824 */ /* 0x000fe200078e00ff */
[----:B------:R-:W-:Y:S01]  /*2ee0*/  @!P0 LOP3.LUT R35, R37, 0xffff0000, RZ, 0xc0, !PT ;  /* 0xffff000025238812 */ /* 0x000fe200078ec0ff */
[-C--:B------:R-:W-:Y:S01]  /*2ef0*/  @!P0 FMUL.FTZ R0, R34, R33.reuse ;  /* 0x0000002122008220 */ /* 0x080fe20000410000 */
[----:B------:R-:W-:Y:S01]  /*2f00*/  @!P0 LOP3.LUT R31, R31, 0xffff0000, RZ, 0xc0, !PT ;  /* 0xffff00001f1f8812 */ /* 0x000fe200078ec0ff */
[----:B------:R-:W-:Y:S01]  /*2f10*/  @!P0 FFMA.FTZ R51, R44, R33, -R51 ;  /* 0x000000212c338223 */ /* 0x000fe20000010833 */
[----:B------:R-:W-:Y:S01]  /*2f20*/  @!P0 LOP3.LUT R33, R38, 0xffff0000, RZ, 0xc0, !PT ;  /* 0xffff000026218812 */ /* 0x000fe200078ec0ff */
[----:B------:R-:W-:Y:S01]  /*2f30*/  @!P0 FFMA.FTZ R0, R43, R44, R0 ;  /* 0x0000002c2b008223 */ /* 0x000fe20000010000 */
[----:B------:R-:W-:Y:S01]  /*2f40*/  @!P0 LOP3.LUT R45, R48, 0xffff0000, RZ, 0xc0, !PT ;  /* 0xffff0000302d8812 */ /* 0x000fe200078ec0ff */
[----:B------:R-:W-:Y:S01]  /*2f50*/  @!P0 IMAD.U32 R43, R37, 0x10000, RZ ;  /* 0x00010000252b8824 */ /* 0x000fe200078e00ff */
[----:B------:R-:W-:Y:S01]  /*2f60*/  @!P0 LOP3.LUT R49, R49, 0xffff0000, RZ, 0xc0, !PT ;  /* 0xffff000031318812 */ /* 0x000fe200078ec0ff */
[----:B------:R-:W-:Y:S01]  /*2f70*/  @!P0 FMUL.FTZ R2, R35, R32 ;  /* 0x0000002023028220 */ /* 0x000fe20000410000 */
[----:B------:R-:W-:Y:S01]  /*2f80*/  @!P0 LOP3.LUT R34, R39, 0xffff0000, RZ, 0xc0, !PT ;  /* 0xffff000027228812 */ /* 0x000fe200078ec0ff */
[----:B------:R-:W-:Y:S01]  /*2f90*/  @!P0 FMUL.FTZ R3, R33, R30 ;  /* 0x0000001e21038220 */ /* 0x000fe20000410000 */
[----:B------:R-:W-:Y:S01]  /*2fa0*/  @!P0 SHF.L.U32 R47, R38, 0x10, RZ ;  /* 0x00000010262f8819 */ /* 0x000fe200000006ff */
[----:B------:R-:W-:Y:S01]  /*2fb0*/  @!P0 FMUL.FTZ R59, R35, R45 ;  /* 0x0000002d233b8220 */ /* 0x000fe20000410000 */
[----:B------:R-:W-:Y:S01]  /*2fc0*/  @!P0 F2FP.BF16.PACK_AB R51, R0, R51 ;  /* 0x000000330033823e */ /* 0x000fe200000010ff */
[----:B------:R-:W-:Y:S02]  /*2fd0*/  @!P0 IMAD.U32 R44, R39, 0x10000, RZ ;  /* 0x00010000272c8824 */ /* 0x000fe400078e00ff */
[C---:B------:R-:W-:Y:S01]  /*2fe0*/  @!P0 FMUL.FTZ R58, R34.reuse, R49 ;  /* 0x00000031223a8220 */ /* 0x040fe20000410000 */
[----:B------:R-:W-:Y:S01]  /*2ff0*/  @!P0 MOV R36, R51 ;  /* 0x0000003300248202 */ /* 0x000fe20000000f00 */
[----:B------:R-:W-:Y:S02]  /*3000*/  @!P0 FMUL.FTZ R4, R34, R31 ;  /* 0x0000001f22048220 */ /* 0x000fe40000410000 */
[----:B------:R-:W-:Y:S02]  /*3010*/  @!P0 FFMA.FTZ R2, R45, R43, R2 ;  /* 0x0000002b2d028223 */ /* 0x000fe40000010002 */
[----:B------:R-:W-:Y:S02]  /*3020*/  @!P0 FMUL.FTZ R50, R33, R46 ;  /* 0x0000002e21328220 */ /* 0x000fe40000410000 */
[----:B------:R-:W-:Y:S02]  /*3030*/  @!P0 FFMA.FTZ R3, R46, R47, R3 ;  /* 0x0000002f2e038223 */ /* 0x000fe40000010003 */
[----:B------:R-:W-:Y:S02]  /*3040*/  @!P0 FFMA.FTZ R59, R43, R32, -R59 ;  /* 0x000000202b3b8223 */ /* 0x000fe4000001083b */
[----:B------:R-:W-:Y:S02]  /*3050*/  @!P0 FFMA.FTZ R58, R44, R31, -R58 ;  /* 0x0000001f2c3a8223 */ /* 0x000fe4000001083a */
[----:B------:R-:W-:Y:S01]  /*3060*/  @!P0 FFMA.FTZ R4, R49, R44, R4 ;  /* 0x0000002c31048223 */ /* 0x000fe20000010004 */
[----:B------:R-:W-:Y:S01]  /*3070*/  @!P0 F2FP.BF16.PACK_AB R142, R2, R59 ;  /* 0x0000003b028e823e */ /* 0x000fe200000010ff */
[----:B------:R-:W-:Y:S03]  /*3080*/  @!P0 FFMA.FTZ R50, R47, R30, -R50 ;  /* 0x0000001e2f328223 */ /* 0x000fe60000010832 */
[----:B------:R-:W-:Y:S01]  /*3090*/  @!P0 F2FP.BF16.PACK_AB R59, R4, R58 ;  /* 0x0000003a043b823e */ /* 0x000fe200000010ff */
[----:B------:R-:W-:Y:S01]  /*30a0*/  @!P0 IMAD.MOV.U32 R37, RZ, RZ, R142 ;  /* 0x000000ffff258224 */ /* 0x000fe200078e008e */
[----:B------:R-:W-:Y:S03]  /*30b0*/  @!P0 F2FP.BF16.PACK_AB R50, R3, R50 ;  /* 0x000000320332823e */ /* 0x000fe600000010ff */
[----:B------:R-:W-:Y:S01]  /*30c0*/  @!P0 IMAD.MOV.U32 R39, RZ, RZ, R59 ;  /* 0x000000ffff278224 */ /* 0x000fe200078e003b */
[----:B------:R-:W-:Y:S02]  /*30d0*/  @!P0 MOV R38, R50 ;  /* 0x0000003200268202 */ /* 0x000fe40000000f00 */
[----:B------:R-:W-:Y:S03]  /*30e0*/  ISETP.GE.AND P0, PT, R19, R23, PT ;  /* 0x000000171300720c */ /* 0x000fe60003f06270 */
[----:B------:R1:W-:Y:S08]  /*30f0*/  ST.E.128 [R158.64], R36 ;  /* 0x000000249e007985 */ /* 0x0003f0000c101d06 */
[----:B------:R-:W2:Y:S06]  /*3100*/  @!P1 LD.E.64 R30, [R26.64+0x40] ;  /* 0x000040061a1e9980 */ /* 0x000eac000c101b00 */
[----:B------:R-:W3:Y:S08]  /*3110*/  LD.E.128 R32, [R110.64+0x80] ;  /* 0x000080066e207980 */ /* 0x000ef0000c101d00 */
[----:B------:R-:W4:Y:S01]  /*3120*/  @!P1 LD.E.64 R48, [R56.64+0x40] ;  /* 0x0000400638309980 */ /* 0x000f22000c101b00 */
[C---:B--2---:R-:W-:Y:S02]  /*3130*/  @!P1 SHF.L.U32 R41, R30.reuse, 0x10, RZ ;  /* 0x000000101e299819 */ /* 0x044fe400000006ff */
[----:B------:R-:W-:Y:S01]  /*3140*/  @!P1 LOP3.LUT R40, R30, 0xffff0000, RZ, 0xc0, !PT ;  /* 0xffff00001e289812 */ /* 0x000fe200078ec0ff */
[C---:B------:R-:W-:Y:S01]  /*3150*/  @!P1 IMAD.U32 R30, R31.reuse, 0x10000, RZ ;  /* 0x000100001f1e9824 */ /* 0x040fe200078e00ff */
[----:B------:R-:W-:Y:S01]  /*3160*/  @!P1 LOP3.LUT R31, R31, 0xffff0000, RZ, 0xc0, !PT ;  /* 0xffff00001f1f9812 */ /* 0x000fe200078ec0ff */
[----:B---3--:R-:W-:Y:S01]  /*3170*/  @!P1 IMAD.U32 R47, R34, 0x10000, RZ ;  /* 0x00010000222f9824 */ /* 0x008fe200078e00ff */
[C---:B------:R-:W-:Y:S02]  /*3180*/  @!P1 LOP3.LUT R42, R32.reuse, 0xffff0000, RZ, 0xc0, !PT ;  /* 0xffff0000202a9812 */ /* 0x040fe400078ec0ff */
[----:B------:R-:W-:Y:S02]  /*3190*/  @!P1 SHF.L.U32 R44, R32, 0x10, RZ ;  /* 0x00000010202c9819 */ /* 0x000fe400000006ff */
[----:B-1----:R-:W-:Y:S01]  /*31a0*/  @!P1 LOP3.LUT R37, R33, 0xffff0000, RZ, 0xc0, !PT ;  /* 0xffff000021259812 */ /* 0x002fe200078ec0ff */
[----:B------:R-:W-:Y:S01]  /*31b0*/  @!P1 FMUL.FTZ R5, R42, R41 ;  /* 0x000000292a059220 */ /* 0x000fe20000410000 */
[----:B------:R-:W-:Y:S01]  /*31c0*/  @!P1 LOP3.LUT R39, R34, 0xffff0000, RZ, 0xc0, !PT ;  /* 0xffff000022279812 */ /* 0x000fe200078ec0ff */
[----:B----4-:R-:W-:Y:S01]  /*31d0*/  @!P1 IMAD.U32 R46, R49, 0x10000, RZ ;  /* 0x00010000312e9824 */ /* 0x010fe200078e00ff */
[C---:B------:R-:W-:Y:S01]  /*31e0*/  @!P1 SHF.L.U32 R43, R48.reuse, 0x10, RZ ;  /* 0x00000010302b9819 */ /* 0x040fe200000006ff */
[----:B------:R-:W-:Y:S01]  /*31f0*/  @!P1 FMUL.FTZ R6, R37, R40 ;  /* 0x0000002825069220 */ /* 0x000fe20000410000 */
[----:B------:R-:W-:Y:S01]  /*3200*/  @!P1 LOP3.LUT R45, R48, 0xffff0000, RZ, 0xc0, !PT ;  /* 0xffff0000302d9812 */ /* 0x000fe200078ec0ff */
        /* <DEDUP_REMOVED lines=8> */
[----:B------:R-:W-:Y:S02]  /*3290*/  @!P1 FMUL.FTZ R51, R37, R45 ;  /* 0x0000002d25339220 */ /* 0x000fe40000410000 */
[----:B------:R-:W-:Y:S01]  /*32a0*/  @!P1 FMUL.FTZ R58, R39, R46 ;  /* 0x0000002e273a9220 */ /* 0x000fe20000410000 */
[----:B------:R-:W-:Y:S01]  /*32b0*/  @!P1 F2FP.BF16.PACK_AB R50, R5, R50 ;  /* 0x000000320532923e */ /* 0x000fe200000010ff */
[C---:B------:R-:W-:Y:S02]  /*32c0*/  @!P1 FMUL.FTZ R59, R36.reuse, R49 ;  /* 0x00000031243b9220 */ /* 0x040fe40000410000 */
[----:B------:R-:W-:Y:S01]  /*32d0*/  @!P1 FMUL.FTZ R8, R36, R31 ;  /* 0x0000001f24089220 */ /* 0x000fe20000410000 */
[----:B------:R-:W-:Y:S01]  /*32e0*/  @!P1 MOV R32, R50 ;  /* 0x0000003200209202 */ /* 0x000fe20000000f00 */
        /* <DEDUP_REMOVED lines=11> */
[----:B------:R-:W-:Y:S02]  /*33a0*/  @!P1 MOV R35, R59 ;  /* 0x0000003b00239202 */ /* 0x000fe40000000f00 */
[----:B------:R-:W-:Y:S03]  /*33b0*/  ISETP.GE.AND P1, PT, R18, R23, PT ;  /* 0x000000171200720c */ /* 0x000fe60003f26270 */
[----:B------:R1:W-:Y:S08]  /*33c0*/  ST.E.128 [R158.64+0x80], R32 ;  /* 0x000080209e007985 */ /* 0x0003f0000c101d06 */
[----:B------:R-:W2:Y:S08]  /*33d0*/  LD.E.128 R36, [R110.64+0x100] ;  /* 0x000100066e247980 */ /* 0x000eb0000c101d00 */
[----:B------:R-:W3:Y:S06]  /*33e0*/  @!P0 LD.E.64 R30, [R26.64+0x80] ;  /* 0x000080061a1e8980 */ /* 0x000eec000c101b00 */
[----:B------:R-:W4:Y:S01]  /*33f0*/  @!P0 LD.E.64 R48, [R56.64+0x80] ;  /* 0x0000800638308980 */ /* 0x000f22000c101b00 */
[----:B--2---:R-:W-:Y:S01]  /*3400*/  @!P0 LOP3.LUT R42, R36, 0xffff0000, RZ, 0xc0, !PT ;  /* 0xffff0000242a8812 */ /* 0x004fe200078ec0ff */
[----:B------:R-:W-:Y:S01]  /*3410*/  @!P0 IMAD.U32 R47, R38, 0x10000, RZ ;  /* 0x00010000262f8824 */ /* 0x000fe200078e00ff */
[----:B------:R-:W-:Y:S02]  /*3420*/  @!P0 SHF.L.U32 R44, R36, 0x10, RZ ;  /* 0x00000010242c8819 */ /* 0x000fe400000006ff */
[----:B-1----:R-:W-:Y:S02]  /*3430*/  @!P0 LOP3.LUT R33, R37, 0xffff0000, RZ, 0xc0, !PT ;  /* 0xffff000025218812 */ /* 0x002fe400078ec0ff */
[----:B------:R-:W-:Y:S01]  /*3440*/  @!P0 LOP3.LUT R35, R38, 0xffff0000, RZ, 0xc0, !PT ;  /* 0xffff000026238812 */ /* 0x000fe200078ec0ff */
[C---:B---3--:R-:W-:Y:S01]  /*3450*/  @!P0 IMAD.U32 R41, R30.reuse, 0x10000, RZ ;  /* 0x000100001e298824 */ /* 0x048fe200078e00ff */
[----:B------:R-:W-:Y:S02]  /*3460*/  @!P0 LOP3.LUT R32, R39, 0xffff0000, RZ, 0xc0, !PT ;  /* 0xffff000027208812 */ /* 0x000fe400078ec0ff */
[----:B------:R-:W-:Y:S01]  /*3470*/  @!P0 LOP3.LUT R40, R30, 0xffff0000, RZ, 0xc0, !PT ;  /* 0xffff00001e288812 */ /* 0x000fe200078ec0ff */
[----:B------:R-:W-:Y:S01]  /*3480*/  @!P0 FMUL.FTZ R9, R42, R41 ;  /* 0x000000292a098220 */ /* 0x000fe20000410000 */
[----:B------:R-:W-:Y:S01]  /*3490*/  @!P0 SHF.L.U32 R30, R31, 0x10, RZ ;  /* 0x000000101f1e8819 */ /* 0x000fe200000006ff */
        /* <DEDUP_REMOVED lines=75> */
.L_x_4118:
[----:B------:R-:W-:Y:S05]  /*3950*/  BSYNC B0 ;  /* 0x0000000000007941 */ /* 0x000fea0003800000 */
.L_x_4117:
[----:B------:R-:W-:Y:S01]  /*3960*/  BSSY B0, `(.L_x_4119) ;  /* 0x00000c0000007945 */ /* 0x000fe20003800000 */
[----:B------:R-:W-:-:S05]  /*3970*/  @!P2 BRA `(.L_x_4120) ;  /* 0x00000be00000a947 */ /* 0x000fca0003800000 */
[----:B------:R-:W-:Y:S02]  /*3980*/  ISETP.GE.AND P0, PT, R24, R23, PT ;  /* 0x000000171800720c */ /* 0x000fe40003f06270 */
[C---:B------:R-:W-:Y:S02]  /*3990*/  LEA R174, P1, R82.reuse, R110, 0x1 ;  /* 0x0000006e52ae7211 */ /* 0x040fe400078208ff */
[C---:B------:R-:W-:Y:S02]  /*39a0*/  SHF.L.U32 R177, R143.reuse, 0x1, RZ ;  /* 0x000000018fb17819 */ /* 0x040fe400000006ff */
[----:B------:R-:W-:Y:S02]  /*39b0*/  LEA.HI.X R175, R82, R111, R81, 0x1, P1 ;  /* 0x0000006f52af7211 */ /* 0x000fe400008f0c51 */
[-C--:B------:R-:W-:Y:S02]  /*39c0*/  IADD3 R58, P1, R56, R177.reuse, RZ ;  /* 0x000000b1383a7210 */ /* 0x080fe40007f3e0ff */
[----:B------:R-:W-:Y:S01]  /*39d0*/  SHF.L.U64.HI R173, R143, 0x1, R129 ;  /* 0x000000018fad7819 */ /* 0x000fe20000010281 */
[----:B------:R-:W2:Y:S01]  /*39e0*/  LD.E.128 R36, [R174.64] ;  /* 0x00000006ae247980 */ /* 0x000ea2000c101d00 */
[----:B------:R-:W-:Y:S02]  /*39f0*/  IADD3 R40, P2, R26, R177, RZ ;  /* 0x000000b11a287210 */ /* 0x000fe40007f5e0ff */
[----:B------:R-:W-:Y:S02]  /*3a00*/  IADD3.X R59, R57, R173, RZ, P1, !PT ;  /* 0x000000ad393b7210 */ /* 0x000fe40000ffe4ff */
[----:B------:R-:W-:Y:S01]  /*3a10*/  ISETP.GE.AND P1, PT, R20, R23, PT ;  /* 0x000000171400720c */ /* 0x000fe20003f26270 */
[----:B------:R-:W-:Y:S01]  /*3a20*/  IMAD.X R41, R27, 0x1, R173, P2 ;  /* 0x000000011b297824 */ /* 0x000fe200010e06ad */
[----:B------:R-:W-:Y:S01]  /*3a30*/  LEA R172, P2, R64, R158, 0x1 ;  /* 0x0000009e40ac7211 */ /* 0x000fe200078408ff */
[----:B------:R-:W3:Y:S06]  /*3a40*/  @!P0 LD.E.64 R50, [R58.64] ;  /* 0x000000063a328980 */ /* 0x000eec000c101b00 */
[----:B------:R-:W4:Y:S01]  /*3a50*/  @!P0 LD.E.64 R30, [R40.64] ;  /* 0x00000006281e8980 */ /* 0x000f22000c101b00 */
[----:B--2---:R-:W-:Y:S01]  /*3a60*/  @!P0 IMAD.U32 R49, R38, 0x10000, RZ ;  /* 0x0001000026318824 */ /* 0x004fe200078e00ff */
[C---:B-1----:R-:W-:Y:S02]  /*3a70*/  @!P0 LOP3.LUT R34, R36.reuse, 0xffff0000, RZ, 0xc0, !PT ;  /* 0xffff000024228812 */ /* 0x042fe400078ec0ff */
[----:B------:R-:W-:Y:S02]  /*3a80*/  @!P0 LOP3.LUT R35, R37, 0xffff0000, RZ, 0xc0, !PT ;  /* 0xffff000025238812 */ /* 0x000fe400078ec0ff */
[----:B------:R-:W-:Y:S01]  /*3a90*/  @!P0 SHF.L.U32 R46, R36, 0x10, RZ ;  /* 0x00000010242e8819 */ /* 0x000fe200000006ff */
[C---:B---3--:R-:W-:Y:S01]  /*3aa0*/  @!P0 IMAD.U32 R45, R50.reuse, 0x10000, RZ ;  /* 0x00010000322d8824 */ /* 0x048fe200078e00ff */
[----:B------:R-:W-:Y:S01]  /*3ab0*/  @!P0 LOP3.LUT R47, R50, 0xffff0000, RZ, 0xc0, !PT ;  /* 0xffff0000322f8812 */ /* 0x000fe200078ec0ff */
[C---:B------:R-:W-:Y:S01]  /*3ac0*/  @!P0 IMAD.U32 R48, R51.reuse, 0x10000, RZ ;  /* 0x0001000033308824 */ /* 0x040fe200078e00ff */
[----:B------:R-:W-:Y:S01]  /*3ad0*/  @!P0 LOP3.LUT R51, R51, 0xffff0000, RZ, 0xc0, !PT ;  /* 0xffff000033338812 */ /* 0x000fe200078ec0ff */
[----:B------:R-:W-:Y:S02]  /*3ae0*/  @!P0 FMUL.FTZ R173, R34, R45 ;  /* 0x0000002d22ad8220 */ /* 0x000fe40000410000 */
[C---:B----4-:R-:W-:Y:S01]  /*3af0*/  @!P0 IMAD.U32 R33, R30.reuse, 0x10000, RZ ;  /* 0x000100001e218824 */ /* 0x050fe200078e00ff */
[----:B------:R-:W-:Y:S01]  /*3b00*/  @!P0 LOP3.LUT R32, R30, 0xffff0000, RZ, 0xc0, !PT ;  /* 0xffff00001e208812 */ /* 0x000fe200078ec0ff */
[----:B------:R-:W-:Y:S01]  /*3b10*/  @!P0 FMUL.FTZ R177, R35, R47 ;  /* 0x0000002f23b18220 */ /* 0x000fe20000410000 */
[C---:B------:R-:W-:Y:S01]  /*3b20*/  @!P0 SHF.L.U32 R30, R31.reuse, 0x10, RZ ;  /* 0x000000101f1e8819 */ /* 0x040fe200000006ff */
[-C--:B------:R-:W-:Y:S01]  /*3b30*/  @!P0 FMUL.FTZ R0, R34, R33.reuse ;  /* 0x0000002122008220 */ /* 0x080fe20000410000 */
[----:B------:R-:W-:Y:S01]  /*3b40*/  @!P0 LOP3.LUT R31, R31, 0xffff0000, RZ, 0xc0, !PT ;  /* 0xffff00001f1f8812 */ /* 0x000fe200078ec0ff */
[----:B------:R-:W-:Y:S01]  /*3b50*/  @!P0 FFMA.FTZ R173, R46, R33, -R173 ;  /* 0x000000212ead8223 */ /* 0x000fe200000108ad */
[----:B------:R-:W-:Y:S01]  /*3b60*/  @!P0 LOP3.LUT R33, R38, 0xffff0000, RZ, 0xc0, !PT ;  /* 0xffff000026218812 */ /* 0x000fe200078ec0ff */
[----:B------:R-:W-:Y:S01]  /*3b70*/  @!P0 FFMA.FTZ R0, R45, R46, R0 ;  /* 0x0000002e2d008223 */ /* 0x000fe20000010000 */
[----:B------:R-:W-:Y:S01]  /*3b80*/  @!P0 LOP3.LUT R34, R39, 0xffff0000, RZ, 0xc0, !PT ;  /* 0xffff000027228812 */ /* 0x000fe200078ec0ff */
[----:B------:R-:W-:Y:S01]  /*3b90*/  @!P0 FMUL.FTZ R2, R35, R32 ;  /* 0x0000002023028220 */ /* 0x000fe20000410000 */
[----:B------:R-:W-:Y:S01]  /*3ba0*/  @!P0 SHF.L.U32 R45, R37, 0x10, RZ ;  /* 0x00000010252d8819 */ /* 0x000fe200000006ff */
[----:B------:R-:W-:Y:S01]  /*3bb0*/  @!P0 FMUL.FTZ R3, R33, R30 ;  /* 0x0000001e21038220 */ /* 0x000fe20000410000 */
[----:B------:R-:W-:Y:S01]  /*3bc0*/  @!P0 SHF.L.U32 R46, R39, 0x10, RZ ;  /* 0x00000010272e8819 */ /* 0x000fe200000006ff */
[----:B------:R-:W-:Y:S01]  /*3bd0*/  @!P0 FMUL.FTZ R142, R33, R48 ;  /* 0x00000030218e8220 */ /* 0x000fe20000410000 */
[----:B------:R-:W-:Y:S01]  /*3be0*/  @!P0 F2FP.BF16.PACK_AB R162, R0, R173 ;  /* 0x000000ad00a2823e */ /* 0x000fe200000010ff */
[----:B------:R-:W-:Y:S01]  /*3bf0*/  @!P0 FMUL.FTZ R179, R34, R51 ;  /* 0x0000003322b38220 */ /* 0x000fe20000410000 */
[----:B------:R-:W-:Y:S01]  /*3c00*/  LEA.HI.X R173, R64, R159, R65, 0x1, P2 ;  /* 0x0000009f40ad7211 */ /* 0x000fe200010f0c41 */
        /* <DEDUP_REMOVED lines=9> */
[----:B------:R-:W-:Y:S02]  /*3ca0*/  @!P0 IMAD.MOV.U32 R36, RZ, RZ, R162 ;  /* 0x000000ffff248224 */ /* 0x000fe400078e00a2 */
[----:B------:R-:W-:Y:S01]  /*3cb0*/  @!P0 IMAD.MOV.U32 R38, RZ, RZ, R142 ;  /* 0x000000ffff268224 */ /* 0x000fe200078e008e */
[----:B------:R-:W-:Y:S02]  /*3cc0*/  @!P0 F2FP.BF16.PACK_AB R179, R4, R179 ;  /* 0x000000b304b3823e */ /* 0x000fe400000010ff */
[----:B------:R-:W-:Y:S02]  /*3cd0*/  @!P0 MOV R37, R177 ;  /* 0x000000b100258202 */ /* 0x000fe40000000f00 */
[----:B------:R-:W-:Y:S02]  /*3ce0*/  @!P0 MOV R39, R179 ;  /* 0x000000b300278202 */ /* 0x000fe40000000f00 */
[----:B------:R-:W-:Y:S03]  /*3cf0*/  ISETP.GE.AND P0, PT, R19, R23, PT ;  /* 0x000000171300720c */ /* 0x000fe60003f06270 */
[----:B------:R1:W-:Y:S08]  /*3d00*/  ST.E.128 [R172.64], R36 ;  /* 0x00000024ac007985 */ /* 0x0003f0000c101d06 */
[----:B------:R-:W2:Y:S08]  /*3d10*/  LD.E.128 R32, [R174.64+0x80] ;  /* 0x00008006ae207980 */ /* 0x000eb0000c101d00 */
[----:B------:R-:W3:Y:S06]  /*3d20*/  @!P1 LD.E.64 R30, [R40.64+0x40] ;  /* 0x00004006281e9980 */ /* 0x000eec000c101b00 */
[----:B------:R-:W4:Y:S01]  /*3d30*/  @!P1 LD.E.64 R50, [R58.64+0x40] ;  /* 0x000040063a329980 */ /* 0x000f22000c101b00 */
[C---:B--2---:R-:W-:Y:S01]  /*3d40*/  @!P1 IMAD.U32 R46, R32.reuse, 0x10000, RZ ;  /* 0x00010000202e9824 */ /* 0x044fe200078e00ff */
[----:B------:R-:W-:Y:S01]  /*3d50*/  @!P1 LOP3.LUT R44, R32, 0xffff0000, RZ, 0xc0, !PT ;  /* 0xffff0000202c9812 */ /* 0x000fe200078ec0ff */
[C---:B------:R-:W-:Y:S01]  /*3d60*/  @!P1 IMAD.U32 R49, R34.reuse, 0x10000, RZ ;  /* 0x0001000022319824 */ /* 0x040fe200078e00ff */
[----:B-1----:R-:W-:Y:S02]  /*3d70*/  @!P1 LOP3.LUT R37, R33, 0xffff0000, RZ, 0xc0, !PT ;  /* 0xffff000021259812 */ /* 0x002fe400078ec0ff */
[----:B------:R-:W-:Y:S02]  /*3d80*/  @!P1 LOP3.LUT R39, R34, 0xffff0000, RZ, 0xc0, !PT ;  /* 0xffff000022279812 */ /* 0x000fe400078ec0ff */
[----:B------:R-:W-:Y:S01]  /*3d90*/  @!P1 LOP3.LUT R36, R35, 0xffff0000, RZ, 0xc0, !PT ;  /* 0xffff000023249812 */ /* 0x000fe200078ec0ff */
[C---:B---3--:R-:W-:Y:S01]  /*3da0*/  @!P1 IMAD.U32 R43, R30.reuse, 0x10000, RZ ;  /* 0x000100001e2b9824 */ /* 0x048fe200078e00ff */
[----:B------:R-:W-:Y:S02]  /*3db0*/  @!P1 LOP3.LUT R42, R30, 0xffff0000, RZ, 0xc0, !PT ;  /* 0xffff00001e2a9812 */ /* 0x000fe400078ec0ff */
[C---:B------:R-:W-:Y:S01]  /*3dc0*/  @!P1 SHF.L.U32 R30, R31.reuse, 0x10, RZ ;  /* 0x000000101f1e9819 */ /* 0x040fe200000006ff */
[----:B------:R-:W-:Y:S01]  /*3dd0*/  @!P1 FMUL.FTZ R5, R44, R43 ;  /* 0x0000002b2c059220 */ /* 0x000fe20000410000 */
[----:B------:R-:W-:Y:S01]  /*3de0*/  @!P1 LOP3.LUT R31, R31, 0xffff0000, RZ, 0xc0, !PT ;  /* 0xffff00001f1f9812 */ /* 0x000fe200078ec0ff */
[C---:B----4-:R-:W-:Y:S01]  /*3df0*/  @!P1 IMAD.U32 R45, R50.reuse, 0x10000, RZ ;  /* 0x00010000322d9824 */ /* 0x050fe200078e00ff */
[----:B------:R-:W-:Y:S01]  /*3e00*/  @!P1 SHF.L.U32 R48, R51, 0x10, RZ ;  /* 0x0000001033309819 */ /* 0x000fe200000006ff */
[----:B------:R-:W-:Y:S01]  /*3e10*/  @!P1 FMUL.FTZ R6, R37, R42 ;  /* 0x0000002a25069220 */ /* 0x000fe20000410000 */
[----:B------:R-:W-:Y:S01]  /*3e20*/  @!P1 LOP3.LUT R47, R50, 0xffff0000, RZ, 0xc0, !PT ;  /* 0xffff0000322f9812 */ /* 0x000fe200078ec0ff */
[----:B------:R-:W-:Y:S01]  /*3e30*/  @!P1 FMUL.FTZ R142, R44, R45 ;  /* 0x0000002d2c8e9220 */ /* 0x000fe20000410000 */
[----:B------:R-:W-:Y:S01]  /*3e40*/  @!P1 LOP3.LUT R51, R51, 0xffff0000, RZ, 0xc0, !PT ;  /* 0xffff000033339812 */ /* 0x000fe200078ec0ff */
[----:B------:R-:W-:Y:S01]  /*3e50*/  @!P1 FFMA.FTZ R5, R45, R46, R5 ;  /* 0x0000002e2d059223 */ /* 0x000fe20000010005 */
[----:B------:R-:W-:Y:S01]  /*3e60*/  @!P1 SHF.L.U32 R45, R33, 0x10, RZ ;  /* 0x00000010212d9819 */ /* 0x000fe200000006ff */
[----:B------:R-:W-:Y:S02]  /*3e70*/  @!P1 FMUL.FTZ R7, R39, R30 ;  /* 0x0000001e27079220 */ /* 0x000fe40000410000 */
[----:B------:R-:W-:Y:S01]  /*3e80*/  @!P1 FFMA.FTZ R142, R46, R43, -R142 ;  /* 0x0000002b2e8e9223 */ /* 0x000fe2000001088e */
[----:B------:R-:W-:Y:S01]  /*3e90*/  @!P1 SHF.L.U32 R46, R35, 0x10, RZ ;  /* 0x00000010232e9819 */ /* 0x000fe200000006ff */
[----:B------:R-:W-:Y:S02]  /*3ea0*/  @!P1 FMUL.FTZ R162, R39, R48 ;  /* 0x0000003027a29220 */ /* 0x000fe40000410000 */
[----:B------:R-:W-:Y:S01]  /*3eb0*/  @!P1 FMUL.FTZ R177, R37, R47 ;  /* 0x0000002f25b19220 */ /* 0x000fe20000410000 */
[----:B------:R-:W-:Y:S01]  /*3ec0*/  @!P1 F2FP.BF16.PACK_AB R142, R5, R142 ;  /* 0x0000008e058e923e */ /* 0x000fe200000010ff */
        /* <DEDUP_REMOVED lines=46> */
[-C--:B------:R-:W-:Y:S02]  /*41b0*/  @!P0 FMUL.FTZ R12, R32, R31.reuse ;  /* 0x0000001f200c8220 */ /* 0x080fe40000410000 */
[----:B------:R-:W-:Y:S02]  /*41c0*/  @!P0 FFMA.FTZ R162, R49, R30, -R162 ;  /* 0x0000001e31a28223 */ /* 0x000fe400000108a2 */
[----:B------:R-:W-:Y:S02]  /*41d0*/  @!P0 FFMA.FTZ R164, R46, R31, -R164 ;  /* 0x0000001f2ea48223 */ /* 0x000fe400000108a4 */
[----:B------:R-:W-:Y:S02]  /*41e0*/  @!P0 FFMA.FTZ R10, R47, R45, R10 ;  /* 0x0000002d2f0a8223 */ /* 0x000fe4000001000a */
[----:B------:R-:W-:Y:S02]  /*41f0*/  @!P0 FFMA.FTZ R11, R48, R49, R11 ;  /* 0x00000031300b8223 */ /* 0x000fe4000001000b */
[----:B------:R-:W-:Y:S02]  /*4200*/  @!P0 FFMA.FTZ R177, R45, R42, -R177 ;  /* 0x0000002a2db18223 */ /* 0x000fe400000108b1 */
[----:B------:R-:W-:Y:S01]  /*4210*/  @!P0 FFMA.FTZ R12, R51, R46, R12 ;  /* 0x0000002e330c8223 */ /* 0x000fe2000001000c */
[----:B------:R-:W-:Y:S01]  /*4220*/  @!P0 F2FP.BF16.PACK_AB R162, R11, R162 ;  /* 0x000000a20ba2823e */ /* 0x000fe200000010ff */
[----:B------:R-:W-:Y:S01]  /*4230*/  @!P0 IMAD.MOV.U32 R36, RZ, RZ, R142 ;  /* 0x000000ffff248224 */ /* 0x000fe200078e008e */
[----:B------:R-:W-:Y:S02]  /*4240*/  @!P0 F2FP.BF16.PACK_AB R177, R10, R177 ;  /* 0x000000b10ab1823e */ /* 0x000fe400000010ff */
[----:B------:R-:W-:Y:S01]  /*4250*/  @!P0 F2FP.BF16.PACK_AB R179, R12, R164 ;  /* 0x000000a40cb3823e */ /* 0x000fe200000010ff */
[----:B------:R-:W-:Y:S01]  /*4260*/  @!P0 IMAD.MOV.U32 R38, RZ, RZ, R162 ;  /* 0x000000ffff268224 */ /* 0x000fe200078e00a2 */
        /* <DEDUP_REMOVED lines=47> */
.L_x_4120:
[----:B------:R-:W-:Y:S05]  /*4560*/  BSYNC B0 ;  /* 0x0000000000007941 */ /* 0x000fea0003800000 */
.L_x_4119:
[C---:B------:R-:W-:Y:S01]  /*4570*/  ISETP.GE.AND P0, PT, R73.reuse, R167, PT ;  /* 0x000000a74900720c */ /* 0x040fe20003f06270 */
[----:B------:R-:W-:Y:S03]  /*4580*/  BSSY B0, `(.L_x_4121) ;  /* 0x00000c2000007945 */ /* 0x000fe60003800000 */
[----:B------:R-:W-:Y:S11]  /*4590*/  ISETP.GE.AND P0, PT, R73, R163, !P0 ;  /* 0x000000a34900720c */ /* 0x000ff60004706270 */
[----:B------:R-:W-:Y:S02]  /*45a0*/  @!UPT UIADD3 URZ, URZ, URZ, URZ ;  /* 0x0000003f3f3ff290 */ /* 0x000fe4000fffe03f */
[----:B------:R-:W-:-:S05]  /*45b0*/  @!P0 BRA `(.L_x_4122) ;  /* 0x00000be000008947 */ /* 0x000fca0003800000 */
[----:B------:R-:W-:Y:S02]  /*45c0*/  ISETP.GE.AND P0, PT, R24, R23, PT ;  /* 0x000000171800720c */ /* 0x000fe40003f06270 */
[C---:B------:R-:W-:Y:S02]  /*45d0*/  LEA R174, P1, R84.reuse, R110, 0x1 ;  /* 0x0000006e54ae7211 */ /* 0x040fe400078208ff */
[C---:B------:R-:W-:Y:S02]  /*45e0*/  SHF.L.U32 R177, R141.reuse, 0x1, RZ ;  /* 0x000000018db17819 */ /* 0x040fe400000006ff */
[----:B------:R-:W-:Y:S02]  /*45f0*/  LEA.HI.X R175, R84, R111, R83, 0x1, P1 ;  /* 0x0000006f54af7211 */ /* 0x000fe400008f0c53 */
[-C--:B------:R-:W-:Y:S02]  /*4600*/  IADD3 R58, P1, R56, R177.reuse, RZ ;  /* 0x000000b1383a7210 */ /* 0x080fe40007f3e0ff */
[----:B-1----:R-:W-:Y:S01]  /*4610*/  SHF.L.U64.HI R173, R141, 0x1, R128 ;  /* 0x000000018dad7819 */ /* 0x002fe20000010280 */
        /* <DEDUP_REMOVED lines=9> */
[C---:B------:R-:W-:Y:S02]  /*46b0*/  @!P0 LOP3.LUT R34, R36.reuse, 0xffff0000, RZ, 0xc0, !PT ;  /* 0xffff000024228812 */ /* 0x040fe400078ec0ff */
        /* <DEDUP_REMOVED lines=174> */
.L_x_4122:
[----:B------:R-:W-:Y:S05]  /*51a0*/  BSYNC B0 ;  /* 0x0000000000007941 */ /* 0x000fea0003800000 */
.L_x_4121:
[C---:B------:R-:W-:Y:S01]  /*51b0*/  ISETP.GE.AND P0, PT, R72.reuse, R167, PT ;  /* 0x000000a74800720c */ /* 0x040fe20003f06270 */
[----:B------:R-:W-:Y:S03]  /*51c0*/  BSSY B0, `(.L_x_4123) ;  /* 0x00000c4000007945 */ /* 0x000fe60003800000 */
[----:B------:R-:W-:Y:S11]  /*51d0*/  ISETP.GE.AND P0, PT, R72, R163, !P0 ;  /* 0x000000a34800720c */ /* 0x000ff60004706270 */
[----:B------:R-:W-:Y:S02]  /*51e0*/  @!UPT UIADD3 URZ, URZ, URZ, URZ ;  /* 0x0000003f3f3ff290 */ /* 0x000fe4000fffe03f */
[----:B------:R-:W-:-:S05]  /*51f0*/  @!P0 BRA `(.L_x_4124) ;  /* 0x00000c0000008947 */ /* 0x000fca0003800000 */
[----:B-1----:R-:W-:Y:S01]  /*5200*/  IMAD R173, R161, 0x60, RZ ;  /* 0x00000060a1ad7824 */ /* 0x002fe200078e02ff */
[----:B------:R-:W-:Y:S01]  /*5210*/  SHF.L.U32 R175, R139, 0x1, RZ ;  /* 0x000000018baf7819 */ /* 0x000fe200000006ff */
[----:B------:R-:W-:Y:S01]  /*5220*/  IMAD.WIDE.U32 R166, R160, 0x60, R110 ;  /* 0x00000060a0a67825 */ /* 0x000fe200078e006e */
[----:B------:R-:W-:Y:S02]  /*5230*/  ISETP.GE.AND P0, PT, R24, R23, PT ;  /* 0x000000171800720c */ /* 0x000fe40003f06270 */
[-C--:B------:R-:W-:Y:S01]  /*5240*/  IADD3 R58, P1, R56, R175.reuse, RZ ;  /* 0x000000af383a7210 */ /* 0x080fe20007f3e0ff */
[----:B------:R-:W-:Y:S01]  /*5250*/  IMAD R179, R169, 0x60, RZ ;  /* 0x00000060a9b37824 */ /* 0x000fe200078e02ff */
[----:B------:R-:W-:Y:S02]  /*5260*/  SHF.L.U64.HI R163, R139, 0x1, R126 ;  /* 0x000000018ba37819 */ /* 0x000fe4000001027e */
[----:B------:R-:W-:Y:S02]  /*5270*/  IADD3 R40, P2, R26, R175, RZ ;  /* 0x000000af1a287210 */ /* 0x000fe40007f5e0ff */
[----:B------:R-:W-:Y:S01]  /*5280*/  IADD3 R167, R167, R173, RZ ;  /* 0x000000ada7a77210 */ /* 0x000fe20007ffe0ff */
[--C-:B------:R-:W-:Y:S01]  /*5290*/  IMAD.X R59, R57, 0x1, R163.reuse, P1 ;  /* 0x00000001393b7824 */ /* 0x100fe200008e06a3 */
[----:B------:R-:W-:Y:S01]  /*52a0*/  ISETP.GE.AND P1, PT, R20, R23, PT ;  /* 0x000000171400720c */ /* 0x000fe20003f26270 */
[----:B------:R-:W-:Y:S02]  /*52b0*/  IMAD.X R41, R27, 0x1, R163, P2 ;  /* 0x000000011b297824 */ /* 0x000fe400010e06a3 */
[----:B------:R-:W-:Y:S01]  /*52c0*/  IMAD.WIDE.U32 R162, R168, 0x60, R158 ;  /* 0x00000060a8a27825 */ /* 0x000fe200078e009e */
[----:B------:R-:W2:Y:S04]  /*52d0*/  @!P0 LD.E.64 R50, [R58.64] ;  /* 0x000000063a328980 */ /* 0x000ea8000c101b00 */
[----:B------:R-:W-:Y:S02]  /*52e0*/  IADD3 R163, R163, R179, RZ ;  /* 0x000000b3a3a37210 */ /* 0x000fe40007ffe0ff */
[----:B------:R-:W3:Y:S08]  /*52f0*/  LD.E.128 R32, [R166.64] ;  /* 0x00000006a6207980 */ /* 0x000ef0000c101d00 */
[----:B------:R-:W4:Y:S01]  /*5300*/  @!P0 LD.E.64 R30, [R40.64] ;  /* 0x00000006281e8980 */ /* 0x000f22000c101b00 */
[C---:B--2---:R-:W-:Y:S01]  /*5310*/  @!P0 IMAD.U32 R48, R51.reuse, 0x10000, RZ ;  /* 0x0001000033308824 */ /* 0x044fe200078e00ff */
[C---:B------:R-:W-:Y:S02]  /*5320*/  @!P0 SHF.L.U32 R45, R50.reuse, 0x10, RZ ;  /* 0x00000010322d8819 */ /* 0x040fe400000006ff */
[----:B------:R-:W-:Y:S02]  /*5330*/  @!P0 LOP3.LUT R47, R50, 0xffff0000, RZ, 0xc0, !PT ;  /* 0xffff0000322f8812 */ /* 0x000fe400078ec0ff */
[----:B------:R-:W-:Y:S02]  /*5340*/  @!P0 LOP3.LUT R51, R51, 0xffff0000, RZ, 0xc0, !PT ;  /* 0xffff000033338812 */ /* 0x000fe400078ec0ff */
[C---:B---3--:R-:W-:Y:S02]  /*5350*/  @!P0 LOP3.LUT R38, R32.reuse, 0xffff0000, RZ, 0xc0, !PT ;  /* 0xffff000020268812 */ /* 0x048fe400078ec0ff */
[----:B------:R-:W-:Y:S02]  /*5360*/  @!P0 SHF.L.U32 R46, R32, 0x10, RZ ;  /* 0x00000010202e8819 */ /* 0x000fe400000006ff */
[----:B------:R-:W-:Y:S01]  /*5370*/  @!P0 LOP3.LUT R39, R33, 0xffff0000, RZ, 0xc0, !PT ;  /* 0xffff000021278812 */ /* 0x000fe200078ec0ff */
[----:B------:R-:W-:Y:S01]  /*5380*/  @!P0 FMUL.FTZ R173, R38, R45 ;  /* 0x0000002d26ad8220 */ /* 0x000fe20000410000 */
[----:B------:R-:W-:Y:S02]  /*5390*/  @!P0 SHF.L.U32 R49, R34, 0x10, RZ ;  /* 0x0000001022318819 */ /* 0x000fe400000006ff */
[C---:B----4-:R-:W-:Y:S01]  /*53a0*/  @!P0 SHF.L.U32 R37, R30.reuse, 0x10, RZ ;  /* 0x000000101e258819 */ /* 0x050fe200000006ff */
[----:B------:R-:W-:Y:S01]  /*53b0*/  @!P0 FMUL.FTZ R175, R39, R47 ;  /* 0x0000002f27af8220 */ /* 0x000fe20000410000 */
[----:B------:R-:W-:Y:S01]  /*53c0*/  @!P0 LOP3.LUT R36, R30, 0xffff0000, RZ, 0xc0, !PT ;  /* 0xffff00001e248812 */ /* 0x000fe200078ec0ff */
[C---:B------:R-:W-:Y:S01]  /*53d0*/  @!P0 IMAD.U32 R30, R31.reuse, 0x10000, RZ ;  /* 0x000100001f1e8824 */ /* 0x040fe200078e00ff */
[----:B------:R-:W-:Y:S01]  /*53e0*/  @!P0 LOP3.LUT R31, R31, 0xffff0000, RZ, 0xc0, !PT ;  /* 0xffff00001f1f8812 */ /* 0x000fe200078ec0ff */
[-C--:B------:R-:W-:Y:S01]  /*53f0*/  @!P0 FMUL.FTZ R0, R38, R37.reuse ;  /* 0x0000002526008220 */ /* 0x080fe20000410000 */
[----:B------:R-:W-:Y:S01]  /*5400*/  @!P0 LOP3.LUT R38, R35, 0xffff0000, RZ, 0xc0, !PT ;  /* 0xffff000023268812 */ /* 0x000fe200078ec0ff */
[----:B------:R-:W-:Y:S01]  /*5410*/  @!P0 FFMA.FTZ R173, R46, R37, -R173 ;  /* 0x000000252ead8223 */ /* 0x000fe200000108ad */
[----:B------:R-:W-:Y:S01]  /*5420*/  @!P0 LOP3.LUT R37, R34, 0xffff0000, RZ, 0xc0, !PT ;  /* 0xffff000022258812 */ /* 0x000fe200078ec0ff */
[----:B------:R-:W-:Y:S02]  /*5430*/  @!P0 FFMA.FTZ R0, R45, R46, R0 ;  /* 0x0000002e2d008223 */ /* 0x000fe40000010000 */
[----:B------:R-:W-:Y:S02]  /*5440*/  @!P0 IMAD.U32 R45, R33, 0x10000, RZ ;  /* 0x00010000212d8824 */ /* 0x000fe400078e00ff */
[----:B------:R-:W-:Y:S01]  /*5450*/  @!P0 FMUL.FTZ R2, R39, R36 ;  /* 0x0000002427028220 */ /* 0x000fe20000410000 */
[----:B------:R-:W-:Y:S01]  /*5460*/  @!P0 F2FP.BF16.PACK_AB R173, R0, R173 ;  /* 0x000000ad00ad823e */ /* 0x000fe200000010ff */
[C---:B------:R-:W-:Y:S02]  /*5470*/  @!P0 FMUL.FTZ R3, R37.reuse, R30 ;  /* 0x0000001e25038220 */ /* 0x040fe40000410000 */
[----:B------:R-:W-:Y:S02]  /*5480*/  @!P0 FMUL.FTZ R142, R37, R48 ;  /* 0x00000030258e8220 */ /* 0x000fe40000410000 */
        /* <DEDUP_REMOVED lines=63> */
[----:B------:R-:W2:Y:S06]  /*5880*/  @!P0 LD.E.64 R48, [R58.64+0x80] ;  /* 0x000080063a308980 */ /* 0x000eac000c101b00 */
[----:B------:R-:W3:Y:S08]  /*5890*/  LD.E.128 R32, [R166.64+0x100] ;  /* 0x00010006a6207980 */ /* 0x000ef0000c101d00 */
[----:B------:R-:W4:Y:S01]  /*58a0*/  @!P0 LD.E.64 R30, [R40.64+0x80] ;  /* 0x00008006281e8980 */ /* 0x000f22000c101b00 */
[C---:B--2---:R-:W-:Y:S02]  /*58b0*/  @!P0 SHF.L.U32 R46, R48.reuse, 0x10, RZ ;  /* 0x00000010302e8819 */ /* 0x044fe400000006ff */
[----:B------:R-:W-:Y:S01]  /*58c0*/  @!P0 LOP3.LUT R47, R48, 0xffff0000, RZ, 0xc0, !PT ;  /* 0xffff0000302f8812 */ /* 0x000fe200078ec0ff */
[C---:B------:R-:W-:Y:S01]  /*58d0*/  @!P0 IMAD.U32 R48, R49.reuse, 0x10000, RZ ;  /* 0x0001000031308824 */ /* 0x040fe200078e00ff */
[----:B------:R-:W-:Y:S02]  /*58e0*/  @!P0 LOP3.LUT R49, R49, 0xffff0000, RZ, 0xc0, !PT ;  /* 0xffff000031318812 */ /* 0x000fe400078ec0ff */
[----:B---3--:R-:W-:Y:S02]  /*58f0*/  @!P0 LOP3.LUT R43, R32, 0xffff0000, RZ, 0xc0, !PT ;  /* 0xffff0000202b8812 */ /* 0x008fe400078ec0ff */
[----:B-1----:R-:W-:Y:S02]  /*5900*/  @!P0 LOP3.LUT R37, R33, 0xffff0000, RZ, 0xc0, !PT ;  /* 0xffff000021258812 */ /* 0x002fe400078ec0ff */
[----:B------:R-:W-:Y:S01]  /*5910*/  @!P0 LOP3.LUT R38, R34, 0xffff0000, RZ, 0xc0, !PT ;  /* 0xffff000022268812 */ /* 0x000fe200078ec0ff */
[----:B------:R-:W-:Y:S01]  /*5920*/  @!P0 FMUL.FTZ R142, R43, R46 ;  /* 0x0000002e2b8e8220 */ /* 0x000fe20000410000 */
[----:B------:R-:W-:Y:S01]  /*5930*/  @!P0 LOP3.LUT R36, R35, 0xffff0000, RZ, 0xc0, !PT ;  /* 0xffff000023248812 */ /* 0x000fe200078ec0ff */
[----:B------:R-:W-:Y:S01]  /*5940*/  @!P0 FMUL.FTZ R173, R37, R47 ;  /* 0x0000002f25ad8220 */ /* 0x000fe20000410000 */
[----:B------:R-:W-:Y:S01]  /*5950*/  @!P0 SHF.L.U32 R45, R32, 0x10, RZ ;  /* 0x00000010202d8819 */ /* 0x000fe200000006ff */
[C---:B----4-:R-:W-:Y:S01]  /*5960*/  @!P0 IMAD.U32 R42, R30.reuse, 0x10000, RZ ;  /* 0x000100001e2a8824 */ /* 0x050fe200078e00ff */
[----:B------:R-:W-:Y:S01]  /*5970*/  @!P0 LOP3.LUT R30, R30, 0xffff0000, RZ, 0xc0, !PT ;  /* 0xffff00001e1e8812 */ /* 0x000fe200078ec0ff */
[----:B------:R-:W-:Y:S01]  /*5980*/  @!P0 FMUL.FTZ R164, R38, R48 ;  /* 0x0000003026a48220 */ /* 0x000fe20000410000 */
[----:B------:R-:W-:Y:S01]  /*5990*/  @!P0 SHF.L.U32 R23, R31, 0x10, RZ ;  /* 0x000000101f178819 */ /* 0x000fe200000006ff */
[-C--:B------:R-:W-:Y:S01]  /*59a0*/  @!P0 FMUL.FTZ R9, R43, R42.reuse ;  /* 0x0000002a2b098220 */ /* 0x080fe20000410000 */
[----:B------:R-:W-:Y:S01]  /*59b0*/  @!P0 LOP3.LUT R31, R31, 0xffff0000, RZ, 0xc0, !PT ;  /* 0xffff00001f1f8812 */ /* 0x000fe200078ec0ff */
[----:B------:R-:W-:Y:S01]  /*59c0*/  @!P0 FFMA.FTZ R142, R45, R42, -R142 ;  /* 0x0000002a2d8e8223 */ /* 0x000fe2000001088e */
[----:B------:R-:W-:Y:S01]  /*59d0*/  @!P0 SHF.L.U32 R50, R35, 0x10, RZ ;  /* 0x0000001023328819 */ /* 0x000fe200000006ff */
[----:B------:R-:W-:Y:S01]  /*59e0*/  @!P0 FFMA.FTZ R9, R46, R45, R9 ;  /* 0x0000002d2e098223 */ /* 0x000fe20000010009 */
[----:B------:R-:W-:Y:S01]  /*59f0*/  @!P0 SHF.L.U32 R45, R33, 0x10, RZ ;  /* 0x00000010212d8819 */ /* 0x000fe200000006ff */
[----:B------:R-:W-:Y:S02]  /*5a00*/  @!P0 FMUL.FTZ R10, R37, R30 ;  /* 0x0000001e250a8220 */ /* 0x000fe40000410000 */
[----:B------:R-:W-:Y:S01]  /*5a10*/  @!P0 FMUL.FTZ R11, R38, R23 ;  /* 0x00000017260b8220 */ /* 0x000fe20000410000 */
[----:B------:R-:W-:Y:S01]  /*5a20*/  @!P0 F2FP.BF16.PACK_AB R142, R9, R142 ;  /* 0x0000008e098e823e */ /* 0x000fe200000010ff */
[C---:B------:R-:W-:Y:S02]  /*5a30*/  @!P0 FMUL.FTZ R172, R36.reuse, R49 ;  /* 0x0000003124ac8220 */ /* 0x040fe40000410000 */
[-C--:B------:R-:W-:Y:S01]  /*5a40*/  @!P0 FMUL.FTZ R12, R36, R31.reuse ;  /* 0x0000001f240c8220 */ /* 0x080fe20000410000 */
[----:B------:R-:W-:Y:S01]  /*5a50*/  @!P0 MOV R32, R142 ;  /* 0x0000008e00208202 */ /* 0x000fe20000000f00 */
[----:B------:R-:W-:Y:S02]  /*5a60*/  @!P0 FFMA.FTZ R173, R45, R30, -R173 ;  /* 0x0000001e2dad8223 */ /* 0x000fe400000108ad */
[----:B------:R-:W-:Y:S02]  /*5a70*/  @!P0 FFMA.FTZ R172, R50, R31, -R172 ;  /* 0x0000001f32ac8223 */ /* 0x000fe400000108ac */
[----:B------:R-:W-:Y:S02]  /*5a80*/  @!P0 IMAD.U32 R46, R34, 0x10000, RZ ;  /* 0x00010000222e8824 */ /* 0x000fe400078e00ff */
[----:B------:R-:W-:Y:S02]  /*5a90*/  @!P0 FFMA.FTZ R10, R47, R45, R10 ;  /* 0x0000002d2f0a8223 */ /* 0x000fe4000001000a */
[----:B------:R-:W-:Y:S02]  /*5aa0*/  @!P0 FFMA.FTZ R11, R48, R46, R11 ;  /* 0x0000002e300b8223 */ /* 0x000fe4000001000b */
[----:B------:R-:W-:Y:S01]  /*5ab0*/  @!P0 FFMA.FTZ R164, R46, R23, -R164 ;  /* 0x000000172ea48223 */ /* 0x000fe200000108a4 */
[----:B------:R-:W-:Y:S01]  /*5ac0*/  @!P0 F2FP.BF16.PACK_AB R173, R10, R173 ;  /* 0x000000ad0aad823e */ /* 0x000fe200000010ff */
[----:B------:R-:W-:Y:S03]  /*5ad0*/  @!P0 FFMA.FTZ R12, R49, R50, R12 ;  /* 0x00000032310c8223 */ /* 0x000fe6000001000c */
[----:B------:R-:W-:Y:S01]  /*5ae0*/  @!P0 F2FP.BF16.PACK_AB R164, R11, R164 ;  /* 0x000000a40ba4823e */ /* 0x000fe200000010ff */
[----:B------:R-:W-:Y:S01]  /*5af0*/  @!P0 IMAD.MOV.U32 R33, RZ, RZ, R173 ;  /* 0x000000ffff218224 */ /* 0x000fe200078e00ad */
[----:B------:R-:W-:Y:S02]  /*5b00*/  @!P0 F2FP.BF16.PACK_AB R175, R12, R172 ;  /* 0x000000ac0caf823e */ /* 0x000fe400000010ff */
[----:B------:R-:W-:Y:S02]  /*5b10*/  @!P0 MOV R34, R164 ;  /* 0x000000a400228202 */ /* 0x000fe40000000f00 */
[----:B------:R-:W-:Y:S05]  /*5b20*/  @!P0 MOV R35, R175 ;  /* 0x000000af00238202 */ /* 0x000fea0000000f00 */
[----:B------:R1:W-:Y:S08]  /*5b30*/  ST.E.128 [R162.64+0x100], R32 ;  /* 0x00010020a2007985 */ /* 0x0003f0000c101d06 */
[----:B------:R-:W2:Y:S06]  /*5b40*/  @!P1 LD.E.64 R58, [R58.64+0xc0] ;  /* 0x0000c0063a3a9980 */ /* 0x000eac000c101b00 */
[----:B------:R-:W3:Y:S08]  /*5b50*/  LD.E.128 R36, [R166.64+0x180] ;  /* 0x00018006a6247980 */ /* 0x000ef0000c101d00 */
[----:B------:R-:W4:Y:S01]  /*5b60*/  @!P1 LD.E.64 R30, [R40.64+0xc0] ;  /* 0x0000c006281e9980 */ /* 0x000f22000c101b00 */
[C---:B--2---:R-:W-:Y:S01]  /*5b70*/  @!P1 SHF.L.U32 R46, R58.reuse, 0x10, RZ ;  /* 0x000000103a2e9819 */ /* 0x044fe200000006ff */
[C---:B------:R-:W-:Y:S01]  /*5b80*/  @!P1 IMAD.U32 R48, R59.reuse, 0x10000, RZ ;  /* 0x000100003b309824 */ /* 0x040fe200078e00ff */
[----:B------:R-:W-:Y:S02]  /*5b90*/  @!P1 LOP3.LUT R47, R58, 0xffff0000, RZ, 0xc0, !PT ;  /* 0xffff00003a2f9812 */ /* 0x000fe400078ec0ff */
[----:B------:R-:W-:Y:S02]  /*5ba0*/  @!P1 LOP3.LUT R49, R59, 0xffff0000, RZ, 0xc0, !PT ;  /* 0xffff00003b319812 */ /* 0x000fe400078ec0ff */
[C---:B---3--:R-:W-:Y:S02]  /*5bb0*/  @!P1 LOP3.LUT R43, R36.reuse, 0xffff0000, RZ, 0xc0, !PT ;  /* 0xffff0000242b9812 */ /* 0x048fe400078ec0ff */
[----:B------:R-:W-:Y:S02]  /*5bc0*/  @!P1 SHF.L.U32 R45, R36, 0x10, RZ ;  /* 0x00000010242d9819 */ /* 0x000fe400000006ff */
[----:B-1----:R-:W-:Y:S01]  /*5bd0*/  @!P1 LOP3.LUT R33, R37, 0xffff0000, RZ, 0xc0, !PT ;  /* 0xffff000025219812 */ /* 0x002fe200078ec0ff */
[----:B------:R-:W-:Y:S01]  /*5be0*/  @!P1 FMUL.FTZ R142, R43, R46 ;  /* 0x0000002e2b8e9220 */ /* 0x000fe20000410000 */
[----:B------:R-:W-:Y:S01]  /*5bf0*/  @!P1 LOP3.LUT R34, R38, 0xffff0000, RZ, 0xc0, !PT ;  /* 0xffff000026229812 */ /* 0x000fe200078ec0ff */
        /* <DEDUP_REMOVED lines=10> */
[----:B------:R-:W-:Y:S01]  /*5ca0*/  @!P1 FMUL.FTZ R14, R33, R30 ;  /* 0x0000001e210e9220 */ /* 0x000fe20000410000 */
[----:B------:R-:W-:Y:S01]  /*5cb0*/  @!P1 LOP3.LUT R31, R31, 0xffff0000, RZ, 0xc0, !PT ;  /* 0xffff00001f1f9812 */ /* 0x000fe200078ec0ff */
[----:B------:R-:W-:Y:S01]  /*5cc0*/  @!P1 IMAD.U32 R46, R38, 0x10000, RZ ;  /* 0x00010000262e9824 */ /* 0x000fe200078e00ff */
[----:B------:R-:W-:Y:S01]  /*5cd0*/  @!P1 F2FP.BF16.PACK_AB R142, R13, R142 ;  /* 0x0000008e0d8e923e */ /* 0x000fe200000010ff */
[C---:B------:R-:W-:Y:S02]  /*5ce0*/  @!P1 FMUL.FTZ R15, R34.reuse, R23 ;  /* 0x00000017220f9220 */ /* 0x040fe40000410000 */
        /* <DEDUP_REMOVED lines=17> */
.L_x_4124:
[----:B------:R-:W-:Y:S05]  /*5e00*/  BSYNC B0 ;  /* 0x0000000000007941 */ /* 0x000fea0003800000 */
.L_x_4123:
[----:B------:R-:W2:Y:S02]  /*5e10*/  LD.E R3, [R28.64+0xd0] ;  /* 0x0000d0061c037980 */ /* 0x000ea4000c101900 */
[----:B--2---:R-:W-:Y:S05]  /*5e20*/  IMAD.U32 R3, R3, -0x20, RZ ;  /* 0xffffffe003037824 */ /* 0x004fea00078e00ff */
[C---:B------:R-:W-:Y:S02]  /*5e30*/  LEA R26, P1, R3.reuse, R26, 0x1 ;  /* 0x0000001a031a7211 */ /* 0x040fe400078208ff */
[C---:B------:R-:W-:Y:S02]  /*5e40*/  LEA R56, P0, R3.reuse, R56, 0x1 ;  /* 0x0000003803387211 */ /* 0x040fe400078008ff */
[C---:B------:R-:W-:Y:S02]  /*5e50*/  LEA.HI.X.SX32 R27, R3.reuse, R27, 0x1, P1 ;  /* 0x0000001b031b7211 */ /* 0x040fe400008f0eff */
[----:B------:R-:W-:Y:S01]  /*5e60*/  LEA.HI.X.SX32 R57, R3, R57, 0x1, P0 ;  /* 0x0000003903397211 */ /* 0x000fe200000f0eff */
[----:B------:R-:W-:-:S05]  /*5e70*/  BRA `(.L_x_4125) ;  /* 0x00005e6000007947 */ /* 0x000fca0003800000 */
.L_x_4116:
[----:B------:R-:W-:Y:S01]  /*5e80*/  BSSY B1, `(.L_x_4126) ;  /* 0x0000155000017945 */ /* 0x000fe20003800000 */
[----:B------:R-:W-:-:S05]  /*5e90*/  @!P3 BRA `(.L_x_4127) ;  /* 0x000015300000b947 */ /* 0x000fca0003800000 */
[----:B------:R1:W5:Y:S01]  /*5ea0*/  LD.E.128 R40, [R110.64] ;  /* 0x000000066e287980 */ /* 0x000362000c101d00 */
[----:B------:R-:W-:Y:S01]  /*5eb0*/  ISETP.GE.AND P0, PT, R24, R23, PT ;  /* 0x000000171800720c */ /* 0x000fe20003f06270 */
[----:B------:R-:W-:Y:S01]  /*5ec0*/  @!UPT UIADD3 URZ, URZ, URZ, URZ ;  /* 0x0000003f3f3ff290 */ /* 0x000fe2000fffe03f */
[----:B------:R-:W-:Y:S11]  /*5ed0*/  BSSY B0, `(.L_x_4128) ;  /* 0x0000050000007945 */ /* 0x000ff60003800000 */
[----:B------:R-:W-:-:S05]  /*5ee0*/  @P0 BRA `(.L_x_4129) ;  /* 0x000004e000000947 */ /* 0x000fca0003800000 */
[----:B------:R-:W-:Y:S01]  /*5ef0*/  LEA.HI R5, R23, R23, RZ, 0x1 ;  /* 0x0000001717057211 */ /* 0x000fe200078f08ff */
[----:B-----5:R-:W-:Y:S01]  /*5f00*/  IMAD.U32 R33, R40, 0x10000, RZ ;  /* 0x0001000028217824 */ /* 0x020fe200078e00ff */
[----:B------:R-:W-:Y:S01]  /*5f10*/  MOV R3, RZ ;  /* 0x000000ff00037202 */ /* 0x000fe20000000f00 */
[----:B------:R-:W-:Y:S01]  /*5f20*/  IMAD.U32 R34, R42, 0x10000, RZ ;  /* 0x000100002a227824 */ /* 0x000fe200078e00ff */
[----:B------:R-:W-:Y:S02]  /*5f30*/  SHF.R.S32.HI R5, RZ, 0x1, R5 ;  /* 0x00000001ff057819 */ /* 0x000fe40000011405 */
[----:B------:R-:W-:Y:S02]  /*5f40*/  LOP3.LUT R35, R40, 0xffff0000, RZ, 0xc0, !PT ;  /* 0xffff000028237812 */ /* 0x000fe400078ec0ff */
[----:B------:R-:W-:Y:S01]  /*5f50*/  ISETP.GE.AND P1, PT, R24, R5, PT ;  /* 0x000000051800720c */ /* 0x000fe20003f26270 */
[--C-:B------:R-:W-:Y:S01]  /*5f60*/  IMAD.MOV.U32 R7, RZ, RZ, R5.reuse ;  /* 0x000000ffff077224 */ /* 0x100fe200078e0005 */
[C---:B------:R-:W-:Y:S02]  /*5f70*/  SHF.L.U32 R30, R41.reuse, 0x10, RZ ;  /* 0x00000010291e7819 */ /* 0x040fe400000006ff */
        /* <DEDUP_REMOVED lines=8> */
[C---:B------:R-:W-:Y:S03]  /*6000*/  LEA R48, P0, R3.reuse, R112, 0x1 ;  /* 0x0000007003307211 */ /* 0x040fe600078008ff */
[----:B------:R-:W2:Y:S01]  /*6010*/  LD.E.128 R12, [R10.64] ;  /* 0x000000060a0c7980 */ /* 0x000ea2000c101d00 */
[----:B------:R-:W-:Y:S01]  /*6020*/  LEA.HI.X.SX32 R49, R3, R113, 0x1, P0 ;  /* 0x0000007103317211 */ /* 0x000fe200000f0eff */
[----:B------:R-:W-:Y:S01]  /*6030*/  IMAD.MOV.U32 R3, RZ, RZ, RZ ;  /* 0x000000ffff037224 */ /* 0x000fe200078e00ff */
[----:B------:R-:W-:Y:S04]  /*6040*/  @P1 IADD3 R3, -R5, RZ, RZ ;  /* 0x000000ff05031210 */ /* 0x000fe80007ffe1ff */
[C---:B------:R-:W-:Y:S01]  /*6050*/  LEA R44, P0, R3.reuse, R114, 0x1 ;  /* 0x00000072032c7211 */ /* 0x040fe200078008ff */
[----:B------:R-:W3:Y:S03]  /*6060*/  LD.E.128 R48, [R48.64] ;  /* 0x0000000630307980 */ /* 0x000ee6000c101d00 */
[----:B------:R-:W-:Y:S06]  /*6070*/  LEA.HI.X.SX32 R45, R3, R115, 0x1, P0 ;  /* 0x00000073032d7211 */ /* 0x000fec00000f0eff */
[----:B------:R-:W4:Y:S01]  /*6080*/  LD.E.128 R44, [R44.64] ;  /* 0x000000062c2c7980 */ /* 0x000f22000c101d00 */
[----:B--2---:R-:W-:Y:S01]  /*6090*/  IMAD.U32 R5, R14, 0x10000, RZ ;  /* 0x000100000e057824 */ /* 0x004fe200078e00ff */
[C---:B------:R-:W-:Y:S01]  /*60a0*/  SHF.L.U32 R7, R15.reuse, 0x10, RZ ;  /* 0x000000100f077819 */ /* 0x040fe200000006ff */
[----:B------:R-:W-:Y:S01]  /*60b0*/  IMAD.U32 R0, R12, 0x10000, RZ ;  /* 0x000100000c007824 */ /* 0x000fe200078e00ff */
[----:B------:R-:W-:Y:S02]  /*60c0*/  LOP3.LUT R9, R15, 0xffff0000, RZ, 0xc0, !PT ;  /* 0xffff00000f097812 */ /* 0x000fe400078ec0ff */
[----:B------:R-:W-:Y:S02]  /*60d0*/  LOP3.LUT R6, R14, 0xffff0000, RZ, 0xc0, !PT ;  /* 0xffff00000e067812 */ /* 0x000fe400078ec0ff */
[----:B------:R-:W-:Y:S01]  /*60e0*/  LOP3.LUT R2, R12, 0xffff0000, RZ, 0xc0, !PT ;  /* 0xffff00000c027812 */ /* 0x000fe200078ec0ff */
[----:B---3--:R-:W-:Y:S01]  /*60f0*/  IMAD.U32 R31, R48, 0x10000, RZ ;  /* 0x00010000301f7824 */ /* 0x008fe200078e00ff */
[----:B------:R-:W-:Y:S01]  /*6100*/  LOP3.LUT R8, R51, 0xffff0000, RZ, 0xc0, !PT ;  /* 0xffff000033087812 */ /* 0x000fe200078ec0ff */
[----:B------:R-:W-:Y:S01]  /*6110*/  IMAD.U32 R12, R50, 0x10000, RZ ;  /* 0x00010000320c7824 */ /* 0x000fe200078e00ff */
[----:B------:R-:W-:Y:S01]  /*6120*/  LOP3.LUT R15, R48, 0xffff0000, RZ, 0xc0, !PT ;  /* 0xffff0000300f7812 */ /* 0x000fe200078ec0ff */
[----:B------:R-:W-:Y:S01]  /*6130*/  @!P1 FADD.FTZ R31, -R31, -RZ ;  /* 0x800000ff1f1f9221 */ /* 0x000fe20000010100 */
[----:B------:R-:W-:Y:S01]  /*6140*/  SHF.L.U32 R14, R49, 0x10, RZ ;  /* 0x00000010310e7819 */ /* 0x000fe200000006ff */
[----:B------:R-:W-:Y:S01]  /*6150*/  @!P1 FADD.FTZ R8, -R8, -RZ ;  /* 0x800000ff08089221 */ /* 0x000fe20000010100 */
[----:B------:R-:W-:Y:S01]  /*6160*/  SHF.L.U32 R3, R13, 0x10, RZ ;  /* 0x000000100d037819 */ /* 0x000fe200000006ff */
[----:B------:R-:W-:Y:S01]  /*6170*/  @!P1 FADD.FTZ R15, -R15, -RZ ;  /* 0x800000ff0f0f9221 */ /* 0x000fe20000010100 */
[----:B------:R-:W-:Y:S01]  /*6180*/  LOP3.LUT R4, R13, 0xffff0000, RZ, 0xc0, !PT ;  /* 0xffff00000d047812 */ /* 0x000fe200078ec0ff */
[----:B------:R-:W-:Y:S01]  /*6190*/  @!P1 FADD.FTZ R14, -R14, -RZ ;  /* 0x800000ff0e0e9221 */ /* 0x000fe20000010100 */
[----:B------:R-:W-:Y:S01]  /*61a0*/  LOP3.LUT R13, R49, 0xffff0000, RZ, 0xc0, !PT ;  /* 0xffff0000310d7812 */ /* 0x000fe200078ec0ff */
[----:B------:R-:W-:Y:S01]  /*61b0*/  FMUL.FTZ R0, R0, R31 ;  /* 0x0000001f00007220 */ /* 0x000fe20000410000 */
[----:B------:R-:W-:Y:S01]  /*61c0*/  LOP3.LUT R11, R50, 0xffff0000, RZ, 0xc0, !PT ;  /* 0xffff0000320b7812 */ /* 0x000fe200078ec0ff */
[----:B------:R-:W-:Y:S01]  /*61d0*/  FMUL.FTZ R8, R9, R8 ;  /* 0x0000000809087220 */ /* 0x000fe20000410000 */
[C---:B----4-:R-:W-:Y:S01]  /*61e0*/  LOP3.LUT R16, R44.reuse, 0xffff0000, RZ, 0xc0, !PT ;  /* 0xffff00002c107812 */ /* 0x050fe200078ec0ff */
[----:B------:R-:W-:Y:S01]  /*61f0*/  IMAD.U32 R9, R44, 0x10000, RZ ;  /* 0x000100002c097824 */ /* 0x000fe200078e00ff */
[----:B------:R-:W-:Y:S01]  /*6200*/  SHF.L.U32 R10, R51, 0x10, RZ ;  /* 0x00000010330a7819 */ /* 0x000fe200000006ff */
[----:B------:R-:W-:Y:S01]  /*6210*/  @!P1 FADD.FTZ R13, -R13, -RZ ;  /* 0x800000ff0d0d9221 */ /* 0x000fe20000010100 */
[C---:B------:R-:W-:Y:S01]  /*6220*/  SHF.L.U32 R31, R45.reuse, 0x10, RZ ;  /* 0x000000102d1f7819 */ /* 0x040fe200000006ff */
        /* <DEDUP_REMOVED lines=15> */
[----:B------:R-:W-:Y:S02]  /*6320*/  FMUL.FTZ R6, R6, R11 ;  /* 0x0000000b06067220 */ /* 0x000fe40000410000 */
[----:B------:R-:W-:Y:S02]  /*6330*/  FFMA.FTZ R4, R37, R32, R4 ;  /* 0x0000002025047223 */ /* 0x000fe40000010004 */
[----:B------:R-:W-:Y:S02]  /*6340*/  FMUL.FTZ R7, R7, R10 ;  /* 0x0000000a07077220 */ /* 0x000fe40000410000 */
[----:B------:R-:W-:Y:S02]  /*6350*/  FFMA.FTZ R5, R34, R36, R5 ;  /* 0x0000002422057223 */ /* 0x000fe40000010005 */
[----:B------:R-:W-:Y:S02]  /*6360*/  FFMA.FTZ R6, R39, R38, R6 ;  /* 0x0000002627067223 */ /* 0x000fe40000010006 */
[----:B------:R-:W-:Y:S01]  /*6370*/  FFMA.FTZ R7, R40, R41, R7 ;  /* 0x0000002928077223 */ /* 0x000fe20000010007 */
[----:B------:R-:W-:Y:S01]  /*6380*/  F2FP.BF16.PACK_AB R40, R2, R0 ;  /* 0x000000000228723e */ /* 0x000fe200000010ff */
[----:B------:R-:W-:Y:S01]  /*6390*/  FFMA.FTZ R8, R43, R42, R8 ;  /* 0x0000002a2b087223 */ /* 0x000fe20000010008 */
[----:B------:R-:W-:Y:S02]  /*63a0*/  F2FP.BF16.PACK_AB R41, R4, R3 ;  /* 0x000000030429723e */ /* 0x000fe400000010ff */
[----:B------:R-:W-:Y:S02]  /*63b0*/  F2FP.BF16.PACK_AB R42, R6, R5 ;  /* 0x00000005062a723e */ /* 0x000fe400000010ff */
[----:B------:R-:W-:Y:S02]  /*63c0*/  F2FP.BF16.PACK_AB R43, R8, R7 ;  /* 0x00000007082b723e */ /* 0x000fe400000010ff */
.L_x_4129:
[----:B------:R-:W-:Y:S05]  /*63d0*/  BSYNC B0 ;  /* 0x0000000000007941 */ /* 0x000fea0003800000 */
.L_x_4128:
[----:B-----5:R2:W-:Y:S01]  /*63e0*/  ST.E.128 [R158.64], R40 ;  /* 0x000000289e007985 */ /* 0x0205e2000c101d06 */
[----:B------:R-:W-:Y:S01]  /*63f0*/  ISETP.GE.AND P0, PT, R20, R23, PT ;  /* 0x000000171400720c */ /* 0x000fe20003f06270 */
[----:B------:R-:W-:Y:S02]  /*6400*/  BSSY B0, `(.L_x_4130) ;  /* 0x0000052000007945 */ /* 0x000fe40003800000 */
[----:B------:R2:W5:Y:S10]  /*6410*/  LD.E.128 R8, [R110.64+0x80] ;  /* 0x000080066e087980 */ /* 0x000574000c101d00 */
[----:B------:R-:W-:-:S05]  /*6420*/  @P0 BRA `(.L_x_4131) ;  /* 0x000004f000000947 */ /* 0x000fca0003800000 */
[----:B------:R-:W-:Y:S01]  /*6430*/  LEA.HI R13, R23, R23, RZ, 0x1 ;  /* 0x00000017170d7211 */ /* 0x000fe200078f08ff */
[----:B-----5:R-:W-:Y:S01]  /*6440*/  IMAD.U32 R16, R9, 0x10000, RZ ;  /* 0x0001000009107824 */ /* 0x020fe200078e00ff */
[----:B------:R-:W-:Y:S01]  /*6450*/  MOV R15, RZ ;  /* 0x000000ff000f7202 */ /* 0x000fe20000000f00 */
[----:B------:R-:W-:Y:S01]  /*6460*/  IMAD.U32 R33, R8, 0x10000, RZ ;  /* 0x0001000008217824 */ /* 0x000fe200078e00ff */
[----:B------:R-:W-:Y:S01]  /*6470*/  SHF.R.S32.HI R13, RZ, 0x1, R13 ;  /* 0x00000001ff0d7819 */ /* 0x000fe2000001140d */
[----:B------:R-:W-:Y:S01]  /*6480*/  IMAD.U32 R32, R11, 0x10000, RZ ;  /* 0x000100000b207824 */ /* 0x000fe200078e00ff */
[----:B------:R-:W-:Y:S02]  /*6490*/  LOP3.LUT R37, R9, 0xffff0000, RZ, 0xc0, !PT ;  /* 0xffff000009257812 */ /* 0x000fe400078ec0ff */
[----:B------:R-:W-:Y:S01]  /*64a0*/  ISETP.GE.AND P1, PT, R20, R13, PT ;  /* 0x0000000d1400720c */ /* 0x000fe20003f26270 */
[--C-:B------:R-:W-:Y:S01]  /*64b0*/  IMAD.MOV.U32 R5, RZ, RZ, R13.reuse ;  /* 0x000000ffff057224 */ /* 0x100fe200078e000d */
[----:B------:R-:W-:Y:S02]  /*64c0*/  LOP3.LUT R35, R8, 0xffff0000, RZ, 0xc0, !PT ;  /* 0xffff000008237812 */ /* 0x000fe400078ec0ff */
[C---:B------:R-:W-:Y:S02]  /*64d0*/  SHF.L.U32 R30, R10.reuse, 0x10, RZ ;  /* 0x000000100a1e7819 */ /* 0x040fe400000006ff */
[----:B------:R-:W-:Y:S02]  /*64e0*/  LOP3.LUT R39, R10, 0xffff0000, RZ, 0xc0, !PT ;  /* 0xffff00000a277812 */ /* 0x000fe400078ec0ff */
[----:B--2---:R-:W-:Y:S05]  /*64f0*/  LOP3.LUT R41, R11, 0xffff0000, RZ, 0xc0, !PT ;  /* 0xffff00000b297812 */ /* 0x004fea00078ec0ff */
[--C-:B------:R-:W-:Y:S02]  /*6500*/  @P1 IMAD.MOV R5, RZ, RZ, -R13.reuse ;  /* 0x000000ffff051224 */ /* 0x100fe400078e0a0d */
[----:B------:R-:W-:Y:S03]  /*6510*/  @P1 IMAD.MOV R15, RZ, RZ, -R13 ;  /* 0x000000ffff0f1224 */ /* 0x000fe600078e0a0d */
[C---:B------:R-:W-:Y:S04]  /*6520*/  LEA R2, P0, R5.reuse, R110, 0x1 ;  /* 0x0000006e05027211 */ /* 0x040fe800078008ff */
[----:B------:R-:W-:Y:S02]  /*6530*/  LEA.HI.X.SX32 R3, R5, R111, 0x1, P0 ;  /* 0x0000006f05037211 */ /* 0x000fe400000f0eff */
[C---:B------:R-:W-:Y:S03]  /*6540*/  LEA R48, P0, R15.reuse, R112, 0x1 ;  /* 0x000000700f307211 */ /* 0x040fe600078008ff */
[----:B------:R-:W2:Y:S01]  /*6550*/  LD.E.128 R4, [R2.64+0x80] ;  /* 0x0000800602047980 */ /* 0x000ea2000c101d00 */
[----:B------:R-:W-:Y:S01]  /*6560*/  LEA.HI.X.SX32 R49, R15, R113, 0x1, P0 ;  /* 0x000000710f317211 */ /* 0x000fe200000f0eff */
[----:B------:R-:W-:Y:S01]  /*6570*/  IMAD.MOV.U32 R15, RZ, RZ, RZ ;  /* 0x000000ffff0f7224 */ /* 0x000fe200078e00ff */
[----:B------:R-:W-:Y:S04]  /*6580*/  @P1 IADD3 R15, -R13, RZ, RZ ;  /* 0x000000ff0d0f1210 */ /* 0x000fe80007ffe1ff */
[C---:B------:R-:W-:Y:S01]  /*6590*/  LEA R12, P0, R15.reuse, R114, 0x1 ;  /* 0x000000720f0c7211 */ /* 0x040fe200078008ff */
[----:B------:R-:W3:Y:S03]  /*65a0*/  LD.E.128 R48, [R48.64+0x80] ;  /* 0x0000800630307980 */ /* 0x000ee6000c101d00 */
[----:B------:R-:W-:Y:S05]  /*65b0*/  LEA.HI.X.SX32 R13, R15, R115, 0x1, P0 ;  /* 0x000000730f0d7211 */ /* 0x000fea00000f0eff */
[----:B------:R4:W4:Y:S01]  /*65c0*/  LD.E.128 R44, [R12.64+0x80] ;  /* 0x000080060c2c7980 */ /* 0x000922000c101d00 */
        /* <DEDUP_REMOVED lines=13> */
[C---:B------:R-:W-:Y:S01]  /*66a0*/  LOP3.LUT R11, R50.reuse, 0xffff0000, RZ, 0xc0, !PT ;  /* 0xffff0000320b7812 */ /* 0x040fe200078ec0ff */
[----:B------:R-:W-:Y:S01]  /*66b0*/  @!P1 FADD.FTZ R31, -R31, -RZ ;  /* 0x800000ff1f1f9221 */ /* 0x000fe20000010100 */
[----:B----4-:R-:W-:Y:S01]  /*66c0*/  SHF.L.U32 R12, R50, 0x10, RZ ;  /* 0x00000010320c7819 */ /* 0x010fe200000006ff */
[----:B------:R-:W-:Y:S01]  /*66d0*/  @!P1 FADD.FTZ R15, -R15, -RZ ;  /* 0x800000ff0f0f9221 */ /* 0x000fe20000010100 */
[----:B------:R-:W-:Y:S01]  /*66e0*/  LOP3.LUT R13, R49, 0xffff0000, RZ, 0xc0, !PT ;  /* 0xffff0000310d7812 */ /* 0x000fe200078ec0ff */
[----:B------:R-:W-:Y:S01]  /*66f0*/  FMUL.FTZ R7, R8, R7 ;  /* 0x0000000708077220 */ /* 0x000fe20000410000 */
[----:B------:R-:W-:Y:S01]  /*6700*/  SHF.L.U32 R5, R6, 0x10, RZ ;  /* 0x0000001006057819 */ /* 0x000fe200000006ff */
[----:B------:R-:W-:Y:S01]  /*6710*/  FMUL.FTZ R8, R10, R9 ;  /* 0x000000090a087220 */ /* 0x000fe20000410000 */
[----:B------:R-:W-:Y:S01]  /*6720*/  LOP3.LUT R6, R6, 0xffff0000, RZ, 0xc0, !PT ;  /* 0xffff000006067812 */ /* 0x000fe200078ec0ff */
[----:B------:R-:W-:Y:S01]  /*6730*/  @!P1 FADD.FTZ R14, -R14, -RZ ;  /* 0x800000ff0e0e9221 */ /* 0x000fe20000010100 */
[----:B------:R-:W-:Y:S01]  /*6740*/  SHF.L.U32 R9, R44, 0x10, RZ ;  /* 0x000000102c097819 */ /* 0x000fe200000006ff */
[----:B------:R-:W-:Y:S01]  /*6750*/  FMUL.FTZ R0, R0, R31 ;  /* 0x0000001f00007220 */ /* 0x000fe20000410000 */
[----:B------:R-:W-:Y:S01]  /*6760*/  LOP3.LUT R10, R44, 0xffff0000, RZ, 0xc0, !PT ;  /* 0xffff00002c0a7812 */ /* 0x000fe200078ec0ff */
[----:B------:R-:W-:Y:S01]  /*6770*/  @!P1 FADD.FTZ R11, -R11, -RZ ;  /* 0x800000ff0b0b9221 */ /* 0x000fe20000010100 */
[----:B------:R-:W-:Y:S01]  /*6780*/  LOP3.LUT R31, R47, 0xffff0000, RZ, 0xc0, !PT ;  /* 0xffff00002f1f7812 */ /* 0x000fe200078ec0ff */
[----:B------:R-:W-:Y:S02]  /*6790*/  @!P1 FADD.FTZ R12, -R12, -RZ ;  /* 0x800000ff0c0c9221 */ /* 0x000fe40000010100 */
[----:B------:R-:W-:Y:S02]  /*67a0*/  @!P1 FADD.FTZ R13, -R13, -RZ ;  /* 0x800000ff0d0d9221 */ /* 0x000fe40000010100 */
[----:B------:R-:W-:Y:S02]  /*67b0*/  FMUL.FTZ R2, R2, R15 ;  /* 0x0000000f02027220 */ /* 0x000fe40000410000 */
[----:B------:R-:W-:Y:S01]  /*67c0*/  FMUL.FTZ R3, R3, R14 ;  /* 0x0000000e03037220 */ /* 0x000fe20000410000 */
[----:B------:R-:W-:Y:S01]  /*67d0*/  LOP3.LUT R14, R46, 0xffff0000, RZ, 0xc0, !PT ;  /* 0xffff00002e0e7812 */ /* 0x000fe200078ec0ff */
[----:B------:R-:W-:Y:S02]  /*67e0*/  FMUL.FTZ R6, R6, R11 ;  /* 0x0000000b06067220 */ /* 0x000fe40000410000 */
[----:B------:R-:W-:Y:S02]  /*67f0*/  IMAD.U32 R11, R45, 0x10000, RZ ;  /* 0x000100002d0b7824 */ /* 0x000fe400078e00ff */
[----:B------:R-:W-:Y:S02]  /*6800*/  FFMA.FTZ R0, R33, R9, R0 ;  /* 0x0000000921007223 */ /* 0x000fe40000010000 */
[----:B------:R-:W-:Y:S01]  /*6810*/  FMUL.FTZ R5, R5, R12 ;  /* 0x0000000c05057220 */ /* 0x000fe20000410000 */
[----:B------:R-:W-:Y:S01]  /*6820*/  LOP3.LUT R12, R45, 0xffff0000, RZ, 0xc0, !PT ;  /* 0xffff00002d0c7812 */ /* 0x000fe200078ec0ff */
[----:B------:R-:W-:Y:S01]  /*6830*/  FMUL.FTZ R4, R4, R13 ;  /* 0x0000000d04047220 */ /* 0x000fe20000410000 */
[----:B------:R-:W-:Y:S01]  /*6840*/  SHF.L.U32 R13, R46, 0x10, RZ ;  /* 0x000000102e0d7819 */ /* 0x000fe200000006ff */
[----:B------:R-:W-:Y:S02]  /*6850*/  FFMA.FTZ R2, R35, R10, R2 ;  /* 0x0000000a23027223 */ /* 0x000fe40000010002 */
[----:B------:R-:W-:Y:S02]  /*6860*/  FFMA.FTZ R3, R16, R11, R3 ;  /* 0x0000000b10037223 */ /* 0x000fe40000010003 */
[----:B------:R-:W-:Y:S01]  /*6870*/  FFMA.FTZ R4, R37, R12, R4 ;  /* 0x0000000c25047223 */ /* 0x000fe20000010004 */
[----:B------:R-:W-:Y:S01]  /*6880*/  F2FP.BF16.PACK_AB R0, R2, R0 ;  /* 0x000000000200723e */ /* 0x000fe200000010ff */
[----:B------:R-:W-:Y:S02]  /*6890*/  IMAD.U32 R15, R47, 0x10000, RZ ;  /* 0x000100002f0f7824 */ /* 0x000fe400078e00ff */
[----:B------:R-:W-:Y:S01]  /*68a0*/  FFMA.FTZ R5, R30, R13, R5 ;  /* 0x0000000d1e057223 */ /* 0x000fe20000010005 */
[----:B------:R-:W-:Y:S01]  /*68b0*/  F2FP.BF16.PACK_AB R9, R4, R3 ;  /* 0x000000030409723e */ /* 0x000fe200000010ff */
[----:B------:R-:W-:Y:S02]  /*68c0*/  FFMA.FTZ R6, R39, R14, R6 ;  /* 0x0000000e27067223 */ /* 0x000fe40000010006 */
[----:B------:R-:W-:Y:S02]  /*68d0*/  FFMA.FTZ R7, R32, R15, R7 ;  /* 0x0000000f20077223 */ /* 0x000fe40000010007 */
[----:B------:R-:W-:Y:S01]  /*68e0*/  FFMA.FTZ R8, R41, R31, R8 ;  /* 0x0000001f29087223 */ /* 0x000fe20000010008 */
[----:B------:R-:W-:Y:S04]  /*68f0*/  F2FP.BF16.PACK_AB R10, R6, R5 ;  /* 0x00000005060a723e */ /* 0x000fe800000010ff */
[----:B------:R-:W-:Y:S02]  /*6900*/  F2FP.BF16.PACK_AB R11, R8, R7 ;  /* 0x00000007080b723e */ /* 0x000fe400000010ff */
[----:B------:R-:W-:Y:S02]  /*6910*/  MOV R8, R0 ;  /* 0x0000000000087202 */ /* 0x000fe40000000f00 */
.L_x_4131:
[----:B------:R-:W-:Y:S05]  /*6920*/  BSYNC B0 ;  /* 0x0000000000007941 */ /* 0x000fea0003800000 */
.L_x_4130:
[----:B-----5:R3:W-:Y:S01]  /*6930*/  ST.E.128 [R158.64+0x80], R8 ;  /* 0x000080089e007985 */ /* 0x0207e2000c101d06 */
[----:B------:R-:W-:Y:S01]  /*6940*/  ISETP.GE.AND P0, PT, R19, R23, PT ;  /* 0x000000171300720c */ /* 0x000fe20003f06270 */
[----:B------:R-:W-:Y:S02]  /*6950*/  BSSY B0, `(.L_x_4132) ;  /* 0x0000051000007945 */ /* 0x000fe40003800000 */
[----:B------:R3:W5:Y:S10]  /*6960*/  LD.E.128 R12, [R110.64+0x100] ;  /* 0x000100066e0c7980 */ /* 0x000774000c101d00 */
[----:B------:R-:W-:-:S05]  /*6970*/  @P0 BRA `(.L_x_4133) ;  /* 0x000004e000000947 */ /* 0x000fca0003800000 */
[----:B------:R-:W-:Y:S01]  /*6980*/  LEA.HI R0, R23, R23, RZ, 0x1 ;  /* 0x0000001717007211 */ /* 0x000fe200078f08ff */
[----:B---3--:R-:W-:Y:S01]  /*6990*/  IMAD.MOV.U32 R11, RZ, RZ, RZ ;  /* 0x000000ffff0b7224 */ /* 0x008fe200078e00ff */
[----:B------:R-:W-:Y:S01]  /*69a0*/  MOV R9, RZ ;  /* 0x000000ff00097202 */ /* 0x000fe20000000f00 */
[----:B-----5:R-:W-:Y:S01]  /*69b0*/  IMAD.U32 R30, R14, 0x10000, RZ ;  /* 0x000100000e1e7824 */ /* 0x020fe200078e00ff */
[----:B------:R-:W-:Y:S01]  /*69c0*/  SHF.R.S32.HI R0, RZ, 0x1, R0 ;  /* 0x00000001ff007819 */ /* 0x000fe20000011400 */
[----:B------:R-:W-:Y:S01]  /*69d0*/  IMAD.U32 R33, R12, 0x10000, RZ ;  /* 0x000100000c217824 */ /* 0x000fe200078e00ff */
[----:B------:R-:W-:Y:S02]  /*69e0*/  SHF.L.U32 R32, R15, 0x10, RZ ;  /* 0x000000100f207819 */ /* 0x000fe400000006ff */
[----:B------:R-:W-:Y:S01]  /*69f0*/  ISETP.GE.AND P1, PT, R19, R0, PT ;  /* 0x000000001300720c */ /* 0x000fe20003f26270 */
[--C-:B------:R-:W-:Y:S01]  /*6a00*/  IMAD.MOV.U32 R5, RZ, RZ, R0.reuse ;  /* 0x000000ffff057224 */ /* 0x100fe200078e0000 */
[----:B--2---:R-:W-:Y:S02]  /*6a10*/  LOP3.LUT R41, R15, 0xffff0000, RZ, 0xc0, !PT ;  /* 0xffff00000f297812 */ /* 0x004fe400078ec0ff */
[----:B------:R-:W-:Y:S02]  /*6a20*/  LOP3.LUT R39, R14, 0xffff0000, RZ, 0xc0, !PT ;  /* 0xffff00000e277812 */ /* 0x000fe400078ec0ff */
[----:B------:R-:W-:Y:S02]  /*6a30*/  LOP3.LUT R35, R12, 0xffff0000, RZ, 0xc0, !PT ;  /* 0xffff00000c237812 */ /* 0x000fe400078ec0ff */
[C---:B------:R-:W-:Y:S02]  /*6a40*/  SHF.L.U32 R16, R13.reuse, 0x10, RZ ;  /* 0x000000100d107819 */ /* 0x040fe400000006ff */
[----:B------:R-:W-:Y:S03]  /*6a50*/  LOP3.LUT R37, R13, 0xffff0000, RZ, 0xc0, !PT ;  /* 0xffff00000d257812 */ /* 0x000fe600078ec0ff */
[--C-:B------:R-:W-:Y:S01]  /*6a60*/  @P1 IMAD.MOV R5, RZ, RZ, -R0.reuse ;  /* 0x000000ffff051224 */ /* 0x100fe200078e0a00 */
[----:B------:R-:W-:Y:S01]  /*6a70*/  @P1 IADD3 R11, -R0, RZ, RZ ;  /* 0x000000ff000b1210 */ /* 0x000fe20007ffe1ff */
[----:B------:R-:W-:Y:S03]  /*6a80*/  @P1 IMAD.MOV R9, RZ, RZ, -R0 ;  /* 0x000000ffff091224 */ /* 0x000fe600078e0a00 */
[C---:B------:R-:W-:Y:S04]  /*6a90*/  LEA R2, P0, R5.reuse, R110, 0x1 ;  /* 0x0000006e05027211 */ /* 0x040fe800078008ff */
[----:B------:R-:W-:Y:S02]  /*6aa0*/  LEA.HI.X.SX32 R3, R5, R111, 0x1, P0 ;  /* 0x0000006f05037211 */ /* 0x000fe400000f0eff */
[C---:B------:R-:W-:Y:S03]  /*6ab0*/  LEA R48, P0, R9.reuse, R112, 0x1 ;  /* 0x0000007009307211 */ /* 0x040fe600078008ff */
[----:B------:R-:W2:Y:S01]  /*6ac0*/  LD.E.128 R4, [R2.64+0x100] ;  /* 0x0001000602047980 */ /* 0x000ea2000c101d00 */
[----:B------:R-:W-:Y:S02]  /*6ad0*/  LEA.HI.X.SX32 R49, R9, R113, 0x1, P0 ;  /* 0x0000007109317211 */ /* 0x000fe400000f0eff */
[C---:B------:R-:W-:Y:S04]  /*6ae0*/  LEA R8, P0, R11.reuse, R114, 0x1 ;  /* 0x000000720b087211 */ /* 0x040fe800078008ff */
[----:B------:R-:W-:Y:S01]  /*6af0*/  LEA.HI.X.SX32 R9, R11, R115, 0x1, P0 ;  /* 0x000000730b097211 */ /* 0x000fe200000f0eff */
[----:B------:R-:W3:Y:S08]  /*6b00*/  LD.E.128 R48, [R48.64+0x100] ;  /* 0x0001000630307980 */ /* 0x000ef0000c101d00 */
[----:B------:R4:W3:Y:S01]  /*6b10*/  LD.E.128 R44, [R8.64+0x100] ;  /* 0x00010006082c7980 */ /* 0x0008e2000c101d00 */
[C---:B--2---:R-:W-:Y:S01]  /*6b20*/  IMAD.U32 R0, R4.reuse, 0x10000, RZ ;  /* 0x0001000004007824 */ /* 0x044fe200078e00ff */
[C---:B----4-:R-:W-:Y:S02]  /*6b30*/  SHF.L.U32 R8, R7.reuse, 0x10, RZ ;  /* 0x0000001007087819 */ /* 0x050fe400000006ff */
[----:B------:R-:W-:Y:S02]  /*6b40*/  LOP3.LUT R10, R7, 0xffff0000, RZ, 0xc0, !PT ;  /* 0xffff0000070a7812 */ /* 0x000fe400078ec0ff */
[----:B------:R-:W-:Y:S02]  /*6b50*/  LOP3.LUT R2, R4, 0xffff0000, RZ, 0xc0, !PT ;  /* 0xffff000004027812 */ /* 0x000fe400078ec0ff */
[----:B------:R-:W-:Y:S01]  /*6b60*/  SHF.L.U32 R3, R5, 0x10, RZ ;  /* 0x0000001005037819 */ /* 0x000fe200000006ff */
        /* <DEDUP_REMOVED lines=14> */
[C---:B------:R-:W-:Y:S01]  /*6c50*/  IMAD.U32 R5, R6.reuse, 0x10000, RZ ;  /* 0x0001000006057824 */ /* 0x040fe200078e00ff */
[----:B------:R-:W-:Y:S01]  /*6c60*/  LOP3.LUT R6, R6, 0xffff0000, RZ, 0xc0, !PT ;  /* 0xffff000006067812 */ /* 0x000fe200078ec0ff */
[----:B------:R-:W-:Y:S02]  /*6c70*/  @!P1 FADD.FTZ R14, -R14, -RZ ;  /* 0x800000ff0e0e9221 */ /* 0x000fe40000010100 */
[----:B------:R-:W-:Y:S01]  /*6c80*/  FMUL.FTZ R0, R0, R31 ;  /* 0x0000001f00007220 */ /* 0x000fe20000410000 */
[----:B------:R-:W-:Y:S01]  /*6c90*/  LOP3.LUT R31, R47, 0xffff0000, RZ, 0xc0, !PT ;  /* 0xffff00002f1f7812 */ /* 0x000fe200078ec0ff */
[----:B------:R-:W-:Y:S02]  /*6ca0*/  FMUL.FTZ R7, R8, R7 ;  /* 0x0000000708077220 */ /* 0x000fe40000410000 */
[----:B------:R-:W-:Y:S01]  /*6cb0*/  FMUL.FTZ R8, R10, R9 ;  /* 0x000000090a087220 */ /* 0x000fe20000410000 */
[C---:B------:R-:W-:Y:S01]  /*6cc0*/  LOP3.LUT R10, R44.reuse, 0xffff0000, RZ, 0xc0, !PT ;  /* 0xffff00002c0a7812 */ /* 0x040fe200078ec0ff */
[----:B------:R-:W-:Y:S02]  /*6cd0*/  IMAD.U32 R9, R44, 0x10000, RZ ;  /* 0x000100002c097824 */ /* 0x000fe400078e00ff */
[----:B------:R-:W-:Y:S02]  /*6ce0*/  @!P1 FADD.FTZ R12, -R12, -RZ ;  /* 0x800000ff0c0c9221 */ /* 0x000fe40000010100 */
[----:B------:R-:W-:Y:S02]  /*6cf0*/  @!P1 FADD.FTZ R13, -R13, -RZ ;  /* 0x800000ff0d0d9221 */ /* 0x000fe40000010100 */
[----:B------:R-:W-:Y:S01]  /*6d00*/  FMUL.FTZ R2, R2, R15 ;  /* 0x0000000f02027220 */ /* 0x000fe20000410000 */
[----:B------:R-:W-:Y:S01]  /*6d10*/  SHF.L.U32 R15, R47, 0x10, RZ ;  /* 0x000000102f0f7819 */ /* 0x000fe200000006ff */
[----:B------:R-:W-:Y:S01]  /*6d20*/  FMUL.FTZ R6, R6, R11 ;  /* 0x0000000b06067220 */ /* 0x000fe20000410000 */
[----:B------:R-:W-:Y:S01]  /*6d30*/  SHF.L.U32 R11, R45, 0x10, RZ ;  /* 0x000000102d0b7819 */ /* 0x000fe200000006ff */
[----:B------:R-:W-:Y:S01]  /*6d40*/  FMUL.FTZ R3, R3, R14 ;  /* 0x0000000e03037220 */ /* 0x000fe20000410000 */
[----:B------:R-:W-:Y:S01]  /*6d50*/  LOP3.LUT R14, R46, 0xffff0000, RZ, 0xc0, !PT ;  /* 0xffff00002e0e7812 */ /* 0x000fe200078ec0ff */
[----:B------:R-:W-:Y:S02]  /*6d60*/  FFMA.FTZ R0, R33, R9, R0 ;  /* 0x0000000921007223 */ /* 0x000fe40000010000 */
[----:B------:R-:W-:Y:S01]  /*6d70*/  FMUL.FTZ R5, R5, R12 ;  /* 0x0000000c05057220 */ /* 0x000fe20000410000 */
[----:B------:R-:W-:Y:S01]  /*6d80*/  LOP3.LUT R12, R45, 0xffff0000, RZ, 0xc0, !PT ;  /* 0xffff00002d0c7812 */ /* 0x000fe200078ec0ff */
[----:B------:R-:W-:Y:S02]  /*6d90*/  FMUL.FTZ R4, R4, R13 ;  /* 0x0000000d04047220 */ /* 0x000fe40000410000 */
[----:B------:R-:W-:Y:S02]  /*6da0*/  FFMA.FTZ R2, R35, R10, R2 ;  /* 0x0000000a23027223 */ /* 0x000fe40000010002 */
[----:B------:R-:W-:Y:S02]  /*6db0*/  IMAD.U32 R13, R46, 0x10000, RZ ;  /* 0x000100002e0d7824 */ /* 0x000fe400078e00ff */
[----:B------:R-:W-:Y:S02]  /*6dc0*/  FFMA.FTZ R3, R16, R11, R3 ;  /* 0x0000000b10037223 */ /* 0x000fe40000010003 */
        /* <DEDUP_REMOVED lines=9> */
.L_x_4133:
[----:B------:R-:W-:Y:S05]  /*6e60*/  BSYNC B0 ;  /* 0x0000000000007941 */ /* 0x000fea0003800000 */
.L_x_4132:
[----:B-----5:R4:W-:Y:S01]  /*6e70*/  ST.E.128 [R158.64+0x100], R12 ;  /* 0x0001000c9e007985 */ /* 0x0209e2000c101d06 */
[----:B------:R-:W-:Y:S01]  /*6e80*/  ISETP.GE.AND P0, PT, R18, R23, PT ;  /* 0x000000171200720c */ /* 0x000fe20003f06270 */
[----:B------:R-:W-:Y:S02]  /*6e90*/  BSSY B0, `(.L_x_4134) ;  /* 0x0000052000007945 */ /* 0x000fe40003800000 */
[----:B---3--:R4:W5:Y:S10]  /*6ea0*/  LD.E.128 R8, [R110.64+0x180] ;  /* 0x000180066e087980 */ /* 0x008974000c101d00 */
[----:B------:R-:W-:-:S05]  /*6eb0*/  @P0 BRA `(.L_x_4135) ;  /* 0x000004f000000947 */ /* 0x000fca0003800000 */
[----:B----4-:R-:W-:Y:S01]  /*6ec0*/  LEA.HI R13, R23, R23, RZ, 0x1 ;  /* 0x00000017170d7211 */ /* 0x010fe200078f08ff */
[----:B------:R-:W-:Y:S01]  /*6ed0*/  IMAD.MOV.U32 R7, RZ, RZ, RZ ;  /* 0x000000ffff077224 */ /* 0x000fe200078e00ff */
[C---:B--2--5:R-:W-:Y:S01]  /*6ee0*/  LOP3.LUT R41, R9.reuse, 0xffff0000, RZ, 0xc0, !PT ;  /* 0xffff000009297812 */ /* 0x064fe200078ec0ff */
[----:B------:R-:W-:Y:S01]  /*6ef0*/  IMAD.MOV.U32 R15, RZ, RZ, RZ ;  /* 0x000000ffff0f7224 */ /* 0x000fe200078e00ff */
[----:B------:R-:W-:Y:S01]  /*6f00*/  SHF.R.S32.HI R13, RZ, 0x1, R13 ;  /* 0x00000001ff0d7819 */ /* 0x000fe2000001140d */
[----:B------:R-:W-:Y:S01]  /*6f10*/  IMAD.U32 R30, R9, 0x10000, RZ ;  /* 0x00010000091e7824 */ /* 0x000fe200078e00ff */
[----:B------:R-:W-:Y:S01]  /*6f20*/  SHF.L.U32 R32, R10, 0x10, RZ ;  /* 0x000000100a207819 */ /* 0x000fe200000006ff */
[C---:B------:R-:W-:Y:S01]  /*6f30*/  IMAD.U32 R34, R11.reuse, 0x10000, RZ ;  /* 0x000100000b227824 */ /* 0x040fe200078e00ff */
[-C--:B------:R-:W-:Y:S01]  /*6f40*/  ISETP.GE.AND P1, PT, R18, R13.reuse, PT ;  /* 0x0000000d1200720c */ /* 0x080fe20003f26270 */
[----:B------:R-:W-:Y:S01]  /*6f50*/  IMAD.U32 R37, R8, 0x10000, RZ ;  /* 0x0001000008257824 */ /* 0x000fe200078e00ff */
[----:B------:R-:W-:Y:S02]  /*6f60*/  MOV R5, R13 ;  /* 0x0000000d00057202 */ /* 0x000fe40000000f00 */
[----:B------:R-:W-:Y:S02]  /*6f70*/  LOP3.LUT R43, R10, 0xffff0000, RZ, 0xc0, !PT ;  /* 0xffff00000a2b7812 */ /* 0x000fe400078ec0ff */
[----:B------:R-:W-:Y:S02]  /*6f80*/  LOP3.LUT R45, R11, 0xffff0000, RZ, 0xc0, !PT ;  /* 0xffff00000b2d7812 */ /* 0x000fe400078ec0ff */
[----:B------:R-:W-:Y:S05]  /*6f90*/  LOP3.LUT R39, R8, 0xffff0000, RZ, 0xc0, !PT ;  /* 0xffff000008277812 */ /* 0x000fea00078ec0ff */
[--C-:B------:R-:W-:Y:S01]  /*6fa0*/  @P1 IMAD.MOV R7, RZ, RZ, -R13.reuse ;  /* 0x000000ffff071224 */ /* 0x100fe200078e0a0d */
[----:B------:R-:W-:Y:S01]  /*6fb0*/  @P1 IADD3 R15, -R13, RZ, RZ ;  /* 0x000000ff0d0f1210 */ /* 0x000fe20007ffe1ff */
[----:B------:R-:W-:Y:S03]  /*6fc0*/  @P1 IMAD.MOV R5, RZ, RZ, -R13 ;  /* 0x000000ffff051224 */ /* 0x000fe600078e0a0d */
[C---:B------:R-:W-:Y:S04]  /*6fd0*/  LEA R172, P0, R7.reuse, R112, 0x1 ;  /* 0x0000007007ac7211 */ /* 0x040fe800078008ff */
[----:B------:R-:W-:Y:S02]  /*6fe0*/  LEA.HI.X.SX32 R173, R7, R113, 0x1, P0 ;  /* 0x0000007107ad7211 */ /* 0x000fe400000f0eff */
[C---:B------:R-:W-:Y:S04]  /*6ff0*/  LEA R2, P0, R5.reuse, R110, 0x1 ;  /* 0x0000006e05027211 */ /* 0x040fe800078008ff */
[----:B------:R-:W-:Y:S01]  /*7000*/  LEA.HI.X.SX32 R3, R5, R111, 0x1, P0 ;  /* 0x0000006f05037211 */ /* 0x000fe200000f0eff */
[----:B------:R-:W2:Y:S01]  /*7010*/  LD.E.128 R172, [R172.64+0x180] ;  /* 0x00018006acac7980 */ /* 0x000ea2000c101d00 */
[C---:B------:R-:W-:Y:S04]  /*7020*/  LEA R12, P0, R15.reuse, R114, 0x1 ;  /* 0x000000720f0c7211 */ /* 0x040fe800078008ff */
[----:B------:R-:W-:Y:S03]  /*7030*/  LEA.HI.X.SX32 R13, R15, R115, 0x1, P0 ;  /* 0x000000730f0d7211 */ /* 0x000fe600000f0eff */
[----:B------:R3:W4:Y:S08]  /*7040*/  LD.E.128 R4, [R2.64+0x180] ;  /* 0x0001800602047980 */ /* 0x000730000c101d00 */
[----:B------:R4:W4:Y:S01]  /*7050*/  LD.E.128 R48, [R12.64+0x180] ;  /* 0x000180060c307980 */ /* 0x000922000c101d00 */
[----:B--2---:R-:W-:Y:S01]  /*7060*/  IMAD.U32 R9, R175, 0x10000, RZ ;  /* 0x00010000af097824 */ /* 0x004fe200078e00ff */
[----:B------:R-:W-:Y:S01]  /*7070*/  SHF.L.U32 R0, R172, 0x10, RZ ;  /* 0x00000010ac007819 */ /* 0x000fe200000006ff */
[----:B---3--:R-:W-:Y:S01]  /*7080*/  IMAD.U32 R3, R173, 0x10000, RZ ;  /* 0x00010000ad037824 */ /* 0x008fe200078e00ff */
[----:B------:R-:W-:Y:S01]  /*7090*/  LOP3.LUT R10, R174, 0xffff0000, RZ, 0xc0, !PT ;  /* 0xffff0000ae0a7812 */ /* 0x000fe200078ec0ff */
[----:B------:R-:W-:Y:S01]  /*70a0*/  @!P1 FADD.FTZ R9, -R9, -RZ ;  /* 0x800000ff09099221 */ /* 0x000fe20000010100 */
[----:B------:R-:W-:Y:S01]  /*70b0*/  LOP3.LUT R2, R172, 0xffff0000, RZ, 0xc0, !PT ;  /* 0xffff0000ac027812 */ /* 0x000fe200078ec0ff */
[----:B------:R-:W-:Y:S01]  /*70c0*/  @!P1 FADD.FTZ R0, -R0, -RZ ;  /* 0x800000ff00009221 */ /* 0x000fe20000010100 */
[----:B------:R-:W-:Y:S01]  /*70d0*/  SHF.L.U32 R11, R174, 0x10, RZ ;  /* 0x00000010ae0b7819 */ /* 0x000fe200000006ff */
[----:B----4-:R-:W-:Y:S01]  /*70e0*/  IMAD.U32 R12, R7, 0x10000, RZ ;  /* 0x00010000070c7824 */ /* 0x010fe200078e00ff */
[----:B------:R-:W-:Y:S01]  /*70f0*/  SHF.L.U32 R35, R4, 0x10, RZ ;  /* 0x0000001004237819 */ /* 0x000fe200000006ff */
[----:B------:R-:W-:Y:S01]  /*7100*/  @!P1 FADD.FTZ R10, -R10, -RZ ;  /* 0x800000ff0a0a9221 */ /* 0x000fe20000010100 */
[----:B------:R-:W-:Y:S01]  /*7110*/  LOP3.LUT R31, R6, 0xffff0000, RZ, 0xc0, !PT ;  /* 0xffff0000061f7812 */ /* 0x000fe200078ec0ff */
[----:B------:R-:W-:Y:S01]  /*7120*/  @!P1 FADD.FTZ R2, -R2, -RZ ;  /* 0x800000ff02029221 */ /* 0x000fe20000010100 */
[----:B------:R-:W-:Y:S01]  /*7130*/  LOP3.LUT R13, R173, 0xffff0000, RZ, 0xc0, !PT ;  /* 0xffff0000ad0d7812 */ /* 0x000fe200078ec0ff */
[----:B------:R-:W-:Y:S01]  /*7140*/  @!P1 FADD.FTZ R3, -R3, -RZ ;  /* 0x800000ff03039221 */ /* 0x000fe20000010100 */
[----:B------:R-:W-:Y:S01]  /*7150*/  LOP3.LUT R33, R4, 0xffff0000, RZ, 0xc0, !PT ;  /* 0xffff000004217812 */ /* 0x000fe200078ec0ff */
[----:B------:R-:W-:Y:S01]  /*7160*/  IMAD.U32 R4, R5, 0x10000, RZ ;  /* 0x0001000005047824 */ /* 0x000fe200078e00ff */
[----:B------:R-:W-:Y:S01]  /*7170*/  SHF.L.U32 R14, R6, 0x10, RZ ;  /* 0x00000010060e7819 */ /* 0x000fe200000006ff */
[----:B------:R-:W-:Y:S01]  /*7180*/  FMUL.FTZ R0, R35, R0 ;  /* 0x0000000023007220 */ /* 0x000fe20000410000 */
[----:B------:R-:W-:Y:S01]  /*7190*/  LOP3.LUT R15, R7, 0xffff0000, RZ, 0xc0, !PT ;  /* 0xffff0000070f7812 */ /* 0x000fe200078ec0ff */
[----:B------:R-:W-:Y:S01]  /*71a0*/  FMUL.FTZ R7, R12, R9 ;  /* 0x000000090c077220 */ /* 0x000fe20000410000 */
[C---:B------:R-:W-:Y:S01]  /*71b0*/  SHF.L.U32 R9, R48.reuse, 0x10, RZ ;  /* 0x0000001030097819 */ /* 0x040fe200000006ff */
[----:B------:R-:W-:Y:S01]  /*71c0*/  @!P1 FADD.FTZ R11, -R11, -RZ ;  /* 0x800000ff0b0b9221 */ /* 0x000fe20000010100 */
[----:B------:R-:W-:Y:S01]  /*71d0*/  LOP3.LUT R16, R5, 0xffff0000, RZ, 0xc0, !PT ;  /* 0xffff000005107812 */ /* 0x000fe200078ec0ff */
[----:B------:R-:W-:Y:S01]  /*71e0*/  FMUL.FTZ R6, R31, R10 ;  /* 0x0000000a1f067220 */ /* 0x000fe20000410000 */
[----:B------:R-:W-:Y:S01]  /*71f0*/  LOP3.LUT R10, R48, 0xffff0000, RZ, 0xc0, !PT ;  /* 0xffff0000300a7812 */ /* 0x000fe200078ec0ff */
[----:B------:R-:W-:Y:S01]  /*7200*/  @!P1 FADD.FTZ R13, -R13, -RZ ;  /* 0x800000ff0d0d9221 */ /* 0x000fe20000010100 */
[----:B------:R-:W-:Y:S01]  /*7210*/  LOP3.LUT R8, R175, 0xffff0000, RZ, 0xc0, !PT ;  /* 0xffff0000af087812 */ /* 0x000fe200078ec0ff */
[----:B------:R-:W-:Y:S01]  /*7220*/  FMUL.FTZ R2, R33, R2 ;  /* 0x0000000221027220 */ /* 0x000fe20000410000 */
[C---:B------:R-:W-:Y:S01]  /*7230*/  LOP3.LUT R12, R49.reuse, 0xffff0000, RZ, 0xc0, !PT ;  /* 0xffff0000310c7812 */ /* 0x040fe200078ec0ff */
[----:B------:R-:W-:Y:S02]  /*7240*/  FMUL.FTZ R3, R4, R3 ;  /* 0x0000000304037220 */ /* 0x000fe40000410000 */
[----:B------:R-:W-:Y:S01]  /*7250*/  FMUL.FTZ R5, R14, R11 ;  /* 0x0000000b0e057220 */ /* 0x000fe20000410000 */
[----:B------:R-:W-:Y:S01]  /*7260*/  LOP3.LUT R14, R50, 0xffff0000, RZ, 0xc0, !PT ;  /* 0xffff0000320e7812 */ /* 0x000fe200078ec0ff */
[----:B------:R-:W-:Y:S02]  /*7270*/  IMAD.U32 R11, R49, 0x10000, RZ ;  /* 0x00010000310b7824 */ /* 0x000fe400078e00ff */
[----:B------:R-:W-:Y:S02]  /*7280*/  FFMA.FTZ R0, R37, R9, R0 ;  /* 0x0000000925007223 */ /* 0x000fe40000010000 */
[----:B------:R-:W-:Y:S01]  /*7290*/  FMUL.FTZ R4, R16, R13 ;  /* 0x0000000d10047220 */ /* 0x000fe20000410000 */
[----:B------:R-:W-:Y:S01]  /*72a0*/  SHF.L.U32 R13, R50, 0x10, RZ ;  /* 0x00000010320d7819 */ /* 0x000fe200000006ff */
[----:B------:R-:W-:Y:S01]  /*72b0*/  FFMA.FTZ R2, R39, R10, R2 ;  /* 0x0000000a27027223 */ /* 0x000fe20000010002 */
[----:B------:R-:W-:Y:S01]  /*72c0*/  LOP3.LUT R16, R51, 0xffff0000, RZ, 0xc0, !PT ;  /* 0xffff000033107812 */ /* 0x000fe200078ec0ff */
[----:B------:R-:W-:Y:S02]  /*72d0*/  @!P1 FADD.FTZ R8, -R8, -RZ ;  /* 0x800000ff08089221 */ /* 0x000fe40000010100 */
[----:B------:R-:W-:Y:S01]  /*72e0*/  FFMA.FTZ R3, R30, R11, R3 ;  /* 0x0000000b1e037223 */ /* 0x000fe20000010003 */
[----:B------:R-:W-:Y:S01]  /*72f0*/  F2FP.BF16.PACK_AB R0, R2, R0 ;  /* 0x000000000200723e */ /* 0x000fe200000010ff */
[----:B------:R-:W-:Y:S02]  /*7300*/  FFMA.FTZ R4, R41, R12, R4 ;  /* 0x0000000c29047223 */ /* 0x000fe40000010004 */
[----:B------:R-:W-:Y:S02]  /*7310*/  FMUL.FTZ R8, R15, R8 ;  /* 0x000000080f087220 */ /* 0x000fe40000410000 */
[----:B------:R-:W-:Y:S01]  /*7320*/  IMAD.U32 R15, R51, 0x10000, RZ ;  /* 0x00010000330f7824 */ /* 0x000fe200078e00ff */
[----:B------:R-:W-:Y:S01]  /*7330*/  F2FP.BF16.PACK_AB R9, R4, R3 ;  /* 0x000000030409723e */ /* 0x000fe200000010ff */
[----:B------:R-:W-:Y:S02]  /*7340*/  FFMA.FTZ R5, R32, R13, R5 ;  /* 0x0000000d20057223 */ /* 0x000fe40000010005 */
[----:B------:R-:W-:Y:S02]  /*7350*/  FFMA.FTZ R6, R43, R14, R6 ;  /* 0x0000000e2b067223 */ /* 0x000fe40000010006 */
[----:B------:R-:W-:Y:S02]  /*7360*/  FFMA.FTZ R7, R34, R15, R7 ;  /* 0x0000000f22077223 */ /* 0x000fe40000010007 */
[----:B------:R-:W-:Y:S01]  /*7370*/  FFMA.FTZ R8, R45, R16, R8 ;  /* 0x000000102d087223 */ /* 0x000fe20000010008 */
[----:B------:R-:W-:Y:S04]  /*7380*/  F2FP.BF16.PACK_AB R10, R6, R5 ;  /* 0x00000005060a723e */ /* 0x000fe800000010ff */
[----:B------:R-:W-:Y:S02]  /*7390*/  F2FP.BF16.PACK_AB R11, R8, R7 ;  /* 0x00000007080b723e */ /* 0x000fe400000010ff */
[----:B------:R-:W-:Y:S02]  /*73a0*/  MOV R8, R0 ;  /* 0x0000000000087202 */ /* 0x000fe40000000f00 */
.L_x_4135:
[----:B------:R-:W-:Y:S05]  /*73b0*/  BSYNC B0 ;  /* 0x0000000000007941 */ /* 0x000fea0003800000 */
.L_x_4134:
[----:B-----5:R3:W-:Y:S02]  /*73c0*/  ST.E.128 [R158.64+0x180], R8 ;  /* 0x000180089e007985 */ /* 0x0207e4000c101d06 */
.L_x_4127:
[----:B------:R-:W-:Y:S05]  /*73d0*/  BSYNC B1 ;  /* 0x0000000000017941 */ /* 0x000fea0003800000 */
.L_x_4126:
[----:B------:R-:W-:Y:S01]  /*73e0*/  BSSY B1, `(.L_x_4136) ;  /* 0x000016e000017945 */ /* 0x000fe20003800000 */
[----:B------:R-:W-:-:S05]  /*73f0*/  @!P2 BRA `(.L_x_4137) ;  /* 0x000016c00000a947 */ /* 0x000fca0003800000 */
[C---:B------:R-:W-:Y:S01]  /*7400*/  LEA R58, P0, R82.reuse, R110, 0x1 ;  /* 0x0000006e523a7211 */ /* 0x040fe200078008ff */
[----:B------:R-:W-:Y:S03]  /*7410*/  BSSY B0, `(.L_x_4138) ;  /* 0x0000057000007945 */ /* 0x000fe60003800000 */
[----:B------:R-:W-:Y:S02]  /*7420*/  LEA.HI.X R59, R82, R111, R81, 0x1, P0 ;  /* 0x0000006f523b7211 */ /* 0x000fe400000f0c51 */
[----:B------:R-:W-:Y:S03]  /*7430*/  ISETP.GE.AND P0, PT, R24, R23, PT ;  /* 0x000000171800720c */ /* 0x000fe60003f06270 */
[----:B----4-:R4:W5:Y:S10]  /*7440*/  LD.E.128 R12, [R58.64] ;  /* 0x000000063a0c7980 */ /* 0x010974000c101d00 */
[----:B------:R-:W-:-:S05]  /*7450*/  @P0 BRA `(.L_x_4139) ;  /* 0x0000052000000947 */ /* 0x000fca0003800000 */
[----:B---3--:R-:W-:Y:S01]  /*7460*/  LEA.HI R9, R23, R23, RZ, 0x1 ;  /* 0x0000001717097211 */ /* 0x008fe200078f08ff */
[----:B------:R-:W-:Y:S01]  /*7470*/  IMAD.MOV.U32 R0, RZ, RZ, RZ ;  /* 0x000000ffff007224 */ /* 0x000fe200078e00ff */
[C---:B--2--5:R-:W-:Y:S01]  /*7480*/  LOP3.LUT R41, R15.reuse, 0xffff0000, RZ, 0xc0, !PT ;  /* 0xffff00000f297812 */ /* 0x064fe200078ec0ff */
        /* <DEDUP_REMOVED lines=12> */
[----:B------:R-:W-:Y:S02]  /*7550*/  LEA R2, P0, R5, R58, 0x1 ;  /* 0x0000003a05027211 */ /* 0x000fe400078008ff */
[----:B------:R-:W-:Y:S02]  /*7560*/  IADD3 R11, P2, R143, R0, RZ ;  /* 0x000000008f0b7210 */ /* 0x000fe40007f5e0ff */
[----:B------:R-:W-:Y:S02]  /*7570*/  LEA.HI.X.SX32 R3, R5, R59, 0x1, P0 ;  /* 0x0000003b05037211 */ /* 0x000fe400000f0eff */
[C---:B------:R-:W-:Y:S02]  /*7580*/  LEA R48, P0, R11.reuse, R112, 0x1 ;  /* 0x000000700b307211 */ /* 0x040fe400078008ff */
        /* <DEDUP_REMOVED lines=10> */
[----:B----4-:R2:W4:Y:S02]  /*7630*/  LD.E.128 R44, [R8.64] ;  /* 0x00000006082c7980 */ /* 0x010524000c101d00 */
[C---:B--2---:R-:W-:Y:S01]  /*7640*/  IMAD.U32 R8, R7.reuse, 0x10000, RZ ;  /* 0x0001000007087824 */ /* 0x044fe200078e00ff */
[----:B------:R-:W-:Y:S01]  /*7650*/  LOP3.LUT R10, R7, 0xffff0000, RZ, 0xc0, !PT ;  /* 0xffff0000070a7812 */ /* 0x000fe200078ec0ff */
[C---:B------:R-:W-:Y:S01]  /*7660*/  IMAD.U32 R0, R4.reuse, 0x10000, RZ ;  /* 0x0001000004007824 */ /* 0x040fe200078e00ff */
[----:B------:R-:W-:Y:S02]  /*7670*/  LOP3.LUT R2, R4, 0xffff0000, RZ, 0xc0, !PT ;  /* 0xffff000004027812 */ /* 0x000fe400078ec0ff */
[C---:B------:R-:W-:Y:S02]  /*7680*/  SHF.L.U32 R3, R5.reuse, 0x10, RZ ;  /* 0x0000001005037819 */ /* 0x040fe400000006ff */
[----:B------:R-:W-:Y:S01]  /*7690*/  LOP3.LUT R4, R5, 0xffff0000, RZ, 0xc0, !PT ;  /* 0xffff000005047812 */ /* 0x000fe200078ec0ff */
[C---:B------:R-:W-:Y:S01]  /*76a0*/  IMAD.U32 R5, R6.reuse, 0x10000, RZ ;  /* 0x0001000006057824 */ /* 0x040fe200078e00ff */
[----:B------:R-:W-:Y:S01]  /*76b0*/  LOP3.LUT R6, R6, 0xffff0000, RZ, 0xc0, !PT ;  /* 0xffff000006067812 */ /* 0x000fe200078ec0ff */
[----:B---3--:R-:W-:Y:S01]  /*76c0*/  IMAD.U32 R14, R49, 0x10000, RZ ;  /* 0x00010000310e7824 */ /* 0x008fe200078e00ff */
[----:B------:R-:W-:Y:S01]  /*76d0*/  SHF.L.U32 R31, R48, 0x10, RZ ;  /* 0x00000010301f7819 */ /* 0x000fe200000006ff */
        /* <DEDUP_REMOVED lines=12> */
[----:B------:R-:W-:Y:S01]  /*77a0*/  FMUL.FTZ R0, R0, R31 ;  /* 0x0000001f00007220 */ /* 0x000fe20000410000 */
[----:B----4-:R-:W-:Y:S01]  /*77b0*/  LOP3.LUT R31, R47, 0xffff0000, RZ, 0xc0, !PT ;  /* 0xffff00002f1f7812 */ /* 0x010fe200078ec0ff */
        /* <DEDUP_REMOVED lines=28> */
.L_x_4139:
[----:B------:R-:W-:Y:S05]  /*7980*/  BSYNC B0 ;  /* 0x0000000000007941 */ /* 0x000fea0003800000 */
.L_x_4138:
[C---:B--2---:R-:W-:Y:S01]  /*7990*/  LEA R42, P0, R64.reuse, R158, 0x1 ;  /* 0x0000009e402a7211 */ /* 0x044fe200078008ff */
[----:B------:R-:W-:Y:S03]  /*79a0*/  BSSY B0, `(.L_x_4140) ;  /* 0x000005b000007945 */ /* 0x000fe60003800000 */
[----:B------:R-:W-:Y:S02]  /*79b0*/  LEA.HI.X R43, R64, R159, R65, 0x1, P0 ;  /* 0x0000009f402b7211 */ /* 0x000fe400000f0c41 */
[----:B------:R-:W-:Y:S03]  /*79c0*/  ISETP.GE.AND P0, PT, R20, R23, PT ;  /* 0x000000171400720c */ /* 0x000fe60003f06270 */
[----:B-----5:R2:W-:Y:S04]  /*79d0*/  ST.E.128 [R42.64], R12 ;  /* 0x0000000c2a007985 */ /* 0x0205e8000c101d06 */
[----:B---3--:R2:W5:Y:S06]  /*79e0*/  LD.E.128 R8, [R58.64+0x80] ;  /* 0x000080063a087980 */ /* 0x00856c000c101d00 */
[----:B------:R-:W-:-:S05]  /*79f0*/  @P0 BRA `(.L_x_4141) ;  /* 0x0000055000000947 */ /* 0x000fca0003800000 */
[----:B--2---:R-:W-:Y:S01]  /*7a00*/  LEA.HI R13, R23, R23, RZ, 0x1 ;  /* 0x00000017170d7211 */ /* 0x004fe200078f08ff */
[----:B------:R-:W-:Y:S01]  /*7a10*/  IMAD.MOV.U32 R0, RZ, RZ, RZ ;  /* 0x000000ffff007224 */ /* 0x000fe200078e00ff */
[----:B------:R-:W-:Y:S01]  /*7a20*/  LEA R6, P0, R85, R110, 0x1 ;  /* 0x0000006e55067211 */ /* 0x000fe200078008ff */
[----:B-----5:R-:W-:Y:S01]  /*7a30*/  IMAD.U32 R16, R9, 0x10000, RZ ;  /* 0x0001000009107824 */ /* 0x020fe200078e00ff */
[----:B------:R-:W-:Y:S01]  /*7a40*/  SHF.R.S32.HI R13, RZ, 0x1, R13 ;  /* 0x00000001ff0d7819 */ /* 0x000fe2000001140d */
[----:B------:R-:W-:Y:S01]  /*7a50*/  IMAD.U32 R30, R10, 0x10000, RZ ;  /* 0x000100000a1e7824 */ /* 0x000fe200078e00ff */
[----:B------:R-:W-:Y:S02]  /*7a60*/  LEA.HI.X R7, R85, R111, R86, 0x1, P0 ;  /* 0x0000006f55077211 */ /* 0x000fe400000f0c56 */
[----:B------:R-:W-:Y:S01]  /*7a70*/  ISETP.GE.AND P1, PT, R20, R13, PT ;  /* 0x0000000d1400720c */ /* 0x000fe20003f26270 */
[--C-:B------:R-:W-:Y:S01]  /*7a80*/  IMAD.MOV.U32 R4, RZ, RZ, R13.reuse ;  /* 0x000000ffff047224 */ /* 0x100fe200078e000d */
[----:B------:R-:W-:Y:S02]  /*7a90*/  LOP3.LUT R37, R9, 0xffff0000, RZ, 0xc0, !PT ;  /* 0xffff000009257812 */ /* 0x000fe400078ec0ff */
[C---:B------:R-:W-:Y:S02]  /*7aa0*/  SHF.L.U32 R33, R8.reuse, 0x10, RZ ;  /* 0x0000001008217819 */ /* 0x040fe400000006ff */
[----:B------:R-:W-:Y:S02]  /*7ab0*/  LOP3.LUT R35, R8, 0xffff0000, RZ, 0xc0, !PT ;  /* 0xffff000008237812 */ /* 0x000fe400078ec0ff */
[----:B------:R-:W-:Y:S02]  /*7ac0*/  LOP3.LUT R39, R10, 0xffff0000, RZ, 0xc0, !PT ;  /* 0xffff00000a277812 */ /* 0x000fe400078ec0ff */
[C---:B------:R-:W-:Y:S02]  /*7ad0*/  SHF.L.U32 R32, R11.reuse, 0x10, RZ ;  /* 0x000000100b207819 */ /* 0x040fe400000006ff */
[----:B------:R-:W-:Y:S01]  /*7ae0*/  LOP3.LUT R41, R11, 0xffff0000, RZ, 0xc0, !PT ;  /* 0xffff00000b297812 */ /* 0x000fe200078ec0ff */
[--C-:B------:R-:W-:Y:S01]  /*7af0*/  @P1 IMAD.MOV R4, RZ, RZ, -R13.reuse ;  /* 0x000000ffff041224 */ /* 0x100fe200078e0a0d */
[----:B------:R-:W-:Y:S04]  /*7b00*/  @P1 IADD3 R0, -R13, RZ, RZ ;  /* 0x000000ff0d001210 */ /* 0x000fe80007ffe1ff */
[----:B------:R-:W-:Y:S02]  /*7b10*/  LEA R2, P0, R4, R6, 0x1 ;  /* 0x0000000604027211 */ /* 0x000fe400078008ff */
[----:B------:R-:W-:Y:S02]  /*7b20*/  IADD3 R15, P2, R138, R0, RZ ;  /* 0x000000008a0f7210 */ /* 0x000fe40007f5e0ff */
[----:B------:R-:W-:Y:S02]  /*7b30*/  LEA.HI.X.SX32 R3, R4, R7, 0x1, P0 ;  /* 0x0000000704037211 */ /* 0x000fe400000f0eff */
[C---:B------:R-:W-:Y:S02]  /*7b40*/  LEA R48, P0, R15.reuse, R112, 0x1 ;  /* 0x000000700f307211 */ /* 0x040fe400078008ff */
[----:B------:R-:W-:Y:S01]  /*7b50*/  LEA.HI.X.SX32 R0, R0, R127, 0x1, P2 ;  /* 0x0000007f00007211 */ /* 0x000fe200010f0eff */
[----:B------:R-:W2:Y:S03]  /*7b60*/  LD.E.128 R4, [R2.64] ;  /* 0x0000000602047980 */ /* 0x000ea6000c101d00 */
[----:B------:R-:W-:Y:S01]  /*7b70*/  LEA.HI.X R49, R15, R113, R0, 0x1, P0 ;  /* 0x000000710f317211 */ /* 0x000fe200000f0c00 */
[----:B------:R-:W-:Y:S02]  /*7b80*/  IMAD.MOV.U32 R0, RZ, RZ, RZ ;  /* 0x000000ffff007224 */ /* 0x000fe400078e00ff */
[----:B------:R-:W-:Y:S03]  /*7b90*/  @P1 IMAD.MOV R0, RZ, RZ, -R13 ;  /* 0x000000ffff001224 */ /* 0x000fe600078e0a0d */
[----:B------:R-:W3:Y:S02]  /*7ba0*/  LD.E.128 R48, [R48.64] ;  /* 0x0000000630307980 */ /* 0x000ee4000c101d00 */
[----:B------:R-:W-:Y:S04]  /*7bb0*/  IADD3 R15, P0, R138, R0, RZ ;  /* 0x000000008a0f7210 */ /* 0x000fe80007f1e0ff */
[----:B------:R-:W-:Y:S02]  /*7bc0*/  LEA.HI.X.SX32 R0, R0, R127, 0x1, P0 ;  /* 0x0000007f00007211 */ /* 0x000fe400000f0eff */
[C---:B------:R-:W-:Y:S04]  /*7bd0*/  LEA R12, P0, R15.reuse, R114, 0x1 ;  /* 0x000000720f0c7211 */ /* 0x040fe800078008ff */
[----:B------:R-:W-:Y:S05]  /*7be0*/  LEA.HI.X R13, R15, R115, R0, 0x1, P0 ;  /* 0x000000730f0d7211 */ /* 0x000fea00000f0c00 */
[----:B----4-:R1:W4:Y:S01]  /*7bf0*/  LD.E.128 R44, [R12.64] ;  /* 0x000000060c2c7980 */ /* 0x010322000c101d00 */
[C---:B--2---:R-:W-:Y:S01]  /*7c00*/  IMAD.U32 R8, R7.reuse, 0x10000, RZ ;  /* 0x0001000007087824 */ /* 0x044fe200078e00ff */
[----:B------:R-:W-:Y:S01]  /*7c10*/  LOP3.LUT R10, R7, 0xffff0000, RZ, 0xc0, !PT ;  /* 0xffff0000070a7812 */ /* 0x000fe200078ec0ff */
[C---:B------:R-:W-:Y:S01]  /*7c20*/  IMAD.U32 R0, R4.reuse, 0x10000, RZ ;  /* 0x0001000004007824 */ /* 0x040fe200078e00ff */
[----:B------:R-:W-:Y:S01]  /*7c30*/  LOP3.LUT R2, R4, 0xffff0000, RZ, 0xc0, !PT ;  /* 0xffff000004027812 */ /* 0x000fe200078ec0ff */
[C---:B------:R-:W-:Y:S01]  /*7c40*/  IMAD.U32 R3, R5.reuse, 0x10000, RZ ;  /* 0x0001000005037824 */ /* 0x040fe200078e00ff */
[----:B------:R-:W-:Y:S02]  /*7c50*/  LOP3.LUT R4, R5, 0xffff0000, RZ, 0xc0, !PT ;  /* 0xffff000005047812 */ /* 0x000fe400078ec0ff */
[----:B------:R-:W-:Y:S01]  /*7c60*/  SHF.L.U32 R5, R6, 0x10, RZ ;  /* 0x0000001006057819 */ /* 0x000fe200000006ff */
[C---:B---3--:R-:W-:Y:S01]  /*7c70*/  IMAD.U32 R7, R51.reuse, 0x10000, RZ ;  /* 0x0001000033077824 */ /* 0x048fe200078e00ff */
[----:B------:R-:W-:Y:S01]  /*7c80*/  LOP3.LUT R9, R51, 0xffff0000, RZ, 0xc0, !PT ;  /* 0xffff000033097812 */ /* 0x000fe200078ec0ff */
[C---:B------:R-:W-:Y:S01]  /*7c90*/  IMAD.U32 R31, R48.reuse, 0x10000, RZ ;  /* 0x00010000301f7824 */ /* 0x040fe200078e00ff */
[----:B------:R-:W-:Y:S01]  /*7ca0*/  LOP3.LUT R15, R48, 0xffff0000, RZ, 0xc0, !PT ;  /* 0xffff0000300f7812 */ /* 0x000fe200078ec0ff */
[----:B------:R-:W-:Y:S01]  /*7cb0*/  @!P1 FADD.FTZ R7, -R7, -RZ ;  /* 0x800000ff07079221 */ /* 0x000fe20000010100 */
[----:B------:R-:W-:Y:S01]  /*7cc0*/  SHF.L.U32 R14, R49, 0x10, RZ ;  /* 0x00000010310e7819 */ /* 0x000fe200000006ff */
[----:B------:R-:W-:Y:S01]  /*7cd0*/  @!P1 FADD.FTZ R9, -R9, -RZ ;  /* 0x800000ff09099221 */ /* 0x000fe20000010100 */
[C---:B------:R-:W-:Y:S01]  /*7ce0*/  LOP3.LUT R11, R50.reuse, 0xffff0000, RZ, 0xc0, !PT ;  /* 0xffff0000320b7812 */ /* 0x040fe200078ec0ff */
[----:B------:R-:W-:Y:S01]  /*7cf0*/  @!P1 FADD.FTZ R31, -R31, -RZ ;  /* 0x800000ff1f1f9221 */ /* 0x000fe20000010100 */
[----:B-1----:R-:W-:Y:S01]  /*7d00*/  LOP3.LUT R13, R49, 0xffff0000, RZ, 0xc0, !PT ;  /* 0xffff0000310d7812 */ /* 0x002fe200078ec0ff */
[----:B------:R-:W-:Y:S01]  /*7d10*/  IMAD.U32 R12, R50, 0x10000, RZ ;  /* 0x00010000320c7824 */ /* 0x000fe200078e00ff */
[----:B------:R-:W-:Y:S01]  /*7d20*/  LOP3.LUT R6, R6, 0xffff0000, RZ, 0xc0, !PT ;  /* 0xffff000006067812 */ /* 0x000fe200078ec0ff */
[----:B------:R-:W-:Y:S02]  /*7d30*/  @!P1 FADD.FTZ R15, -R15, -RZ ;  /* 0x800000ff0f0f9221 */ /* 0x000fe40000010100 */
[----:B------:R-:W-:Y:S02]  /*7d40*/  FMUL.FTZ R7, R8, R7 ;  /* 0x0000000708077220 */ /* 0x000fe40000410000 */
[----:B------:R-:W-:Y:S01]  /*7d50*/  FMUL.FTZ R8, R10, R9 ;  /* 0x000000090a087220 */ /* 0x000fe20000410000 */
[----:B----4-:R-:W-:Y:S01]  /*7d60*/  SHF.L.U32 R9, R44, 0x10, RZ ;  /* 0x000000102c097819 */ /* 0x010fe200000006ff */
[----:B------:R-:W-:Y:S01]  /*7d70*/  @!P1 FADD.FTZ R14, -R14, -RZ ;  /* 0x800000ff0e0e9221 */ /* 0x000fe20000010100 */
[----:B------:R-:W-:Y:S01]  /*7d80*/  LOP3.LUT R10, R44, 0xffff0000, RZ, 0xc0, !PT ;  /* 0xffff00002c0a7812 */ /* 0x000fe200078ec0ff */
[----:B------:R-:W-:Y:S01]  /*7d90*/  FMUL.FTZ R0, R0, R31 ;  /* 0x0000001f00007220 */ /* 0x000fe20000410000 */
[----:B------:R-:W-:Y:S01]  /*7da0*/  LOP3.LUT R31, R47, 0xffff0000, RZ, 0xc0, !PT ;  /* 0xffff00002f1f7812 */ /* 0x000fe200078ec0ff */
[----:B------:R-:W-:Y:S02]  /*7db0*/  @!P1 FADD.FTZ R11, -R11, -RZ ;  /* 0x800000ff0b0b9221 */ /* 0x000fe40000010100 */
[----:B------:R-:W-:Y:S02]  /*7dc0*/  @!P1 FADD.FTZ R12, -R12, -RZ ;  /* 0x800000ff0c0c9221 */ /* 0x000fe40000010100 */
[----:B------:R-:W-:Y:S02]  /*7dd0*/  @!P1 FADD.FTZ R13, -R13, -RZ ;  /* 0x800000ff0d0d9221 */ /* 0x000fe40000010100 */
[----:B------:R-:W-:Y:S01]  /*7de0*/  FMUL.FTZ R2, R2, R15 ;  /* 0x0000000f02027220 */ /* 0x000fe20000410000 */
[----:B------:R-:W-:Y:S01]  /*7df0*/  SHF.L.U32 R15, R47, 0x10, RZ ;  /* 0x000000102f0f7819 */ /* 0x000fe200000006ff */
[----:B------:R-:W-:Y:S01]  /*7e00*/  FMUL.FTZ R3, R3, R14 ;  /* 0x0000000e03037220 */ /* 0x000fe20000410000 */
[----:B------:R-:W-:Y:S01]  /*7e10*/  LOP3.LUT R14, R46, 0xffff0000, RZ, 0xc0, !PT ;  /* 0xffff00002e0e7812 */ /* 0x000fe200078ec0ff */
[----:B------:R-:W-:Y:S02]  /*7e20*/  FMUL.FTZ R6, R6, R11 ;  /* 0x0000000b06067220 */ /* 0x000fe40000410000 */
[----:B------:R-:W-:Y:S02]  /*7e30*/  IMAD.U32 R11, R45, 0x10000, RZ ;  /* 0x000100002d0b7824 */ /* 0x000fe400078e00ff */
[----:B------:R-:W-:Y:S02]  /*7e40*/  FFMA.FTZ R0, R33, R9, R0 ;  /* 0x0000000921007223 */ /* 0x000fe40000010000 */
[----:B------:R-:W-:Y:S01]  /*7e50*/  FMUL.FTZ R5, R5, R12 ;  /* 0x0000000c05057220 */ /* 0x000fe20000410000 */
[----:B------:R-:W-:Y:S01]  /*7e60*/  LOP3.LUT R12, R45, 0xffff0000, RZ, 0xc0, !PT ;  /* 0xffff00002d0c7812 */ /* 0x000fe200078ec0ff */
[----:B------:R-:W-:Y:S02]  /*7e70*/  FMUL.FTZ R4, R4, R13 ;  /* 0x0000000d04047220 */ /* 0x000fe40000410000 */
        /* <DEDUP_REMOVED lines=11> */
[----:B------:R-:W-:Y:S01]  /*7f30*/  F2FP.BF16.PACK_AB R11, R8, R7 ;  /* 0x00000007080b723e */ /* 0x000fe200000010ff */
[----:B------:R-:W-:Y:S02]  /*7f40*/  IMAD.MOV.U32 R8, RZ, RZ, R0 ;  /* 0x000000ffff087224 */ /* 0x000fe400078e0000 */
.L_x_4141:
[----:B------:R-:W-:Y:S05]  /*7f50*/  BSYNC B0 ;  /* 0x0000000000007941 */ /* 0x000fea0003800000 */
.L_x_4140:
[----:B-----5:R3:W-:Y:S01]  /*7f60*/  ST.E.128 [R42.64+0x80], R8 ;  /* 0x000080082a007985 */ /* 0x0207e2000c101d06 */
[----:B------:R-:W-:Y:S01]  /*7f70*/  ISETP.GE.AND P0, PT, R19, R23, PT ;  /* 0x000000171300720c */ /* 0x000fe20003f06270 */
[----:B------:R-:W-:Y:S02]  /*7f80*/  BSSY B0, `(.L_x_4142) ;  /* 0x0000057000007945 */ /* 0x000fe40003800000 */
[----:B--2---:R3:W5:Y:S10]  /*7f90*/  LD.E.128 R12, [R58.64+0x100] ;  /* 0x000100063a0c7980 */ /* 0x004774000c101d00 */
[----:B------:R-:W-:-:S05]  /*7fa0*/  @P0 BRA `(.L_x_4143) ;  /* 0x0000054000000947 */ /* 0x000fca0003800000 */
[----:B------:R-:W-:Y:S01]  /*7fb0*/  LEA.HI R0, R23, R23, RZ, 0x1 ;  /* 0x0000001717007211 */ /* 0x000fe200078f08ff */
[----:B---3--:R-:W-:Y:S01]  /*7fc0*/  IMAD.MOV.U32 R8, RZ, RZ, RZ ;  /* 0x000000ffff087224 */ /* 0x008fe200078e00ff */
[C---:B------:R-:W-:Y:S01]  /*7fd0*/  LEA R6, P0, R87.reuse, R110, 0x1 ;  /* 0x0000006e57067211 */ /* 0x040fe200078008ff */
[----:B------:R-:W-:Y:S01]  /*7fe0*/  IMAD.MOV.U32 R10, RZ, RZ, RZ ;  /* 0x000000ffff0a7224 */ /* 0x000fe200078e00ff */
[----:B------:R-:W-:Y:S01]  /*7ff0*/  SHF.R.S32.HI R0, RZ, 0x1, R0 ;  /* 0x00000001ff007819 */ /* 0x000fe20000011400 */
[C---:B-----5:R-:W-:Y:S01]  /*8000*/  IMAD.U32 R30, R14.reuse, 0x10000, RZ ;  /* 0x000100000e1e7824 */ /* 0x060fe200078e00ff */
[----:B------:R-:W-:Y:S01]  /*8010*/  LEA.HI.X R7, R87, R111, R88, 0x1, P0 ;  /* 0x0000006f57077211 */ /* 0x000fe200000f0c58 */
[----:B------:R-:W-:Y:S01]  /*8020*/  IMAD.U32 R16, R13, 0x10000, RZ ;  /* 0x000100000d107824 */ /* 0x000fe200078e00ff */
[----:B------:R-:W-:Y:S01]  /*8030*/  ISETP.GE.AND P1, PT, R19, R0, PT ;  /* 0x000000001300720c */ /* 0x000fe20003f26270 */
[--C-:B------:R-:W-:Y:S01]  /*8040*/  IMAD.MOV.U32 R4, RZ, RZ, R0.reuse ;  /* 0x000000ffff047224 */ /* 0x100fe200078e0000 */
[C---:B------:R-:W-:Y:S02]  /*8050*/  SHF.L.U32 R32, R15.reuse, 0x10, RZ ;  /* 0x000000100f207819 */ /* 0x040fe400000006ff */
[----:B------:R-:W-:Y:S02]  /*8060*/  LOP3.LUT R41, R15, 0xffff0000, RZ, 0xc0, !PT ;  /* 0xffff00000f297812 */ /* 0x000fe400078ec0ff */
[----:B------:R-:W-:Y:S02]  /*8070*/  LOP3.LUT R39, R14, 0xffff0000, RZ, 0xc0, !PT ;  /* 0xffff00000e277812 */ /* 0x000fe400078ec0ff */
[C---:B------:R-:W-:Y:S02]  /*8080*/  SHF.L.U32 R33, R12.reuse, 0x10, RZ ;  /* 0x000000100c217819 */ /* 0x040fe400000006ff */
[----:B------:R-:W-:Y:S02]  /*8090*/  LOP3.LUT R35, R12, 0xffff0000, RZ, 0xc0, !PT ;  /* 0xffff00000c237812 */ /* 0x000fe400078ec0ff */
[----:B------:R-:W-:Y:S01]  /*80a0*/  LOP3.LUT R37, R13, 0xffff0000, RZ, 0xc0, !PT ;  /* 0xffff00000d257812 */ /* 0x000fe200078ec0ff */
[--C-:B------:R-:W-:Y:S01]  /*80b0*/  @P1 IMAD.MOV R4, RZ, RZ, -R0.reuse ;  /* 0x000000ffff041224 */ /* 0x100fe200078e0a00 */
[----:B------:R-:W-:Y:S01]  /*80c0*/  @P1 IADD3 R8, -R0, RZ, RZ ;  /* 0x000000ff00081210 */ /* 0x000fe20007ffe1ff */
[----:B------:R-:W-:Y:S03]  /*80d0*/  @P1 IMAD.MOV R10, RZ, RZ, -R0 ;  /* 0x000000ffff0a1224 */ /* 0x000fe600078e0a00 */
[C---:B------:R-:W-:Y:S02]  /*80e0*/  LEA R2, P0, R4.reuse, R6, 0x1 ;  /* 0x0000000604027211 */ /* 0x040fe400078008ff */
[----:B------:R-:W-:Y:S02]  /*80f0*/  IADD3 R9, P2, R137, R8, RZ ;  /* 0x0000000889097210 */ /* 0x000fe40007f5e0ff */
[----:B------:R-:W-:Y:S02]  /*8100*/  LEA.HI.X.SX32 R3, R4, R7, 0x1, P0 ;  /* 0x0000000704037211 */ /* 0x000fe400000f0eff */
[C---:B------:R-:W-:Y:S02]  /*8110*/  LEA R48, P0, R9.reuse, R112, 0x1 ;  /* 0x0000007009307211 */ /* 0x040fe400078008ff */
[----:B------:R-:W-:Y:S01]  /*8120*/  LEA.HI.X.SX32 R8, R8, R125, 0x1, P2 ;  /* 0x0000007d08087211 */ /* 0x000fe200010f0eff */
[----:B------:R-:W2:Y:S03]  /*8130*/  LD.E.128 R4, [R2.64] ;  /* 0x0000000602047980 */ /* 0x000ea6000c101d00 */
[----:B------:R-:W-:Y:S02]  /*8140*/  LEA.HI.X R49, R9, R113, R8, 0x1, P0 ;  /* 0x0000007109317211 */ /* 0x000fe400000f0c08 */
[----:B------:R-:W-:Y:S04]  /*8150*/  IADD3 R11, P0, R137, R10, RZ ;  /* 0x0000000a890b7210 */ /* 0x000fe80007f1e0ff */
[----:B------:R-:W3:Y:S01]  /*8160*/  LD.E.128 R48, [R48.64] ;  /* 0x0000000630307980 */ /* 0x000ee2000c101d00 */
[----:B------:R-:W-:Y:S02]  /*8170*/  LEA.HI.X.SX32 R0, R10, R125, 0x1, P0 ;  /* 0x0000007d0a007211 */ /* 0x000fe400000f0eff */
[C---:B------:R-:W-:Y:S04]  /*8180*/  LEA R8, P0, R11.reuse, R114, 0x1 ;  /* 0x000000720b087211 */ /* 0x040fe800078008ff */
[----:B------:R-:W-:Y:S05]  /*8190*/  LEA.HI.X R9, R11, R115, R0, 0x1, P0 ;  /* 0x000000730b097211 */ /* 0x000fea00000f0c00 */
[----:B----4-:R2:W4:Y:S02]  /*81a0*/  LD.E.128 R44, [R8.64] ;  /* 0x00000006082c7980 */ /* 0x010524000c101d00 */
        /* <DEDUP_REMOVED lines=16> */
[----:B------:R-:W-:Y:S01]  /*82b0*/  LOP3.LUT R13, R49, 0xffff0000, RZ, 0xc0, !PT ;  /* 0xffff0000310d7812 */ /* 0x000fe200078ec0ff */
        /* <DEDUP_REMOVED lines=35> */
.L_x_4143:
[----:B------:R-:W-:Y:S05]  /*84f0*/  BSYNC B0 ;  /* 0x0000000000007941 */ /* 0x000fea0003800000 */
.L_x_4142:
[----:B-----5:R2:W-:Y:S01]  /*8500*/  ST.E.128 [R42.64+0x100], R12 ;  /* 0x0001000c2a007985 */ /* 0x0205e2000c101d06 */
[----:B------:R-:W-:Y:S01]  /*8510*/  ISETP.GE.AND P0, PT, R18, R23, PT ;  /* 0x000000171200720c */ /* 0x000fe20003f06270 */
[----:B------:R-:W-:Y:S02]  /*8520*/  BSSY B0, `(.L_x_4144) ;  /* 0x0000058000007945 */ /* 0x000fe40003800000 */
[----:B---3--:R2:W5:Y:S10]  /*8530*/  LD.E.128 R8, [R58.64+0x180] ;  /* 0x000180063a087980 */ /* 0x008574000c101d00 */
        /* <DEDUP_REMOVED lines=18> */
[C---:B------:R-:W-:Y:S02]  /*8660*/  LEA R2, P0, R4.reuse, R6, 0x1 ;  /* 0x0000000604027211 */ /* 0x040fe400078008ff */
        /* <DEDUP_REMOVED lines=67> */
.L_x_4145:
[----:B------:R-:W-:Y:S05]  /*8aa0*/  BSYNC B0 ;  /* 0x0000000000007941 */ /* 0x000fea0003800000 */
.L_x_4144:
[----:B-----5:R3:W-:Y:S02]  /*8ab0*/  ST.E.128 [R42.64+0x180], R8 ;  /* 0x000180082a007985 */ /* 0x0207e4000c101d06 */
.L_x_4137:
[----:B------:R-:W-:Y:S05]  /*8ac0*/  BSYNC B1 ;  /* 0x0000000000017941 */ /* 0x000fea0003800000 */
.L_x_4136:
[C---:B------:R-:W-:Y:S01]  /*8ad0*/  ISETP.GE.AND P0, PT, R73.reuse, R167, PT ;  /* 0x000000a74900720c */ /* 0x040fe20003f06270 */
[----:B------:R-:W-:Y:S03]  /*8ae0*/  BSSY B1, `(.L_x_4146) ;  /* 0x0000170000017945 */ /* 0x000fe60003800000 */
[----:B------:R-:W-:Y:S11]  /*8af0*/  ISETP.GE.AND P0, PT, R73, R163, !P0 ;  /* 0x000000a34900720c */ /* 0x000ff60004706270 */
[----:B------:R-:W-:Y:S02]  /*8b00*/  @!UPT UIADD3 URZ, URZ, URZ, URZ ;  /* 0x0000003f3f3ff290 */ /* 0x000fe4000fffe03f */
[----:B------:R-:W-:-:S05]  /*8b10*/  @!P0 BRA `(.L_x_4147) ;  /* 0x000016c000008947 */ /* 0x000fca0003800000 */
[C---:B--2-4-:R-:W-:Y:S01]  /*8b20*/  LEA R58, P0, R84.reuse, R110, 0x1 ;  /* 0x0000006e543a7211 */ /* 0x054fe200078008ff */
[----:B------:R-:W-:Y:S03]  /*8b30*/  BSSY B0, `(.L_x_4148) ;  /* 0x0000057000007945 */ /* 0x000fe60003800000 */
[----:B------:R-:W-:Y:S02]  /*8b40*/  LEA.HI.X R59, R84, R111, R83, 0x1, P0 ;  /* 0x0000006f543b7211 */ /* 0x000fe400000f0c53 */
[----:B------:R-:W-:Y:S03]  /*8b50*/  ISETP.GE.AND P0, PT, R24, R23, PT ;  /* 0x000000171800720c */ /* 0x000fe60003f06270 */
[----:B------:R2:W5:Y:S10]  /*8b60*/  LD.E.128 R12, [R58.64] ;  /* 0x000000063a0c7980 */ /* 0x000574000c101d00 */
[----:B------:R-:W-:-:S05]  /*8b70*/  @P0 BRA `(.L_x_4149) ;  /* 0x0000052000000947 */ /* 0x000fca0003800000 */
[----:B---3--:R-:W-:Y:S01]  /*8b80*/  LEA.HI R9, R23, R23, RZ, 0x1 ;  /* 0x0000001717097211 */ /* 0x008fe200078f08ff */
        /* <DEDUP_REMOVED lines=28> */
[----:B--2---:R3:W2:Y:S02]  /*8d50*/  LD.E.128 R44, [R8.64] ;  /* 0x00000006082c7980 */ /* 0x0046a4000c101d00 */
[C---:B---3--:R-:W-:Y:S01]  /*8d60*/  IMAD.U32 R8, R7.reuse, 0x10000, RZ ;  /* 0x0001000007087824 */ /* 0x048fe200078e00ff */
[----:B------:R-:W-:Y:S01]  /*8d70*/  LOP3.LUT R10, R7, 0xffff0000, RZ, 0xc0, !PT ;  /* 0xffff0000070a7812 */ /* 0x000fe200078ec0ff */
[C---:B------:R-:W-:Y:S01]  /*8d80*/  IMAD.U32 R0, R4.reuse, 0x10000, RZ ;  /* 0x0001000004007824 */ /* 0x040fe200078e00ff */
[----:B------:R-:W-:Y:S02]  /*8d90*/  LOP3.LUT R2, R4, 0xffff0000, RZ, 0xc0, !PT ;  /* 0xffff000004027812 */ /* 0x000fe400078ec0ff */
[C---:B------:R-:W-:Y:S02]  /*8da0*/  SHF.L.U32 R3, R5.reuse, 0x10, RZ ;  /* 0x0000001005037819 */ /* 0x040fe400000006ff */
[----:B------:R-:W-:Y:S01]  /*8db0*/  LOP3.LUT R4, R5, 0xffff0000, RZ, 0xc0, !PT ;  /* 0xffff000005047812 */ /* 0x000fe200078ec0ff */
[C---:B------:R-:W-:Y:S01]  /*8dc0*/  IMAD.U32 R5, R6.reuse, 0x10000, RZ ;  /* 0x0001000006057824 */ /* 0x040fe200078e00ff */
[----:B------:R-:W-:Y:S01]  /*8dd0*/  LOP3.LUT R6, R6, 0xffff0000, RZ, 0xc0, !PT ;  /* 0xffff000006067812 */ /* 0x000fe200078ec0ff */
[----:B----4-:R-:W-:Y:S01]  /*8de0*/  IMAD.U32 R14, R49, 0x10000, RZ ;  /* 0x00010000310e7824 */ /* 0x010fe200078e00ff */
        /* <DEDUP_REMOVED lines=14> */
[----:B--2---:R-:W-:Y:S01]  /*8ed0*/  LOP3.LUT R31, R47, 0xffff0000, RZ, 0xc0, !PT ;  /* 0xffff00002f1f7812 */ /* 0x004fe200078ec0ff */
        /* <DEDUP_REMOVED lines=28> */
.L_x_4149:
[----:B------:R-:W-:Y:S05]  /*90a0*/  BSYNC B0 ;  /* 0x0000000000007941 */ /* 0x000fea0003800000 */
.L_x_4148:
[C---:B---3--:R-:W-:Y:S01]  /*90b0*/  LEA R42, P0, R78.reuse, R158, 0x1 ;  /* 0x0000009e4e2a7211 */ /* 0x048fe200078008ff */
[----:B------:R-:W-:Y:S03]  /*90c0*/  BSSY B0, `(.L_x_4150) ;  /* 0x000005b000007945 */ /* 0x000fe60003800000 */
[----:B------:R-:W-:Y:S02]  /*90d0*/  LEA.HI.X R43, R78, R159, R79, 0x1, P0 ;  /* 0x0000009f4e2b7211 */ /* 0x000fe400000f0c4f */
[----:B------:R-:W-:Y:S03]  /*90e0*/  ISETP.GE.AND P0, PT, R20, R23, PT ;  /* 0x000000171400720c */ /* 0x000fe60003f06270 */
[----:B-----5:R3:W-:Y:S04]  /*90f0*/  ST.E.128 [R42.64], R12 ;  /* 0x0000000c2a007985 */ /* 0x0207e8000c101d06 */
[----:B------:R3:W5:Y:S06]  /*9100*/  LD.E.128 R8, [R58.64+0x80] ;  /* 0x000080063a087980 */ /* 0x00076c000c101d00 */
[----:B------:R-:W-:-:S05]  /*9110*/  @P0 BRA `(.L_x_4151) ;  /* 0x0000055000000947 */ /* 0x000fca0003800000 */
[----:B---3--:R-:W-:Y:S01]  /*9120*/  LEA.HI R13, R23, R23, RZ, 0x1 ;  /* 0x00000017170d7211 */ /* 0x008fe200078f08ff */
[----:B------:R-:W-:Y:S01]  /*9130*/  IMAD.MOV.U32 R5, RZ, RZ, RZ ;  /* 0x000000ffff057224 */ /* 0x000fe200078e00ff */
[----:B------:R-:W-:Y:S01]  /*9140*/  LEA R6, P0, R89, R110, 0x1 ;  /* 0x0000006e59067211 */ /* 0x000fe200078008ff */
[----:B------:R-:W-:Y:S01]  /*9150*/  IMAD.MOV.U32 R31, RZ, RZ, RZ ;  /* 0x000000ffff1f7224 */ /* 0x000fe200078e00ff */
[----:B------:R-:W-:Y:S01]  /*9160*/  SHF.R.S32.HI R13, RZ, 0x1, R13 ;  /* 0x00000001ff0d7819 */ /* 0x000fe2000001140d */
[----:B-----5:R-:W-:Y:S01]  /*9170*/  IMAD.U32 R16, R9, 0x10000, RZ ;  /* 0x0001000009107824 */ /* 0x020fe200078e00ff */
[----:B------:R-:W-:Y:S01]  /*9180*/  LEA.HI.X R7, R89, R111, R90, 0x1, P0 ;  /* 0x0000006f59077211 */ /* 0x000fe200000f0c5a */
[----:B------:R-:W-:Y:S01]  /*9190*/  IMAD.U32 R30, R10, 0x10000, RZ ;  /* 0x000100000a1e7824 */ /* 0x000fe200078e00ff */
        /* <DEDUP_REMOVED lines=9> */
[----:B------:R-:W-:Y:S01]  /*9230*/  @P1 IADD3 R5, -R13, RZ, RZ ;  /* 0x000000ff0d051210 */ /* 0x000fe20007ffe1ff */
[----:B------:R-:W-:Y:S03]  /*9240*/  @P1 IMAD.MOV R31, RZ, RZ, -R13 ;  /* 0x000000ffff1f1224 */ /* 0x000fe600078e0a0d */
[----:B------:R-:W-:Y:S02]  /*9250*/  LEA R2, P0, R0, R6, 0x1 ;  /* 0x0000000600027211 */ /* 0x000fe400078008ff */
[----:B------:R-:W-:Y:S02]  /*9260*/  IADD3 R15, P2, R136, R5, RZ ;  /* 0x00000005880f7210 */ /* 0x000fe40007f5e0ff */
[----:B------:R-:W-:Y:S02]  /*9270*/  LEA.HI.X.SX32 R3, R0, R7, 0x1, P0 ;  /* 0x0000000700037211 */ /* 0x000fe400000f0eff */
[----:B------:R-:W-:Y:S02]  /*9280*/  LEA.HI.X.SX32 R0, R5, R124, 0x1, P2 ;  /* 0x0000007c05007211 */ /* 0x000fe400010f0eff */
[C---:B------:R-:W-:Y:S01]  /*9290*/  LEA R48, P0, R15.reuse, R112, 0x1 ;  /* 0x000000700f307211 */ /* 0x040fe200078008ff */
[----:B------:R-:W3:Y:S03]  /*92a0*/  LD.E.128 R4, [R2.64] ;  /* 0x0000000602047980 */ /* 0x000ee6000c101d00 */
[----:B------:R-:W-:Y:S02]  /*92b0*/  LEA.HI.X R49, R15, R113, R0, 0x1, P0 ;  /* 0x000000710f317211 */ /* 0x000fe400000f0c00 */
[----:B------:R-:W-:Y:S04]  /*92c0*/  IADD3 R15, P0, R136, R31, RZ ;  /* 0x0000001f880f7210 */ /* 0x000fe80007f1e0ff */
[----:B------:R-:W4:Y:S01]  /*92d0*/  LD.E.128 R48, [R48.64] ;  /* 0x0000000630307980 */ /* 0x000f22000c101d00 */
[----:B------:R-:W-:Y:S02]  /*92e0*/  LEA.HI.X.SX32 R0, R31, R124, 0x1, P0 ;  /* 0x0000007c1f007211 */ /* 0x000fe400000f0eff */
[C---:B------:R-:W-:Y:S04]  /*92f0*/  LEA R12, P0, R15.reuse, R114, 0x1 ;  /* 0x000000720f0c7211 */ /* 0x040fe800078008ff */
[----:B------:R-:W-:Y:S05]  /*9300*/  LEA.HI.X R13, R15, R115, R0, 0x1, P0 ;  /* 0x000000730f0d7211 */ /* 0x000fea00000f0c00 */
[----:B--2---:R1:W2:Y:S01]  /*9310*/  LD.E.128 R44, [R12.64] ;  /* 0x000000060c2c7980 */ /* 0x0042a2000c101d00 */
[C---:B---3--:R-:W-:Y:S01]  /*9320*/  IMAD.U32 R8, R7.reuse, 0x10000, RZ ;  /* 0x0001000007087824 */ /* 0x048fe200078e00ff */
[----:B------:R-:W-:Y:S01]  /*9330*/  LOP3.LUT R10, R7, 0xffff0000, RZ, 0xc0, !PT ;  /* 0xffff0000070a7812 */ /* 0x000fe200078ec0ff */
[C---:B------:R-:W-:Y:S01]  /*9340*/  IMAD.U32 R0, R4.reuse, 0x10000, RZ ;  /* 0x0001000004007824 */ /* 0x040fe200078e00ff */
[----:B------:R-:W-:Y:S01]  /*9350*/  LOP3.LUT R2, R4, 0xffff0000, RZ, 0xc0, !PT ;  /* 0xffff000004027812 */ /* 0x000fe200078ec0ff */
[C---:B------:R-:W-:Y:S01]  /*9360*/  IMAD.U32 R3, R5.reuse, 0x10000, RZ ;  /* 0x0001000005037824 */ /* 0x040fe200078e00ff */
[----:B------:R-:W-:Y:S02]  /*9370*/  LOP3.LUT R4, R5, 0xffff0000, RZ, 0xc0, !PT ;  /* 0xffff000005047812 */ /* 0x000fe400078ec0ff */
[----:B------:R-:W-:Y:S01]  /*9380*/  SHF.L.U32 R5, R6, 0x10, RZ ;  /* 0x0000001006057819 */ /* 0x000fe200000006ff */
[C---:B----4-:R-:W-:Y:S01]  /*9390*/  IMAD.U32 R7, R51.reuse, 0x10000, RZ ;  /* 0x0001000033077824 */ /* 0x050fe200078e00ff */
        /* <DEDUP_REMOVED lines=14> */
[----:B--2---:R-:W-:Y:S01]  /*9480*/  SHF.L.U32 R9, R44, 0x10, RZ ;  /* 0x000000102c097819 */ /* 0x004fe200000006ff */
        /* <DEDUP_REMOVED lines=30> */
.L_x_4151:
[----:B------:R-:W-:Y:S05]  /*9670*/  BSYNC B0 ;  /* 0x0000000000007941 */ /* 0x000fea0003800000 */
.L_x_4150:
[----:B-----5:R4:W-:Y:S01]  /*9680*/  ST.E.128 [R42.64+0x80], R8 ;  /* 0x000080082a007985 */ /* 0x0209e2000c101d06 */
[----:B------:R-:W-:Y:S01]  /*9690*/  ISETP.GE.AND P0, PT, R19, R23, PT ;  /* 0x000000171300720c */ /* 0x000fe20003f06270 */
[----:B------:R-:W-:Y:S02]  /*96a0*/  BSSY B0, `(.L_x_4152) ;  /* 0x0000057000007945 */ /* 0x000fe40003800000 */
[----:B---3--:R4:W5:Y:S10]  /*96b0*/  LD.E.128 R12, [R58.64+0x100] ;  /* 0x000100063a0c7980 */ /* 0x008974000c101d00 */
[----:B------:R-:W-:-:S05]  /*96c0*/  @P0 BRA `(.L_x_4153) ;  /* 0x0000054000000947 */ /* 0x000fca0003800000 */
[----:B------:R-:W-:Y:S01]  /*96d0*/  LEA.HI R0, R23, R23, RZ, 0x1 ;  /* 0x0000001717007211 */ /* 0x000fe200078f08ff */
[----:B------:R-:W-:Y:S01]  /*96e0*/  IMAD.MOV.U32 R5, RZ, RZ, RZ ;  /* 0x000000ffff057224 */ /* 0x000fe200078e00ff */
        /* <DEDUP_REMOVED lines=17> */
[----:B------:R-:W-:Y:S02]  /*9800*/  LEA R2, P0, R4, R6, 0x1 ;  /* 0x0000000604027211 */ /* 0x000fe400078008ff */
[----:B----4-:R-:W-:Y:S02]  /*9810*/  IADD3 R9, P2, R134, R5, RZ ;  /* 0x0000000586097210 */ /* 0x010fe40007f5e0ff */
        /* <DEDUP_REMOVED lines=10> */
[----:B--2---:R3:W2:Y:S02]  /*98c0*/  LD.E.128 R44, [R8.64] ;  /* 0x00000006082c7980 */ /* 0x0046a4000c101d00 */
        /* <DEDUP_REMOVED lines=52> */
.L_x_4153:
[----:B------:R-:W-:Y:S05]  /*9c10*/  BSYNC B0 ;  /* 0x0000000000007941 */ /* 0x000fea0003800000 */
.L_x_4152:
[----:B-----5:R3:W-:Y:S01]  /*9c20*/  ST.E.128 [R42.64+0x100], R12 ;  /* 0x0001000c2a007985 */ /* 0x0207e2000c101d06 */
[----:B------:R-:W-:Y:S01]  /*9c30*/  ISETP.GE.AND P0, PT, R18, R23, PT ;  /* 0x000000171200720c */ /* 0x000fe20003f06270 */
[----:B------:R-:W-:Y:S02]  /*9c40*/  BSSY B0, `(.L_x_4154) ;  /* 0x0000058000007945 */ /* 0x000fe40003800000 */
[----:B----4-:R3:W5:Y:S10]  /*9c50*/  LD.E.128 R8, [R58.64+0x180] ;  /* 0x000180063a087980 */ /* 0x010774000c101d00 */
        /* <DEDUP_REMOVED lines=86> */
.L_x_4155:
[----:B------:R-:W-:Y:S05]  /*a1c0*/  BSYNC B0 ;  /* 0x0000000000007941 */ /* 0x000fea0003800000 */
.L_x_4154:
[----:B-----5:R4:W-:Y:S02]  /*a1d0*/  ST.E.128 [R42.64+0x180], R8 ;  /* 0x000180082a007985 */ /* 0x0209e4000c101d06 */
.L_x_4147:
[----:B------:R-:W-:Y:S05]  /*a1e0*/  BSYNC B1 ;  /* 0x0000000000017941 */ /* 0x000fea0003800000 */
.L_x_4146:
[C---:B------:R-:W-:Y:S01]  /*a1f0*/  ISETP.GE.AND P0, PT, R72.reuse, R167, PT ;  /* 0x000000a74800720c */ /* 0x040fe20003f06270 */
[----:B------:R-:W-:Y:S03]  /*a200*/  BSSY B1, `(.L_x_4156) ;  /* 0x0000172000017945 */ /* 0x000fe60003800000 */
[----:B------:R-:W-:Y:S11]  /*a210*/  ISETP.GE.AND P0, PT, R72, R163, !P0 ;  /* 0x000000a34800720c */ /* 0x000ff60004706270 */
[----:B------:R-:W-:Y:S02]  /*a220*/  @!UPT UIADD3 URZ, URZ, URZ, URZ ;  /* 0x0000003f3f3ff290 */ /* 0x000fe4000fffe03f */
[----:B------:R-:W-:-:S05]  /*a230*/  @!P0 BRA `(.L_x_4157) ;  /* 0x000016e000008947 */ /* 0x000fca0003800000 */
[----:B--234-:R-:W-:Y:S01]  /*a240*/  IMAD.WIDE.U32 R42, R160, 0x60, R110 ;  /* 0x00000060a02a7825 */ /* 0x01cfe200078e006e */
[----:B------:R-:W-:Y:S01]  /*a250*/  ISETP.GE.AND P0, PT, R24, R23, PT ;  /* 0x000000171800720c */ /* 0x000fe20003f06270 */
[----:B------:R-:W-:Y:S02]  /*a260*/  BSSY B0, `(.L_x_4158) ;  /* 0x0000057000007945 */ /* 0x000fe40003800000 */
[----:B------:R-:W-:Y:S05]  /*a270*/  IMAD R3, R161, 0x60, RZ ;  /* 0x00000060a1037824 */ /* 0x000fea00078e02ff */
[----:B------:R-:W-:Y:S05]  /*a280*/  IADD3 R43, R43, R3, RZ ;  /* 0x000000032b2b7210 */ /* 0x000fea0007ffe0ff */
[----:B------:R2:W5:Y:S01]  /*a290*/  LD.E.128 R12, [R42.64] ;  /* 0x000000062a0c7980 */ /* 0x000562000c101d00 */
        /* <DEDUP_REMOVED lines=83> */
.L_x_4159:
[----:B------:R-:W-:Y:S05]  /*a7d0*/  BSYNC B0 ;  /* 0x0000000000007941 */ /* 0x000fea0003800000 */
.L_x_4158:
[----:B------:R-:W-:Y:S01]  /*a7e0*/  IMAD.WIDE.U32 R58, R168, 0x60, R158 ;  /* 0x00000060a83a7825 */ /* 0x000fe200078e009e */
[----:B------:R-:W-:Y:S01]  /*a7f0*/  ISETP.GE.AND P0, PT, R20, R23, PT ;  /* 0x000000171400720c */ /* 0x000fe20003f06270 */
[----:B------:R-:W-:Y:S02]  /*a800*/  BSSY B0, `(.L_x_4160) ;  /* 0x000005b000007945 */ /* 0x000fe40003800000 */
[----:B------:R-:W-:Y:S05]  /*a810*/  IMAD R3, R169, 0x60, RZ ;  /* 0x00000060a9037824 */ /* 0x000fea00078e02ff */
[----:B------:R-:W-:Y:S05]  /*a820*/  IADD3 R59, R59, R3, RZ ;  /* 0x000000033b3b7210 */ /* 0x000fea0007ffe0ff */
[----:B-----5:R3:W-:Y:S04]  /*a830*/  ST.E.128 [R58.64], R12 ;  /* 0x0000000c3a007985 */ /* 0x0207e8000c101d06 */
[----:B------:R3:W5:Y:S01]  /*a840*/  LD.E.128 R8, [R42.64+0x80] ;  /* 0x000080062a087980 */ /* 0x000762000c101d00 */
[----:B------:R-:W-:-:S05]  /*a850*/  @P0 BRA `(.L_x_4161) ;  /* 0x0000055000000947 */ /* 0x000fca0003800000 */
[----:B---3--:R-:W-:Y:S01]  /*a860*/  LEA.HI R13, R23, R23, RZ, 0x1 ;  /* 0x00000017170d7211 */ /* 0x008fe200078f08ff */
[----:B------:R-:W-:Y:S01]  /*a870*/  IMAD.MOV.U32 R0, RZ, RZ, RZ ;  /* 0x000000ffff007224 */ /* 0x000fe200078e00ff */
[----:B------:R-:W-:Y:S01]  /*a880*/  IADD3 R6, P0, R110, R103, RZ ;  /* 0x000000676e067210 */ /* 0x000fe20007f1e0ff */
[C---:B-----5:R-:W-:Y:S01]  /*a890*/  IMAD.U32 R33, R8.reuse, 0x10000, RZ ;  /* 0x0001000008217824 */ /* 0x060fe200078e00ff */
[----:B------:R-:W-:Y:S01]  /*a8a0*/  SHF.R.S32.HI R13, RZ, 0x1, R13 ;  /* 0x00000001ff0d7819 */ /* 0x000fe2000001140d */
[----:B------:R-:W-:Y:S01]  /*a8b0*/  IMAD.U32 R16, R9, 0x10000, RZ ;  /* 0x0001000009107824 */ /* 0x000fe200078e00ff */
[----:B------:R-:W-:Y:S01]  /*a8c0*/  LOP3.LUT R35, R8, 0xffff0000, RZ, 0xc0, !PT ;  /* 0xffff000008237812 */ /* 0x000fe200078ec0ff */
[----:B------:R-:W-:Y:S01]  /*a8d0*/  IMAD.X R7, R111, 0x1, R102, P0 ;  /* 0x000000016f077824 */ /* 0x000fe200000e0666 */
[----:B------:R-:W-:Y:S01]  /*a8e0*/  ISETP.GE.AND P1, PT, R20, R13, PT ;  /* 0x0000000d1400720c */ /* 0x000fe20003f26270 */
[--C-:B------:R-:W-:Y:S01]  /*a8f0*/  IMAD.MOV.U32 R4, RZ, RZ, R13.reuse ;  /* 0x000000ffff047224 */ /* 0x100fe200078e000d */
[----:B------:R-:W-:Y:S01]  /*a900*/  LOP3.LUT R37, R9, 0xffff0000, RZ, 0xc0, !PT ;  /* 0xffff000009257812 */ /* 0x000fe200078ec0ff */
[C---:B------:R-:W-:Y:S01]  /*a910*/  IMAD.U32 R32, R11.reuse, 0x10000, RZ ;  /* 0x000100000b207824 */ /* 0x040fe200078e00ff */
[C---:B------:R-:W-:Y:S02]  /*a920*/  SHF.L.U32 R30, R10.reuse, 0x10, RZ ;  /* 0x000000100a1e7819 */ /* 0x040fe400000006ff */
[----:B------:R-:W-:Y:S02]  /*a930*/  LOP3.LUT R39, R10, 0xffff0000, RZ, 0xc0, !PT ;  /* 0xffff00000a277812 */ /* 0x000fe400078ec0ff */
[----:B------:R-:W-:Y:S05]  /*a940*/  LOP3.LUT R41, R11, 0xffff0000, RZ, 0xc0, !PT ;  /* 0xffff00000b297812 */ /* 0x000fea00078ec0ff */
[----:B------:R-:W-:Y:S01]  /*a950*/  @P1 IMAD.MOV R0, RZ, RZ, -R13 ;  /* 0x000000ffff001224 */ /* 0x000fe200078e0a0d */
[----:B------:R-:W-:Y:S04]  /*a960*/  @P1 IADD3 R4, -R13, RZ, RZ ;  /* 0x000000ff0d041210 */ /* 0x000fe80007ffe1ff */
[C---:B------:R-:W-:Y:S02]  /*a970*/  LEA R2, P0, R4.reuse, R6, 0x1 ;  /* 0x0000000604027211 */ /* 0x040fe400078008ff */
        /* <DEDUP_REMOVED lines=13> */
[----:B--2---:R1:W2:Y:S01]  /*aa50*/  LD.E.128 R44, [R12.64] ;  /* 0x000000060c2c7980 */ /* 0x0042a2000c101d00 */
        /* <DEDUP_REMOVED lines=10> */
[----:B-1----:R-:W-:Y:S01]  /*ab00*/  IMAD.U32 R12, R50, 0x10000, RZ ;  /* 0x00010000320c7824 */ /* 0x002fe200078e00ff */
        /* <DEDUP_REMOVED lines=10> */
[----:B------:R-:W-:Y:S01]  /*abb0*/  FMUL.FTZ R0, R0, R31 ;  /* 0x0000001f00007220 */ /* 0x000fe20000410000 */
[----:B--2---:R-:W-:Y:S01]  /*abc0*/  LOP3.LUT R31, R47, 0xffff0000, RZ, 0xc0, !PT ;  /* 0xffff00002f1f7812 */ /* 0x004fe200078ec0ff */
[----:B------:R-:W-:Y:S02]  /*abd0*/  @!P1 FADD.FTZ R11, -R11, -RZ ;  /* 0x800000ff0b0b9221 */ /* 0x000fe40000010100 */
[----:B------:R-:W-:Y:S02]  /*abe0*/  FMUL.FTZ R7, R8, R7 ;  /* 0x0000000708077220 */ /* 0x000fe40000410000 */
[----:B------:R-:W-:Y:S01]  /*abf0*/  FMUL.FTZ R8, R10, R9 ;  /* 0x000000090a087220 */ /* 0x000fe20000410000 */
[C---:B------:R-:W-:Y:S01]  /*ac00*/  LOP3.LUT R10, R44.reuse, 0xffff0000, RZ, 0xc0, !PT ;  /* 0xffff00002c0a7812 */ /* 0x040fe200078ec0ff */
[----:B------:R-:W-:Y:S02]  /*ac10*/  IMAD.U32 R9, R44, 0x10000, RZ ;  /* 0x000100002c097824 */ /* 0x000fe400078e00ff */
        /* <DEDUP_REMOVED lines=25> */
.L_x_4161:
[----:B------:R-:W-:Y:S05]  /*adb0*/  BSYNC B0 ;  /* 0x0000000000007941 */ /* 0x000fea0003800000 */
.L_x_4160:
[----:B-----5:R4:W-:Y:S01]  /*adc0*/  ST.E.128 [R58.64+0x80], R8 ;  /* 0x000080083a007985 */ /* 0x0209e2000c101d06 */
[----:B------:R-:W-:Y:S01]  /*add0*/  ISETP.GE.AND P0, PT, R19, R23, PT ;  /* 0x000000171300720c */ /* 0x000fe20003f06270 */
[----:B------:R-:W-:Y:S02]  /*ade0*/  BSSY B0, `(.L_x_4162) ;  /* 0x0000057000007945 */ /* 0x000fe40003800000 */
[----:B---3--:R4:W5:Y:S10]  /*adf0*/  LD.E.128 R12, [R42.64+0x100] ;  /* 0x000100062a0c7980 */ /* 0x008974000c101d00 */
[----:B------:R-:W-:-:S05]  /*ae00*/  @P0 BRA `(.L_x_4163) ;  /* 0x0000054000000947 */ /* 0x000fca0003800000 */
[----:B------:R-:W-:Y:S01]  /*ae10*/  LEA.HI R0, R23, R23, RZ, 0x1 ;  /* 0x0000001717007211 */ /* 0x000fe200078f08ff */
[----:B-----5:R-:W-:Y:S01]  /*ae20*/  IMAD.U32 R32, R15, 0x10000, RZ ;  /* 0x000100000f207824 */ /* 0x020fe200078e00ff */
[----:B------:R-:W-:Y:S01]  /*ae30*/  IADD3 R6, P0, R110, R105, RZ ;  /* 0x000000696e067210 */ /* 0x000fe20007f1e0ff */
[----:B------:R-:W-:Y:S01]  /*ae40*/  IMAD.U32 R33, R12, 0x10000, RZ ;  /* 0x000100000c217824 */ /* 0x000fe200078e00ff */
[----:B------:R-:W-:Y:S01]  /*ae50*/  SHF.R.S32.HI R0, RZ, 0x1, R0 ;  /* 0x00000001ff007819 */ /* 0x000fe20000011400 */
[----:B------:R-:W-:Y:S01]  /*ae60*/  IMAD.U32 R30, R14, 0x10000, RZ ;  /* 0x000100000e1e7824 */ /* 0x000fe200078e00ff */
[----:B----4-:R-:W-:Y:S01]  /*ae70*/  MOV R8, RZ ;  /* 0x000000ff00087202 */ /* 0x010fe20000000f00 */
[----:B------:R-:W-:Y:S01]  /*ae80*/  IMAD.X R7, R111, 0x1, R104, P0 ;  /* 0x000000016f077824 */ /* 0x000fe200000e0668 */
[----:B------:R-:W-:Y:S01]  /*ae90*/  ISETP.GE.AND P1, PT, R19, R0, PT ;  /* 0x000000001300720c */ /* 0x000fe20003f26270 */
[--C-:B------:R-:W-:Y:S01]  /*aea0*/  IMAD.MOV.U32 R4, RZ, RZ, R0.reuse ;  /* 0x000000ffff047224 */ /* 0x100fe200078e0000 */
[----:B------:R-:W-:Y:S02]  /*aeb0*/  MOV R10, RZ ;  /* 0x000000ff000a7202 */ /* 0x000fe40000000f00 */
[----:B------:R-:W-:Y:S02]  /*aec0*/  LOP3.LUT R41, R15, 0xffff0000, RZ, 0xc0, !PT ;  /* 0xffff00000f297812 */ /* 0x000fe400078ec0ff */
[----:B------:R-:W-:Y:S02]  /*aed0*/  LOP3.LUT R35, R12, 0xffff0000, RZ, 0xc0, !PT ;  /* 0xffff00000c237812 */ /* 0x000fe400078ec0ff */
[----:B------:R-:W-:Y:S02]  /*aee0*/  LOP3.LUT R39, R14, 0xffff0000, RZ, 0xc0, !PT ;  /* 0xffff00000e277812 */ /* 0x000fe400078ec0ff */
[C---:B------:R-:W-:Y:S02]  /*aef0*/  SHF.L.U32 R16, R13.reuse, 0x10, RZ ;  /* 0x000000100d107819 */ /* 0x040fe400000006ff */
[----:B------:R-:W-:Y:S01]  /*af00*/  LOP3.LUT R37, R13, 0xffff0000, RZ, 0xc0, !PT ;  /* 0xffff00000d257812 */ /* 0x000fe200078ec0ff */
[--C-:B------:R-:W-:Y:S02]  /*af10*/  @P1 IMAD.MOV R4, RZ, RZ, -R0.reuse ;  /* 0x000000ffff041224 */ /* 0x100fe400078e0a00 */
[--C-:B------:R-:W-:Y:S02]  /*af20*/  @P1 IMAD.MOV R8, RZ, RZ, -R0.reuse ;  /* 0x000000ffff081224 */ /* 0x100fe400078e0a00 */
[----:B------:R-:W-:Y:S01]  /*af30*/  @P1 IMAD.MOV R10, RZ, RZ, -R0 ;  /* 0x000000ffff0a1224 */ /* 0x000fe200078e0a00 */
[C---:B------:R-:W-:Y:S02]  /*af40*/  LEA R2, P0, R4.reuse, R6, 0x1 ;  /* 0x0000000604027211 */ /* 0x040fe400078008ff */
[----:B------:R-:W-:Y:S02]  /*af50*/  IADD3 R9, P2, R131, R8, RZ ;  /* 0x0000000883097210 */ /* 0x000fe40007f5e0ff */
[----:B------:R-:W-:Y:S02]  /*af60*/  LEA.HI.X.SX32 R3, R4, R7, 0x1, P0 ;  /* 0x0000000704037211 */ /* 0x000fe400000f0eff */
[C---:B------:R-:W-:Y:S02]  /*af70*/  LEA R48, P0, R9.reuse, R112, 0x1 ;  /* 0x0000007009307211 */ /* 0x040fe400078008ff */
[----:B------:R-:W-:Y:S01]  /*af80*/  LEA.HI.X.SX32 R8, R8, R119, 0x1, P2 ;  /* 0x0000007708087211 */ /* 0x000fe200010f0eff */
        /* <DEDUP_REMOVED lines=8> */
[----:B---3--:R-:W-:Y:S01]  /*b010*/  IMAD.U32 R3, R5, 0x10000, RZ ;  /* 0x0001000005037824 */ /* 0x008fe200078e00ff */
[C---:B-1----:R-:W-:Y:S02]  /*b020*/  SHF.L.U32 R8, R7.reuse, 0x10, RZ ;  /* 0x0000001007087819 */ /* 0x042fe400000006ff */
[----:B------:R-:W-:Y:S02]  /*b030*/  LOP3.LUT R10, R7, 0xffff0000, RZ, 0xc0, !PT ;  /* 0xffff0000070a7812 */ /* 0x000fe400078ec0ff */
[C---:B------:R-:W-:Y:S02]  /*b040*/  SHF.L.U32 R0, R4.reuse, 0x10, RZ ;  /* 0x0000001004007819 */ /* 0x040fe400000006ff */
[----:B------:R-:W-:Y:S01]  /*b050*/  LOP3.LUT R2, R4, 0xffff0000, RZ, 0xc0, !PT ;  /* 0xffff000004027812 */ /* 0x000fe200078ec0ff */
[C---:B----4-:R-:W-:Y:S01]  /*b060*/  IMAD.U32 R31, R48.reuse, 0x10000, RZ ;  /* 0x00010000301f7824 */ /* 0x050fe200078e00ff */
[C---:B------:R-:W-:Y:S01]  /*b070*/  LOP3.LUT R9, R51.reuse, 0xffff0000, RZ, 0xc0, !PT ;  /* 0xffff000033097812 */ /* 0x040fe200078ec0ff */
[----:B------:R-:W-:Y:S01]  /*b080*/  IMAD.U32 R7, R51, 0x10000, RZ ;  /* 0x0001000033077824 */ /* 0x000fe200078e00ff */
[----:B------:R-:W-:Y:S01]  /*b090*/  LOP3.LUT R15, R48, 0xffff0000, RZ, 0xc0, !PT ;  /* 0xffff0000300f7812 */ /* 0x000fe200078ec0ff */
[----:B------:R-:W-:Y:S01]  /*b0a0*/  IMAD.U32 R14, R49, 0x10000, RZ ;  /* 0x00010000310e7824 */ /* 0x000fe200078e00ff */
[C---:B------:R-:W-:Y:S01]  /*b0b0*/  LOP3.LUT R11, R50.reuse, 0xffff0000, RZ, 0xc0, !PT ;  /* 0xffff0000320b7812 */ /* 0x040fe200078ec0ff */
        /* <DEDUP_REMOVED lines=41> */
.L_x_4163:
[----:B------:R-:W-:Y:S05]  /*b350*/  BSYNC B0 ;  /* 0x0000000000007941 */ /* 0x000fea0003800000 */
.L_x_4162:
[----:B-----5:R3:W-:Y:S01]  /*b360*/  ST.E.128 [R58.64+0x100], R12 ;  /* 0x0001000c3a007985 */ /* 0x0207e2000c101d06 */
[----:B------:R-:W-:Y:S01]  /*b370*/  ISETP.GE.AND P0, PT, R18, R23, PT ;  /* 0x000000171200720c */ /* 0x000fe20003f06270 */
[----:B------:R-:W-:Y:S02]  /*b380*/  BSSY B0, `(.L_x_4164) ;  /* 0x0000058000007945 */ /* 0x000fe40003800000 */
[----:B----4-:R3:W5:Y:S10]  /*b390*/  LD.E.128 R8, [R42.64+0x180] ;  /* 0x000180062a087980 */ /* 0x010774000c101d00 */
[----:B------:R-:W-:-:S05]  /*b3a0*/  @P0 BRA `(.L_x_4165) ;  /* 0x0000055000000947 */ /* 0x000fca0003800000 */
[----:B---3--:R-:W-:Y:S01]  /*b3b0*/  LEA.HI R13, R23, R23, RZ, 0x1 ;  /* 0x00000017170d7211 */ /* 0x008fe200078f08ff */
[----:B------:R-:W-:Y:S01]  /*b3c0*/  IMAD.MOV.U32 R5, RZ, RZ, RZ ;  /* 0x000000ffff057224 */ /* 0x000fe200078e00ff */
[----:B------:R-:W-:Y:S01]  /*b3d0*/  IADD3 R6, P0, R110, R107, RZ ;  /* 0x0000006b6e067210 */ /* 0x000fe20007f1e0ff */
[----:B------:R-:W-:Y:S01]  /*b3e0*/  IMAD.MOV.U32 R31, RZ, RZ, RZ ;  /* 0x000000ffff1f7224 */ /* 0x000fe200078e00ff */
[----:B------:R-:W-:Y:S01]  /*b3f0*/  SHF.R.S32.HI R13, RZ, 0x1, R13 ;  /* 0x00000001ff0d7819 */ /* 0x000fe2000001140d */
[----:B-----5:R-:W-:Y:S01]  /*b400*/  IMAD.U32 R16, R9, 0x10000, RZ ;  /* 0x0001000009107824 */ /* 0x020fe200078e00ff */
        /* <DEDUP_REMOVED lines=10> */
[C---:B------:R-:W-:Y:S02]  /*b4b0*/  @P1 IADD3 R0, -R13.reuse, RZ, RZ ;  /* 0x000000ff0d001210 */ /* 0x040fe40007ffe1ff */
[----:B------:R-:W-:Y:S02]  /*b4c0*/  @P1 IADD3 R31, -R13, RZ, RZ ;  /* 0x000000ff0d1f1210 */ /* 0x000fe40007ffe1ff */
        /* <DEDUP_REMOVED lines=20> */
[----:B------:R-:W-:Y:S01]  /*b610*/  IMAD.U32 R5, R6, 0x10000, RZ ;  /* 0x0001000006057824 */ /* 0x000fe200078e00ff */
[----:B----4-:R-:W-:Y:S01]  /*b620*/  SHF.L.U32 R23, R44, 0x10, RZ ;  /* 0x000000102c177819 */ /* 0x010fe200000006ff */
[----:B------:R-:W-:Y:S01]  /*b630*/  IMAD.U32 R14, R45, 0x10000, RZ ;  /* 0x000100002d0e7824 */ /* 0x000fe200078e00ff */
[C---:B------:R-:W-:Y:S01]  /*b640*/  SHF.L.U32 R7, R47.reuse, 0x10, RZ ;  /* 0x000000102f077819 */ /* 0x040fe200000006ff */
[----:B--2---:R-:W-:Y:S01]  /*b650*/  IMAD.U32 R12, R46, 0x10000, RZ ;  /* 0x000100002e0c7824 */ /* 0x004fe200078e00ff */
        /* <DEDUP_REMOVED lines=11> */
[----:B------:R-:W-:Y:S02]  /*b710*/  FMUL.FTZ R0, R0, R23 ;  /* 0x0000001700007220 */ /* 0x000fe40000410000 */
        /* <DEDUP_REMOVED lines=30> */
.L_x_4165:
[----:B------:R-:W-:Y:S05]  /*b900*/  BSYNC B0 ;  /* 0x0000000000007941 */ /* 0x000fea0003800000 */
.L_x_4164:
[----:B-----5:R4:W-:Y:S02]  /*b910*/  ST.E.128 [R58.64+0x180], R8 ;  /* 0x000180083a007985 */ /* 0x0209e4000c101d06 */
.L_x_4157:
[----:B------:R-:W-:Y:S05]  /*b920*/  BSYNC B1 ;  /* 0x0000000000017941 */ /* 0x000fea0003800000 */
.L_x_4156:
[----:B------:R-:W5:Y:S02]  /*b930*/  LD.E R3, [R28.64+0xd0] ;  /* 0x0000d0061c037980 */ /* 0x000f64000c101900 */
[----:B-----5:R-:W-:Y:S05]  /*b940*/  IMAD.U32 R3, R3, -0x20, RZ ;  /* 0xffffffe003037824 */ /* 0x020fea00078e00ff */
[C---:B------:R-:W-:Y:S02]  /*b950*/  LEA R114, P1, R3.reuse, R114, 0x1 ;  /* 0x0000007203727211 */ /* 0x040fe400078208ff */
[C---:B------:R-:W-:Y:S02]  /*b960*/  LEA R112, P0, R3.reuse, R112, 0x1 ;  /* 0x0000007003707211 */ /* 0x040fe400078008ff */
[C---:B------:R-:W-:Y:S02]  /*b970*/  LEA.HI.X.SX32 R115, R3.reuse, R115, 0x1, P1 ;  /* 0x0000007303737211 */ /* 0x040fe400008f0eff */
[----:B------:R-:W-:Y:S01]  /*b980*/  LEA.HI.X.SX32 R113, R3, R113, 0x1, P0 ;  /* 0x0000007103717211 */ /* 0x000fe200000f0eff */
[----:B------:R-:W-:-:S05]  /*b990*/  BRA `(.L_x_4125) ;  /* 0x0000034000007947 */ /* 0x000fca0003800000 */
.L_x_4115:
[----:B----4-:R-:W2:Y:S01]  /*b9a0*/  @P3 LD.E.128 R36, [R110.64] ;  /* 0x000000066e243980 */ /* 0x010ea2000c101d00 */
[C---:B------:R-:W-:Y:S04]  /*b9b0*/  @P2 LEA R42, P0, R82.reuse, R110, 0x1 ;  /* 0x0000006e522a2211 */ /* 0x040fe800078008ff */
[----:B------:R-:W-:Y:S02]  /*b9c0*/  @P2 LEA.HI.X R43, R82, R111, R81, 0x1, P0 ;  /* 0x0000006f522b2211 */ /* 0x000fe400000f0c51 */
[C---:B------:R-:W-:Y:S04]  /*b9d0*/  @P2 LEA R40, P0, R64.reuse, R158, 0x1 ;  /* 0x0000009e40282211 */ /* 0x040fe800078008ff */
[----:B------:R-:W-:Y:S02]  /*b9e0*/  @P2 LEA.HI.X R41, R64, R159, R65, 0x1, P0 ;  /* 0x0000009f40292211 */ /* 0x000fe400000f0c41 */
[C---:B------:R-:W-:Y:S04]  /*b9f0*/  ISETP.GE.AND P0, PT, R73.reuse, R167, PT ;  /* 0x000000a74900720c */ /* 0x040fe80003f06270 */
[----:B------:R-:W-:Y:S11]  /*ba00*/  ISETP.GE.AND P0, PT, R73, R163, !P0 ;  /* 0x000000a34900720c */ /* 0x000ff60004706270 */
[----:B------:R-:W-:Y:S02]  /*ba10*/  @!UPT UIADD3 URZ, URZ, URZ, URZ ;  /* 0x0000003f3f3ff290 */ /* 0x000fe4000fffe03f */
[C---:B------:R-:W-:Y:S04]  /*ba20*/  @P0 LEA R30, P1, R84.reuse, R110, 0x1 ;  /* 0x0000006e541e0211 */ /* 0x040fe800078208ff */
[----:B------:R-:W-:Y:S02]  /*ba30*/  @P0 LEA.HI.X R31, R84, R111, R83, 0x1, P1 ;  /* 0x0000006f541f0211 */ /* 0x000fe400008f0c53 */
[C---:B------:R-:W-:Y:S04]  /*ba40*/  @P0 LEA R2, P1, R78.reuse, R158, 0x1 ;  /* 0x0000009e4e020211 */ /* 0x040fe800078208ff */
[----:B------:R-:W-:Y:S02]  /*ba50*/  @P0 LEA.HI.X R3, R78, R159, R79, 0x1, P1 ;  /* 0x0000009f4e030211 */ /* 0x000fe400008f0c4f */
[C---:B------:R-:W-:Y:S04]  /*ba60*/  ISETP.GE.AND P1, PT, R72.reuse, R167, PT ;  /* 0x000000a74800720c */ /* 0x040fe80003f26270 */
[----:B------:R-:W-:Y:S11]  /*ba70*/  ISETP.GE.AND P1, PT, R72, R163, !P1 ;  /* 0x000000a34800720c */ /* 0x000ff60004f26270 */
[----:B------:R-:W-:Y:S02]  /*ba80*/  @!UPT UIADD3 URZ, URZ, URZ, URZ ;  /* 0x0000003f3f3ff290 */ /* 0x000fe4000fffe03f */
[----:B------:R-:W-:Y:S01]  /*ba90*/  @P1 IMAD R0, R161, 0x60, RZ ;  /* 0x00000060a1001824 */ /* 0x000fe200078e02ff */
[----:B--2---:R-:W-:Y:S04]  /*baa0*/  @P3 ST.E.128 [R158.64], R36 ;  /* 0x000000249e003985 */ /* 0x004fe8000c101d06 */
[----:B------:R-:W2:Y:S04]  /*bab0*/  @P3 LD.E.128 R8, [R110.64+0x80] ;  /* 0x000080066e083980 */ /* 0x000ea8000c101d00 */
[----:B--2---:R1:W-:Y:S04]  /*bac0*/  @P3 ST.E.128 [R158.64+0x80], R8 ;  /* 0x000080089e003985 */ /* 0x0043e8000c101d06 */
[----:B------:R-:W2:Y:S04]  /*bad0*/  @P3 LD.E.128 R4, [R110.64+0x100] ;  /* 0x000100066e043980 */ /* 0x000ea8000c101d00 */
[----:B--2---:R2:W-:Y:S04]  /*bae0*/  @P3 ST.E.128 [R158.64+0x100], R4 ;  /* 0x000100049e003985 */ /* 0x0045e8000c101d06 */
[----:B------:R-:W3:Y:S04]  /*baf0*/  @P3 LD.E.128 R32, [R110.64+0x180] ;  /* 0x000180066e203980 */ /* 0x000ee8000c101d00 */
[----:B---3--:R3:W-:Y:S04]  /*bb00*/  @P3 ST.E.128 [R158.64+0x180], R32 ;  /* 0x000180209e003985 */ /* 0x0087e8000c101d06 */
[----:B------:R-:W4:Y:S04]  /*bb10*/  @P2 LD.E.128 R12, [R42.64] ;  /* 0x000000062a0c2980 */ /* 0x000f28000c101d00 */
[----:B----4-:R-:W-:Y:S04]  /*bb20*/  @P2 ST.E.128 [R40.64], R12 ;  /* 0x0000000c28002985 */ /* 0x010fe8000c101d06 */
[----:B-1----:R-:W4:Y:S04]  /*bb30*/  @P2 LD.E.128 R8, [R42.64+0x80] ;  /* 0x000080062a082980 */ /* 0x002f28000c101d00 */
[----:B----4-:R-:W-:Y:S04]  /*bb40*/  @P2 ST.E.128 [R40.64+0x80], R8 ;  /* 0x0000800828002985 */ /* 0x010fe8000c101d06 */
[----:B--2---:R-:W2:Y:S04]  /*bb50*/  @P2 LD.E.128 R4, [R42.64+0x100] ;  /* 0x000100062a042980 */ /* 0x004ea8000c101d00 */
[----:B--2---:R-:W-:Y:S04]  /*bb60*/  @P2 ST.E.128 [R40.64+0x100], R4 ;  /* 0x0001000428002985 */ /* 0x004fe8000c101d06 */
[----:B------:R-:W2:Y:S04]  /*bb70*/  @P2 LD.E.128 R36, [R42.64+0x180] ;  /* 0x000180062a242980 */ /* 0x000ea8000c101d00 */
[----:B--2---:R1:W-:Y:S04]  /*bb80*/  @P2 ST.E.128 [R40.64+0x180], R36 ;  /* 0x0001802428002985 */ /* 0x0043e8000c101d06 */
[----:B---3--:R-:W2:Y:S01]  /*bb90*/  @P0 LD.E.128 R32, [R30.64] ;  /* 0x000000061e200980 */ /* 0x008ea2000c101d00 */
[----:B-1----:R-:W-:Y:S04]  /*bba0*/  @P1 IMAD.WIDE.U32 R36, R160, 0x60, R110 ;  /* 0x00000060a0241825 */ /* 0x002fe800078e006e */
[----:B------:R-:W-:Y:S02]  /*bbb0*/  @P1 IMAD.IADD R37, R37, 0x1, R0 ;  /* 0x0000000125251824 */ /* 0x000fe400078e0200 */
[----:B------:R-:W-:Y:S01]  /*bbc0*/  @P1 IMAD R0, R169, 0x60, RZ ;  /* 0x00000060a9001824 */ /* 0x000fe200078e02ff */
[----:B--2---:R1:W-:Y:S04]  /*bbd0*/  @P0 ST.E.128 [R2.64], R32 ;  /* 0x0000002002000985 */ /* 0x0043e8000c101d06 */
[----:B------:R-:W2:Y:S04]  /*bbe0*/  @P0 LD.E.128 R12, [R30.64+0x80] ;  /* 0x000080061e0c0980 */ /* 0x000ea8000c101d00 */
[----:B--2---:R2:W-:Y:S04]  /*bbf0*/  @P0 ST.E.128 [R2.64+0x80], R12 ;  /* 0x0000800c02000985 */ /* 0x0045e8000c101d06 */
[----:B------:R-:W3:Y:S04]  /*bc00*/  @P0 LD.E.128 R8, [R30.64+0x100] ;  /* 0x000100061e080980 */ /* 0x000ee8000c101d00 */
[----:B---3--:R3:W-:Y:S04]  /*bc10*/  @P0 ST.E.128 [R2.64+0x100], R8 ;  /* 0x0001000802000985 */ /* 0x0087e8000c101d06 */
[----:B------:R4:W5:Y:S02]  /*bc20*/  @P0 LD.E.128 R4, [R30.64+0x180] ;  /* 0x000180061e040980 */ /* 0x000964000c101d00 */
[----:B----4-:R-:W-:Y:S04]  /*bc30*/  @P1 IMAD.WIDE.U32 R30, R168, 0x60, R158 ;  /* 0x00000060a81e1825 */ /* 0x010fe800078e009e */
[----:B------:R-:W-:Y:S01]  /*bc40*/  @P1 IMAD.IADD R31, R31, 0x1, R0 ;  /* 0x000000011f1f1824 */ /* 0x000fe200078e0200 */
[----:B-----5:R4:W-:Y:S04]  /*bc50*/  @P0 ST.E.128 [R2.64+0x180], R4 ;  /* 0x0001800402000985 */ /* 0x0209e8000c101d06 */
[----:B-1----:R-:W5:Y:S04]  /*bc60*/  @P1 LD.E.128 R32, [R36.64] ;  /* 0x0000000624201980 */ /* 0x002f68000c101d00 */
[----:B-----5:R1:W-:Y:S04]  /*bc70*/  @P1 ST.E.128 [R30.64], R32 ;  /* 0x000000201e001985 */ /* 0x0203e8000c101d06 */
[----:B--2---:R-:W2:Y:S04]  /*bc80*/  @P1 LD.E.128 R12, [R36.64+0x80] ;  /* 0x00008006240c1980 */ /* 0x004ea8000c101d00 */
[----:B--2---:R1:W-:Y:S04]  /*bc90*/  @P1 ST.E.128 [R30.64+0x80], R12 ;  /* 0x0000800c1e001985 */ /* 0x0043e8000c101d06 */
[----:B---3--:R-:W2:Y:S04]  /*bca0*/  @P1 LD.E.128 R8, [R36.64+0x100] ;  /* 0x0001000624081980 */ /* 0x008ea8000c101d00 */
[----:B--2---:R1:W-:Y:S04]  /*bcb0*/  @P1 ST.E.128 [R30.64+0x100], R8 ;  /* 0x000100081e001985 */ /* 0x0043e8000c101d06 */
[----:B----4-:R-:W2:Y:S04]  /*bcc0*/  @P1 LD.E.128 R4, [R36.64+0x180] ;  /* 0x0001800624041980 */ /* 0x010ea8000c101d00 */
[----:B--2---:R1:W-:Y:S02]  /*bcd0*/  @P1 ST.E.128 [R30.64+0x180], R4 ;  /* 0x000180041e001985 */ /* 0x0043e4000c101d06 */
.L_x_4125:
[----:B------:R-:W-:Y:S05]  /*bce0*/  BSYNC B2 ;  /* 0x0000000000027941 */ /* 0x000fea0003800000 */
.L_x_4114:
[----:B------:R-:W-:Y:S01]  /*bcf0*/  ISETP.NE.U32.AND P1, PT, R244, RZ, PT ;  /* 0x000000fff400720c */ /* 0x000fe20003f25070 */
[----:B------:R-:W5:Y:S01]  /*bd00*/  LD.E R3, [R28.64+0x128] ;  /* 0x000128061c037980 */ /* 0x000f62000c101900 */
[----:B------:R-:W-:Y:S02]  /*bd10*/  BSSY B0, `(.L_x_4166) ;  /* 0x0000060000007945 */ /* 0x000fe40003800000 */
[----:B------:R-:W-:Y:S01]  /*bd20*/  ISETP.NE.AND.EX P1, PT, R245, RZ, PT, P1 ;  /* 0x000000fff500720c */ /* 0x000fe20003f25310 */
[----:B-----5:R-:W-:Y:S05]  /*bd30*/  IMAD.U32 R3, R3, -0x40, RZ ;  /* 0xffffffc003037824 */ /* 0x020fea00078e00ff */
[C---:B-12-4-:R-:W-:Y:S04]  /*bd40*/  LEA R110, P0, R3.reuse, R110, 0x1 ;  /* 0x0000006e036e7211 */ /* 0x056fe800078008ff */
[----:B------:R-:W-:Y:S03]  /*bd50*/  LEA.HI.X.SX32 R111, R3, R111, 0x1, P0 ;  /* 0x0000006f036f7211 */ /* 0x000fe600000f0eff */
[----:B------:R-:W-:-:S05]  /*bd60*/  @!P1 BRA `(.L_x_4167) ;  /* 0x0000050000009947 */ /* 0x000fca0003800000 */
[----:B------:R-:W-:Y:S04]  /*bd70*/  IADD3 R3, R17, -0x1, RZ ;  /* 0xffffffff11037810 */ /* 0x000fe80007ffe0ff */
[----:B------:R-:W-:Y:S11]  /*bd80*/  ISETP.GT.AND P0, PT, R3, R80, PT ;  /* 0x000000500300720c */ /* 0x000ff60003f04270 */
[----:B------:R-:W-:Y:S02]  /*bd90*/  @!UPT UIADD3 URZ, URZ, URZ, URZ ;  /* 0x0000003f3f3ff290 */ /* 0x000fe4000fffe03f */
[----:B------:R-:W-:-:S05]  /*bda0*/  @!P0 BRA `(.L_x_4168) ;  /* 0x0000056000008947 */ /* 0x000fca0003800000 */
[----:B---3--:R-:W-:Y:S01]  /*bdb0*/  IMAD.MOV.U32 R10, RZ, RZ, RZ ;  /* 0x000000ffff0a7224 */ /* 0x008fe200078e00ff */
[----:B------:R-:W2:Y:S01]  /*bdc0*/  LD.E R2, [R28.64+0x170] ;  /* 0x000170061c027980 */ /* 0x000ea2000c101900 */
[----:B------:R-:W-:Y:S03]  /*bdd0*/  IABS R8, R21 ;  /* 0x0000001500087213 */ /* 0x000fe60000000000 */
[----:B------:R-:W3:Y:S06]  /*bde0*/  LD.E.64 R14, [R28.64+0x20] ;  /* 0x000020061c0e7980 */ /* 0x000eec000c101b00 */
[----:B------:R-:W4:Y:S01]  /*bdf0*/  LD.E.64 R12, [R28.64+0x40] ;  /* 0x000040061c0c7980 */ /* 0x000f22000c101b00 */
        /* <DEDUP_REMOVED lines=19> */
[----:B------:R-:W-:Y:S01]  /*bf30*/  @!P3 IADD3 R6, R6, 0x1, RZ ;  /* 0x000000010606b810 */ /* 0x000fe20007ffe0ff */
[--C-:B------:R-:W-:Y:S01]  /*bf40*/  @!P3 IMAD.IADD R8, R8, 0x1, -R3.reuse ;  /* 0x000000010808b824 */ /* 0x100fe200078e0a03 */
[----:B------:R-:W-:Y:S01]  /*bf50*/  @!P0 IADD3 R4, R4, 0x1, RZ ;  /* 0x0000000104048810 */ /* 0x000fe20007ffe0ff */
[----:B------:R-:W-:Y:S01]  /*bf60*/  @!P0 IMAD.IADD R5, R5, 0x1, -R3 ;  /* 0x0000000105058824 */ /* 0x000fe200078e0a03 */
[----:B------:R-:W-:Y:S02]  /*bf70*/  ISETP.NE.AND P0, PT, R2, RZ, PT ;  /* 0x000000ff0200720c */ /* 0x000fe40003f05270 */
[-C--:B------:R-:W-:Y:S02]  /*bf80*/  ISETP.GE.U32.AND P5, PT, R8, R3.reuse, PT ;  /* 0x000000030800720c */ /* 0x080fe40003fa6070 */
[----:B------:R-:W-:Y:S01]  /*bf90*/  ISETP.GE.U32.AND P4, PT, R5, R3, PT ;  /* 0x000000030500720c */ /* 0x000fe20003f86070 */
[----:B------:R-:W5:Y:S01]  /*bfa0*/  LD.E.64 R8, [R28.64+0x28] ;  /* 0x000028061c087980 */ /* 0x000f62000c101b00 */
[-C--:B------:R-:W-:Y:S02]  /*bfb0*/  LOP3.LUT R5, R21, R2.reuse, RZ, 0x3c, !PT ;  /* 0x0000000215057212 */ /* 0x080fe400078e3cff */
[-C--:B------:R-:W-:Y:S02]  /*bfc0*/  LOP3.LUT R3, R0, R2.reuse, RZ, 0x3c, !PT ;  /* 0x0000000200037212 */ /* 0x080fe400078e3cff */
[----:B------:R-:W-:Y:S02]  /*bfd0*/  ISETP.GE.AND P2, PT, R5, RZ, PT ;  /* 0x000000ff0500720c */ /* 0x000fe40003f46270 */
[----:B------:R-:W-:Y:S02]  /*bfe0*/  ISETP.GE.AND P1, PT, R3, RZ, PT ;  /* 0x000000ff0300720c */ /* 0x000fe40003f26270 */
[----:B------:R-:W-:Y:S02]  /*bff0*/  LOP3.LUT R3, RZ, R2, RZ, 0x33, !PT ;  /* 0x00000002ff037212 */ /* 0x000fe400078e33ff */
[----:B------:R-:W-:Y:S02]  /*c000*/  @P5 IADD3 R6, R6, 0x1, RZ ;  /* 0x0000000106065810 */ /* 0x000fe40007ffe0ff */
[----:B------:R-:W-:Y:S02]  /*c010*/  @P4 IADD3 R4, R4, 0x1, RZ ;  /* 0x0000000104044810 */ /* 0x000fe40007ffe0ff */
[----:B------:R-:W-:Y:S03]  /*c020*/  IADD3 R0, -R21, R0, RZ ;  /* 0x0000000015007210 */ /* 0x000fe60007ffe1ff */
        /* <DEDUP_REMOVED lines=11> */
[----:B------:R-:W2:Y:S02]  /*c0e0*/  LD.E R6, [R22.64] ;  /* 0x0000000616067980 */ /* 0x000ea4000c101900 */
[----:B----4-:R-:W-:Y:S02]  /*c0f0*/  IMAD R4, R13, R0, RZ ;  /* 0x000000000d047224 */ /* 0x010fe400078e02ff */
[----:B--2---:R-:W-:Y:S01]  /*c100*/  IMAD.IADD R5, R5, 0x1, -R6 ;  /* 0x0000000105057824 */ /* 0x004fe200078e0a06 */
[----:B------:R-:W-:Y:S03]  /*c110*/  SHF.R.S32.HI R6, RZ, 0x1f, R0 ;  /* 0x0000001fff067819 */ /* 0x000fe60000011400 */
[----:B---3--:R-:W-:Y:S01]  /*c120*/  IMAD R3, R15, R5, RZ ;  /* 0x000000050f037224 */ /* 0x008fe200078e02ff */
[----:B------:R-:W-:Y:S01]  /*c130*/  SHF.R.S32.HI R7, RZ, 0x1f, R5 ;  /* 0x0000001fff077819 */ /* 0x000fe20000011405 */
[C---:B------:R-:W-:Y:S02]  /*c140*/  IMAD R4, R12.reuse, R6, R4 ;  /* 0x000000060c047224 */ /* 0x040fe400078e0204 */
[----:B------:R-:W-:Y:S04]  /*c150*/  IMAD.WIDE.U32 R12, R12, R0, RZ ;  /* 0x000000000c0c7225 */ /* 0x000fe800078e00ff */
[C---:B------:R-:W-:Y:S01]  /*c160*/  IMAD R3, R14.reuse, R7, R3 ;  /* 0x000000070e037224 */ /* 0x040fe200078e0203 */
[----:B------:R-:W-:Y:S01]  /*c170*/  IADD3 R13, R13, R4, RZ ;  /* 0x000000040d0d7210 */ /* 0x000fe20007ffe0ff */
[-C--:B------:R-:W-:Y:S04]  /*c180*/  IMAD.WIDE.U32 R14, R14, R5.reuse, RZ ;  /* 0x000000050e0e7225 */ /* 0x080fe800078e00ff */
[----:B------:R-:W-:Y:S02]  /*c190*/  IMAD.IADD R15, R15, 0x1, R3 ;  /* 0x000000010f0f7824 */ /* 0x000fe400078e0203 */
[----:B------:R-:W-:Y:S02]  /*c1a0*/  IMAD R3, R11, R0, RZ ;  /* 0x000000000b037224 */ /* 0x000fe400078e02ff */
[----:B------:R-:W-:Y:S04]  /*c1b0*/  IMAD.WIDE.U32 R14, R0, R10, R14 ;  /* 0x0000000a000e7225 */ /* 0x000fe800078e000e */
[----:B-----5:R-:W-:Y:S01]  /*c1c0*/  IMAD R0, R9, R5, RZ ;  /* 0x0000000509007224 */ /* 0x020fe200078e02ff */
[----:B------:R-:W-:Y:S01]  /*c1d0*/  LEA R158, P0, R14, R158, 0x1 ;  /* 0x0000009e0e9e7211 */ /* 0x000fe200078008ff */
[----:B------:R-:W-:Y:S02]  /*c1e0*/  IMAD R3, R10, R6, R3 ;  /* 0x000000060a037224 */ /* 0x000fe400078e0203 */
[----:B------:R-:W-:Y:S04]  /*c1f0*/  IMAD.WIDE.U32 R12, R5, R8, R12 ;  /* 0x00000008050c7225 */ /* 0x000fe800078e000c */
[----:B------:R-:W-:Y:S01]  /*c200*/  IMAD R0, R8, R7, R0 ;  /* 0x0000000708007224 */ /* 0x000fe200078e0200 */
[----:B------:R-:W-:Y:S01]  /*c210*/  LEA R117, P1, R12, R117, 0x1 ;  /* 0x000000750c757211 */ /* 0x000fe200078208ff */
[----:B------:R-:W-:Y:S02]  /*c220*/  IMAD.IADD R3, R15, 0x1, R3 ;  /* 0x000000010f037824 */ /* 0x000fe400078e0203 */
[----:B------:R-:W-:Y:S03]  /*c230*/  IMAD.IADD R5, R13, 0x1, R0 ;  /* 0x000000010d057824 */ /* 0x000fe600078e0200 */
[----:B------:R-:W-:Y:S02]  /*c240*/  LEA.HI.X R159, R14, R159, R3, 0x1, P0 ;  /* 0x0000009f0e9f7211 */ /* 0x000fe400000f0c03 */
[----:B------:R-:W-:Y:S01]  /*c250*/  LEA.HI.X R116, R12, R116, R5, 0x1, P1 ;  /* 0x000000740c747211 */ /* 0x000fe200008f0c05 */
[----:B------:R-:W-:-:S05]  /*c260*/  BRA `(.L_x_4168) ;  /* 0x000000a000007947 */ /* 0x000fca0003800000 */
.L_x_4167:
[----:B------:R-:W2:Y:S01]  /*c270*/  LD.E R0, [R28.64+0x40] ;  /* 0x000040061c007980 */ /* 0x000ea2000c101900 */
[----:B------:R-:W-:Y:S02]  /*c280*/  IMAD.MOV.U32 R4, RZ, RZ, R117 ;  /* 0x000000ffff047224 */ /* 0x000fe400078e0075 */
[----:B------:R-:W-:Y:S01]  /*c290*/  IMAD.MOV.U32 R5, RZ, RZ, R116 ;  /* 0x000000ffff057224 */ /* 0x000fe200078e0074 */
[----:B------:R-:W4:Y:S02]  /*c2a0*/  LD.E R3, [R28.64+0x38] ;  /* 0x000038061c037980 */ /* 0x000f24000c101900 */
[----:B----4-:R-:W-:Y:S02]  /*c2b0*/  IMAD.U32 R3, R3, -0x40, RZ ;  /* 0xffffffc003037824 */ /* 0x010fe400078e00ff */
[----:B--2---:R-:W-:Y:S03]  /*c2c0*/  IMAD.U32 R0, R0, -0x40, RZ ;  /* 0xffffffc000007824 */ /* 0x004fe600078e00ff */
[C---:B---3--:R-:W-:Y:S02]  /*c2d0*/  LEA R158, P0, R3.reuse, R158, 0x1 ;  /* 0x0000009e039e7211 */ /* 0x048fe400078008ff */
[C---:B------:R-:W-:Y:S02]  /*c2e0*/  LEA R117, P1, R0.reuse, R4, 0x1 ;  /* 0x0000000400757211 */ /* 0x040fe400078208ff */
[----:B------:R-:W-:Y:S02]  /*c2f0*/  LEA.HI.X.SX32 R159, R3, R159, 0x1, P0 ;  /* 0x0000009f039f7211 */ /* 0x000fe400000f0eff */
[----:B------:R-:W-:Y:S04]  /*c300*/  LEA.HI.X.SX32 R116, R0, R5, 0x1, P1 ;  /* 0x0000000500747211 */ /* 0x000fe800008f0eff */
.L_x_4168:
[----:B------:R-:W-:Y:S05]  /*c310*/  BSYNC B0 ;  /* 0x0000000000007941 */ /* 0x000fea0003800000 */
.L_x_4166:
[----:B------:R-:W-:Y:S04]  /*c320*/  IADD3 R17, R17, -0x1, RZ ;  /* 0xffffffff11117810 */ /* 0x000fe80007ffe0ff */
[----:B------:R-:W-:Y:S11]  /*c330*/  ISETP.GT.AND P0, PT, R17, R80, PT ;  /* 0x000000501100720c */ /* 0x000ff60003f04270 */
[----:B------:R-:W-:Y:S02]  /*c340*/  @!UPT UIADD3 URZ, URZ, URZ, URZ ;  /* 0x0000003f3f3ff290 */ /* 0x000fe4000fffe03f */
[----:B------:R-:W-:-:S05]  /*c350*/  @P0 BRA `(.L_x_4169) ;  /* 0xffff663000000947 */ /* 0x000fca000383ffff */
.L_x_4113:
[----:B-1----:R-:W-:Y:S01]  /*c360*/  WARPSYNC 0xffffffff ;  /* 0xffffffff00007948 */ /* 0x002fe20003800000 */
[----:B------:R-:W-:Y:S06]  /*c370*/  BAR.SYNC.DEFER_BLOCKING 0x0 ;  /* 0x0000000000007b1d */ /* 0x000fec0000010000 */
[----:B------:R-:W2:Y:S01]  /*c380*/  LD.E R3, [R28.64+0xd0] ;  /* 0x0000d0061c037980 */ /* 0x000ea2000c101900 */
[----:B------:R-:W-:Y:S01]  /*c390*/  BSSY B2, `(.L_x_4170) ;  /* 0x00008bd000027945 */ /* 0x000fe20003800000 */
[----:B------:R-:W-:Y:S01]  /*c3a0*/  IMAD.SHL.U32 R241, R140, 0x2, RZ ;  /* 0x000000028cf17824 */ /* 0x000fe200078e00ff */
[C---:B------:R-:W-:Y:S01]  /*c3b0*/  SHF.L.U64.HI R7, R150.reuse, 0x4, R151 ;  /* 0x0000000496077819 */ /* 0x040fe20000010297 */
[----:B---3--:R-:W-:Y:S01]  /*c3c0*/  IMAD.SHL.U32 R9, R150, 0x10, RZ ;  /* 0x0000001096097824 */ /* 0x008fe200078e00ff */
        /* <DEDUP_REMOVED lines=11> */
[----:B------:R-:W2:Y:S01]  /*c480*/  @P1 LD.E R5, [R10.64] ;  /* 0x000000060a051980 */ /* 0x000ea2000c101900 */
[----:B------:R-:W-:Y:S02]  /*c490*/  LEA.HI R27, R3, R3, RZ, 0x1 ;  /* 0x00000003031b7211 */ /* 0x000fe400078f08ff */
[----:B------:R-:W-:Y:S02]  /*c4a0*/  IADD3 R9, P1, R9, R144, RZ ;  /* 0x0000009009097210 */ /* 0x000fe40007f3e0ff */
[----:B------:R-:W-:Y:S02]  /*c4b0*/  SHF.R.S32.HI R27, RZ, 0x1, R27 ;  /* 0x00000001ff1b7819 */ /* 0x000fe4000001141b */
[----:B---3--:R-:W-:Y:S01]  /*c4c0*/  ISETP.NE.AND P4, PT, R0, RZ, PT ;  /* 0x000000ff0000720c */ /* 0x008fe20003f85270 */
[----:B------:R-:W-:Y:S01]  /*c4d0*/  IMAD.MOV.U32 R146, RZ, RZ, R144 ;  /* 0x000000ffff927224 */ /* 0x000fe200078e0090 */
[CC--:B------:R-:W-:Y:S01]  /*c4e0*/  LEA R46, P2, R144.reuse, R152.reuse, 0x1 ;  /* 0x00000098902e7211 */ /* 0x0c0fe200078408ff */
[--C-:B------:R-:W-:Y:S01]  /*c4f0*/  IMAD.X R7, R7, 0x1, R147.reuse, P1 ;  /* 0x0000000107077824 */ /* 0x100fe200008e0693 */
[----:B------:R-:W-:Y:S01]  /*c500*/  LEA R44, P1, R9, R152, 0x1 ;  /* 0x00000098092c7211 */ /* 0x000fe200078208ff */
[----:B------:R-:W-:Y:S01]  /*c510*/  IMAD R2, R151, 0x30, RZ ;  /* 0x0000003097027824 */ /* 0x000fe200078e02ff */
[-C--:B------:R-:W-:Y:S01]  /*c520*/  LEA.HI.X R47, R144, R153.reuse, R147, 0x1, P2 ;  /* 0x00000099902f7211 */ /* 0x080fe200010f0c93 */
[----:B------:R-:W-:Y:S01]  /*c530*/  IMAD.IADD R35, R240, 0x1, -R71 ;  /* 0x00000001f0237824 */ /* 0x000fe200078e0a47 */
[----:B------:R-:W-:Y:S01]  /*c540*/  LEA.HI.X R45, R9, R153, R7, 0x1, P1 ;  /* 0x00000099092d7211 */ /* 0x000fe200008f0c07 */
[----:B------:R-:W-:-:S02]  /*c550*/  IMAD.MOV.U32 R33, RZ, RZ, R27 ;  /* 0x000000ffff217224 */ /* 0x000fc400078e001b */
[----:B--2---:R-:W-:Y:S01]  /*c560*/  IMAD.IADD R66, R66, 0x1, R5 ;  /* 0x0000000142427824 */ /* 0x004fe200078e0205 */
[----:B------:R-:W-:-:S03]  /*c570*/  LEA R5, P0, R150, R144, 0x5 ;  /* 0x0000009096057211 */ /* 0x000fc600078028ff */
[----:B------:R-:W-:Y:S01]  /*c580*/  IMAD R66, R27, R66, RZ ;  /* 0x000000421b427224 */ /* 0x000fe200078e02ff */
[C---:B------:R-:W-:Y:S01]  /*c590*/  LEA.HI.X R4, R150.reuse, R147, R151, 0x5, P0 ;  /* 0x0000009396047211 */ /* 0x040fe200000f2c97 */
[----:B------:R-:W-:Y:S01]  /*c5a0*/  IMAD.WIDE.U32 R146, R150, 0x30, R146 ;  /* 0x0000003096927825 */ /* 0x000fe200078e0092 */
[C---:B------:R-:W-:Y:S02]  /*c5b0*/  LEA R42, P0, R5.reuse, R152, 0x1 ;  /* 0x00000098052a7211 */ /* 0x040fe400078008ff */
[----:B------:R-:W-:Y:S02]  /*c5c0*/  SHF.R.S32.HI R31, RZ, 0x1f, R66 ;  /* 0x0000001fff1f7819 */ /* 0x000fe40000011442 */
[----:B------:R-:W-:Y:S01]  /*c5d0*/  LEA.HI.X R43, R5, R153, R4, 0x1, P0 ;  /* 0x00000099052b7211 */ /* 0x000fe200000f0c04 */
[----:B------:R-:W-:Y:S01]  /*c5e0*/  IMAD.IADD R5, R147, 0x1, R2 ;  /* 0x0000000193057824 */ /* 0x000fe200078e0202 */
[-C--:B------:R-:W-:Y:S02]  /*c5f0*/  IADD3 R0, P3, R67, R66.reuse, RZ ;  /* 0x0000004243007210 */ /* 0x080fe40007f7e0ff */
[----:B------:R-:W-:-:S02]  /*c600*/  IADD3 R30, P2, R24, R66, RZ ;  /* 0x00000042181e7210 */ /* 0x000fc40007f5e0ff */
[----:B------:R-:W-:Y:S02]  /*c610*/  ISETP.GE.AND P0, PT, R148, R35, PT ;  /* 0x000000239400720c */ /* 0x000fe40003f06270 */
[C---:B------:R-:W-:Y:S02]  /*c620*/  LEA R40, P1, R146.reuse, R152, 0x1 ;  /* 0x0000009892287211 */ /* 0x040fe400078208ff */
[----:B------:R-:W-:Y:S01]  /*c630*/  LEA.HI.X.SX32 R67, R67, R31, 0x1, P3 ;  /* 0x0000001f43437211 */ /* 0x000fe200018f0eff */
[----:B------:R-:W-:Y:S01]  /*c640*/  IMAD.X R31, R25, 0x1, R31, P2 ;  /* 0x00000001191f7824 */ /* 0x000fe200010e061f */
[----:B------:R-:W-:Y:S02]  /*c650*/  ISETP.GT.AND P0, PT, R53, -0x8, !P0 ;  /* 0xfffffff83500780c */ /* 0x000fe40004704270 */
[----:B------:R-:W-:Y:S01]  /*c660*/  LEA.HI.X R41, R146, R153, R5, 0x1, P1 ;  /* 0x0000009992297211 */ /* 0x000fe200008f0c05 */
[----:B------:R-:W-:Y:S09]  /*c670*/  @!P4 BRA `(.L_x_4172) ;  /* 0x00002f100000c947 */ /* 0x000ff20003800000 */
[C---:B-1----:R-:W-:Y:S01]  /*c680*/  IMAD.SHL.U32 R11, R0.reuse, 0x2, RZ ;  /* 0x00000002000b7824 */ /* 0x042fe200078e00ff */
[----:B------:R-:W-:Y:S01]  /*c690*/  SHF.L.U64.HI R67, R0, 0x1, R67 ;  /* 0x0000000100437819 */ /* 0x000fe20000010243 */
[----:B------:R-:W-:Y:S03]  /*c6a0*/  BSSY B1, `(.L_x_4173) ;  /* 0x00000bd000017945 */ /* 0x000fe60003800000 */
[----:B-----5:R-:W-:-:S02]  /*c6b0*/  IADD3 R8, P2, R38, R11, RZ ;  /* 0x0000000b26087210 */ /* 0x020fc40007f5e0ff */
[----:B------:R-:W-:-:S03]  /*c6c0*/  IADD3 R10, P1, R36, R11, RZ ;  /* 0x0000000b240a7210 */ /* 0x000fc60007f3e0ff */
[--C-:B------:R-:W-:Y:S02]  /*c6d0*/  IMAD.X R9, R39, 0x1, R67.reuse, P2 ;  /* 0x0000000127097824 */ /* 0x100fe400010e0643 */
[----:B------:R-:W-:Y:S01]  /*c6e0*/  IMAD.X R11, R37, 0x1, R67, P1 ;  /* 0x00000001250b7824 */ /* 0x000fe200008e0643 */
[----:B------:R-:W-:Y:S05]  /*c6f0*/  @!P0 BRA `(.L_x_4174) ;  /* 0x00000b7000008947 */ /* 0x000fea0003800000 */
[----:B------:R1:W5:Y:S01]  /*c700*/  LD.E.128 R12, [R46.64] ;  /* 0x000000062e0c7980 */ /* 0x000362000c101d00 */
[----:B------:R-:W-:Y:S01]  /*c710*/  ISETP.GE.AND P0, PT, R24, R3, PT ;  /* 0x000000031800720c */ /* 0x000fe20003f06270 */
[----:B------:R-:W-:-:S12]  /*c720*/  BSSY B0, `(.L_x_4175) ;  /* 0x000002a000007945 */ /* 0x000fd80003800000 */
[----:B------:R-:W-:Y:S05]  /*c730*/  @P0 BRA `(.L_x_4176) ;  /* 0x0000028000000947 */ /* 0x000fea0003800000 */
[----:B------:R-:W2:Y:S04]  /*c740*/  LD.E.64 R4, [R10.64] ;  /* 0x000000060a047980 */ /* 0x000ea8000c101b00 */
[----:B------:R-:W3:Y:S01]  /*c750*/  LD.E.64 R6, [R8.64] ;  /* 0x0000000608067980 */ /* 0x000ee2000c101b00 */
[----:B-----5:R-:W-:Y:S01]  /*c760*/  LOP3.LUT R0, R13, 0xffff0000, RZ, 0xc0, !PT ;  /* 0xffff00000d007812 */ /* 0x020fe200078ec0ff */
[----:B------:R-:W-:Y:S01]  /*c770*/  IMAD.U32 R23, R15, 0x10000, RZ ;  /* 0x000100000f177824 */ /* 0x000fe200078e00ff */
[----:B------:R-:W-:Y:S02]  /*c780*/  SHF.L.U32 R2, R13, 0x10, RZ ;  /* 0x000000100d027819 */ /* 0x000fe400000006ff */
[C---:B------:R-:W-:Y:S02]  /*c790*/  SHF.L.U32 R13, R12.reuse, 0x10, RZ ;  /* 0x000000100c0d7819 */ /* 0x040fe400000006ff */
[----:B------:R-:W-:-:S02]  /*c7a0*/  LOP3.LUT R20, R12, 0xffff0000, RZ, 0xc0, !PT ;  /* 0xffff00000c147812 */ /* 0x000fc400078ec0ff */
[----:B------:R-:W-:Y:S02]  /*c7b0*/  LOP3.LUT R21, R15, 0xffff0000, RZ, 0xc0, !PT ;  /* 0xffff00000f157812 */ /* 0x000fe400078ec0ff */
[C---:B------:R-:W-:Y:S02]  /*c7c0*/  SHF.L.U32 R18, R14.reuse, 0x10, RZ ;  /* 0x000000100e127819 */ /* 0x040fe400000006ff */
[----:B------:R-:W-:Y:S02]  /*c7d0*/  LOP3.LUT R22, R14, 0xffff0000, RZ, 0xc0, !PT ;  /* 0xffff00000e167812 */ /* 0x000fe400078ec0ff */
[C---:B--2---:R-:W-:Y:S01]  /*c7e0*/  LOP3.LUT R17, R4.reuse, 0xffff0000, RZ, 0xc0, !PT ;  /* 0xffff000004117812 */ /* 0x044fe200078ec0ff */
[----:B------:R-:W-:Y:S01]  /*c7f0*/  IMAD.U32 R4, R4, 0x10000, RZ ;  /* 0x0001000004047824 */ /* 0x000fe200078e00ff */
        /* <DEDUP_REMOVED lines=11> */
[----:B------:R-:W-:Y:S02]  /*c8b0*/  IMAD.U32 R7, R7, 0x10000, RZ ;  /* 0x0001000007077824 */ /* 0x000fe400078e00ff */
[----:B------:R-:W-:Y:S01]  /*c8c0*/  FMUL.FTZ R2, R20, R4 ;  /* 0x0000000414027220 */ /* 0x000fe20000410000 */
[----:B------:R-:W-:Y:S01]  /*c8d0*/  F2FP.BF16.PACK_AB R0, R0, R15 ;  /* 0x0000000f0000723e */ /* 0x000fe200000010ff */
[----:B------:R-:W-:Y:S02]  /*c8e0*/  FMUL.FTZ R20, R20, R6 ;  /* 0x0000000614147220 */ /* 0x000fe40000410000 */
[----:B------:R-:W-:-:S02]  /*c8f0*/  FFMA.FTZ R21, R23, R12, R21 ;  /* 0x0000000c17157223 */ /* 0x000fc40000010015 */
[C---:B------:R-:W-:Y:S02]  /*c900*/  FMUL.FTZ R12, R22.reuse, R5 ;  /* 0x00000005160c7220 */ /* 0x040fe40000410000 */
[-C--:B------:R-:W-:Y:S02]  /*c910*/  FMUL.FTZ R22, R22, R7.reuse ;  /* 0x0000000716167220 */ /* 0x080fe40000410000 */
[C---:B------:R-:W-:Y:S02]  /*c920*/  FFMA.FTZ R2, R13.reuse, R6, -R2 ;  /* 0x000000060d027223 */ /* 0x040fe40000010802 */
[----:B------:R-:W-:Y:S02]  /*c930*/  FFMA.FTZ R13, R13, R4, R20 ;  /* 0x000000040d0d7223 */ /* 0x000fe40000010014 */
[----:B------:R-:W-:Y:S02]  /*c940*/  FFMA.FTZ R14, R23, R16, -R14 ;  /* 0x00000010170e7223 */ /* 0x000fe4000001080e */
[C---:B------:R-:W-:Y:S01]  /*c950*/  FFMA.FTZ R12, R18.reuse, R7, -R12 ;  /* 0x00000007120c7223 */ /* 0x040fe2000001080c */
[----:B------:R-:W-:Y:S01]  /*c960*/  F2FP.BF16.PACK_AB R7, R13, R2 ;  /* 0x000000020d07723e */ /* 0x000fe200000010ff */
[----:B------:R-:W-:Y:S01]  /*c970*/  FFMA.FTZ R5, R18, R5, R22 ;  /* 0x0000000512057223 */ /* 0x000fe20000010016 */
[----:B------:R-:W-:-:S02]  /*c980*/  F2FP.BF16.PACK_AB R15, R21, R14 ;  /* 0x0000000e150f723e */ /* 0x000fc400000010ff */
[----:B------:R-:W-:Y:S02]  /*c990*/  MOV R13, R0 ;  /* 0x00000000000d7202 */ /* 0x000fe40000000f00 */
[----:B------:R-:W-:Y:S02]  /*c9a0*/  F2FP.BF16.PACK_AB R14, R5, R12 ;  /* 0x0000000c050e723e */ /* 0x000fe400000010ff */
[----:B------:R-:W-:Y:S02]  /*c9b0*/  MOV R12, R7 ;  /* 0x00000007000c7202 */ /* 0x000fe40000000f00 */
.L_x_4176:
[----:B------:R-:W-:Y:S05]  /*c9c0*/  BSYNC B0 ;  /* 0x0000000000007941 */ /* 0x000fea0003800000 */
.L_x_4175:
[----:B-----5:R2:W-:Y:S04]  /*c9d0*/  STS.128 [R241], R12 ;  /* 0x0000000cf1007388 */ /* 0x0205e80000000c00 */
[----:B------:R2:W5:Y:S01]  /*c9e0*/  LD.E.128 R16, [R46.64+0x80] ;  /* 0x000080062e107980 */ /* 0x000562000c101d00 */
[----:B------:R-:W-:Y:S01]  /*c9f0*/  IADD3 R0, R24, 0x40, RZ ;  /* 0x0000004018007810 */ /* 0x000fe20007ffe0ff */
[----:B------:R-:W-:Y:S03]  /*ca00*/  BSSY B0, `(.L_x_4177) ;  /* 0x0000029000007945 */ /* 0x000fe60003800000 */
[----:B------:R-:W-:-:S13]  /*ca10*/  ISETP.GE.AND P0, PT, R0, R3, PT ;  /* 0x000000030000720c */ /* 0x000fda0003f06270 */
[----:B------:R-:W-:Y:S05]  /*ca20*/  @P0 BRA `(.L_x_4178) ;  /* 0x0000026000000947 */ /* 0x000fea0003800000 */
[----:B------:R-:W3:Y:S04]  /*ca30*/  LD.E.64 R4, [R10.64+0x40] ;  /* 0x000040060a047980 */ /* 0x000ee8000c101b00 */
[----:B------:R-:W4:Y:S01]  /*ca40*/  LD.E.64 R6, [R8.64+0x40] ;  /* 0x0000400608067980 */ /* 0x000f22000c101b00 */
[C---:B-----5:R-:W-:Y:S01]  /*ca50*/  SHF.L.U32 R2, R17.reuse, 0x10, RZ ;  /* 0x0000001011027819 */ /* 0x060fe200000006ff */
[----:B------:R-:W-:Y:S01]  /*ca60*/  IMAD.U32 R20, R18, 0x10000, RZ ;  /* 0x0001000012147824 */ /* 0x000fe200078e00ff */
[----:B------:R-:W-:Y:S02]  /*ca70*/  LOP3.LUT R0, R17, 0xffff0000, RZ, 0xc0, !PT ;  /* 0xffff000011007812 */ /* 0x000fe400078ec0ff */
[----:B------:R-:W-:Y:S02]  /*ca80*/  SHF.L.U32 R21, R19, 0x10, RZ ;  /* 0x0000001013157819 */ /* 0x000fe400000006ff */
[----:B--2---:R-:W-:-:S02]  /*ca90*/  SHF.L.U32 R12, R16, 0x10, RZ ;  /* 0x00000010100c7819 */ /* 0x004fc400000006ff */
[----:B------:R-:W-:Y:S02]  /*caa0*/  LOP3.LUT R22, R16, 0xffff0000, RZ, 0xc0, !PT ;  /* 0xffff000010167812 */ /* 0x000fe400078ec0ff */
[----:B------:R-:W-:Y:S02]  /*cab0*/  LOP3.LUT R19, R19, 0xffff0000, RZ, 0xc0, !PT ;  /* 0xffff000013137812 */ /* 0x000fe400078ec0ff */
[----:B------:R-:W-:Y:S02]  /*cac0*/  LOP3.LUT R23, R18, 0xffff0000, RZ, 0xc0, !PT ;  /* 0xffff000012177812 */ /* 0x000fe400078ec0ff */
[----:B---3--:R-:W-:Y:S02]  /*cad0*/  LOP3.LUT R15, R4, 0xffff0000, RZ, 0xc0, !PT ;  /* 0xffff0000040f7812 */ /* 0x008fe400078ec0ff */
[----:B------:R-:W-:Y:S02]  /*cae0*/  LOP3.LUT R14, R5, 0xffff0000, RZ, 0xc0, !PT ;  /* 0xffff0000050e7812 */ /* 0x000fe400078ec0ff */
[----:B----4-:R-:W-:Y:S01]  /*caf0*/  LOP3.LUT R17, R6, 0xffff0000, RZ, 0xc0, !PT ;  /* 0xffff000006117812 */ /* 0x010fe200078ec0ff */
        /* <DEDUP_REMOVED lines=17> */
[----:B------:R-:W-:Y:S01]  /*cc10*/  FFMA.FTZ R2, R12, R17, -R2 ;  /* 0x000000110c027223 */ /* 0x000fe20000010802 */
[----:B------:R-:W-:Y:S01]  /*cc20*/  F2FP.BF16.PACK_AB R17, R0, R13 ;  /* 0x0000000d0011723e */ /* 0x000fe200000010ff */
[----:B------:R-:W-:Y:S01]  /*cc30*/  FFMA.FTZ R15, R12, R15, R22 ;  /* 0x0000000f0c0f7223 */ /* 0x000fe20000010016 */
[----:B------:R-:W-:Y:S01]  /*cc40*/  F2FP.BF16.PACK_AB R19, R19, R18 ;  /* 0x000000121313723e */ /* 0x000fe200000010ff */
[----:B------:R-:W-:-:S02]  /*cc50*/  FFMA.FTZ R4, R20, R7, -R4 ;  /* 0x0000000714047223 */ /* 0x000fc40000010804 */
[----:B------:R-:W-:Y:S01]  /*cc60*/  FFMA.FTZ R23, R20, R5, R23 ;  /* 0x0000000514177223 */ /* 0x000fe20000010017 */
[----:B------:R-:W-:-:S04]  /*cc70*/  F2FP.BF16.PACK_AB R16, R15, R2 ;  /* 0x000000020f10723e */ /* 0x000fc800000010ff */
[----:B------:R-:W-:Y:S02]  /*cc80*/  F2FP.BF16.PACK_AB R18, R23, R4 ;  /* 0x000000041712723e */ /* 0x000fe400000010ff */
.L_x_4178:
[----:B------:R-:W-:Y:S05]  /*cc90*/  BSYNC B0 ;  /* 0x0000000000007941 */ /* 0x000fea0003800000 */
.L_x_4177:
[----:B-----5:R3:W-:Y:S04]  /*cca0*/  STS.128 [R241+0x2000], R16 ;  /* 0x00200010f1007388 */ /* 0x0207e80000000c00 */
[----:B--2---:R3:W5:Y:S01]  /*ccb0*/  LD.E.128 R12, [R46.64+0x100] ;  /* 0x000100062e0c7980 */ /* 0x004762000c101d00 */
[----:B------:R-:W-:Y:S01]  /*ccc0*/  IADD3 R0, R24, 0x80, RZ ;  /* 0x0000008018007810 */ /* 0x000fe20007ffe0ff */
[----:B------:R-:W-:Y:S03]  /*ccd0*/  BSSY B0, `(.L_x_4179) ;  /* 0x000002b000007945 */ /* 0x000fe60003800000 */
[----:B------:R-:W-:-:S13]  /*cce0*/  ISETP.GE.AND P0, PT, R0, R3, PT ;  /* 0x000000030000720c */ /* 0x000fda0003f06270 */
[----:B------:R-:W-:Y:S05]  /*ccf0*/  @P0 BRA `(.L_x_4180) ;  /* 0x0000028000000947 */ /* 0x000fea0003800000 */
[----:B------:R-:W2:Y:S04]  /*cd00*/  LD.E.64 R4, [R10.64+0x80] ;  /* 0x000080060a047980 */ /* 0x000ea8000c101b00 */
[----:B------:R-:W4:Y:S01]  /*cd10*/  LD.E.64 R6, [R8.64+0x80] ;  /* 0x0000800608067980 */ /* 0x000f22000c101b00 */
[----:B-----5:R-:W-:Y:S01]  /*cd20*/  LOP3.LUT R0, R13, 0xffff0000, RZ, 0xc0, !PT ;  /* 0xffff00000d007812 */ /* 0x020fe200078ec0ff */
[----:B------:R-:W-:Y:S01]  /*cd30*/  IMAD.U32 R23, R15, 0x10000, RZ ;  /* 0x000100000f177824 */ /* 0x000fe200078e00ff */
[----:B------:R-:W-:Y:S02]  /*cd40*/  SHF.L.U32 R2, R13, 0x10, RZ ;  /* 0x000000100d027819 */ /* 0x000fe400000006ff */
[C---:B------:R-:W-:Y:S02]  /*cd50*/  SHF.L.U32 R13, R12.reuse, 0x10, RZ ;  /* 0x000000100c0d7819 */ /* 0x040fe400000006ff */
[----:B------:R-:W-:-:S02]  /*cd60*/  LOP3.LUT R20, R12, 0xffff0000, RZ, 0xc0, !PT ;  /* 0xffff00000c147812 */ /* 0x000fc400078ec0ff */
[----:B------:R-:W-:Y:S02]  /*cd70*/  LOP3.LUT R21, R15, 0xffff0000, RZ, 0xc0, !PT ;  /* 0xffff00000f157812 */ /* 0x000fe400078ec0ff */
[C---:B---3--:R-:W-:Y:S02]  /*cd80*/  SHF.L.U32 R18, R14.reuse, 0x10, RZ ;  /* 0x000000100e127819 */ /* 0x048fe400000006ff */
[----:B------:R-:W-:Y:S02]  /*cd90*/  LOP3.LUT R22, R14, 0xffff0000, RZ, 0xc0, !PT ;  /* 0xffff00000e167812 */ /* 0x000fe400078ec0ff */
[C---:B--2---:R-:W-:Y:S01]  /*cda0*/  LOP3.LUT R17, R4.reuse, 0xffff0000, RZ, 0xc0, !PT ;  /* 0xffff000004117812 */ /* 0x044fe200078ec0ff */
[----:B------:R-:W-:Y:S01]  /*cdb0*/  IMAD.U32 R4, R4, 0x10000, RZ ;  /* 0x0001000004047824 */ /* 0x000fe200078e00ff */
[----:B------:R-:W-:Y:S02]  /*cdc0*/  LOP3.LUT R12, R5, 0xffff0000, RZ, 0xc0, !PT ;  /* 0xffff0000050c7812 */ /* 0x000fe400078ec0ff */
        /* <DEDUP_REMOVED lines=27> */
.L_x_4180:
[----:B------:R-:W-:Y:S05]  /*cf80*/  BSYNC B0 ;  /* 0x0000000000007941 */ /* 0x000fea0003800000 */
.L_x_4179:
[----:B-----5:R2:W-:Y:S04]  /*cf90*/  STS.128 [R241+0x4000], R12 ;  /* 0x0040000cf1007388 */ /* 0x0205e80000000c00 */
[----:B---3--:R2:W5:Y:S01]  /*cfa0*/  LD.E.128 R16, [R46.64+0x180] ;  /* 0x000180062e107980 */ /* 0x008562000c101d00 */
        /* <DEDUP_REMOVED lines=42> */
.L_x_4182:
[----:B------:R-:W-:Y:S05]  /*d250*/  BSYNC B0 ;  /* 0x0000000000007941 */ /* 0x000fea0003800000 */
.L_x_4181:
[----:B-----5:R3:W-:Y:S02]  /*d260*/  STS.128 [R241+0x6000], R16 ;  /* 0x00600010f1007388 */ /* 0x0207e40000000c00 */
.L_x_4174:
[----:B------:R-:W-:Y:S05]  /*d270*/  BSYNC B1 ;  /* 0x0000000000017941 */ /* 0x000fea0003800000 */
.L_x_4173:
[----:B------:R-:W-:Y:S01]  /*d280*/  IADD3 R26, R148, 0x10, RZ ;  /* 0x00000010941a7810 */ /* 0x000fe20007ffe0ff */
[----:B------:R-:W-:Y:S03]  /*d290*/  BSSY B1, `(.L_x_4183) ;  /* 0x00000bb000017945 */ /* 0x000fe60003800000 */
[----:B------:R-:W-:-:S04]  /*d2a0*/  ISETP.GE.AND P0, PT, R26, R35, PT ;  /* 0x000000231a00720c */ /* 0x000fc80003f06270 */
[----:B------:R-:W-:-:S13]  /*d2b0*/  ISETP.LT.OR P0, PT, R53, -0x87, P0 ;  /* 0xffffff793500780c */ /* 0x000fda0000701670 */
[----:B------:R-:W-:Y:S05]  /*d2c0*/  @P0 BRA `(.L_x_4184) ;  /* 0x00000b7000000947 */ /* 0x000fea0003800000 */
[----:B--2---:R2:W5:Y:S01]  /*d2d0*/  LD.E.128 R12, [R44.64] ;  /* 0x000000062c0c7980 */ /* 0x004562000c101d00 */
[----:B------:R-:W-:Y:S01]  /*d2e0*/  ISETP.GE.AND P0, PT, R24, R3, PT ;  /* 0x000000031800720c */ /* 0x000fe20003f06270 */
[----:B------:R-:W-:-:S12]  /*d2f0*/  BSSY B0, `(.L_x_4185) ;  /* 0x000002a000007945 */ /* 0x000fd80003800000 */
[----:B------:R-:W-:Y:S05]  /*d300*/  @P0 BRA `(.L_x_4186) ;  /* 0x0000028000000947 */ /* 0x000fea0003800000 */
[----:B------:R-:W4:Y:S04]  /*d310*/  LD.E.64 R4, [R10.64] ;  /* 0x000000060a047980 */ /* 0x000f28000c101b00 */
[----:B--2---:R-:W2:Y:S01]  /*d320*/  LD.E.64 R6, [R8.64] ;  /* 0x0000000608067980 */ /* 0x004ea2000c101b00 */
        /* <DEDUP_REMOVED lines=8> */
[C---:B----4-:R-:W-:Y:S01]  /*d3b0*/  LOP3.LUT R17, R4.reuse, 0xffff0000, RZ, 0xc0, !PT ;  /* 0xffff000004117812 */ /* 0x050fe200078ec0ff */
[----:B------:R-:W-:Y:S01]  /*d3c0*/  IMAD.U32 R4, R4, 0x10000, RZ ;  /* 0x0001000004047824 */ /* 0x000fe200078e00ff */
        /* <DEDUP_REMOVED lines=28> */
.L_x_4186:
[----:B------:R-:W-:Y:S05]  /*d590*/  BSYNC B0 ;  /* 0x0000000000007941 */ /* 0x000fea0003800000 */
.L_x_4185:
[----:B-----5:R4:W-:Y:S04]  /*d5a0*/  STS.128 [R241+0x800], R12 ;  /* 0x0008000cf1007388 */ /* 0x0209e80000000c00 */
[----:B---3--:R4:W5:Y:S01]  /*d5b0*/  LD.E.128 R16, [R44.64+0x80] ;  /* 0x000080062c107980 */ /* 0x008962000c101d00 */
[----:B------:R-:W-:Y:S01]  /*d5c0*/  IADD3 R0, R24, 0x40, RZ ;  /* 0x0000004018007810 */ /* 0x000fe20007ffe0ff */
[----:B------:R-:W-:Y:S03]  /*d5d0*/  BSSY B0, `(.L_x_4187) ;  /* 0x0000029000007945 */ /* 0x000fe60003800000 */
[----:B------:R-:W-:-:S13]  /*d5e0*/  ISETP.GE.AND P0, PT, R0, R3, PT ;  /* 0x000000030000720c */ /* 0x000fda0003f06270 */
[----:B------:R-:W-:Y:S05]  /*d5f0*/  @P0 BRA `(.L_x_4188) ;  /* 0x0000026000000947 */ /* 0x000fea0003800000 */
[----:B------:R-:W3:Y:S04]  /*d600*/  LD.E.64 R4, [R10.64+0x40] ;  /* 0x000040060a047980 */ /* 0x000ee8000c101b00 */
[----:B--2---:R-:W2:Y:S01]  /*d610*/  LD.E.64 R6, [R8.64+0x40] ;  /* 0x0000400608067980 */ /* 0x004ea2000c101b00 */
[C---:B-----5:R-:W-:Y:S01]  /*d620*/  SHF.L.U32 R2, R17.reuse, 0x10, RZ ;  /* 0x0000001011027819 */ /* 0x060fe200000006ff */
[----:B------:R-:W-:Y:S01]  /*d630*/  IMAD.U32 R20, R18, 0x10000, RZ ;  /* 0x0001000012147824 */ /* 0x000fe200078e00ff */
[----:B------:R-:W-:Y:S02]  /*d640*/  LOP3.LUT R0, R17, 0xffff0000, RZ, 0xc0, !PT ;  /* 0xffff000011007812 */ /* 0x000fe400078ec0ff */
[----:B------:R-:W-:Y:S02]  /*d650*/  SHF.L.U32 R21, R19, 0x10, RZ ;  /* 0x0000001013157819 */ /* 0x000fe400000006ff */
[----:B----4-:R-:W-:-:S02]  /*d660*/  SHF.L.U32 R12, R16, 0x10, RZ ;  /* 0x00000010100c7819 */ /* 0x010fc400000006ff */
[----:B------:R-:W-:Y:S02]  /*d670*/  LOP3.LUT R22, R16, 0xffff0000, RZ, 0xc0, !PT ;  /* 0xffff000010167812 */ /* 0x000fe400078ec0ff */
[----:B------:R-:W-:Y:S02]  /*d680*/  LOP3.LUT R19, R19, 0xffff0000, RZ, 0xc0, !PT ;  /* 0xffff000013137812 */ /* 0x000fe400078ec0ff */
[----:B------:R-:W-:Y:S02]  /*d690*/  LOP3.LUT R23, R18, 0xffff0000, RZ, 0xc0, !PT ;  /* 0xffff000012177812 */ /* 0x000fe400078ec0ff */
[----:B---3--:R-:W-:Y:S02]  /*d6a0*/  LOP3.LUT R15, R4, 0xffff0000, RZ, 0xc0, !PT ;  /* 0xffff0000040f7812 */ /* 0x008fe400078ec0ff */
[----:B------:R-:W-:Y:S02]  /*d6b0*/  LOP3.LUT R14, R5, 0xffff0000, RZ, 0xc0, !PT ;  /* 0xffff0000050e7812 */ /* 0x000fe400078ec0ff */
[----:B--2---:R-:W-:Y:S01]  /*d6c0*/  LOP3.LUT R17, R6, 0xffff0000, RZ, 0xc0, !PT ;  /* 0xffff000006117812 */ /* 0x004fe200078ec0ff */
        /* <DEDUP_REMOVED lines=25> */
.L_x_4188:
[----:B------:R-:W-:Y:S05]  /*d860*/  BSYNC B0 ;  /* 0x0000000000007941 */ /* 0x000fea0003800000 */
.L_x_4187:
[----:B-----5:R3:W-:Y:S04]  /*d870*/  STS.128 [R241+0x2800], R16 ;  /* 0x00280010f1007388 */ /* 0x0207e80000000c00 */
[----:B----4-:R3:W5:Y:S01]  /*d880*/  LD.E.128 R12, [R44.64+0x100] ;  /* 0x000100062c0c7980 */ /* 0x010762000c101d00 */
[----:B------:R-:W-:Y:S01]  /*d890*/  IADD3 R0, R24, 0x80, RZ ;  /* 0x0000008018007810 */ /* 0x000fe20007ffe0ff */
[----:B------:R-:W-:Y:S03]  /*d8a0*/  BSSY B0, `(.L_x_4189) ;  /* 0x000002b000007945 */ /* 0x000fe60003800000 */
[----:B------:R-:W-:-:S13]  /*d8b0*/  ISETP.GE.AND P0, PT, R0, R3, PT ;  /* 0x000000030000720c */ /* 0x000fda0003f06270 */
[----:B------:R-:W-:Y:S05]  /*d8c0*/  @P0 BRA `(.L_x_4190) ;  /* 0x0000028000000947 */ /* 0x000fea0003800000 */
[----:B------:R-:W4:Y:S04]  /*d8d0*/  LD.E.64 R4, [R10.64+0x80] ;  /* 0x000080060a047980 */ /* 0x000f28000c101b00 */
[----:B--2---:R-:W2:Y:S01]  /*d8e0*/  LD.E.64 R6, [R8.64+0x80] ;  /* 0x0000800608067980 */ /* 0x004ea2000c101b00 */
        /* <DEDUP_REMOVED lines=38> */
.L_x_4190:
[----:B------:R-:W-:Y:S05]  /*db50*/  BSYNC B0 ;  /* 0x0000000000007941 */ /* 0x000fea0003800000 */
.L_x_4189:
[----:B-----5:R4:W-:Y:S04]  /*db60*/  STS.128 [R241+0x4800], R12 ;  /* 0x0048000cf1007388 */ /* 0x0209e80000000c00 */
[----:B-123--:R-:W5:Y:S01]  /*db70*/  LD.E.128 R44, [R44.64+0x180] ;  /* 0x000180062c2c7980 */ /* 0x00ef62000c101d00 */
[----:B------:R-:W-:Y:S01]  /*db80*/  IADD3 R0, R24, 0xc0, RZ ;  /* 0x000000c018007810 */ /* 0x000fe20007ffe0ff */
[----:B------:R-:W-:Y:S03]  /*db90*/  BSSY B0, `(.L_x_4191) ;  /* 0x0000029000007945 */ /* 0x000fe60003800000 */
[----:B------:R-:W-:-:S13]  /*dba0*/  ISETP.GE.AND P0, PT, R0, R3, PT ;  /* 0x000000030000720c */ /* 0x000fda0003f06270 */
[----:B------:R-:W-:Y:S05]  /*dbb0*/  @P0 BRA `(.L_x_4192) ;  /* 0x0000026000000947 */ /* 0x000fea0003800000 */
[----:B------:R-:W2:Y:S04]  /*dbc0*/  LD.E.64 R4, [R10.64+0xc0] ;  /* 0x0000c0060a047980 */ /* 0x000ea8000c101b00 */
[----:B------:R-:W3:Y:S01]  /*dbd0*/  LD.E.64 R6, [R8.64+0xc0] ;  /* 0x0000c00608067980 */ /* 0x000ee2000c101b00 */
[C---:B-----5:R-:W-:Y:S01]  /*dbe0*/  LOP3.LUT R0, R45.reuse, 0xffff0000, RZ, 0xc0, !PT ;  /* 0xffff00002d007812 */ /* 0x060fe200078ec0ff */
[----:B------:R-:W-:Y:S01]  /*dbf0*/  IMAD.U32 R18, R46, 0x10000, RZ ;  /* 0x000100002e127824 */ /* 0x000fe200078e00ff */
[----:B------:R-:W-:Y:S02]  /*dc00*/  SHF.L.U32 R2, R45, 0x10, RZ ;  /* 0x000000102d027819 */ /* 0x000fe400000006ff */
[C---:B----4-:R-:W-:Y:S02]  /*dc10*/  SHF.L.U32 R12, R44.reuse, 0x10, RZ ;  /* 0x000000102c0c7819 */ /* 0x050fe400000006ff */
        /* <DEDUP_REMOVED lines=32> */
.L_x_4192:
[----:B------:R-:W-:Y:S05]  /*de20*/  BSYNC B0 ;  /* 0x0000000000007941 */ /* 0x000fea0003800000 */
.L_x_4191:
[----:B-----5:R1:W-:Y:S02]  /*de30*/  STS.128 [R241+0x6800], R44 ;  /* 0x0068002cf1007388 */ /* 0x0203e40000000c00 */
.L_x_4184:
[----:B------:R-:W-:Y:S05]  /*de40*/  BSYNC B1 ;  /* 0x0000000000017941 */ /* 0x000fea0003800000 */
.L_x_4183:
[----:B------:R-:W-:Y:S01]  /*de50*/  IADD3 R2, R148, 0x20, RZ ;  /* 0x0000002094027810 */ /* 0x000fe20007ffe0ff */
[----:B------:R-:W-:Y:S03]  /*de60*/  BSSY B1, `(.L_x_4193) ;  /* 0x00000b9000017945 */ /* 0x000fe60003800000 */
[----:B------:R-:W-:-:S04]  /*de70*/  ISETP.GE.AND P0, PT, R2, R35, PT ;  /* 0x000000230200720c */ /* 0x000fc80003f06270 */
[----:B------:R-:W-:-:S13]  /*de80*/  ISETP.LT.OR P0, PT, R53, -0x107, P0 ;  /* 0xfffffef93500780c */ /* 0x000fda0000701670 */
[----:B------:R-:W-:Y:S05]  /*de90*/  @P0 BRA `(.L_x_4194) ;  /* 0x00000b5000000947 */ /* 0x000fea0003800000 */
[----:B--2-4-:R2:W5:Y:S01]  /*dea0*/  LD.E.128 R12, [R42.64] ;  /* 0x000000062a0c7980 */ /* 0x014562000c101d00 */
[----:B------:R-:W-:Y:S01]  /*deb0*/  ISETP.GE.AND P0, PT, R24, R3, PT ;  /* 0x000000031800720c */ /* 0x000fe20003f06270 */
[----:B------:R-:W-:-:S12]  /*dec0*/  BSSY B0, `(.L_x_4195) ;  /* 0x0000029000007945 */ /* 0x000fd80003800000 */
[----:B------:R-:W-:Y:S05]  /*ded0*/  @P0 BRA `(.L_x_4196) ;  /* 0x0000027000000947 */ /* 0x000fea0003800000 */
[----:B------:R-:W4:Y:S04]  /*dee0*/  LD.E.64 R4, [R10.64] ;  /* 0x000000060a047980 */ /* 0x000f28000c101b00 */
[----:B--2---:R-:W2:Y:S01]  /*def0*/  LD.E.64 R6, [R8.64] ;  /* 0x0000000608067980 */ /* 0x004ea2000c101b00 */
[C---:B---3-5:R-:W-:Y:S01]  /*df00*/  SHF.L.U32 R16, R13.reuse, 0x10, RZ ;  /* 0x000000100d107819 */ /* 0x068fe200000006ff */
        /* <DEDUP_REMOVED lines=36> */
.L_x_4196:
[----:B------:R-:W-:Y:S05]  /*e150*/  BSYNC B0 ;  /* 0x0000000000007941 */ /* 0x000fea0003800000 */
.L_x_4195:
        /* <DEDUP_REMOVED lines=8> */
[C---:B----45:R-:W-:Y:S01]  /*e1e0*/  SHF.L.U32 R12, R17.reuse, 0x10, RZ ;  /* 0x00000010110c7819 */ /* 0x070fe200000006ff */
        /* <DEDUP_REMOVED lines=35> */
.L_x_4198:
[----:B------:R-:W-:Y:S05]  /*e420*/  BSYNC B0 ;  /* 0x0000000000007941 */ /* 0x000fea0003800000 */
.L_x_4197:
        /* <DEDUP_REMOVED lines=45> */
.L_x_4200:
[----:B------:R-:W-:Y:S05]  /*e700*/  BSYNC B0 ;  /* 0x0000000000007941 */ /* 0x000fea0003800000 */
.L_x_4199:
        /* <DEDUP_REMOVED lines=44> */
.L_x_4202:
[----:B------:R-:W-:Y:S05]  /*e9d0*/  BSYNC B0 ;  /* 0x0000000000007941 */ /* 0x000fea0003800000 */
.L_x_4201:
[----:B-----5:R3:W-:Y:S02]  /*e9e0*/  STS.128 [R241+0x7000], R16 ;  /* 0x00700010f1007388 */ /* 0x0207e40000000c00 */
.L_x_4194:
[----:B------:R-:W-:Y:S05]  /*e9f0*/  BSYNC B1 ;  /* 0x0000000000017941 */ /* 0x000fea0003800000 */
.L_x_4193:
[----:B------:R-:W-:-:S04]  /*ea00*/  IADD3 R0, R148, 0x30, RZ ;  /* 0x0000003094007810 */ /* 0x000fc80007ffe0ff */
        /* <DEDUP_REMOVED lines=45> */
.L_x_4205:
[----:B------:R-:W-:Y:S05]  /*ece0*/  BSYNC B0 ;  /* 0x0000000000007941 */ /* 0x000fea0003800000 */
.L_x_4204:
        /* <DEDUP_REMOVED lines=20> */
[----:B------:R-:W-:Y:S01]  /*ee30*/  FMUL.FTZ R16, R12, R17 ;  /* 0x000000110c107220 */ /* 0x000fe20000410000 */
[----:B------:R-:W-:Y:S01]  /*ee40*/  SHF.L.U32 R4, R4, 0x10, RZ ;  /* 0x0000001004047819 */ /* 0x000fe200000006ff */
[----:B------:R-:W-:Y:S01]  /*ee50*/  FMUL.FTZ R18, R20, R15 ;  /* 0x0000000f14127220 */ /* 0x000fe20000410000 */
[----:B------:R-:W-:Y:S01]  /*ee60*/  LOP3.LUT R19, R7, 0xffff0000, RZ, 0xc0, !PT ;  /* 0xffff000007137812 */ /* 0x000fe200078ec0ff */
        /* <DEDUP_REMOVED lines=9> */
[C---:B------:R-:W-:Y:S02]  /*ef00*/  FMUL.FTZ R12, R30.reuse, R5 ;  /* 0x000000051e0c7220 */ /* 0x040fe40000410000 */
[----:B------:R-:W-:Y:S02]  /*ef10*/  FMUL.FTZ R30, R30, R7 ;  /* 0x000000071e1e7220 */ /* 0x000fe40000410000 */
[----:B------:R-:W-:-:S02]  /*ef20*/  FFMA.FTZ R18, R22, R19, -R18 ;  /* 0x0000001316127223 */ /* 0x000fc40000010812 */
[----:B------:R-:W-:Y:S02]  /*ef30*/  FFMA.FTZ R15, R22, R15, R20 ;  /* 0x0000000f160f7223 */ /* 0x000fe40000010014 */
[C---:B------:R-:W-:Y:S02]  /*ef40*/  FFMA.FTZ R17, R14.reuse, R6, -R17 ;  /* 0x000000060e117223 */ /* 0x040fe40000010811 */
[----:B------:R-:W-:Y:S01]  /*ef50*/  FFMA.FTZ R4, R14, R4, R27 ;  /* 0x000000040e047223 */ /* 0x000fe2000001001b */
[----:B------:R-:W-:Y:S01]  /*ef60*/  F2FP.BF16.PACK_AB R19, R15, R18 ;  /* 0x000000120f13723e */ /* 0x000fe200000010ff */
[C---:B------:R-:W-:Y:S02]  /*ef70*/  FFMA.FTZ R12, R23.reuse, R7, -R12 ;  /* 0x00000007170c7223 */ /* 0x040fe4000001080c */
[----:B------:R-:W-:Y:S01]  /*ef80*/  FFMA.FTZ R5, R23, R5, R30 ;  /* 0x0000000517057223 */ /* 0x000fe2000001001e */
[----:B------:R-:W-:Y:S02]  /*ef90*/  F2FP.BF16.PACK_AB R16, R4, R17 ;  /* 0x000000110410723e */ /* 0x000fe400000010ff */
[----:B------:R-:W-:-:S02]  /*efa0*/  MOV R17, R13 ;  /* 0x0000000d00117202 */ /* 0x000fc40000000f00 */
[----:B------:R-:W-:Y:S02]  /*efb0*/  F2FP.BF16.PACK_AB R18, R5, R12 ;  /* 0x0000000c0512723e */ /* 0x000fe400000010ff */
.L_x_4207:
[----:B------:R-:W-:Y:S05]  /*efc0*/  BSYNC B0 ;  /* 0x0000000000007941 */ /* 0x000fea0003800000 */
.L_x_4206:
        /* <DEDUP_REMOVED lines=44> */
.L_x_4209:
[----:B------:R-:W-:Y:S05]  /*f290*/  BSYNC B0 ;  /* 0x0000000000007941 */ /* 0x000fea0003800000 */
.L_x_4208:
[----:B-----5:R4:W-:Y:S04]  /*f2a0*/  STS.128 [R241+0x5800], R12 ;  /* 0x0058000cf1007388 */ /* 0x0209e80000000c00 */
[----:B--23--:R-:W5:Y:S01]  /*f2b0*/  LD.E.128 R40, [R40.64+0x180] ;  /* 0x0001800628287980 */ /* 0x00cf62000c101d00 */
[----:B------:R-:W-:Y:S01]  /*f2c0*/  IADD3 R24, R24, 0xc0, RZ ;  /* 0x000000c018187810 */ /* 0x000fe20007ffe0ff */
[----:B------:R-:W-:Y:S03]  /*f2d0*/  BSSY B0, `(.L_x_4210) ;  /* 0x0000029000007945 */ /* 0x000fe60003800000 */
[----:B------:R-:W-:-:S13]  /*f2e0*/  ISETP.GE.AND P0, PT, R24, R3, PT ;  /* 0x000000031800720c */ /* 0x000fda0003f06270 */
[----:B------:R-:W-:Y:S05]  /*f2f0*/  @P0 BRA `(.L_x_4211) ;  /* 0x0000026000000947 */ /* 0x000fea0003800000 */
[----:B------:R-:W2:Y:S04]  /*f300*/  LD.E.64 R4, [R10.64+0xc0] ;  /* 0x0000c0060a047980 */ /* 0x000ea8000c101b00 */
[----:B------:R-:W3:Y:S01]  /*f310*/  LD.E.64 R6, [R8.64+0xc0] ;  /* 0x0000c00608067980 */ /* 0x000ee2000c101b00 */
[----:B-----5:R-:W-:Y:S01]  /*f320*/  LOP3.LUT R3, R41, 0xffff0000, RZ, 0xc0, !PT ;  /* 0xffff000029037812 */ /* 0x020fe200078ec0ff */
[----:B------:R-:W-:Y:S01]  /*f330*/  IMAD.U32 R18, R42, 0x10000, RZ ;  /* 0x000100002a127824 */ /* 0x000fe200078e00ff */
[----:B----4-:R-:W-:Y:S02]  /*f340*/  LOP3.LUT R15, R43, 0xffff0000, RZ, 0xc0, !PT ;  /* 0xffff00002b0f7812 */ /* 0x010fe400078ec0ff */
        /* <DEDUP_REMOVED lines=24> */
[----:B------:R-:W-:Y:S02]  /*f4d0*/  FMUL.FTZ R42, R42, R7 ;  /* 0x000000072a2a7220 */ /* 0x000fe40000410000 */
        /* <DEDUP_REMOVED lines=8> */
.L_x_4211:
[----:B------:R-:W-:Y:S05]  /*f560*/  BSYNC B0 ;  /* 0x0000000000007941 */ /* 0x000fea0003800000 */
.L_x_4210:
[----:B-----5:R2:W-:Y:S01]  /*f570*/  STS.128 [R241+0x7800], R40 ;  /* 0x00780028f1007388 */ /* 0x0205e20000000c00 */
[----:B------:R-:W-:Y:S05]  /*f580*/  BRA `(.L_x_4203) ;  /* 0x000059d000007947 */ /* 0x000fea0003800000 */
.L_x_4172:
[----:B-1----:R-:W-:Y:S01]  /*f590*/  BSSY B1, `(.L_x_4212) ;  /* 0x0000159000017945 */ /* 0x002fe20003800000 */
[----:B------:R-:W-:Y:S05]  /*f5a0*/  @!P0 BRA `(.L_x_4213) ;  /* 0x0000157000008947 */ /* 0x000fea0003800000 */
        /* <DEDUP_REMOVED lines=12> */
[----:B-----5:R-:W-:Y:S01]  /*f670*/  LEA R8, P1, R11, R36, 0x1 ;  /* 0x000000240b087211 */ /* 0x020fe200078208ff */
[----:B------:R-:W-:Y:S01]  /*f680*/  IMAD.MOV.U32 R13, RZ, RZ, RZ ;  /* 0x000000ffff0d7224 */ /* 0x000fe200078e00ff */
[----:B------:R-:W-:Y:S01]  /*f690*/  @P0 IADD3 R13, -R27, RZ, RZ ;  /* 0x000000ff1b0d0210 */ /* 0x000fe20007ffe1ff */
[----:B------:R-:W2:Y:S01]  /*f6a0*/  LD.E.128 R4, [R4.64] ;  /* 0x0000000604047980 */ /* 0x000ea2000c101d00 */
[----:B------:R-:W-:Y:S02]  /*f6b0*/  LEA.HI.X R9, R11, R37, R9, 0x1, P1 ;  /* 0x000000250b097211 */ /* 0x000fe400008f0c09 */
[----:B------:R-:W-:-:S04]  /*f6c0*/  IADD3 R15, P1, R13, R30, RZ ;  /* 0x0000001e0d0f7210 */ /* 0x000fc80007f3e0ff */
[----:B------:R-:W3:Y:S01]  /*f6d0*/  LD.E.128 R8, [R8.64] ;  /* 0x0000000608087980 */ /* 0x000ee2000c101d00 */
[----:B------:R-:W-:Y:S02]  /*f6e0*/  LEA.HI.X.SX32 R13, R13, R31, 0x1, P1 ;  /* 0x0000001f0d0d7211 */ /* 0x000fe400008f0eff */
[----:B------:R-:W-:-:S04]  /*f6f0*/  LEA R12, P1, R15, R38, 0x1 ;  /* 0x000000260f0c7211 */ /* 0x000fc800078208ff */
[----:B------:R-:W-:-:S06]  /*f700*/  LEA.HI.X R13, R15, R39, R13, 0x1, P1 ;  /* 0x000000270f0d7211 */ /* 0x000fcc00008f0c0d */
[----:B------:R-:W4:Y:S01]  /*f710*/  LD.E.128 R12, [R12.64] ;  /* 0x000000060c0c7980 */ /* 0x000f22000c101d00 */
[C---:B------:R-:W-:Y:S01]  /*f720*/  IMAD.U32 R16, R20.reuse, 0x10000, RZ ;  /* 0x0001000014107824 */ /* 0x040fe200078e00ff */
        /* <DEDUP_REMOVED lines=31> */
[----:B------:R-:W-:Y:S02]  /*f920*/  FMUL.FTZ R9, R6, R9 ;  /* 0x0000000906097220 */ /* 0x000fe40000410000 */
[----:B------:R-:W-:Y:S01]  /*f930*/  FMUL.FTZ R10, R5, R10 ;  /* 0x0000000a050a7220 */ /* 0x000fe20000410000 */
[----:B----4-:R-:W-:Y:S01]  /*f940*/  LOP3.LUT R5, R12, 0xffff0000, RZ, 0xc0, !PT ;  /* 0xffff00000c057812 */ /* 0x010fe200078ec0ff */
[----:B------:R-:W-:Y:S01]  /*f950*/  FMUL.FTZ R7, R4, R7 ;  /* 0x0000000704077220 */ /* 0x000fe20000410000 */
[C---:B------:R-:W-:Y:S01]  /*f960*/  SHF.L.U32 R4, R13.reuse, 0x10, RZ ;  /* 0x000000100d047819 */ /* 0x040fe200000006ff */
        /* <DEDUP_REMOVED lines=23> */
.L_x_4215:
[----:B------:R-:W-:Y:S05]  /*fae0*/  BSYNC B0 ;  /* 0x0000000000007941 */ /* 0x000fea0003800000 */
.L_x_4214:
[----:B-----5:R2:W-:Y:S04]  /*faf0*/  STS.128 [R241], R20 ;  /* 0x00000014f1007388 */ /* 0x0205e80000000c00 */
[----:B------:R2:W5:Y:S01]  /*fb00*/  LD.E.128 R16, [R46.64+0x80] ;  /* 0x000080062e107980 */ /* 0x000562000c101d00 */
[----:B------:R-:W-:Y:S01]  /*fb10*/  IADD3 R0, R24, 0x40, RZ ;  /* 0x0000004018007810 */ /* 0x000fe20007ffe0ff */
[----:B------:R-:W-:Y:S03]  /*fb20*/  BSSY B0, `(.L_x_4216) ;  /* 0x0000052000007945 */ /* 0x000fe60003800000 */
[----:B------:R-:W-:-:S13]  /*fb30*/  ISETP.GE.AND P0, PT, R0, R3, PT ;  /* 0x000000030000720c */ /* 0x000fda0003f06270 */
        /* <DEDUP_REMOVED lines=10> */
[----:B------:R-:W-:Y:S01]  /*fbe0*/  LEA R8, P1, R11, R36, 0x1 ;  /* 0x000000240b087211 */ /* 0x000fe200078208ff */
[----:B------:R-:W3:Y:S01]  /*fbf0*/  LD.E.128 R4, [R4.64+0x80] ;  /* 0x0000800604047980 */ /* 0x000ee2000c101d00 */
[----:B------:R-:W-:Y:S02]  /*fc00*/  @P0 IADD3 R13, -R27, RZ, RZ ;  /* 0x000000ff1b0d0210 */ /* 0x000fe40007ffe1ff */
[----:B------:R-:W-:Y:S02]  /*fc10*/  LEA.HI.X R9, R11, R37, R9, 0x1, P1 ;  /* 0x000000250b097211 */ /* 0x000fe400008f0c09 */
[----:B------:R-:W-:-:S04]  /*fc20*/  IADD3 R15, P1, R13, R30, RZ ;  /* 0x0000001e0d0f7210 */ /* 0x000fc80007f3e0ff */
[----:B------:R-:W4:Y:S01]  /*fc30*/  LD.E.128 R8, [R8.64+0x80] ;  /* 0x0000800608087980 */ /* 0x000f22000c101d00 */
[----:B------:R-:W-:Y:S02]  /*fc40*/  LEA.HI.X.SX32 R13, R13, R31, 0x1, P1 ;  /* 0x0000001f0d0d7211 */ /* 0x000fe400008f0eff */
[----:B------:R-:W-:-:S04]  /*fc50*/  LEA R12, P1, R15, R38, 0x1 ;  /* 0x000000260f0c7211 */ /* 0x000fc800078208ff */
[----:B------:R-:W-:-:S06]  /*fc60*/  LEA.HI.X R13, R15, R39, R13, 0x1, P1 ;  /* 0x000000270f0d7211 */ /* 0x000fcc00008f0c0d */
[----:B--2---:R-:W2:Y:S01]  /*fc70*/  LD.E.128 R12, [R12.64+0x80] ;  /* 0x000080060c0c7980 */ /* 0x004ea2000c101d00 */
        /* <DEDUP_REMOVED lines=30> */
[----:B--2---:R-:W-:Y:S01]  /*fe60*/  SHF.L.U32 R10, R15, 0x10, RZ ;  /* 0x000000100f0a7819 */ /* 0x004fe200000006ff */
        /* <DEDUP_REMOVED lines=29> */
.L_x_4217:
[----:B------:R-:W-:Y:S05]  /*10040*/  BSYNC B0 ;  /* 0x0000000000007941 */ /* 0x000fea0003800000 */
.L_x_4216:
[----:B-----5:R3:W-:Y:S04]  /*10050*/  STS.128 [R241+0x2000], R16 ;  /* 0x00200010f1007388 */ /* 0x0207e80000000c00 */
[----:B--2---:R3:W5:Y:S01]  /*10060*/  LD.E.128 R20, [R46.64+0x100] ;  /* 0x000100062e147980 */ /* 0x004762000c101d00 */
        /* <DEDUP_REMOVED lines=12> */
[----:B------:R-:W-:Y:S01]  /*10130*/  LEA R8, P1, R11, R36, 0x1 ;  /* 0x000000240b087211 */ /* 0x000fe200078208ff */
[----:B------:R-:W-:Y:S01]  /*10140*/  IMAD.MOV.U32 R13, RZ, RZ, RZ ;  /* 0x000000ffff0d7224 */ /* 0x000fe200078e00ff */
[----:B------:R-:W-:Y:S01]  /*10150*/  @P0 IADD3 R13, -R27, RZ, RZ ;  /* 0x000000ff1b0d0210 */ /* 0x000fe20007ffe1ff */
[----:B------:R-:W2:Y:S01]  /*10160*/  LD.E.128 R4, [R4.64+0x100] ;  /* 0x0001000604047980 */ /* 0x000ea2000c101d00 */
[----:B------:R-:W-:Y:S02]  /*10170*/  LEA.HI.X R9, R11, R37, R9, 0x1, P1 ;  /* 0x000000250b097211 */ /* 0x000fe400008f0c09 */
[----:B------:R-:W-:-:S04]  /*10180*/  IADD3 R15, P1, R13, R30, RZ ;  /* 0x0000001e0d0f7210 */ /* 0x000fc80007f3e0ff */
[----:B------:R-:W4:Y:S01]  /*10190*/  LD.E.128 R8, [R8.64+0x100] ;  /* 0x0001000608087980 */ /* 0x000f22000c101d00 */
[----:B------:R-:W-:Y:S02]  /*101a0*/  LEA.HI.X.SX32 R13, R13, R31, 0x1, P1 ;  /* 0x0000001f0d0d7211 */ /* 0x000fe400008f0eff */
[----:B------:R-:W-:-:S04]  /*101b0*/  LEA R12, P1, R15, R38, 0x1 ;  /* 0x000000260f0c7211 */ /* 0x000fc800078208ff */
[----:B------:R-:W-:-:S06]  /*101c0*/  LEA.HI.X R13, R15, R39, R13, 0x1, P1 ;  /* 0x000000270f0d7211 */ /* 0x000fcc00008f0c0d */
[----:B---3--:R-:W3:Y:S01]  /*101d0*/  LD.E.128 R12, [R12.64+0x100] ;  /* 0x000100060c0c7980 */ /* 0x008ee2000c101d00 */
        /* <DEDUP_REMOVED lines=14> */
[----:B----4-:R-:W-:Y:S01]  /*102c0*/  IMAD.U32 R51, R10, 0x10000, RZ ;  /* 0x000100000a337824 */ /* 0x010fe200078e00ff */
        /* <DEDUP_REMOVED lines=19> */
[----:B---3--:R-:W-:Y:S01]  /*10400*/  LOP3.LUT R5, R12, 0xffff0000, RZ, 0xc0, !PT ;  /* 0xffff00000c057812 */ /* 0x008fe200078ec0ff */
        /* <DEDUP_REMOVED lines=25> */
.L_x_4219:
[----:B------:R-:W-:Y:S05]  /*105a0*/  BSYNC B0 ;  /* 0x0000000000007941 */ /* 0x000fea0003800000 */
.L_x_4218:
[----:B-----5:R2:W-:Y:S04]  /*105b0*/  STS.128 [R241+0x4000], R20 ;  /* 0x00400014f1007388 */ /* 0x0205e80000000c00 */
[----:B---3--:R2:W5:Y:S01]  /*105c0*/  LD.E.128 R16, [R46.64+0x180] ;  /* 0x000180062e107980 */ /* 0x008562000c101d00 */
        /* <DEDUP_REMOVED lines=83> */
.L_x_4221:
[----:B------:R-:W-:Y:S05]  /*10b00*/  BSYNC B0 ;  /* 0x0000000000007941 */ /* 0x000fea0003800000 */
.L_x_4220:
[----:B-----5:R3:W-:Y:S02]  /*10b10*/  STS.128 [R241+0x6000], R16 ;  /* 0x00600010f1007388 */ /* 0x0207e40000000c00 */
.L_x_4213:
[----:B------:R-:W-:Y:S05]  /*10b20*/  BSYNC B1 ;  /* 0x0000000000017941 */ /* 0x000fea0003800000 */
.L_x_4212:
        /* <DEDUP_REMOVED lines=20> */
[----:B------:R-:W4:Y:S01]  /*10c70*/  LD.E.128 R4, [R4.64] ;  /* 0x0000000604047980 */ /* 0x000f22000c101d00 */
[----:B------:R-:W-:Y:S02]  /*10c80*/  LEA.HI.X R9, R11, R37, R9, 0x1, P1 ;  /* 0x000000250b097211 */ /* 0x000fe400008f0c09 */
[----:B------:R-:W-:-:S04]  /*10c90*/  IADD3 R15, P1, R13, R30, RZ ;  /* 0x0000001e0d0f7210 */ /* 0x000fc80007f3e0ff */
[----:B--2---:R-:W2:Y:S01]  /*10ca0*/  LD.E.128 R8, [R8.64] ;  /* 0x0000000608087980 */ /* 0x004ea2000c101d00 */
[----:B------:R-:W-:Y:S02]  /*10cb0*/  LEA.HI.X.SX32 R13, R13, R31, 0x1, P1 ;  /* 0x0000001f0d0d7211 */ /* 0x000fe400008f0eff */
[----:B------:R-:W-:-:S04]  /*10cc0*/  LEA R12, P1, R15, R38, 0x1 ;  /* 0x000000260f0c7211 */ /* 0x000fc800078208ff */
[----:B------:R-:W-:-:S06]  /*10cd0*/  LEA.HI.X R13, R15, R39, R13, 0x1, P1 ;  /* 0x000000270f0d7211 */ /* 0x000fcc00008f0c0d */
[----:B---3--:R-:W3:Y:S01]  /*10ce0*/  LD.E.128 R12, [R12.64] ;  /* 0x000000060c0c7980 */ /* 0x008ee2000c101d00 */
        /* <DEDUP_REMOVED lines=13> */
[C---:B------:R-:W-:Y:S01]  /*10dc0*/  SHF.L.U32 R5, R7.reuse, 0x10, RZ ;  /* 0x0000001007057819 */ /* 0x040fe200000006ff */
[----:B--2---:R-:W-:Y:S01]  /*10dd0*/  IMAD.U32 R49, R10, 0x10000, RZ ;  /* 0x000100000a317824 */ /* 0x004fe200078e00ff */
[----:B-1----:R-:W-:Y:S01]  /*10de0*/  LOP3.LUT R46, R7, 0xffff0000, RZ, 0xc0, !PT ;  /* 0xffff0000072e7812 */ /* 0x002fe200078ec0ff */
        /* <DEDUP_REMOVED lines=44> */
.L_x_4225:
[----:B------:R-:W-:Y:S05]  /*110b0*/  BSYNC B0 ;  /* 0x0000000000007941 */ /* 0x000fea0003800000 */
.L_x_4224:
        /* <DEDUP_REMOVED lines=40> */
[C---:B-12---:R-:W-:Y:S01]  /*11340*/  IMAD.U32 R46, R8.reuse, 0x10000, RZ ;  /* 0x00010000082e7824 */ /* 0x046fe200078e00ff */
        /* <DEDUP_REMOVED lines=44> */
.L_x_4227:
[----:B------:R-:W-:Y:S05]  /*11610*/  BSYNC B0 ;  /* 0x0000000000007941 */ /* 0x000fea0003800000 */
.L_x_4226:
[----:B-----5:R3:W-:Y:S04]  /*11620*/  STS.128 [R241+0x2800], R16 ;  /* 0x00280010f1007388 */ /* 0x0207e80000000c00 */
[----:B----4-:R3:W5:Y:S01]  /*11630*/  LD.E.128 R20, [R44.64+0x100] ;  /* 0x000100062c147980 */ /* 0x010762000c101d00 */
        /* <DEDUP_REMOVED lines=83> */
.L_x_4229:
[----:B------:R-:W-:Y:S05]  /*11b70*/  BSYNC B0 ;  /* 0x0000000000007941 */ /* 0x000fea0003800000 */
.L_x_4228:
        /* <DEDUP_REMOVED lines=85> */
.L_x_4231:
[----:B------:R-:W-:Y:S05]  /*120d0*/  BSYNC B0 ;  /* 0x0000000000007941 */ /* 0x000fea0003800000 */
.L_x_4230:
[----:B-----5:R3:W-:Y:S02]  /*120e0*/  STS.128 [R241+0x6800], R16 ;  /* 0x00680010f1007388 */ /* 0x0207e40000000c00 */
.L_x_4223:
[----:B------:R-:W-:Y:S05]  /*120f0*/  BSYNC B1 ;  /* 0x0000000000017941 */ /* 0x000fea0003800000 */
.L_x_4222:
        /* <DEDUP_REMOVED lines=18> */
[----:B-----5:R-:W-:Y:S01]  /*12220*/  LEA R8, P1, R11, R36, 0x1 ;  /* 0x000000240b087211 */ /* 0x020fe200078208ff */
        /* <DEDUP_REMOVED lines=12> */
[----:B------:R-:W-:Y:S02]  /*122f0*/  LOP3.LUT R19, R22, 0xffff0000, RZ, 0xc0, !PT ;  /* 0xffff000016137812 */ /* 0x000fe400078ec0ff */
[C---:B------:R-:W-:Y:S02]  /*12300*/  LOP3.LUT R18, R23.reuse, 0xffff0000, RZ, 0xc0, !PT ;  /* 0xffff000017127812 */ /* 0x040fe400078ec0ff */
[----:B------:R-:W-:Y:S02]  /*12310*/  SHF.L.U32 R32, R23, 0x10, RZ ;  /* 0x0000001017207819 */ /* 0x000fe400000006ff */
        /* <DEDUP_REMOVED lines=51> */
[----:B------:R-:W-:-:S03]  /*12650*/  FFMA.FTZ R11, R19, R11, R6 ;  /* 0x0000000b130b7223 */ /* 0x000fc60000010006 */
[----:B------:R-:W-:Y:S02]  /*12660*/  F2FP.BF16.PACK_AB R23, R14, R5 ;  /* 0x000000050e17723e */ /* 0x000fe400000010ff */
[----:B------:R-:W-:Y:S02]  /*12670*/  F2FP.BF16.PACK_AB R22, R11, R12 ;  /* 0x0000000c0b16723e */ /* 0x000fe400000010ff */
.L_x_4235:
[----:B------:R-:W-:Y:S05]  /*12680*/  BSYNC B0 ;  /* 0x0000000000007941 */ /* 0x000fea0003800000 */
.L_x_4234:
        /* <DEDUP_REMOVED lines=40> */
[----:B-12---:R-:W-:Y:S01]  /*12910*/  IMAD.U32 R46, R8, 0x10000, RZ ;  /* 0x00010000082e7824 */ /* 0x006fe200078e00ff */
        /* <DEDUP_REMOVED lines=44> */
.L_x_4237:
[----:B------:R-:W-:Y:S05]  /*12be0*/  BSYNC B0 ;  /* 0x0000000000007941 */ /* 0x000fea0003800000 */
.L_x_4236:
        /* <DEDUP_REMOVED lines=85> */
.L_x_4239:
[----:B------:R-:W-:Y:S05]  /*13140*/  BSYNC B0 ;  /* 0x0000000000007941 */ /* 0x000fea0003800000 */
.L_x_4238:
        /* <DEDUP_REMOVED lines=43> */
[----:B-1----:R-:W-:Y:S01]  /*13400*/  LOP3.LUT R47, R9, 0xffff0000, RZ, 0xc0, !PT ;  /* 0xffff0000092f7812 */ /* 0x002fe200078ec0ff */
        /* <DEDUP_REMOVED lines=41> */
.L_x_4241:
[----:B------:R-:W-:Y:S05]  /*136a0*/  BSYNC B0 ;  /* 0x0000000000007941 */ /* 0x000fea0003800000 */
.L_x_4240:
[----:B-----5:R3:W-:Y:S02]  /*136b0*/  STS.128 [R241+0x7000], R16 ;  /* 0x00700010f1007388 */ /* 0x0207e40000000c00 */
.L_x_4233:
[----:B------:R-:W-:Y:S05]  /*136c0*/  BSYNC B1 ;  /* 0x0000000000017941 */ /* 0x000fea0003800000 */
.L_x_4232:
[----:B------:R-:W-:-:S04]  /*136d0*/  IADD3 R0, R148, 0x30, RZ ;  /* 0x0000003094007810 */ /* 0x000fc80007ffe0ff */
[----:B------:R-:W-:-:S04]  /*136e0*/  ISETP.GE.AND P0, PT, R0, R35, PT ;  /* 0x000000230000720c */ /* 0x000fc80003f06270 */
[----:B------:R-:W-:-:S13]  /*136f0*/  ISETP.LT.OR P0, PT, R53, -0x187, P0 ;  /* 0xfffffe793500780c */ /* 0x000fda0000701670 */
[----:B------:R-:W-:Y:S05]  /*13700*/  @P0 BRA `(.L_x_4203) ;  /* 0x0000185000000947 */ /* 0x000fea0003800000 */
[----:B---3--:R3:W5:Y:S01]  /*13710*/  LD.E.128 R16, [R40.64] ;  /* 0x0000000628107980 */ /* 0x008762000c101d00 */
        /* <DEDUP_REMOVED lines=22> */
[C---:B------:R-:W-:Y:S01]  /*13880*/  IMAD.U32 R21, R16.reuse, 0x10000, RZ ;  /* 0x0001000010157824 */ /* 0x040fe200078e00ff */
        /* <DEDUP_REMOVED lines=15> */
[----:B-1----:R-:W-:Y:S01]  /*13980*/  IMAD.U32 R46, R10, 0x10000, RZ ;  /* 0x000100000a2e7824 */ /* 0x002fe200078e00ff */
        /* <DEDUP_REMOVED lines=38> */
[----:B------:R-:W-:Y:S01]  /*13bf0*/  FFMA.FTZ R14, R17, R14, R44 ;  /* 0x0000000e110e7223 */ /* 0x000fe2000001002c */
[----:B------:R-:W-:Y:S01]  /*13c00*/  F2FP.BF16.PACK_AB R17, R13, R4 ;  /* 0x000000040d11723e */ /* 0x000fe200000010ff */
[----:B------:R-:W-:-:S03]  /*13c10*/  FFMA.FTZ R9, R18, R11, R9 ;  /* 0x0000000b12097223 */ /* 0x000fc60000010009 */
[----:B------:R-:W-:Y:S02]  /*13c20*/  F2FP.BF16.PACK_AB R19, R14, R5 ;  /* 0x000000050e13723e */ /* 0x000fe400000010ff */
[----:B------:R-:W-:Y:S02]  /*13c30*/  F2FP.BF16.PACK_AB R18, R9, R12 ;  /* 0x0000000c0912723e */ /* 0x000fe400000010ff */
.L_x_4243:
[----:B------:R-:W-:Y:S05]  /*13c40*/  BSYNC B0 ;  /* 0x0000000000007941 */ /* 0x000fea0003800000 */
.L_x_4242:
[----:B-----5:R1:W-:Y:S04]  /*13c50*/  STS.128 [R241+0x1800], R16 ;  /* 0x00180010f1007388 */ /* 0x0203e80000000c00 */
[----:B--2-4-:R1:W5:Y:S01]  /*13c60*/  LD.E.128 R20, [R40.64+0x80] ;  /* 0x0000800628147980 */ /* 0x014362000c101d00 */
        /* <DEDUP_REMOVED lines=14> */
[----:B------:R-:W2:Y:S01]  /*13d50*/  LD.E.128 R4, [R4.64+0x80] ;  /* 0x0000800604047980 */ /* 0x000ea2000c101d00 */
[----:B------:R-:W-:Y:S02]  /*13d60*/  @P0 IADD3 R13, -R27, RZ, RZ ;  /* 0x000000ff1b0d0210 */ /* 0x000fe40007ffe1ff */
[----:B------:R-:W-:Y:S02]  /*13d70*/  LEA.HI.X R9, R11, R37, R9, 0x1, P1 ;  /* 0x000000250b097211 */ /* 0x000fe400008f0c09 */
[----:B------:R-:W-:-:S04]  /*13d80*/  IADD3 R15, P1, R13, R30, RZ ;  /* 0x0000001e0d0f7210 */ /* 0x000fc80007f3e0ff */
[----:B------:R-:W4:Y:S01]  /*13d90*/  LD.E.128 R8, [R8.64+0x80] ;  /* 0x0000800608087980 */ /* 0x000f22000c101d00 */
[----:B------:R-:W-:Y:S02]  /*13da0*/  LEA.HI.X.SX32 R13, R13, R31, 0x1, P1 ;  /* 0x0000001f0d0d7211 */ /* 0x000fe400008f0eff */
[----:B------:R-:W-:-:S04]  /*13db0*/  LEA R12, P1, R15, R38, 0x1 ;  /* 0x000000260f0c7211 */ /* 0x000fc800078208ff */
[----:B------:R-:W-:-:S06]  /*13dc0*/  LEA.HI.X R13, R15, R39, R13, 0x1, P1 ;  /* 0x000000270f0d7211 */ /* 0x000fcc00008f0c0d */
[----:B---3--:R-:W3:Y:S01]  /*13dd0*/  LD.E.128 R12, [R12.64+0x80] ;  /* 0x000080060c0c7980 */ /* 0x008ee2000c101d00 */
[C---:B-1---5:R-:W-:Y:S01]  /*13de0*/  IMAD.U32 R18, R20.reuse, 0x10000, RZ ;  /* 0x0001000014127824 */ /* 0x062fe200078e00ff */
[----:B------:R-:W-:Y:S02]  /*13df0*/  LOP3.LUT R17, R20, 0xffff0000, RZ, 0xc0, !PT ;  /* 0xffff000014117812 */ /* 0x000fe400078ec0ff */
[C---:B------:R-:W-:Y:S02]  /*13e00*/  LOP3.LUT R16, R21.reuse, 0xffff0000, RZ, 0xc0, !PT ;  /* 0xffff000015107812 */ /* 0x040fe400078ec0ff */
[----:B------:R-:W-:Y:S01]  /*13e10*/  SHF.L.U32 R32, R21, 0x10, RZ ;  /* 0x0000001015207819 */ /* 0x000fe200000006ff */
[C---:B------:R-:W-:Y:S01]  /*13e20*/  IMAD.U32 R21, R22.reuse, 0x10000, RZ ;  /* 0x0001000016157824 */ /* 0x040fe200078e00ff */
        /* <DEDUP_REMOVED lines=26> */
[----:B------:R-:W-:-:S02]  /*13fd0*/  @!P0 FADD.FTZ R47, -R47, -RZ ;  /* 0x800000ff2f2f8221 */ /* 0x000fc40000010100 */
[----:B------:R-:W-:Y:S01]  /*13fe0*/  FMUL.FTZ R7, R4, R7 ;  /* 0x0000000704077220 */ /* 0x000fe20000410000 */
[----:B------:R-:W-:Y:S01]  /*13ff0*/  SHF.L.U32 R4, R13, 0x10, RZ ;  /* 0x000000100d047819 */ /* 0x000fe200000006ff */
[----:B------:R-:W-:Y:S02]  /*14000*/  @!P0 FADD.FTZ R10, -R10, -RZ ;  /* 0x800000ff0a0a8221 */ /* 0x000fe40000010100 */
[----:B------:R-:W-:Y:S01]  /*14010*/  FMUL.FTZ R46, R35, R46 ;  /* 0x0000002e232e7220 */ /* 0x000fe20000410000 */
[----:B------:R-:W-:Y:S01]  /*14020*/  LOP3.LUT R35, R13, 0xffff0000, RZ, 0xc0, !PT ;  /* 0xffff00000d237812 */ /* 0x000fe200078ec0ff */
[----:B------:R-:W-:Y:S01]  /*14030*/  FMUL.FTZ R9, R6, R9 ;  /* 0x0000000906097220 */ /* 0x000fe20000410000 */
[C---:B------:R-:W-:Y:S01]  /*14040*/  LOP3.LUT R6, R12.reuse, 0xffff0000, RZ, 0xc0, !PT ;  /* 0xffff00000c067812 */ /* 0x040fe200078ec0ff */
[----:B------:R-:W-:Y:S02]  /*14050*/  FMUL.FTZ R5, R5, R8 ;  /* 0x0000000805057220 */ /* 0x000fe40000410000 */
        /* <DEDUP_REMOVED lines=15> */
[----:B------:R-:W-:Y:S02]  /*14150*/  FFMA.FTZ R10, R19, R14, R10 ;  /* 0x0000000e130a7223 */ /* 0x000fe4000001000a */
[----:B------:R-:W-:Y:S01]  /*14160*/  FFMA.FTZ R12, R20, R12, R9 ;  /* 0x0000000c140c7223 */ /* 0x000fe20000010009 */
[----:B------:R-:W-:Y:S02]  /*14170*/  F2FP.BF16.PACK_AB R20, R17, R8 ;  /* 0x000000081114723e */ /* 0x000fe400000010ff */
[----:B------:R-:W-:-:S02]  /*14180*/  F2FP.BF16.PACK_AB R23, R10, R5 ;  /* 0x000000050a17723e */ /* 0x000fc400000010ff */
[----:B------:R-:W-:Y:S02]  /*14190*/  F2FP.BF16.PACK_AB R22, R12, R13 ;  /* 0x0000000d0c16723e */ /* 0x000fe400000010ff */
.L_x_4245:
[----:B------:R-:W-:Y:S05]  /*141a0*/  BSYNC B0 ;  /* 0x0000000000007941 */ /* 0x000fea0003800000 */
.L_x_4244:
[----:B-----5:R2:W-:Y:S04]  /*141b0*/  STS.128 [R241+0x3800], R20 ;  /* 0x00380014f1007388 */ /* 0x0205e80000000c00 */
[----:B-1----:R2:W5:Y:S01]  /*141c0*/  LD.E.128 R16, [R40.64+0x100] ;  /* 0x0001000628107980 */ /* 0x002562000c101d00 */
        /* <DEDUP_REMOVED lines=83> */
.L_x_4247:
[----:B------:R-:W-:Y:S05]  /*14700*/  BSYNC B0 ;  /* 0x0000000000007941 */ /* 0x000fea0003800000 */
.L_x_4246:
[----:B-----5:R1:W-:Y:S04]  /*14710*/  STS.128 [R241+0x5800], R16 ;  /* 0x00580010f1007388 */ /* 0x0203e80000000c00 */
[----:B------:R1:W5:Y:S01]  /*14720*/  LD.E.128 R4, [R40.64+0x180] ;  /* 0x0001800628047980 */ /* 0x000362000c101d00 */
[----:B------:R-:W-:Y:S01]  /*14730*/  IADD3 R24, R24, 0xc0, RZ ;  /* 0x000000c018187810 */ /* 0x000fe20007ffe0ff */
[----:B------:R-:W-:Y:S03]  /*14740*/  BSSY B0, `(.L_x_4248) ;  /* 0x0000053000007945 */ /* 0x000fe60003800000 */
[----:B------:R-:W-:-:S13]  /*14750*/  ISETP.GE.AND P0, PT, R24, R3, PT ;  /* 0x000000031800720c */ /* 0x000fda0003f06270 */
        /* <DEDUP_REMOVED lines=11> */
[----:B------:R-:W4:Y:S03]  /*14810*/  LD.E.128 R8, [R10.64+0x180] ;  /* 0x000180060a087980 */ /* 0x000f26000c101d00 */
[----:B------:R-:W-:Y:S01]  /*14820*/  LEA.HI.X R15, R3, R37, R12, 0x1, P1 ;  /* 0x00000025030f7211 */ /* 0x000fe200008f0c0c */
[----:B------:R-:W-:Y:S01]  /*14830*/  IMAD.MOV.U32 R3, RZ, RZ, RZ ;  /* 0x000000ffff037224 */ /* 0x000fe200078e00ff */
[----:B------:R-:W-:-:S04]  /*14840*/  @P0 IADD3 R3, -R27, RZ, RZ ;  /* 0x000000ff1b030210 */ /* 0x000fc80007ffe1ff */
[C---:B-1----:R-:W-:Y:S01]  /*14850*/  IADD3 R17, P1, R3.reuse, R30, RZ ;  /* 0x0000001e03117210 */ /* 0x042fe20007f3e0ff */
[----:B--2---:R-:W2:Y:S03]  /*14860*/  LD.E.128 R12, [R14.64] ;  /* 0x000000060e0c7980 */ /* 0x004ea6000c101d00 */
        /* <DEDUP_REMOVED lines=11> */
[----:B------:R-:W-:-:S02]  /*14920*/  LOP3.LUT R6, R6, 0xffff0000, RZ, 0xc0, !PT ;  /* 0xffff000006067812 */ /* 0x000fc400078ec0ff */
[C---:B----4-:R-:W-:Y:S01]  /*14930*/  SHF.L.U32 R7, R9.reuse, 0x10, RZ ;  /* 0x0000001009077819 */ /* 0x050fe200000006ff */
[----:B------:R-:W-:Y:S01]  /*14940*/  IMAD.U32 R23, R8, 0x10000, RZ ;  /* 0x0001000008177824 */ /* 0x000fe200078e00ff */
[----:B------:R-:W-:Y:S01]  /*14950*/  LOP3.LUT R27, R9, 0xffff0000, RZ, 0xc0, !PT ;  /* 0xffff0000091b7812 */ /* 0x000fe200078ec0ff */
[----:B------:R-:W-:Y:S01]  /*14960*/  IMAD.U32 R25, R10, 0x10000, RZ ;  /* 0x000100000a197824 */ /* 0x000fe200078e00ff */
[C---:B------:R-:W-:Y:S02]  /*14970*/  SHF.L.U32 R9, R11.reuse, 0x10, RZ ;  /* 0x000000100b097819 */ /* 0x040fe400000006ff */
[----:B------:R-:W-:Y:S02]  /*14980*/  LOP3.LUT R31, R11, 0xffff0000, RZ, 0xc0, !PT ;  /* 0xffff00000b1f7812 */ /* 0x000fe400078ec0ff */
        /* <DEDUP_REMOVED lines=17> */
[----:B------:R-:W-:Y:S01]  /*14aa0*/  FMUL.FTZ R11, R8, R11 ;  /* 0x0000000b080b7220 */ /* 0x000fe20000410000 */
[----:B------:R-:W-:Y:S01]  /*14ab0*/  SHF.L.U32 R8, R17, 0x10, RZ ;  /* 0x0000001011087819 */ /* 0x000fe200000006ff */
[----:B------:R-:W-:Y:S01]  /*14ac0*/  FMUL.FTZ R7, R7, R12 ;  /* 0x0000000c07077220 */ /* 0x000fe20000410000 */
[----:B------:R-:W-:Y:S01]  /*14ad0*/  LOP3.LUT R17, R17, 0xffff0000, RZ, 0xc0, !PT ;  /* 0xffff000011117812 */ /* 0x000fe200078ec0ff */
[----:B------:R-:W-:-:S02]  /*14ae0*/  @!P0 FADD.FTZ R32, -R32, -RZ ;  /* 0x800000ff20208221 */ /* 0x000fc40000010100 */
[----:B------:R-:W-:Y:S02]  /*14af0*/  @!P0 FADD.FTZ R36, -R36, -RZ ;  /* 0x800000ff24248221 */ /* 0x000fe40000010100 */
[----:B------:R-:W-:Y:S01]  /*14b00*/  FMUL.FTZ R13, R10, R13 ;  /* 0x0000000d0a0d7220 */ /* 0x000fe20000410000 */
[C---:B------:R-:W-:Y:S01]  /*14b10*/  LOP3.LUT R10, R16.reuse, 0xffff0000, RZ, 0xc0, !PT ;  /* 0xffff0000100a7812 */ /* 0x040fe200078ec0ff */
[----:B------:R-:W-:Y:S02]  /*14b20*/  IMAD.U32 R12, R16, 0x10000, RZ ;  /* 0x00010000100c7824 */ /* 0x000fe400078e00ff */
        /* <DEDUP_REMOVED lines=20> */
.L_x_4249:
[----:B------:R-:W-:Y:S05]  /*14c70*/  BSYNC B0 ;  /* 0x0000000000007941 */ /* 0x000fea0003800000 */
.L_x_4248:
[----:B-----5:R4:W-:Y:S01]  /*14c80*/  STS.128 [R241+0x7800], R4 ;  /* 0x00780004f1007388 */ /* 0x0209e20000000c00 */
[----:B------:R-:W-:Y:S05]  /*14c90*/  BRA `(.L_x_4203) ;  /* 0x000002c000007947 */ /* 0x000fea0003800000 */
.L_x_4171:
[----:B------:R-:W-:Y:S01]  /*14ca0*/  IMAD.IADD R71, R240, 0x1, -R71 ;  /* 0x00000001f0477824 */ /* 0x000fe200078e0a47 */
[C---:B------:R-:W-:Y:S02]  /*14cb0*/  IADD3 R26, R148.reuse, 0x10, RZ ;  /* 0x00000010941a7810 */ /* 0x040fe40007ffe0ff */
[----:B------:R-:W-:Y:S02]  /*14cc0*/  IADD3 R0, R148, 0x30, RZ ;  /* 0x0000003094007810 */ /* 0x000fe40007ffe0ff */
[----:B------:R-:W-:Y:S02]  /*14cd0*/  ISETP.GE.AND P5, PT, R26, R71, PT ;  /* 0x000000471a00720c */ /* 0x000fe40003fa6270 */
[----:B------:R-:W-:-:S02]  /*14ce0*/  IADD3 R2, R148, 0x20, RZ ;  /* 0x0000002094027810 */ /* 0x000fc40007ffe0ff */
[-C--:B------:R-:W-:Y:S02]  /*14cf0*/  ISETP.GE.AND P6, PT, R148, R71.reuse, PT ;  /* 0x000000479400720c */ /* 0x080fe40003fc6270 */
[-C--:B------:R-:W-:Y:S02]  /*14d00*/  ISETP.GE.AND P3, PT, R0, R71.reuse, PT ;  /* 0x000000470000720c */ /* 0x080fe40003f66270 */
[----:B------:R-:W-:-:S05]  /*14d10*/  ISETP.GE.AND P4, PT, R2, R71, PT ;  /* 0x000000470200720c */ /* 0x000fca0003f86270 */
[----:B------:R-:W-:-:S04]  /*14d20*/  @!P5 IADD3 R9, P1, R9, R144, RZ ;  /* 0x000000900909d210 */ /* 0x000fc80007f3e0ff */
[-C--:B------:R-:W-:Y:S01]  /*14d30*/  @!P6 LEA R10, P2, R144, R152.reuse, 0x1 ;  /* 0x00000098900ae211 */ /* 0x080fe200078408ff */
[--C-:B------:R-:W-:Y:S01]  /*14d40*/  @!P5 IMAD.X R7, R7, 0x1, R147.reuse, P1 ;  /* 0x000000010707d824 */ /* 0x100fe200008e0693 */
[----:B------:R-:W-:Y:S01]  /*14d50*/  @!P5 LEA R6, P1, R9, R152, 0x1 ;  /* 0x000000980906d211 */ /* 0x000fe200078208ff */
[----:B------:R-:W-:Y:S01]  /*14d60*/  @!P3 IMAD.MOV.U32 R12, RZ, RZ, R144 ;  /* 0x000000ffff0cb224 */ /* 0x000fe200078e0090 */
[----:B------:R-:W-:Y:S01]  /*14d70*/  @!P4 LEA R3, P0, R150, R144, 0x5 ;  /* 0x000000909603c211 */ /* 0x000fe200078028ff */
[--C-:B------:R-:W-:Y:S01]  /*14d80*/  @!P3 IMAD.MOV.U32 R13, RZ, RZ, R147.reuse ;  /* 0x000000ffff0db224 */ /* 0x100fe200078e0093 */
[-C--:B------:R-:W-:Y:S01]  /*14d90*/  @!P6 LEA.HI.X R11, R144, R153.reuse, R147, 0x1, P2 ;  /* 0x00000099900be211 */ /* 0x080fe200010f0c93 */
[----:B------:R-:W-:Y:S01]  /*14da0*/  @!P3 IMAD R4, R151, 0x30, RZ ;  /* 0x000000309704b824 */ /* 0x000fe200078e02ff */
[----:B------:R-:W-:Y:S01]  /*14db0*/  @!P5 LEA.HI.X R7, R9, R153, R7, 0x1, P1 ;  /* 0x000000990907d211 */ /* 0x000fe200008f0c07 */
[C---:B------:R-:W-:Y:S01]  /*14dc0*/  @!P3 IMAD.WIDE.U32 R12, R150.reuse, 0x30, R12 ;  /* 0x00000030960cb825 */ /* 0x040fe200078e000c */
[----:B------:R-:W-:Y:S01]  /*14dd0*/  @!P4 LEA.HI.X R146, R150, R147, R151, 0x5, P0 ;  /* 0x000000939692c211 */ /* 0x000fe200000f2c97 */
[----:B------:R-:W-:Y:S01]  /*14de0*/  @!PT LDS RZ, [RZ] ;  /* 0x00000000fffff984 */ /* 0x000fe20000000800 */
[----:B------:R-:W-:Y:S01]  /*14df0*/  @!PT LDS RZ, [RZ] ;  /* 0x00000000fffff984 */ /* 0x000fe20000000800 */
[----:B------:R-:W-:Y:S01]  /*14e00*/  @!PT LDS RZ, [RZ] ;  /* 0x00000000fffff984 */ /* 0x000fe20000000800 */
[----:B------:R1:W-:Y:S01]  /*14e10*/  @!P6 LDGSTS.E.BYPASS.LTC128B.128 [R241], [R10.64] ;  /* 0x000000000af1efae */ /* 0x0003e2000b901d46 */
[-C--:B------:R-:W-:Y:S01]  /*14e20*/  @!P4 LEA R8, P1, R3, R152.reuse, 0x1 ;  /* 0x000000980308c211 */ /* 0x080fe200078208ff */
[----:B------:R-:W-:Y:S01]  /*14e30*/  @!P3 IMAD.IADD R5, R13, 0x1, R4 ;  /* 0x000000010d05b824 */ /* 0x000fe200078e0204 */
[----:B------:R-:W-:Y:S01]  /*14e40*/  @!P3 LEA R4, P0, R12, R152, 0x1 ;  /* 0x000000980c04b211 */ /* 0x000fe200078008ff */
[----:B------:R1:W-:Y:S01]  /*14e50*/  @!P6 LDGSTS.E.BYPASS.LTC128B.128 [R241+0x2000], [R10.64+0x80] ;  /* 0x020000800af1efae */ /* 0x0003e2000b901d46 */
[----:B------:R-:W-:-:S02]  /*14e60*/  @!P4 LEA.HI.X R9, R3, R153, R146, 0x1, P1 ;  /* 0x000000990309c211 */ /* 0x000fc400008f0c92 */
[----:B------:R-:W-:Y:S01]  /*14e70*/  @!P3 LEA.HI.X R5, R12, R153, R5, 0x1, P0 ;  /* 0x000000990c05b211 */ /* 0x000fe200000f0c05 */
[----:B------:R1:W-:Y:S04]  /*14e80*/  @!P6 LDGSTS.E.BYPASS.LTC128B.128 [R241+0x4000], [R10.64+0x100] ;  /* 0x040001000af1efae */ /* 0x0003e8000b901d46 */
[----:B------:R1:W-:Y:S04]  /*14e90*/  @!P6 LDGSTS.E.BYPASS.LTC128B.128 [R241+0x6000], [R10.64+0x180] ;  /* 0x060001800af1efae */ /* 0x0003e8000b901d46 */
[----:B------:R1:W-:Y:S04]  /*14ea0*/  @!P5 LDGSTS.E.BYPASS.LTC128B.128 [R241+0x800], [R6.64] ;  /* 0x0080000006f1dfae */ /* 0x0003e8000b901d46 */
[----:B------:R1:W-:Y:S04]  /*14eb0*/  @!P5 LDGSTS.E.BYPASS.LTC128B.128 [R241+0x2800], [R6.64+0x80] ;  /* 0x0280008006f1dfae */ /* 0x0003e8000b901d46 */
        /* <DEDUP_REMOVED lines=9> */
[----:B------:R1:W-:Y:S02]  /*14f50*/  @!P3 LDGSTS.E.BYPASS.LTC128B.128 [R241+0x7800], [R4.64+0x180] ;  /* 0x0780018004f1bfae */ /* 0x0003e4000b901d46 */
.L_x_4203:
[----:B------:R-:W-:Y:S05]  /*14f60*/  BSYNC B2 ;  /* 0x0000000000027941 */ /* 0x000fea0003800000 */
.L_x_4170:
[----:B------:R-:W-:Y:S01]  /*14f70*/  LEA R31, R165, 0xffffffc0, 0x6 ;  /* 0xffffffc0a51f7811 */ /* 0x000fe200078e30ff */
[----:B------:R-:W-:Y:S01]  /*14f80*/  IMAD.SHL.U32 R61, R69, 0x40, RZ ;  /* 0x00000040453d7824 */ /* 0x000fe200078e00ff */
[----:B-1--4-:R-:W-:Y:S01]  /*14f90*/  SHF.R.S32.HI R5, RZ, 0x4, R70 ;  /* 0x00000004ff057819 */ /* 0x012fe20000011446 */
[----:B------:R-:W-:Y:S01]  /*14fa0*/  BSSY B1, `(.L_x_4250) ;  /* 0x0000206000017945 */ /* 0x000fe20003800000 */
[----:B------:R-:W-:Y:S01]  /*14fb0*/  SHF.R.S32.HI R4, RZ, 0x1f, R53 ;  /* 0x0000001fff047819 */ /* 0x000fe20000011435 */
[----:B------:R-:W-:Y:S01]  /*14fc0*/  IMAD.IADD R3, R60, 0x1, -R31 ;  /* 0x000000013c037824 */ /* 0x000fe200078e0a1f */
[----:B------:R-:W-:-:S02]  /*14fd0*/  LEA.HI R70, R70, R5, RZ, 0x1 ;  /* 0x0000000546467211 */ /* 0x000fc400078f08ff */
[----:B------:R-:W-:Y:S01]  /*14fe0*/  LEA.HI R4, R4, R53, RZ, 0x5 ;  /* 0x0000003504047211 */ /* 0x000fe200078f28ff */
[----:B------:R-:W-:Y:S01]  /*14ff0*/  IMAD.SHL.U32 R53, R53, 0x2, RZ ;  /* 0x0000000235357824 */ /* 0x000fe200078e00ff */
[-C--:B------:R-:W-:Y:S02]  /*15000*/  ISETP.GE.AND P1, PT, R26, R3.reuse, PT ;  /* 0x000000031a00720c */ /* 0x080fe40003f26270 */
[-C--:B------:R-:W-:Y:S02]  /*15010*/  ISETP.GE.AND P4, PT, R148, R3.reuse, PT ;  /* 0x000000039400720c */ /* 0x080fe40003f86270 */
[CC--:B------:R-:W-:Y:S02]  /*15020*/  ISETP.GE.AND P0, PT, R2.reuse, R3.reuse, PT ;  /* 0x000000030200720c */ /* 0x0c0fe40003f06270 */
[-C--:B------:R-:W-:Y:S01]  /*15030*/  ISETP.GE.AND P2, PT, R2, R3.reuse, PT ;  /* 0x000000030200720c */ /* 0x080fe20003f46270 */
[----:B------:R-:W-:Y:S01]  /*15040*/  IMAD.SHL.U32 R2, R55, 0x40, RZ ;  /* 0x0000004037027824 */ /* 0x000fe200078e00ff */
[----:B------:R-:W-:-:S02]  /*15050*/  ISETP.GE.AND P3, PT, R26, R3, PT ;  /* 0x000000031a00720c */ /* 0x000fc40003f66270 */
[----:B------:R-:W-:Y:S02]  /*15060*/  LOP3.LUT R70, R70, 0xfffffffe, RZ, 0xc0, !PT ;  /* 0xfffffffe46467812 */ /* 0x000fe400078ec0ff */
[----:B------:R-:W-:Y:S02]  /*15070*/  LOP3.LUT R7, R2, 0x1c0, RZ, 0xc0, !PT ;  /* 0x000001c002077812 */ /* 0x000fe400078ec0ff */
[----:B------:R-:W-:Y:S01]  /*15080*/  @!P1 LEA R10, P5, R64, R234, 0x1 ;  /* 0x000000ea400a9211 */ /* 0x000fe200078a08ff */
[----:B------:R-:W-:Y:S01]  /*15090*/  @!PT LDS RZ, [RZ] ;  /* 0x00000000fffff984 */ /* 0x000fe20000000800 */
[----:B------:R-:W-:Y:S01]  /*150a0*/  @!PT LDS RZ, [RZ] ;  /* 0x00000000fffff984 */ /* 0x000fe20000000800 */
[----:B------:R-:W-:Y:S01]  /*150b0*/  @!PT LDS RZ, [RZ] ;  /* 0x00000000fffff984 */ /* 0x000fe20000000800 */
[----:B------:R1:W-:Y:S01]  /*150c0*/  @!P4 LDGSTS.E.BYPASS.LTC128B.128 [R241+0x8000], [R234.64] ;  /* 0x08000000eaf1cfae */ /* 0x0003e2000b901d46 */
[----:B------:R-:W-:Y:S01]  /*150d0*/  IMAD.IADD R70, R5, 0x1, -R70 ;  /* 0x0000000105467824 */ /* 0x000fe200078e0a46 */
[----:B------:R-:W-:Y:S01]  /*150e0*/  LOP3.LUT R61, R61, 0xfffffe00, RZ, 0xc0, !PT ;  /* 0xfffffe003d3d7812 */ /* 0x000fe200078ec0ff */
[----:B------:R-:W-:Y:S01]  /*150f0*/  IMAD.SHL.U32 R5, R68, 0x40, RZ ;  /* 0x0000004044057824 */ /* 0x000fe200078e00ff */
[----:B------:R-:W-:Y:S01]  /*15100*/  @!P1 LEA.HI.X R11, R64, R235, R65, 0x1, P5 ;  /* 0x000000eb400b9211 */ /* 0x000fe200028f0c41 */
[----:B------:R1:W-:Y:S01]  /*15110*/  @!P4 LDGSTS.E.BYPASS.LTC128B.128 [R241+0xa000], [R234.64+0x80] ;  /* 0x0a000080eaf1cfae */ /* 0x0003e2000b901d46 */
[----:B------:R-:W-:-:S02]  /*15120*/  ISETP.GE.AND P5, PT, R0, R3, PT ;  /* 0x000000030000720c */ /* 0x000fc40003fa6270 */
[----:B------:R-:W-:Y:S01]  /*15130*/  LOP3.LUT R5, R5, 0x1c0, RZ, 0xc0, !PT ;  /* 0x000001c005057812 */ /* 0x000fe200078ec0ff */
[----:B------:R1:W-:Y:S01]  /*15140*/  @!P4 LDGSTS.E.BYPASS.LTC128B.128 [R241+0xc000], [R234.64+0x100] ;  /* 0x0c000100eaf1cfae */ /* 0x0003e2000b901d46 */
[----:B------:R-:W-:-:S03]  /*15150*/  SHF.R.S32.HI R4, RZ, 0x5, R4 ;  /* 0x00000005ff047819 */ /* 0x000fc60000011404 */
[----:B------:R1:W-:Y:S01]  /*15160*/  @!P4 LDGSTS.E.BYPASS.LTC128B.128 [R241+0xe000], [R234.64+0x180] ;  /* 0x0e000180eaf1cfae */ /* 0x0003e2000b901d46 */
[C---:B------:R-:W-:Y:S01]  /*15170*/  ISETP.GE.AND P4, PT, R148.reuse, R3, PT ;  /* 0x000000039400720c */ /* 0x040fe20003f86270 */
[----:B------:R-:W-:Y:S02]  /*15180*/  IMAD.SHL.U32 R148, R148, 0x8, RZ ;  /* 0x0000000894947824 */ /* 0x000fe400078e00ff */
[----:B------:R4:W-:Y:S01]  /*15190*/  @!P1 LDGSTS.E.BYPASS.LTC128B.128 [R241+0x8800], [R10.64] ;  /* 0x088000000af19fae */ /* 0x0009e2000b901d46 */
[----:B------:R-:W-:Y:S02]  /*151a0*/  IMAD R229, R4, 0x400, R61 ;  /* 0x0000040004e57824 */ /* 0x000fe400078e023d */
[----:B------:R-:W-:Y:S01]  /*151b0*/  @!P5 IMAD R2, R169, 0x60, RZ ;  /* 0x00000060a902d824 */ /* 0x000fe200078e02ff */
[----:B------:R4:W-:Y:S01]  /*151c0*/  @!P1 LDGSTS.E.BYPASS.LTC128B.128 [R241+0xa800], [R10.64+0x80] ;  /* 0x0a8000800af19fae */ /* 0x0009e2000b901d46 */
[----:B------:R-:W-:Y:S01]  /*151d0*/  @!P5 IMAD.WIDE.U32 R8, R168, 0x60, R234 ;  /* 0x00000060a808d825 */ /* 0x000fe200078e00ea */
[----:B------:R-:W-:-:S02]  /*151e0*/  LOP3.LUT R148, R7, 0x8, R148, 0xf8, !PT ;  /* 0x0000000807947812 */ /* 0x000fc400078ef894 */
[----:B------:R4:W-:Y:S01]  /*151f0*/  @!P1 LDGSTS.E.BYPASS.LTC128B.128 [R241+0xc800], [R10.64+0x100] ;  /* 0x0c8001000af19fae */ /* 0x0009e2000b901d46 */
[----:B------:R-:W-:Y:S01]  /*15200*/  @!P5 IMAD.IADD R9, R2, 0x1, R9 ;  /* 0x000000010209d824 */ /* 0x000fe200078e0209 */
[----:B------:R-:W-:Y:S02]  /*15210*/  SHF.R.U32.HI R7, RZ, 0x3, R7 ;  /* 0x00000003ff077819 */ /* 0x000fe40000011607 */
[----:B------:R4:W-:Y:S02]  /*15220*/  @!P1 LDGSTS.E.BYPASS.LTC128B.128 [R241+0xe800], [R10.64+0x180] ;  /* 0x0e8001800af19fae */ /* 0x0009e4000b901d46 */
[----:B------:R-:W-:-:S05]  /*15230*/  LOP3.LUT R7, R148, R7, RZ, 0x3c, !PT ;  /* 0x0000000794077212 */ /* 0x000fca00078e3cff */
[C---:B------:R-:W-:Y:S02]  /*15240*/  IMAD R228, R70.reuse, 0x200, R7 ;  /* 0x0000020046e47824 */ /* 0x040fe400078e0207 */
[----:B------:R-:W-:Y:S02]  /*15250*/  IMAD.SHL.U32 R70, R70, 0x8, RZ ;  /* 0x0000000846467824 */ /* 0x000fe400078e00ff */
[----:B------:R-:W-:-:S05]  /*15260*/  IMAD.SHL.U32 R228, R228, 0x2, RZ ;  /* 0x00000002e4e47824 */ /* 0x000fca00078e00ff */
[----:B------:R-:W-:Y:S02]  /*15270*/  IADD3 R226, R228, 0x8020, RZ ;  /* 0x00008020e4e27810 */ /* 0x000fe40007ffe0ff */
[----:B----4-:R-:W-:-:S04]  /*15280*/  @!P0 LEA R10, P1, R168, R234, 0x6 ;  /* 0x000000eaa80a8211 */ /* 0x010fc800078230ff */
[----:B------:R-:W-:Y:S02]  /*15290*/  @!P0 LEA.HI.X R11, R168, R235, R169, 0x6, P1 ;  /* 0x000000eba80b8211 */ /* 0x000fe400008f34a9 */
[----:B------:R-:W-:-:S03]  /*152a0*/  ISETP.GE.AND P1, PT, R0, R3, PT ;  /* 0x000000030000720c */ /* 0x000fc60003f26270 */
[----:B------:R4:W-:Y:S04]  /*152b0*/  @!P0 LDGSTS.E.BYPASS.LTC128B.128 [R241+0x9000], [R10.64] ;  /* 0x090000000af18fae */ /* 0x0009e8000b901d46 */
[----:B------:R4:W-:Y:S04]  /*152c0*/  @!P0 LDGSTS.E.BYPASS.LTC128B.128 [R241+0xb000], [R10.64+0x80] ;  /* 0x0b0000800af18fae */ /* 0x0009e8000b901d46 */
[----:B------:R4:W-:Y:S02]  /*152d0*/  @!P0 LDGSTS.E.BYPASS.LTC128B.128 [R241+0xd000], [R10.64+0x100] ;  /* 0x0d0001000af18fae */ /* 0x0009e4000b901d46 */
[----:B------:R-:W-:-:S02]  /*152e0*/  @!P1 IMAD R0, R171, 0x60, RZ ;  /* 0x00000060ab009824 */ /* 0x000fc400078e02ff */
[----:B------:R4:W-:Y:S01]  /*152f0*/  @!P0 LDGSTS.E.BYPASS.LTC128B.128 [R241+0xf000], [R10.64+0x180] ;  /* 0x0f0001800af18fae */ /* 0x0009e2000b901d46 */
[----:B------:R-:W-:-:S03]  /*15300*/  @!P3 LEA R2, P0, R63, R246, 0x1 ;  /* 0x000000f63f02b211 */ /* 0x000fc600078008ff */
[----:B------:R2:W-:Y:S01]  /*15310*/  @!P5 LDGSTS.E.BYPASS.LTC128B.128 [R241+0x9800], [R8.64] ;  /* 0x0980000008f1dfae */ /* 0x0005e2000b901d46 */
[-C--:B------:R-:W-:Y:S02]  /*15320*/  @!P3 LEA.HI.X R3, R63, R247.reuse, R62, 0x1, P0 ;  /* 0x000000f73f03b211 */ /* 0x080fe400000f0c3e */
[C---:B------:R-:W-:Y:S01]  /*15330*/  @!P2 LEA R6, P0, R170.reuse, R246, 0x6 ;  /* 0x000000f6aa06a211 */ /* 0x040fe200078030ff */
[----:B------:R2:W-:Y:S03]  /*15340*/  @!P5 LDGSTS.E.BYPASS.LTC128B.128 [R241+0xb800], [R8.64+0x80] ;  /* 0x0b80008008f1dfae */ /* 0x0005e6000b901d46 */
[C---:B------:R-:W-:Y:S01]  /*15350*/  @!P2 LEA.HI.X R7, R170.reuse, R247, R171, 0x6, P0 ;  /* 0x000000f7aa07a211 */ /* 0x040fe200000f34ab */
[----:B------:R2:W-:Y:S04]  /*15360*/  @!P5 LDGSTS.E.BYPASS.LTC128B.128 [R241+0xd800], [R8.64+0x100] ;  /* 0x0d80010008f1dfae */ /* 0x0005e8000b901d46 */
[----:B------:R2:W-:Y:S04]  /*15370*/  @!P5 LDGSTS.E.BYPASS.LTC128B.128 [R241+0xf800], [R8.64+0x180] ;  /* 0x0f80018008f1dfae */ /* 0x0005e8000b901d46 */
[----:B------:R-:W0:Y:S01]  /*15380*/  LDGDEPBAR ;  /* 0x00000000000079af */ /* 0x000e220000000000 */
[----:B----4-:R-:W-:-:S04]  /*15390*/  @!P1 IMAD.WIDE.U32 R10, R170, 0x60, R246 ;  /* 0x00000060aa0a9825 */ /* 0x010fc800078e00f6 */
[----:B------:R-:W-:Y:S01]  /*153a0*/  @!P1 IMAD.IADD R11, R0, 0x1, R11 ;  /* 0x00000001000b9824 */ /* 0x000fe200078e020b */
[----:B------:R-:W-:Y:S02]  /*153b0*/  LOP3.LUT R0, R5, 0x8, R70, 0xf8, !PT ;  /* 0x0000000805007812 */ /* 0x000fe400078ef846 */
[----:B------:R-:W-:-:S04]  /*153c0*/  SHF.R.U32.HI R5, RZ, 0x3, R5 ;  /* 0x00000003ff057819 */ /* 0x000fc80000011605 */
[----:B------:R-:W-:-:S05]  /*153d0*/  LOP3.LUT R0, R0, R5, RZ, 0x3c, !PT ;  /* 0x0000000500007212 */ /* 0x000fca00078e3cff */
[----:B------:R-:W-:Y:S01]  /*153e0*/  IMAD.IADD R229, R0, 0x1, R229 ;  /* 0x0000000100e57824 */ /* 0x000fe200078e02e5 */
[----:B------:R-:W-:-:S04]  /*153f0*/  DEPBAR.LE SB0, 0x0 ;  /* 0x000080000000791a */ /* 0x000fc80000000000 */
[----:B------:R-:W-:Y:S01]  /*15400*/  BAR.SYNC.DEFER_BLOCKING 0x0 ;  /* 0x0000000000007b1d */ /* 0x000fe20000010000 */
[----:B------:R-:W-:-:S04]  /*15410*/  IMAD.SHL.U32 R229, R229, 0x2, RZ ;  /* 0x00000002e5e57824 */ /* 0x000fc800078e00ff */
[--C-:B------:R-:W-:Y:S02]  /*15420*/  IMAD R227, R54, 0x2, R229.reuse ;  /* 0x0000000236e37824 */ /* 0x100fe400078e02e5 */
[C---:B------:R-:W-:Y:S02]  /*15430*/  IMAD R225, R52.reuse, 0x2, R229 ;  /* 0x0000000234e17824 */ /* 0x040fe400078e02e5 */
        /* <DEDUP_REMOVED lines=31> */
[----:B------:R3:W-:Y:S01]  /*15630*/  @!P2 LDGSTS.E.BYPASS.LTC128B.128 [R241+0x13000], [R6.64+0x80] ;  /* 0x1300008006f1afae */ /* 0x0007e2000b901d46 */
[----:B----4-:R-:W-:-:S03]  /*15640*/  IADD3 R2, R228, 0x8000, RZ ;  /* 0x00008000e4027810 */ /* 0x010fc60007ffe0ff */
[----:B------:R3:W-:Y:S01]  /*15650*/  @!P2 LDGSTS.E.BYPASS.LTC128B.128 [R241+0x15000], [R6.64+0x100] ;  /* 0x1500010006f1afae */ /* 0x0007e2000b901d46 */
[----:B------:R-:W-:-:S03]  /*15660*/  IMAD.MOV.U32 R3, RZ, RZ, 0x40 ;  /* 0x00000040ff037424 */ /* 0x000fc600078e00ff */
        /* <DEDUP_REMOVED lines=12> */
[----:B------:R-:W-:-:S03]  /*15730*/  R2P PR, R55, 0x6 ;  /* 0x0000000637007804 */ /* 0x000fc60000000000 */
[----:B------:R-:W-:Y:S02]  /*15740*/  LDSM.16.M88.4 R80, [R229] ;  /* 0x00000000e550783b */ /* 0x000fe40000000200 */
[----:B------:R-:W-:Y:S02]  /*15750*/  SEL R3, R3, 0xffffffc0, !P2 ;  /* 0xffffffc003037807 */ /* 0x000fe40005000000 */
[----:B--2---:R-:W2:Y:S03]  /*15760*/  LDSM.16.M88.4 R44, [R228+0x8000] ;  /* 0x00800000e42c783b */ /* 0x004ea60000000200 */
[----:B------:R-:W-:Y:S01]  /*15770*/  IMAD.IADD R223, R228, 0x1, R3 ;  /* 0x00000001e4df7824 */ /* 0x000fe200078e0203 */
[----:B-----5:R-:W4:Y:S02]  /*15780*/  LDSM.16.M88.4 R36, [R228+0x8800] ;  /* 0x00880000e424783b */ /* 0x020f240000000200 */
[----:B------:R-:W-:-:S02]  /*15790*/  @P1 IADD3 R226, R2, -0x20, RZ ;  /* 0xffffffe002e21810 */ /* 0x000fc40007ffe0ff */
[----:B------:R-:W1:Y:S01]  /*157a0*/  LDSM.16.M88.4 R24, [R228+0x9000] ;  /* 0x00900000e418783b */ /* 0x000e620000000200 */
[----:B------:R-:W-:Y:S02]  /*157b0*/  LOP3.LUT R2, R53, 0x6, RZ, 0xc0, !PT ;  /* 0x0000000635027812 */ /* 0x000fe400078ec0ff */
[----:B------:R-:W-:Y:S01]  /*157c0*/  IMAD.IADD R219, R3, 0x1, R226 ;  /* 0x0000000103db7824 */ /* 0x000fe200078e02e2 */
[----:B---3--:R-:W3:Y:S01]  /*157d0*/  LDSM.16.M88.4 R4, [R228+0x9800] ;  /* 0x00980000e404783b */ /* 0x008ee20000000200 */
[C---:B------:R-:W-:Y:S01]  /*157e0*/  IADD3 R222, R226.reuse, 0x800, RZ ;  /* 0x00000800e2de7810 */ /* 0x040fe20007ffe0ff */
[----:B------:R-:W-:Y:S01]  /*157f0*/  IMAD R3, R165, 0x40, R2 ;  /* 0x00000040a5037824 */ /* 0x000fe200078e0202 */
[C---:B------:R-:W-:Y:S01]  /*15800*/  IADD3 R221, R226.reuse, 0x1000, RZ ;  /* 0x00001000e2dd7810 */ /* 0x040fe20007ffe0ff */
[----:B------:R-:W-:Y:S01]  /*15810*/  LDSM.16.M88.4 R56, [R227] ;  /* 0x00000000e338783b */ /* 0x000fe20000000200 */
[C---:B------:R-:W-:Y:S02]  /*15820*/  IADD3 R220, R226.reuse, 0x1800, RZ ;  /* 0x00001800e2dc7810 */ /* 0x040fe40007ffe0ff */
[C---:B------:R-:W-:Y:S01]  /*15830*/  IADD3 R218, R226.reuse, 0x2000, RZ ;  /* 0x00002000e2da7810 */ /* 0x040fe20007ffe0ff */
[----:B------:R-:W1:Y:S01]  /*15840*/  LDSM.16.M88.4 R68, [R226] ;  /* 0x00000000e244783b */ /* 0x000e620000000200 */
[----:B------:R-:W-:-:S02]  /*15850*/  IADD3 R217, R226, 0x2800, RZ ;  /* 0x00002800e2d97810 */ /* 0x000fc40007ffe0ff */
[C---:B------:R-:W-:Y:S01]  /*15860*/  IADD3 R216, R226.reuse, 0x3000, RZ ;  /* 0x00003000e2d87810 */ /* 0x040fe20007ffe0ff */
[----:B------:R-:W1:Y:S01]  /*15870*/  LDSM.16.M88.4 R16, [R226+0x800] ;  /* 0x00080000e210783b */ /* 0x000e620000000200 */
        /* <DEDUP_REMOVED lines=8> */
[----:B------:R-:W-:Y:S01]  /*15900*/  LDSM.16.M88.4 R8, [R223+0x8000] ;  /* 0x00800000df08783b */ /* 0x000fe20000000200 */
[C---:B------:R-:W-:Y:S02]  /*15910*/  IADD3 R209, R226.reuse, 0x6800, RZ ;  /* 0x00006800e2d17810 */ /* 0x040fe40007ffe0ff */
[C---:B------:R-:W-:Y:S01]  /*15920*/  IADD3 R208, R226.reuse, 0x7000, RZ ;  /* 0x00007000e2d07810 */ /* 0x040fe20007ffe0ff */
[----:B--2---:R-:W-:Y:S01]  /*15930*/  HMMA.16816.F32.BF16 R48, R80, R44, RZ ;  /* 0x0000002c5030723c */ /* 0x004fe200000418ff */
[----:B------:R-:W-:Y:S01]  /*15940*/  LDSM.16.M88.4 R12, [R223+0x8800] ;  /* 0x00880000df0c783b */ /* 0x000fe20000000200 */
[----:B------:R-:W-:-:S03]  /*15950*/  IADD3 R167, R226, 0x7800, RZ ;  /* 0x00007800e2a77810 */ /* 0x000fc60007ffe0ff */
[----:B------:R-:W-:Y:S03]  /*15960*/  LDSM.16.M88.4 R84, [R219+0x3000] ;  /* 0x00300000db54783b */ /* 0x000fe60000000200 */
[C---:B------:R-:W-:Y:S01]  /*15970*/  HMMA.16816.F32.BF16 R44, R80.reuse, R46, RZ ;  /* 0x0000002e502c723c */ /* 0x040fe200000418ff */
[----:B------:R-:W-:Y:S04]  /*15980*/  LDSM.16.M88.4 R76, [R228+0xd000] ;  /* 0x00d00000e44c783b */ /* 0x000fe80000000200 */
[----:B------:R-:W-:Y:S03]  /*15990*/  LDSM.16.M88.4 R88, [R223+0xd800] ;  /* 0x00d80000df58783b */ /* 0x000fe60000000200 */
[C---:B----4-:R-:W-:Y:S01]  /*159a0*/  HMMA.16816.F32.BF16 R40, R80.reuse, R36, RZ ;  /* 0x000000245028723c */ /* 0x050fe200000418ff */
[----:B------:R-:W0:Y:S07]  /*159b0*/  LDGDEPBAR ;  /* 0x00000000000079af */ /* 0x000e2e0000000000 */
[C---:B-1----:R-:W-:Y:S08]  /*159c0*/  HMMA.16816.F32.BF16 R32, R80.reuse, R24, RZ ;  /* 0x000000185020723c */ /* 0x042ff000000418ff */
[C---:B------:R-:W-:Y:S08]  /*159d0*/  HMMA.16816.F32.BF16 R36, R80.reuse, R38, RZ ;  /* 0x000000265024723c */ /* 0x040ff000000418ff */
[C---:B------:R-:W-:Y:S08]  /*159e0*/  HMMA.16816.F32.BF16 R24, R80.reuse, R26, RZ ;  /* 0x0000001a5018723c */ /* 0x040ff000000418ff */
[C---:B---3--:R-:W-:Y:S08]  /*159f0*/  HMMA.16816.F32.BF16 R20, R80.reuse, R4, RZ ;  /* 0x000000045014723c */ /* 0x048ff000000418ff */
[----:B------:R-:W-:Y:S01]  /*15a00*/  HMMA.16816.F32.BF16 R80, R80, R6, RZ ;  /* 0x000000065050723c */ /* 0x000fe200000418ff */
[----:B------:R-:W1:Y:S07]  /*15a10*/  LDSM.16.M88.4 R4, [R225] ;  /* 0x00000000e104783b */ /* 0x000e6e0000000200 */
[C---:B------:R-:W-:Y:S08]  /*15a20*/  HMMA.16816.F32.BF16 R48, R56.reuse, R68, R48 ;  /* 0x000000443830723c */ /* 0x040ff00000041830 */
        /* <DEDUP_REMOVED lines=185> */
[C---:B------:R-:W-:Y:S08]  /*165c0*/  HMMA.16816.F32.BF16 R44, R68.reuse, R66, R44 ;  /* 0x00000042442c723c */ /* 0x040ff0000004182c */
[C---:B--2---:R-:W-:Y:S07]  /*165d0*/  HMMA.16816.F32.BF16 R40, R68.reuse, R8, R40 ;  /* 0x000000084428723c */ /* 0x044fee0000041828 */
[----:B------:R-:W-:Y:S01]  /*165e0*/  IADD3 R9, R3, -0x37, RZ ;  /* 0xffffffc903097810 */ /* 0x000fe20007ffe0ff */
[----:B------:R-:W-:Y:S01]  /*165f0*/  HMMA.16816.F32.BF16 R36, R68, R10, R36 ;  /* 0x0000000a4424723c */ /* 0x000fe20000041824 */
[----:B------:R-:W-:-:S02]  /*16600*/  FSEL R50, R50, -INF , !P1 ;  /* 0xff80000032327808 */ /* 0x000fc40004800000 */
[-C--:B------:R-:W-:Y:S02]  /*16610*/  ISETP.GE.AND P5, PT, R9, R60.reuse, PT ;  /* 0x0000003c0900720c */ /* 0x080fe40003fa6270 */
[----:B------:R-:W-:Y:S02]  /*16620*/  IADD3 R9, R3, -0x2f, RZ ;  /* 0xffffffd103097810 */ /* 0x000fe40007ffe0ff */
[----:B------:R-:W-:Y:S01]  /*16630*/  FSEL R48, R48, -INF , !P1 ;  /* 0xff80000030307808 */ /* 0x000fe20004800000 */
[----:B---3--:R-:W-:Y:S01]  /*16640*/  HMMA.16816.F32.BF16 R32, R68, R4, R32 ;  /* 0x000000044420723c */ /* 0x008fe20000041820 */
[----:B------:R-:W-:Y:S02]  /*16650*/  ISETP.GE.AND P3, PT, R9, R60, PT ;  /* 0x0000003c0900720c */ /* 0x000fe40003f66270 */
[----:B------:R-:W-:Y:S02]  /*16660*/  IADD3 R9, R3, -0x27, RZ ;  /* 0xffffffd903097810 */ /* 0x000fe40007ffe0ff */
[----:B------:R-:W-:-:S02]  /*16670*/  FSEL R46, R46, -INF , !P6 ;  /* 0xff8000002e2e7808 */ /* 0x000fc40007000000 */
[----:B------:R-:W-:Y:S01]  /*16680*/  IADD3 R5, R3, -0x1f, RZ ;  /* 0xffffffe103057810 */ /* 0x000fe20007ffe0ff */
[C---:B------:R-:W-:Y:S01]  /*16690*/  HMMA.16816.F32.BF16 R24, R68.reuse, R6, R24 ;  /* 0x000000064418723c */ /* 0x040fe20000041818 */
[----:B------:R-:W-:Y:S02]  /*166a0*/  FSEL R44, R44, -INF , !P6 ;  /* 0xff8000002c2c7808 */ /* 0x000fe40007000000 */
[-C--:B------:R-:W-:Y:S02]  /*166b0*/  ISETP.GE.AND P1, PT, R9, R60.reuse, PT ;  /* 0x0000003c0900720c */ /* 0x080fe40003f26270 */
[----:B------:R-:W-:Y:S02]  /*166c0*/  ISETP.GE.AND P6, PT, R5, R60, PT ;  /* 0x0000003c0500720c */ /* 0x000fe40003fc6270 */
[C---:B------:R-:W-:Y:S01]  /*166d0*/  IADD3 R7, R3.reuse, -0x18, RZ ;  /* 0xffffffe803077810 */ /* 0x040fe20007ffe0ff */
[----:B-1----:R-:W-:Y:S01]  /*166e0*/  HMMA.16816.F32.BF16 R80, R68, R14, R80 ;  /* 0x0000000e4450723c */ /* 0x002fe20000041850 */
[----:B------:R-:W-:-:S02]  /*166f0*/  IADD3 R9, R3, -0x20, RZ ;  /* 0xffffffe003097810 */ /* 0x000fc40007ffe0ff */
[----:B------:R-:W-:Y:S02]  /*16700*/  FSEL R47, R47, -INF , !P5 ;  /* 0xff8000002f2f7808 */ /* 0x000fe40006800000 */
[----:B------:R-:W-:Y:S02]  /*16710*/  FSEL R45, R45, -INF , !P5 ;  /* 0xff8000002d2d7808 */ /* 0x000fe40006800000 */
[----:B------:R-:W-:Y:S01]  /*16720*/  IADD3 R5, R3, -0x17, RZ ;  /* 0xffffffe903057810 */ /* 0x000fe20007ffe0ff */
[----:B------:R-:W-:Y:S01]  /*16730*/  HMMA.16816.F32.BF16 R84, R68, R12, R84 ;  /* 0x0000000c4454723c */ /* 0x000fe20000041854 */
        /* <DEDUP_REMOVED lines=11> */
[-C--:B------:R-:W-:Y:S02]  /*167f0*/  ISETP.GE.AND P2, PT, R11, R60.reuse, PT ;  /* 0x0000003c0b00720c */ /* 0x080fe40003f46270 */
[----:B------:R-:W-:Y:S02]  /*16800*/  ISETP.GE.AND P3, PT, R7, R60, PT ;  /* 0x0000003c0700720c */ /* 0x000fe40003f66270 */
[----:B------:R-:W-:Y:S02]  /*16810*/  IADD3 R7, R3, -0xf, RZ ;  /* 0xfffffff103077810 */ /* 0x000fe40007ffe0ff */
[----:B------:R-:W-:-:S02]  /*16820*/  FSEL R8, R38, -INF , !P2 ;  /* 0xff80000026087808 */ /* 0x000fc40005000000 */
[----:B------:R-:W-:Y:S02]  /*16830*/  FSEL R4, R36, -INF , !P2 ;  /* 0xff80000024047808 */ /* 0x000fe40005000000 */
[----:B------:R-:W-:Y:S02]  /*16840*/  ISETP.GE.AND P2, PT, R7, R60, PT ;  /* 0x0000003c0700720c */ /* 0x000fe40003f46270 */
[C---:B------:R-:W-:Y:S02]  /*16850*/  IADD3 R7, R3.reuse, -0x8, RZ ;  /* 0xfffffff803077810 */ /* 0x040fe40007ffe0ff */
[----:B------:R-:W-:Y:S02]  /*16860*/  IADD3 R3, R3, -0x7, RZ ;  /* 0xfffffff903037810 */ /* 0x000fe40007ffe0ff */
[----:B------:R-:W-:Y:S02]  /*16870*/  FSEL R186, R34, -INF , !P0 ;  /* 0xff80000022ba7808 */ /* 0x000fe40004000000 */
[----:B------:R-:W-:-:S02]  /*16880*/  FSEL R182, R32, -INF , !P0 ;  /* 0xff80000020b67808 */ /* 0x000fc40004000000 */
[----:B------:R-:W-:Y:S02]  /*16890*/  ISETP.GE.AND P0, PT, R3, R60, PT ;  /* 0x0000003c0300720c */ /* 0x000fe40003f06270 */
[----:B------:R-:W-:Y:S02]  /*168a0*/  FSEL R189, R33, -INF , !P6 ;  /* 0xff80000021bd7808 */ /* 0x000fe40007000000 */
[----:B------:R-:W-:Y:S02]  /*168b0*/  FSEL R188, R83, -INF , !P0 ;  /* 0xff80000053bc7808 */ /* 0x000fe40004000000 */
[----:B------:R-:W-:Y:S02]  /*168c0*/  FSEL R33, R81, -INF , !P0 ;  /* 0xff80000051217808 */ /* 0x000fe40004000000 */
[----:B------:R-:W-:Y:S02]  /*168d0*/  ISETP.GE.AND P0, PT, R165, 0x2, PT ;  /* 0x00000002a500780c */ /* 0x000fe40003f06270 */
[----:B------:R-:W-:-:S02]  /*168e0*/  FSEL R11, R39, -INF , !P1 ;  /* 0xff800000270b7808 */ /* 0x000fc40004800000 */
[----:B------:R-:W-:Y:S02]  /*168f0*/  FSEL R2, R37, -INF , !P1 ;  /* 0xff80000025027808 */ /* 0x000fe40004800000 */
[----:B------:R-:W-:Y:S02]  /*16900*/  ISETP.GE.AND P1, PT, R7, R60, PT ;  /* 0x0000003c0700720c */ /* 0x000fe40003f26270 */
        /* <DEDUP_REMOVED lines=46> */
[----:B------:R-:W-:Y:S01]  /*16bf0*/  ISETP.GE.U32.AND P5, PT, R12, R13, PT ;  /* 0x0000000d0c00720c */ /* 0x000fe20003fa6070 */
[----:B------:R-:W2:Y:S01]  /*16c00*/  LD.E.64 R20, [R28.64+0x20] ;  /* 0x000020061c147980 */ /* 0x000ea2000c101b00 */
        /* <DEDUP_REMOVED lines=29> */
.L_x_4253:
[----:B------:R-:W2:Y:S02]  /*16de0*/  LD.E R7, [R28.64+0x38] ;  /* 0x000038061c077980 */ /* 0x000ea4000c101900 */
[----:B--2---:R-:W-:-:S04]  /*16df0*/  LEA R7, -R7, RZ, 0x6 ;  /* 0x000000ff07077211 */ /* 0x004fc800078e31ff */
[----:B------:R-:W-:Y:S02]  /*16e00*/  SHF.R.S32.HI R14, RZ, 0x1f, R7 ;  /* 0x0000001fff0e7819 */ /* 0x000fe40000011407 */
.L_x_4254:
[----:B------:R-:W-:Y:S05]  /*16e10*/  BSYNC B0 ;  /* 0x0000000000007941 */ /* 0x000fea0003800000 */
.L_x_4252:
[C---:B------:R-:W-:Y:S01]  /*16e20*/  IMAD.SHL.U32 R3, R168.reuse, 0x20, RZ ;  /* 0x00000020a8037824 */ /* 0x040fe200078e00ff */
[C---:B------:R-:W-:Y:S02]  /*16e30*/  LEA R234, P2, R7.reuse, R234, 0x1 ;  /* 0x000000ea07ea7211 */ /* 0x040fe400078408ff */
[----:B------:R-:W-:Y:S02]  /*16e40*/  SHF.L.U64.HI R12, R168, 0x5, R169 ;  /* 0x00000005a80c7819 */ /* 0x000fe400000102a9 */
[----:B------:R-:W-:Y:S02]  /*16e50*/  IADD3 R16, P1, R234, R3, RZ ;  /* 0x00000003ea107210 */ /* 0x000fe40007f3e0ff */
[----:B------:R-:W-:Y:S02]  /*16e60*/  LEA.HI.X R235, R7, R235, R14, 0x1, P2 ;  /* 0x000000eb07eb7211 */ /* 0x000fe400010f0c0e */
[----:B------:R-:W-:-:S03]  /*16e70*/  IADD3 R14, P2, R16, R3, RZ ;  /* 0x00000003100e7210 */ /* 0x000fc60007f5e0ff */
[--C-:B------:R-:W-:Y:S01]  /*16e80*/  IMAD.X R17, R235, 0x1, R12.reuse, P1 ;  /* 0x00000001eb117824 */ /* 0x100fe200008e060c */
[----:B------:R-:W-:Y:S01]  /*16e90*/  @!PT LDS RZ, [RZ] ;  /* 0x00000000fffff984 */ /* 0x000fe20000000800 */
[----:B------:R-:W-:Y:S01]  /*16ea0*/  @!PT LDS RZ, [RZ] ;  /* 0x00000000fffff984 */ /* 0x000fe20000000800 */
[----:B------:R-:W-:Y:S01]  /*16eb0*/  @!PT LDS RZ, [RZ] ;  /* 0x00000000fffff984 */ /* 0x000fe20000000800 */
[----:B------:R1:W-:Y:S01]  /*16ec0*/  LDGSTS.E.BYPASS.LTC128B.128 [R241+0x8000], [R234.64] ;  /* 0x08000000eaf17fae */ /* 0x0003e2000b901d46 */
[----:B------:R-:W-:Y:S02]  /*16ed0*/  IADD3 R18, P1, R14, R3, RZ ;  /* 0x000000030e127210 */ /* 0x000fe40007f3e0ff */
[--C-:B------:R-:W-:Y:S01]  /*16ee0*/  IMAD.X R15, R17, 0x1, R12.reuse, P2 ;  /* 0x00000001110f7824 */ /* 0x100fe200010e060c */
        /* <DEDUP_REMOVED lines=17> */
.L_x_4251:
[----:B------:R-:W-:Y:S05]  /*17000*/  BSYNC B1 ;  /* 0x0000000000017941 */ /* 0x000fea0003800000 */
.L_x_4250:
[----:B------:R2:W3:Y:S01]  /*17010*/  LD.E R192, [R28.64+0xdc] ;  /* 0x0000dc061cc07980 */ /* 0x0004e2000c101900 */
[----:B------:R-:W-:-:S02]  /*17020*/  FMNMX.FTZ R3, R48, R49, !PT ;  /* 0x0000003130037209 */ /* 0x000fc40007810000 */
[----:B------:R-:W-:Y:S02]  /*17030*/  FMNMX.FTZ R7, R50, R51, !PT ;  /* 0x0000003332077209 */ /* 0x000fe40007810000 */
[----:B------:R-:W-:Y:S02]  /*17040*/  FMNMX.FTZ R12, R44, R3, !PT ;  /* 0x000000032c0c7209 */ /* 0x000fe40007810000 */
[----:B-1----:R-:W-:Y:S02]  /*17050*/  FMNMX.FTZ R14, R46, R7, !PT ;  /* 0x000000072e0e7209 */ /* 0x002fe40007810000 */
[----:B------:R-:W-:Y:S02]  /*17060*/  FMNMX.FTZ R3, R45, R12, !PT ;  /* 0x0000000c2d037209 */ /* 0x000fe40007810000 */
[----:B------:R-:W-:Y:S02]  /*17070*/  FMNMX.FTZ R7, R47, R14, !PT ;  /* 0x0000000e2f077209 */ /* 0x000fe40007810000 */
[----:B------:R-:W-:-:S02]  /*17080*/  FMNMX.FTZ R12, R6, R3, !PT ;  /* 0x00000003060c7209 */ /* 0x000fc40007810000 */
[----:B------:R-:W-:Y:S02]  /*17090*/  IADD3 R233, R61, R0, RZ ;  /* 0x000000003de97210 */ /* 0x000fe40007ffe0ff */
[----:B------:R-:W-:Y:S02]  /*170a0*/  FMNMX.FTZ R3, R5, R12, !PT ;  /* 0x0000000c05037209 */ /* 0x000fe40007810000 */
[----:B------:R-:W-:Y:S02]  /*170b0*/  SHF.L.U32 R233, R233, 0x1, RZ ;  /* 0x00000001e9e97819 */ /* 0x000fe400000006ff */
[----:B------:R-:W-:Y:S02]  /*170c0*/  FMNMX.FTZ R3, R4, R3, !PT ;  /* 0x0000000304037209 */ /* 0x000fe40007810000 */
[----:B------:R-:W-:Y:S01]  /*170d0*/  LEA R232, R54, R233, 0x1 ;  /* 0x000000e936e87211 */ /* 0x000fe200078e08ff */
[----:B------:R-:W-:Y:S01]  /*170e0*/  LDSM.16.MT88.4 R156, [R233+0x10000] ;  /* 0x01000000e99c783b */ /* 0x000fe20000004200 */
[----:B------:R-:W-:-:S02]  /*170f0*/  FMNMX.FTZ R3, R2, R3, !PT ;  /* 0x0000000302037209 */ /* 0x000fc40007810000 */
[----:B------:R-:W-:Y:S01]  /*17100*/  LEA R231, R52, R233, 0x1 ;  /* 0x000000e934e77211 */ /* 0x000fe200078e08ff */
        /* <DEDUP_REMOVED lines=32> */
[----:B------:R-:W-:Y:S03]  /*17310*/  LDSM.16.MT88.4 R152, [R232+0x16000] ;  /* 0x01600000e898783b */ /* 0x000fe60000004200 */
[----:B------:R-:W-:Y:S01]  /*17320*/  FMNMX.FTZ R13, R188, R13, !PT ;  /* 0x0000000dbc0d7209 */ /* 0x000fe20007810000 */
[----:B------:R-:W-:Y:S04]  /*17330*/  LDSM.16.MT88.4 R140, [R231+0x16000] ;  /* 0x01600000e78c783b */ /* 0x000fe80000004200 */
[----:B------:R-:W4:Y:S01]  /*17340*/  SHFL.BFLY PT, R12, R13, 0x2, 0x1f ;  /* 0x0c401f000d0c7f89 */ /* 0x000f2200000e0000 */
[----:B-1----:R-:W-:-:S03]  /*17350*/  FMNMX.FTZ R7, R14, R7, !PT ;  /* 0x000000070e077209 */ /* 0x002fc60007810000 */
[----:B------:R-:W-:Y:S04]  /*17360*/  LDSM.16.MT88.4 R16, [R232+0x12800] ;  /* 0x01280000e810783b */ /* 0x000fe80000004200 */
[----:B------:R-:W1:Y:S04]  /*17370*/  SHFL.BFLY PT, R164, R7, 0x1, 0x1f ;  /* 0x0c201f0007a47f89 */ /* 0x000e6800000e0000 */
[----:B--2---:R-:W-:Y:S04]  /*17380*/  LDSM.16.MT88.4 R28, [R232+0x10800] ;  /* 0x01080000e81c783b */ /* 0x004fe80000004200 */
[----:B------:R-:W-:Y:S04]  /*17390*/  LDSM.16.MT88.4 R24, [R231+0x10800] ;  /* 0x01080000e718783b */ /* 0x000fe80000004200 */
[----:B------:R-:W-:Y:S01]  /*173a0*/  LDSM.16.MT88.4 R20, [R230+0x10800] ;  /* 0x01080000e614783b */ /* 0x000fe20000004200 */
[----:B----4-:R-:W-:-:S05]  /*173b0*/  FMNMX.FTZ R12, R13, R12, !PT ;  /* 0x0000000c0d0c7209 */ /* 0x010fca0007810000 */
[----:B------:R-:W2:Y:S01]  /*173c0*/  SHFL.BFLY PT, R3, R12, 0x1, 0x1f ;  /* 0x0c201f000c037f89 */ /* 0x000ea200000e0000 */
[----:B-1----:R-:W-:-:S04]  /*173d0*/  FMNMX.FTZ R164, R7, R164, !PT ;  /* 0x000000a407a47209 */ /* 0x002fc80007810000 */
[----:B------:R-:W-:Y:S02]  /*173e0*/  FSETP.NEU.FTZ.AND P1, PT, R164, -INF , PT ;  /* 0xff800000a400780b */ /* 0x000fe40003f3d000 */
[----:B--2---:R-:W-:Y:S02]  /*173f0*/  FMNMX.FTZ R3, R12, R3, !PT ;  /* 0x000000030c037209 */ /* 0x004fe40007810000 */
[----:B------:R-:W-:Y:S01]  /*17400*/  LDSM.16.MT88.4 R12, [R233+0x10800] ;  /* 0x01080000e90c783b */ /* 0x000fe20000004200 */
[C---:B---3--:R-:W-:Y:S02]  /*17410*/  FMUL.FTZ R35, R192.reuse, R164 ;  /* 0x000000a4c0237220 */ /* 0x048fe40000410000 */
[----:B------:R-:W-:-:S03]  /*17420*/  FMUL.FTZ R195, R192, R3 ;  /* 0x00000003c0c37220 */ /* 0x000fc60000410000 */
        /* <DEDUP_REMOVED lines=16> */
[-C--:B------:R-:W-:Y:S02]  /*17530*/  FFMA.FTZ R175, R4, R192.reuse, -R35 ;  /* 0x000000c004af7223 */ /* 0x080fe40000010823 */
[----:B------:R-:W3:Y:S01]  /*17540*/  LDSM.16.MT88.4 R4, [R230+0x16000] ;  /* 0x01600000e604783b */ /* 0x000ee20000004200 */
[----:B------:R-:W-:Y:S01]  /*17550*/  MUFU.EX2 R181, R181 ;  /* 0x000000b500b57308 */ /* 0x000fe20000000800 */
[----:B------:R-:W-:-:S02]  /*17560*/  FFMA.FTZ R177, R10, R192, -R195 ;  /* 0x000000c00ab17223 */ /* 0x000fc400000108c3 */
[-CC-:B------:R-:W-:Y:S02]  /*17570*/  FFMA.FTZ R166, R9, R192.reuse, -R195.reuse ;  /* 0x000000c009a67223 */ /* 0x180fe400000108c3 */
[-CC-:B------:R-:W-:Y:S02]  /*17580*/  FFMA.FTZ R173, R8, R192.reuse, -R195.reuse ;  /* 0x000000c008ad7223 */ /* 0x180fe400000108c3 */
[-C--:B------:R-:W-:Y:S01]  /*17590*/  FFMA.FTZ R0, R11, R192.reuse, -R195 ;  /* 0x000000c00b007223 */ /* 0x080fe200000108c3 */
[----:B------:R-:W4:Y:S01]  /*175a0*/  MUFU.EX2 R174, R174 ;  /* 0x000000ae00ae7308 */ /* 0x000f220000000800 */
[----:B--2---:R-:W-:Y:S01]  /*175b0*/  F2FP.BF16.PACK_AB R144, R178, R183 ;  /* 0x000000b7b290723e */ /* 0x004fe200000010ff */
[----:B------:R-:W2:Y:S01]  /*175c0*/  LDSM.16.MT88.4 R8, [R233+0x12800] ;  /* 0x01280000e908783b */ /* 0x000ea20000004200 */
[-CC-:B------:R-:W-:Y:S02]  /*175d0*/  FFMA.FTZ R2, R2, R192.reuse, -R35.reuse ;  /* 0x000000c002027223 */ /* 0x180fe40000010823 */
        /* <DEDUP_REMOVED lines=8> */
[----:B----4-:R-:W-:Y:S01]  /*17660*/  F2FP.BF16.PACK_AB R146, R174, R181 ;  /* 0x000000b5ae92723e */ /* 0x010fe200000010ff */
[----:B------:R-:W-:-:S02]  /*17670*/  FFMA.FTZ R196, R196, R192, -R195 ;  /* 0x000000c0c4c47223 */ /* 0x000fc400000108c3 */
[-C--:B------:R-:W-:Y:S02]  /*17680*/  FFMA.FTZ R197, R197, R192.reuse, -R195 ;  /* 0x000000c0c5c57223 */ /* 0x080fe400000108c3 */
[-CC-:B------:R-:W-:Y:S02]  /*17690*/  FFMA.FTZ R199, R199, R192.reuse, -R35.reuse ;  /* 0x000000c0c7c77223 */ /* 0x180fe40000010823 */
[----:B------:R-:W-:Y:S01]  /*176a0*/  MUFU.EX2 R187, R187 ;  /* 0x000000bb00bb7308 */ /* 0x000fe20000000800 */
[-CC-:B------:R-:W-:Y:S02]  /*176b0*/  FFMA.FTZ R198, R198, R192.reuse, -R35.reuse ;  /* 0x000000c0c6c67223 */ /* 0x180fe40000010823 */
[-CC-:B------:R-:W-:Y:S02]  /*176c0*/  FFMA.FTZ R200, R34, R192.reuse, -R35.reuse ;  /* 0x000000c022c87223 */ /* 0x180fe40000010823 */
[-C--:B------:R-:W-:Y:S02]  /*176d0*/  FFMA.FTZ R201, R33, R192.reuse, -R35 ;  /* 0x000000c021c97223 */ /* 0x080fe40000010823 */
[-CC-:B------:R-:W-:Y:S01]  /*176e0*/  FFMA.FTZ R202, R32, R192.reuse, -R195.reuse ;  /* 0x000000c020ca7223 */ /* 0x180fe200000108c3 */
[----:B------:R-:W4:Y:S01]  /*176f0*/  MUFU.EX2 R176, R176 ;  /* 0x000000b000b07308 */ /* 0x000f220000000800 */
[----:B-----5:R-:W-:Y:S01]  /*17700*/  F2FP.BF16.PACK_AB R145, R180, R185 ;  /* 0x000000b9b491723e */ /* 0x020fe200000010ff */
[-CC-:B------:R-:W-:Y:S01]  /*17710*/  FFMA.FTZ R203, R194, R192.reuse, -R195.reuse ;  /* 0x000000c0c2cb7223 */ /* 0x180fe200000108c3 */
[----:B------:R-:W-:Y:S01]  /*17720*/  LDSM.16.MT88.4 R32, [R233+0x11800] ;  /* 0x01180000e920783b */ /* 0x000fe20000004200 */
[----:B------:R-:W-:-:S02]  /*17730*/  FFMA.FTZ R190, R190, R192, -R195 ;  /* 0x000000c0bebe7223 */ /* 0x000fc400000108c3 */
[----:B------:R-:W-:Y:S02]  /*17740*/  FFMA.FTZ R243, R188, R192, -R195 ;  /* 0x000000c0bcf37223 */ /* 0x000fe400000108c3 */
[----:B------:R-:W-:Y:S01]  /*17750*/  MUFU.EX2 R179, R179 ;  /* 0x000000b300b37308 */ /* 0x000fe20000000800 */
[----:B------:R-:W-:Y:S02]  /*17760*/  FADD.FTZ R178, R183, R178 ;  /* 0x000000b2b7b27221 */ /* 0x000fe40000010000 */
[----:B------:R-:W-:Y:S02]  /*17770*/  FADD.FTZ R180, R185, R180 ;  /* 0x000000b4b9b47221 */ /* 0x000fe40000010000 */
[----:B------:R-:W-:Y:S01]  /*17780*/  FADD.FTZ R181, R181, R178 ;  /* 0x000000b2b5b57221 */ /* 0x000fe20000010000 */
[----:B----4-:R-:W-:Y:S02]  /*17790*/  F2FP.BF16.PACK_AB R147, R176, R187 ;  /* 0x000000bbb093723e */ /* 0x010fe400000010ff */
[----:B------:R-:W4:Y:S01]  /*177a0*/  MUFU.EX2 R172, R172 ;  /* 0x000000ac00ac7308 */ /* 0x000f220000000800 */
[----:B------:R-:W-:-:S02]  /*177b0*/  FADD.FTZ R174, R174, R181 ;  /* 0x000000b5aeae7221 */ /* 0x000fc40000010000 */
        /* <DEDUP_REMOVED lines=12> */
[C---:B-1----:R-:W-:Y:S03]  /*17880*/  HMMA.16816.F32.BF16 R44, R144.reuse, R48, RZ ;  /* 0x00000030902c723c */ /* 0x042fe600000418ff */
        /* <DEDUP_REMOVED lines=91> */
[C---:B-----5:R-:W-:Y:S08]  /*17e40*/  HMMA.16816.F32.BF16 R100, R4.reuse, R24, R100 ;  /* 0x000000180464723c */ /* 0x060ff00000041864 */
[C---:B------:R-:W-:Y:S01]  /*17e50*/  HMMA.16816.F32.BF16 R104, R4.reuse, R26, R104 ;  /* 0x0000001a0468723c */ /* 0x040fe20000041868 */
[----:B------:R-:W-:Y:S07]  /*17e60*/  LDSM.16.MT88.4 R24, [R232+0x11000] ;  /* 0x01100000e818783b */ /* 0x000fee0000004200 */
[C---:B------:R-:W-:Y:S08]  /*17e70*/  HMMA.16816.F32.BF16 R124, R4.reuse, R20, R124 ;  /* 0x00000014047c723c */ /* 0x040ff0000004187c */
[C---:B------:R-:W-:Y:S01]  /*17e80*/  HMMA.16816.F32.BF16 R128, R4.reuse, R22, R128 ;  /* 0x000000160480723c */ /* 0x040fe20000041880 */
[----:B------:R-:W4:Y:S07]  /*17e90*/  LDSM.16.MT88.4 R20, [R231+0x11000] ;  /* 0x01100000e714783b */ /* 0x000f2e0000004200 */
[C---:B---3--:R-:W-:Y:S08]  /*17ea0*/  HMMA.16816.F32.BF16 R136, R4.reuse, R16, R136 ;  /* 0x000000100488723c */ /* 0x048ff00000041888 */
        /* <DEDUP_REMOVED lines=20> */
[C---:B----4-:R-:W-:Y:S08]  /*17ff0*/  HMMA.16816.F32.BF16 R44, R4.reuse, R20, R44 ;  /* 0x00000014042c723c */ /* 0x050ff0000004182c */
[C---:B-1----:R-:W-:Y:S08]  /*18000*/  HMMA.16816.F32.BF16 R60, R4.reuse, R12, R60 ;  /* 0x0000000c043c723c */ /* 0x042ff0000004183c */
[C---:B------:R-:W-:Y:S01]  /*18010*/  HMMA.16816.F32.BF16 R64, R4.reuse, R14, R64 ;  /* 0x0000000e0440723c */ /* 0x040fe20000041840 */
[----:B------:R-:W1:Y:S07]  /*18020*/  LDSM.16.MT88.4 R12, [R231+0x15000] ;  /* 0x01500000e70c783b */ /* 0x000e6e0000004200 */
[C---:B------:R-:W-:Y:S01]  /*18030*/  HMMA.16816.F32.BF16 R48, R4.reuse, R22, R48 ;  /* 0x000000160430723c */ /* 0x040fe20000041830 */
[----:B------:R-:W-:Y:S07]  /*18040*/  LDSM.16.MT88.4 R20, [R230+0x13000] ;  /* 0x01300000e614783b */ /* 0x000fee0000004200 */
[C---:B------:R-:W-:Y:S08]  /*18050*/  HMMA.16816.F32.BF16 R52, R4.reuse, R16, R52 ;  /* 0x000000100434723c */ /* 0x040ff00000041834 */
        /* <DEDUP_REMOVED lines=92> */
[----:B------:R-:W-:Y:S10]  /*18620*/  @!P0 BRA `(.L_x_4255) ;  /* 0x000039f000008947 */ /* 0x000ff40003800000 */
[----:B------:R-:W-:Y:S01]  /*18630*/  IADD3 R252, R165, -0x2, RZ ;  /* 0xfffffffea5fc7810 */ /* 0x000fe20007ffe0ff */
[C---:B------:R-:W-:Y:S01]  /*18640*/  IMAD.SHL.U32 R249, R170.reuse, 0x20, RZ ;  /* 0x00000020aaf97824 */ /* 0x040fe200078e00ff */
[----:B------:R-:W-:Y:S01]  /*18650*/  SHF.L.U64.HI R248, R170, 0x5, R171 ;  /* 0x00000005aaf87819 */ /* 0x000fe200000102ab */
[C---:B------:R-:W-:Y:S01]  /*18660*/  IMAD.SHL.U32 R251, R168.reuse, 0x20, RZ ;  /* 0x00000020a8fb7824 */ /* 0x040fe200078e00ff */
[----:B------:R-:W-:Y:S01]  /*18670*/  SHF.L.U64.HI R250, R168, 0x5, R169 ;  /* 0x00000005a8fa7819 */ /* 0x000fe200000102a9 */
[----:B------:R-:W-:Y:S01]  /*18680*/  IMAD.MOV.U32 R165, RZ, RZ, R164 ;  /* 0x000000ffffa57224 */ /* 0x000fe200078e00a4 */
[----:B------:R-:W-:-:S07]  /*18690*/  MOV R0, R3 ;  /* 0x0000000300007202 */ /* 0x000fce0000000f00 */
.L_x_4264:
        /* <DEDUP_REMOVED lines=34> */
[C---:B------:R-:W-:Y:S02]  /*188c0*/  IMAD.HI.U32 R9, R10.reuse, R5, RZ ;  /* 0x000000050a097227 */ /* 0x040fe400078e00ff */
[----:B------:R-:W3:Y:S02]  /*188d0*/  LD.E.64 R12, [R2.64+0x40] ;  /* 0x00004004020c7980 */ /* 0x000ee4000c101b00 */
        /* <DEDUP_REMOVED lines=39> */
.L_x_4257:
[----:B------:R-:W-:Y:S02]  /*18b50*/  ULDC.64 UR4, c[0x0][0x118] ;  /* 0x0000460000047ab9 */ /* 0x000fe40000000a00 */
[----:B------:R-:W2:Y:S02]  /*18b60*/  LD.E R8, [R2.64+0x40] ;  /* 0x0000400402087980 */ /* 0x000ea4000c101900 */
[----:B--2---:R-:W-:Y:S04]  /*18b70*/  LEA R8, -R8, RZ, 0x6 ;  /* 0x000000ff08087211 */ /* 0x004fe800078e31ff */
[----:B------:R-:W-:Y:S02]  /*18b80*/  SHF.R.S32.HI R7, RZ, 0x1f, R8 ;  /* 0x0000001fff077819 */ /* 0x000fe40000011408 */
.L_x_4258:
[----:B------:R-:W-:Y:S05]  /*18b90*/  BSYNC B0 ;  /* 0x0000000000007941 */ /* 0x000fea0003800000 */
.L_x_4256:
[C---:B------:R-:W-:Y:S01]  /*18ba0*/  LEA R246, P0, R8.reuse, R246, 0x1 ;  /* 0x000000f608f67211 */ /* 0x040fe200078008ff */
[----:B------:R-:W-:Y:S01]  /*18bb0*/  ULDC.64 UR4, c[0x0][0x118] ;  /* 0x0000460000047ab9 */ /* 0x000fe20000000a00 */
[----:B------:R-:W-:Y:S02]  /*18bc0*/  BSSY B1, `(.L_x_4259) ;  /* 0x0000157000017945 */ /* 0x000fe40003800000 */
[----:B------:R-:W-:Y:S02]  /*18bd0*/  LEA.HI.X R247, R8, R247, R7, 0x1, P0 ;  /* 0x000000f708f77211 */ /* 0x000fe400000f0c07 */
[C---:B------:R-:W-:Y:S03]  /*18be0*/  IADD3 R12, P0, R249.reuse, R246, RZ ;  /* 0x000000f6f90c7210 */ /* 0x040fe60007f1e0ff */
[----:B------:R-:W-:Y:S01]  /*18bf0*/  @!PT LDS RZ, [RZ] ;  /* 0x00000000fffff984 */ /* 0x000fe20000000800 */
[----:B------:R-:W-:Y:S01]  /*18c00*/  @!PT LDS RZ, [RZ] ;  /* 0x00000000fffff984 */ /* 0x000fe20000000800 */
[----:B------:R-:W-:Y:S01]  /*18c10*/  @!PT LDS RZ, [RZ] ;  /* 0x00000000fffff984 */ /* 0x000fe20000000800 */
[----:B------:R1:W-:Y:S02]  /*18c20*/  LDGSTS.E.BYPASS.LTC128B.128 [R241+0x10000], [R246.64] ;  /* 0x10000000f6f17fae */ /* 0x0003e4000b901d44 */
[C---:B------:R-:W-:Y:S01]  /*18c30*/  IMAD.X R13, R248.reuse, 0x1, R247, P0 ;  /* 0x00000001f80d7824 */ /* 0x040fe200000e06f7 */
[C---:B------:R-:W-:Y:S01]  /*18c40*/  IADD3 R6, P0, R249.reuse, R12, RZ ;  /* 0x0000000cf9067210 */ /* 0x040fe20007f1e0ff */
[----:B------:R1:W-:Y:S04]  /*18c50*/  LDGSTS.E.BYPASS.LTC128B.128 [R241+0x12000], [R246.64+0x80] ;  /* 0x12000080f6f17fae */ /* 0x0003e8000b901d44 */
[----:B------:R1:W-:Y:S01]  /*18c60*/  LDGSTS.E.BYPASS.LTC128B.128 [R241+0x14000], [R246.64+0x100] ;  /* 0x14000100f6f17fae */ /* 0x0003e2000b901d44 */
[C---:B------:R-:W-:Y:S01]  /*18c70*/  IMAD.X R7, R248.reuse, 0x1, R13, P0 ;  /* 0x00000001f8077824 */ /* 0x040fe200000e060d */
[----:B------:R-:W-:Y:S02]  /*18c80*/  IADD3 R4, P0, R249, R6, RZ ;  /* 0x00000006f9047210 */ /* 0x000fe40007f1e0ff */
[----:B------:R1:W-:Y:S03]  /*18c90*/  LDGSTS.E.BYPASS.LTC128B.128 [R241+0x16000], [R246.64+0x180] ;  /* 0x16000180f6f17fae */ /* 0x0003e6000b901d44 */
[----:B------:R-:W-:Y:S01]  /*18ca0*/  IMAD.X R5, R248, 0x1, R7, P0 ;  /* 0x00000001f8057824 */ /* 0x000fe200000e0607 */
[----:B------:R2:W-:Y:S01]  /*18cb0*/  LDGSTS.E.BYPASS.LTC128B.128 [R241+0x10800], [R12.64] ;  /* 0x108000000cf17fae */ /* 0x0005e2000b901d44 */
[----:B------:R-:W-:Y:S03]  /*18cc0*/  ISETP.GE.AND P0, PT, R252, 0x1, PT ;  /* 0x00000001fc00780c */ /* 0x000fe60003f06270 */
        /* <DEDUP_REMOVED lines=12> */
[----:B------:R-:W3:Y:S04]  /*18d90*/  LDSM.16.M88.4 R8, [R228+0x8000] ;  /* 0x00800000e408783b */ /* 0x000ee80000000200 */
[----:B------:R-:W2:Y:S04]  /*18da0*/  LDSM.16.M88.4 R16, [R228+0x8800] ;  /* 0x00880000e410783b */ /* 0x000ea80000000200 */
        /* <DEDUP_REMOVED lines=8> */
[C---:B---3--:R-:W-:Y:S03]  /*18e30*/  HMMA.16816.F32.BF16 R4, R32.reuse, R8, RZ ;  /* 0x000000082004723c */ /* 0x048fe600000418ff */
[----:B------:R-:W-:Y:S04]  /*18e40*/  LDSM.16.M88.4 R192, [R225] ;  /* 0x00000000e1c0783b */ /* 0x000fe80000000200 */
[----:B------:R-:W3:Y:S01]  /*18e50*/  LDSM.16.M88.4 R196, [R223+0x8000] ;  /* 0x00800000dfc4783b */ /* 0x000ee20000000200 */
[C---:B------:R-:W-:Y:S03]  /*18e60*/  HMMA.16816.F32.BF16 R8, R32.reuse, R10, RZ ;  /* 0x0000000a2008723c */ /* 0x040fe600000418ff */
[----:B------:R-:W1:Y:S04]  /*18e70*/  LDSM.16.M88.4 R200, [R223+0x8800] ;  /* 0x00880000dfc8783b */ /* 0x000e680000000200 */
[----:B------:R-:W-:Y:S01]  /*18e80*/  LDSM.16.M88.4 R204, [R223+0x9800] ;  /* 0x00980000dfcc783b */ /* 0x000fe20000000200 */
[C---:B--2---:R-:W-:Y:S08]  /*18e90*/  HMMA.16816.F32.BF16 R12, R32.reuse, R16, RZ ;  /* 0x00000010200c723c */ /* 0x044ff000000418ff */
[C---:B------:R-:W-:Y:S08]  /*18ea0*/  HMMA.16816.F32.BF16 R16, R32.reuse, R18, RZ ;  /* 0x000000122010723c */ /* 0x040ff000000418ff */
[C---:B----4-:R-:W-:Y:S08]  /*18eb0*/  HMMA.16816.F32.BF16 R20, R32.reuse, R24, RZ ;  /* 0x000000182014723c */ /* 0x050ff000000418ff */
[C---:B------:R-:W-:Y:S08]  /*18ec0*/  HMMA.16816.F32.BF16 R24, R32.reuse, R26, RZ ;  /* 0x0000001a2018723c */ /* 0x040ff000000418ff */
[C---:B-----5:R-:W-:Y:S08]  /*18ed0*/  HMMA.16816.F32.BF16 R28, R32.reuse, R168, RZ ;  /* 0x000000a8201c723c */ /* 0x060ff000000418ff */
[----:B------:R-:W-:Y:S01]  /*18ee0*/  HMMA.16816.F32.BF16 R32, R32, R170, RZ ;  /* 0x000000aa2020723c */ /* 0x000fe200000418ff */
[----:B------:R-:W2:Y:S07]  /*18ef0*/  LDSM.16.M88.4 R168, [R223+0x9000] ;  /* 0x00900000dfa8783b */ /* 0x000eae0000000200 */
        /* <DEDUP_REMOVED lines=8> */
[----:B------:R-:W4:Y:S07]  /*18f80*/  LDSM.16.M88.4 R184, [R219+0x800] ;  /* 0x00080000dbb8783b */ /* 0x000f2e0000000200 */
[C---:B------:R-:W-:Y:S08]  /*18f90*/  HMMA.16816.F32.BF16 R28, R172.reuse, R188, R28 ;  /* 0x000000bcac1c723c */ /* 0x040ff0000004181c */
[----:B------:R-:W-:Y:S01]  /*18fa0*/  HMMA.16816.F32.BF16 R32, R172, R190, R32 ;  /* 0x000000beac20723c */ /* 0x000fe20000041820 */
[----:B------:R-:W5:Y:S04]  /*18fb0*/  LDSM.16.M88.4 R172, [R219+0x1000] ;  /* 0x00100000dbac783b */ /* 0x000f680000000200 */
[----:B------:R-:W1:Y:S03]  /*18fc0*/  LDSM.16.M88.4 R188, [R219+0x1800] ;  /* 0x00180000dbbc783b */ /* 0x000e660000000200 */
[C---:B---3--:R-:W-:Y:S08]  /*18fd0*/  HMMA.16816.F32.BF16 R4, R192.reuse, R196, R4 ;  /* 0x000000c4c004723c */ /* 0x048ff00000041804 */
        /* <DEDUP_REMOVED lines=10> */
[----:B------:R-:W3:Y:S04]  /*19080*/  LDSM.16.M88.4 R192, [R228+0xb000] ;  /* 0x00b00000e4c0783b */ /* 0x000ee80000000200 */
[----:B------:R-:W2:Y:S03]  /*19090*/  LDSM.16.M88.4 R204, [R228+0xb800] ;  /* 0x00b80000e4cc783b */ /* 0x000ea60000000200 */
[C---:B-1----:R-:W-:Y:S08]  /*190a0*/  HMMA.16816.F32.BF16 R4, R176.reuse, R180, R4 ;  /* 0x000000b4b004723c */ /* 0x042ff00000041804 */
[C---:B------:R-:W-:Y:S01]  /*190b0*/  HMMA.16816.F32.BF16 R8, R176.reuse, R182, R8 ;  /* 0x000000b6b008723c */ /* 0x040fe20000041808 */
[----:B------:R-:W-:Y:S07]  /*190c0*/  LDSM.16.M88.4 R180, [R218] ;  /* 0x00000000dab4783b */ /* 0x000fee0000000200 */
[C---:B----4-:R-:W-:Y:S08]  /*190d0*/  HMMA.16816.F32.BF16 R12, R176.reuse, R184, R12 ;  /* 0x000000b8b00c723c */ /* 0x050ff0000004180c */
[C---:B------:R-:W-:Y:S01]  /*190e0*/  HMMA.16816.F32.BF16 R16, R176.reuse, R186, R16 ;  /* 0x000000bab010723c */ /* 0x040fe20000041810 */
[----:B------:R-:W-:Y:S07]  /*190f0*/  LDSM.16.M88.4 R184, [R217] ;  /* 0x00000000d9b8783b */ /* 0x000fee0000000200 */
[C---:B-----5:R-:W-:Y:S08]  /*19100*/  HMMA.16816.F32.BF16 R20, R176.reuse, R172, R20 ;  /* 0x000000acb014723c */ /* 0x060ff00000041814 */
[C---:B------:R-:W-:Y:S01]  /*19110*/  HMMA.16816.F32.BF16 R24, R176.reuse, R174, R24 ;  /* 0x000000aeb018723c */ /* 0x040fe20000041818 */
[----:B------:R-:W1:Y:S07]  /*19120*/  LDSM.16.M88.4 R172, [R227+0x2000] ;  /* 0x00200000e3ac783b */ /* 0x000e6e0000000200 */
[C---:B------:R-:W-:Y:S08]  /*19130*/  HMMA.16816.F32.BF16 R28, R176.reuse, R188, R28 ;  /* 0x000000bcb01c723c */ /* 0x040ff0000004181c */
[----:B------:R-:W-:Y:S01]  /*19140*/  HMMA.16816.F32.BF16 R32, R176, R190, R32 ;  /* 0x000000beb020723c */ /* 0x000fe20000041820 */
[----:B------:R-:W4:Y:S04]  /*19150*/  LDSM.16.M88.4 R176, [R216] ;  /* 0x00000000d8b0783b */ /* 0x000f280000000200 */
[----:B------:R-:W5:Y:S03]  /*19160*/  LDSM.16.M88.4 R188, [R215] ;  /* 0x00000000d7bc783b */ /* 0x000f660000000200 */
        /* <DEDUP_REMOVED lines=15> */
[----:B------:R-:W-:Y:S07]  /*19260*/  LDSM.16.M88.4 R180, [R219+0x2000] ;  /* 0x00200000dbb4783b */ /* 0x000fee0000000200 */
[C---:B------:R-:W-:Y:S08]  /*19270*/  HMMA.16816.F32.BF16 R12, R172.reuse, R184, R12 ;  /* 0x000000b8ac0c723c */ /* 0x040ff0000004180c */
[C---:B------:R-:W-:Y:S01]  /*19280*/  HMMA.16816.F32.BF16 R16, R172.reuse, R186, R16 ;  /* 0x000000baac10723c */ /* 0x040fe20000041810 */
[----:B------:R-:W-:Y:S07]  /*19290*/  LDSM.16.M88.4 R184, [R219+0x2800] ;  /* 0x00280000dbb8783b */ /* 0x000fee0000000200 */
[C---:B----4-:R-:W-:Y:S08]  /*192a0*/  HMMA.16816.F32.BF16 R20, R172.reuse, R176, R20 ;  /* 0x000000b0ac14723c */ /* 0x050ff00000041814 */
[C---:B------:R-:W-:Y:S01]  /*192b0*/  HMMA.16816.F32.BF16 R24, R172.reuse, R178, R24 ;  /* 0x000000b2ac18723c */ /* 0x040fe20000041818 */
[----:B------:R-:W1:Y:S07]  /*192c0*/  LDSM.16.M88.4 R176, [R224+0x2000] ;  /* 0x00200000e0b0783b */ /* 0x000e6e0000000200 */
[C---:B-----5:R-:W-:Y:S08]  /*192d0*/  HMMA.16816.F32.BF16 R28, R172.reuse, R188, R28 ;  /* 0x000000bcac1c723c */ /* 0x060ff0000004181c */
[----:B------:R-:W-:Y:S01]  /*192e0*/  HMMA.16816.F32.BF16 R32, R172, R190, R32 ;  /* 0x000000beac20723c */ /* 0x000fe20000041820 */
[----:B------:R-:W4:Y:S04]  /*192f0*/  LDSM.16.M88.4 R172, [R219+0x3000] ;  /* 0x00300000dbac783b */ /* 0x000f280000000200 */
[----:B------:R-:W5:Y:S03]  /*19300*/  LDSM.16.M88.4 R188, [R219+0x3800] ;  /* 0x00380000dbbc783b */ /* 0x000f660000000200 */
        /* <DEDUP_REMOVED lines=16> */
[C---:B------:R-:W-:Y:S08]  /*19410*/  HMMA.16816.F32.BF16 R12, R176.reuse, R184, R12 ;  /* 0x000000b8b00c723c */ /* 0x040ff0000004180c */
[C---:B------:R-:W-:Y:S01]  /*19420*/  HMMA.16816.F32.BF16 R16, R176.reuse, R186, R16 ;  /* 0x000000bab010723c */ /* 0x040fe20000041810 */
[----:B------:R-:W-:Y:S07]  /*19430*/  LDSM.16.M88.4 R184, [R213] ;  /* 0x00000000d5b8783b */ /* 0x000fee0000000200 */
[C---:B----4-:R-:W-:Y:S08]  /*19440*/  HMMA.16816.F32.BF16 R20, R176.reuse, R172, R20 ;  /* 0x000000acb014723c */ /* 0x050ff00000041814 */
[C---:B------:R-:W-:Y:S01]  /*19450*/  HMMA.16816.F32.BF16 R24, R176.reuse, R174, R24 ;  /* 0x000000aeb018723c */ /* 0x040fe20000041818 */
[----:B------:R-:W1:Y:S07]  /*19460*/  LDSM.16.M88.4 R172, [R227+0x4000] ;  /* 0x00400000e3ac783b */ /* 0x000e6e0000000200 */
[C---:B-----5:R-:W-:Y:S08]  /*19470*/  HMMA.16816.F32.BF16 R28, R176.reuse, R188, R28 ;  /* 0x000000bcb01c723c */ /* 0x060ff0000004181c */
        /* <DEDUP_REMOVED lines=91> */
[C---:B-1----:R-:W-:Y:S08]  /*19a30*/  HMMA.16816.F32.BF16 R4, R176.reuse, R180, R4 ;  /* 0x000000b4b004723c */ /* 0x042ff00000041804 */
[C---:B------:R-:W-:Y:S08]  /*19a40*/  HMMA.16816.F32.BF16 R8, R176.reuse, R182, R8 ;  /* 0x000000b6b008723c */ /* 0x040ff00000041808 */
[C---:B------:R-:W-:Y:S08]  /*19a50*/  HMMA.16816.F32.BF16 R12, R176.reuse, R184, R12 ;  /* 0x000000b8b00c723c */ /* 0x040ff0000004180c */
[C---:B------:R-:W-:Y:S08]  /*19a60*/  HMMA.16816.F32.BF16 R16, R176.reuse, R186, R16 ;  /* 0x000000bab010723c */ /* 0x040ff00000041810 */
[C---:B----4-:R-:W-:Y:S08]  /*19a70*/  HMMA.16816.F32.BF16 R20, R176.reuse, R172, R20 ;  /* 0x000000acb014723c */ /* 0x050ff00000041814 */
        /* <DEDUP_REMOVED lines=21> */
[----:B------:R-:W-:Y:S02]  /*19bd0*/  IABS R168, R164 ;  /* 0x000000a400a87213 */ /* 0x000fe40000000000 */
[C---:B------:R-:W-:Y:S02]  /*19be0*/  IADD3 R172, R164.reuse, -0x40, RZ ;  /* 0xffffffc0a4ac7810 */ /* 0x040fe40007ffe0ff */
[-C--:B------:R-:W-:Y:S04]  /*19bf0*/  LOP3.LUT R164, R164, R175.reuse, RZ, 0x3c, !PT ;  /* 0x000000afa4a47212 */ /* 0x080fe800078e3cff */
[----:B------:R-:W-:Y:S02]  /*19c00*/  ISETP.GE.AND P2, PT, R164, RZ, PT ;  /* 0x000000ffa400720c */ /* 0x000fe40003f46270 */
[----:B------:R-:W-:Y:S01]  /*19c10*/  LOP3.LUT R164, RZ, R175, RZ, 0x33, !PT ;  /* 0x000000afffa47212 */ /* 0x000fe200078e33ff */
        /* <DEDUP_REMOVED lines=45> */
[----:B------:R-:W-:Y:S01]  /*19ef0*/  IMAD.IADD R171, R173, 0x1, R171 ;  /* 0x00000001adab7824 */ /* 0x000fe200078e02ab */
[----:B------:R-:W-:-:S05]  /*19f00*/  BRA `(.L_x_4263) ;  /* 0x0000004000007947 */ /* 0x000fca0003800000 */
.L_x_4262:
[----:B------:R-:W-:Y:S02]  /*19f10*/  ULDC.64 UR4, c[0x0][0x118] ;  /* 0x0000460000047ab9 */ /* 0x000fe40000000a00 */
[----:B------:R-:W2:Y:S02]  /*19f20*/  LD.E R172, [R2.64+0x38] ;  /* 0x0000380402ac7980 */ /* 0x000ea4000c101900 */
[----:B--2---:R-:W-:Y:S04]  /*19f30*/  LEA R172, -R172, RZ, 0x6 ;  /* 0x000000ffacac7211 */ /* 0x004fe800078e31ff */
[----:B------:R-:W-:Y:S02]  /*19f40*/  SHF.R.S32.HI R171, RZ, 0x1f, R172 ;  /* 0x0000001fffab7819 */ /* 0x000fe400000114ac */
.L_x_4263:
[----:B------:R-:W-:Y:S05]  /*19f50*/  BSYNC B0 ;  /* 0x0000000000007941 */ /* 0x000fea0003800000 */
.L_x_4261:
[C---:B------:R-:W-:Y:S01]  /*19f60*/  LEA R234, P0, R172.reuse, R234, 0x1 ;  /* 0x000000eaacea7211 */ /* 0x040fe200078008ff */
[----:B------:R-:W-:Y:S03]  /*19f70*/  ULDC.64 UR4, c[0x0][0x118] ;  /* 0x0000460000047ab9 */ /* 0x000fe60000000a00 */
        /* <DEDUP_REMOVED lines=27> */
.L_x_4260:
[----:B------:R-:W-:Y:S05]  /*1a130*/  BSYNC B1 ;  /* 0x0000000000017941 */ /* 0x000fea0003800000 */
.L_x_4259:
[----:B------:R-:W-:Y:S01]  /*1a140*/  ULDC.64 UR4, c[0x0][0x118] ;  /* 0x0000460000047ab9 */ /* 0x000fe20000000a00 */
[----:B------:R-:W-:Y:S01]  /*1a150*/  FMNMX.FTZ R164, R4, R165, !PT ;  /* 0x000000a504a47209 */ /* 0x000fe20007810000 */
[----:B------:R2:W3:Y:S01]  /*1a160*/  LD.E R166, [R2.64+0xdc] ;  /* 0x0000dc0402a67980 */ /* 0x0004e2000c101900 */
[----:B-1----:R-:W-:Y:S02]  /*1a170*/  FMNMX.FTZ R168, R6, R0, !PT ;  /* 0x0000000006a87209 */ /* 0x002fe40007810000 */
        /* <DEDUP_REMOVED lines=10> */
[----:B------:R-:W4:Y:S01]  /*1a220*/  LDL.LU R206, [R1] ;  /* 0x0000000001ce7983 */ /* 0x000f220000300800 */
[----:B------:R-:W-:Y:S03]  /*1a230*/  FMNMX.FTZ R164, R14, R171, !PT ;  /* 0x000000ab0ea47209 */ /* 0x000fe60007810000 */
[----:B------:R-:W-:Y:S01]  /*1a240*/  LDSM.16.MT88.4 R180, [R233+0x14800] ;  /* 0x01480000e9b4783b */ /* 0x000fe20000004200 */
[----:B--2---:R-:W-:Y:S02]  /*1a250*/  FMNMX.FTZ R2, R16, R169, !PT ;  /* 0x000000a910027209 */ /* 0x004fe40007810000 */
        /* <DEDUP_REMOVED lines=22> */
[----:B------:R-:W2:Y:S01]  /*1a3c0*/  SHFL.BFLY PT, R3, R170, 0x2, 0x1f ;  /* 0x0c401f00aa037f89 */ /* 0x000ea200000e0000 */
[----:B-1----:R-:W-:Y:S07]  /*1a3d0*/  FMNMX.FTZ R169, R171, R164, !PT ;  /* 0x000000a4aba97209 */ /* 0x002fee0007810000 */
[----:B------:R-:W1:Y:S01]  /*1a3e0*/  SHFL.BFLY PT, R164, R169, 0x1, 0x1f ;  /* 0x0c201f00a9a47f89 */ /* 0x000e6200000e0000 */
[----:B--2---:R-:W-:Y:S07]  /*1a3f0*/  FMNMX.FTZ R168, R170, R3, !PT ;  /* 0x00000003aaa87209 */ /* 0x004fee0007810000 */
[----:B------:R-:W2:Y:S01]  /*1a400*/  SHFL.BFLY PT, R3, R168, 0x1, 0x1f ;  /* 0x0c201f00a8037f89 */ /* 0x000ea200000e0000 */
[----:B-1----:R-:W-:Y:S04]  /*1a410*/  FMNMX.FTZ R164, R169, R164, !PT ;  /* 0x000000a4a9a47209 */ /* 0x002fe80007810000 */
[C---:B------:R-:W-:Y:S01]  /*1a420*/  FSETP.NEU.FTZ.AND P0, PT, R164.reuse, -INF , PT ;  /* 0xff800000a400780b */ /* 0x040fe20003f1d000 */
[----:B------:R-:W-:Y:S01]  /*1a430*/  FADD.FTZ R165, -R164, R165 ;  /* 0x000000a5a4a57221 */ /* 0x000fe20000010100 */
[----:B--2---:R-:W-:Y:S02]  /*1a440*/  FMNMX.FTZ R3, R168, R3, !PT ;  /* 0x00000003a8037209 */ /* 0x004fe40007810000 */
[----:B------:R-:W1:Y:S01]  /*1a450*/  LDSM.16.MT88.4 R168, [R233+0x10000] ;  /* 0x01000000e9a8783b */ /* 0x000e620000004200 */
[C---:B---3--:R-:W-:Y:S02]  /*1a460*/  FMUL.FTZ R199, R166.reuse, R164 ;  /* 0x000000a4a6c77220 */ /* 0x048fe40000410000 */
[C---:B------:R-:W-:Y:S02]  /*1a470*/  FMUL.FTZ R197, R166.reuse, R3 ;  /* 0x00000003a6c57220 */ /* 0x040fe40000410000 */
[----:B------:R-:W-:Y:S01]  /*1a480*/  FMUL.FTZ R2, R166, R165 ;  /* 0x000000a5a6027220 */ /* 0x000fe20000410000 */
[----:B------:R-:W-:Y:S01]  /*1a490*/  FSEL R199, R199, RZ, P0 ;  /* 0x000000ffc7c77208 */ /* 0x000fe20000000000 */
[C---:B------:R-:W-:Y:S01]  /*1a4a0*/  FADD.FTZ R165, -R3.reuse, R0 ;  /* 0x0000000003a57221 */ /* 0x040fe20000010100 */
[----:B------:R-:W-:Y:S03]  /*1a4b0*/  FSETP.NEU.FTZ.AND P0, PT, R3, -INF , PT ;  /* 0xff8000000300780b */ /* 0x000fe60003f1d000 */
[-CC-:B------:R-:W-:Y:S01]  /*1a4c0*/  FFMA.FTZ R191, R4, R166.reuse, -R199.reuse ;  /* 0x000000a604bf7223 */ /* 0x180fe200000108c7 */
[----:B------:R-:W-:Y:S01]  /*1a4d0*/  FSEL R197, R197, RZ, P0 ;  /* 0x000000ffc5c57208 */ /* 0x000fe20000000000 */
[-CC-:B------:R-:W-:Y:S01]  /*1a4e0*/  FFMA.FTZ R190, R8, R166.reuse, -R199.reuse ;  /* 0x000000a608be7223 */ /* 0x180fe200000108c7 */
[----:B------:R-:W2:Y:S01]  /*1a4f0*/  MUFU.EX2 R2, R2 ;  /* 0x0000000200027308 */ /* 0x000ea20000000800 */
[-C--:B------:R-:W-:Y:S01]  /*1a500*/  FFMA.FTZ R193, R9, R166.reuse, -R199 ;  /* 0x000000a609c17223 */ /* 0x080fe200000108c7 */
[----:B------:R-:W-:Y:S01]  /*1a510*/  ISETP.GT.AND P0, PT, R252, RZ, PT ;  /* 0x000000fffc00720c */ /* 0x000fe20003f04270 */
[-CC-:B------:R-:W-:Y:S02]  /*1a520*/  FFMA.FTZ R188, R6, R166.reuse, -R197.reuse ;  /* 0x000000a606bc7223 */ /* 0x180fe400000108c5 */
[-CC-:B------:R-:W-:Y:S02]  /*1a530*/  FFMA.FTZ R189, R7, R166.reuse, -R197.reuse ;  /* 0x000000a607bd7223 */ /* 0x180fe400000108c5 */
[-CC-:B------:R-:W-:Y:S02]  /*1a540*/  FFMA.FTZ R192, R10, R166.reuse, -R197.reuse ;  /* 0x000000a60ac07223 */ /* 0x180fe400000108c5 */
[-C--:B------:R-:W-:Y:S01]  /*1a550*/  FFMA.FTZ R195, R11, R166.reuse, -R197 ;  /* 0x000000a60bc37223 */ /* 0x080fe200000108c5 */
[----:B------:R-:W-:Y:S01]  /*1a560*/  MUFU.EX2 R191, R191 ;  /* 0x000000bf00bf7308 */ /* 0x000fe20000000800 */
[----:B------:R-:W-:Y:S02]  /*1a570*/  FMUL.FTZ R0, R166, R165 ;  /* 0x000000a5a6007220 */ /* 0x000fe40000410000 */
[-CC-:B------:R-:W-:Y:S02]  /*1a580*/  FFMA.FTZ R165, R5, R166.reuse, -R199.reuse ;  /* 0x000000a605a57223 */ /* 0x180fe400000108c7 */
[-C--:B------:R-:W-:Y:S02]  /*1a590*/  FFMA.FTZ R202, R32, R166.reuse, -R199 ;  /* 0x000000a620ca7223 */ /* 0x080fe400000108c7 */
[-C--:B------:R-:W-:Y:S02]  /*1a5a0*/  FFMA.FTZ R204, R34, R166.reuse, -R197 ;  /* 0x000000a622cc7223 */ /* 0x080fe400000108c5 */
[-CC-:B------:R-:W-:Y:S01]  /*1a5b0*/  FFMA.FTZ R194, R12, R166.reuse, -R199.reuse ;  /* 0x000000a60cc27223 */ /* 0x180fe200000108c7 */
[----:B------:R-:W3:Y:S01]  /*1a5c0*/  MUFU.EX2 R0, R0 ;  /* 0x0000000000007308 */ /* 0x000ee20000000800 */
[-C--:B------:R-:W-:Y:S02]  /*1a5d0*/  FFMA.FTZ R201, R13, R166.reuse, -R199 ;  /* 0x000000a60dc97223 */ /* 0x080fe400000108c7 */
[--C-:B------:R-:W-:Y:S02]  /*1a5e0*/  FFMA.FTZ R196, R14, R166, -R197.reuse ;  /* 0x000000a60ec47223 */ /* 0x100fe400000108c5 */
[C---:B--2---:R-:W-:Y:S02]  /*1a5f0*/  FMUL.FTZ R4, R2.reuse, R160 ;  /* 0x000000a002047220 */ /* 0x044fe40000410000 */
        /* <DEDUP_REMOVED lines=16> */
[----:B------:R-:W5:Y:S01]  /*1a700*/  LDSM.16.MT88.4 R156, [R230+0x10000] ;  /* 0x01000000e69c783b */ /* 0x000f620000004200 */
[----:B--2---:R-:W-:Y:S01]  /*1a710*/  F2FP.BF16.PACK_AB R160, R165, R191 ;  /* 0x000000bfa5a0723e */ /* 0x004fe200000010ff */
[C---:B------:R-:W-:Y:S02]  /*1a720*/  FMUL.FTZ R38, R0.reuse, R38 ;  /* 0x0000002600267220 */ /* 0x040fe40000410000 */
[C---:B------:R-:W-:Y:S02]  /*1a730*/  FMUL.FTZ R39, R0.reuse, R39 ;  /* 0x0000002700277220 */ /* 0x040fe40000410000 */
[C---:B------:R-:W-:Y:S01]  /*1a740*/  FMUL.FTZ R42, R0.reuse, R42 ;  /* 0x0000002a002a7220 */ /* 0x040fe20000410000 */
[----:B------:R-:W-:Y:S01]  /*1a750*/  MUFU.EX2 R190, R190 ;  /* 0x000000be00be7308 */ /* 0x000fe20000000800 */
[C---:B------:R-:W-:Y:S02]  /*1a760*/  FMUL.FTZ R43, R0.reuse, R43 ;  /* 0x0000002b002b7220 */ /* 0x040fe40000410000 */
[C---:B------:R-:W-:Y:S02]  /*1a770*/  FMUL.FTZ R46, R0.reuse, R46 ;  /* 0x0000002e002e7220 */ /* 0x040fe40000410000 */
[----:B------:R-:W-:Y:S02]  /*1a780*/  FMUL.FTZ R47, R0, R47 ;  /* 0x0000002f002f7220 */ /* 0x000fe40000410000 */
[C---:B------:R-:W-:Y:S02]  /*1a790*/  FMUL.FTZ R12, R2.reuse, R152 ;  /* 0x00000098020c7220 */ /* 0x040fe40000410000 */
[----:B------:R-:W-:Y:S01]  /*1a7a0*/  FMUL.FTZ R13, R2, R153 ;  /* 0x00000099020d7220 */ /* 0x000fe20000410000 */
[----:B------:R-:W2:Y:S01]  /*1a7b0*/  MUFU.EX2 R193, R193 ;  /* 0x000000c100c17308 */ /* 0x000ea20000000800 */
        /* <DEDUP_REMOVED lines=33> */
[C---:B-1----:R-:W-:Y:S05]  /*1a9d0*/  HMMA.16816.F32.BF16 R4, R160.reuse, R168, R4 ;  /* 0x000000a8a004723c */ /* 0x042fea0000041804 */
[C---:B------:R-:W-:Y:S02]  /*1a9e0*/  FMUL.FTZ R72, R2.reuse, R72 ;  /* 0x0000004802487220 */ /* 0x040fe40000410000 */
[----:B------:R-:W-:Y:S01]  /*1a9f0*/  FMUL.FTZ R73, R2, R73 ;  /* 0x0000004902497220 */ /* 0x000fe20000410000 */
[C---:B------:R-:W-:Y:S01]  /*1aa00*/  HMMA.16816.F32.BF16 R8, R160.reuse, R170, R8 ;  /* 0x000000aaa008723c */ /* 0x040fe20000041808 */
[----:B------:R-:W1:Y:S01]  /*1aa10*/  LDSM.16.MT88.4 R168, [R233+0x12000] ;  /* 0x01200000e9a8783b */ /* 0x000e620000004200 */
[----:B------:R-:W-:Y:S02]  /*1aa20*/  MUFU.EX2 R202, R202 ;  /* 0x000000ca00ca7308 */ /* 0x000fe40000000800 */
[C---:B------:R-:W-:Y:S02]  /*1aa30*/  FMUL.FTZ R74, R0.reuse, R74 ;  /* 0x0000004a004a7220 */ /* 0x040fe40000410000 */
[----:B------:R-:W-:Y:S02]  /*1aa40*/  FMUL.FTZ R75, R0, R75 ;  /* 0x0000004b004b7220 */ /* 0x000fe40000410000 */
[C---:B------:R-:W-:Y:S04]  /*1aa50*/  HMMA.16816.F32.BF16 R36, R160.reuse, R172, R36 ;  /* 0x000000aca024723c */ /* 0x040fe80000041824 */
[C---:B------:R-:W-:Y:S01]  /*1aa60*/  FMUL.FTZ R76, R2.reuse, R76 ;  /* 0x0000004c024c7220 */ /* 0x040fe20000410000 */
[----:B------:R-:W-:Y:S01]  /*1aa70*/  MUFU.EX2 R204, R204 ;  /* 0x000000cc00cc7308 */ /* 0x000fe20000000800 */
        /* <DEDUP_REMOVED lines=72> */
[C---:B------:R-:W-:Y:S04]  /*1af00*/  FMUL.FTZ R120, R2.reuse, R120 ;  /* 0x0000007802787220 */ /* 0x040fe80000410000 */
[----:B------:R-:W-:Y:S01]  /*1af10*/  FMUL.FTZ R121, R2, R121 ;  /* 0x0000007902797220 */ /* 0x000fe20000410000 */
        /* <DEDUP_REMOVED lines=11> */
[C---:B-----5:R-:W-:Y:S03]  /*1afd0*/  HMMA.16816.F32.BF16 R124, R160.reuse, R156, R124 ;  /* 0x0000009ca07c723c */ /* 0x060fe6000004187c */
[C---:B------:R-:W-:Y:S02]  /*1afe0*/  FMUL.FTZ R130, R0.reuse, R130 ;  /* 0x0000008200827220 */ /* 0x040fe40000410000 */
[C---:B------:R-:W-:Y:S02]  /*1aff0*/  FMUL.FTZ R131, R0.reuse, R131 ;  /* 0x0000008300837220 */ /* 0x040fe40000410000 */
[----:B------:R-:W-:Y:S02]  /*1b000*/  FFMA.FTZ R203, R15, R166, -R197 ;  /* 0x000000a60fcb7223 */ /* 0x000fe400000108c5 */
[----:B------:R-:W-:Y:S02]  /*1b010*/  FMUL.FTZ R15, R0, R155 ;  /* 0x0000009b000f7220 */ /* 0x000fe40000410000 */
[----:B------:R-:W5:Y:S01]  /*1b020*/  LDSM.16.MT88.4 R152, [R230+0x16000] ;  /* 0x01600000e698783b */ /* 0x000f620000004200 */
[C---:B------:R-:W-:Y:S01]  /*1b030*/  HMMA.16816.F32.BF16 R128, R160.reuse, R158, R128 ;  /* 0x0000009ea080723c */ /* 0x040fe20000041880 */
[----:B------:R-:W2:Y:S02]  /*1b040*/  MUFU.EX2 R203, R203 ;  /* 0x000000cb00cb7308 */ /* 0x000ea40000000800 */
[C---:B------:R-:W-:Y:S02]  /*1b050*/  FMUL.FTZ R132, R2.reuse, R132 ;  /* 0x0000008402847220 */ /* 0x040fe40000410000 */
[----:B------:R-:W-:Y:S02]  /*1b060*/  FMUL.FTZ R133, R2, R133 ;  /* 0x0000008502857220 */ /* 0x000fe40000410000 */
[C---:B------:R-:W-:Y:S01]  /*1b070*/  FMUL.FTZ R134, R0.reuse, R134 ;  /* 0x0000008600867220 */ /* 0x040fe20000410000 */
[----:B------:R-:W2:Y:S01]  /*1b080*/  LDSM.16.MT88.4 R156, [R233+0x10800] ;  /* 0x01080000e99c783b */ /* 0x000ea20000004200 */
[----:B------:R-:W-:Y:S03]  /*1b090*/  FMUL.FTZ R135, R0, R135 ;  /* 0x0000008700877220 */ /* 0x000fe60000410000 */
[C---:B------:R-:W-:Y:S02]  /*1b0a0*/  FMUL.FTZ R136, R2.reuse, R136 ;  /* 0x0000008802887220 */ /* 0x040fe40000410000 */
[----:B------:R-:W-:Y:S02]  /*1b0b0*/  FMUL.FTZ R137, R2, R137 ;  /* 0x0000008902897220 */ /* 0x000fe40000410000 */
        /* <DEDUP_REMOVED lines=9> */
[C---:B---3--:R-:W-:Y:S04]  /*1b150*/  HMMA.16816.F32.BF16 R136, R160.reuse, R172, R136 ;  /* 0x000000aca088723c */ /* 0x048fe80000041888 */
[----:B------:R-:W-:Y:S02]  /*1b160*/  FFMA.FTZ R207, R19, R166, -R197 ;  /* 0x000000a613cf7223 */ /* 0x000fe400000108c5 */
[C---:B------:R-:W-:Y:S01]  /*1b170*/  FMUL.FTZ R140, R2.reuse, R140 ;  /* 0x0000008c028c7220 */ /* 0x040fe20000410000 */
[----:B------:R-:W3:Y:S01]  /*1b180*/  MUFU.EX2 R205, R205 ;  /* 0x000000cd00cd7308 */ /* 0x000ee20000000800 */
[----:B------:R-:W-:Y:S04]  /*1b190*/  FMUL.FTZ R141, R2, R141 ;  /* 0x0000008d028d7220 */ /* 0x000fe80000410000 */
[C---:B------:R-:W-:Y:S02]  /*1b1a0*/  FMUL.FTZ R142, R0.reuse, R142 ;  /* 0x0000008e008e7220 */ /* 0x040fe40000410000 */
[----:B------:R-:W-:Y:S02]  /*1b1b0*/  FMUL.FTZ R143, R0, R143 ;  /* 0x0000008f008f7220 */ /* 0x000fe40000410000 */
[C---:B------:R-:W-:Y:S01]  /*1b1c0*/  FMUL.FTZ R16, R2.reuse, R148 ;  /* 0x0000009402107220 */ /* 0x040fe20000410000 */
[----:B------:R-:W-:Y:S01]  /*1b1d0*/  MUFU.EX2 R200, R200 ;  /* 0x000000c800c87308 */ /* 0x000fe20000000800 */
[----:B--2---:R-:W-:Y:S01]  /*1b1e0*/  F2FP.BF16.PACK_AB R148, R201, R194 ;  /* 0x000000c2c994723e */ /* 0x004fe200000010ff */
[----:B------:R-:W-:Y:S01]  /*1b1f0*/  FMUL.FTZ R17, R2, R149 ;  /* 0x0000009502117220 */ /* 0x000fe20000410000 */
[----:B------:R-:W-:Y:S01]  /*1b200*/  F2FP.BF16.PACK_AB R149, R203, R196 ;  /* 0x000000c4cb95723e */ /* 0x000fe200000010ff */
[C---:B------:R-:W-:Y:S01]  /*1b210*/  HMMA.16816.F32.BF16 R140, R160.reuse, R174, R140 ;  /* 0x000000aea08c723c */ /* 0x040fe2000004188c */
[----:B------:R-:W2:Y:S02]  /*1b220*/  LDSM.16.MT88.4 R172, [R231+0x10800] ;  /* 0x01080000e7ac783b */ /* 0x000ea40000004200 */
[C---:B------:R-:W-:Y:S02]  /*1b230*/  FMUL.FTZ R18, R0.reuse, R150 ;  /* 0x0000009600127220 */ /* 0x040fe40000410000 */
[----:B------:R-:W-:Y:S01]  /*1b240*/  FMUL.FTZ R19, R0, R151 ;  /* 0x0000009700137220 */ /* 0x000fe20000410000 */
[----:B------:R-:W1:Y:S01]  /*1b250*/  MUFU.EX2 R207, R207 ;  /* 0x000000cf00cf7308 */ /* 0x000e620000000800 */
[C---:B------:R-:W-:Y:S02]  /*1b260*/  FMUL.FTZ R144, R2.reuse, R144 ;  /* 0x0000009002907220 */ /* 0x040fe40000410000 */
[----:B------:R-:W-:Y:S03]  /*1b270*/  FMUL.FTZ R145, R2, R145 ;  /* 0x0000009102917220 */ /* 0x000fe60000410000 */
[C---:B-----5:R-:W-:Y:S03]  /*1b280*/  HMMA.16816.F32.BF16 R16, R160.reuse, R152, R16 ;  /* 0x00000098a010723c */ /* 0x060fe60000041810 */
[C---:B------:R-:W-:Y:S01]  /*1b290*/  FMUL.FTZ R146, R0.reuse, R146 ;  /* 0x0000009200927220 */ /* 0x040fe20000410000 */
[----:B---3--:R-:W-:Y:S01]  /*1b2a0*/  F2FP.BF16.PACK_AB R150, R205, R198 ;  /* 0x000000c6cd96723e */ /* 0x008fe200000010ff */
[----:B------:R-:W-:Y:S02]  /*1b2b0*/  FMUL.FTZ R147, R0, R147 ;  /* 0x0000009300937220 */ /* 0x000fe40000410000 */
[----:B----4-:R-:W-:Y:S02]  /*1b2c0*/  FFMA.FTZ R191, R2, R206, R191 ;  /* 0x000000ce02bf7223 */ /* 0x010fe400000100bf */
[----:B------:R-:W-:Y:S03]  /*1b2d0*/  FFMA.FTZ R188, R0, R243, R188 ;  /* 0x000000f300bc7223 */ /* 0x000fe600000100bc */
[----:B------:R-:W-:Y:S01]  /*1b2e0*/  HMMA.16816.F32.BF16 R144, R160, R154, R144 ;  /* 0x0000009aa090723c */ /* 0x000fe20000041890 */
[----:B------:R-:W3:Y:S02]  /*1b2f0*/  LDSM.16.MT88.4 R152, [R230+0x10800] ;  /* 0x01080000e698783b */ /* 0x000ee40000004200 */
[----:B------:R-:W-:Y:S01]  /*1b300*/  FADD.FTZ R191, R165, R191 ;  /* 0x000000bfa5bf7221 */ /* 0x000fe20000010000 */
[----:B------:R-:W-:Y:S01]  /*1b310*/  IADD3 R0, R252, -0x1, RZ ;  /* 0xfffffffffc007810 */ /* 0x000fe20007ffe0ff */
[----:B------:R-:W-:Y:S01]  /*1b320*/  FADD.FTZ R189, R189, R188 ;  /* 0x000000bcbdbd7221 */ /* 0x000fe20000010000 */
[----:B-1----:R-:W-:Y:S01]  /*1b330*/  F2FP.BF16.PACK_AB R151, R207, R200 ;  /* 0x000000c8cf97723e */ /* 0x002fe200000010ff */
[----:B------:R-:W-:Y:S01]  /*1b340*/  FADD.FTZ R190, R190, R191 ;  /* 0x000000bfbebe7221 */ /* 0x000fe20000010000 */
[----:B------:R-:W-:Y:S01]  /*1b350*/  MOV R252, R0 ;  /* 0x0000000000fc7202 */ /* 0x000fe20000000f00 */
[----:B------:R-:W1:Y:S03]  /*1b360*/  LDSM.16.MT88.4 R160, [R233+0x12800] ;  /* 0x01280000e9a0783b */ /* 0x000e660000004200 */
[----:B------:R-:W-:Y:S01]  /*1b370*/  FADD.FTZ R193, R193, R190 ;  /* 0x000000bec1c17221 */ /* 0x000fe20000010000 */
[C---:B------:R-:W-:Y:S05]  /*1b380*/  HMMA.16816.F32.BF16 R4, R148.reuse, R156, R4 ;  /* 0x0000009c9404723c */ /* 0x040fea0000041804 */
[----:B------:R-:W-:Y:S01]  /*1b390*/  FADD.FTZ R194, R194, R193 ;  /* 0x000000c1c2c27221 */ /* 0x000fe20000010000 */
[----:B------:R-:W-:Y:S01]  /*1b3a0*/  MOV R0, R3 ;  /* 0x0000000300007202 */ /* 0x000fe20000000f00 */
[----:B------:R-:W-:Y:S01]  /*1b3b0*/  FADD.FTZ R192, R192, R189 ;  /* 0x000000bdc0c07221 */ /* 0x000fe20000010000 */
[C---:B------:R-:W-:Y:S01]  /*1b3c0*/  HMMA.16816.F32.BF16 R8, R148.reuse, R158, R8 ;  /* 0x0000009e9408723c */ /* 0x040fe20000041808 */
[----:B------:R-:W4:Y:S03]  /*1b3d0*/  LDSM.16.MT88.4 R156, [R232+0x12800] ;  /* 0x01280000e89c783b */ /* 0x000f260000004200 */
[----:B------:R-:W-:Y:S01]  /*1b3e0*/  FADD.FTZ R201, R201, R194 ;  /* 0x000000c2c9c97221 */ /* 0x000fe20000010000 */
[----:B------:R-:W-:Y:S01]  /*1b3f0*/  MOV R165, R164 ;  /* 0x000000a400a57202 */ /* 0x000fe20000000f00 */
[----:B------:R-:W-:Y:S02]  /*1b400*/  FADD.FTZ R195, R195, R192 ;  /* 0x000000c0c3c37221 */ /* 0x000fe40000010000 */
[C---:B------:R-:W-:Y:S04]  /*1b410*/  HMMA.16816.F32.BF16 R36, R148.reuse, R168, R36 ;  /* 0x000000a89424723c */ /* 0x040fe80000041824 */
[----:B------:R-:W-:Y:S02]  /*1b420*/  FADD.FTZ R198, R198, R201 ;  /* 0x000000c9c6c67221 */ /* 0x000fe40000010000 */
[----:B------:R-:W-:Y:S02]  /*1b430*/  FADD.FTZ R196, R196, R195 ;  /* 0x000000c3c4c47221 */ /* 0x000fe40000010000 */
[C---:B------:R-:W-:Y:S01]  /*1b440*/  HMMA.16816.F32.BF16 R40, R148.reuse, R170, R40 ;  /* 0x000000aa9428723c */ /* 0x040fe20000041828 */
[----:B------:R-:W5:Y:S03]  /*1b450*/  LDSM.16.MT88.4 R168, [R230+0x12800] ;  /* 0x01280000e6a8783b */ /* 0x000f660000004200 */
[----:B------:R-:W-:Y:S02]  /*1b460*/  FADD.FTZ R205, R205, R198 ;  /* 0x000000c6cdcd7221 */ /* 0x000fe40000010000 */
[----:B------:R-:W-:Y:S02]  /*1b470*/  FADD.FTZ R203, R203, R196 ;  /* 0x000000c4cbcb7221 */ /* 0x000fe40000010000 */
[C---:B--2---:R-:W-:Y:S04]  /*1b480*/  HMMA.16816.F32.BF16 R44, R148.reuse, R172, R44 ;  /* 0x000000ac942c723c */ /* 0x044fe8000004182c */
[----:B------:R-:W-:Y:S04]  /*1b490*/  FADD.FTZ R200, R200, R203 ;  /* 0x000000cbc8c87221 */ /* 0x000fe80000010000 */
[C---:B------:R-:W-:Y:S01]  /*1b4a0*/  HMMA.16816.F32.BF16 R48, R148.reuse, R174, R48 ;  /* 0x000000ae9430723c */ /* 0x040fe20000041830 */
[----:B------:R-:W2:Y:S03]  /*1b4b0*/  LDSM.16.MT88.4 R172, [R231+0x14800] ;  /* 0x01480000e7ac783b */ /* 0x000ea60000004200 */
[----:B------:R-:W-:Y:S04]  /*1b4c0*/  FADD.FTZ R207, R207, R200 ;  /* 0x000000c8cfcf7221 */ /* 0x000fe80000010000 */
[C---:B---3--:R-:W-:Y:S08]  /*1b4d0*/  HMMA.16816.F32.BF16 R52, R148.reuse, R152, R52 ;  /* 0x000000989434723c */ /* 0x048ff00000041834 */
[C---:B------:R-:W-:Y:S01]  /*1b4e0*/  HMMA.16816.F32.BF16 R56, R148.reuse, R154, R56 ;  /* 0x0000009a9438723c */ /* 0x040fe20000041838 */
[----:B------:R-:W3:Y:S07]  /*1b4f0*/  LDSM.16.MT88.4 R152, [R230+0x14800] ;  /* 0x01480000e698783b */ /* 0x000eee0000004200 */
[C---:B-1----:R-:W-:Y:S08]  /*1b500*/  HMMA.16816.F32.BF16 R60, R148.reuse, R160, R60 ;  /* 0x000000a0943c723c */ /* 0x042ff0000004183c */
[C---:B------:R-:W-:Y:S01]  /*1b510*/  HMMA.16816.F32.BF16 R64, R148.reuse, R162, R64 ;  /* 0x000000a29440723c */ /* 0x040fe20000041840 */
[----:B------:R-:W-:Y:S07]  /*1b520*/  LDSM.16.MT88.4 R160, [R232+0x16800] ;  /* 0x01680000e8a0783b */ /* 0x000fee0000004200 */
[C---:B----4-:R-:W-:Y:S08]  /*1b530*/  HMMA.16816.F32.BF16 R68, R148.reuse, R156, R68 ;  /* 0x0000009c9444723c */ /* 0x050ff00000041844 */
[C---:B------:R-:W-:Y:S01]  /*1b540*/  HMMA.16816.F32.BF16 R72, R148.reuse, R158, R72 ;  /* 0x0000009e9448723c */ /* 0x040fe20000041848 */
[----:B------:R-:W1:Y:S07]  /*1b550*/  LDSM.16.MT88.4 R156, [R233+0x16800] ;  /* 0x01680000e99c783b */ /* 0x000e6e0000004200 */
[C---:B------:R-:W-:Y:S08]  /*1b560*/  HMMA.16816.F32.BF16 R76, R148.reuse, R176, R76 ;  /* 0x000000b0944c723c */ /* 0x040ff0000004184c */
[C---:B------:R-:W-:Y:S01]  /*1b570*/  HMMA.16816.F32.BF16 R80, R148.reuse, R178, R80 ;  /* 0x000000b29450723c */ /* 0x040fe20000041850 */
[----:B------:R-:W-:Y:S07]  /*1b580*/  LDSM.16.MT88.4 R176, [R230+0x13000] ;  /* 0x01300000e6b0783b */ /* 0x000fee0000004200 */
[C---:B-----5:R-:W-:Y:S08]  /*1b590*/  HMMA.16816.F32.BF16 R84, R148.reuse, R168, R84 ;  /* 0x000000a89454723c */ /* 0x060ff00000041854 */
[C---:B------:R-:W-:Y:S01]  /*1b5a0*/  HMMA.16816.F32.BF16 R88, R148.reuse, R170, R88 ;  /* 0x000000aa9458723c */ /* 0x040fe20000041858 */
[----:B------:R-:W4:Y:S07]  /*1b5b0*/  LDSM.16.MT88.4 R168, [R231+0x16800] ;  /* 0x01680000e7a8783b */ /* 0x000f2e0000004200 */
[C---:B------:R-:W-:Y:S07]  /*1b5c0*/  HMMA.16816.F32.BF16 R92, R148.reuse, R180, R92 ;  /* 0x000000b4945c723c */ /* 0x040fee000004185c */
[-CC-:B------:R-:W-:Y:S01]  /*1b5d0*/  FFMA.FTZ R180, R20, R166.reuse, -R199.reuse ;  /* 0x000000a614b47223 */ /* 0x180fe200000108c7 */
[C---:B------:R-:W-:Y:S04]  /*1b5e0*/  HMMA.16816.F32.BF16 R96, R148.reuse, R182, R96 ;  /* 0x000000b69460723c */ /* 0x040fe80000041860 */
[-C--:B------:R-:W-:Y:S01]  /*1b5f0*/  FFMA.FTZ R181, R21, R166.reuse, -R199 ;  /* 0x000000a615b57223 */ /* 0x080fe200000108c7 */
[----:B------:R-:W-:Y:S02]  /*1b600*/  MUFU.EX2 R180, R180 ;  /* 0x000000b400b47308 */ /* 0x000fe40000000800 */
[-CC-:B------:R-:W-:Y:S01]  /*1b610*/  FFMA.FTZ R182, R22, R166.reuse, -R197.reuse ;  /* 0x000000a616b67223 */ /* 0x180fe200000108c5 */
[C---:B------:R-:W-:Y:S04]  /*1b620*/  HMMA.16816.F32.BF16 R100, R148.reuse, R184, R100 ;  /* 0x000000b89464723c */ /* 0x040fe80000041864 */
[-C--:B------:R-:W-:Y:S02]  /*1b630*/  FFMA.FTZ R183, R23, R166.reuse, -R197 ;  /* 0x000000a617b77223 */ /* 0x080fe400000108c5 */
[----:B------:R-:W5:Y:S01]  /*1b640*/  LDSM.16.MT88.4 R20, [R230+0x16800] ;  /* 0x01680000e614783b */ /* 0x000f620000004200 */
[-CC-:B------:R-:W-:Y:S01]  /*1b650*/  FFMA.FTZ R184, R24, R166.reuse, -R199.reuse ;  /* 0x000000a618b87223 */ /* 0x180fe200000108c7 */
[C---:B------:R-:W-:Y:S01]  /*1b660*/  HMMA.16816.F32.BF16 R104, R148.reuse, R186, R104 ;  /* 0x000000ba9468723c */ /* 0x040fe20000041868 */
[----:B------:R-:W1:Y:S03]  /*1b670*/  MUFU.EX2 R181, R181 ;  /* 0x000000b500b57308 */ /* 0x000e660000000800 */
[-C--:B------:R-:W-:Y:S03]  /*1b680*/  FFMA.FTZ R185, R25, R166.reuse, -R199 ;  /* 0x000000a619b97223 */ /* 0x080fe600000108c7 */
[-CC-:B------:R-:W-:Y:S01]  /*1b690*/  FFMA.FTZ R186, R26, R166.reuse, -R197.reuse ;  /* 0x000000a61aba7223 */ /* 0x180fe200000108c5 */
[C---:B--2---:R-:W-:Y:S03]  /*1b6a0*/  HMMA.16816.F32.BF16 R108, R148.reuse, R172, R108 ;  /* 0x000000ac946c723c */ /* 0x044fe6000004186c */
[----:B------:R-:W-:Y:S01]  /*1b6b0*/  MUFU.EX2 R182, R182 ;  /* 0x000000b600b67308 */ /* 0x000fe20000000800 */
[----:B------:R-:W-:Y:S02]  /*1b6c0*/  FFMA.FTZ R187, R27, R166, -R197 ;  /* 0x000000a61bbb7223 */ /* 0x000fe400000108c5 */
[----:B------:R-:W-:Y:S02]  /*1b6d0*/  LDSM.16.MT88.4 R24, [R230+0x11000] ;  /* 0x01100000e618783b */ /* 0x000fe40000004200 */
[C---:B------:R-:W-:Y:S05]  /*1b6e0*/  HMMA.16816.F32.BF16 R112, R148.reuse, R174, R112 ;  /* 0x000000ae9470723c */ /* 0x040fea0000041870 */
[----:B------:R-:W2:Y:S01]  /*1b6f0*/  MUFU.EX2 R183, R183 ;  /* 0x000000b700b77308 */ /* 0x000ea20000000800 */
[----:B------:R-:W-:Y:S02]  /*1b700*/  LDSM.16.MT88.4 R172, [R233+0x13000] ;  /* 0x01300000e9ac783b */ /* 0x000fe40000004200 */
[C---:B---3--:R-:W-:Y:S07]  /*1b710*/  HMMA.16816.F32.BF16 R116, R148.reuse, R152, R116 ;  /* 0x000000989474723c */ /* 0x048fee0000041874 */
[----:B------:R-:W-:Y:S01]  /*1b720*/  MUFU.EX2 R184, R184 ;  /* 0x000000b800b87308 */ /* 0x000fe20000000800 */
[C---:B------:R-:W-:Y:S01]  /*1b730*/  HMMA.16816.F32.BF16 R120, R148.reuse, R154, R120 ;  /* 0x0000009a9478723c */ /* 0x040fe20000041878 */
[----:B------:R-:W3:Y:S07]  /*1b740*/  LDSM.16.MT88.4 R152, [R233+0x11000] ;  /* 0x01100000e998783b */ /* 0x000eee0000004200 */
[C---:B-1----:R-:W-:Y:S01]  /*1b750*/  HMMA.16816.F32.BF16 R124, R148.reuse, R156, R124 ;  /* 0x0000009c947c723c */ /* 0x042fe2000004187c */
[----:B------:R-:W1:Y:S07]  /*1b760*/  MUFU.EX2 R185, R185 ;  /* 0x000000b900b97308 */ /* 0x000e6e0000000800 */
[C---:B------:R-:W-:Y:S01]  /*1b770*/  HMMA.16816.F32.BF16 R128, R148.reuse, R158, R128 ;  /* 0x0000009e9480723c */ /* 0x040fe20000041880 */
[----:B------:R-:W1:Y:S02]  /*1b780*/  LDSM.16.MT88.4 R156, [R232+0x11000] ;  /* 0x01100000e89c783b */ /* 0x000e640000004200 */
[----:B------:R-:W-:Y:S05]  /*1b790*/  MUFU.EX2 R186, R186 ;  /* 0x000000ba00ba7308 */ /* 0x000fea0000000800 */
[C---:B------:R-:W-:Y:S05]  /*1b7a0*/  HMMA.16816.F32.BF16 R132, R148.reuse, R160, R132 ;  /* 0x000000a09484723c */ /* 0x040fea0000041884 */
[----:B------:R-:W1:Y:S03]  /*1b7b0*/  MUFU.EX2 R187, R187 ;  /* 0x000000bb00bb7308 */ /* 0x000e660000000800 */
[C---:B------:R-:W-:Y:S01]  /*1b7c0*/  HMMA.16816.F32.BF16 R12, R148.reuse, R162, R12 ;  /* 0x000000a2940c723c */ /* 0x040fe2000004180c */
[----:B------:R-:W3:Y:S07]  /*1b7d0*/  LDSM.16.MT88.4 R160, [R231+0x11000] ;  /* 0x01100000e7a0783b */ /* 0x000eee0000004200 */
[C---:B----4-:R-:W-:Y:S08]  /*1b7e0*/  HMMA.16816.F32.BF16 R136, R148.reuse, R168, R136 ;  /* 0x000000a89488723c */ /* 0x050ff00000041888 */
[C---:B------:R-:W-:Y:S01]  /*1b7f0*/  HMMA.16816.F32.BF16 R140, R148.reuse, R170, R140 ;  /* 0x000000aa948c723c */ /* 0x040fe2000004188c */
[----:B------:R-:W4:Y:S07]  /*1b800*/  LDSM.16.MT88.4 R168, [R232+0x13000] ;  /* 0x01300000e8a8783b */ /* 0x000f2e0000004200 */
[C---:B-----5:R-:W-:Y:S07]  /*1b810*/  HMMA.16816.F32.BF16 R16, R148.reuse, R20, R16 ;  /* 0x000000149410723c */ /* 0x060fee0000041810 */
[----:B------:R-:W-:Y:S01]  /*1b820*/  F2FP.BF16.PACK_AB R20, R181, R180 ;  /* 0x000000b4b514723e */ /* 0x000fe200000010ff */
[----:B------:R-:W-:Y:S01]  /*1b830*/  HMMA.16816.F32.BF16 R144, R148, R22, R144 ;  /* 0x000000169490723c */ /* 0x000fe20000041890 */
[----:B------:R-:W5:Y:S03]  /*1b840*/  LDSM.16.MT88.4 R148, [R231+0x13000] ;  /* 0x01300000e794783b */ /* 0x000f660000004200 */
[----:B--2---:R-:W-:Y:S01]  /*1b850*/  F2FP.BF16.PACK_AB R21, R183, R182 ;  /* 0x000000b6b715723e */ /* 0x004fe200000010ff */
[----:B------:R-:W-:Y:S02]  /*1b860*/  FADD.FTZ R180, R180, R205 ;  /* 0x000000cdb4b47221 */ /* 0x000fe40000010000 */
[----:B-1----:R-:W-:Y:S01]  /*1b870*/  F2FP.BF16.PACK_AB R22, R185, R184 ;  /* 0x000000b8b916723e */ /* 0x002fe200000010ff */
[----:B------:R-:W-:Y:S01]  /*1b880*/  FADD.FTZ R182, R182, R207 ;  /* 0x000000cfb6b67221 */ /* 0x000fe20000010000 */
[----:B------:R-:W-:Y:S03]  /*1b890*/  F2FP.BF16.PACK_AB R23, R187, R186 ;  /* 0x000000babb17723e */ /* 0x000fe600000010ff */
[----:B------:R-:W-:Y:S02]  /*1b8a0*/  FADD.FTZ R181, R181, R180 ;  /* 0x000000b4b5b57221 */ /* 0x000fe40000010000 */
[----:B------:R-:W-:Y:S02]  /*1b8b0*/  FADD.FTZ R183, R183, R182 ;  /* 0x000000b6b7b77221 */ /* 0x000fe40000010000 */
[C---:B---3--:R-:W-:Y:S05]  /*1b8c0*/  HMMA.16816.F32.BF16 R4, R20.reuse, R152, R4 ;  /* 0x000000981404723c */ /* 0x048fea0000041804 */
        /* <DEDUP_REMOVED lines=14> */
[----:B------:R-:W2:Y:S07]  /*1b9b0*/  LDSM.16.MT88.4 R24, [R232+0x15000] ;  /* 0x01500000e818783b */ /* 0x000eae0000004200 */
[C---:B------:R-:W-:Y:S08]  /*1b9c0*/  HMMA.16816.F32.BF16 R60, R20.reuse, R172, R60 ;  /* 0x000000ac143c723c */ /* 0x040ff0000004183c */
[C---:B------:R-:W-:Y:S01]  /*1b9d0*/  HMMA.16816.F32.BF16 R64, R20.reuse, R174, R64 ;  /* 0x000000ae1440723c */ /* 0x040fe20000041840 */
[----:B------:R-:W-:Y:S07]  /*1b9e0*/  LDSM.16.MT88.4 R172, [R233+0x17800] ;  /* 0x01780000e9ac783b */ /* 0x000fee0000004200 */
[C---:B----4-:R-:W-:Y:S08]  /*1b9f0*/  HMMA.16816.F32.BF16 R68, R20.reuse, R168, R68 ;  /* 0x000000a81444723c */ /* 0x050ff00000041844 */
[C---:B------:R-:W-:Y:S01]  /*1ba00*/  HMMA.16816.F32.BF16 R72, R20.reuse, R170, R72 ;  /* 0x000000aa1448723c */ /* 0x040fe20000041848 */
[----:B------:R-:W-:Y:S07]  /*1ba10*/  LDSM.16.MT88.4 R168, [R232+0x11800] ;  /* 0x01180000e8a8783b */ /* 0x000fee0000004200 */
[C---:B-----5:R-:W-:Y:S08]  /*1ba20*/  HMMA.16816.F32.BF16 R76, R20.reuse, R148, R76 ;  /* 0x00000094144c723c */ /* 0x060ff0000004184c */
[C---:B------:R-:W-:Y:S01]  /*1ba30*/  HMMA.16816.F32.BF16 R80, R20.reuse, R150, R80 ;  /* 0x000000961450723c */ /* 0x040fe20000041850 */
[----:B------:R-:W3:Y:S07]  /*1ba40*/  LDSM.16.MT88.4 R148, [R231+0x15000] ;  /* 0x01500000e794783b */ /* 0x000eee0000004200 */
[C---:B------:R-:W-:Y:S07]  /*1ba50*/  HMMA.16816.F32.BF16 R84, R20.reuse, R176, R84 ;  /* 0x000000b01454723c */ /* 0x040fee0000041854 */
[-CC-:B------:R-:W-:Y:S01]  /*1ba60*/  FFMA.FTZ R176, R28, R166.reuse, -R199.reuse ;  /* 0x000000a61cb07223 */ /* 0x180fe200000108c7 */
[C---:B------:R-:W-:Y:S04]  /*1ba70*/  HMMA.16816.F32.BF16 R88, R20.reuse, R178, R88 ;  /* 0x000000b21458723c */ /* 0x040fe80000041858 */
[-CC-:B------:R-:W-:Y:S01]  /*1ba80*/  FFMA.FTZ R177, R29, R166.reuse, -R199.reuse ;  /* 0x000000a61db17223 */ /* 0x180fe200000108c7 */
[----:B------:R-:W-:Y:S01]  /*1ba90*/  MUFU.EX2 R176, R176 ;  /* 0x000000b000b07308 */ /* 0x000fe20000000800 */
[-C--:B------:R-:W-:Y:S02]  /*1baa0*/  FFMA.FTZ R199, R33, R166.reuse, -R199 ;  /* 0x000000a621c77223 */ /* 0x080fe400000108c7 */
[C---:B-1----:R-:W-:Y:S04]  /*1bab0*/  HMMA.16816.F32.BF16 R92, R20.reuse, R152, R92 ;  /* 0x00000098145c723c */ /* 0x042fe8000004185c */
[-CC-:B------:R-:W-:Y:S02]  /*1bac0*/  FFMA.FTZ R178, R30, R166.reuse, -R197.reuse ;  /* 0x000000a61eb27223 */ /* 0x180fe400000108c5 */
[-CC-:B------:R-:W-:Y:S01]  /*1bad0*/  FFMA.FTZ R179, R31, R166.reuse, -R197.reuse ;  /* 0x000000a61fb37223 */ /* 0x180fe200000108c5 */
[----:B------:R-:W-:Y:S01]  /*1bae0*/  MUFU.EX2 R199, R199 ;  /* 0x000000c700c77308 */ /* 0x000fe20000000800 */
[C---:B------:R-:W-:Y:S01]  /*1baf0*/  HMMA.16816.F32.BF16 R96, R20.reuse, R154, R96 ;  /* 0x0000009a1460723c */ /* 0x040fe20000041860 */
[----:B------:R-:W1:Y:S03]  /*1bb00*/  LDSM.16.MT88.4 R28, [R233+0x17000] ;  /* 0x01700000e91c783b */ /* 0x000e660000004200 */
[----:B------:R-:W-:Y:S04]  /*1bb10*/  FFMA.FTZ R197, R35, R166, -R197 ;  /* 0x000000a623c57223 */ /* 0x000fe800000108c5 */
[C---:B--2---:R-:W-:Y:S01]  /*1bb20*/  HMMA.16816.F32.BF16 R100, R20.reuse, R24, R100 ;  /* 0x000000181464723c */ /* 0x044fe20000041864 */
[----:B------:R-:W2:Y:S01]  /*1bb30*/  LDSM.16.MT88.4 R152, [R232+0x17000] ;  /* 0x01700000e898783b */ /* 0x000ea20000004200 */
[----:B------:R-:W4:Y:S06]  /*1bb40*/  MUFU.EX2 R177, R177 ;  /* 0x000000b100b17308 */ /* 0x000f2c0000000800 */
[C---:B------:R-:W-:Y:S01]  /*1bb50*/  HMMA.16816.F32.BF16 R104, R20.reuse, R26, R104 ;  /* 0x0000001a1468723c */ /* 0x040fe20000041868 */
[----:B------:R-:W5:Y:S03]  /*1bb60*/  LDSM.16.MT88.4 R24, [R230+0x17000] ;  /* 0x01700000e618783b */ /* 0x000f660000004200 */
[----:B------:R-:W-:Y:S04]  /*1bb70*/  MUFU.EX2 R178, R178 ;  /* 0x000000b200b27308 */ /* 0x000fe80000000800 */
[C---:B---3--:R-:W-:Y:S01]  /*1bb80*/  HMMA.16816.F32.BF16 R108, R20.reuse, R148, R108 ;  /* 0x00000094146c723c */ /* 0x048fe2000004186c */
[----:B------:R-:W-:Y:S05]  /*1bb90*/  LDSM.16.MT88.4 R32, [R231+0x11800] ;  /* 0x01180000e720783b */ /* 0x000fea0000004200 */
[----:B------:R-:W3:Y:S02]  /*1bba0*/  MUFU.EX2 R179, R179 ;  /* 0x000000b300b37308 */ /* 0x000ee40000000800 */
[C---:B------:R-:W-:Y:S01]  /*1bbb0*/  HMMA.16816.F32.BF16 R112, R20.reuse, R150, R112 ;  /* 0x000000961470723c */ /* 0x040fe20000041870 */
[----:B------:R-:W3:Y:S07]  /*1bbc0*/  LDSM.16.MT88.4 R148, [R233+0x11800] ;  /* 0x01180000e994783b */ /* 0x000eee0000004200 */
[C---:B------:R-:W-:Y:S01]  /*1bbd0*/  HMMA.16816.F32.BF16 R116, R20.reuse, R156, R116 ;  /* 0x0000009c1474723c */ /* 0x040fe20000041874 */
[----:B------:R-:W2:Y:S07]  /*1bbe0*/  MUFU.EX2 R197, R197 ;  /* 0x000000c500c57308 */ /* 0x000eae0000000800 */
[C---:B------:R-:W-:Y:S08]  /*1bbf0*/  HMMA.16816.F32.BF16 R120, R20.reuse, R158, R120 ;  /* 0x0000009e1478723c */ /* 0x040ff00000041878 */
[C---:B-1----:R-:W-:Y:S08]  /*1bc00*/  HMMA.16816.F32.BF16 R124, R20.reuse, R28, R124 ;  /* 0x0000001c147c723c */ /* 0x042ff0000004187c */
[C---:B------:R-:W-:Y:S01]  /*1bc10*/  HMMA.16816.F32.BF16 R128, R20.reuse, R30, R128 ;  /* 0x0000001e1480723c */ /* 0x040fe20000041880 */
[----:B------:R-:W1:Y:S07]  /*1bc20*/  LDSM.16.MT88.4 R28, [R230+0x11800] ;  /* 0x01180000e61c783b */ /* 0x000e6e0000004200 */
[C---:B--2---:R-:W-:Y:S08]  /*1bc30*/  HMMA.16816.F32.BF16 R132, R20.reuse, R152, R132 ;  /* 0x000000981484723c */ /* 0x044ff00000041884 */
[C---:B------:R-:W-:Y:S01]  /*1bc40*/  HMMA.16816.F32.BF16 R12, R20.reuse, R154, R12 ;  /* 0x0000009a140c723c */ /* 0x040fe2000004180c */
[----:B------:R-:W-:Y:S07]  /*1bc50*/  LDSM.16.MT88.4 R152, [R233+0x15800] ;  /* 0x01580000e998783b */ /* 0x000fee0000004200 */
[C---:B------:R-:W-:Y:S08]  /*1bc60*/  HMMA.16816.F32.BF16 R136, R20.reuse, R160, R136 ;  /* 0x000000a01488723c */ /* 0x040ff00000041888 */
[C---:B------:R-:W-:Y:S08]  /*1bc70*/  HMMA.16816.F32.BF16 R140, R20.reuse, R162, R140 ;  /* 0x000000a2148c723c */ /* 0x040ff0000004188c */
[C---:B-----5:R-:W-:Y:S08]  /*1bc80*/  HMMA.16816.F32.BF16 R16, R20.reuse, R24, R16 ;  /* 0x000000181410723c */ /* 0x060ff00000041810 */
[----:B------:R-:W-:Y:S01]  /*1bc90*/  HMMA.16816.F32.BF16 R144, R20, R26, R144 ;  /* 0x0000001a1490723c */ /* 0x000fe20000041890 */
[----:B------:R-:W2:Y:S06]  /*1bca0*/  LDSM.16.MT88.4 R24, [R233+0x13800] ;  /* 0x01380000e918783b */ /* 0x000eac0000004200 */
[----:B----4-:R-:W-:Y:S01]  /*1bcb0*/  F2FP.BF16.PACK_AB R20, R177, R176 ;  /* 0x000000b0b114723e */ /* 0x010fe200000010ff */
[----:B------:R-:W-:Y:S01]  /*1bcc0*/  FADD.FTZ R176, R176, R185 ;  /* 0x000000b9b0b07221 */ /* 0x000fe20000010000 */
[----:B---3--:R-:W-:Y:S03]  /*1bcd0*/  F2FP.BF16.PACK_AB R21, R179, R178 ;  /* 0x000000b2b315723e */ /* 0x008fe600000010ff */
[----:B------:R-:W-:Y:S01]  /*1bce0*/  F2FP.BF16.PACK_AB R22, R199, R202 ;  /* 0x000000cac716723e */ /* 0x000fe200000010ff */
[----:B------:R-:W-:Y:S01]  /*1bcf0*/  FADD.FTZ R177, R177, R176 ;  /* 0x000000b0b1b17221 */ /* 0x000fe20000010000 */
[----:B------:R-:W-:Y:S01]  /*1bd00*/  F2FP.BF16.PACK_AB R23, R197, R204 ;  /* 0x000000ccc517723e */ /* 0x000fe200000010ff */
[----:B------:R-:W-:Y:S02]  /*1bd10*/  FADD.FTZ R178, R178, R187 ;  /* 0x000000bbb2b27221 */ /* 0x000fe40000010000 */
[----:B------:R-:W-:Y:S02]  /*1bd20*/  FADD.FTZ R202, R202, R177 ;  /* 0x000000b1caca7221 */ /* 0x000fe40000010000 */
[----:B------:R-:W-:Y:S02]  /*1bd30*/  FADD.FTZ R179, R179, R178 ;  /* 0x000000b2b3b37221 */ /* 0x000fe40000010000 */
[C---:B------:R-:W-:Y:S01]  /*1bd40*/  HMMA.16816.F32.BF16 R160, R20.reuse, R148, R4 ;  /* 0x0000009414a0723c */ /* 0x040fe20000041804 */
[----:B------:R-:W3:Y:S02]  /*1bd50*/  LDSM.16.MT88.4 R4, [R232+0x13800] ;  /* 0x01380000e804783b */ /* 0x000ee40000004200 */
[----:B------:R-:W-:Y:S02]  /*1bd60*/  FADD.FTZ R2, R199, R202 ;  /* 0x000000cac7027221 */ /* 0x000fe40000010000 */
[----:B------:R-:W-:Y:S03]  /*1bd70*/  FADD.FTZ R204, R204, R179 ;  /* 0x000000b3cccc7221 */ /* 0x000fe60000010000 */
[C---:B------:R-:W-:Y:S01]  /*1bd80*/  HMMA.16816.F32.BF16 R156, R20.reuse, R150, R8 ;  /* 0x00000096149c723c */ /* 0x040fe20000041808 */
[----:B------:R-:W4:Y:S03]  /*1bd90*/  LDSM.16.MT88.4 R8, [R231+0x13800] ;  /* 0x01380000e708783b */ /* 0x000f260000004200 */
[----:B------:R-:W-:Y:S04]  /*1bda0*/  FADD.FTZ R243, R197, R204 ;  /* 0x000000ccc5f37221 */ /* 0x000fe80000010000 */
[C---:B------:R-:W-:Y:S01]  /*1bdb0*/  HMMA.16816.F32.BF16 R36, R20.reuse, R168, R36 ;  /* 0x000000a81424723c */ /* 0x040fe20000041824 */
[----:B------:R-:W5:Y:S07]  /*1bdc0*/  LDSM.16.MT88.4 R148, [R230+0x13800] ;  /* 0x01380000e694783b */ /* 0x000f6e0000004200 */
[C---:B------:R-:W-:Y:S01]  /*1bdd0*/  HMMA.16816.F32.BF16 R40, R20.reuse, R170, R40 ;  /* 0x000000aa1428723c */ /* 0x040fe20000041828 */
[----:B------:R-:W-:Y:S07]  /*1bde0*/  LDSM.16.MT88.4 R168, [R230+0x15800] ;  /* 0x01580000e6a8783b */ /* 0x000fee0000004200 */
[C---:B------:R-:W-:Y:S01]  /*1bdf0*/  HMMA.16816.F32.BF16 R44, R20.reuse, R32, R44 ;  /* 0x00000020142c723c */ /* 0x040fe2000004182c */
[----:B------:R-:W-:Y:S07]  /*1be00*/  STL [R1], R2 ;  /* 0x0000000201007387 */ /* 0x000fee0000100800 */
        /* <DEDUP_REMOVED lines=30> */
[C---:B----4-:R-:W-:Y:S08]  /*1bff0*/  HMMA.16816.F32.BF16 R148, R20.reuse, R8, R16 ;  /* 0x000000081494723c */ /* 0x050ff00000041810 */
[----:B------:R-:W-:Y:S01]  /*1c000*/  HMMA.16816.F32.BF16 R144, R20, R10, R144 ;  /* 0x0000000a1490723c */ /* 0x000fe20000041890 */
[----:B------:R-:W-:-:S07]  /*1c010*/  @P0 BRA `(.L_x_4264) ;  /* 0xffffc68000000947 */ /* 0x000fce000383ffff */
.L_x_4255:
        /* <DEDUP_REMOVED lines=10> */
[----:B------:R-:W2:Y:S04]  /*1c0c0*/  LDL R4, [R1] ;  /* 0x0000000001047983 */ /* 0x000ea80000100800 */
[----:B--2---:R2:W3:Y:S02]  /*1c0d0*/  SHFL.BFLY PT, R6, R4, 0x2, 0x1f ;  /* 0x0c401f0004067f89 */ /* 0x0044e400000e0000 */
.L_x_4278:
[----:B--2---:R-:W2:Y:S02]  /*1c0e0*/  LDL.LU R4, [R1] ;  /* 0x0000000001047983 */ /* 0x004ea40000300800 */
[----:B--23--:R-:W-:Y:S01]  /*1c0f0*/  FADD.FTZ R7, R6, R4 ;  /* 0x0000000406077221 */ /* 0x00cfe20000010000 */
[----:B------:R-:W-:Y:S05]  /*1c100*/  BRA.DIV ~URZ, `(.L_x_4266) ;  /* 0x00001ee27f007947 */ /* 0x000fea000b800000 */
[----:B------:R-:W2:Y:S04]  /*1c110*/  SHFL.BFLY PT, R10, R243, 0x2, 0x1f ;  /* 0x0c401f00f30a7f89 */ /* 0x000ea800000e0000 */
[----:B------:R-:W3:Y:S01]  /*1c120*/  SHFL.BFLY PT, R0, R7, 0x1, 0x1f ;  /* 0x0c201f0007007f89 */ /* 0x000ee200000e0000 */
[----:B--2---:R-:W-:-:S02]  /*1c130*/  FADD.FTZ R10, R10, R243 ;  /* 0x000000f30a0a7221 */ /* 0x004fc40000010000 */
[----:B---3--:R-:W-:-:S03]  /*1c140*/  FADD.FTZ R11, R7, R0 ;  /* 0x00000000070b7221 */ /* 0x008fc60000010000 */
[----:B------:R2:W3:Y:S04]  /*1c150*/  SHFL.BFLY PT, R6, R10, 0x1, 0x1f ;  /* 0x0c201f000a067f89 */ /* 0x0004e800000e0000 */
.L_x_4279:
        /* <DEDUP_REMOVED lines=8> */
[----:B------:R-:W-:Y:S01]  /*1c1e0*/  LEA.HI R7, R5, R4, RZ, 0x2 ;  /* 0x0000000405077211 */ /* 0x000fe200078f10ff */
[----:B---3--:R-:W-:-:S03]  /*1c1f0*/  FMUL.FTZ R160, R0, R160 ;  /* 0x000000a000a07220 */ /* 0x008fc60000410000 */
[--C-:B------:R-:W-:Y:S01]  /*1c200*/  SHF.R.S32.HI R13, RZ, 0x2, R7.reuse ;  /* 0x00000002ff0d7819 */ /* 0x100fe20000011407 */
[C---:B------:R-:W-:Y:S01]  /*1c210*/  FMUL.FTZ R161, R0.reuse, R161 ;  /* 0x000000a100a17220 */ /* 0x040fe20000410000 */
[----:B--2---:R-:W-:Y:S01]  /*1c220*/  SHF.R.S32.HI R10, RZ, 0x1f, R7 ;  /* 0x0000001fff0a7819 */ /* 0x004fe20000011407 */
        /* <DEDUP_REMOVED lines=287> */
[----:B------:R-:W1:Y:S01]  /*1d420*/  LD.E.64 R80, [R8.64+0x88] ;  /* 0x0000880408507980 */ /* 0x000e62000c101b00 */
[----:B---3--:R-:W3:Y:S01]  /*1d430*/  @P4 MUFU.LG2 R17, R11 ;  /* 0x0000000b00114308 */ /* 0x008ee20000000c00 */
        /* <DEDUP_REMOVED lines=28> */
.L_x_4268:
[----:B------:R-:W-:Y:S02]  /*1d600*/  ULDC.64 UR4, c[0x0][0x118] ;  /* 0x0000460000047ab9 */ /* 0x000fe40000000a00 */
[----:B------:R-:W2:Y:S04]  /*1d610*/  LD.E R2, [R8.64+0x60] ;  /* 0x0000600408027980 */ /* 0x000ea8000c101900 */
[----:B------:R-:W3:Y:S01]  /*1d620*/  LD.E R242, [R8.64+0xb4] ;  /* 0x0000b40408f27980 */ /* 0x000ee2000c101900 */
[----:B--2---:R-:W-:-:S04]  /*1d630*/  IMAD R3, R2, R238, R237 ;  /* 0x000000ee02037224 */ /* 0x004fc800078e02ed */
[----:B---3--:R-:W-:Y:S02]  /*1d640*/  IMAD R242, R242, R3, RZ ;  /* 0x00000003f2f27224 */ /* 0x008fe400078e02ff */
.L_x_4269:
[----:B------:R-:W-:Y:S05]  /*1d650*/  BSYNC B0 ;  /* 0x0000000000007941 */ /* 0x000fea0003800000 */
.L_x_4267:
[----:B------:R-:W-:Y:S02]  /*1d660*/  ULDC.64 UR4, c[0x0][0x118] ;  /* 0x0000460000047ab9 */ /* 0x000fe40000000a00 */
[----:B------:R1:W5:Y:S04]  /*1d670*/  LD.E.64 R82, [R8.64+0x70] ;  /* 0x0000700408527980 */ /* 0x000368000c101b00 */
[----:B------:R1:W5:Y:S01]  /*1d680*/  LD.E.64 R84, [R8.64+0xa0] ;  /* 0x0000a00408547980 */ /* 0x000362000c101b00 */
[----:B------:R-:W-:Y:S01]  /*1d690*/  WARPSYNC 0xffffffff ;  /* 0xffffffff00007948 */ /* 0x000fe20003800000 */
[----:B------:R-:W-:Y:S01]  /*1d6a0*/  SHF.R.S32.HI R3, RZ, 0x1f, R12 ;  /* 0x0000001fff037819 */ /* 0x000fe2000001140c */
[----:B------:R-:W-:Y:S01]  /*1d6b0*/  BSSY B0, `(.L_x_4270) ;  /* 0x000002a000007945 */ /* 0x000fe20003800000 */
[----:B------:R-:W-:Y:S02]  /*1d6c0*/  BAR.SYNC.DEFER_BLOCKING 0x0 ;  /* 0x0000000000007b1d */ /* 0x000fe40000010000 */
[----:B------:R-:W-:-:S04]  /*1d6d0*/  LEA.HI R3, R3, R12, RZ, 0x2 ;  /* 0x0000000c03037211 */ /* 0x000fc800078f10ff */
[----:B------:R-:W-:-:S05]  /*1d6e0*/  LOP3.LUT R3, R3, 0xffffffc, RZ, 0xc0, !PT ;  /* 0x0ffffffc03037812 */ /* 0x000fca00078ec0ff */
[----:B------:R-:W-:Y:S01]  /*1d6f0*/  IMAD.IADD R3, R12, 0x1, -R3 ;  /* 0x000000010c037824 */ /* 0x000fe200078e0a03 */
[----:B-1----:R-:W-:Y:S01]  /*1d700*/  LOP3.LUT R9, R10, 0xffffffe0, RZ, 0xc0, !PT ;  /* 0xffffffe00a097812 */ /* 0x002fe200078ec0ff */
[----:B------:R1:W2:Y:S04]  /*1d710*/  LDS.128 R72, [R241] ;  /* 0x00000000f1487984 */ /* 0x0002a80000000c00 */
[----:B------:R-:W-:Y:S01]  /*1d720*/  IMAD.IADD R8, R4, 0x1, -R9 ;  /* 0x0000000104087824 */ /* 0x000fe200078e0a09 */
[----:B------:R1:W3:Y:S04]  /*1d730*/  LDS.128 R68, [R241+0x800] ;  /* 0x00080000f1447984 */ /* 0x0002e80000000c00 */
[----:B------:R-:W-:Y:S01]  /*1d740*/  LOP3.LUT P0, RZ, R8, 0x3, RZ, 0xc0, !PT ;  /* 0x0000000308ff7812 */ /* 0x000fe2000780c0ff */
[----:B------:R1:W4:Y:S01]  /*1d750*/  LDS.128 R64, [R241+0x1000] ;  /* 0x00100000f1407984 */ /* 0x0003220000000c00 */
        /* <DEDUP_REMOVED lines=31> */
.L_x_4271:
[----:B--234-:R-:W-:Y:S05]  /*1d950*/  BSYNC B0 ;  /* 0x0000000000007941 */ /* 0x01cfea0003800000 */
.L_x_4270:
[----:B------:R-:W2:Y:S01]  /*1d960*/  S2R R2, SR_TID.X ;  /* 0x0000000000027919 */ /* 0x000ea20000002100 */
[----:B------:R-:W-:Y:S01]  /*1d970*/  LEA.HI R3, R5, R4, RZ, 0x3 ;  /* 0x0000000405037211 */ /* 0x000fe200078f18ff */
[----:B------:R-:W-:Y:S01]  /*1d980*/  IMAD.SHL.U32 R239, R239, 0x40, RZ ;  /* 0x00000040efef7824 */ /* 0x000fe200078e00ff */
[----:B------:R-:W-:Y:S02]  /*1d990*/  BSSY B0, `(.L_x_4272) ;  /* 0x0000023000007945 */ /* 0x000fe40003800000 */
[----:B------:R-:W-:Y:S02]  /*1d9a0*/  LOP3.LUT R3, R3, 0xfffffff8, RZ, 0xc0, !PT ;  /* 0xfffffff803037812 */ /* 0x000fe400078ec0ff */
[----:B------:R-:W-:-:S03]  /*1d9b0*/  SHF.R.S32.HI R5, RZ, 0x1f, R239 ;  /* 0x0000001fff057819 */ /* 0x000fc600000114ef */
[----:B------:R-:W-:Y:S02]  /*1d9c0*/  IMAD.IADD R3, R4, 0x1, -R3 ;  /* 0x0000000104037824 */ /* 0x000fe400078e0a03 */
[----:B------:R-:W-:Y:S02]  /*1d9d0*/  IMAD R4, R81, R239, RZ ;  /* 0x000000ef51047224 */ /* 0x000fe400078e02ff */
[----:B------:R-:W-:Y:S02]  /*1d9e0*/  IMAD.SHL.U32 R8, R3, 0x8, RZ ;  /* 0x0000000803087824 */ /* 0x000fe400078e00ff */
[----:B------:R-:W-:-:S03]  /*1d9f0*/  IMAD R5, R80, R5, R4 ;  /* 0x0000000550057224 */ /* 0x000fc600078e0204 */
[----:B------:R-:W-:Y:S02]  /*1da00*/  SHF.R.S32.HI R9, RZ, 0x1f, R8 ;  /* 0x0000001fff097819 */ /* 0x000fe40000011408 */
[----:B--2---:R-:W-:-:S03]  /*1da10*/  SHF.R.S32.HI R3, RZ, 0x1f, R2 ;  /* 0x0000001fff037819 */ /* 0x004fc60000011402 */
[----:B------:R-:W-:Y:S01]  /*1da20*/  IMAD.WIDE.U32 R8, R80, R239, R8 ;  /* 0x000000ef50087225 */ /* 0x000fe200078e0008 */
[----:B------:R-:W-:-:S03]  /*1da30*/  LEA.HI R3, R3, R2, RZ, 0x3 ;  /* 0x0000000203037211 */ /* 0x000fc600078f18ff */
[----:B------:R-:W-:Y:S01]  /*1da40*/  IMAD.IADD R239, R240, 0x1, -R239 ;  /* 0x00000001f0ef7824 */ /* 0x000fe200078e0aef */
[----:B------:R-:W-:Y:S02]  /*1da50*/  IADD3 R6, P0, R6, R8, RZ ;  /* 0x0000000806067210 */ /* 0x000fe40007f1e0ff */
[----:B------:R-:W-:Y:S02]  /*1da60*/  SHF.R.S32.HI R3, RZ, 0x3, R3 ;  /* 0x00000003ff037819 */ /* 0x000fe40000011403 */
[----:B------:R-:W-:Y:S01]  /*1da70*/  IADD3.X R7, R0, R9, R5, P0, !PT ;  /* 0x0000000900077210 */ /* 0x000fe200007fe405 */
[----:B------:R-:W-:Y:S01]  /*1da80*/  IMAD R5, R15, R237, RZ ;  /* 0x000000ed0f057224 */ /* 0x000fe200078e02ff */
[----:B------:R-:W-:Y:S02]  /*1da90*/  ISETP.GE.AND P0, PT, R3, R239, PT ;  /* 0x000000ef0300720c */ /* 0x000fe40003f06270 */
[----:B------:R-:W-:-:S05]  /*1daa0*/  SHF.R.S32.HI R0, RZ, 0x1f, R237 ;  /* 0x0000001fff007819 */ /* 0x000fca00000114ed */
[C---:B------:R-:W-:Y:S01]  /*1dab0*/  IMAD R0, R14.reuse, R0, R5 ;  /* 0x000000000e007224 */ /* 0x040fe200078e0205 */
[----:B------:R-:W-:Y:S01]  /*1dac0*/  SHF.R.S32.HI R5, RZ, 0x1f, R3 ;  /* 0x0000001fff057819 */ /* 0x000fe20000011403 */
[----:B------:R-:W-:-:S04]  /*1dad0*/  IMAD.WIDE.U32 R14, R14, R237, R6 ;  /* 0x000000ed0e0e7225 */ /* 0x000fc800078e0006 */
[----:B------:R-:W-:Y:S01]  /*1dae0*/  IMAD.IADD R11, R15, 0x1, R0 ;  /* 0x000000010f0b7824 */ /* 0x000fe200078e0200 */
[----:B------:R-:W-:Y:S05]  /*1daf0*/  @P0 BRA `(.L_x_4273) ;  /* 0x000000c000000947 */ /* 0x000fea0003800000 */
[----:B------:R-:W-:Y:S01]  /*1db00*/  MOV R10, R14 ;  /* 0x0000000e000a7202 */ /* 0x000fe20000000f00 */
[----:B------:R-:W-:Y:S01]  /*1db10*/  IMAD R0, R81, R3, RZ ;  /* 0x0000000351007224 */ /* 0x000fe200078e02ff */
[----:B------:R-:W-:-:S03]  /*1db20*/  ULDC.64 UR4, c[0x0][0x118] ;  /* 0x0000460000047ab9 */ /* 0x000fc60000000a00 */
[----:B------:R-:W-:-:S04]  /*1db30*/  IMAD.WIDE.U32 R6, R3, R80, R10 ;  /* 0x0000005003067225 */ /* 0x000fc800078e000a */
[----:B------:R-:W-:Y:S01]  /*1db40*/  IMAD R0, R80, R5, R0 ;  /* 0x0000000550007224 */ /* 0x000fe200078e0200 */
[----:B-----5:R-:W-:-:S04]  /*1db50*/  LEA R8, P0, R6, R82, 0x1 ;  /* 0x0000005206087211 */ /* 0x020fc800078008ff */
[----:B------:R-:W-:-:S04]  /*1db60*/  IADD3 R7, R7, R0, RZ ;  /* 0x0000000007077210 */ /* 0x000fc80007ffe0ff */
[----:B------:R-:W-:-:S05]  /*1db70*/  LEA.HI.X R9, R6, R83, R7, 0x1, P0 ;  /* 0x0000005306097211 */ /* 0x000fca00000f0c07 */
[----:B------:R2:W-:Y:S04]  /*1db80*/  ST.E.128 [R8.64], R72 ;  /* 0x0000004808007985 */ /* 0x0005e8000c101d04 */
[----:B-1----:R2:W-:Y:S04]  /*1db90*/  ST.E.128 [R8.64+0x80], R56 ;  /* 0x0000803808007985 */ /* 0x0025e8000c101d04 */
[----:B------:R2:W-:Y:S04]  /*1dba0*/  ST.E.128 [R8.64+0x100], R40 ;  /* 0x0001002808007985 */ /* 0x0005e8000c101d04 */
[----:B------:R2:W-:Y:S02]  /*1dbb0*/  ST.E.128 [R8.64+0x180], R24 ;  /* 0x0001801808007985 */ /* 0x0005e4000c101d04 */
.L_x_4273:
[----:B------:R-:W-:Y:S05]  /*1dbc0*/  BSYNC B0 ;  /* 0x0000000000007941 */ /* 0x000fea0003800000 */
.L_x_4272:
[----:B------:R-:W-:Y:S01]  /*1dbd0*/  IADD3 R0, R3, 0x10, RZ ;  /* 0x0000001003007810 */ /* 0x000fe20007ffe0ff */
[----:B------:R-:W-:Y:S03]  /*1dbe0*/  BSSY B0, `(.L_x_4274) ;  /* 0x0000012000007945 */ /* 0x000fe60003800000 */
[----:B------:R-:W-:-:S13]  /*1dbf0*/  ISETP.GE.AND P0, PT, R0, R239, PT ;  /* 0x000000ef0000720c */ /* 0x000fda0003f06270 */
[----:B------:R-:W-:Y:S05]  /*1dc00*/  @P0 BRA `(.L_x_4275) ;  /* 0x000000f000000947 */ /* 0x000fea0003800000 */
[----:B--2---:R-:W-:Y:S01]  /*1dc10*/  IADD3 R9, P0, R3, 0x10, RZ ;  /* 0x0000001003097810 */ /* 0x004fe20007f1e0ff */
[----:B------:R-:W-:Y:S01]  /*1dc20*/  IMAD.MOV.U32 R12, RZ, RZ, R14 ;  /* 0x000000ffff0c7224 */ /* 0x000fe200078e000e */
[----:B------:R-:W-:Y:S01]  /*1dc30*/  MOV R13, R11 ;  /* 0x0000000b000d7202 */ /* 0x000fe20000000f00 */
[----:B------:R-:W-:Y:S02]  /*1dc40*/  ULDC.64 UR4, c[0x0][0x118] ;  /* 0x0000460000047ab9 */ /* 0x000fe40000000a00 */
[----:B------:R-:W-:Y:S02]  /*1dc50*/  IMAD.X R7, RZ, RZ, R5, P0 ;  /* 0x000000ffff077224 */ /* 0x000fe400000e0605 */
[----:B------:R-:W-:-:S04]  /*1dc60*/  IMAD.WIDE.U32 R12, R80, R9, R12 ;  /* 0x00000009500c7225 */ /* 0x000fc800078e000c */
[----:B------:R-:W-:Y:S01]  /*1dc70*/  IMAD R7, R7, R80, RZ ;  /* 0x0000005007077224 */ /* 0x000fe200078e02ff */
[----:B-----5:R-:W-:-:S03]  /*1dc80*/  LEA R6, P0, R12, R82, 0x1 ;  /* 0x000000520c067211 */ /* 0x020fc600078008ff */
[----:B------:R-:W-:-:S05]  /*1dc90*/  IMAD R7, R81, R9, R7 ;  /* 0x0000000951077224 */ /* 0x000fca00078e0207 */
[----:B------:R-:W-:-:S04]  /*1dca0*/  IADD3 R7, R13, R7, RZ ;  /* 0x000000070d077210 */ /* 0x000fc80007ffe0ff */
[----:B------:R-:W-:-:S05]  /*1dcb0*/  LEA.HI.X R7, R12, R83, R7, 0x1, P0 ;  /* 0x000000530c077211 */ /* 0x000fca00000f0c07 */
[----:B------:R2:W-:Y:S04]  /*1dcc0*/  ST.E.128 [R6.64], R68 ;  /* 0x0000004406007985 */ /* 0x0005e8000c101d04 */
[----:B-1----:R2:W-:Y:S04]  /*1dcd0*/  ST.E.128 [R6.64+0x80], R52 ;  /* 0x0000803406007985 */ /* 0x0025e8000c101d04 */
[----:B------:R2:W-:Y:S04]  /*1dce0*/  ST.E.128 [R6.64+0x100], R36 ;  /* 0x0001002406007985 */ /* 0x0005e8000c101d04 */
[----:B------:R2:W-:Y:S02]  /*1dcf0*/  ST.E.128 [R6.64+0x180], R20 ;  /* 0x0001801406007985 */ /* 0x0005e4000c101d04 */
.L_x_4275:
[----:B------:R-:W-:Y:S05]  /*1dd00*/  BSYNC B0 ;  /* 0x0000000000007941 */ /* 0x000fea0003800000 */
.L_x_4274:
        /* <DEDUP_REMOVED lines=19> */
.L_x_4277:
[----:B------:R-:W-:Y:S05]  /*1de40*/  BSYNC B0 ;  /* 0x0000000000007941 */ /* 0x000fea0003800000 */
.L_x_4276:
[----:B------:R-:W-:Y:S01]  /*1de50*/  IADD3 R0, R3, 0x30, RZ ;  /* 0x0000003003007810 */ /* 0x000fe20007ffe0ff */
[----:B------:R-:W-:-:S03]  /*1de60*/  IMAD.MOV.U32 R237, RZ, RZ, 0x0 ;  /* 0x00000000ffed7424 */ /* 0x000fc600078e00ff */
[----:B------:R-:W-:-:S13]  /*1de70*/  ISETP.GE.AND P0, PT, R0, R239, PT ;  /* 0x000000ef0000720c */ /* 0x000fda0003f06270 */
[----:B------:R-:W-:Y:S05]  /*1de80*/  @P0 RET.REL.NODEC R236 `(_ZN5flash24flash_fwd_splitkv_kernelI23Flash_fwd_kernel_traitsILi256ELi64ELi64ELi4ELb0ELb0EN7cutlass10bfloat16_tE19Flash_kernel_traitsILi256ELi64ELi64ELi4ES3_EELb0ELb0ELb0ELb0ELb1ELb0ELb0ELb1EEEvNS_16Flash_fwd_paramsE) ;  /* 0xfffe2170ec000950 */ /* 0x000fea0003c3ffff */
[----:B------:R-:W-:Y:S01]  /*1de90*/  IADD3 R3, P0, R3, 0x30, RZ ;  /* 0x0000003003037810 */ /* 0x000fe20007f1e0ff */
[----:B--2---:R-:W-:Y:S01]  /*1dea0*/  IMAD.MOV.U32 R7, RZ, RZ, R11 ;  /* 0x000000ffff077224 */ /* 0x004fe200078e000b */
[----:B------:R-:W-:Y:S01]  /*1deb0*/  MOV R6, R14 ;  /* 0x0000000e00067202 */ /* 0x000fe20000000f00 */
[----:B------:R-:W-:Y:S01]  /*1dec0*/  IMAD.MOV.U32 R237, RZ, RZ, 0x0 ;  /* 0x00000000ffed7424 */ /* 0x000fe200078e00ff */
[----:B------:R-:W-:Y:S01]  /*1ded0*/  IADD3.X R5, RZ, R5, RZ, P0, !PT ;  /* 0x00000005ff057210 */ /* 0x000fe200007fe4ff */
[----:B------:R-:W-:Y:S02]  /*1dee0*/  ULDC.64 UR4, c[0x0][0x118] ;  /* 0x0000460000047ab9 */ /* 0x000fe40000000a00 */
[----:B------:R-:W-:-:S04]  /*1def0*/  IMAD.WIDE.U32 R6, R80, R3, R6 ;  /* 0x0000000350067225 */ /* 0x000fc800078e0006 */
[----:B------:R-:W-:Y:S01]  /*1df00*/  IMAD R5, R5, R80, RZ ;  /* 0x0000005005057224 */ /* 0x000fe200078e02ff */
[----:B-----5:R-:W-:-:S03]  /*1df10*/  LEA R2, P0, R6, R82, 0x1 ;  /* 0x0000005206027211 */ /* 0x020fc600078008ff */
[----:B------:R-:W-:-:S05]  /*1df20*/  IMAD R5, R81, R3, R5 ;  /* 0x0000000351057224 */ /* 0x000fca00078e0205 */
[----:B------:R-:W-:-:S04]  /*1df30*/  IADD3 R5, R7, R5, RZ ;  /* 0x0000000507057210 */ /* 0x000fc80007ffe0ff */
[----:B------:R-:W-:-:S05]  /*1df40*/  LEA.HI.X R3, R6, R83, R5, 0x1, P0 ;  /* 0x0000005306037211 */ /* 0x000fca00000f0c05 */
[----:B-1----:R1:W-:Y:S04]  /*1df50*/  ST.E.128 [R2.64], R60 ;  /* 0x0000003c02007985 */ /* 0x0023e8000c101d04 */
[----:B------:R1:W-:Y:S04]  /*1df60*/  ST.E.128 [R2.64+0x80], R44 ;  /* 0x0000802c02007985 */ /* 0x0003e8000c101d04 */
[----:B------:R1:W-:Y:S04]  /*1df70*/  ST.E.128 [R2.64+0x100], R28 ;  /* 0x0001001c02007985 */ /* 0x0003e8000c101d04 */
[----:B------:R1:W-:Y:S01]  /*1df80*/  ST.E.128 [R2.64+0x180], R76 ;  /* 0x0001804c02007985 */ /* 0x0003e2000c101d04 */
[----:B------:R-:W-:Y:S05]  /*1df90*/  RET.REL.NODEC R236 `(_ZN5flash24flash_fwd_splitkv_kernelI23Flash_fwd_kernel_traitsILi256ELi64ELi64ELi4ELb0ELb0EN7cutlass10bfloat16_tE19Flash_kernel_traitsILi256ELi64ELi64ELi4ES3_EELb0ELb0ELb0ELb0ELb1ELb0ELb0ELb1EEEvNS_16Flash_fwd_paramsE) ;  /* 0xfffe2060ec007950 */ /* 0x000fea0003c3ffff */
.L_x_4265:
[----:B------:R2:W5:Y:S01]  /*1dfa0*/  LDL R7, [R1] ;  /* 0x0000000001077983 */ /* 0x0005620000100800 */
[----:B------:R-:W-:-:S02]  /*1dfb0*/  MOV R6, 0x2 ;  /* 0x0000000200067802 */ /* 0x000fc40000000f00 */
[----:B------:R-:W-:Y:S02]  /*1dfc0*/  MOV R4, 0x1dfe0 ;  /* 0x0001dfe000047802 */ /* 0x000fe40000000f00 */
[----:B-12--5:R-:W-:Y:S05]  /*1dfd0*/  CALL.REL.NOINC `($__internal_22_$__cuda_sm70_shflsync_bfly_p) ;  /* 0x000000f000007944 */ /* 0x026fea0003c00000 */
[----:B-12---:R-:W-:Y:S05]  /*1dfe0*/  BRA `(.L_x_4278) ;  /* 0xffffe0f000007947 */ /* 0x006fea000383ffff */
.L_x_4266:
[----:B------:R-:W-:Y:S02]  /*1dff0*/  MOV R6, 0x1 ;  /* 0x0000000100067802 */ /* 0x000fe40000000f00 */
[----:B------:R-:W-:Y:S02]  /*1e000*/  MOV R4, 0x1e020 ;  /* 0x0001e02000047802 */ /* 0x000fe40000000f00 */
[----:B-1---5:R-:W-:Y:S05]  /*1e010*/  CALL.REL.NOINC `($__internal_22_$__cuda_sm70_shflsync_bfly_p) ;  /* 0x000000b000007944 */ /* 0x022fea0003c00000 */
[----:B--2---:R-:W-:Y:S01]  /*1e020*/  FADD.FTZ R11, R7, R6 ;  /* 0x00000006070b7221 */ /* 0x004fe20000010000 */
[----:B-1----:R-:W-:Y:S02]  /*1e030*/  MOV R7, R243 ;  /* 0x000000f300077202 */ /* 0x002fe40000000f00 */
[----:B------:R-:W-:Y:S02]  /*1e040*/  MOV R6, 0x2 ;  /* 0x0000000200067802 */ /* 0x000fe40000000f00 */
[----:B------:R-:W-:Y:S02]  /*1e050*/  MOV R4, 0x1e070 ;  /* 0x0001e07000047802 */ /* 0x000fe40000000f00 */
[----:B------:R-:W-:Y:S05]  /*1e060*/  CALL.REL.NOINC `($__internal_22_$__cuda_sm70_shflsync_bfly_p) ;  /* 0x0000006000007944 */ /* 0x000fea0003c00000 */
[----:B--2---:R-:W-:Y:S01]  /*1e070*/  FADD.FTZ R10, R243, R6 ;  /* 0x00000006f30a7221 */ /* 0x004fe20000010000 */
[----:B------:R-:W-:Y:S02]  /*1e080*/  MOV R6, 0x1 ;  /* 0x0000000100067802 */ /* 0x000fe40000000f00 */
[----:B------:R-:W-:-:S02]  /*1e090*/  MOV R4, 0x1e0c0 ;  /* 0x0001e0c000047802 */ /* 0x000fc40000000f00 */
[----:B-1----:R-:W-:Y:S02]  /*1e0a0*/  MOV R7, R10 ;  /* 0x0000000a00077202 */ /* 0x002fe40000000f00 */
[----:B------:R-:W-:Y:S05]  /*1e0b0*/  CALL.REL.NOINC `($__internal_22_$__cuda_sm70_shflsync_bfly_p) ;  /* 0x0000001000007944 */ /* 0x000fea0003c00000 */
[----:B-12---:R-:W-:Y:S05]  /*1e0c0*/  BRA `(.L_x_4279) ;  /* 0xffffe09000007947 */ /* 0x006fea000383ffff */
        .weak           $__internal_22_$__cuda_sm70_shflsync_bfly_p
        .type           $__internal_22_$__cuda_sm70_shflsync_bfly_p,@function
        .size           $__internal_22_$__cuda_sm70_shflsync_bfly_p,(.L_x_8889 - $__internal_22_$__cuda_sm70_shflsync_bfly_p)
$__internal_22_$__cuda_sm70_shflsync_bfly_p:
[----:B------:R-:W-:Y:S01]  /*1e0d0*/  MOV R12, R4 ;  /* 0x00000004000c7202 */ /* 0x000fe20000000f00 */
[----:B------:R-:W-:Y:S04]  /*1e0e0*/  WARPSYNC R0 ;  /* 0x0000000000007348 */ /* 0x000fe80003800000 */
[----:B------:R-:W-:Y:S01]  /*1e0f0*/  MOV R13, 0x0 ;  /* 0x00000000000d7802 */ /* 0x000fe20000000f00 */
[----:B------:R1:W2:Y:S03]  /*1e100*/  SHFL.BFLY PT, R6, R7, R6, R5 ;  /* 0x0c00000607067389 */ /* 0x0002a600000e0005 */
[----:B------:R-:W-:Y:S05]  /*1e110*/  RET.REL.NODEC R12 `(_ZN5flash24flash_fwd_splitkv_kernelI23Flash_fwd_kernel_traitsILi256ELi64ELi64ELi4ELb0ELb0EN7cutlass10bfloat16_tE19Flash_kernel_traitsILi256ELi64ELi64ELi4ES3_EELb0ELb0ELb0ELb0ELb1ELb0ELb0ELb1EEEvNS_16Flash_fwd_paramsE) ;  /* 0xfffe1ee00c007950 */ /* 0x000fea0003c3ffff */
.L_x_4280:
        /* <DEDUP_REMOVED lines=14> */
.L_x_8889:


//--------------------- .text._ZN5flash24flash_fwd_splitkv_kernelI23Flash_fwd_kernel_traitsILi256ELi64ELi64ELi4ELb0ELb0EN7cutlass10bfloat16_tE19Flash_kernel_traitsILi256ELi64ELi64ELi4ES3_EELb0ELb0ELb0ELb0ELb1ELb1ELb0ELb1EEEvNS_16Flash_fwd_paramsE --------------------------
	.section	.text._ZN5flash24flash_fwd_splitkv_kernelI23Flash_fwd_kernel_traitsILi256ELi64ELi64ELi4ELb0ELb0EN7cutlass10bfloat16_tE19Flash_kernel_traitsILi256ELi64ELi64ELi4ES3_EELb0ELb0ELb0ELb0ELb1ELb1ELb0ELb1EEEvNS_16Flash_fwd_paramsE,"ax",@progbits
	.sectioninfo	@"SHI_REGISTERS=255"
	.align	128
        .global         _ZN5flash24flash_fwd_splitkv_kernelI23Flash_fwd_kernel_traitsILi256ELi64ELi64ELi4ELb0ELb0EN7cutlass10bfloat16_tE19Flash_kernel_traitsILi256ELi64ELi64ELi4ES3_EELb0ELb0ELb0ELb0ELb1ELb1ELb0ELb1EEEvNS_16Flash_fwd_paramsE
        .type           _ZN5flash24flash_fwd_splitkv_kernelI23Flash_fwd_kernel_traitsILi256ELi64ELi64ELi4ELb0ELb0EN7cutlass10bfloat16_tE19Flash_kernel_traitsILi256ELi64ELi64ELi4ES3_EELb0ELb0ELb0ELb0ELb1ELb1ELb0ELb1EEEvNS_16Flash_fwd_paramsE,@function
        .size           _ZN5flash24flash_fwd_splitkv_kernelI23Flash_fwd_kernel_traitsILi256ELi64ELi64ELi4ELb0ELb0EN7cutlass10bfloat16_tE19Flash_kernel_traitsILi256ELi64ELi64ELi4ES3_EELb0ELb0ELb0ELb0ELb1ELb1ELb0ELb1EEEvNS_16Flash_fwd_paramsE,(.L_x_8891 - _ZN5flash24flash_fwd_splitkv_kernelI23Flash_fwd_kernel_traitsILi256ELi64ELi64ELi4ELb0ELb0EN7cutlass10bfloat16_tE19Flash_kernel_traitsILi256ELi64ELi64ELi4ES3_EELb0ELb0ELb0ELb0ELb1ELb1ELb0ELb1EEEvNS_16Flash_fwd_paramsE)
        .other          _ZN5flash24flash_fwd_splitkv_kernelI23Flash_fwd_kernel_traitsILi256ELi64ELi64ELi4ELb0ELb0EN7cutlass10bfloat16_tE19Flash_kernel_traitsILi256ELi64ELi64ELi4ES3_EELb0ELb0ELb0ELb0ELb1ELb1ELb0ELb1EEEvNS_16Flash_fwd_paramsE,@"STO_CUDA_ENTRY STV_DEFAULT"
_ZN5flash24flash_fwd_splitkv_kernelI23Flash_fwd_kernel_traitsILi256ELi64ELi64ELi4ELb0ELb0EN7cutlass10bfloat16_tE19Flash_kernel_traitsILi256ELi64ELi64ELi4ES3_EELb0ELb0ELb0ELb0ELb1ELb1ELb0ELb1EEEvNS_16Flash_fwd_paramsE:
.text._ZN5flash24flash_fwd_splitkv_kernelI23Flash_fwd_kernel_traitsILi256ELi64ELi64ELi4ELb0ELb0EN7cutlass10bfloat16_tE19Flash_kernel_traitsILi256ELi64ELi64ELi4ES3_EELb0ELb0ELb0ELb0ELb1ELb1ELb0ELb1EEEvNS_16Flash_fwd_paramsE:
        /* <DEDUP_REMOVED lines=10> */
[----:B-123--:R-:W-:Y:S05]  /*00a0*/  CALL.REL.NOINC `($_ZN5flash24flash_fwd_splitkv_kernelI23Flash_fwd_kernel_traitsILi256ELi64ELi64ELi4ELb0ELb0EN7cutlass10bfloat16_tE19Flash_kernel_traitsILi256ELi64ELi64ELi4ES3_EELb0ELb0ELb0ELb0ELb1ELb1ELb0ELb1EEEvNS_16Flash_fwd_paramsE$_ZN5flash30compute_attn_1rowblock_splitkvI23Flash_fwd_kernel_traitsILi256ELi64ELi64ELi4ELb0ELb0EN7cutlass10bfloat16_tE19Flash_kernel_traitsILi256ELi64ELi64ELi4ES3_EELb0ELb0ELb0ELb0ELb1ELb1ELb0ELb1ENS_16Flash_fwd_paramsEEEvRKT8_iiiii) ;  /* 0x0000002000007944 */ /* 0x00efea0003c00000 */
[----:B------:R-:W-:Y:S05]  /*00b0*/  BSYNC B3 ;  /* 0x0000000000037941 */ /* 0x000fea0003800000 */
.L_x_4281:
[----:B------:R-:W-:Y:S05]  /*00c0*/  EXIT ;  /* 0x000000000000794d */ /* 0x000fea0003800000 */
        .type           $_ZN5flash24flash_fwd_splitkv_kernelI23Flash_fwd_kernel_traitsILi256ELi64ELi64ELi4ELb0ELb0EN7cutlass10bfloat16_tE19Flash_kernel_traitsILi256ELi64ELi64ELi4ES3_EELb0ELb0ELb0ELb0ELb1ELb1ELb0ELb1EEEvNS_16Flash_fwd_paramsE$_ZN5flash30compute_attn_1rowblock_splitkvI23Flash_fwd_kernel_traitsILi256ELi64ELi64ELi4ELb0ELb0EN7cutlass10bfloat16_tE19Flash_kernel_traitsILi256ELi64ELi64ELi4ES3_EELb0ELb0ELb0ELb0ELb1ELb1ELb0ELb1ENS_16Flash_fwd_paramsEEEvRKT8_iiiii,@function
        .size           $_ZN5flash24flash_fwd_splitkv_kernelI23Flash_fwd_kernel_traitsILi256ELi64ELi64ELi4ELb0ELb0EN7cutlass10bfloat16_tE19Flash_kernel_traitsILi256ELi64ELi64ELi4ES3_EELb0ELb0ELb0ELb0ELb1ELb1ELb0ELb1EEEvNS_16Flash_fwd_paramsE$_ZN5flash30compute_attn_1rowblock_splitkvI23Flash_fwd_kernel_traitsILi256ELi64ELi64ELi4ELb0ELb0EN7cutlass10bfloat16_tE19Flash_kernel_traitsILi256ELi64ELi64ELi4ES3_EELb0ELb0ELb0ELb0ELb1ELb1ELb0ELb1ENS_16Flash_fwd_paramsEEEvRKT8_iiiii,($__internal_23_$__cuda_sm70_shflsync_bfly_p - $_ZN5flash24flash_fwd_splitkv_kernelI23Flash_fwd_kernel_traitsILi256ELi64ELi64ELi4ELb0ELb0EN7cutlass10bfloat16_tE19Flash_kernel_traitsILi256ELi64ELi64ELi4ES3_EELb0ELb0ELb0ELb0ELb1ELb1ELb0ELb1EEEvNS_16Flash_fwd_paramsE$_ZN5flash30compute_attn_1rowblock_splitkvI23Flash_fwd_kernel_traitsILi256ELi64ELi64ELi4ELb0ELb0EN7cutlass10bfloat16_tE19Flash_kernel_traitsILi256ELi64ELi64ELi4ES3_EELb0ELb0ELb0ELb0ELb1ELb1ELb0ELb1ENS_16Flash_fwd_paramsEEEvRKT8_iiiii)
$_ZN5flash24flash_fwd_splitkv_kernelI23Flash_fwd_kernel_traitsILi256ELi64ELi64ELi4ELb0ELb0EN7cutlass10bfloat16_tE19Flash_kernel_traitsILi256ELi64ELi64ELi4ES3_EELb0ELb0ELb0ELb0ELb1ELb1ELb0ELb1EEEvNS_16Flash_fwd_paramsE$_ZN5flash30compute_attn_1rowblock_splitkvI23Flash_fwd_kernel_traitsILi256ELi64ELi64ELi4ELb0ELb0EN7cutlass10bfloat16_tE19Flash_kernel_traitsILi256ELi64ELi64ELi4ES3_EELb0ELb0ELb0ELb0ELb1ELb1ELb0ELb1ENS_16Flash_fwd_paramsEEEvRKT8_iiiii:
        /* <DEDUP_REMOVED lines=21> */
.L_x_4283:
[----:B------:R-:W-:Y:S05]  /*0220*/  BSYNC B0 ;  /* 0x0000000000007941 */ /* 0x000fea0003800000 */
.L_x_4282:
        /* <DEDUP_REMOVED lines=17> */
.L_x_4285:
[----:B------:R3:W5:Y:S02]  /*0340*/  LD.E R66, [R28.64+0xb8] ;  /* 0x0000b8061c427980 */ /* 0x000764000c101900 */
.L_x_4286:
[----:B------:R-:W-:Y:S05]  /*0350*/  BSYNC B0 ;  /* 0x0000000000007941 */ /* 0x000fea0003800000 */
.L_x_4284:
        /* <DEDUP_REMOVED lines=10> */
.L_x_4288:
[----:B------:R-:W4:Y:S01]  /*0400*/  LD.E.64 R2, [R28.64+0x108] ;  /* 0x000108061c027980 */ /* 0x000f22000c101b00 */
[----:B------:R-:W-:Y:S01]  /*0410*/  BSSY B0, `(.L_x_4290) ;  /* 0x0000006000007945 */ /* 0x000fe20003800000 */
[----:B----4-:R-:W-:-:S04]  /*0420*/  ISETP.NE.U32.AND P1, PT, R2, RZ, PT ;  /* 0x000000ff0200720c */ /* 0x010fc80003f25070 */
[----:B------:R-:W-:Y:S01]  /*0430*/  ISETP.NE.AND.EX P1, PT, R3, RZ, PT, P1 ;  /* 0x000000ff0300720c */ /* 0x000fe20003f25310 */
[----:B------:R-:W-:-:S12]  /*0440*/  IMAD.MOV.U32 R3, RZ, RZ, RZ ;  /* 0x000000ffff037224 */ /* 0x000fd800078e00ff */
[----:B------:R-:W-:Y:S05]  /*0450*/  @!P1 BRA `(.L_x_4291) ;  /* 0x0000001000009947 */ /* 0x000fea0003800000 */
[----:B------:R4:W5:Y:S02]  /*0460*/  LD.E R3, [R28.64+0xbc] ;  /* 0x0000bc061c037980 */ /* 0x000964000c101900 */
.L_x_4291:
[----:B------:R-:W-:Y:S05]  /*0470*/  BSYNC B0 ;  /* 0x0000000000007941 */ /* 0x000fea0003800000 */
.L_x_4290:
[----:B-----5:R-:W-:Y:S02]  /*0480*/  IADD3 R54, R66, R3, RZ ;  /* 0x0000000342367210 */ /* 0x020fe40007ffe0ff */
.L_x_4289:
[----:B------:R-:W-:Y:S05]  /*0490*/  BSYNC B1 ;  /* 0x0000000000017941 */ /* 0x000fea0003800000 */
.L_x_4287:
[----:B------:R-:W-:Y:S01]  /*04a0*/  IMAD.SHL.U32 R71, R241, 0x40, RZ ;  /* 0x00000040f1477824 */ /* 0x000fe200078e00ff */
[----:B------:R-:W-:Y:S01]  /*04b0*/  MOV R2, R238 ;  /* 0x000000ee00027202 */ /* 0x000fe20000000f00 */
[----:B------:R-:W-:-:S03]  /*04c0*/  IMAD.MOV.U32 R3, RZ, RZ, 0x0 ;  /* 0x00000000ff037424 */ /* 0x000fc600078e00ff */
[----:B------:R-:W-:-:S13]  /*04d0*/  ISETP.GT.AND P1, PT, R242, R71, PT ;  /* 0x00000047f200720c */ /* 0x000fda0003f24270 */
[----:B------:R-:W-:Y:S05]  /*04e0*/  @!P1 RET.REL.NODEC R2 `(_ZN5flash24flash_fwd_splitkv_kernelI23Flash_fwd_kernel_traitsILi256ELi64ELi64ELi4ELb0ELb0EN7cutlass10bfloat16_tE19Flash_kernel_traitsILi256ELi64ELi64ELi4ES3_EELb0ELb0ELb0ELb0ELb1ELb1ELb0ELb1EEEvNS_16Flash_fwd_paramsE) ;  /* 0xfffffb1002009950 */ /* 0x000fea0003c3ffff */
        /* <DEDUP_REMOVED lines=65> */
.L_x_4294:
[----:B-1----:R-:W-:Y:S05]  /*0900*/  BSYNC B0 ;  /* 0x0000000000007941 */ /* 0x002fea0003800000 */
.L_x_4293:
        /* <DEDUP_REMOVED lines=18> */
.L_x_4296:
[----:B------:R-:W-:Y:S05]  /*0a30*/  BSYNC B0 ;  /* 0x0000000000007941 */ /* 0x000fea0003800000 */
.L_x_4295:
        /* <DEDUP_REMOVED lines=18> */
.L_x_4298:
[----:B------:R-:W-:Y:S05]  /*0b60*/  BSYNC B0 ;  /* 0x0000000000007941 */ /* 0x000fea0003800000 */
.L_x_4297:
        /* <DEDUP_REMOVED lines=17> */
.L_x_4300:
[----:B------:R-:W-:Y:S05]  /*0c80*/  BSYNC B0 ;  /* 0x0000000000007941 */ /* 0x000fea0003800000 */
.L_x_4299:
        /* <DEDUP_REMOVED lines=16> */
[----:B------:R-:W-:Y:S05]  /*0d90*/  @P4 RET.REL.NODEC R238 `(_ZN5flash24flash_fwd_splitkv_kernelI23Flash_fwd_kernel_traitsILi256ELi64ELi64ELi4ELb0ELb0EN7cutlass10bfloat16_tE19Flash_kernel_traitsILi256ELi64ELi64ELi4ES3_EELb0ELb0ELb0ELb0ELb1ELb1ELb0ELb1EEEvNS_16Flash_fwd_paramsE) ;  /* 0xfffff260ee004950 */ /* 0x000fea0003c3ffff */
[----:B-1----:R-:W-:Y:S02]  /*0da0*/  MOV R5, 0x7f800000 ;  /* 0x7f80000000057802 */ /* 0x002fe40000000f00 */
[----:B------:R-:W-:-:S03]  /*0db0*/  MOV R239, 0x0 ;  /* 0x0000000000ef7802 */ /* 0x000fc60000000f00 */
[----:B------:R1:W-:Y:S01]  /*0dc0*/  ST.E [R2.64+0xc0], R5 ;  /* 0x0000c00502007985 */ /* 0x0003e2000c101906 */
[----:B------:R-:W-:Y:S05]  /*0dd0*/  RET.REL.NODEC R238 `(_ZN5flash24flash_fwd_splitkv_kernelI23Flash_fwd_kernel_traitsILi256ELi64ELi64ELi4ELb0ELb0EN7cutlass10bfloat16_tE19Flash_kernel_traitsILi256ELi64ELi64ELi4ES3_EELb0ELb0ELb0ELb0ELb1ELb1ELb0ELb1EEEvNS_16Flash_fwd_paramsE) ;  /* 0xfffff220ee007950 */ /* 0x000fea0003c3ffff */
.L_x_4292:
        /* <DEDUP_REMOVED lines=106> */
.L_x_4302:
        /* <DEDUP_REMOVED lines=44> */
[----:B------:R-:W-:Y:S01]  /*1740*/  @!P4 IMAD R5, R169, R11, RZ ;  /* 0x0000000ba905c224 */ /* 0x000fe200078e02ff */
[----:B------:R-:W-:Y:S02]  /*1750*/  @!P4 SHF.R.S32.HI R3, RZ, 0x1f, R11 ;  /* 0x0000001fff03c819 */ /* 0x000fe4000001140b */
[----:B------:R-:W-:Y:S01]  /*1760*/  @P4 MOV R8, R24 ;  /* 0x0000001800084202 */ /* 0x000fe20000000f00 */
[----:B------:R-:W-:Y:S01]  /*1770*/  @!P4 IMAD.MOV.U32 R8, RZ, RZ, R16 ;  /* 0x000000ffff08c224 */ /* 0x000fe200078e0010 */
[----:B------:R-:W-:Y:S01]  /*1780*/  @P3 IADD3 R2, R2, 0x1, RZ ;  /* 0x0000000102023810 */ /* 0x000fe20007ffe0ff */
[----:B------:R-:W-:Y:S01]  /*1790*/  @!P4 IMAD R3, R3, R168, R5 ;  /* 0x000000a80303c224 */ /* 0x000fe200078e0205 */
[----:B------:R-:W-:Y:S01]  /*17a0*/  MOV R23, R7 ;  /* 0x0000000700177202 */ /* 0x000fe20000000f00 */
[----:B------:R-:W-:Y:S01]  /*17b0*/  @!P4 IMAD.WIDE.U32 R24, R168, R11, RZ ;  /* 0x0000000ba818c225 */ /* 0x000fe200078e00ff */
[----:B------:R-:W-:-:S02]  /*17c0*/  MOV R7, R2 ;  /* 0x0000000200077202 */ /* 0x000fc40000000f00 */
[----:B------:R-:W-:Y:S01]  /*17d0*/  SHF.R.S32.HI R17, RZ, 0x1f, R10 ;  /* 0x0000001fff117819 */ /* 0x000fe2000001140a */
[----:B------:R-:W-:Y:S01]  /*17e0*/  IMAD R6, R167, R10, RZ ;  /* 0x0000000aa7067224 */ /* 0x000fe200078e02ff */
[----:B------:R-:W-:Y:S02]  /*17f0*/  MOV R22, R8 ;  /* 0x0000000800167202 */ /* 0x000fe40000000f00 */
[----:B------:R-:W-:Y:S01]  /*1800*/  @!P4 IADD3 R25, R25, R3, RZ ;  /* 0x000000031919c210 */ /* 0x000fe20007ffe0ff */
[----:B------:R-:W-:Y:S01]  /*1810*/  @!P4 IMAD R0, R19, R9, RZ ;  /* 0x000000091300c224 */ /* 0x000fe200078e02ff */
[----:B------:R-:W-:Y:S02]  /*1820*/  @!P2 IADD3 R7, -R7, RZ, RZ ;  /* 0x000000ff0707a210 */ /* 0x000fe40007ffe1ff */
[----:B------:R-:W-:Y:S01]  /*1830*/  @!P4 SHF.R.S32.HI R3, RZ, 0x1f, R9 ;  /* 0x0000001fff03c819 */ /* 0x000fe20000011409 */
[----:B------:R-:W-:Y:S01]  /*1840*/  IMAD R6, R17, R166, R6 ;  /* 0x000000a611067224 */ /* 0x000fe200078e0206 */
[----:B------:R-:W-:Y:S01]  /*1850*/  @!P1 LOP3.LUT R7, RZ, R4, RZ, 0x33, !PT ;  /* 0x00000004ff079212 */ /* 0x000fe200078e33ff */
[----:B------:R-:W-:-:S03]  /*1860*/  IMAD.WIDE.U32 R22, R166, R10, R22 ;  /* 0x0000000aa6167225 */ /* 0x000fc600078e0016 */
[----:B------:R-:W-:Y:S01]  /*1870*/  SHF.R.S32.HI R5, RZ, 0x1f, R7 ;  /* 0x0000001fff057819 */ /* 0x000fe20000011407 */
[----:B------:R-:W-:Y:S02]  /*1880*/  @P4 IMAD.IADD R11, R11, 0x1, R12 ;  /* 0x000000010b0b4824 */ /* 0x000fe400078e020c */
        /* <DEDUP_REMOVED lines=15> */
.L_x_4303:
[----:B-1----:R-:W-:Y:S05]  /*1980*/  BSYNC B0 ;  /* 0x0000000000007941 */ /* 0x002fea0003800000 */
.L_x_4301:
        /* <DEDUP_REMOVED lines=10> */
[----:B------:R-:W-:-:S05]  /*1a30*/  LOP3.LUT R15, R148, 0xfffffff8, RZ, 0xc0, !PT ;  /* 0xfffffff8940f7812 */ /* 0x000fca00078ec0ff */
[----:B------:R-:W-:Y:S01]  /*1a40*/  IMAD.IADD R60, R52, 0x1, -R15 ;  /* 0x00000001343c7824 */ /* 0x000fe200078e0a0f */
[----:B------:R-:W-:-:S03]  /*1a50*/  SHF.R.S32.HI R148, RZ, 0x3, R148 ;  /* 0x00000003ff947819 */ /* 0x000fc60000011494 */
[----:B------:R-:W-:Y:S02]  /*1a60*/  IMAD.SHL.U32 R24, R60, 0x8, RZ ;  /* 0x000000083c187824 */ /* 0x000fe400078e00ff */
[----:B------:R-:W-:-:S03]  /*1a70*/  IMAD.SHL.U32 R15, R148, 0x40, RZ ;  /* 0x00000040940f7824 */ /* 0x000fc600078e00ff */
[----:B------:R-:W-:Y:S02]  /*1a80*/  IADD3 R16, P2, R24, R2, RZ ;  /* 0x0000000218107210 */ /* 0x000fe40007f5e0ff */
[----:B------:R-:W-:Y:S01]  /*1a90*/  SHF.R.S32.HI R25, RZ, 0x1f, R24 ;  /* 0x0000001fff197819 */ /* 0x000fe20000011418 */
[----:B-----5:R-:W-:Y:S01]  /*1aa0*/  IMAD R2, R17, R168, RZ ;  /* 0x000000a811027224 */ /* 0x020fe200078e02ff */
[----:B------:R-:W-:Y:S02]  /*1ab0*/  LOP3.LUT R15, R15, 0x1c0, RZ, 0xc0, !PT ;  /* 0x000001c00f0f7812 */ /* 0x000fe400078ec0ff */
[----:B------:R-:W-:Y:S01]  /*1ac0*/  IADD3.X R17, R25, R13, RZ, P2, !PT ;  /* 0x0000000d19117210 */ /* 0x000fe200017fe4ff */
[C---:B------:R-:W-:Y:S01]  /*1ad0*/  IMAD R2, R10.reuse, R169, R2 ;  /* 0x000000a90a027224 */ /* 0x040fe200078e0202 */
[----:B------:R-:W-:Y:S02]  /*1ae0*/  LOP3.LUT R140, R15, 0x38, R24, 0xf8, !PT ;  /* 0x000000380f8c7812 */ /* 0x000fe400078ef818 */
[----:B------:R-:W-:Y:S01]  /*1af0*/  LEA.HI R70, R11, R52, RZ, 0x4 ;  /* 0x000000340b467211 */ /* 0x000fe200078f20ff */
[----:B------:R-:W-:Y:S01]  /*1b00*/  IMAD.WIDE.U32 R16, R10, R168, R16 ;  /* 0x000000a80a107225 */ /* 0x000fe200078e0010 */
[----:B------:R-:W-:-:S02]  /*1b10*/  SHF.R.U32.HI R15, RZ, 0x3, R15 ;  /* 0x00000003ff0f7819 */ /* 0x000fc4000001160f */
[----:B------:R-:W-:Y:S02]  /*1b20*/  SHF.R.S32.HI R61, RZ, 0x1f, R240 ;  /* 0x0000001fff3d7819 */ /* 0x000fe400000114f0 */
[----:B------:R-:W-:Y:S01]  /*1b30*/  LOP3.LUT R140, R140, R15, RZ, 0x3c, !PT ;  /* 0x0000000f8c8c7212 */ /* 0x000fe200078e3cff */
        /* <DEDUP_REMOVED lines=14> */
[----:B------:R-:W-:Y:S01]  /*1c20*/  IMAD.IADD R23, R17, 0x1, R2 ;  /* 0x0000000111177824 */ /* 0x000fe200078e0202 */
[----:B------:R-:W-:Y:S01]  /*1c30*/  LOP3.LUT R17, R70, 0xfffffff0, RZ, 0xc0, !PT ;  /* 0xfffffff046117812 */ /* 0x000fe200078ec0ff */
[----:B------:R-:W-:-:S04]  /*1c40*/  @!P1 IMAD.WIDE.U32 R30, R22, R240, RZ ;  /* 0x000000f0161e9225 */ /* 0x000fc800078e00ff */
[----:B------:R-:W-:Y:S02]  /*1c50*/  @!P1 IMAD R2, R22, R61, R10 ;  /* 0x0000003d16029224 */ /* 0x000fe400078e020a */
[----:B------:R-:W-:Y:S02]  /*1c60*/  @!P1 IMAD.MOV.U32 R13, RZ, RZ, R30 ;  /* 0x000000ffff0d9224 */ /* 0x000fe400078e001e */
[----:B------:R-:W-:Y:S01]  /*1c70*/  IMAD.IADD R68, R52, 0x1, -R17 ;  /* 0x0000000134447824 */ /* 0x000fe200078e0a11 */
[----:B------:R-:W-:Y:S02]  /*1c80*/  @P1 IADD3 R15, R27, R15, RZ ;  /* 0x0000000f1b0f1210 */ /* 0x000fe40007ffe0ff */
[----:B------:R-:W-:Y:S02]  /*1c90*/  @!P1 IADD3 R15, R31, R2, RZ ;  /* 0x000000021f0f9210 */ /* 0x000fe40007ffe0ff */
[----:B------:R-:W-:Y:S02]  /*1ca0*/  IADD3 R14, P2, R24, R13, RZ ;  /* 0x0000000d180e7210 */ /* 0x000fe40007f5e0ff */
[----:B------:R-:W-:Y:S01]  /*1cb0*/  SHF.R.S32.HI R69, RZ, 0x1f, R68 ;  /* 0x0000001fff457819 */ /* 0x000fe20000011444 */
[----:B------:R-:W-:Y:S01]  /*1cc0*/  IMAD R13, R19, R239, RZ ;  /* 0x000000ef130d7224 */ /* 0x000fe200078e02ff */
[----:B------:R-:W-:Y:S01]  /*1cd0*/  SHF.R.S32.HI R2, RZ, 0x1f, R239 ;  /* 0x0000001fff027819 */ /* 0x000fe200000114ef */
[----:B------:R-:W-:Y:S01]  /*1ce0*/  IMAD.X R15, R25, 0x1, R15, P2 ;  /* 0x00000001190f7824 */ /* 0x000fe200010e060f */
[----:B------:R-:W-:Y:S01]  /*1cf0*/  LEA.HI R69, R69, R68, RZ, 0x3 ;  /* 0x0000004445457211 */ /* 0x000fe200078f18ff */
[----:B------:R-:W-:-:S02]  /*1d00*/  IMAD R10, R21, R4, RZ ;  /* 0x00000004150a7224 */ /* 0x000fc400078e02ff */
[----:B------:R-:W-:Y:S02]  /*1d10*/  IMAD.MOV.U32 R22, RZ, RZ, R16 ;  /* 0x000000ffff167224 */ /* 0x000fe400078e0010 */
[----:B------:R-:W-:Y:S01]  /*1d20*/  IMAD R2, R18, R2, R13 ;  /* 0x0000000212027224 */ /* 0x000fe200078e020d */
[----:B------:R-:W-:Y:S01]  /*1d30*/  LEA.HI R13, R11, R52, RZ, 0x6 ;  /* 0x000000340b0d7211 */ /* 0x000fe200078f30ff */
[----:B------:R-:W-:Y:S01]  /*1d40*/  IMAD.WIDE.U32 R144, R239, R18, R14 ;  /* 0x00000012ef907225 */ /* 0x000fe200078e000e */
[----:B------:R-:W-:Y:S02]  /*1d50*/  LOP3.LUT R11, R69, 0xfffffff8, RZ, 0xc0, !PT ;  /* 0xfffffff8450b7812 */ /* 0x000fe400078ec0ff */
[----:B------:R-:W-:Y:S01]  /*1d60*/  IADD3 R14, P1, R24, R0, RZ ;  /* 0x00000000180e7210 */ /* 0x000fe20007f3e0ff */
[-C--:B------:R-:W-:Y:S02]  /*1d70*/  IMAD R10, R5, R20.reuse, R10 ;  /* 0x00000014050a7224 */ /* 0x080fe400078e020a */
[----:B------:R-:W-:Y:S01]  /*1d80*/  IMAD.WIDE.U32 R20, R4, R20, R22 ;  /* 0x0000001404147225 */ /* 0x000fe200078e0016 */
[----:B------:R-:W-:-:S02]  /*1d90*/  IADD3 R68, R68, -R11, RZ ;  /* 0x8000000b44447210 */ /* 0x000fc40007ffe0ff */
[----:B------:R-:W-:Y:S01]  /*1da0*/  SHF.R.S32.HI R11, RZ, 0x1f, R66 ;  /* 0x0000001fff0b7819 */ /* 0x000fe20000011442 */
        /* <DEDUP_REMOVED lines=189> */
.L_x_4360:
        /* <DEDUP_REMOVED lines=252> */
.L_x_4309:
[----:B------:R-:W-:Y:S05]  /*3940*/  BSYNC B0 ;  /* 0x0000000000007941 */ /* 0x000fea0003800000 */
.L_x_4308:
        /* <DEDUP_REMOVED lines=192> */
.L_x_4311:
[----:B------:R-:W-:Y:S05]  /*4550*/  BSYNC B0 ;  /* 0x0000000000007941 */ /* 0x000fea0003800000 */
.L_x_4310:
        /* <DEDUP_REMOVED lines=195> */
.L_x_4313:
[----:B------:R-:W-:Y:S05]  /*5190*/  BSYNC B0 ;  /* 0x0000000000007941 */ /* 0x000fea0003800000 */
.L_x_4312:
        /* <DEDUP_REMOVED lines=197> */
.L_x_4315:
[----:B------:R-:W-:Y:S05]  /*5df0*/  BSYNC B0 ;  /* 0x0000000000007941 */ /* 0x000fea0003800000 */
.L_x_4314:
[----:B------:R-:W2:Y:S02]  /*5e00*/  LD.E R3, [R28.64+0xd0] ;  /* 0x0000d0061c037980 */ /* 0x000ea4000c101900 */
[----:B--2---:R-:W-:Y:S05]  /*5e10*/  IMAD.U32 R3, R3, -0x20, RZ ;  /* 0xffffffe003037824 */ /* 0x004fea00078e00ff */
[C---:B------:R-:W-:Y:S02]  /*5e20*/  LEA R26, P1, R3.reuse, R26, 0x1 ;  /* 0x0000001a031a7211 */ /* 0x040fe400078208ff */
[C---:B------:R-:W-:Y:S02]  /*5e30*/  LEA R56, P0, R3.reuse, R56, 0x1 ;  /* 0x0000003803387211 */ /* 0x040fe400078008ff */
[C---:B------:R-:W-:Y:S02]  /*5e40*/  LEA.HI.X.SX32 R27, R3.reuse, R27, 0x1, P1 ;  /* 0x0000001b031b7211 */ /* 0x040fe400008f0eff */
[----:B------:R-:W-:Y:S01]  /*5e50*/  LEA.HI.X.SX32 R57, R3, R57, 0x1, P0 ;  /* 0x0000003903397211 */ /* 0x000fe200000f0eff */
[----:B------:R-:W-:-:S05]  /*5e60*/  BRA `(.L_x_4316) ;  /* 0x00005e6000007947 */ /* 0x000fca0003800000 */
.L_x_4307:
        /* <DEDUP_REMOVED lines=85> */
.L_x_4320:
[----:B------:R-:W-:Y:S05]  /*63c0*/  BSYNC B0 ;  /* 0x0000000000007941 */ /* 0x000fea0003800000 */
.L_x_4319:
        /* <DEDUP_REMOVED lines=84> */
.L_x_4322:
[----:B------:R-:W-:Y:S05]  /*6910*/  BSYNC B0 ;  /* 0x0000000000007941 */ /* 0x000fea0003800000 */
.L_x_4321:
        /* <DEDUP_REMOVED lines=83> */
.L_x_4324:
[----:B------:R-:W-:Y:S05]  /*6e50*/  BSYNC B0 ;  /* 0x0000000000007941 */ /* 0x000fea0003800000 */
.L_x_4323:
        /* <DEDUP_REMOVED lines=84> */
.L_x_4326:
[----:B------:R-:W-:Y:S05]  /*73a0*/  BSYNC B0 ;  /* 0x0000000000007941 */ /* 0x000fea0003800000 */
.L_x_4325:
[----:B-----5:R3:W-:Y:S02]  /*73b0*/  ST.E.128 [R158.64+0x180], R8 ;  /* 0x000180089e007985 */ /* 0x0207e4000c101d06 */
.L_x_4318:
[----:B------:R-:W-:Y:S05]  /*73c0*/  BSYNC B1 ;  /* 0x0000000000017941 */ /* 0x000fea0003800000 */
.L_x_4317:
        /* <DEDUP_REMOVED lines=90> */
.L_x_4330:
[----:B------:R-:W-:Y:S05]  /*7970*/  BSYNC B0 ;  /* 0x0000000000007941 */ /* 0x000fea0003800000 */
.L_x_4329:
        /* <DEDUP_REMOVED lines=92> */
.L_x_4332:
[----:B------:R-:W-:Y:S05]  /*7f40*/  BSYNC B0 ;  /* 0x0000000000007941 */ /* 0x000fea0003800000 */
.L_x_4331:
        /* <DEDUP_REMOVED lines=89> */
.L_x_4334:
[----:B------:R-:W-:Y:S05]  /*84e0*/  BSYNC B0 ;  /* 0x0000000000007941 */ /* 0x000fea0003800000 */
.L_x_4333:
        /* <DEDUP_REMOVED lines=90> */
.L_x_4336:
[----:B------:R-:W-:Y:S05]  /*8a90*/  BSYNC B0 ;  /* 0x0000000000007941 */ /* 0x000fea0003800000 */
.L_x_4335:
[----:B-----5:R3:W-:Y:S02]  /*8aa0*/  ST.E.128 [R42.64+0x180], R8 ;  /* 0x000180082a007985 */ /* 0x0207e4000c101d06 */
.L_x_4328:
[----:B------:R-:W-:Y:S05]  /*8ab0*/  BSYNC B1 ;  /* 0x0000000000017941 */ /* 0x000fea0003800000 */
.L_x_4327:
        /* <DEDUP_REMOVED lines=93> */
.L_x_4340:
[----:B------:R-:W-:Y:S05]  /*9090*/  BSYNC B0 ;  /* 0x0000000000007941 */ /* 0x000fea0003800000 */
.L_x_4339:
        /* <DEDUP_REMOVED lines=92> */
.L_x_4342:
[----:B------:R-:W-:Y:S05]  /*9660*/  BSYNC B0 ;  /* 0x0000000000007941 */ /* 0x000fea0003800000 */
.L_x_4341:
        /* <DEDUP_REMOVED lines=89> */
.L_x_4344:
[----:B------:R-:W-:Y:S05]  /*9c00*/  BSYNC B0 ;  /* 0x0000000000007941 */ /* 0x000fea0003800000 */
.L_x_4343:
        /* <DEDUP_REMOVED lines=90> */
.L_x_4346:
[----:B------:R-:W-:Y:S05]  /*a1b0*/  BSYNC B0 ;  /* 0x0000000000007941 */ /* 0x000fea0003800000 */
.L_x_4345:
[----:B-----5:R4:W-:Y:S02]  /*a1c0*/  ST.E.128 [R42.64+0x180], R8 ;  /* 0x000180082a007985 */ /* 0x0209e4000c101d06 */
.L_x_4338:
[----:B------:R-:W-:Y:S05]  /*a1d0*/  BSYNC B1 ;  /* 0x0000000000017941 */ /* 0x000fea0003800000 */
.L_x_4337:
        /* <DEDUP_REMOVED lines=94> */
.L_x_4350:
[----:B------:R-:W-:Y:S05]  /*a7c0*/  BSYNC B0 ;  /* 0x0000000000007941 */ /* 0x000fea0003800000 */
.L_x_4349:
        /* <DEDUP_REMOVED lines=93> */
.L_x_4352:
[----:B------:R-:W-:Y:S05]  /*ada0*/  BSYNC B0 ;  /* 0x0000000000007941 */ /* 0x000fea0003800000 */
.L_x_4351:
        /* <DEDUP_REMOVED lines=89> */
.L_x_4354:
[----:B------:R-:W-:Y:S05]  /*b340*/  BSYNC B0 ;  /* 0x0000000000007941 */ /* 0x000fea0003800000 */
.L_x_4353:
        /* <DEDUP_REMOVED lines=90> */
.L_x_4356:
[----:B------:R-:W-:Y:S05]  /*b8f0*/  BSYNC B0 ;  /* 0x0000000000007941 */ /* 0x000fea0003800000 */
.L_x_4355:
[----:B-----5:R4:W-:Y:S02]  /*b900*/  ST.E.128 [R58.64+0x180], R8 ;  /* 0x000180083a007985 */ /* 0x0209e4000c101d06 */
.L_x_4348:
[----:B------:R-:W-:Y:S05]  /*b910*/  BSYNC B1 ;  /* 0x0000000000017941 */ /* 0x000fea0003800000 */
.L_x_4347:
[----:B------:R-:W5:Y:S02]  /*b920*/  LD.E R3, [R28.64+0xd0] ;  /* 0x0000d0061c037980 */ /* 0x000f64000c101900 */
[----:B-----5:R-:W-:Y:S05]  /*b930*/  IMAD.U32 R3, R3, -0x20, RZ ;  /* 0xffffffe003037824 */ /* 0x020fea00078e00ff */
[C---:B------:R-:W-:Y:S02]  /*b940*/  LEA R114, P1, R3.reuse, R114, 0x1 ;  /* 0x0000007203727211 */ /* 0x040fe400078208ff */
[C---:B------:R-:W-:Y:S02]  /*b950*/  LEA R112, P0, R3.reuse, R112, 0x1 ;  /* 0x0000007003707211 */ /* 0x040fe400078008ff */
[C---:B------:R-:W-:Y:S02]  /*b960*/  LEA.HI.X.SX32 R115, R3.reuse, R115, 0x1, P1 ;  /* 0x0000007303737211 */ /* 0x040fe400008f0eff */
[----:B------:R-:W-:Y:S01]  /*b970*/  LEA.HI.X.SX32 R113, R3, R113, 0x1, P0 ;  /* 0x0000007103717211 */ /* 0x000fe200000f0eff */
[----:B------:R-:W-:-:S05]  /*b980*/  BRA `(.L_x_4316) ;  /* 0x0000034000007947 */ /* 0x000fca0003800000 */
.L_x_4306:
        /* <DEDUP_REMOVED lines=52> */
.L_x_4316:
[----:B------:R-:W-:Y:S05]  /*bcd0*/  BSYNC B2 ;  /* 0x0000000000027941 */ /* 0x000fea0003800000 */
.L_x_4305:
        /* <DEDUP_REMOVED lines=88> */
.L_x_4358:
        /* <DEDUP_REMOVED lines=10> */
.L_x_4359:
[----:B------:R-:W-:Y:S05]  /*c300*/  BSYNC B0 ;  /* 0x0000000000007941 */ /* 0x000fea0003800000 */
.L_x_4357:
[----:B------:R-:W-:Y:S04]  /*c310*/  IADD3 R17, R17, -0x1, RZ ;  /* 0xffffffff11117810 */ /* 0x000fe80007ffe0ff */
[----:B------:R-:W-:Y:S11]  /*c320*/  ISETP.GT.AND P0, PT, R17, R80, PT ;  /* 0x000000501100720c */ /* 0x000ff60003f04270 */
[----:B------:R-:W-:Y:S02]  /*c330*/  @!UPT UIADD3 URZ, URZ, URZ, URZ ;  /* 0x0000003f3f3ff290 */ /* 0x000fe4000fffe03f */
[----:B------:R-:W-:-:S05]  /*c340*/  @P0 BRA `(.L_x_4360) ;  /* 0xffff663000000947 */ /* 0x000fca000383ffff */
.L_x_4304:
        /* <DEDUP_REMOVED lines=44> */
[----:B------:R-:W-:Y:S02]  /*c610*/  LEA R40, P1, R146, R152, 0x1 ;  /* 0x0000009892287211 */ /* 0x000fe400078208ff */
        /* <DEDUP_REMOVED lines=57> */
.L_x_4367:
[----:B------:R-:W-:Y:S05]  /*c9b0*/  BSYNC B0 ;  /* 0x0000000000007941 */ /* 0x000fea0003800000 */
.L_x_4366:
        /* <DEDUP_REMOVED lines=44> */
.L_x_4369:
[----:B------:R-:W-:Y:S05]  /*cc80*/  BSYNC B0 ;  /* 0x0000000000007941 */ /* 0x000fea0003800000 */
.L_x_4368:
        /* <DEDUP_REMOVED lines=46> */
.L_x_4371:
[----:B------:R-:W-:Y:S05]  /*cf70*/  BSYNC B0 ;  /* 0x0000000000007941 */ /* 0x000fea0003800000 */
.L_x_4370:
        /* <DEDUP_REMOVED lines=44> */
.L_x_4373:
[----:B------:R-:W-:Y:S05]  /*d240*/  BSYNC B0 ;  /* 0x0000000000007941 */ /* 0x000fea0003800000 */
.L_x_4372:
[----:B-----5:R3:W-:Y:S02]  /*d250*/  STS.128 [R243+0x6000], R16 ;  /* 0x00600010f3007388 */ /* 0x0207e40000000c00 */
.L_x_4365:
[----:B------:R-:W-:Y:S05]  /*d260*/  BSYNC B1 ;  /* 0x0000000000017941 */ /* 0x000fea0003800000 */
.L_x_4364:
        /* <DEDUP_REMOVED lines=49> */
.L_x_4377:
[----:B------:R-:W-:Y:S05]  /*d580*/  BSYNC B0 ;  /* 0x0000000000007941 */ /* 0x000fea0003800000 */
.L_x_4376:
        /* <DEDUP_REMOVED lines=44> */
.L_x_4379:
[----:B------:R-:W-:Y:S05]  /*d850*/  BSYNC B0 ;  /* 0x0000000000007941 */ /* 0x000fea0003800000 */
.L_x_4378:
        /* <DEDUP_REMOVED lines=46> */
.L_x_4381:
[----:B------:R-:W-:Y:S05]  /*db40*/  BSYNC B0 ;  /* 0x0000000000007941 */ /* 0x000fea0003800000 */
.L_x_4380:
        /* <DEDUP_REMOVED lines=44> */
.L_x_4383:
[----:B------:R-:W-:Y:S05]  /*de10*/  BSYNC B0 ;  /* 0x0000000000007941 */ /* 0x000fea0003800000 */
.L_x_4382:
[----:B-----5:R1:W-:Y:S02]  /*de20*/  STS.128 [R243+0x6800], R44 ;  /* 0x0068002cf3007388 */ /* 0x0203e40000000c00 */
.L_x_4375:
[----:B------:R-:W-:Y:S05]  /*de30*/  BSYNC B1 ;  /* 0x0000000000017941 */ /* 0x000fea0003800000 */
.L_x_4374:
        /* <DEDUP_REMOVED lines=48> */
.L_x_4387:
[----:B------:R-:W-:Y:S05]  /*e140*/  BSYNC B0 ;  /* 0x0000000000007941 */ /* 0x000fea0003800000 */
.L_x_4386:
        /* <DEDUP_REMOVED lines=44> */
.L_x_4389:
[----:B------:R-:W-:Y:S05]  /*e410*/  BSYNC B0 ;  /* 0x0000000000007941 */ /* 0x000fea0003800000 */
.L_x_4388:
        /* <DEDUP_REMOVED lines=45> */
.L_x_4391:
[----:B------:R-:W-:Y:S05]  /*e6f0*/  BSYNC B0 ;  /* 0x0000000000007941 */ /* 0x000fea0003800000 */
.L_x_4390:
        /* <DEDUP_REMOVED lines=44> */
.L_x_4393:
[----:B------:R-:W-:Y:S05]  /*e9c0*/  BSYNC B0 ;  /* 0x0000000000007941 */ /* 0x000fea0003800000 */
.L_x_4392:
[----:B-----5:R3:W-:Y:S02]  /*e9d0*/  STS.128 [R243+0x7000], R16 ;  /* 0x00700010f3007388 */ /* 0x0207e40000000c00 */
.L_x_4385:
[----:B------:R-:W-:Y:S05]  /*e9e0*/  BSYNC B1 ;  /* 0x0000000000017941 */ /* 0x000fea0003800000 */
.L_x_4384:
        /* <DEDUP_REMOVED lines=46> */
.L_x_4396:
[----:B------:R-:W-:Y:S05]  /*ecd0*/  BSYNC B0 ;  /* 0x0000000000007941 */ /* 0x000fea0003800000 */
.L_x_4395:
        /* <DEDUP_REMOVED lines=45> */
.L_x_4398:
[----:B------:R-:W-:Y:S05]  /*efb0*/  BSYNC B0 ;  /* 0x0000000000007941 */ /* 0x000fea0003800000 */
.L_x_4397:
        /* <DEDUP_REMOVED lines=44> */
.L_x_4400:
[----:B------:R-:W-:Y:S05]  /*f280*/  BSYNC B0 ;  /* 0x0000000000007941 */ /* 0x000fea0003800000 */
.L_x_4399:
        /* <DEDUP_REMOVED lines=44> */
.L_x_4402:
[----:B------:R-:W-:Y:S05]  /*f550*/  BSYNC B0 ;  /* 0x0000000000007941 */ /* 0x000fea0003800000 */
.L_x_4401:
[----:B-----5:R2:W-:Y:S01]  /*f560*/  STS.128 [R243+0x7800], R40 ;  /* 0x00780028f3007388 */ /* 0x0205e20000000c00 */
[----:B------:R-:W-:Y:S05]  /*f570*/  BRA `(.L_x_4394) ;  /* 0x000059d000007947 */ /* 0x000fea0003800000 */
.L_x_4363:
        /* <DEDUP_REMOVED lines=85> */
.L_x_4406:
[----:B------:R-:W-:Y:S05]  /*fad0*/  BSYNC B0 ;  /* 0x0000000000007941 */ /* 0x000fea0003800000 */
.L_x_4405:
        /* <DEDUP_REMOVED lines=85> */
.L_x_4408:
[----:B------:R-:W-:Y:S05]  /*10030*/  BSYNC B0 ;  /* 0x0000000000007941 */ /* 0x000fea0003800000 */
.L_x_4407:
        /* <DEDUP_REMOVED lines=85> */
.L_x_4410:
[----:B------:R-:W-:Y:S05]  /*10590*/  BSYNC B0 ;  /* 0x0000000000007941 */ /* 0x000fea0003800000 */
.L_x_4409:
        /* <DEDUP_REMOVED lines=85> */
.L_x_4412:
[----:B------:R-:W-:Y:S05]  /*10af0*/  BSYNC B0 ;  /* 0x0000000000007941 */ /* 0x000fea0003800000 */
.L_x_4411:
[----:B-----5:R3:W-:Y:S02]  /*10b00*/  STS.128 [R243+0x6000], R16 ;  /* 0x00600010f3007388 */ /* 0x0207e40000000c00 */
.L_x_4404:
[----:B------:R-:W-:Y:S05]  /*10b10*/  BSYNC B1 ;  /* 0x0000000000017941 */ /* 0x000fea0003800000 */
.L_x_4403:
        /* <DEDUP_REMOVED lines=88> */
.L_x_4416:
[----:B------:R-:W-:Y:S05]  /*110a0*/  BSYNC B0 ;  /* 0x0000000000007941 */ /* 0x000fea0003800000 */
.L_x_4415:
        /* <DEDUP_REMOVED lines=85> */
.L_x_4418:
[----:B------:R-:W-:Y:S05]  /*11600*/  BSYNC B0 ;  /* 0x0000000000007941 */ /* 0x000fea0003800000 */
.L_x_4417:
        /* <DEDUP_REMOVED lines=85> */
.L_x_4420:
[----:B------:R-:W-:Y:S05]  /*11b60*/  BSYNC B0 ;  /* 0x0000000000007941 */ /* 0x000fea0003800000 */
.L_x_4419:
        /* <DEDUP_REMOVED lines=85> */
.L_x_4422:
[----:B------:R-:W-:Y:S05]  /*120c0*/  BSYNC B0 ;  /* 0x0000000000007941 */ /* 0x000fea0003800000 */
.L_x_4421:
[----:B-----5:R3:W-:Y:S02]  /*120d0*/  STS.128 [R243+0x6800], R16 ;  /* 0x00680010f3007388 */ /* 0x0207e40000000c00 */
.L_x_4414:
[----:B------:R-:W-:Y:S05]  /*120e0*/  BSYNC B1 ;  /* 0x0000000000017941 */ /* 0x000fea0003800000 */
.L_x_4413:
        /* <DEDUP_REMOVED lines=88> */
.L_x_4426:
[----:B------:R-:W-:Y:S05]  /*12670*/  BSYNC B0 ;  /* 0x0000000000007941 */ /* 0x000fea0003800000 */
.L_x_4425:
        /* <DEDUP_REMOVED lines=85> */
.L_x_4428:
[----:B------:R-:W-:Y:S05]  /*12bd0*/  BSYNC B0 ;  /* 0x0000000000007941 */ /* 0x000fea0003800000 */
.L_x_4427:
        /* <DEDUP_REMOVED lines=85> */
.L_x_4430:
[----:B------:R-:W-:Y:S05]  /*13130*/  BSYNC B0 ;  /* 0x0000000000007941 */ /* 0x000fea0003800000 */
.L_x_4429:
        /* <DEDUP_REMOVED lines=85> */
.L_x_4432:
[----:B------:R-:W-:Y:S05]  /*13690*/  BSYNC B0 ;  /* 0x0000000000007941 */ /* 0x000fea0003800000 */
.L_x_4431:
[----:B-----5:R3:W-:Y:S02]  /*136a0*/  STS.128 [R243+0x7000], R16 ;  /* 0x00700010f3007388 */ /* 0x0207e40000000c00 */
.L_x_4424:
[----:B------:R-:W-:Y:S05]  /*136b0*/  BSYNC B1 ;  /* 0x0000000000017941 */ /* 0x000fea0003800000 */
.L_x_4423:
        /* <DEDUP_REMOVED lines=87> */
.L_x_4434:
[----:B------:R-:W-:Y:S05]  /*13c30*/  BSYNC B0 ;  /* 0x0000000000007941 */ /* 0x000fea0003800000 */
.L_x_4433:
        /* <DEDUP_REMOVED lines=85> */
.L_x_4436:
[----:B------:R-:W-:Y:S05]  /*14190*/  BSYNC B0 ;  /* 0x0000000000007941 */ /* 0x000fea0003800000 */
.L_x_4435:
        /* <DEDUP_REMOVED lines=85> */
.L_x_4438:
[----:B------:R-:W-:Y:S05]  /*146f0*/  BSYNC B0 ;  /* 0x0000000000007941 */ /* 0x000fea0003800000 */
.L_x_4437:
        /* <DEDUP_REMOVED lines=86> */
.L_x_4440:
[----:B------:R-:W-:Y:S05]  /*14c60*/  BSYNC B0 ;  /* 0x0000000000007941 */ /* 0x000fea0003800000 */
.L_x_4439:
[----:B-----5:R4:W-:Y:S01]  /*14c70*/  STS.128 [R243+0x7800], R4 ;  /* 0x00780004f3007388 */ /* 0x0209e20000000c00 */
[----:B------:R-:W-:Y:S05]  /*14c80*/  BRA `(.L_x_4394) ;  /* 0x000002c000007947 */ /* 0x000fea0003800000 */
.L_x_4362:
        /* <DEDUP_REMOVED lines=44> */
.L_x_4394:
[----:B------:R-:W-:Y:S05]  /*14f50*/  BSYNC B2 ;  /* 0x0000000000027941 */ /* 0x000fea0003800000 */
.L_x_4361:
[----:B------:R-:W-:Y:S01]  /*14f60*/  LEA R3, R165, 0xffffffc0, 0x6 ;  /* 0xffffffc0a5037811 */ /* 0x000fe200078e30ff */
[----:B------:R-:W-:Y:S01]  /*14f70*/  IMAD.SHL.U32 R31, R69, 0x40, RZ ;  /* 0x00000040451f7824 */ /* 0x000fe200078e00ff */
[----:B-1--4-:R-:W-:-:S03]  /*14f80*/  SHF.R.S32.HI R7, RZ, 0x4, R70 ;  /* 0x00000004ff077819 */ /* 0x012fc60000011446 */
[----:B------:R-:W-:Y:S01]  /*14f90*/  IMAD.IADD R5, R54, 0x1, -R3 ;  /* 0x0000000136057824 */ /* 0x000fe200078e0a03 */
[----:B------:R-:W-:Y:S02]  /*14fa0*/  LEA.HI R70, R70, R7, RZ, 0x1 ;  /* 0x0000000746467211 */ /* 0x000fe400078f08ff */
[----:B------:R-:W-:Y:S02]  /*14fb0*/  LOP3.LUT R31, R31, 0xfffffe00, RZ, 0xc0, !PT ;  /* 0xfffffe001f1f7812 */ /* 0x000fe400078ec0ff */
        /* <DEDUP_REMOVED lines=8> */
[C---:B--2---:R-:W-:Y:S01]  /*15040*/  @!P1 LEA R12, P5, R64.reuse, R236, 0x1 ;  /* 0x000000ec400c9211 */ /* 0x044fe200078a08ff */
[----:B------:R-:W-:Y:S02]  /*15050*/  @!P4 IMAD.MOV.U32 R234, RZ, RZ, R236 ;  /* 0x000000ffffeac224 */ /* 0x000fe400078e00ec */
[----:B------:R-:W-:Y:S01]  /*15060*/  IMAD.IADD R70, R7, 0x1, -R70 ;  /* 0x0000000107467824 */ /* 0x000fe200078e0a46 */
[----:B------:R-:W-:Y:S02]  /*15070*/  @!P1 LEA.HI.X R13, R64, R235, R65, 0x1, P5 ;  /* 0x000000eb400d9211 */ /* 0x000fe400028f0c41 */
[----:B------:R-:W-:Y:S01]  /*15080*/  ISETP.GE.AND P5, PT, R0, R5, PT ;  /* 0x000000050000720c */ /* 0x000fe20003fa6270 */
[----:B------:R-:W-:Y:S01]  /*15090*/  @!PT LDS RZ, [RZ] ;  /* 0x00000000fffff984 */ /* 0x000fe20000000800 */
[----:B------:R-:W-:Y:S01]  /*150a0*/  @!PT LDS RZ, [RZ] ;  /* 0x00000000fffff984 */ /* 0x000fe20000000800 */
[----:B------:R-:W-:Y:S01]  /*150b0*/  @!PT LDS RZ, [RZ] ;  /* 0x00000000fffff984 */ /* 0x000fe20000000800 */
[----:B------:R1:W-:Y:S01]  /*150c0*/  @!P4 LDGSTS.E.BYPASS.LTC128B.128 [R243+0x8000], [R234.64] ;  /* 0x08000000eaf3cfae */ /* 0x0003e2000b901d46 */
[----:B------:R-:W-:-:S03]  /*150d0*/  SHF.R.S32.HI R7, RZ, 0x1f, R52 ;  /* 0x0000001fff077819 */ /* 0x000fc60000011434 */
[----:B------:R1:W-:Y:S01]  /*150e0*/  @!P4 LDGSTS.E.BYPASS.LTC128B.128 [R243+0xa000], [R234.64+0x80] ;  /* 0x0a000080eaf3cfae */ /* 0x0003e2000b901d46 */
[----:B------:R-:W-:-:S03]  /*150f0*/  LEA.HI R7, R7, R52, RZ, 0x5 ;  /* 0x0000003407077211 */ /* 0x000fc600078f28ff */
[----:B------:R1:W-:Y:S04]  /*15100*/  @!P4 LDGSTS.E.BYPASS.LTC128B.128 [R243+0xc000], [R234.64+0x100] ;  /* 0x0c000100eaf3cfae */ /* 0x0003e8000b901d46 */
[----:B------:R1:W-:Y:S01]  /*15110*/  @!P4 LDGSTS.E.BYPASS.LTC128B.128 [R243+0xe000], [R234.64+0x180] ;  /* 0x0e000180eaf3cfae */ /* 0x0003e2000b901d46 */
[----:B------:R-:W-:Y:S01]  /*15120*/  @!P5 IMAD R2, R167, 0x60, RZ ;  /* 0x00000060a702d824 */ /* 0x000fe200078e02ff */
[C---:B------:R-:W-:Y:S01]  /*15130*/  ISETP.GE.AND P4, PT, R148.reuse, R5, PT ;  /* 0x000000059400720c */ /* 0x040fe20003f86270 */
[----:B------:R-:W-:Y:S01]  /*15140*/  IMAD.SHL.U32 R148, R148, 0x8, RZ ;  /* 0x0000000894947824 */ /* 0x000fe200078e00ff */
[----:B------:R2:W-:Y:S04]  /*15150*/  @!P1 LDGSTS.E.BYPASS.LTC128B.128 [R243+0x8800], [R12.64] ;  /* 0x088000000cf39fae */ /* 0x0005e8000b901d46 */
[----:B------:R2:W-:Y:S01]  /*15160*/  @!P1 LDGSTS.E.BYPASS.LTC128B.128 [R243+0xa800], [R12.64+0x80] ;  /* 0x0a8000800cf39fae */ /* 0x0005e2000b901d46 */
[----:B------:R-:W-:-:S02]  /*15170*/  LOP3.LUT R148, R9, 0x8, R148, 0xf8, !PT ;  /* 0x0000000809947812 */ /* 0x000fc400078ef894 */
[----:B------:R-:W-:Y:S01]  /*15180*/  SHF.R.U32.HI R9, RZ, 0x3, R9 ;  /* 0x00000003ff097819 */ /* 0x000fe20000011609 */
[----:B------:R2:W-:Y:S03]  /*15190*/  @!P1 LDGSTS.E.BYPASS.LTC128B.128 [R243+0xc800], [R12.64+0x100] ;  /* 0x0c8001000cf39fae */ /* 0x0005e6000b901d46 */
[----:B------:R-:W-:Y:S01]  /*151a0*/  LOP3.LUT R9, R148, R9, RZ, 0x3c, !PT ;  /* 0x0000000994097212 */ /* 0x000fe200078e3cff */
[----:B------:R2:W-:Y:S04]  /*151b0*/  @!P1 LDGSTS.E.BYPASS.LTC128B.128 [R243+0xe800], [R12.64+0x180] ;  /* 0x0e8001800cf39fae */ /* 0x0005e8000b901d46 */
[C---:B------:R-:W-:Y:S02]  /*151c0*/  IMAD R229, R70.reuse, 0x200, R9 ;  /* 0x0000020046e57824 */ /* 0x040fe400078e0209 */
[----:B------:R-:W-:-:S02]  /*151d0*/  IMAD.SHL.U32 R9, R70, 0x8, RZ ;  /* 0x0000000846097824 */ /* 0x000fc400078e00ff */
[----:B------:R-:W-:Y:S02]  /*151e0*/  IMAD.SHL.U32 R229, R229, 0x2, RZ ;  /* 0x00000002e5e57824 */ /* 0x000fe400078e00ff */
[----:B-1----:R-:W-:-:S03]  /*151f0*/  @!P5 IMAD.MOV.U32 R234, RZ, RZ, R236 ;  /* 0x000000ffffead224 */ /* 0x002fc600078e00ec */
[----:B------:R-:W-:Y:S01]  /*15200*/  IADD3 R227, R229, 0x8020, RZ ;  /* 0x00008020e5e37810 */ /* 0x000fe20007ffe0ff */
[----:B------:R-:W-:-:S04]  /*15210*/  @!P5 IMAD.WIDE.U32 R10, R166, 0x60, R234 ;  /* 0x00000060a60ad825 */ /* 0x000fc800078e00ea */
[----:B------:R-:W-:Y:S02]  /*15220*/  @!P5 IMAD.IADD R11, R2, 0x1, R11 ;  /* 0x00000001020bd824 */ /* 0x000fe400078e020b */
[----:B------:R-:W-:-:S05]  /*15230*/  IMAD.SHL.U32 R2, R68, 0x40, RZ ;  /* 0x0000004044027824 */ /* 0x000fca00078e00ff */
[----:B------:R-:W-:Y:S02]  /*15240*/  LOP3.LUT R2, R2, 0x1c0, RZ, 0xc0, !PT ;  /* 0x000001c002027812 */ /* 0x000fe400078ec0ff */
[----:B--2---:R-:W-:Y:S02]  /*15250*/  @!P0 LEA R12, P1, R166, R236, 0x6 ;  /* 0x000000eca60c8211 */ /* 0x004fe400078230ff */
[----:B------:R-:W-:Y:S02]  /*15260*/  LOP3.LUT R9, R2, 0x8, R9, 0xf8, !PT ;  /* 0x0000000802097812 */ /* 0x000fe400078ef809 */
[----:B------:R-:W-:Y:S02]  /*15270*/  @!P0 LEA.HI.X R13, R166, R235, R167, 0x6, P1 ;  /* 0x000000eba60d8211 */ /* 0x000fe400008f34a7 */
[----:B------:R-:W-:Y:S02]  /*15280*/  ISETP.GE.AND P1, PT, R0, R5, PT ;  /* 0x000000050000720c */ /* 0x000fe40003f26270 */
[----:B------:R-:W-:Y:S01]  /*15290*/  SHF.R.U32.HI R2, RZ, 0x3, R2 ;  /* 0x00000003ff027819 */ /* 0x000fe20000011602 */
[----:B------:R1:W-:Y:S03]  /*152a0*/  @!P0 LDGSTS.E.BYPASS.LTC128B.128 [R243+0x9000], [R12.64] ;  /* 0x090000000cf38fae */ /* 0x0003e6000b901d46 */
[----:B------:R-:W-:Y:S01]  /*152b0*/  LOP3.LUT R2, R9, R2, RZ, 0x3c, !PT ;  /* 0x0000000209027212 */ /* 0x000fe200078e3cff */
        /* <DEDUP_REMOVED lines=13> */
[----:B-1----:R-:W-:-:S04]  /*15390*/  @!P1 IMAD.WIDE.U32 R12, R168, 0x60, R248 ;  /* 0x00000060a80c9825 */ /* 0x002fc800078e00f8 */
[----:B--2---:R-:W-:Y:S01]  /*153a0*/  @!P1 IMAD.IADD R11, R0, 0x1, R13 ;  /* 0x00000001000b9824 */ /* 0x004fe200078e020d */
[----:B------:R-:W-:-:S04]  /*153b0*/  DEPBAR.LE SB0, 0x0 ;  /* 0x000080000000791a */ /* 0x000fc80000000000 */
[----:B------:R-:W-:Y:S01]  /*153c0*/  BAR.SYNC.DEFER_BLOCKING 0x0 ;  /* 0x0000000000007b1d */ /* 0x000fe20000010000 */
[----:B------:R-:W-:Y:S01]  /*153d0*/  SHF.R.S32.HI R0, RZ, 0x5, R7 ;  /* 0x00000005ff007819 */ /* 0x000fe20000011407 */
[----:B------:R-:W-:-:S04]  /*153e0*/  @!P1 IMAD.MOV.U32 R10, RZ, RZ, R12 ;  /* 0x000000ffff0a9224 */ /* 0x000fc800078e000c */
[----:B------:R-:W-:Y:S01]  /*153f0*/  IMAD R7, R0, 0x400, R31 ;  /* 0x0000040000077824 */ /* 0x000fe200078e021f */
[----:B------:R-:W-:-:S03]  /*15400*/  IADD3 R0, R229, 0x8000, RZ ;  /* 0x00008000e5007810 */ /* 0x000fc60007ffe0ff */
[----:B------:R-:W-:-:S04]  /*15410*/  IMAD.IADD R230, R2, 0x1, R7 ;  /* 0x0000000102e67824 */ /* 0x000fc800078e0207 */
        /* <DEDUP_REMOVED lines=49> */
[----:B------:R-:W-:Y:S04]  /*15730*/  LDSM.16.M88.4 R48, [R230] ;  /* 0x00000000e630783b */ /* 0x000fe80000000200 */
[----:B------:R-:W3:Y:S04]  /*15740*/  LDSM.16.M88.4 R12, [R229+0x8000] ;  /* 0x00800000e50c783b */ /* 0x000ee80000000200 */
[----:B------:R-:W1:Y:S02]  /*15750*/  LDSM.16.M88.4 R44, [R229+0x8800] ;  /* 0x00880000e52c783b */ /* 0x000e640000000200 */
[----:B------:R-:W-:Y:S01]  /*15760*/  @P1 IADD3 R227, R0, -0x20, RZ ;  /* 0xffffffe000e31810 */ /* 0x000fe20007ffe0ff */
[----:B------:R-:W-:Y:S01]  /*15770*/  IMAD.MOV.U32 R0, RZ, RZ, 0x40 ;  /* 0x00000040ff007424 */ /* 0x000fe200078e00ff */
[----:B------:R-:W1:Y:S04]  /*15780*/  LDSM.16.M88.4 R64, [R229+0x9000] ;  /* 0x00900000e540783b */ /* 0x000e680000000200 */
[----:B--2---:R-:W2:Y:S01]  /*15790*/  LDSM.16.M88.4 R4, [R229+0x9800] ;  /* 0x00980000e504783b */ /* 0x004ea20000000200 */
[----:B------:R-:W-:-:S03]  /*157a0*/  SEL R0, R0, 0xffffffc0, !P2 ;  /* 0xffffffc000007807 */ /* 0x000fc60005000000 */
[----:B------:R-:W-:Y:S02]  /*157b0*/  LDSM.16.M88.4 R72, [R228] ;  /* 0x00000000e448783b */ /* 0x000fe40000000200 */
[----:B------:R-:W-:Y:S02]  /*157c0*/  IMAD.IADD R224, R229, 0x1, R0 ;  /* 0x00000001e5e07824 */ /* 0x000fe400078e0200 */
[----:B------:R-:W2:Y:S01]  /*157d0*/  LDSM.16.M88.4 R24, [R227] ;  /* 0x00000000e318783b */ /* 0x000ea20000000200 */
[----:B------:R-:W-:-:S03]  /*157e0*/  IMAD.IADD R220, R0, 0x1, R227 ;  /* 0x0000000100dc7824 */ /* 0x000fc600078e02e3 */
[----:B------:R-:W2:Y:S04]  /*157f0*/  LDSM.16.M88.4 R20, [R227+0x800] ;  /* 0x00080000e314783b */ /* 0x000ea80000000200 */
[----:B----4-:R-:W4:Y:S04]  /*15800*/  LDSM.16.M88.4 R8, [R227+0x1000] ;  /* 0x00100000e308783b */ /* 0x010f280000000200 */
[----:B------:R-:W-:Y:S04]  /*15810*/  LDSM.16.M88.4 R80, [R226] ;  /* 0x00000000e250783b */ /* 0x000fe80000000200 */
[----:B---3--:R-:W2:Y:S01]  /*15820*/  LDSM.16.M88.4 R40, [R224+0x8000] ;  /* 0x00800000e028783b */ /* 0x008ea20000000200 */
[C---:B------:R-:W-:Y:S03]  /*15830*/  HMMA.16816.F32.BF16 R16, R48.reuse, R12, RZ ;  /* 0x0000000c3010723c */ /* 0x040fe600000418ff */
[----:B------:R-:W2:Y:S04]  /*15840*/  LDSM.16.M88.4 R76, [R227+0x1800] ;  /* 0x00180000e34c783b */ /* 0x000ea80000000200 */
[----:B-----5:R-:W2:Y:S01]  /*15850*/  LDSM.16.M88.4 R36, [R224+0x8800] ;  /* 0x00880000e024783b */ /* 0x020ea20000000200 */
[C---:B------:R-:W-:Y:S03]  /*15860*/  HMMA.16816.F32.BF16 R12, R48.reuse, R14, RZ ;  /* 0x0000000e300c723c */ /* 0x040fe600000418ff */
[----:B------:R-:W-:Y:S04]  /*15870*/  LDSM.16.M88.4 R56, [R225] ;  /* 0x00000000e138783b */ /* 0x000fe80000000200 */
[----:B------:R-:W-:Y:S01]  /*15880*/  LDSM.16.M88.4 R84, [R224+0x9800] ;  /* 0x00980000e054783b */ /* 0x000fe20000000200 */
[C---:B-1----:R-:W-:Y:S03]  /*15890*/  HMMA.16816.F32.BF16 R32, R48.reuse, R44, RZ ;  /* 0x0000002c3020723c */ /* 0x042fe600000418ff */
[----:B------:R-:W3:Y:S04]  /*158a0*/  LD.E R0, [R28.64+0x18c] ;  /* 0x00018c061c007980 */ /* 0x000ee8000c101900 */
[----:B------:R-:W-:Y:S01]  /*158b0*/  LDSM.16.M88.4 R96, [R220+0x4800] ;  /* 0x00480000dc60783b */ /* 0x000fe20000000200 */
[C---:B------:R-:W-:Y:S03]  /*158c0*/  HMMA.16816.F32.BF16 R44, R48.reuse, R46, RZ ;  /* 0x0000002e302c723c */ /* 0x040fe600000418ff */
[----:B------:R-:W-:Y:S04]  /*158d0*/  LDSM.16.M88.4 R88, [R229+0xe800] ;  /* 0x00e80000e558783b */ /* 0x000fe80000000200 */
[----:B------:R-:W-:Y:S01]  /*158e0*/  LDSM.16.M88.4 R92, [R224+0xd800] ;  /* 0x00d80000e05c783b */ /* 0x000fe20000000200 */
[----:B------:R-:W-:Y:S01]  /*158f0*/  HMMA.16816.F32.BF16 R68, R48, R64, RZ ;  /* 0x000000403044723c */ /* 0x000fe200000418ff */
[----:B------:R-:W-:-:S02]  /*15900*/  IMAD.SHL.U32 R52, R52, 0x2, RZ ;  /* 0x0000000234347824 */ /* 0x000fc400078e00ff */
[----:B------:R-:W0:Y:S05]  /*15910*/  LDGDEPBAR ;  /* 0x00000000000079af */ /* 0x000e2a0000000000 */
        /* <DEDUP_REMOVED lines=9> */
[----:B------:R-:W1:Y:S07]  /*159b0*/  LDSM.16.M88.4 R20, [R220+0x800] ;  /* 0x00080000dc14783b */ /* 0x000e6e0000000200 */
        /* <DEDUP_REMOVED lines=25> */
[----:B------:R-:W2:Y:S07]  /*15b50*/  LDSM.16.M88.4 R20, [R227+0x2000] ;  /* 0x00200000e314783b */ /* 0x000eae0000000200 */
        /* <DEDUP_REMOVED lines=23> */
[C---:B----4-:R-:W-:Y:S08]  /*15cd0*/  HMMA.16816.F32.BF16 R32, R48.reuse, R8, R32 ;  /* 0x000000083020723c */ /* 0x050ff00000041820 */
[----:B------:R-:W-:Y:S01]  /*15ce0*/  HMMA.16816.F32.BF16 R44, R48, R10, R44 ;  /* 0x0000000a302c723c */ /* 0x000fe2000004182c */
[----:B------:R-:W4:Y:S07]  /*15cf0*/  LDSM.16.M88.4 R8, [R220+0x2800] ;  /* 0x00280000dc08783b */ /* 0x000f2e0000000200 */
        /* <DEDUP_REMOVED lines=19> */
[C---:B----4-:R-:W-:Y:S08]  /*15e30*/  HMMA.16816.F32.BF16 R32, R72.reuse, R8, R32 ;  /* 0x000000084820723c */ /* 0x050ff00000041820 */
[----:B------:R-:W-:Y:S01]  /*15e40*/  HMMA.16816.F32.BF16 R44, R72, R10, R44 ;  /* 0x0000000a482c723c */ /* 0x000fe2000004182c */
[----:B------:R-:W2:Y:S07]  /*15e50*/  LDSM.16.M88.4 R8, [R228+0x4000] ;  /* 0x00400000e408783b */ /* 0x000eae0000000200 */
[C---:B------:R-:W-:Y:S08]  /*15e60*/  HMMA.16816.F32.BF16 R60, R56.reuse, R84, R60 ;  /* 0x00000054383c723c */ /* 0x040ff0000004183c */
[----:B------:R-:W-:Y:S01]  /*15e70*/  HMMA.16816.F32.BF16 R80, R56, R86, R80 ;  /* 0x000000563850723c */ /* 0x000fe20000041850 */
[----:B------:R-:W4:Y:S04]  /*15e80*/  LDSM.16.M88.4 R56, [R229+0xd800] ;  /* 0x00d80000e538783b */ /* 0x000f280000000200 */
[----:B------:R-:W-:Y:S03]  /*15e90*/  LDSM.16.M88.4 R84, [R226+0x4000] ;  /* 0x00400000e254783b */ /* 0x000fe60000000200 */
[C---:B---3--:R-:W-:Y:S08]  /*15ea0*/  HMMA.16816.F32.BF16 R16, R48.reuse, R36, R16 ;  /* 0x000000243010723c */ /* 0x048ff00000041810 */
        /* <DEDUP_REMOVED lines=18> */
[C---:B----4-:R-:W-:Y:S08]  /*15fd0*/  HMMA.16816.F32.BF16 R60, R48.reuse, R56, R60 ;  /* 0x00000038303c723c */ /* 0x050ff0000004183c */
[----:B------:R-:W-:Y:S01]  /*15fe0*/  HMMA.16816.F32.BF16 R80, R48, R58, R80 ;  /* 0x0000003a3050723c */ /* 0x000fe20000041850 */
[----:B------:R-:W-:Y:S04]  /*15ff0*/  LDSM.16.M88.4 R56, [R230+0x6000] ;  /* 0x00600000e638783b */ /* 0x000fe80000000200 */
[----:B------:R-:W-:Y:S03]  /*16000*/  LDSM.16.M88.4 R48, [R227+0x6000] ;  /* 0x00600000e330783b */ /* 0x000fe60000000200 */
[C---:B---3--:R-:W-:Y:S08]  /*16010*/  HMMA.16816.F32.BF16 R32, R8.reuse, R24, R32 ;  /* 0x000000180820723c */ /* 0x048ff00000041820 */
        /* <DEDUP_REMOVED lines=11> */
[----:B------:R-:W4:Y:S03]  /*160d0*/  LDSM.16.M88.4 R40, [R228+0x6000] ;  /* 0x00600000e428783b */ /* 0x000f260000000200 */
        /* <DEDUP_REMOVED lines=16> */
[----:B------:R-:W1:Y:S07]  /*161e0*/  LDSM.16.M88.4 R48, [R229+0xf000] ;  /* 0x00f00000e530783b */ /* 0x000e6e0000000200 */
[----:B------:R-:W-:Y:S08]  /*161f0*/  HMMA.16816.F32.BF16 R32, R56, R88, R32 ;  /* 0x000000583820723c */ /* 0x000ff00000041820 */
[----:B------:R-:W-:Y:S08]  /*16200*/  HMMA.16816.F32.BF16 R68, R76, R72, R68 ;  /* 0x000000484c44723c */ /* 0x000ff00000041844 */
[----:B------:R-:W-:Y:S01]  /*16210*/  HMMA.16816.F32.BF16 R44, R56, R90, R44 ;  /* 0x0000005a382c723c */ /* 0x000fe2000004182c */
[----:B------:R-:W2:Y:S07]  /*16220*/  LDSM.16.M88.4 R88, [R220+0x5800] ;  /* 0x00580000dc58783b */ /* 0x000eae0000000200 */
[----:B------:R-:W-:Y:S01]  /*16230*/  HMMA.16816.F32.BF16 R72, R76, R74, R64 ;  /* 0x0000004a4c48723c */ /* 0x000fe20000041840 */
[----:B------:R-:W-:Y:S07]  /*16240*/  LDSM.16.M88.4 R64, [R220+0x6800] ;  /* 0x00680000dc40783b */ /* 0x000fee0000000200 */
[C---:B------:R-:W-:Y:S08]  /*16250*/  HMMA.16816.F32.BF16 R60, R84.reuse, R92, R60 ;  /* 0x0000005c543c723c */ /* 0x040ff0000004183c */
[----:B------:R-:W-:Y:S01]  /*16260*/  HMMA.16816.F32.BF16 R84, R84, R94, R80 ;  /* 0x0000005e5454723c */ /* 0x000fe20000041850 */
[----:B------:R-:W4:Y:S07]  /*16270*/  LDSM.16.M88.4 R80, [R224+0xe800] ;  /* 0x00e80000e050783b */ /* 0x000f2e0000000200 */
[C---:B---3--:R-:W-:Y:S08]  /*16280*/  HMMA.16816.F32.BF16 R16, R24.reuse, R20, R16 ;  /* 0x000000141810723c */ /* 0x048ff00000041810 */
[----:B------:R-:W-:Y:S01]  /*16290*/  HMMA.16816.F32.BF16 R12, R24, R22, R12 ;  /* 0x00000016180c723c */ /* 0x000fe2000004180c */
[----:B------:R-:W3:Y:S07]  /*162a0*/  LDSM.16.M88.4 R20, [R227+0x7000] ;  /* 0x00700000e314783b */ /* 0x000eee0000000200 */
[----:B------:R-:W-:Y:S08]  /*162b0*/  HMMA.16816.F32.BF16 R32, R40, R36, R32 ;  /* 0x000000242820723c */ /* 0x000ff00000041820 */
[----:B-1----:R-:W-:Y:S08]  /*162c0*/  HMMA.16816.F32.BF16 R68, R56, R48, R68 ;  /* 0x000000303844723c */ /* 0x002ff00000041844 */
[----:B------:R-:W-:Y:S01]  /*162d0*/  HMMA.16816.F32.BF16 R44, R40, R38, R44 ;  /* 0x00000026282c723c */ /* 0x000fe2000004182c */
[----:B------:R-:W1:Y:S07]  /*162e0*/  LDSM.16.M88.4 R36, [R229+0xf800] ;  /* 0x00f80000e524783b */ /* 0x000e6e0000000200 */
[----:B------:R-:W-:Y:S08]  /*162f0*/  HMMA.16816.F32.BF16 R72, R56, R50, R72 ;  /* 0x000000323848723c */ /* 0x000ff00000041848 */
[----:B--2---:R-:W-:Y:S08]  /*16300*/  HMMA.16816.F32.BF16 R60, R76, R88, R60 ;  /* 0x000000584c3c723c */ /* 0x004ff0000004183c */
[----:B------:R-:W-:Y:S08]  /*16310*/  HMMA.16816.F32.BF16 R12, R8, R6, R12 ;  /* 0x00000006080c723c */ /* 0x000ff0000004180c */
[----:B----4-:R-:W-:Y:S08]  /*16320*/  HMMA.16816.F32.BF16 R32, R24, R80, R32 ;  /* 0x000000501820723c */ /* 0x010ff00000041820 */
[C---:B---3--:R-:W-:Y:S08]  /*16330*/  HMMA.16816.F32.BF16 R68, R40.reuse, R20, R68 ;  /* 0x000000142844723c */ /* 0x048ff00000041844 */
        /* <DEDUP_REMOVED lines=10> */
[----:B------:R-:W-:-:S06]  /*163e0*/  FMUL.FTZ R80, R15, R0 ;  /* 0x000000000f507220 */ /* 0x000fcc0000410000 */
[----:B------:R-:W-:Y:S01]  /*163f0*/  HMMA.16816.F32.BF16 R32, R8, R64, R32 ;  /* 0x000000400820723c */ /* 0x000fe20000041820 */
[----:B------:R-:W-:Y:S01]  /*16400*/  MUFU.TANH R64, R13 ;  /* 0x0000000d00407308 */ /* 0x000fe20000002400 */
[-C--:B------:R-:W-:Y:S02]  /*16410*/  FMUL.FTZ R16, R16, R0.reuse ;  /* 0x0000000010107220 */ /* 0x080fe40000410000 */
[----:B------:R-:W-:-:S05]  /*16420*/  FMUL.FTZ R17, R17, R0 ;  /* 0x0000000011117220 */ /* 0x000fca0000410000 */
[----:B------:R1:W-:Y:S01]  /*16430*/  MUFU.TANH R65, R14 ;  /* 0x0000000e00417308 */ /* 0x0003e20000002400 */
[----:B------:R-:W-:Y:S01]  /*16440*/  HMMA.16816.F32.BF16 R84, R56, R38, R84 ;  /* 0x000000263854723c */ /* 0x000fe20000041854 */
[-C--:B------:R-:W-:Y:S02]  /*16450*/  FMUL.FTZ R49, R18, R0.reuse ;  /* 0x0000000012317220 */ /* 0x080fe40000410000 */
[----:B------:R-:W-:-:S04]  /*16460*/  FMUL.FTZ R50, R19, R0 ;  /* 0x0000000013327220 */ /* 0x000fc80000410000 */
[----:B------:R-:W-:Y:S01]  /*16470*/  MUFU.TANH R30, R16 ;  /* 0x00000010001e7308 */ /* 0x000fe20000002400 */
[----:B-1----:R-:W1:Y:S07]  /*16480*/  LDSM.16.M88.4 R12, [R224+0xf800] ;  /* 0x00f80000e00c783b */ /* 0x002e6e0000000200 */
[----:B------:R4:W-:Y:S01]  /*16490*/  MUFU.TANH R48, R17 ;  /* 0x0000001100307308 */ /* 0x0009e20000002400 */
[----:B--2---:R-:W-:Y:S01]  /*164a0*/  HMMA.16816.F32.BF16 R60, R40, R20, R60 ;  /* 0x00000014283c723c */ /* 0x004fe2000004183c */
[----:B----4-:R-:W2:Y:S07]  /*164b0*/  LDSM.16.M88.4 R16, [R220+0x7000] ;  /* 0x00700000dc10783b */ /* 0x010eae0000000200 */
[C---:B---3--:R-:W-:Y:S08]  /*164c0*/  HMMA.16816.F32.BF16 R68, R24.reuse, R4, R68 ;  /* 0x000000041844723c */ /* 0x048ff00000041844 */
[----:B------:R-:W-:Y:S01]  /*164d0*/  HMMA.16816.F32.BF16 R72, R24, R6, R72 ;  /* 0x000000061848723c */ /* 0x000fe20000041848 */
[----:B------:R-:W3:Y:S07]  /*164e0*/  LDSM.16.M88.4 R4, [R220+0x7800] ;  /* 0x00780000dc04783b */ /* 0x000eee0000000200 */
[----:B------:R-:W-:Y:S08]  /*164f0*/  HMMA.16816.F32.BF16 R84, R40, R22, R84 ;  /* 0x000000162854723c */ /* 0x000ff00000041854 */
[----:B------:R-:W-:Y:S01]  /*16500*/  HMMA.16816.F32.BF16 R44, R24, R82, R44 ;  /* 0x00000052182c723c */ /* 0x000fe2000004182c */
[----:B------:R-:W-:Y:S01]  /*16510*/  LOP3.LUT R22, R52, 0x6, RZ, 0xc0, !PT ;  /* 0x0000000634167812 */ /* 0x000fe200078ec0ff */
[----:B------:R-:W4:Y:S01]  /*16520*/  MUFU.TANH R49, R49 ;  /* 0x0000003100317308 */ /* 0x000f220000002400 */
[----:B------:R-:W-:Y:S01]  /*16530*/  FMUL.FTZ R32, R32, R0 ;  /* 0x0000000020207220 */ /* 0x000fe20000410000 */
[----:B------:R-:W-:-:S04]  /*16540*/  DEPBAR.LE SB0, 0x0 ;  /* 0x000080000000791a */ /* 0x000fc80000000000 */
[----:B-1----:R-:W-:Y:S01]  /*16550*/  HMMA.16816.F32.BF16 R60, R24, R12, R60 ;  /* 0x0000000c183c723c */ /* 0x002fe2000004183c */
[----:B------:R-:W-:-:S07]  /*16560*/  IMAD R22, R165, 0x40, R22 ;  /* 0x00000040a5167824 */ /* 0x000fce00078e0216 */
[C---:B--2---:R-:W-:Y:S07]  /*16570*/  HMMA.16816.F32.BF16 R68, R8.reuse, R16, R68 ;  /* 0x000000100844723c */ /* 0x044fee0000041844 */
[----:B------:R-:W-:Y:S01]  /*16580*/  IADD3 R17, R22, -0x3f, RZ ;  /* 0xffffffc116117810 */ /* 0x000fe20007ffe0ff */
[----:B------:R-:W-:Y:S03]  /*16590*/  HMMA.16816.F32.BF16 R72, R8, R18, R72 ;  /* 0x000000120848723c */ /* 0x000fe60000041848 */
[----:B------:R-:W-:-:S05]  /*165a0*/  ISETP.GE.AND P1, PT, R17, R54, PT ;  /* 0x000000361100720c */ /* 0x000fca0003f26270 */
[----:B------:R-:W-:Y:S08]  /*165b0*/  HMMA.16816.F32.BF16 R16, R24, R14, R84 ;  /* 0x0000000e1810723c */ /* 0x000ff00000041854 */
[----:B------:R-:W-:Y:S01]  /*165c0*/  HMMA.16816.F32.BF16 R44, R8, R66, R44 ;  /* 0x00000042082c723c */ /* 0x000fe2000004182c */
[----:B------:R-:W1:Y:S01]  /*165d0*/  MUFU.TANH R50, R50 ;  /* 0x0000003200327308 */ /* 0x000e620000002400 */
[----:B------:R-:W-:-:S06]  /*165e0*/  IADD3 R13, R22, -0x40, RZ ;  /* 0xffffffc0160d7810 */ /* 0x000fcc0007ffe0ff */
[----:B---3--:R-:W-:Y:S07]  /*165f0*/  HMMA.16816.F32.BF16 R60, R8, R4, R60 ;  /* 0x00000004083c723c */ /* 0x008fee000004183c */
[----:B------:R-:W-:-:S04]  /*16600*/  IADD3 R5, R22, -0x37, RZ ;  /* 0xffffffc916057810 */ /* 0x000fc80007ffe0ff */
[-C--:B------:R-:W-:Y:S02]  /*16610*/  ISETP.GE.AND P6, PT, R5, R54.reuse, PT ;  /* 0x000000360500720c */ /* 0x080fe40003fc6270 */
[C---:B------:R-:W-:Y:S02]  /*16620*/  IADD3 R5, R22.reuse, -0x28, RZ ;  /* 0xffffffd816057810 */ /* 0x040fe40007ffe0ff */
[-C--:B------:R-:W-:Y:S02]  /*16630*/  ISETP.GE.AND P2, PT, R13, R54.reuse, PT ;  /* 0x000000360d00720c */ /* 0x080fe40003f46270 */
[----:B------:R-:W-:Y:S02]  /*16640*/  IADD3 R13, R22, -0x38, RZ ;  /* 0xffffffc8160d7810 */ /* 0x000fe40007ffe0ff */
[----:B------:R-:W-:Y:S01]  /*16650*/  ISETP.GE.AND P3, PT, R5, R54, PT ;  /* 0x000000360500720c */ /* 0x000fe20003f66270 */
[----:B------:R-:W-:Y:S01]  /*16660*/  FMUL.FTZ R34, R34, R0 ;  /* 0x0000000022227220 */ /* 0x000fe20000410000 */
[C---:B------:R-:W-:Y:S01]  /*16670*/  IADD3 R5, R22.reuse, -0x27, RZ ;  /* 0xffffffd916057810 */ /* 0x040fe20007ffe0ff */
[----:B------:R-:W-:Y:S01]  /*16680*/  HMMA.16816.F32.BF16 R16, R8, R6, R16 ;  /* 0x000000060810723c */ /* 0x000fe20000041810 */
[----:B------:R-:W2:Y:S01]  /*16690*/  MUFU.TANH R80, R80 ;  /* 0x0000005000507308 */ /* 0x000ea20000002400 */
[----:B------:R-:W-:Y:S01]  /*166a0*/  ISETP.GE.AND P0, PT, R13, R54, PT ;  /* 0x000000360d00720c */ /* 0x000fe20003f06270 */
[-C--:B------:R-:W-:Y:S01]  /*166b0*/  FMUL.FTZ R33, R33, R0.reuse ;  /* 0x0000000021217220 */ /* 0x080fe20000410000 */
[----:B------:R-:W-:Y:S01]  /*166c0*/  IADD3 R13, R22, -0x2f, RZ ;  /* 0xffffffd1160d7810 */ /* 0x000fe20007ffe0ff */
[----:B------:R-:W-:Y:S01]  /*166d0*/  FMUL.FTZ R35, R35, R0 ;  /* 0x0000000023237220 */ /* 0x000fe20000410000 */
[----:B----4-:R-:W-:-:S02]  /*166e0*/  FSEL R49, R49, -INF , !P2 ;  /* 0xff80000031317808 */ /* 0x010fc40005000000 */
[----:B------:R-:W-:Y:S02]  /*166f0*/  FSEL R30, R30, -INF , !P2 ;  /* 0xff8000001e1e7808 */ /* 0x000fe40005000000 */
[----:B------:R-:W-:Y:S01]  /*16700*/  ISETP.GE.AND P2, PT, R5, R54, PT ;  /* 0x000000360500720c */ /* 0x000fe20003f46270 */
[----:B------:R-:W3:Y:S01]  /*16710*/  MUFU.TANH R32, R32 ;  /* 0x0000002000207308 */ /* 0x000ee20000002400 */
[----:B------:R-:W-:Y:S01]  /*16720*/  IADD3 R5, R22, -0x20, RZ ;  /* 0xffffffe016057810 */ /* 0x000fe20007ffe0ff */
[----:B------:R-:W-:Y:S01]  /*16730*/  FMUL.FTZ R36, R44, R0 ;  /* 0x000000002c247220 */ /* 0x000fe20000410000 */
[----:B------:R-:W-:Y:S01]  /*16740*/  ISETP.GE.AND P4, PT, R13, R54, PT ;  /* 0x000000360d00720c */ /* 0x000fe20003f86270 */
[-C--:B------:R-:W-:Y:S01]  /*16750*/  FMUL.FTZ R37, R46, R0.reuse ;  /* 0x000000002e257220 */ /* 0x080fe20000410000 */
[----:B-1----:R-:W-:Y:S01]  /*16760*/  FSEL R50, R50, -INF , !P1 ;  /* 0xff80000032327808 */ /* 0x002fe20004800000 */
[-C--:B------:R-:W-:Y:S01]  /*16770*/  FMUL.FTZ R69, R69, R0.reuse ;  /* 0x0000000045457220 */ /* 0x080fe20000410000 */
[----:B------:R-:W-:Y:S01]  /*16780*/  FSEL R13, R48, -INF , !P1 ;  /* 0xff800000300d7808 */ /* 0x000fe20004800000 */
[----:B------:R-:W1:Y:S01]  /*16790*/  MUFU.TANH R34, R34 ;  /* 0x0000002200227308 */ /* 0x000e620000002400 */
[----:B------:R-:W-:Y:S01]  /*167a0*/  FMUL.FTZ R71, R71, R0 ;  /* 0x0000000047477220 */ /* 0x000fe20000410000 */
[----:B------:R-:W-:-:S02]  /*167b0*/  ISETP.GE.AND P1, PT, R5, R54, PT ;  /* 0x000000360500720c */ /* 0x000fc40003f26270 */
[----:B------:R-:W-:-:S04]  /*167c0*/  IADD3 R5, R22, -0x1f, RZ ;  /* 0xffffffe116057810 */ /* 0x000fc80007ffe0ff */
[----:B------:R-:W-:Y:S01]  /*167d0*/  MUFU.TANH R33, R33 ;  /* 0x0000002100217308 */ /* 0x000fe20000002400 */
[-C--:B------:R-:W-:Y:S01]  /*167e0*/  FMUL.FTZ R20, R45, R0.reuse ;  /* 0x000000002d147220 */ /* 0x080fe20000410000 */
[----:B------:R-:W-:Y:S01]  /*167f0*/  FSEL R65, R65, -INF , !P0 ;  /* 0xff80000041417808 */ /* 0x000fe20004000000 */
[----:B------:R-:W-:Y:S01]  /*16800*/  FMUL.FTZ R21, R47, R0 ;  /* 0x000000002f157220 */ /* 0x000fe20000410000 */
[----:B------:R-:W-:-:S04]  /*16810*/  FSEL R51, R51, -INF , !P0 ;  /* 0xff80000033337808 */ /* 0x000fc80004000000 */
[----:B------:R-:W4:Y:S01]  /*16820*/  MUFU.TANH R35, R35 ;  /* 0x0000002300237308 */ /* 0x000f220000002400 */
[C---:B------:R-:W-:Y:S02]  /*16830*/  IADD3 R15, R22.reuse, -0x30, RZ ;  /* 0xffffffd0160f7810 */ /* 0x040fe40007ffe0ff */
[----:B------:R-:W-:Y:S02]  /*16840*/  ISETP.GE.AND P0, PT, R5, R54, PT ;  /* 0x000000360500720c */ /* 0x000fe40003f06270 */
[----:B------:R-:W-:-:S03]  /*16850*/  IADD3 R5, R22, -0x18, RZ ;  /* 0xffffffe816057810 */ /* 0x000fc60007ffe0ff */
[----:B------:R-:W-:Y:S01]  /*16860*/  MUFU.TANH R187, R69 ;  /* 0x0000004500bb7308 */ /* 0x000fe20000002400 */
[----:B------:R-:W-:Y:S02]  /*16870*/  ISETP.GE.AND P5, PT, R15, R54, PT ;  /* 0x000000360f00720c */ /* 0x000fe40003fa6270 */
[----:B--2---:R-:W-:-:S05]  /*16880*/  FSEL R80, R80, -INF , !P6 ;  /* 0xff80000050507808 */ /* 0x004fca0007000000 */
[----:B------:R-:W2:Y:S01]  /*16890*/  MUFU.TANH R191, R71 ;  /* 0x0000004700bf7308 */ /* 0x000ea20000002400 */
[----:B------:R-:W-:Y:S01]  /*168a0*/  FSEL R64, R64, -INF , !P6 ;  /* 0xff80000040407808 */ /* 0x000fe20007000000 */
[----:B------:R-:W-:Y:S01]  /*168b0*/  FMUL.FTZ R68, R68, R0 ;  /* 0x0000000044447220 */ /* 0x000fe20000410000 */
[----:B------:R-:W-:-:S05]  /*168c0*/  ISETP.GE.AND P6, PT, R5, R54, PT ;  /* 0x000000360500720c */ /* 0x000fca0003fc6270 */
[----:B------:R-:W-:Y:S01]  /*168d0*/  MUFU.TANH R36, R36 ;  /* 0x0000002400247308 */ /* 0x000fe20000002400 */
[----:B------:R-:W-:Y:S01]  /*168e0*/  FMUL.FTZ R70, R70, R0 ;  /* 0x0000000046467220 */ /* 0x000fe20000410000 */
[----:B------:R-:W-:-:S06]  /*168f0*/  IADD3 R5, R22, -0x17, RZ ;  /* 0xffffffe916057810 */ /* 0x000fcc0007ffe0ff */
[----:B------:R-:W2:Y:S01]  /*16900*/  MUFU.TANH R37, R37 ;  /* 0x0000002500257308 */ /* 0x000ea20000002400 */
[----:B---3--:R-:W-:Y:S01]  /*16910*/  FSEL R6, R32, -INF , !P5 ;  /* 0xff80000020067808 */ /* 0x008fe20006800000 */
[----:B------:R-:W-:Y:S01]  /*16920*/  FMUL.FTZ R32, R62, R0 ;  /* 0x000000003e207220 */ /* 0x000fe20000410000 */
[----:B------:R-:W-:-:S05]  /*16930*/  IADD3 R7, R22, -0x10, RZ ;  /* 0xfffffff016077810 */ /* 0x000fca0007ffe0ff */
[----:B------:R-:W-:Y:S01]  /*16940*/  MUFU.TANH R20, R20 ;  /* 0x0000001400147308 */ /* 0x000fe20000002400 */
[----:B-1----:R-:W-:Y:S01]  /*16950*/  FSEL R11, R34, -INF , !P5 ;  /* 0xff800000220b7808 */ /* 0x002fe20006800000 */
[----:B------:R-:W-:Y:S01]  /*16960*/  FMUL.FTZ R72, R72, R0 ;  /* 0x0000000048487220 */ /* 0x000fe20000410000 */
[----:B------:R-:W-:-:S05]  /*16970*/  ISETP.GE.AND P5, PT, R5, R54, PT ;  /* 0x000000360500720c */ /* 0x000fca0003fa6270 */
[----:B------:R-:W1:Y:S01]  /*16980*/  MUFU.TANH R21, R21 ;  /* 0x0000001500157308 */ /* 0x000e620000002400 */
[-C--:B------:R-:W-:Y:S01]  /*16990*/  FMUL.FTZ R73, R73, R0.reuse ;  /* 0x0000000049497220 */ /* 0x080fe20000410000 */
[----:B----4-:R-:W-:Y:S01]  /*169a0*/  FSEL R10, R35, -INF , !P4 ;  /* 0xff800000230a7808 */ /* 0x010fe20006000000 */
        /* <DEDUP_REMOVED lines=12> */
[----:B------:R-:W-:Y:S01]  /*16a70*/  FMUL.FTZ R19, R19, R0 ;  /* 0x0000000013137220 */ /* 0x000fe20000410000 */
[----:B------:R-:W-:Y:S02]  /*16a80*/  IADD3 R7, R22, -0xf, RZ ;  /* 0xfffffff116077810 */ /* 0x000fe40007ffe0ff */
[----:B--2---:R-:W-:Y:S02]  /*16a90*/  FSEL R191, R191, -INF , !P0 ;  /* 0xff800000bfbf7808 */ /* 0x004fe40004000000 */
[----:B------:R-:W-:Y:S01]  /*16aa0*/  MUFU.TANH R184, R72 ;  /* 0x0000004800b87308 */ /* 0x000fe20000002400 */
[----:B------:R-:W-:-:S02]  /*16ab0*/  FSEL R187, R187, -INF , !P0 ;  /* 0xff800000bbbb7808 */ /* 0x000fc40004000000 */
[----:B------:R-:W-:Y:S02]  /*16ac0*/  FSEL R9, R37, -INF , !P3 ;  /* 0xff80000025097808 */ /* 0x000fe40005800000 */
[----:B------:R-:W-:Y:S02]  /*16ad0*/  FSEL R4, R36, -INF , !P3 ;  /* 0xff80000024047808 */ /* 0x000fe40005800000 */
[----:B------:R-:W-:Y:S01]  /*16ae0*/  ISETP.GE.AND P0, PT, R165, 0x2, PT ;  /* 0x00000002a500780c */ /* 0x000fe20003f06270 */
[----:B------:R-:W-:Y:S01]  /*16af0*/  MUFU.TANH R189, R73 ;  /* 0x0000004900bd7308 */ /* 0x000fe20000002400 */
[----:B------:R-:W-:Y:S02]  /*16b00*/  ISETP.GE.AND P3, PT, R7, R54, PT ;  /* 0x000000360700720c */ /* 0x000fe40003f66270 */
[----:B------:R-:W-:-:S05]  /*16b10*/  IADD3 R7, R22, -0x8, RZ ;  /* 0xfffffff816077810 */ /* 0x000fca0007ffe0ff */
        /* <DEDUP_REMOVED lines=59> */
[----:B------:R-:W-:Y:S02]  /*16ed0*/  ISETP.GE.AND P3, PT, R3, RZ, PT ;  /* 0x000000ff0300720c */ /* 0x000fe40003f66270 */
[----:B------:R-:W-:Y:S01]  /*16ee0*/  LOP3.LUT R3, RZ, R20, RZ, 0x33, !PT ;  /* 0x00000014ff037212 */ /* 0x000fe200078e33ff */
        /* <DEDUP_REMOVED lines=50> */
.L_x_4444:
[----:B------:R-:W2:Y:S02]  /*17210*/  LD.E R7, [R28.64+0x38] ;  /* 0x000038061c077980 */ /* 0x000ea4000c101900 */
[----:B--2---:R-:W-:-:S04]  /*17220*/  LEA R7, -R7, RZ, 0x6 ;  /* 0x000000ff07077211 */ /* 0x004fc800078e31ff */
[----:B------:R-:W-:Y:S02]  /*17230*/  SHF.R.S32.HI R14, RZ, 0x1f, R7 ;  /* 0x0000001fff0e7819 */ /* 0x000fe40000011407 */
.L_x_4445:
[----:B------:R-:W-:Y:S05]  /*17240*/  BSYNC B0 ;  /* 0x0000000000007941 */ /* 0x000fea0003800000 */
.L_x_4443:
[C---:B------:R-:W-:Y:S01]  /*17250*/  IMAD.SHL.U32 R3, R166.reuse, 0x20, RZ ;  /* 0x00000020a6037824 */ /* 0x040fe200078e00ff */
[C---:B------:R-:W-:Y:S02]  /*17260*/  LEA R236, P2, R7.reuse, R236, 0x1 ;  /* 0x000000ec07ec7211 */ /* 0x040fe400078408ff */
[----:B------:R-:W-:Y:S02]  /*17270*/  SHF.L.U64.HI R0, R166, 0x5, R167 ;  /* 0x00000005a6007819 */ /* 0x000fe400000102a7 */
[----:B------:R-:W-:Y:S01]  /*17280*/  IADD3 R16, P1, R236, R3, RZ ;  /* 0x00000003ec107210 */ /* 0x000fe20007f3e0ff */
[----:B------:R-:W-:Y:S01]  /*17290*/  IMAD.MOV.U32 R234, RZ, RZ, R236 ;  /* 0x000000ffffea7224 */ /* 0x000fe200078e00ec */
        /* <DEDUP_REMOVED lines=26> */
.L_x_4442:
[----:B------:R-:W-:Y:S05]  /*17440*/  BSYNC B1 ;  /* 0x0000000000017941 */ /* 0x000fea0003800000 */
.L_x_4441:
[----:B------:R-:W2:Y:S01]  /*17450*/  LD.E R192, [R28.64+0xdc] ;  /* 0x0000dc061cc07980 */ /* 0x000ea2000c101900 */
[----:B------:R-:W-:-:S02]  /*17460*/  FMNMX.FTZ R0, R30, R13, !PT ;  /* 0x0000000d1e007209 */ /* 0x000fc40007810000 */
[----:B-1----:R-:W-:Y:S02]  /*17470*/  IADD3 R234, R31, R2, RZ ;  /* 0x000000021fea7210 */ /* 0x002fe40007ffe0ff */
        /* <DEDUP_REMOVED lines=63> */
[-CC-:B------:R-:W-:Y:S01]  /*17870*/  FFMA.FTZ R176, R13, R192.reuse, -R35.reuse ;  /* 0x000000c00db07223 */ /* 0x180fe20000010823 */
[----:B------:R-:W-:Y:S01]  /*17880*/  LDSM.16.MT88.4 R28, [R233+0x10800] ;  /* 0x01080000e91c783b */ /* 0x000fe20000004200 */
        /* <DEDUP_REMOVED lines=9> */
[-CC-:B------:R-:W-:Y:S01]  /*17920*/  FFMA.FTZ R179, R6, R192.reuse, -R35.reuse ;  /* 0x000000c006b37223 */ /* 0x180fe20000010823 */
[----:B------:R-:W3:Y:S01]  /*17930*/  LDSM.16.MT88.4 R64, [R231+0x12000] ;  /* 0x01200000e740783b */ /* 0x000ee20000004200 */
[-CC-:B------:R-:W-:Y:S02]  /*17940*/  FFMA.FTZ R172, R5, R192.reuse, -R35.reuse ;  /* 0x000000c005ac7223 */ /* 0x180fe40000010823 */
[-CC-:B------:R-:W-:Y:S01]  /*17950*/  FFMA.FTZ R173, R4, R192.reuse, -R35.reuse ;  /* 0x000000c004ad7223 */ /* 0x180fe20000010823 */
[----:B------:R-:W4:Y:S01]  /*17960*/  LDSM.16.MT88.4 R80, [R233+0x14000] ;  /* 0x01400000e950783b */ /* 0x000f220000004200 */
[-C--:B------:R-:W-:Y:S01]  /*17970*/  FFMA.FTZ R2, R12, R192.reuse, -R35 ;  /* 0x000000c00c027223 */ /* 0x080fe20000010823 */
[----:B------:R-:W-:Y:S01]  /*17980*/  MUFU.EX2 R181, R181 ;  /* 0x000000b500b57308 */ /* 0x000fe20000000800 */
[-CC-:B------:R-:W-:Y:S01]  /*17990*/  FFMA.FTZ R177, R11, R192.reuse, -R193.reuse ;  /* 0x000000c00bb17223 */ /* 0x180fe200000108c1 */
[----:B------:R-:W5:Y:S01]  /*179a0*/  LDSM.16.MT88.4 R4, [R231+0x16000] ;  /* 0x01600000e704783b */ /* 0x000f620000004200 */
[----:B------:R-:W-:-:S02]  /*179b0*/  FFMA.FTZ R170, R10, R192, -R193 ;  /* 0x000000c00aaa7223 */ /* 0x000fc400000108c1 */
[-CC-:B------:R-:W-:Y:S01]  /*179c0*/  FFMA.FTZ R171, R9, R192.reuse, -R193.reuse ;  /* 0x000000c009ab7223 */ /* 0x180fe200000108c1 */
[----:B------:R-:W1:Y:S01]  /*179d0*/  LDSM.16.MT88.4 R12, [R234+0x10800] ;  /* 0x01080000ea0c783b */ /* 0x000e620000004200 */
[-C--:B------:R-:W-:Y:S01]  /*179e0*/  FFMA.FTZ R0, R8, R192.reuse, -R193 ;  /* 0x000000c008007223 */ /* 0x080fe200000108c1 */
[----:B------:R-:W3:Y:S01]  /*179f0*/  MUFU.EX2 R174, R174 ;  /* 0x000000ae00ae7308 */ /* 0x000ee20000000800 */
[----:B--2---:R-:W-:Y:S01]  /*17a00*/  F2FP.BF16.PACK_AB R128, R176, R183 ;  /* 0x000000b7b080723e */ /* 0x004fe200000010ff */
[----:B------:R-:W2:Y:S01]  /*17a10*/  LDSM.16.MT88.4 R8, [R234+0x12800] ;  /* 0x01280000ea08783b */ /* 0x000ea20000004200 */
[-CC-:B------:R-:W-:Y:S02]  /*17a20*/  FFMA.FTZ R182, R182, R192.reuse, -R35.reuse ;  /* 0x000000c0b6b67223 */ /* 0x180fe40000010823 */
[-CC-:B------:R-:W-:Y:S02]  /*17a30*/  FFMA.FTZ R187, R187, R192.reuse, -R35.reuse ;  /* 0x000000c0bbbb7223 */ /* 0x180fe40000010823 */
[-CC-:B------:R-:W-:Y:S01]  /*17a40*/  FFMA.FTZ R184, R184, R192.reuse, -R35.reuse ;  /* 0x000000c0b8b87223 */ /* 0x180fe20000010823 */
[----:B------:R-:W-:Y:S01]  /*17a50*/  MUFU.EX2 R185, R185 ;  /* 0x000000b900b97308 */ /* 0x000fe20000000800 */
[----:B------:R-:W-:-:S02]  /*17a60*/  FFMA.FTZ R189, R189, R192, -R35 ;  /* 0x000000c0bdbd7223 */ /* 0x000fc40000010823 */
[-CC-:B------:R-:W-:Y:S02]  /*17a70*/  FFMA.FTZ R186, R186, R192.reuse, -R193.reuse ;  /* 0x000000c0baba7223 */ /* 0x180fe400000108c1 */
[-CC-:B------:R-:W-:Y:S02]  /*17a80*/  FFMA.FTZ R191, R191, R192.reuse, -R193.reuse ;  /* 0x000000c0bfbf7223 */ /* 0x180fe400000108c1 */
[-CC-:B------:R-:W-:Y:S01]  /*17a90*/  FFMA.FTZ R195, R195, R192.reuse, -R193.reuse ;  /* 0x000000c0c3c37223 */ /* 0x180fe200000108c1 */
[----:B------:R-:W4:Y:S01]  /*17aa0*/  MUFU.EX2 R178, R178 ;  /* 0x000000b200b27308 */ /* 0x000f220000000800 */
[----:B---3--:R-:W-:Y:S01]  /*17ab0*/  F2FP.BF16.PACK_AB R130, R174, R181 ;  /* 0x000000b5ae82723e */ /* 0x008fe200000010ff */
[-C--:B------:R-:W-:Y:S02]  /*17ac0*/  FFMA.FTZ R196, R196, R192.reuse, -R193 ;  /* 0x000000c0c4c47223 */ /* 0x080fe400000108c1 */
[-CC-:B------:R-:W-:Y:S02]  /*17ad0*/  FFMA.FTZ R198, R198, R192.reuse, -R35.reuse ;  /* 0x000000c0c6c67223 */ /* 0x180fe40000010823 */
[----:B------:R-:W-:-:S02]  /*17ae0*/  FFMA.FTZ R197, R197, R192, -R35 ;  /* 0x000000c0c5c57223 */ /* 0x000fc40000010823 */
        /* <DEDUP_REMOVED lines=9> */
[----:B------:R-:W-:-:S02]  /*17b80*/  FFMA.FTZ R245, R188, R192, -R193 ;  /* 0x000000c0bcf57223 */ /* 0x000fc400000108c1 */
[----:B------:R-:W-:Y:S02]  /*17b90*/  FADD.FTZ R176, R183, R176 ;  /* 0x000000b0b7b07221 */ /* 0x000fe40000010000 */
[----:B------:R-:W-:Y:S01]  /*17ba0*/  MUFU.EX2 R179, R179 ;  /* 0x000000b300b37308 */ /* 0x000fe20000000800 */
[----:B------:R-:W-:Y:S02]  /*17bb0*/  FADD.FTZ R185, R185, R178 ;  /* 0x000000b2b9b97221 */ /* 0x000fe40000010000 */
[----:B------:R-:W-:-:S04]  /*17bc0*/  FADD.FTZ R181, R181, R176 ;  /* 0x000000b0b5b57221 */ /* 0x000fc80000010000 */
[----:B------:R-:W-:Y:S01]  /*17bd0*/  FADD.FTZ R174, R174, R181 ;  /* 0x000000b5aeae7221 */ /* 0x000fe20000010000 */
[----:B---3--:R-:W-:Y:S01]  /*17be0*/  F2FP.BF16.PACK_AB R131, R175, R180 ;  /* 0x000000b4af83723e */ /* 0x008fe200000010ff */
[----:B------:R-:W3:Y:S01]  /*17bf0*/  MUFU.EX2 R172, R172 ;  /* 0x000000ac00ac7308 */ /* 0x000ee20000000800 */
        /* <DEDUP_REMOVED lines=54> */
[C---:B-----5:R-:W-:Y:S07]  /*17f60*/  HMMA.16816.F32.BF16 R124, R128.reuse, R4, RZ ;  /* 0x00000004807c723c */ /* 0x060fee00000418ff */
        /* <DEDUP_REMOVED lines=8> */
[----:B--2---:R-:W-:Y:S01]  /*17ff0*/  F2FP.BF16.PACK_AB R7, R0, R171 ;  /* 0x000000ab0007723e */ /* 0x004fe200000010ff */
        /* <DEDUP_REMOVED lines=17> */
[C---:B---3--:R-:W-:Y:S08]  /*18110*/  HMMA.16816.F32.BF16 R68, R4.reuse, R8, R68 ;  /* 0x000000080444723c */ /* 0x048ff00000041844 */
[C---:B------:R-:W-:Y:S01]  /*18120*/  HMMA.16816.F32.BF16 R72, R4.reuse, R10, R72 ;  /* 0x0000000a0448723c */ /* 0x040fe20000041848 */
[----:B------:R-:W3:Y:S07]  /*18130*/  LDSM.16.MT88.4 R8, [R233+0x16800] ;  /* 0x01680000e908783b */ /* 0x000eee0000004200 */
[C---:B------:R-:W-:Y:S01]  /*18140*/  HMMA.16816.F32.BF16 R148, R4.reuse, R30, R148 ;  /* 0x0000001e0494723c */ /* 0x040fe20000041894 */
[----:B------:R-:W5:Y:S07]  /*18150*/  LDSM.16.MT88.4 R28, [R231+0x12800] ;  /* 0x01280000e71c783b */ /* 0x000f6e0000004200 */
[C---:B------:R-:W-:Y:S08]  /*18160*/  HMMA.16816.F32.BF16 R144, R4.reuse, R24, R144 ;  /* 0x000000180490723c */ /* 0x040ff00000041890 */
[C---:B------:R-:W-:Y:S01]  /*18170*/  HMMA.16816.F32.BF16 R140, R4.reuse, R26, R140 ;  /* 0x0000001a048c723c */ /* 0x040fe2000004188c */
[----:B------:R-:W1:Y:S07]  /*18180*/  LDSM.16.MT88.4 R24, [R233+0x14800] ;  /* 0x01480000e918783b */ /* 0x000e6e0000004200 */
[C---:B------:R-:W-:Y:S08]  /*18190*/  HMMA.16816.F32.BF16 R136, R4.reuse, R20, R136 ;  /* 0x000000140488723c */ /* 0x040ff00000041888 */
        /* <DEDUP_REMOVED lines=11> */
[C---:B-----5:R-:W-:Y:S08]  /*18250*/  HMMA.16816.F32.BF16 R60, R4.reuse, R28, R60 ;  /* 0x0000001c043c723c */ /* 0x060ff0000004183c */
[C---:B------:R-:W-:Y:S01]  /*18260*/  HMMA.16816.F32.BF16 R64, R4.reuse, R30, R64 ;  /* 0x0000001e0440723c */ /* 0x040fe20000041840 */
[----:B------:R-:W-:Y:S07]  /*18270*/  LDSM.16.MT88.4 R28, [R232+0x13000] ;  /* 0x01300000e81c783b */ /* 0x000fee0000004200 */
[C---:B-1----:R-:W-:Y:S08]  /*18280*/  HMMA.16816.F32.BF16 R76, R4.reuse, R24, R76 ;  /* 0x00000018044c723c */ /* 0x042ff0000004184c */
[C---:B------:R-:W-:Y:S01]  /*18290*/  HMMA.16816.F32.BF16 R80, R4.reuse, R26, R80 ;  /* 0x0000001a0450723c */ /* 0x040fe20000041850 */
[----:B------:R-:W-:Y:S07]  /*182a0*/  LDSM.16.MT88.4 R24, [R233+0x11000] ;  /* 0x01100000e918783b */ /* 0x000fee0000004200 */
[C---:B------:R-:W-:Y:S08]  /*182b0*/  HMMA.16816.F32.BF16 R100, R4.reuse, R20, R100 ;  /* 0x000000140464723c */ /* 0x040ff00000041864 */
[C---:B------:R-:W-:Y:S01]  /*182c0*/  HMMA.16816.F32.BF16 R104, R4.reuse, R22, R104 ;  /* 0x000000160468723c */ /* 0x040fe20000041868 */
[----:B------:R-:W1:Y:S07]  /*182d0*/  LDSM.16.MT88.4 R20, [R232+0x11000] ;  /* 0x01100000e814783b */ /* 0x000e6e0000004200 */
[C---:B----4-:R-:W-:Y:S08]  /*182e0*/  HMMA.16816.F32.BF16 R116, R4.reuse, R16, R116 ;  /* 0x000000100474723c */ /* 0x050ff00000041874 */
        /* <DEDUP_REMOVED lines=18> */
[C---:B------:R-:W-:Y:S01]  /*18410*/  HMMA.16816.F32.BF16 R156, R4.reuse, R10, R156 ;  /* 0x0000000a049c723c */ /* 0x040fe2000004189c */
[----:B------:R-:W3:Y:S07]  /*18420*/  LDSM.16.MT88.4 R8, [R233+0x13000] ;  /* 0x01300000e908783b */ /* 0x000eee0000004200 */
[C---:B-1----:R-:W-:Y:S08]  /*18430*/  HMMA.16816.F32.BF16 R144, R4.reuse, R20, R144 ;  /* 0x000000140490723c */ /* 0x042ff00000041890 */
[C---:B--2---:R-:W-:Y:S08]  /*18440*/  HMMA.16816.F32.BF16 R36, R4.reuse, R12, R36 ;  /* 0x0000000c0424723c */ /* 0x044ff00000041824 */
[C---:B------:R-:W-:Y:S01]  /*18450*/  HMMA.16816.F32.BF16 R40, R4.reuse, R14, R40 ;  /* 0x0000000e0428723c */ /* 0x040fe20000041828 */
[----:B------:R-:W1:Y:S07]  /*18460*/  LDSM.16.MT88.4 R12, [R232+0x15000] ;  /* 0x01500000e80c783b */ /* 0x000e6e0000004200 */
[C---:B------:R-:W-:Y:S01]  /*18470*/  HMMA.16816.F32.BF16 R140, R4.reuse, R22, R140 ;  /* 0x00000016048c723c */ /* 0x040fe2000004188c */
[----:B------:R-:W-:Y:S07]  /*18480*/  LDSM.16.MT88.4 R20, [R231+0x13000] ;  /* 0x01300000e714783b */ /* 0x000fee0000004200 */
[C---:B------:R-:W-:Y:S08]  /*18490*/  HMMA.16816.F32.BF16 R136, R4.reuse, R16, R136 ;  /* 0x000000100488723c */ /* 0x040ff00000041888 */
[C---:B---3--:R-:W-:Y:S08]  /*184a0*/  HMMA.16816.F32.BF16 R44, R4.reuse, R8, R44 ;  /* 0x00000008042c723c */ /* 0x048ff0000004182c */
        /* <DEDUP_REMOVED lines=50> */
[----:B------:R-:W-:Y:S02]  /*187d0*/  STL [R1+0x8], R0 ;  /* 0x0000080001007387 */ /* 0x000fe40000100800 */
        /* <DEDUP_REMOVED lines=40> */
[----:B------:R-:W-:Y:S08]  /*18a60*/  @!P0 BRA `(.L_x_4446) ;  /* 0x0000402000008947 */ /* 0x000ff00003800000 */
[----:B------:R-:W-:Y:S01]  /*18a70*/  IMAD.SHL.U32 R4, R166, 0x20, RZ ;  /* 0x00000020a6047824 */ /* 0x000fe200078e00ff */
[----:B------:R-:W-:Y:S01]  /*18a80*/  IADD3 R2, R165, -0x2, RZ ;  /* 0xfffffffea5027810 */ /* 0x000fe20007ffe0ff */
[C---:B------:R-:W-:Y:S01]  /*18a90*/  IMAD.SHL.U32 R251, R168.reuse, 0x20, RZ ;  /* 0x00000020a8fb7824 */ /* 0x040fe200078e00ff */
[----:B------:R-:W-:Y:S01]  /*18aa0*/  SHF.L.U64.HI R250, R168, 0x5, R169 ;  /* 0x00000005a8fa7819 */ /* 0x000fe200000102a9 */
[----:B------:R-:W-:Y:S01]  /*18ab0*/  IMAD.MOV.U32 R165, RZ, RZ, R164 ;  /* 0x000000ffffa57224 */ /* 0x000fe200078e00a4 */
[----:B------:R1:W-:Y:S01]  /*18ac0*/  STL [R1], R4 ;  /* 0x0000000401007387 */ /* 0x0003e20000100800 */
[----:B------:R-:W-:-:S02]  /*18ad0*/  SHF.L.U64.HI R252, R166, 0x5, R167 ;  /* 0x00000005a6fc7819 */ /* 0x000fc400000102a7 */
[----:B------:R-:W-:Y:S01]  /*18ae0*/  MOV R0, R3 ;  /* 0x0000000300007202 */ /* 0x000fe20000000f00 */
[----:B------:R1:W-:Y:S06]  /*18af0*/  STL [R1+0x4], R2 ;  /* 0x0000040201007387 */ /* 0x0003ec0000100800 */
.L_x_4455:
[----:B------:R2:W5:Y:S01]  /*18b00*/  LDL R166, [R1+0x4] ;  /* 0x0000040001a67983 */ /* 0x0005620000100800 */
[----:B------:R-:W-:Y:S01]  /*18b10*/  ULDC.64 UR4, c[0x0][0x40] ;  /* 0x0000100000047ab9 */ /* 0x000fe20000000a00 */
[----:B------:R-:W-:Y:S04]  /*18b20*/  DEPBAR.LE SB0, 0x0 ;  /* 0x000080000000791a */ /* 0x000fe80000000000 */
[----:B------:R-:W-:Y:S01]  /*18b30*/  UIADD3 UR4, UP0, UR4, 0x160, URZ ;  /* 0x0000016004047890 */ /* 0x000fe2000ff1e03f */
[----:B------:R-:W-:Y:S03]  /*18b40*/  ISETP.NE.U32.AND P0, PT, R246, RZ, PT ;  /* 0x000000fff600720c */ /* 0x000fe60003f05070 */
[----:B------:R-:W-:Y:S01]  /*18b50*/  UIADD3.X UR5, URZ, UR5, URZ, UP0, !UPT ;  /* 0x000000053f057290 */ /* 0x000fe200087fe43f */
[----:B------:R-:W-:Y:S01]  /*18b60*/  ISETP.NE.AND.EX P0, PT, R247, RZ, PT, P0 ;  /* 0x000000fff700720c */ /* 0x000fe20003f05300 */
[----:B-1----:R-:W-:Y:S04]  /*18b70*/  IMAD.U32 R2, RZ, RZ, UR4 ;  /* 0x00000004ff027e24 */ /* 0x002fe8000f8e00ff */
[----:B------:R-:W-:Y:S01]  /*18b80*/  IMAD.U32 R3, RZ, RZ, UR5 ;  /* 0x00000005ff037e24 */ /* 0x000fe2000f8e00ff */
[----:B------:R-:W-:Y:S01]  /*18b90*/  WARPSYNC 0xffffffff ;  /* 0xffffffff00007948 */ /* 0x000fe20003800000 */
[----:B------:R-:W-:Y:S06]  /*18ba0*/  BAR.SYNC.DEFER_BLOCKING 0x0 ;  /* 0x0000000000007b1d */ /* 0x000fec0000010000 */
[----:B------:R-:W-:Y:S01]  /*18bb0*/  BSSY B0, `(.L_x_4447) ;  /* 0x0000045000007945 */ /* 0x000fe20003800000 */
[----:B------:R-:W-:-:S05]  /*18bc0*/  @!P0 BRA `(.L_x_4448) ;  /* 0x000003f000008947 */ /* 0x000fca0003800000 */
[----:B--2---:R-:W-:Y:S02]  /*18bd0*/  ULDC.64 UR4, c[0x0][0x118] ;  /* 0x0000460000047ab9 */ /* 0x004fe40000000a00 */
[----:B------:R-:W2:Y:S02]  /*18be0*/  LD.E R11, [R2.64+0x170] ;  /* 0x00017004020b7980 */ /* 0x000ea4000c101900 */
[-C--:B--2---:R-:W-:Y:S02]  /*18bf0*/  IABS R8, R11.reuse ;  /* 0x0000000b00087213 */ /* 0x084fe40000000000 */
[-C--:B------:R-:W-:Y:S02]  /*18c00*/  IABS R6, R11.reuse ;  /* 0x0000000b00067213 */ /* 0x080fe40000000000 */
[----:B------:R-:W1:Y:S03]  /*18c10*/  I2F.RP R9, R8 ;  /* 0x0000000800097306 */ /* 0x000e660000209400 */
[----:B------:R-:W-:Y:S07]  /*18c20*/  IMAD.MOV R6, RZ, RZ, -R6 ;  /* 0x000000ffff067224 */ /* 0x000fee00078e0a06 */
[----:B-1----:R-:W1:Y:S02]  /*18c30*/  MUFU.RCP R4, R9 ;  /* 0x0000000900047308 */ /* 0x002e640000001000 */
[----:B-1----:R-:W-:Y:S01]  /*18c40*/  IADD3 R14, R4, 0xffffffe, RZ ;  /* 0x0ffffffe040e7810 */ /* 0x002fe20007ffe0ff */
[----:B-----5:R-:W-:Y:S07]  /*18c50*/  IMAD.SHL.U32 R4, R166, 0x40, RZ ;  /* 0x00000040a6047824 */ /* 0x020fee00078e00ff */
        /* <DEDUP_REMOVED lines=54> */
.L_x_4448:
[----:B--2---:R-:W-:Y:S02]  /*18fc0*/  ULDC.64 UR4, c[0x0][0x118] ;  /* 0x0000460000047ab9 */ /* 0x004fe40000000a00 */
[----:B------:R-:W2:Y:S02]  /*18fd0*/  LD.E R8, [R2.64+0x40] ;  /* 0x0000400402087980 */ /* 0x000ea4000c101900 */
[----:B--2---:R-:W-:Y:S04]  /*18fe0*/  LEA R8, -R8, RZ, 0x6 ;  /* 0x000000ff08087211 */ /* 0x004fe800078e31ff */
[----:B------:R-:W-:Y:S02]  /*18ff0*/  SHF.R.S32.HI R7, RZ, 0x1f, R8 ;  /* 0x0000001fff077819 */ /* 0x000fe40000011408 */
.L_x_4449:
[----:B------:R-:W-:Y:S05]  /*19000*/  BSYNC B0 ;  /* 0x0000000000007941 */ /* 0x000fea0003800000 */
.L_x_4447:
        /* <DEDUP_REMOVED lines=8> */
[----:B------:R1:W-:Y:S01]  /*19090*/  LDGSTS.E.BYPASS.LTC128B.128 [R243+0x10000], [R248.64] ;  /* 0x10000000f8f37fae */ /* 0x0003e2000b901d44 */
[C---:B------:R-:W-:Y:S02]  /*190a0*/  IADD3.X R13, R250.reuse, R249, RZ, P0, !PT ;  /* 0x000000f9fa0d7210 */ /* 0x040fe400007fe4ff */
[C---:B------:R-:W-:Y:S02]  /*190b0*/  IADD3 R6, P0, R251.reuse, R12, RZ ;  /* 0x0000000cfb067210 */ /* 0x040fe40007f1e0ff */
[----:B------:R1:W-:Y:S02]  /*190c0*/  LDGSTS.E.BYPASS.LTC128B.128 [R243+0x12000], [R248.64+0x80] ;  /* 0x12000080f8f37fae */ /* 0x0003e4000b901d44 */
[C---:B------:R-:W-:Y:S02]  /*190d0*/  IADD3.X R7, R250.reuse, R13, RZ, P0, !PT ;  /* 0x0000000dfa077210 */ /* 0x040fe400007fe4ff */
[----:B------:R-:W-:Y:S01]  /*190e0*/  IADD3 R4, P0, R251, R6, RZ ;  /* 0x00000006fb047210 */ /* 0x000fe20007f1e0ff */
[----:B------:R1:W-:Y:S03]  /*190f0*/  LDGSTS.E.BYPASS.LTC128B.128 [R243+0x14000], [R248.64+0x100] ;  /* 0x14000100f8f37fae */ /* 0x0003e6000b901d44 */
[----:B------:R-:W-:Y:S02]  /*19100*/  IADD3.X R5, R250, R7, RZ, P0, !PT ;  /* 0x00000007fa057210 */ /* 0x000fe400007fe4ff */
[----:B------:R1:W-:Y:S05]  /*19110*/  LDGSTS.E.BYPASS.LTC128B.128 [R243+0x16000], [R248.64+0x180] ;  /* 0x16000180f8f37fae */ /* 0x0003ea000b901d44 */
[----:B------:R2:W-:Y:S05]  /*19120*/  LDGSTS.E.BYPASS.LTC128B.128 [R243+0x10800], [R12.64] ;  /* 0x108000000cf37fae */ /* 0x0005ea000b901d44 */
[----:B------:R2:W-:Y:S05]  /*19130*/  LDGSTS.E.BYPASS.LTC128B.128 [R243+0x12800], [R12.64+0x80] ;  /* 0x128000800cf37fae */ /* 0x0005ea000b901d44 */
[----:B------:R2:W-:Y:S05]  /*19140*/  LDGSTS.E.BYPASS.LTC128B.128 [R243+0x14800], [R12.64+0x100] ;  /* 0x148001000cf37fae */ /* 0x0005ea000b901d44 */
        /* <DEDUP_REMOVED lines=9> */
[----:B------:R-:W-:Y:S05]  /*191e0*/  LDSM.16.M88.4 R32, [R230] ;  /* 0x00000000e620783b */ /* 0x000fea0000000200 */
[----:B------:R-:W3:Y:S05]  /*191f0*/  LDSM.16.M88.4 R8, [R229+0x8000] ;  /* 0x00800000e508783b */ /* 0x000eea0000000200 */
[----:B------:R-:W2:Y:S05]  /*19200*/  LDSM.16.M88.4 R16, [R229+0x8800] ;  /* 0x00880000e510783b */ /* 0x000eaa0000000200 */
[----:B------:R-:W4:Y:S05]  /*19210*/  LDSM.16.M88.4 R24, [R229+0x9000] ;  /* 0x00900000e518783b */ /* 0x000f2a0000000200 */
[----:B------:R-:W0:Y:S05]  /*19220*/  LDGDEPBAR ;  /* 0x00000000000079af */ /* 0x000e2a0000000000 */
[----:B------:R-:W1:Y:S05]  /*19230*/  LDSM.16.M88.4 R168, [R229+0x9800] ;  /* 0x00980000e5a8783b */ /* 0x000e6a0000000200 */
[----:B------:R-:W-:Y:S05]  /*19240*/  LDSM.16.M88.4 R172, [R228] ;  /* 0x00000000e4ac783b */ /* 0x000fea0000000200 */
[----:B------:R-:W1:Y:S05]  /*19250*/  LDSM.16.M88.4 R176, [R227] ;  /* 0x00000000e3b0783b */ /* 0x000e6a0000000200 */
        /* <DEDUP_REMOVED lines=8> */
[----:B------:R-:W2:Y:S02]  /*192e0*/  LDSM.16.M88.4 R200, [R224+0x8800] ;  /* 0x00880000e0c8783b */ /* 0x000ea40000000200 */
[C---:B------:R-:W-:Y:S03]  /*192f0*/  HMMA.16816.F32.BF16 R16, R32.reuse, R18, RZ ;  /* 0x000000122010723c */ /* 0x040fe600000418ff */
[----:B------:R-:W-:Y:S05]  /*19300*/  LDSM.16.M88.4 R204, [R224+0x9800] ;  /* 0x00980000e0cc783b */ /* 0x000fea0000000200 */
[C---:B----4-:R-:W-:Y:S01]  /*19310*/  HMMA.16816.F32.BF16 R20, R32.reuse, R24, RZ ;  /* 0x000000182014723c */ /* 0x050fe200000418ff */
[----:B------:R-:W4:Y:S07]  /*19320*/  LD.E R164, [R2.64+0x18c] ;  /* 0x00018c0402a47980 */ /* 0x000f2e000c101900 */
        /* <DEDUP_REMOVED lines=9> */
[----:B------:R-:W1:Y:S07]  /*193c0*/  LDSM.16.M88.4 R180, [R220] ;  /* 0x00000000dcb4783b */ /* 0x000e6e0000000200 */
[C---:B---3--:R-:W-:Y:S08]  /*193d0*/  HMMA.16816.F32.BF16 R20, R172.reuse, R184, R20 ;  /* 0x000000b8ac14723c */ /* 0x048ff00000041814 */
[C---:B------:R-:W-:Y:S01]  /*193e0*/  HMMA.16816.F32.BF16 R24, R172.reuse, R186, R24 ;  /* 0x000000baac18723c */ /* 0x040fe20000041818 */
[----:B------:R-:W3:Y:S07]  /*193f0*/  LDSM.16.M88.4 R184, [R220+0x800] ;  /* 0x00080000dcb8783b */ /* 0x000eee0000000200 */
[C---:B------:R-:W-:Y:S08]  /*19400*/  HMMA.16816.F32.BF16 R28, R172.reuse, R188, R28 ;  /* 0x000000bcac1c723c */ /* 0x040ff0000004181c */
[----:B------:R-:W-:Y:S01]  /*19410*/  HMMA.16816.F32.BF16 R32, R172, R190, R32 ;  /* 0x000000beac20723c */ /* 0x000fe20000041820 */
[----:B------:R-:W3:Y:S05]  /*19420*/  LDSM.16.M88.4 R172, [R220+0x1000] ;  /* 0x00100000dcac783b */ /* 0x000eea0000000200 */
[----:B------:R-:W3:Y:S02]  /*19430*/  LDSM.16.M88.4 R188, [R220+0x1800] ;  /* 0x00180000dcbc783b */ /* 0x000ee40000000200 */
[C---:B--2---:R-:W-:Y:S08]  /*19440*/  HMMA.16816.F32.BF16 R4, R192.reuse, R196, R4 ;  /* 0x000000c4c004723c */ /* 0x044ff00000041804 */
        /* <DEDUP_REMOVED lines=10> */
[----:B------:R-:W2:Y:S05]  /*194f0*/  LDSM.16.M88.4 R192, [R229+0xb000] ;  /* 0x00b00000e5c0783b */ /* 0x000eaa0000000200 */
[----:B------:R-:W1:Y:S02]  /*19500*/  LDSM.16.M88.4 R204, [R229+0xb800] ;  /* 0x00b80000e5cc783b */ /* 0x000e640000000200 */
[C---:B------:R-:W-:Y:S08]  /*19510*/  HMMA.16816.F32.BF16 R4, R176.reuse, R180, R4 ;  /* 0x000000b4b004723c */ /* 0x040ff00000041804 */
[C---:B------:R-:W-:Y:S01]  /*19520*/  HMMA.16816.F32.BF16 R8, R176.reuse, R182, R8 ;  /* 0x000000b6b008723c */ /* 0x040fe20000041808 */
[----:B------:R-:W-:Y:S07]  /*19530*/  LDSM.16.M88.4 R180, [R219] ;  /* 0x00000000dbb4783b */ /* 0x000fee0000000200 */
[C---:B---3--:R-:W-:Y:S08]  /*19540*/  HMMA.16816.F32.BF16 R12, R176.reuse, R184, R12 ;  /* 0x000000b8b00c723c */ /* 0x048ff0000004180c */
[C---:B------:R-:W-:Y:S01]  /*19550*/  HMMA.16816.F32.BF16 R16, R176.reuse, R186, R16 ;  /* 0x000000bab010723c */ /* 0x040fe20000041810 */
[----:B------:R-:W-:Y:S07]  /*19560*/  LDSM.16.M88.4 R184, [R218] ;  /* 0x00000000dab8783b */ /* 0x000fee0000000200 */
[C---:B------:R-:W-:Y:S08]  /*19570*/  HMMA.16816.F32.BF16 R20, R176.reuse, R172, R20 ;  /* 0x000000acb014723c */ /* 0x040ff00000041814 */
[C---:B------:R-:W-:Y:S01]  /*19580*/  HMMA.16816.F32.BF16 R24, R176.reuse, R174, R24 ;  /* 0x000000aeb018723c */ /* 0x040fe20000041818 */
[----:B------:R-:W3:Y:S07]  /*19590*/  LDSM.16.M88.4 R172, [R228+0x2000] ;  /* 0x00200000e4ac783b */ /* 0x000eee0000000200 */
[C---:B------:R-:W-:Y:S08]  /*195a0*/  HMMA.16816.F32.BF16 R28, R176.reuse, R188, R28 ;  /* 0x000000bcb01c723c */ /* 0x040ff0000004181c */
[----:B------:R-:W-:Y:S01]  /*195b0*/  HMMA.16816.F32.BF16 R32, R176, R190, R32 ;  /* 0x000000beb020723c */ /* 0x000fe20000041820 */
[----:B------:R-:W3:Y:S05]  /*195c0*/  LDSM.16.M88.4 R176, [R217] ;  /* 0x00000000d9b0783b */ /* 0x000eea0000000200 */
[----:B------:R-:W3:Y:S02]  /*195d0*/  LDSM.16.M88.4 R188, [R216] ;  /* 0x00000000d8bc783b */ /* 0x000ee40000000200 */
        /* <DEDUP_REMOVED lines=9> */
[C---:B------:R-:W-:Y:S08]  /*19670*/  HMMA.16816.F32.BF16 R28, R168.reuse, R204, R28 ;  /* 0x000000cca81c723c */ /* 0x040ff0000004181c */
[----:B------:R-:W-:Y:S01]  /*19680*/  HMMA.16816.F32.BF16 R32, R168, R206, R32 ;  /* 0x000000cea820723c */ /* 0x000fe20000041820 */
[----:B------:R-:W2:Y:S05]  /*19690*/  LDSM.16.M88.4 R168, [R224+0xb000] ;  /* 0x00b00000e0a8783b */ /* 0x000eaa0000000200 */
[----:B------:R-:W1:Y:S02]  /*196a0*/  LDSM.16.M88.4 R204, [R224+0xb800] ;  /* 0x00b80000e0cc783b */ /* 0x000e640000000200 */
[C---:B---3--:R-:W-:Y:S08]  /*196b0*/  HMMA.16816.F32.BF16 R4, R172.reuse, R180, R4 ;  /* 0x000000b4ac04723c */ /* 0x048ff00000041804 */
[C---:B------:R-:W-:Y:S01]  /*196c0*/  HMMA.16816.F32.BF16 R8, R172.reuse, R182, R8 ;  /* 0x000000b6ac08723c */ /* 0x040fe20000041808 */
[----:B------:R-:W-:Y:S07]  /*196d0*/  LDSM.16.M88.4 R180, [R220+0x2000] ;  /* 0x00200000dcb4783b */ /* 0x000fee0000000200 */
        /* <DEDUP_REMOVED lines=8> */
[----:B------:R-:W3:Y:S05]  /*19760*/  LDSM.16.M88.4 R172, [R220+0x3000] ;  /* 0x00300000dcac783b */ /* 0x000eea0000000200 */
[----:B------:R-:W3:Y:S02]  /*19770*/  LDSM.16.M88.4 R188, [R220+0x3800] ;  /* 0x00380000dcbc783b */ /* 0x000ee40000000200 */
        /* <DEDUP_REMOVED lines=15> */
[----:B------:R-:W-:Y:S07]  /*19870*/  LDSM.16.M88.4 R180, [R215] ;  /* 0x00000000d7b4783b */ /* 0x000fee0000000200 */
[C---:B------:R-:W-:Y:S08]  /*19880*/  HMMA.16816.F32.BF16 R12, R176.reuse, R184, R12 ;  /* 0x000000b8b00c723c */ /* 0x040ff0000004180c */
        /* <DEDUP_REMOVED lines=47> */
[----:B------:R-:W-:Y:S02]  /*19b80*/  LDSM.16.M88.4 R204, [R210] ;  /* 0x00000000d2cc783b */ /* 0x000fe40000000200 */
[C---:B---3--:R-:W-:Y:S08]  /*19b90*/  HMMA.16816.F32.BF16 R4, R176.reuse, R180, R4 ;  /* 0x000000b4b004723c */ /* 0x048ff00000041804 */
[C---:B------:R-:W-:Y:S01]  /*19ba0*/  HMMA.16816.F32.BF16 R8, R176.reuse, R182, R8 ;  /* 0x000000b6b008723c */ /* 0x040fe20000041808 */
[----:B------:R-:W-:Y:S07]  /*19bb0*/  LDSM.16.M88.4 R180, [R228+0x6000] ;  /* 0x00600000e4b4783b */ /* 0x000fee0000000200 */
        /* <DEDUP_REMOVED lines=15> */
[----:B------:R-:W1:Y:S07]  /*19cb0*/  LDSM.16.M88.4 R200, [R224+0xe000] ;  /* 0x00e00000e0c8783b */ /* 0x000e6e0000000200 */
[C---:B--2---:R-:W-:Y:S08]  /*19cc0*/  HMMA.16816.F32.BF16 R20, R168.reuse, R192, R20 ;  /* 0x000000c0a814723c */ /* 0x044ff00000041814 */
[C---:B------:R-:W-:Y:S01]  /*19cd0*/  HMMA.16816.F32.BF16 R24, R168.reuse, R194, R24 ;  /* 0x000000c2a818723c */ /* 0x040fe20000041818 */
[----:B------:R-:W-:Y:S07]  /*19ce0*/  LDSM.16.M88.4 R192, [R225+0x6000] ;  /* 0x00600000e1c0783b */ /* 0x000fee0000000200 */
[C---:B---3--:R-:W-:Y:S08]  /*19cf0*/  HMMA.16816.F32.BF16 R28, R168.reuse, R172, R28 ;  /* 0x000000aca81c723c */ /* 0x048ff0000004181c */
[----:B------:R-:W-:Y:S01]  /*19d00*/  HMMA.16816.F32.BF16 R32, R168, R174, R32 ;  /* 0x000000aea820723c */ /* 0x000fe20000041820 */
[----:B------:R-:W2:Y:S05]  /*19d10*/  LDSM.16.M88.4 R168, [R224+0xe800] ;  /* 0x00e80000e0a8783b */ /* 0x000eaa0000000200 */
[----:B------:R-:W3:Y:S02]  /*19d20*/  LDSM.16.M88.4 R172, [R224+0xf000] ;  /* 0x00f00000e0ac783b */ /* 0x000ee40000000200 */
[C---:B------:R-:W-:Y:S08]  /*19d30*/  HMMA.16816.F32.BF16 R4, R180.reuse, R184, R4 ;  /* 0x000000b8b404723c */ /* 0x040ff00000041804 */
[C---:B------:R-:W-:Y:S01]  /*19d40*/  HMMA.16816.F32.BF16 R8, R180.reuse, R186, R8 ;  /* 0x000000bab408723c */ /* 0x040fe20000041808 */
[----:B------:R-:W1:Y:S07]  /*19d50*/  LDSM.16.M88.4 R184, [R224+0xf800] ;  /* 0x00f80000e0b8783b */ /* 0x000e6e0000000200 */
[C---:B------:R-:W-:Y:S08]  /*19d60*/  HMMA.16816.F32.BF16 R12, R180.reuse, R204, R12 ;  /* 0x000000ccb40c723c */ /* 0x040ff0000004180c */
[C---:B------:R-:W-:Y:S01]  /*19d70*/  HMMA.16816.F32.BF16 R16, R180.reuse, R206, R16 ;  /* 0x000000ceb410723c */ /* 0x040fe20000041810 */
[----:B------:R-:W2:Y:S07]  /*19d80*/  LDSM.16.M88.4 R204, [R220+0x6000] ;  /* 0x00600000dccc783b */ /* 0x000eae0000000200 */
[C---:B------:R-:W-:Y:S08]  /*19d90*/  HMMA.16816.F32.BF16 R20, R180.reuse, R176, R20 ;  /* 0x000000b0b414723c */ /* 0x040ff00000041814 */
[C---:B------:R-:W-:Y:S08]  /*19da0*/  HMMA.16816.F32.BF16 R24, R180.reuse, R178, R24 ;  /* 0x000000b2b418723c */ /* 0x040ff00000041818 */
[C---:B------:R-:W-:Y:S08]  /*19db0*/  HMMA.16816.F32.BF16 R28, R180.reuse, R188, R28 ;  /* 0x000000bcb41c723c */ /* 0x040ff0000004181c */
[----:B------:R-:W-:Y:S08]  /*19dc0*/  HMMA.16816.F32.BF16 R32, R180, R190, R32 ;  /* 0x000000beb420723c */ /* 0x000ff00000041820 */
[C---:B-1----:R-:W-:Y:S08]  /*19dd0*/  HMMA.16816.F32.BF16 R4, R196.reuse, R200, R4 ;  /* 0x000000c8c404723c */ /* 0x042ff00000041804 */
        /* <DEDUP_REMOVED lines=8> */
[C---:B------:R-:W-:Y:S07]  /*19e60*/  HMMA.16816.F32.BF16 R4, R192.reuse, R204, R4 ;  /* 0x000000ccc004723c */ /* 0x040fee0000041804 */
[----:B-----5:R-:W-:Y:S01]  /*19e70*/  MOV R205, R166 ;  /* 0x000000a600cd7202 */ /* 0x020fe20000000f00 */
[C---:B------:R-:W-:Y:S03]  /*19e80*/  HMMA.16816.F32.BF16 R8, R192.reuse, R206, R8 ;  /* 0x000000cec008723c */ /* 0x040fe60000041808 */
[----:B------:R-:W-:Y:S05]  /*19e90*/  ISETP.GE.AND P0, PT, R205, 0x1, PT ;  /* 0x00000001cd00780c */ /* 0x000fea0003f06270 */
[C---:B-1----:R-:W-:Y:S08]  /*19ea0*/  HMMA.16816.F32.BF16 R12, R192.reuse, R168, R12 ;  /* 0x000000a8c00c723c */ /* 0x042ff0000004180c */
[-C--:B----4-:R-:W-:Y:S01]  /*19eb0*/  FMUL.FTZ R200, R4, R164.reuse ;  /* 0x000000a404c87220 */ /* 0x090fe20000410000 */
        /* <DEDUP_REMOVED lines=21> */
[----:B------:R-:W2:Y:S10]  /*1a010*/  MUFU.TANH R190, R190 ;  /* 0x000000be00be7308 */ /* 0x000eb40000002400 */
[----:B------:R-:W2:Y:S01]  /*1a020*/  MUFU.TANH R191, R191 ;  /* 0x000000bf00bf7308 */ /* 0x000ea20000002400 */
[C---:B---3--:R-:W-:Y:S01]  /*1a030*/  HMMA.16816.F32.BF16 R20, R192.reuse, R4, R20 ;  /* 0x00000004c014723c */ /* 0x048fe20000041814 */
[----:B-1----:R-:W1:Y:S01]  /*1a040*/  LDSM.16.M88.4 R8, [R220+0x7800] ;  /* 0x00780000dc08783b */ /* 0x002e620000000200 */
[----:B------:R-:W-:Y:S07]  /*1a050*/  DEPBAR.LE SB0, 0x0 ;  /* 0x000080000000791a */ /* 0x000fee0000000000 */
[----:B------:R-:W3:Y:S01]  /*1a060*/  MUFU.TANH R189, R189 ;  /* 0x000000bd00bd7308 */ /* 0x000ee20000002400 */
[----:B------:R-:W-:Y:S01]  /*1a070*/  BAR.SYNC.DEFER_BLOCKING 0x0 ;  /* 0x0000000000007b1d */ /* 0x000fe20000010000 */
[C---:B------:R-:W-:Y:S08]  /*1a080*/  HMMA.16816.F32.BF16 R24, R192.reuse, R6, R24 ;  /* 0x00000006c018723c */ /* 0x040ff00000041818 */
[----:B------:R-:W1:Y:S05]  /*1a090*/  MUFU.TANH R188, R188 ;  /* 0x000000bc00bc7308 */ /* 0x000e6a0000002400 */
[-C--:B------:R-:W-:Y:S02]  /*1a0a0*/  FMUL.FTZ R187, R20, R164.reuse ;  /* 0x000000a414bb7220 */ /* 0x080fe40000410000 */
[-C--:B------:R-:W-:Y:S03]  /*1a0b0*/  FMUL.FTZ R21, R21, R164.reuse ;  /* 0x000000a415157220 */ /* 0x080fe60000410000 */
[----:B------:R-:W2:Y:S01]  /*1a0c0*/  MUFU.TANH R199, R199 ;  /* 0x000000c700c77308 */ /* 0x000ea20000002400 */
[-C--:B------:R-:W-:Y:S02]  /*1a0d0*/  FMUL.FTZ R22, R22, R164.reuse ;  /* 0x000000a416167220 */ /* 0x080fe40000410000 */
[-C--:B------:R-:W-:Y:S03]  /*1a0e0*/  FMUL.FTZ R23, R23, R164.reuse ;  /* 0x000000a417177220 */ /* 0x080fe60000410000 */
[-C--:B------:R-:W-:Y:S02]  /*1a0f0*/  FMUL.FTZ R185, R24, R164.reuse ;  /* 0x000000a418b97220 */ /* 0x080fe40000410000 */
[-C--:B------:R-:W-:Y:S02]  /*1a100*/  FMUL.FTZ R25, R25, R164.reuse ;  /* 0x000000a419197220 */ /* 0x080fe40000410000 */
[----:B------:R2:W2:Y:S01]  /*1a110*/  MUFU.TANH R196, R13 ;  /* 0x0000000d00c47308 */ /* 0x0004a20000002400 */
[-C--:B------:R-:W-:Y:S02]  /*1a120*/  FMUL.FTZ R26, R26, R164.reuse ;  /* 0x000000a41a1a7220 */ /* 0x080fe40000410000 */
[-C--:B------:R-:W-:Y:S01]  /*1a130*/  FMUL.FTZ R27, R27, R164.reuse ;  /* 0x000000a41b1b7220 */ /* 0x080fe20000410000 */
[C---:B-1----:R-:W-:Y:S06]  /*1a140*/  HMMA.16816.F32.BF16 R28, R192.reuse, R8, R28 ;  /* 0x00000008c01c723c */ /* 0x042fec000004181c */
[----:B------:R1:W1:Y:S02]  /*1a150*/  MUFU.TANH R197, R14 ;  /* 0x0000000e00c57308 */ /* 0x0002640000002400 */
[----:B------:R-:W-:Y:S08]  /*1a160*/  HMMA.16816.F32.BF16 R32, R192, R10, R32 ;  /* 0x0000000ac020723c */ /* 0x000ff00000041820 */
[----:B------:R1:W1:Y:S08]  /*1a170*/  MUFU.TANH R198, R15 ;  /* 0x0000000f00c67308 */ /* 0x0002700000002400 */
        /* <DEDUP_REMOVED lines=29> */
[----:B--234-:R-:W-:Y:S01]  /*1a350*/  ISETP.NE.U32.AND P0, PT, R246, RZ, PT ;  /* 0x000000fff600720c */ /* 0x01cfe20003f05070 */
[----:B------:R-:W-:Y:S03]  /*1a360*/  BSSY B0, `(.L_x_4452) ;  /* 0x0000047000007945 */ /* 0x000fe60003800000 */
[----:B------:R-:W-:Y:S11]  /*1a370*/  ISETP.NE.AND.EX P0, PT, R247, RZ, PT, P0 ;  /* 0x000000fff700720c */ /* 0x000ff60003f05300 */
[----:B------:R-:W-:Y:S02]  /*1a380*/  @!UPT UIADD3 URZ, URZ, URZ, URZ ;  /* 0x0000003f3f3ff290 */ /* 0x000fe4000fffe03f */
[----:B------:R-:W-:-:S05]  /*1a390*/  @!P0 BRA `(.L_x_4453) ;  /* 0x000003f000008947 */ /* 0x000fca0003800000 */
[----:B------:R-:W-:Y:S02]  /*1a3a0*/  ULDC.64 UR4, c[0x0][0x118] ;  /* 0x0000460000047ab9 */ /* 0x000fe40000000a00 */
[----:B------:R-:W2:Y:S04]  /*1a3b0*/  LD.E R13, [R2.64+0x170] ;  /* 0x00017004020d7980 */ /* 0x000ea8000c101900 */
[----:B-1----:R-:W3:Y:S01]  /*1a3c0*/  LD.E.64 R16, [R2.64+0x20] ;  /* 0x0000200402107980 */ /* 0x002ee2000c101b00 */
        /* <DEDUP_REMOVED lines=8> */
[C---:B------:R-:W-:Y:S02]  /*1a450*/  IADD3 R10, R4.reuse, -0x40, RZ ;  /* 0xffffffc0040a7810 */ /* 0x040fe40007ffe0ff */
        /* <DEDUP_REMOVED lines=51> */
.L_x_4453:
[----:B------:R-:W-:Y:S02]  /*1a790*/  ULDC.64 UR4, c[0x0][0x118] ;  /* 0x0000460000047ab9 */ /* 0x000fe40000000a00 */
[----:B------:R-:W2:Y:S02]  /*1a7a0*/  LD.E R8, [R2.64+0x38] ;  /* 0x0000380402087980 */ /* 0x000ea4000c101900 */
[----:B--2---:R-:W-:Y:S04]  /*1a7b0*/  LEA R8, -R8, RZ, 0x6 ;  /* 0x000000ff08087211 */ /* 0x004fe800078e31ff */
[----:B------:R-:W-:Y:S02]  /*1a7c0*/  SHF.R.S32.HI R7, RZ, 0x1f, R8 ;  /* 0x0000001fff077819 */ /* 0x000fe40000011408 */
.L_x_4454:
[----:B------:R-:W-:Y:S05]  /*1a7d0*/  BSYNC B0 ;  /* 0x0000000000007941 */ /* 0x000fea0003800000 */
.L_x_4452:
[----:B------:R-:W2:Y:S01]  /*1a7e0*/  LDL R4, [R1] ;  /* 0x0000000001047983 */ /* 0x000ea20000100800 */
[C---:B------:R-:W-:Y:S01]  /*1a7f0*/  LEA R236, P0, R8.reuse, R236, 0x1 ;  /* 0x000000ec08ec7211 */ /* 0x040fe200078008ff */
[----:B------:R-:W-:Y:S03]  /*1a800*/  ULDC.64 UR4, c[0x0][0x118] ;  /* 0x0000460000047ab9 */ /* 0x000fe60000000a00 */
[----:B------:R-:W-:Y:S05]  /*1a810*/  LEA.HI.X R235, R8, R235, R7, 0x1, P0 ;  /* 0x000000eb08eb7211 */ /* 0x000fea00000f0c07 */
[--C-:B------:R-:W-:Y:S05]  /*1a820*/  IMAD.MOV.U32 R237, RZ, RZ, R235.reuse ;  /* 0x000000ffffed7224 */ /* 0x100fea00078e00eb */
[----:B------:R-:W-:Y:S01]  /*1a830*/  @!PT LDS RZ, [RZ] ;  /* 0x00000000fffff984 */ /* 0x000fe20000000800 */
[----:B------:R-:W-:Y:S01]  /*1a840*/  @!PT LDS RZ, [RZ] ;  /* 0x00000000fffff984 */ /* 0x000fe20000000800 */
[----:B------:R-:W-:Y:S01]  /*1a850*/  @!PT LDS RZ, [RZ] ;  /* 0x00000000fffff984 */ /* 0x000fe20000000800 */
[----:B------:R3:W-:Y:S04]  /*1a860*/  LDGSTS.E.BYPASS.LTC128B.128 [R243+0x8000], [R236.64] ;  /* 0x08000000ecf37fae */ /* 0x0007e8000b901d44 */
[----:B------:R3:W-:Y:S04]  /*1a870*/  LDGSTS.E.BYPASS.LTC128B.128 [R243+0xa000], [R236.64+0x80] ;  /* 0x0a000080ecf37fae */ /* 0x0007e8000b901d44 */
[----:B------:R3:W-:Y:S04]  /*1a880*/  LDGSTS.E.BYPASS.LTC128B.128 [R243+0xc000], [R236.64+0x100] ;  /* 0x0c000100ecf37fae */ /* 0x0007e8000b901d44 */
[----:B------:R3:W-:Y:S01]  /*1a890*/  LDGSTS.E.BYPASS.LTC128B.128 [R243+0xe000], [R236.64+0x180] ;  /* 0x0e000180ecf37fae */ /* 0x0007e2000b901d44 */
[----:B--2---:R-:W-:Y:S05]  /*1a8a0*/  IADD3 R8, P0, R4, R236, RZ ;  /* 0x000000ec04087210 */ /* 0x004fea0007f1e0ff */
[----:B------:R-:W-:Y:S01]  /*1a8b0*/  IMAD.X R9, R252, 0x1, R235, P0 ;  /* 0x00000001fc097824 */ /* 0x000fe200000e06eb */
[----:B------:R-:W-:Y:S04]  /*1a8c0*/  IADD3 R6, P0, R4, R8, RZ ;  /* 0x0000000804067210 */ /* 0x000fe80007f1e0ff */
[----:B------:R3:W-:Y:S01]  /*1a8d0*/  LDGSTS.E.BYPASS.LTC128B.128 [R243+0x8800], [R8.64] ;  /* 0x0880000008f37fae */ /* 0x0007e2000b901d44 */
[----:B------:R-:W-:Y:S01]  /*1a8e0*/  IMAD.X R7, R252, 0x1, R9, P0 ;  /* 0x00000001fc077824 */ /* 0x000fe200000e0609 */
[----:B------:R-:W-:Y:S02]  /*1a8f0*/  IADD3 R4, P0, R4, R6, RZ ;  /* 0x0000000604047210 */ /* 0x000fe40007f1e0ff */
        /* <DEDUP_REMOVED lines=13> */
.L_x_4451:
[----:B--234-:R-:W-:Y:S05]  /*1a9d0*/  BSYNC B1 ;  /* 0x0000000000017941 */ /* 0x01cfea0003800000 */
.L_x_4450:
[----:B------:R-:W-:Y:S01]  /*1a9e0*/  ULDC.64 UR4, c[0x0][0x118] ;  /* 0x0000460000047ab9 */ /* 0x000fe20000000a00 */
[----:B------:R-:W-:Y:S01]  /*1a9f0*/  FMNMX.FTZ R7, R200, R165, !PT ;  /* 0x000000a5c8077209 */ /* 0x000fe20007810000 */
[----:B------:R2:W3:Y:S01]  /*1aa00*/  LD.E R167, [R2.64+0xdc] ;  /* 0x0000dc0402a77980 */ /* 0x0004e2000c101900 */
[----:B------:R-:W-:Y:S02]  /*1aa10*/  FMNMX.FTZ R4, R191, R0, !PT ;  /* 0x00000000bf047209 */ /* 0x000fe40007810000 */
[----:B------:R-:W-:Y:S01]  /*1aa20*/  FMNMX.FTZ R7, R190, R7, !PT ;  /* 0x00000007be077209 */ /* 0x000fe20007810000 */
[----:B-1----:R-:W-:Y:S01]  /*1aa30*/  LDSM.16.MT88.4 R12, [R234+0x10000] ;  /* 0x01000000ea0c783b */ /* 0x002fe20000004200 */
        /* <DEDUP_REMOVED lines=10> */
[----:B--2---:R-:W-:Y:S02]  /*1aae0*/  FMNMX.FTZ R3, R175, R4, !PT ;  /* 0x00000004af037209 */ /* 0x004fe40007810000 */
        /* <DEDUP_REMOVED lines=29> */
[----:B--2---:R-:W-:Y:S05]  /*1acc0*/  FMNMX.FTZ R3, R4, R3, !PT ;  /* 0x0000000304037209 */ /* 0x004fea0007810000 */
[----:B------:R-:W-:Y:S02]  /*1acd0*/  FADD.FTZ R6, -R3, R0 ;  /* 0x0000000003067221 */ /* 0x000fe40000010100 */
[C---:B---3--:R-:W-:Y:S02]  /*1ace0*/  FMUL.FTZ R178, R167.reuse, R164 ;  /* 0x000000a4a7b27220 */ /* 0x048fe40000410000 */
        /* <DEDUP_REMOVED lines=9> */
[-C--:B------:R-:W-:Y:S02]  /*1ad80*/  FFMA.FTZ R192, R188, R167.reuse, -R178 ;  /* 0x000000a7bcc07223 */ /* 0x080fe400000108b2 */
[-CC-:B------:R-:W-:Y:S02]  /*1ad90*/  FFMA.FTZ R188, R202, R167.reuse, -R170.reuse ;  /* 0x000000a7cabc7223 */ /* 0x180fe400000108aa */
[-CC-:B------:R-:W-:Y:S02]  /*1ada0*/  FFMA.FTZ R165, R201, R167.reuse, -R170.reuse ;  /* 0x000000a7c9a57223 */ /* 0x180fe400000108aa */
[-C--:B------:R-:W-:Y:S02]  /*1adb0*/  FFMA.FTZ R190, R191, R167.reuse, -R170 ;  /* 0x000000a7bfbe7223 */ /* 0x080fe400000108aa */
[-C--:B------:R-:W-:Y:S01]  /*1adc0*/  FFMA.FTZ R191, R204, R167.reuse, -R178 ;  /* 0x000000a7ccbf7223 */ /* 0x080fe200000108b2 */
[----:B------:R-:W2:Y:S01]  /*1add0*/  MUFU.EX2 R0, R0 ;  /* 0x0000000000007308 */ /* 0x000ea20000000800 */
[-C--:B------:R-:W-:Y:S02]  /*1ade0*/  FFMA.FTZ R189, R189, R167.reuse, -R170 ;  /* 0x000000a7bdbd7223 */ /* 0x080fe400000108aa */
[-C--:B------:R-:W-:Y:S02]  /*1adf0*/  FFMA.FTZ R200, R175, R167.reuse, -R178 ;  /* 0x000000a7afc87223 */ /* 0x080fe400000108b2 */
[-CC-:B------:R-:W-:Y:S02]  /*1ae00*/  FFMA.FTZ R201, R173, R167.reuse, -R170.reuse ;  /* 0x000000a7adc97223 */ /* 0x180fe400000108aa */
[-C--:B------:R-:W-:Y:S02]  /*1ae10*/  FFMA.FTZ R202, R172, R167.reuse, -R170 ;  /* 0x000000a7acca7223 */ /* 0x080fe400000108aa */
[-CC-:B------:R-:W-:Y:S01]  /*1ae20*/  FFMA.FTZ R179, R179, R167.reuse, -R178.reuse ;  /* 0x000000a7b3b37223 */ /* 0x180fe200000108b2 */
        /* <DEDUP_REMOVED lines=69> */
[----:B------:R-:W-:Y:S02]  /*1b280*/  FMUL.FTZ R63, R0, R63 ;  /* 0x0000003f003f7220 */ /* 0x000fe40000410000 */
[C---:B------:R-:W-:Y:S01]  /*1b290*/  FMUL.FTZ R12, R2.reuse, R152 ;  /* 0x00000098020c7220 */ /* 0x040fe20000410000 */
[C---:B------:R-:W-:Y:S04]  /*1b2a0*/  HMMA.16816.F32.BF16 R8, R160.reuse, R14, R8 ;  /* 0x0000000ea008723c */ /* 0x040fe80000041808 */
[C---:B------:R-:W-:Y:S02]  /*1b2b0*/  FMUL.FTZ R13, R2.reuse, R153 ;  /* 0x00000099020d7220 */ /* 0x040fe40000410000 */
[----:B------:R-:W-:Y:S02]  /*1b2c0*/  FMUL.FTZ R64, R2, R64 ;  /* 0x0000004002407220 */ /* 0x000fe40000410000 */
[C---:B------:R-:W-:Y:S04]  /*1b2d0*/  FMUL.FTZ R14, R0.reuse, R154 ;  /* 0x0000009a000e7220 */ /* 0x040fe80000410000 */
        /* <DEDUP_REMOVED lines=25> */
[----:B------:R-:W3:Y:S01]  /*1b470*/  LDSM.16.MT88.4 R136, [R233+0x12000] ;  /* 0x01200000e988783b */ /* 0x000ee20000004200 */
        /* <DEDUP_REMOVED lines=18> */
[C---:B---3--:R-:W-:Y:S03]  /*1b5a0*/  HMMA.16816.F32.BF16 R44, R160.reuse, R136, R44 ;  /* 0x00000088a02c723c */ /* 0x048fe6000004182c */
        /* <DEDUP_REMOVED lines=54> */
[-CC-:B------:R-:W-:Y:S02]  /*1b910*/  FFMA.FTZ R195, R199, R167.reuse, -R178.reuse ;  /* 0x000000a7c7c37223 */ /* 0x180fe400000108b2 */
[-CC-:B------:R-:W-:Y:S02]  /*1b920*/  FFMA.FTZ R199, R174, R167.reuse, -R178.reuse ;  /* 0x000000a7aec77223 */ /* 0x180fe400000108b2 */
[C---:B------:R-:W-:Y:S01]  /*1b930*/  HMMA.16816.F32.BF16 R104, R160.reuse, R134, R104 ;  /* 0x00000086a068723c */ /* 0x040fe20000041868 */
[----:B------:R-:W2:Y:S01]  /*1b940*/  LDSM.16.MT88.4 R132, [R231+0x16000] ;  /* 0x01600000e784783b */ /* 0x000ea20000004200 */
[----:B------:R-:W-:Y:S02]  /*1b950*/  MUFU.EX2 R195, R195 ;  /* 0x000000c300c37308 */ /* 0x000fe40000000800 */
[----:B------:R-:W-:Y:S02]  /*1b960*/  FFMA.FTZ R196, R196, R167, -R178 ;  /* 0x000000a7c4c47223 */ /* 0x000fe400000108b2 */
[C---:B------:R-:W-:Y:S02]  /*1b970*/  FMUL.FTZ R120, R2.reuse, R120 ;  /* 0x0000007802787220 */ /* 0x040fe40000410000 */
[C---:B---3--:R-:W-:Y:S01]  /*1b980*/  HMMA.16816.F32.BF16 R108, R160.reuse, R140, R108 ;  /* 0x0000008ca06c723c */ /* 0x048fe2000004186c */
[----:B------:R-:W-:Y:S03]  /*1b990*/  LDSM.16.MT88.4 R172, [R233+0x14800] ;  /* 0x01480000e9ac783b */ /* 0x000fe60000004200 */
[----:B------:R-:W-:Y:S01]  /*1b9a0*/  FMUL.FTZ R121, R2, R121 ;  /* 0x0000007902797220 */ /* 0x000fe20000410000 */
[----:B------:R-:W3:Y:S01]  /*1b9b0*/  MUFU.EX2 R196, R196 ;  /* 0x000000c400c47308 */ /* 0x000ee20000000800 */
[C---:B------:R-:W-:Y:S02]  /*1b9c0*/  FMUL.FTZ R122, R0.reuse, R122 ;  /* 0x0000007a007a7220 */ /* 0x040fe40000410000 */
[C---:B------:R-:W-:Y:S01]  /*1b9d0*/  HMMA.16816.F32.BF16 R112, R160.reuse, R142, R112 ;  /* 0x0000008ea070723c */ /* 0x040fe20000041870 */
[----:B------:R-:W4:Y:S03]  /*1b9e0*/  LDSM.16.MT88.4 R140, [R234+0x10800] ;  /* 0x01080000ea8c783b */ /* 0x000f260000004200 */
[----:B------:R-:W-:Y:S02]  /*1b9f0*/  FMUL.FTZ R123, R0, R123 ;  /* 0x0000007b007b7220 */ /* 0x000fe40000410000 */
[C---:B------:R-:W-:Y:S01]  /*1ba00*/  FMUL.FTZ R124, R2.reuse, R124 ;  /* 0x0000007c027c7220 */ /* 0x040fe20000410000 */
[----:B------:R-:W5:Y:S01]  /*1ba10*/  MUFU.EX2 R199, R199 ;  /* 0x000000c700c77308 */ /* 0x000f620000000800 */
[----:B------:R-:W-:Y:S01]  /*1ba20*/  FMUL.FTZ R125, R2, R125 ;  /* 0x0000007d027d7220 */ /* 0x000fe20000410000 */
[C---:B-1----:R-:W-:Y:S03]  /*1ba30*/  HMMA.16816.F32.BF16 R116, R160.reuse, R136, R116 ;  /* 0x00000088a074723c */ /* 0x042fe60000041874 */
[-CC-:B------:R-:W-:Y:S02]  /*1ba40*/  FFMA.FTZ R197, R197, R167.reuse, -R170.reuse ;  /* 0x000000a7c5c57223 */ /* 0x180fe400000108aa */
[----:B------:R-:W-:Y:S02]  /*1ba50*/  FFMA.FTZ R198, R198, R167, -R170 ;  /* 0x000000a7c6c67223 */ /* 0x000fe400000108aa */
[C---:B------:R-:W-:Y:S01]  /*1ba60*/  FMUL.FTZ R126, R0.reuse, R126 ;  /* 0x0000007e007e7220 */ /* 0x040fe20000410000 */
[C---:B------:R-:W-:Y:S01]  /*1ba70*/  HMMA.16816.F32.BF16 R120, R160.reuse, R138, R120 ;  /* 0x0000008aa078723c */ /* 0x040fe20000041878 */
[----:B------:R-:W-:Y:S01]  /*1ba80*/  MUFU.EX2 R197, R197 ;  /* 0x000000c500c57308 */ /* 0x000fe20000000800 */
[----:B------:R-:W1:Y:S02]  /*1ba90*/  LDSM.16.MT88.4 R136, [R233+0x10800] ;  /* 0x01080000e988783b */ /* 0x000e640000004200 */
[----:B------:R-:W-:Y:S02]  /*1baa0*/  FMUL.FTZ R127, R0, R127 ;  /* 0x0000007f007f7220 */ /* 0x000fe40000410000 */
[C---:B------:R-:W-:Y:S02]  /*1bab0*/  FMUL.FTZ R128, R2.reuse, R128 ;  /* 0x0000008002807220 */ /* 0x040fe40000410000 */
[----:B------:R-:W-:Y:S03]  /*1bac0*/  FMUL.FTZ R129, R2, R129 ;  /* 0x0000008102817220 */ /* 0x000fe60000410000 */
[C---:B--2---:R-:W-:Y:S01]  /*1bad0*/  HMMA.16816.F32.BF16 R124, R160.reuse, R132, R124 ;  /* 0x00000084a07c723c */ /* 0x044fe2000004187c */
[----:B------:R-:W2:Y:S02]  /*1bae0*/  MUFU.EX2 R198, R198 ;  /* 0x000000c600c67308 */ /* 0x000ea40000000800 */
[C---:B------:R-:W-:Y:S02]  /*1baf0*/  FMUL.FTZ R130, R0.reuse, R130 ;  /* 0x0000008200827220 */ /* 0x040fe40000410000 */
[----:B------:R-:W-:Y:S02]  /*1bb00*/  FMUL.FTZ R131, R0, R131 ;  /* 0x0000008300837220 */ /* 0x000fe40000410000 */
[----:B---3--:R-:W-:Y:S01]  /*1bb10*/  F2FP.BF16.PACK_AB R132, R196, R195 ;  /* 0x000000c3c484723e */ /* 0x008fe200000010ff */
[--C-:B------:R-:W-:Y:S01]  /*1bb20*/  FFMA.FTZ R204, R187, R167, -R178.reuse ;  /* 0x000000a7bbcc7223 */ /* 0x100fe200000108b2 */
[----:B------:R-:W-:Y:S03]  /*1bb30*/  MOV R187, R205 ;  /* 0x000000cd00bb7202 */ /* 0x000fe60000000f00 */
[----:B------:R-:W-:Y:S01]  /*1bb40*/  HMMA.16816.F32.BF16 R128, R160, R134, R128 ;  /* 0x00000086a080723c */ /* 0x000fe20000041880 */
[----:B------:R-:W-:Y:S01]  /*1bb50*/  LDSM.16.MT88.4 R160, [R234+0x14800] ;  /* 0x01480000eaa0783b */ /* 0x000fe20000004200 */
[----:B------:R-:W-:Y:S01]  /*1bb60*/  MUFU.EX2 R204, R204 ;  /* 0x000000cc00cc7308 */ /* 0x000fe20000000800 */
[-CC-:B------:R-:W-:Y:S02]  /*1bb70*/  FFMA.FTZ R203, R203, R167.reuse, -R178.reuse ;  /* 0x000000a7cbcb7223 */ /* 0x180fe400000108b2 */
[-CC-:B------:R-:W-:Y:S02]  /*1bb80*/  FFMA.FTZ R207, R185, R167.reuse, -R178.reuse ;  /* 0x000000a7b9cf7223 */ /* 0x180fe400000108b2 */
[----:B-----5:R-:W-:Y:S01]  /*1bb90*/  F2FP.BF16.PACK_AB R134, R199, R200 ;  /* 0x000000c8c786723e */ /* 0x020fe200000010ff */
[----:B------:R-:W-:Y:S01]  /*1bba0*/  FFMA.FTZ R237, R183, R167, -R178 ;  /* 0x000000a7b7ed7223 */ /* 0x000fe200000108b2 */
[----:B------:R-:W-:Y:S03]  /*1bbb0*/  F2FP.BF16.PACK_AB R135, R202, R201 ;  /* 0x000000c9ca87723e */ /* 0x000fe600000010ff */
[----:B------:R-:W-:Y:S01]  /*1bbc0*/  MUFU.EX2 R185, R179 ;  /* 0x000000b300b97308 */ /* 0x000fe20000000800 */
[----:B--2---:R-:W-:Y:S01]  /*1bbd0*/  F2FP.BF16.PACK_AB R133, R198, R197 ;  /* 0x000000c5c685723e */ /* 0x004fe200000010ff */
[-CC-:B------:R-:W-:Y:S02]  /*1bbe0*/  FFMA.FTZ R182, R182, R167.reuse, -R170.reuse ;  /* 0x000000a7b6b67223 */ /* 0x180fe400000108aa */
[-CC-:B------:R-:W-:Y:S02]  /*1bbf0*/  FFMA.FTZ R181, R181, R167.reuse, -R170.reuse ;  /* 0x000000a7b5b57223 */ /* 0x180fe400000108aa */
[-C--:B------:R-:W-:Y:S02]  /*1bc00*/  FFMA.FTZ R171, R171, R167.reuse, -R170 ;  /* 0x000000a7abab7223 */ /* 0x080fe400000108aa */
[C---:B----4-:R-:W-:Y:S02]  /*1bc10*/  HMMA.16816.F32.BF16 R4, R132.reuse, R140, R4 ;  /* 0x0000008c8404723c */ /* 0x050fe40000041804 */
[----:B------:R-:W2:Y:S03]  /*1bc20*/  MUFU.EX2 R203, R203 ;  /* 0x000000cb00cb7308 */ /* 0x000ea60000000800 */
[-CC-:B------:R-:W-:Y:S02]  /*1bc30*/  FFMA.FTZ R169, R169, R167.reuse, -R178.reuse ;  /* 0x000000a7a9a97223 */ /* 0x180fe400000108b2 */
[-C--:B------:R-:W-:Y:S01]  /*1bc40*/  FFMA.FTZ R178, R176, R167.reuse, -R178 ;  /* 0x000000a7b0b27223 */ /* 0x080fe200000108b2 */
[C---:B------:R-:W-:Y:S01]  /*1bc50*/  HMMA.16816.F32.BF16 R8, R132.reuse, R142, R8 ;  /* 0x0000008e8408723c */ /* 0x040fe20000041808 */
[----:B------:R-:W3:Y:S03]  /*1bc60*/  LDSM.16.MT88.4 R140, [R233+0x12800] ;  /* 0x01280000e98c783b */ /* 0x000ee60000004200 */
[-CC-:B------:R-:W-:Y:S01]  /*1bc70*/  FFMA.FTZ R168, R168, R167.reuse, -R170.reuse ;  /* 0x000000a7a8a87223 */ /* 0x180fe200000108aa */
[----:B------:R-:W-:Y:S01]  /*1bc80*/  MUFU.EX2 R207, R207 ;  /* 0x000000cf00cf7308 */ /* 0x000fe20000000800 */
[-CC-:B------:R-:W-:Y:S02]  /*1bc90*/  FFMA.FTZ R205, R186, R167.reuse, -R170.reuse ;  /* 0x000000a7bacd7223 */ /* 0x180fe400000108aa */
[C---:B-1----:R-:W-:Y:S04]  /*1bca0*/  HMMA.16816.F32.BF16 R12, R132.reuse, R136, R12 ;  /* 0x00000088840c723c */ /* 0x042fe8000004180c */
[-CC-:B------:R-:W-:Y:S02]  /*1bcb0*/  FFMA.FTZ R206, R184, R167.reuse, -R170.reuse ;  /* 0x000000a7b8ce7223 */ /* 0x180fe400000108aa */
[----:B------:R-:W-:Y:S01]  /*1bcc0*/  FFMA.FTZ R170, R166, R167, -R170 ;  /* 0x000000a7a6aa7223 */ /* 0x000fe200000108aa */
[----:B------:R-:W-:Y:S01]  /*1bcd0*/  MUFU.EX2 R183, R168 ;  /* 0x000000a800b77308 */ /* 0x000fe20000000800 */
[C---:B------:R-:W-:Y:S01]  /*1bce0*/  HMMA.16816.F32.BF16 R16, R132.reuse, R138, R16 ;  /* 0x0000008a8410723c */ /* 0x040fe20000041810 */
[----:B------:R-:W1:Y:S03]  /*1bcf0*/  LDSM.16.MT88.4 R136, [R231+0x12800] ;  /* 0x01280000e788783b */ /* 0x000e660000004200 */
[----:B------:R-:W-:Y:S04]  /*1bd00*/  FFMA.FTZ R190, R0, R245, R190 ;  /* 0x000000f500be7223 */ /* 0x000fe800000100be */
[C---:B------:R-:W-:Y:S01]  /*1bd10*/  HMMA.16816.F32.BF16 R20, R132.reuse, R144, R20 ;  /* 0x000000908414723c */ /* 0x040fe20000041814 */
[----:B------:R-:W-:Y:S03]  /*1bd20*/  MUFU.EX2 R184, R182 ;  /* 0x000000b600b87308 */ /* 0x000fe60000000800 */
[----:B------:R-:W-:Y:S04]  /*1bd30*/  FADD.FTZ R189, R189, R190 ;  /* 0x000000bebdbd7221 */ /* 0x000fe80000010000 */
[C---:B------:R-:W-:Y:S01]  /*1bd40*/  HMMA.16816.F32.BF16 R24, R132.reuse, R146, R24 ;  /* 0x000000928418723c */ /* 0x040fe20000041818 */
[----:B------:R-:W4:Y:S02]  /*1bd50*/  LDSM.16.MT88.4 R144, [R232+0x14800] ;  /* 0x01480000e890783b */ /* 0x000f240000004200 */
[----:B------:R-:W-:Y:S01]  /*1bd60*/  MUFU.EX2 R182, R171 ;  /* 0x000000ab00b67308 */ /* 0x000fe20000000800 */
[----:B------:R-:W-:Y:S04]  /*1bd70*/  FADD.FTZ R0, R188, R189 ;  /* 0x000000bdbc007221 */ /* 0x000fe80000010000 */
[C---:B------:R-:W-:Y:S04]  /*1bd80*/  HMMA.16816.F32.BF16 R28, R132.reuse, R148, R28 ;  /* 0x00000094841c723c */ /* 0x040fe8000004181c */
[----:B------:R-:W-:Y:S01]  /*1bd90*/  FADD.FTZ R0, R165, R0 ;  /* 0x00000000a5007221 */ /* 0x000fe20000010000 */
[----:B------:R-:W-:Y:S01]  /*1bda0*/  MUFU.EX2 R186, R181 ;  /* 0x000000b500ba7308 */ /* 0x000fe20000000800 */
[----:B------:R-:W-:Y:S02]  /*1bdb0*/  MOV R165, R164 ;  /* 0x000000a400a57202 */ /* 0x000fe40000000f00 */
[C---:B------:R-:W-:Y:S01]  /*1bdc0*/  HMMA.16816.F32.BF16 R32, R132.reuse, R150, R32 ;  /* 0x000000968420723c */ /* 0x040fe20000041820 */
[----:B------:R-:W5:Y:S03]  /*1bdd0*/  LDSM.16.MT88.4 R148, [R231+0x14800] ;  /* 0x01480000e794783b */ /* 0x000f660000004200 */
[----:B------:R-:W-:Y:S03]  /*1bde0*/  FADD.FTZ R197, R197, R0 ;  /* 0x00000000c5c57221 */ /* 0x000fe60000010000 */
[----:B------:R-:W-:Y:S01]  /*1bdf0*/  MUFU.EX2 R181, R169 ;  /* 0x000000a900b57308 */ /* 0x000fe20000000800 */
[C---:B------:R-:W-:Y:S04]  /*1be00*/  HMMA.16816.F32.BF16 R36, R132.reuse, R152, R36 ;  /* 0x000000988424723c */ /* 0x040fe80000041824 */
[----:B------:R-:W-:Y:S04]  /*1be10*/  FADD.FTZ R198, R198, R197 ;  /* 0x000000c5c6c67221 */ /* 0x000fe80000010000 */
[C---:B------:R-:W-:Y:S01]  /*1be20*/  HMMA.16816.F32.BF16 R40, R132.reuse, R154, R40 ;  /* 0x0000009a8428723c */ /* 0x040fe20000041828 */
[----:B------:R-:W-:Y:S01]  /*1be30*/  LDSM.16.MT88.4 R152, [R232+0x11000] ;  /* 0x01100000e898783b */ /* 0x000fe20000004200 */
[----:B------:R-:W-:Y:S02]  /*1be40*/  MUFU.EX2 R205, R205 ;  /* 0x000000cd00cd7308 */ /* 0x000fe40000000800 */
[----:B------:R-:W-:Y:S04]  /*1be50*/  FADD.FTZ R201, R201, R198 ;  /* 0x000000c6c9c97221 */ /* 0x000fe80000010000 */
[C---:B---3--:R-:W-:Y:S04]  /*1be60*/  HMMA.16816.F32.BF16 R44, R132.reuse, R140, R44 ;  /* 0x0000008c842c723c */ /* 0x048fe8000004182c */
[----:B------:R-:W3:Y:S01]  /*1be70*/  MUFU.EX2 R206, R206 ;  /* 0x000000ce00ce7308 */ /* 0x000ee20000000800 */
[----:B------:R-:W-:Y:S03]  /*1be80*/  FADD.FTZ R202, R202, R201 ;  /* 0x000000c9caca7221 */ /* 0x000fe60000010000 */
[C---:B------:R-:W-:Y:S01]  /*1be90*/  HMMA.16816.F32.BF16 R48, R132.reuse, R142, R48 ;  /* 0x0000008e8430723c */ /* 0x040fe20000041830 */
[----:B------:R-:W2:Y:S05]  /*1bea0*/  LDSM.16.MT88.4 R140, [R234+0x16800] ;  /* 0x01680000ea8c783b */ /* 0x000eaa0000004200 */
[----:B------:R-:W2:Y:S02]  /*1beb0*/  MUFU.EX2 R237, R237 ;  /* 0x000000ed00ed7308 */ /* 0x000ea40000000800 */
[C---:B------:R-:W-:Y:S08]  /*1bec0*/  HMMA.16816.F32.BF16 R52, R132.reuse, R156, R52 ;  /* 0x0000009c8434723c */ /* 0x040ff00000041834 */
[C---:B------:R-:W-:Y:S01]  /*1bed0*/  HMMA.16816.F32.BF16 R56, R132.reuse, R158, R56 ;  /* 0x0000009e8438723c */ /* 0x040fe20000041838 */
[----:B------:R-:W-:Y:S01]  /*1bee0*/  LDSM.16.MT88.4 R156, [R231+0x11000] ;  /* 0x01100000e79c783b */ /* 0x000fe20000004200 */
[----:B------:R-:W-:Y:S06]  /*1bef0*/  MUFU.EX2 R166, R170 ;  /* 0x000000aa00a67308 */ /* 0x000fec0000000800 */
        /* <DEDUP_REMOVED lines=27> */
[----:B------:R-:W-:Y:S02]  /*1c0b0*/  F2FP.BF16.PACK_AB R132, R203, R204 ;  /* 0x000000cccb84723e */ /* 0x000fe400000010ff */
[----:B---3--:R-:W-:Y:S03]  /*1c0c0*/  F2FP.BF16.PACK_AB R133, R206, R205 ;  /* 0x000000cdce85723e */ /* 0x008fe600000010ff */
[----:B------:R-:W-:Y:S01]  /*1c0d0*/  F2FP.BF16.PACK_AB R134, R237, R207 ;  /* 0x000000cfed86723e */ /* 0x000fe200000010ff */
[----:B------:R-:W-:Y:S01]  /*1c0e0*/  FADD.FTZ R205, R205, R202 ;  /* 0x000000cacdcd7221 */ /* 0x000fe20000010000 */
[-C--:B------:R-:W-:Y:S03]  /*1c0f0*/  F2FP.BF16.PACK_AB R135, R186, R184.reuse ;  /* 0x000000b8ba87723e */ /* 0x080fe600000010ff */
[----:B------:R-:W-:Y:S04]  /*1c100*/  FADD.FTZ R206, R206, R205 ;  /* 0x000000cdcece7221 */ /* 0x000fe80000010000 */
        /* <DEDUP_REMOVED lines=12> */
[C---:B------:R-:W-:Y:S01]  /*1c1d0*/  HMMA.16816.F32.BF16 R36, R132.reuse, R160, R36 ;  /* 0x000000a08424723c */ /* 0x040fe20000041824 */
[----:B------:R-:W3:Y:S06]  /*1c1e0*/  MUFU.EX2 R161, R178 ;  /* 0x000000b200a17308 */ /* 0x000eec0000000800 */
[----:B------:R-:W-:Y:S01]  /*1c1f0*/  MOV R160, R184 ;  /* 0x000000b800a07202 */ /* 0x000fe20000000f00 */
[C---:B------:R-:W-:Y:S03]  /*1c200*/  HMMA.16816.F32.BF16 R40, R132.reuse, R162, R40 ;  /* 0x000000a28428723c */ /* 0x040fe60000041828 */
[----:B------:R-:W5:Y:S04]  /*1c210*/  MUFU.EX2 R184, R180 ;  /* 0x000000b400b87308 */ /* 0x000f680000000800 */
[----:B------:R-:W-:Y:S01]  /*1c220*/  MOV R163, R186 ;  /* 0x000000ba00a37202 */ /* 0x000fe20000000f00 */
[C---:B----4-:R-:W-:Y:S05]  /*1c230*/  HMMA.16816.F32.BF16 R44, R132.reuse, R144, R44 ;  /* 0x00000090842c723c */ /* 0x050fea000004182c */
[----:B------:R4:W1:Y:S03]  /*1c240*/  MUFU.EX2 R186, R177 ;  /* 0x000000b100ba7308 */ /* 0x0008660000000800 */
[C---:B------:R-:W-:Y:S01]  /*1c250*/  HMMA.16816.F32.BF16 R48, R132.reuse, R146, R48 ;  /* 0x000000928430723c */ /* 0x040fe20000041830 */
[----:B------:R-:W5:Y:S03]  /*1c260*/  LDSM.16.MT88.4 R144, [R233+0x15000] ;  /* 0x01500000e990783b */ /* 0x000f660000004200 */
[----:B---3--:R-:W-:Y:S04]  /*1c270*/  MOV R167, R161 ;  /* 0x000000a100a77202 */ /* 0x008fe80000000f00 */
[C---:B--2---:R-:W-:Y:S08]  /*1c280*/  HMMA.16816.F32.BF16 R52, R132.reuse, R140, R52 ;  /* 0x0000008c8434723c */ /* 0x044ff00000041834 */
[C---:B------:R-:W-:Y:S01]  /*1c290*/  HMMA.16816.F32.BF16 R56, R132.reuse, R142, R56 ;  /* 0x0000008e8438723c */ /* 0x040fe20000041838 */
[----:B------:R-:W2:Y:S07]  /*1c2a0*/  LDSM.16.MT88.4 R140, [R232+0x15000] ;  /* 0x01500000e88c783b */ /* 0x000eae0000004200 */
[C---:B------:R-:W-:Y:S01]  /*1c2b0*/  HMMA.16816.F32.BF16 R60, R132.reuse, R172, R60 ;  /* 0x000000ac843c723c */ /* 0x040fe2000004183c */
[----:B----4-:R-:W-:Y:S07]  /*1c2c0*/  LDSM.16.MT88.4 R176, [R232+0x11800] ;  /* 0x01180000e8b0783b */ /* 0x010fee0000004200 */
[C---:B------:R-:W-:Y:S01]  /*1c2d0*/  HMMA.16816.F32.BF16 R64, R132.reuse, R174, R64 ;  /* 0x000000ae8440723c */ /* 0x040fe20000041840 */
[----:B------:R-:W-:Y:S07]  /*1c2e0*/  LDSM.16.MT88.4 R172, [R233+0x11800] ;  /* 0x01180000e9ac783b */ /* 0x000fee0000004200 */
[C---:B-1----:R-:W-:Y:S08]  /*1c2f0*/  HMMA.16816.F32.BF16 R68, R132.reuse, R136, R68 ;  /* 0x000000888444723c */ /* 0x042ff00000041844 */
[C---:B------:R-:W-:Y:S01]  /*1c300*/  HMMA.16816.F32.BF16 R72, R132.reuse, R138, R72 ;  /* 0x0000008a8448723c */ /* 0x040fe20000041848 */
[----:B------:R-:W1:Y:S07]  /*1c310*/  LDSM.16.MT88.4 R136, [R234+0x17000] ;  /* 0x01700000ea88783b */ /* 0x000e6e0000004200 */
[C---:B-----5:R-:W-:Y:S08]  /*1c320*/  HMMA.16816.F32.BF16 R76, R132.reuse, R144, R76 ;  /* 0x00000090844c723c */ /* 0x060ff0000004184c */
[C---:B------:R-:W-:Y:S01]  /*1c330*/  HMMA.16816.F32.BF16 R80, R132.reuse, R146, R80 ;  /* 0x000000928450723c */ /* 0x040fe20000041850 */
[----:B------:R-:W3:Y:S07]  /*1c340*/  LDSM.16.MT88.4 R144, [R231+0x17000] ;  /* 0x01700000e790783b */ /* 0x000eee0000004200 */
[C---:B--2---:R-:W-:Y:S08]  /*1c350*/  HMMA.16816.F32.BF16 R84, R132.reuse, R140, R84 ;  /* 0x0000008c8454723c */ /* 0x044ff00000041854 */
[C---:B------:R-:W-:Y:S01]  /*1c360*/  HMMA.16816.F32.BF16 R88, R132.reuse, R142, R88 ;  /* 0x0000008e8458723c */ /* 0x040fe20000041858 */
[----:B------:R-:W2:Y:S07]  /*1c370*/  LDSM.16.MT88.4 R140, [R234+0x11800] ;  /* 0x01180000ea8c783b */ /* 0x000eae0000004200 */
[C---:B------:R-:W-:Y:S07]  /*1c380*/  HMMA.16816.F32.BF16 R92, R132.reuse, R148, R92 ;  /* 0x00000094845c723c */ /* 0x040fee000004185c */
[----:B------:R-:W-:Y:S01]  /*1c390*/  MOV R148, R163 ;  /* 0x000000a300947202 */ /* 0x000fe20000000f00 */
[C---:B------:R-:W-:Y:S04]  /*1c3a0*/  HMMA.16816.F32.BF16 R96, R132.reuse, R150, R96 ;  /* 0x000000968460723c */ /* 0x040fe80000041860 */
[----:B------:R-:W-:Y:S04]  /*1c3b0*/  MOV R149, R160 ;  /* 0x000000a000957202 */ /* 0x000fe80000000f00 */
[C---:B-1----:R-:W-:Y:S07]  /*1c3c0*/  HMMA.16816.F32.BF16 R100, R132.reuse, R136, R100 ;  /* 0x000000888464723c */ /* 0x042fee0000041864 */
[----:B------:R-:W-:Y:S01]  /*1c3d0*/  MOV R136, R181 ;  /* 0x000000b500887202 */ /* 0x000fe20000000f00 */
[C---:B------:R-:W-:Y:S04]  /*1c3e0*/  HMMA.16816.F32.BF16 R104, R132.reuse, R138, R104 ;  /* 0x0000008a8468723c */ /* 0x040fe80000041868 */
[----:B------:R-:W-:Y:S02]  /*1c3f0*/  MOV R137, R182 ;  /* 0x000000b600897202 */ /* 0x000fe40000000f00 */
[----:B------:R-:W-:Y:S02]  /*1c400*/  F2FP.BF16.PACK_AB R170, R167, R136 ;  /* 0x00000088a7aa723e */ /* 0x000fe400000010ff */
[C---:B------:R-:W-:Y:S04]  /*1c410*/  HMMA.16816.F32.BF16 R108, R132.reuse, R152, R108 ;  /* 0x00000098846c723c */ /* 0x040fe8000004186c */
[----:B------:R-:W-:Y:S02]  /*1c420*/  MOV R138, R183 ;  /* 0x000000b7008a7202 */ /* 0x000fe40000000f00 */
[----:B------:R-:W1:Y:S01]  /*1c430*/  LDSM.16.MT88.4 R180, [R231+0x11800] ;  /* 0x01180000e7b4783b */ /* 0x000e620000004200 */
[----:B------:R-:W-:Y:S01]  /*1c440*/  MOV R139, R185 ;  /* 0x000000b9008b7202 */ /* 0x000fe20000000f00 */
[C---:B------:R-:W-:Y:S04]  /*1c450*/  HMMA.16816.F32.BF16 R112, R132.reuse, R154, R112 ;  /* 0x0000009a8470723c */ /* 0x040fe80000041870 */
[----:B------:R-:W-:Y:S04]  /*1c460*/  F2FP.BF16.PACK_AB R171, R166, R138 ;  /* 0x0000008aa6ab723e */ /* 0x000fe800000010ff */
[C---:B------:R-:W-:Y:S08]  /*1c470*/  HMMA.16816.F32.BF16 R116, R132.reuse, R156, R116 ;  /* 0x0000009c8474723c */ /* 0x040ff00000041874 */
[C---:B------:R-:W-:Y:S08]  /*1c480*/  HMMA.16816.F32.BF16 R120, R132.reuse, R158, R120 ;  /* 0x0000009e8478723c */ /* 0x040ff00000041878 */
[C---:B---3--:R-:W-:Y:S07]  /*1c490*/  HMMA.16816.F32.BF16 R124, R132.reuse, R144, R124 ;  /* 0x00000090847c723c */ /* 0x048fee000004187c */
[----:B------:R-:W-:Y:S01]  /*1c4a0*/  MOV R144, R184 ;  /* 0x000000b800907202 */ /* 0x000fe20000000f00 */
[----:B------:R-:W-:Y:S04]  /*1c4b0*/  HMMA.16816.F32.BF16 R128, R132, R146, R128 ;  /* 0x000000928480723c */ /* 0x000fe80000041880 */
[----:B------:R-:W-:Y:S02]  /*1c4c0*/  MOV R145, R186 ;  /* 0x000000ba00917202 */ /* 0x000fe40000000f00 */
[----:B------:R-:W-:Y:S02]  /*1c4d0*/  F2FP.BF16.PACK_AB R168, R144, R139 ;  /* 0x0000008b90a8723e */ /* 0x000fe400000010ff */
[----:B------:R-:W-:Y:S04]  /*1c4e0*/  F2FP.BF16.PACK_AB R169, R137, R145 ;  /* 0x0000009189a9723e */ /* 0x000fe800000010ff */
[----:B------:R-:W-:Y:S02]  /*1c4f0*/  MOV R135, R187 ;  /* 0x000000bb00877202 */ /* 0x000fe40000000f00 */
[----:B------:R-:W3:Y:S01]  /*1c500*/  LDSM.16.MT88.4 R184, [R234+0x13800] ;  /* 0x01380000eab8783b */ /* 0x000ee20000004200 */
[C---:B--2---:R-:W-:Y:S07]  /*1c510*/  HMMA.16816.F32.BF16 R160, R168.reuse, R140, R4 ;  /* 0x0000008ca8a0723c */ /* 0x044fee0000041804 */
[----:B------:R-:W2:Y:S01]  /*1c520*/  LDSM.16.MT88.4 R4, [R233+0x13800] ;  /* 0x01380000e904783b */ /* 0x000ea20000004200 */
[C---:B------:R-:W-:Y:S07]  /*1c530*/  HMMA.16816.F32.BF16 R156, R168.reuse, R142, R8 ;  /* 0x0000008ea89c723c */ /* 0x040fee0000041808 */
[----:B------:R-:W4:Y:S01]  /*1c540*/  LDSM.16.MT88.4 R8, [R232+0x13800] ;  /* 0x01380000e808783b */ /* 0x000f220000004200 */
[C---:B------:R-:W-:Y:S07]  /*1c550*/  HMMA.16816.F32.BF16 R152, R168.reuse, R172, R12 ;  /* 0x000000aca898723c */ /* 0x040fee000004180c */
[----:B------:R-:W-:Y:S01]  /*1c560*/  MOV R172, R148 ;  /* 0x0000009400ac7202 */ /* 0x000fe20000000f00 */
[----:B------:R-:W5:Y:S01]  /*1c570*/  LDSM.16.MT88.4 R12, [R231+0x13800] ;  /* 0x01380000e70c783b */ /* 0x000f620000004200 */
[----:B------:R-:W-:Y:S02]  /*1c580*/  MOV R173, R149 ;  /* 0x0000009500ad7202 */ /* 0x000fe40000000f00 */
[C---:B------:R-:W-:Y:S05]  /*1c590*/  HMMA.16816.F32.BF16 R148, R168.reuse, R174, R16 ;  /* 0x000000aea894723c */ /* 0x040fea0000041810 */
[----:B------:R-:W2:Y:S02]  /*1c5a0*/  LDSM.16.MT88.4 R16, [R234+0x15800] ;  /* 0x01580000ea10783b */ /* 0x000ea40000004200 */
[----:B------:R-:W-:Y:S02]  /*1c5b0*/  MOV R174, R144 ;  /* 0x0000009000ae7202 */ /* 0x000fe40000000f00 */
[----:B------:R-:W-:Y:S02]  /*1c5c0*/  MOV R175, R145 ;  /* 0x0000009100af7202 */ /* 0x000fe40000000f00 */
[C---:B------:R-:W-:Y:S02]  /*1c5d0*/  HMMA.16816.F32.BF16 R144, R168.reuse, R176, R20 ;  /* 0x000000b0a890723c */ /* 0x040fe40000041814 */
[----:B------:R-:W2:Y:S05]  /*1c5e0*/  LDSM.16.MT88.4 R20, [R233+0x15800] ;  /* 0x01580000e914783b */ /* 0x000eaa0000004200 */
[----:B------:R-:W-:Y:S01]  /*1c5f0*/  MOV R176, R138 ;  /* 0x0000008a00b07202 */ /* 0x000fe20000000f00 */
[C---:B------:R-:W-:Y:S04]  /*1c600*/  HMMA.16816.F32.BF16 R140, R168.reuse, R178, R24 ;  /* 0x000000b2a88c723c */ /* 0x040fe80000041818 */
[----:B------:R-:W-:Y:S03]  /*1c610*/  MOV R177, R135 ;  /* 0x0000008700b17202 */ /* 0x000fe60000000f00 */
[----:B------:R-:W-:Y:S02]  /*1c620*/  MOV R25, R139 ;  /* 0x0000008b00197202 */ /* 0x000fe40000000f00 */
[----:B------:R-:W-:Y:S02]  /*1c630*/  MOV R26, R136 ;  /* 0x00000088001a7202 */ /* 0x000fe40000000f00 */
[----:B------:R-:W-:Y:S02]  /*1c640*/  ISETP.GT.AND P0, PT, R177, RZ, PT ;  /* 0x000000ffb100720c */ /* 0x000fe40003f04270 */
[----:B------:R-:W-:Y:S02]  /*1c650*/  MOV R27, R137 ;  /* 0x00000089001b7202 */ /* 0x000fe40000000f00 */
[C---:B-1----:R-:W-:Y:S01]  /*1c660*/  HMMA.16816.F32.BF16 R136, R168.reuse, R180, R28 ;  /* 0x000000b4a888723c */ /* 0x042fe2000004181c */
[----:B------:R-:W-:Y:S02]  /*1c670*/  LDSM.16.MT88.4 R28, [R231+0x15800] ;  /* 0x01580000e71c783b */ /* 0x000fe40000004200 */
[----:B------:R-:W-:Y:S02]  /*1c680*/  MOV R179, R26 ;  /* 0x0000001a00b37202 */ /* 0x000fe40000000f00 */
[----:B------:R-:W-:Y:S02]  /*1c690*/  MOV R178, R27 ;  /* 0x0000001b00b27202 */ /* 0x000fe40000000f00 */
[----:B------:R-:W-:Y:S01]  /*1c6a0*/  MOV R181, R174 ;  /* 0x000000ae00b57202 */ /* 0x000fe20000000f00 */
[C---:B------:R-:W-:Y:S01]  /*1c6b0*/  HMMA.16816.F32.BF16 R132, R168.reuse, R182, R32 ;  /* 0x000000b6a884723c */ /* 0x040fe20000041820 */
[----:B------:R-:W-:Y:S03]  /*1c6c0*/  LDSM.16.MT88.4 R32, [R234+0x17800] ;  /* 0x01780000ea20783b */ /* 0x000fe60000004200 */
[----:B------:R-:W-:Y:S03]  /*1c6d0*/  MOV R180, R175 ;  /* 0x000000af00b47202 */ /* 0x000fe60000000f00 */
[----:B------:R-:W-:Y:S01]  /*1c6e0*/  MOV R183, R25 ;  /* 0x0000001900b77202 */ /* 0x000fe20000000f00 */
[C---:B---3--:R-:W-:Y:S01]  /*1c6f0*/  HMMA.16816.F32.BF16 R36, R168.reuse, R184, R36 ;  /* 0x000000b8a824723c */ /* 0x048fe20000041824 */
[----:B------:R-:W3:Y:S03]  /*1c700*/  LDL.LU R184, [R1+0x8] ;  /* 0x0000080001b87983 */ /* 0x000ee60000300800 */
[----:B------:R-:W-:Y:S01]  /*1c710*/  MOV R182, R172 ;  /* 0x000000ac00b67202 */ /* 0x000fe20000000f00 */
[----:B------:R-:W1:Y:S02]  /*1c720*/  LDSM.16.MT88.4 R24, [R232+0x15800] ;  /* 0x01580000e818783b */ /* 0x000e640000004200 */
[----:B------:R-:W-:Y:S01]  /*1c730*/  MOV R185, R173 ;  /* 0x000000ad00b97202 */ /* 0x000fe20000000f00 */
[C---:B------:R-:W-:Y:S04]  /*1c740*/  HMMA.16816.F32.BF16 R40, R168.reuse, R186, R40 ;  /* 0x000000baa828723c */ /* 0x040fe80000041828 */
[----:B------:R-:W-:Y:S01]  /*1c750*/  FADD.FTZ R206, R185, R206 ;  /* 0x000000ceb9ce7221 */ /* 0x000fe20000010000 */
[----:B------:R-:W1:Y:S03]  /*1c760*/  LDSM.16.MT88.4 R172, [R233+0x17800] ;  /* 0x01780000e9ac783b */ /* 0x000e660000004200 */
[C---:B--2---:R-:W-:Y:S08]  /*1c770*/  HMMA.16816.F32.BF16 R44, R168.reuse, R4, R44 ;  /* 0x00000004a82c723c */ /* 0x044ff0000004182c */
[C---:B------:R-:W-:Y:S01]  /*1c780*/  HMMA.16816.F32.BF16 R48, R168.reuse, R6, R48 ;  /* 0x00000006a830723c */ /* 0x040fe20000041830 */
[----:B------:R-:W2:Y:S07]  /*1c790*/  LDSM.16.MT88.4 R4, [R232+0x17800] ;  /* 0x01780000e804783b */ /* 0x000eae0000004200 */
        /* <DEDUP_REMOVED lines=33> */
[----:B------:R-:W-:Y:S02]  /*1c9b0*/  FADD.FTZ R0, R182, R206 ;  /* 0x000000ceb6007221 */ /* 0x000fe40000010000 */
[----:B------:R-:W-:Y:S02]  /*1c9c0*/  FADD.FTZ R2, R183, R2 ;  /* 0x00000002b7027221 */ /* 0x000fe40000010000 */
[----:B------:R-:W-:Y:S02]  /*1c9d0*/  FADD.FTZ R0, R180, R0 ;  /* 0x00000000b4007221 */ /* 0x000fe40000010000 */
[----:B------:R-:W-:Y:S02]  /*1c9e0*/  FADD.FTZ R2, R181, R2 ;  /* 0x00000002b5027221 */ /* 0x000fe40000010000 */
[----:B------:R-:W-:Y:S02]  /*1c9f0*/  FADD.FTZ R0, R178, R0 ;  /* 0x00000000b2007221 */ /* 0x000fe40000010000 */
[----:B------:R-:W-:Y:S02]  /*1ca00*/  FADD.FTZ R2, R179, R2 ;  /* 0x00000002b3027221 */ /* 0x000fe40000010000 */
[----:B------:R-:W-:Y:S01]  /*1ca10*/  FADD.FTZ R245, R176, R0 ;  /* 0x00000000b0f57221 */ /* 0x000fe20000010000 */
[----:B------:R-:W-:Y:S01]  /*1ca20*/  IADD3 R0, R177, -0x1, RZ ;  /* 0xffffffffb1007810 */ /* 0x000fe20007ffe0ff */
[----:B------:R-:W-:Y:S02]  /*1ca30*/  FADD.FTZ R2, R167, R2 ;  /* 0x00000002a7027221 */ /* 0x000fe40000010000 */
[----:B------:R-:W-:Y:S03]  /*1ca40*/  FADD.FTZ R245, R166, R245 ;  /* 0x000000f5a6f57221 */ /* 0x000fe60000010000 */
[----:B------:R-:W-:Y:S04]  /*1ca50*/  STL [R1+0x8], R2 ;  /* 0x0000080201007387 */ /* 0x000fe80000100800 */
[----:B------:R1:W-:Y:S02]  /*1ca60*/  STL [R1+0x4], R0 ;  /* 0x0000040001007387 */ /* 0x0003e40000100800 */
[----:B-1----:R-:W-:Y:S01]  /*1ca70*/  MOV R0, R3 ;  /* 0x0000000300007202 */ /* 0x002fe20000000f00 */
[----:B------:R-:W-:-:S05]  /*1ca80*/  @P0 BRA `(.L_x_4455) ;  /* 0xffffc07000000947 */ /* 0x000fca000383ffff */
.L_x_4446:
        /* <DEDUP_REMOVED lines=10> */
[----:B------:R-:W2:Y:S04]  /*1cb30*/  LDL R4, [R1+0x8] ;  /* 0x0000080001047983 */ /* 0x000ea80000100800 */
[----:B--2---:R2:W3:Y:S02]  /*1cb40*/  SHFL.BFLY PT, R6, R4, 0x2, 0x1f ;  /* 0x0c401f0004067f89 */ /* 0x0044e400000e0000 */
.L_x_4469:
[----:B--2---:R-:W2:Y:S02]  /*1cb50*/  LDL.LU R4, [R1+0x8] ;  /* 0x0000080001047983 */ /* 0x004ea40000300800 */
[----:B--23--:R-:W-:Y:S01]  /*1cb60*/  FADD.FTZ R7, R6, R4 ;  /* 0x0000000406077221 */ /* 0x00cfe20000010000 */
[----:B------:R-:W-:Y:S05]  /*1cb70*/  BRA.DIV ~URZ, `(.L_x_4457) ;  /* 0x00001ee27f007947 */ /* 0x000fea000b800000 */
[----:B------:R-:W2:Y:S04]  /*1cb80*/  SHFL.BFLY PT, R10, R245, 0x2, 0x1f ;  /* 0x0c401f00f50a7f89 */ /* 0x000ea800000e0000 */
[----:B------:R-:W3:Y:S01]  /*1cb90*/  SHFL.BFLY PT, R0, R7, 0x1, 0x1f ;  /* 0x0c201f0007007f89 */ /* 0x000ee200000e0000 */
[----:B--2---:R-:W-:-:S02]  /*1cba0*/  FADD.FTZ R10, R10, R245 ;  /* 0x000000f50a0a7221 */ /* 0x004fc40000010000 */
[----:B---3--:R-:W-:-:S03]  /*1cbb0*/  FADD.FTZ R11, R7, R0 ;  /* 0x00000000070b7221 */ /* 0x008fc60000010000 */
[----:B------:R2:W3:Y:S04]  /*1cbc0*/  SHFL.BFLY PT, R6, R10, 0x1, 0x1f ;  /* 0x0c201f000a067f89 */ /* 0x0004e800000e0000 */
.L_x_4470:
        /* <DEDUP_REMOVED lines=330> */
.L_x_4459:
[----:B------:R-:W-:Y:S02]  /*1e070*/  ULDC.64 UR4, c[0x0][0x118] ;  /* 0x0000460000047ab9 */ /* 0x000fe40000000a00 */
[----:B------:R-:W2:Y:S04]  /*1e080*/  LD.E R2, [R8.64+0x60] ;  /* 0x0000600408027980 */ /* 0x000ea8000c101900 */
[----:B------:R-:W3:Y:S01]  /*1e090*/  LD.E R244, [R8.64+0xb4] ;  /* 0x0000b40408f47980 */ /* 0x000ee2000c101900 */
[----:B--2---:R-:W-:-:S04]  /*1e0a0*/  IMAD R3, R2, R240, R239 ;  /* 0x000000f002037224 */ /* 0x004fc800078e02ef */
[----:B---3--:R-:W-:Y:S02]  /*1e0b0*/  IMAD R244, R244, R3, RZ ;  /* 0x00000003f4f47224 */ /* 0x008fe400078e02ff */
.L_x_4460:
[----:B------:R-:W-:Y:S05]  /*1e0c0*/  BSYNC B0 ;  /* 0x0000000000007941 */ /* 0x000fea0003800000 */
.L_x_4458:
        /* <DEDUP_REMOVED lines=47> */
.L_x_4462:
[----:B--234-:R-:W-:Y:S05]  /*1e3c0*/  BSYNC B0 ;  /* 0x0000000000007941 */ /* 0x01cfea0003800000 */
.L_x_4461:
        /* <DEDUP_REMOVED lines=38> */
.L_x_4464:
[----:B------:R-:W-:Y:S05]  /*1e630*/  BSYNC B0 ;  /* 0x0000000000007941 */ /* 0x000fea0003800000 */
.L_x_4463:
        /* <DEDUP_REMOVED lines=19> */
.L_x_4466:
[----:B------:R-:W-:Y:S05]  /*1e770*/  BSYNC B0 ;  /* 0x0000000000007941 */ /* 0x000fea0003800000 */
.L_x_4465:
        /* <DEDUP_REMOVED lines=19> */
.L_x_4468:
[----:B------:R-:W-:Y:S05]  /*1e8b0*/  BSYNC B0 ;  /* 0x0000000000007941 */ /* 0x000fea0003800000 */
.L_x_4467:
[----:B------:R-:W-:Y:S01]  /*1e8c0*/  IADD3 R0, R3, 0x30, RZ ;  /* 0x0000003003007810 */ /* 0x000fe20007ffe0ff */
[----:B------:R-:W-:-:S03]  /*1e8d0*/  IMAD.MOV.U32 R239, RZ, RZ, 0x0 ;  /* 0x00000000ffef7424 */ /* 0x000fc600078e00ff */
[----:B------:R-:W-:-:S13]  /*1e8e0*/  ISETP.GE.AND P0, PT, R0, R241, PT ;  /* 0x000000f10000720c */ /* 0x000fda0003f06270 */
[----:B------:R-:W-:Y:S05]  /*1e8f0*/  @P0 RET.REL.NODEC R238 `(_ZN5flash24flash_fwd_splitkv_kernelI23Flash_fwd_kernel_traitsILi256ELi64ELi64ELi4ELb0ELb0EN7cutlass10bfloat16_tE19Flash_kernel_traitsILi256ELi64ELi64ELi4ES3_EELb0ELb0ELb0ELb0ELb1ELb1ELb0ELb1EEEvNS_16Flash_fwd_paramsE) ;  /* 0xfffe1700ee000950 */ /* 0x000fea0003c3ffff */
        /* <DEDUP_REMOVED lines=16> */
[----:B------:R-:W-:Y:S05]  /*1ea00*/  RET.REL.NODEC R238 `(_ZN5flash24flash_fwd_splitkv_kernelI23Flash_fwd_kernel_traitsILi256ELi64ELi64ELi4ELb0ELb0EN7cutlass10bfloat16_tE19Flash_kernel_traitsILi256ELi64ELi64ELi4ES3_EELb0ELb0ELb0ELb0ELb1ELb1ELb0ELb1EEEvNS_16Flash_fwd_paramsE) ;  /* 0xfffe15f0ee007950 */ /* 0x000fea0003c3ffff */
.L_x_4456:
[----:B------:R2:W5:Y:S01]  /*1ea10*/  LDL R7, [R1+0x8] ;  /* 0x0000080001077983 */ /* 0x0005620000100800 */
[----:B------:R-:W-:-:S02]  /*1ea20*/  MOV R6, 0x2 ;  /* 0x0000000200067802 */ /* 0x000fc40000000f00 */
[----:B------:R-:W-:Y:S02]  /*1ea30*/  MOV R4, 0x1ea50 ;  /* 0x0001ea5000047802 */ /* 0x000fe40000000f00 */
[----:B-12--5:R-:W-:Y:S05]  /*1ea40*/  CALL.REL.NOINC `($__internal_23_$__cuda_sm70_shflsync_bfly_p) ;  /* 0x000000f000007944 */ /* 0x026fea0003c00000 */
[----:B-12---:R-:W-:Y:S05]  /*1ea50*/  BRA `(.L_x_4469) ;  /* 0xffffe0f000007947 */ /* 0x006fea000383ffff */
.L_x_4457:
[----:B------:R-:W-:Y:S02]  /*1ea60*/  MOV R6, 0x1 ;  /* 0x0000000100067802 */ /* 0x000fe40000000f00 */
[----:B------:R-:W-:Y:S02]  /*1ea70*/  MOV R4, 0x1ea90 ;  /* 0x0001ea9000047802 */ /* 0x000fe40000000f00 */
[----:B-1---5:R-:W-:Y:S05]  /*1ea80*/  CALL.REL.NOINC `($__internal_23_$__cuda_sm70_shflsync_bfly_p) ;  /* 0x000000b000007944 */ /* 0x022fea0003c00000 */
[----:B--2---:R-:W-:Y:S01]  /*1ea90*/  FADD.FTZ R11, R7, R6 ;  /* 0x00000006070b7221 */ /* 0x004fe20000010000 */
[----:B-1----:R-:W-:Y:S02]  /*1eaa0*/  MOV R7, R245 ;  /* 0x000000f500077202 */ /* 0x002fe40000000f00 */
[----:B------:R-:W-:Y:S02]  /*1eab0*/  MOV R6, 0x2 ;  /* 0x0000000200067802 */ /* 0x000fe40000000f00 */
[----:B------:R-:W-:Y:S02]  /*1eac0*/  MOV R4, 0x1eae0 ;  /* 0x0001eae000047802 */ /* 0x000fe40000000f00 */
[----:B------:R-:W-:Y:S05]  /*1ead0*/  CALL.REL.NOINC `($__internal_23_$__cuda_sm70_shflsync_bfly_p) ;  /* 0x0000006000007944 */ /* 0x000fea0003c00000 */
[----:B--2---:R-:W-:Y:S01]  /*1eae0*/  FADD.FTZ R10, R245, R6 ;  /* 0x00000006f50a7221 */ /* 0x004fe20000010000 */
[----:B------:R-:W-:Y:S02]  /*1eaf0*/  MOV R6, 0x1 ;  /* 0x0000000100067802 */ /* 0x000fe40000000f00 */
[----:B------:R-:W-:-:S02]  /*1eb00*/  MOV R4, 0x1eb30 ;  /* 0x0001eb3000047802 */ /* 0x000fc40000000f00 */
[----:B-1----:R-:W-:Y:S02]  /*1eb10*/  MOV R7, R10 ;  /* 0x0000000a00077202 */ /* 0x002fe40000000f00 */
[----:B------:R-:W-:Y:S05]  /*1eb20*/  CALL.REL.NOINC `($__internal_23_$__cuda_sm70_shflsync_bfly_p) ;  /* 0x0000001000007944 */ /* 0x000fea0003c00000 */
[----:B-12---:R-:W-:Y:S05]  /*1eb30*/  BRA `(.L_x_4470) ;  /* 0xffffe09000007947 */ /* 0x006fea000383ffff */
        .weak           $__internal_23_$__cuda_sm70_shflsync_bfly_p
        .type           $__internal_23_$__cuda_sm70_shflsync_bfly_p,@function
        .size           $__internal_23_$__cuda_sm70_shflsync_bfly_p,(.L_x_8891 - $__internal_23_$__cuda_sm70_shflsync_bfly_p)
$__internal_23_$__cuda_sm70_shflsync_bfly_p:
[----:B------:R-:W-:Y:S01]  /*1eb40*/  MOV R12, R4 ;  /* 0x00000004000c7202 */ /* 0x000fe20000000f00 */
[----:B------:R-:W-:Y:S04]  /*1eb50*/  WARPSYNC R0 ;  /* 0x0000000000007348 */ /* 0x000fe80003800000 */
[----:B------:R-:W-:Y:S01]  /*1eb60*/  MOV R13, 0x0 ;  /* 0x00000000000d7802 */ /* 0x000fe20000000f00 */
[----:B------:R1:W2:Y:S03]  /*1eb70*/  SHFL.BFLY PT, R6, R7, R6, R5 ;  /* 0x0c00000607067389 */ /* 0x0002a600000e0005 */
[----:B------:R-:W-:Y:S05]  /*1eb80*/  RET.REL.NODEC R12 `(_ZN5flash24flash_fwd_splitkv_kernelI23Flash_fwd_kernel_traitsILi256ELi64ELi64ELi4ELb0ELb0EN7cutlass10bfloat16_tE19Flash_kernel_traitsILi256ELi64ELi64ELi4ES3_EELb0ELb0ELb0ELb0ELb1ELb1ELb0ELb1EEEvNS_16Flash_fwd_paramsE) ;  /* 0xfffe14700c007950 */ /* 0x000fea0003c3ffff */
.L_x_4471:
        /* <DEDUP_REMOVED lines=15> */
.L_x_8891:


//--------------------- .text._ZN5flash24flash_fwd_splitkv_kernelI23Flash_fwd_kernel_traitsILi256ELi64ELi64ELi4ELb0ELb0EN7cutlass10bfloat16_tE19Flash_kernel_traitsILi256ELi64ELi64ELi4ES3_EELb0ELb0ELb1ELb0ELb0ELb0ELb0ELb1EEEvNS_16Flash_fwd_paramsE --------------------------
	.section	.text._ZN5flash24flash_fwd_splitkv_kernelI23Flash_fwd_kernel_traitsILi256ELi64ELi64ELi4ELb0ELb0EN7cutlass10bfloat16_tE19Flash_kernel_traitsILi256ELi64ELi64ELi4ES3_EELb0ELb0ELb1ELb0ELb0ELb0ELb0ELb1EEEvNS_16Flash_fwd_paramsE,"ax",@progbits
	.sectioninfo	@"SHI_REGISTERS=254"
	.align	128
        .global         _ZN5flash24flash_fwd_splitkv_kernelI23Flash_fwd_kernel_traitsILi256ELi64ELi64ELi4ELb0ELb0EN7cutlass10bfloat16_tE19Flash_kernel_traitsILi256ELi64ELi64ELi4ES3_EELb0ELb0ELb1ELb0ELb0ELb0ELb0ELb1EEEvNS_16Flash_fwd_paramsE
        .type           _ZN5flash24flash_fwd_splitkv_kernelI23Flash_fwd_kernel_traitsILi256ELi64ELi64ELi4ELb0ELb0EN7cutlass10bfloat16_tE19Flash_kernel_traitsILi256ELi64ELi64ELi4ES3_EELb0ELb0ELb1ELb0ELb0ELb0ELb0ELb1EEEvNS_16Flash_fwd_paramsE,@function
        .size           _ZN5flash24flash_fwd_splitkv_kernelI23Flash_fwd_kernel_traitsILi256ELi64ELi64ELi4ELb0ELb0EN7cutlass10bfloat16_tE19Flash_kernel_traitsILi256ELi64ELi64ELi4ES3_EELb0ELb0ELb1ELb0ELb0ELb0ELb0ELb1EEEvNS_16Flash_fwd_paramsE,(.L_x_8893 - _ZN5flash24flash_fwd_splitkv_kernelI23Flash_fwd_kernel_traitsILi256ELi64ELi64ELi4ELb0ELb0EN7cutlass10bfloat16_tE19Flash_kernel_traitsILi256ELi64ELi64ELi4ES3_EELb0ELb0ELb1ELb0ELb0ELb0ELb0ELb1EEEvNS_16Flash_fwd_paramsE)
        .other          _ZN5flash24flash_fwd_splitkv_kernelI23Flash_fwd_kernel_traitsILi256ELi64ELi64ELi4ELb0ELb0EN7cutlass10bfloat16_tE19Flash_kernel_traitsILi256ELi64ELi64ELi4ES3_EELb0ELb0ELb1ELb0ELb0ELb0ELb0ELb1EEEvNS_16Flash_fwd_paramsE,@"STO_CUDA_ENTRY STV_DEFAULT"
_ZN5flash24flash_fwd_splitkv_kernelI23Flash_fwd_kernel_traitsILi256ELi64ELi64ELi4ELb0ELb0EN7cutlass10bfloat16_tE19Flash_kernel_traitsILi256ELi64ELi64ELi4ES3_EELb0ELb0ELb1ELb0ELb0ELb0ELb0ELb1EEEvNS_16Flash_fwd_paramsE:
.text._ZN5flash24flash_fwd_splitkv_kernelI23Flash_fwd_kernel_traitsILi256ELi64ELi64ELi4ELb0ELb0EN7cutlass10bfloat16_tE19Flash_kernel_traitsILi256ELi64ELi64ELi4ES3_EELb0ELb0ELb1ELb0ELb0ELb0ELb0ELb1EEEvNS_16Flash_fwd_paramsE:
        /* <DEDUP_REMOVED lines=9> */
[----:B-123--:R-:W-:Y:S05]  /*0090*/  CALL.REL.NOINC `($_ZN5flash24flash_fwd_splitkv_kernelI23Flash_fwd_kernel_traitsILi256ELi64ELi64ELi4ELb0ELb0EN7cutlass10bfloat16_tE19Flash_kernel_traitsILi256ELi64ELi64ELi4ES3_EELb0ELb0ELb1ELb0ELb0ELb0ELb0ELb1EEEvNS_16Flash_fwd_paramsE$_ZN5flash30compute_attn_1rowblock_splitkvI23Flash_fwd_kernel_traitsILi256ELi64ELi64ELi4ELb0ELb0EN7cutlass10bfloat16_tE19Flash_kernel_traitsILi256ELi64ELi64ELi4ES3_EELb0ELb0ELb1ELb0ELb0ELb0ELb0ELb1ENS_16Flash_fwd_paramsEEEvRKT8_iiiii) ;  /* 0x0000002000007944 */ /* 0x00efea0003c00000 */
[----:B------:R-:W-:Y:S05]  /*00a0*/  BSYNC B4 ;  /* 0x0000000000047941 */ /* 0x000fea0003800000 */
.L_x_4472:
[----:B------:R-:W-:Y:S05]  /*00b0*/  EXIT ;  /* 0x000000000000794d */ /* 0x000fea0003800000 */
        .type           $_ZN5flash24flash_fwd_splitkv_kernelI23Flash_fwd_kernel_traitsILi256ELi64ELi64ELi4ELb0ELb0EN7cutlass10bfloat16_tE19Flash_kernel_traitsILi256ELi64ELi64ELi4ES3_EELb0ELb0ELb1ELb0ELb0ELb0ELb0ELb1EEEvNS_16Flash_fwd_paramsE$_ZN5flash30compute_attn_1rowblock_splitkvI23Flash_fwd_kernel_traitsILi256ELi64ELi64ELi4ELb0ELb0EN7cutlass10bfloat16_tE19Flash_kernel_traitsILi256ELi64ELi64ELi4ES3_EELb0ELb0ELb1ELb0ELb0ELb0ELb0ELb1ENS_16Flash_fwd_paramsEEEvRKT8_iiiii,@function
        .size           $_ZN5flash24flash_fwd_splitkv_kernelI23Flash_fwd_kernel_traitsILi256ELi64ELi64ELi4ELb0ELb0EN7cutlass10bfloat16_tE19Flash_kernel_traitsILi256ELi64ELi64ELi4ES3_EELb0ELb0ELb1ELb0ELb0ELb0ELb0ELb1EEEvNS_16Flash_fwd_paramsE$_ZN5flash30compute_attn_1rowblock_splitkvI23Flash_fwd_kernel_traitsILi256ELi64ELi64ELi4ELb0ELb0EN7cutlass10bfloat16_tE19Flash_kernel_traitsILi256ELi64ELi64ELi4ES3_EELb0ELb0ELb1ELb0ELb0ELb0ELb0ELb1ENS_16Flash_fwd_paramsEEEvRKT8_iiiii,($__internal_24_$__cuda_sm70_shflsync_bfly_p - $_ZN5flash24flash_fwd_splitkv_kernelI23Flash_fwd_kernel_traitsILi256ELi64ELi64ELi4ELb0ELb0EN7cutlass10bfloat16_tE19Flash_kernel_traitsILi256ELi64ELi64ELi4ES3_EELb0ELb0ELb1ELb0ELb0ELb0ELb0ELb1EEEvNS_16Flash_fwd_paramsE$_ZN5flash30compute_attn_1rowblock_splitkvI23Flash_fwd_kernel_traitsILi256ELi64ELi64ELi4ELb0ELb0EN7cutlass10bfloat16_tE19Flash_kernel_traitsILi256ELi64ELi64ELi4ES3_EELb0ELb0ELb1ELb0ELb0ELb0ELb0ELb1ENS_16Flash_fwd_paramsEEEvRKT8_iiiii)
$_ZN5flash24flash_fwd_splitkv_kernelI23Flash_fwd_kernel_traitsILi256ELi64ELi64ELi4ELb0ELb0EN7cutlass10bfloat16_tE19Flash_kernel_traitsILi256ELi64ELi64ELi4ES3_EELb0ELb0ELb1ELb0ELb0ELb0ELb0ELb1EEEvNS_16Flash_fwd_paramsE$_ZN5flash30compute_attn_1rowblock_splitkvI23Flash_fwd_kernel_traitsILi256ELi64ELi64ELi4ELb0ELb0EN7cutlass10bfloat16_tE19Flash_kernel_traitsILi256ELi64ELi64ELi4ES3_EELb0ELb0ELb1ELb0ELb0ELb0ELb0ELb1ENS_16Flash_fwd_paramsEEEvRKT8_iiiii:
        /* <DEDUP_REMOVED lines=21> */
.L_x_4474:
[----:B------:R-:W-:Y:S05]  /*0210*/  BSYNC B0 ;  /* 0x0000000000007941 */ /* 0x000fea0003800000 */
.L_x_4473:
        /* <DEDUP_REMOVED lines=17> */
.L_x_4476:
[----:B------:R4:W5:Y:S02]  /*0330*/  LD.E R58, [R14.64+0xb8] ;  /* 0x0000b8060e3a7980 */ /* 0x000964000c101900 */
.L_x_4477:
[----:B------:R-:W-:Y:S05]  /*0340*/  BSYNC B0 ;  /* 0x0000000000007941 */ /* 0x000fea0003800000 */
.L_x_4475:
[----:B----4-:R-:W4:Y:S01]  /*0350*/  LD.E.64 R2, [R14.64+0xf8] ;  /* 0x0000f8060e027980 */ /* 0x010f22000c101b00 */
[----:B------:R-:W-:Y:S01]  /*0360*/  BSSY B1, `(.L_x_4478) ;  /* 0x0000012000017945 */ /* 0x000fe20003800000 */
[----:B-----5:R-:W-:Y:S01]  /*0370*/  IMAD.IADD R58, R58, 0x1, -R12 ;  /* 0x000000013a3a7824 */ /* 0x020fe200078e0a0c */
[----:B----4-:R-:W-:-:S04]  /*0380*/  ISETP.NE.U32.AND P0, PT, R2, RZ, PT ;  /* 0x000000ff0200720c */ /* 0x010fc80003f05070 */
[----:B------:R-:W-:-:S13]  /*0390*/  ISETP.NE.AND.EX P0, PT, R3, RZ, PT, P0 ;  /* 0x000000ff0300720c */ /* 0x000fda0003f05300 */
[----:B------:R-:W-:Y:S05]  /*03a0*/  @!P0 BRA `(.L_x_4479) ;  /* 0x0000004000008947 */ /* 0x000fea0003800000 */
[----:B------:R-:W-:-:S06]  /*03b0*/  IMAD.WIDE R166, R239, 0x4, R2 ;  /* 0x00000004efa67825 */ /* 0x000fcc00078e0202 */
[----:B------:R-:W4:Y:S02]  /*03c0*/  LD.E R166, [R166.64] ;  /* 0x00000006a6a67980 */ /* 0x000f24000c101900 */
[----:B----4-:R-:W-:Y:S01]  /*03d0*/  IADD3 R166, R166, -R12, RZ ;  /* 0x8000000ca6a67210 */ /* 0x010fe20007ffe0ff */
[----:B------:R-:W-:Y:S05]  /*03e0*/  BRA `(.L_x_4480) ;  /* 0x0000009000007947 */ /* 0x000fea0003800000 */
.L_x_4479:
[----:B------:R-:W4:Y:S01]  /*03f0*/  LD.E.64 R2, [R14.64+0x108] ;  /* 0x000108060e027980 */ /* 0x000f22000c101b00 */
[----:B------:R-:W-:Y:S01]  /*0400*/  BSSY B0, `(.L_x_4481) ;  /* 0x0000006000007945 */ /* 0x000fe20003800000 */
[----:B------:R-:W-:Y:S01]  /*0410*/  IMAD.MOV.U32 R166, RZ, RZ, RZ ;  /* 0x000000ffffa67224 */ /* 0x000fe200078e00ff */
[----:B----4-:R-:W-:-:S04]  /*0420*/  ISETP.NE.U32.AND P0, PT, R2, RZ, PT ;  /* 0x000000ff0200720c */ /* 0x010fc80003f05070 */
[----:B------:R-:W-:-:S13]  /*0430*/  ISETP.NE.AND.EX P0, PT, R3, RZ, PT, P0 ;  /* 0x000000ff0300720c */ /* 0x000fda0003f05300 */
[----:B------:R-:W-:Y:S05]  /*0440*/  @!P0 BRA `(.L_x_4482) ;  /* 0x0000001000008947 */ /* 0x000fea0003800000 */
[----:B------:R4:W5:Y:S02]  /*0450*/  LD.E R166, [R14.64+0xbc] ;  /* 0x0000bc060ea67980 */ /* 0x000964000c101900 */
.L_x_4482:
[----:B------:R-:W-:Y:S05]  /*0460*/  BSYNC B0 ;  /* 0x0000000000007941 */ /* 0x000fea0003800000 */
.L_x_4481:
[----:B-----5:R-:W-:Y:S02]  /*0470*/  IADD3 R166, R58, R166, RZ ;  /* 0x000000a63aa67210 */ /* 0x020fe40007ffe0ff */
.L_x_4480:
[----:B------:R-:W-:Y:S05]  /*0480*/  BSYNC B1 ;  /* 0x0000000000017941 */ /* 0x000fea0003800000 */
.L_x_4478:
[----:B------:R-:W-:Y:S01]  /*0490*/  IMAD.SHL.U32 R54, R240, 0x40, RZ ;  /* 0x00000040f0367824 */ /* 0x000fe200078e00ff */
[----:B------:R-:W-:Y:S01]  /*04a0*/  MOV R2, R237 ;  /* 0x000000ed00027202 */ /* 0x000fe20000000f00 */
[----:B------:R-:W-:-:S03]  /*04b0*/  IMAD.MOV.U32 R3, RZ, RZ, 0x0 ;  /* 0x00000000ff037424 */ /* 0x000fc600078e00ff */
[----:B------:R-:W-:-:S13]  /*04c0*/  ISETP.GT.AND P0, PT, R241, R54, PT ;  /* 0x00000036f100720c */ /* 0x000fda0003f04270 */
[----:B------:R-:W-:Y:S05]  /*04d0*/  @!P0 RET.REL.NODEC R2 `(_ZN5flash24flash_fwd_splitkv_kernelI23Flash_fwd_kernel_traitsILi256ELi64ELi64ELi4ELb0ELb0EN7cutlass10bfloat16_tE19Flash_kernel_traitsILi256ELi64ELi64ELi4ES3_EELb0ELb0ELb1ELb0ELb0ELb0ELb0ELb1EEEvNS_16Flash_fwd_paramsE) ;  /* 0xfffffb2002008950 */ /* 0x000fea0003c3ffff */
[----:B-1----:R-:W5:Y:S01]  /*04e0*/  LD.E R4, [R14.64+0xb8] ;  /* 0x0000b8060e047980 */ /* 0x002f62000c101900 */
[----:B------:R-:W-:-:S04]  /*04f0*/  IADD3 R2, R166, 0x3f, RZ ;  /* 0x0000003fa6027810 */ /* 0x000fc80007ffe0ff */
[----:B------:R-:W-:-:S04]  /*0500*/  SHF.R.S32.HI R0, RZ, 0x1f, R2 ;  /* 0x0000001fff007819 */ /* 0x000fc80000011402 */
[----:B------:R-:W-:-:S04]  /*0510*/  LEA.HI R0, R0, R2, RZ, 0x6 ;  /* 0x0000000200007211 */ /* 0x000fc800078f30ff */
[----:B------:R-:W-:Y:S02]  /*0520*/  SHF.R.S32.HI R0, RZ, 0x6, R0 ;  /* 0x00000006ff007819 */ /* 0x000fe40000011400 */
[----:B-----5:R-:W-:-:S04]  /*0530*/  IADD3 R4, R4, 0x3f, RZ ;  /* 0x0000003f04047810 */ /* 0x020fc80007ffe0ff */
[----:B------:R-:W-:-:S04]  /*0540*/  SHF.R.S32.HI R3, RZ, 0x1f, R4 ;  /* 0x0000001fff037819 */ /* 0x000fc80000011404 */
[----:B------:R-:W-:-:S04]  /*0550*/  LEA.HI R3, R3, R4, RZ, 0x6 ;  /* 0x0000000403037211 */ /* 0x000fc800078f30ff */
[----:B------:R-:W-:-:S04]  /*0560*/  SHF.R.S32.HI R3, RZ, 0x6, R3 ;  /* 0x00000006ff037819 */ /* 0x000fc80000011403 */
[----:B------:R-:W-:-:S04]  /*0570*/  IMNMX R167, R3, R0, PT ;  /* 0x0000000003a77217 */ /* 0x000fc80003800200 */
[----:B------:R-:W-:-:S13]  /*0580*/  ISETP.GT.AND P0, PT, R167, RZ, PT ;  /* 0x000000ffa700720c */ /* 0x000fda0003f04270 */
[----:B------:R-:W-:Y:S05]  /*0590*/  @P0 BRA `(.L_x_4483) ;  /* 0x0000099000000947 */ /* 0x000fea0003800000 */
[----:B------:R-:W-:Y:S01]  /*05a0*/  ISETP.NE.AND P0, PT, R242, -0x1, PT ;  /* 0xfffffffff200780c */ /* 0x000fe20003f05270 */
[----:B---3--:R1:W3:Y:S04]  /*05b0*/  LD.E.64 R4, [R14.64+0x88] ;  /* 0x000088060e047980 */ /* 0x0082e8000c101b00 */
[----:B----4-:R1:W4:Y:S04]  /*05c0*/  LD.E.64 R12, [R14.64+0x90] ;  /* 0x000090060e0c7980 */ /* 0x010328000c101b00 */
[----:B--2---:R1:W2:Y:S04]  /*05d0*/  LD.E R10, [R14.64+0x60] ;  /* 0x000060060e0a7980 */ /* 0x0042a8000c101900 */
[----:B------:R1:W2:Y:S04]  /*05e0*/  @!P0 LD.E.64 R20, [R14.64+0x80] ;  /* 0x000080060e148980 */ /* 0x0002a8000c101b00 */
        /* <DEDUP_REMOVED lines=56> */
.L_x_4485:
[----:B------:R-:W-:Y:S05]  /*0970*/  BSYNC B0 ;  /* 0x0000000000007941 */ /* 0x000fea0003800000 */
.L_x_4484:
        /* <DEDUP_REMOVED lines=22> */
.L_x_4487:
[----:B------:R-:W-:Y:S05]  /*0ae0*/  BSYNC B0 ;  /* 0x0000000000007941 */ /* 0x000fea0003800000 */
.L_x_4486:
        /* <DEDUP_REMOVED lines=22> */
.L_x_4489:
[----:B------:R-:W-:Y:S05]  /*0c50*/  BSYNC B0 ;  /* 0x0000000000007941 */ /* 0x000fea0003800000 */
.L_x_4488:
        /* <DEDUP_REMOVED lines=21> */
.L_x_4491:
[----:B------:R-:W-:Y:S05]  /*0db0*/  BSYNC B0 ;  /* 0x0000000000007941 */ /* 0x000fea0003800000 */
.L_x_4490:
        /* <DEDUP_REMOVED lines=17> */
[----:B----4-:R-:W-:Y:S05]  /*0ed0*/  @P4 RET.REL.NODEC R4 `(_ZN5flash24flash_fwd_splitkv_kernelI23Flash_fwd_kernel_traitsILi256ELi64ELi64ELi4ELb0ELb0EN7cutlass10bfloat16_tE19Flash_kernel_traitsILi256ELi64ELi64ELi4ES3_EELb0ELb0ELb1ELb0ELb0ELb0ELb0ELb1EEEvNS_16Flash_fwd_paramsE) ;  /* 0xfffff12004004950 */ /* 0x010fea0003c3ffff */
[----:B------:R-:W-:-:S05]  /*0ee0*/  MOV R0, 0x7f800000 ;  /* 0x7f80000000007802 */ /* 0x000fca0000000f00 */
[----:B------:R2:W-:Y:S02]  /*0ef0*/  ST.E [R2.64+0xc0], R0 ;  /* 0x0000c00002007985 */ /* 0x0005e4000c101906 */
[----:B--2---:R-:W-:Y:S02]  /*0f00*/  MOV R2, R237 ;  /* 0x000000ed00027202 */ /* 0x004fe40000000f00 */
[----:B------:R-:W-:-:S04]  /*0f10*/  MOV R3, 0x0 ;  /* 0x0000000000037802 */ /* 0x000fc80000000f00 */
[----:B------:R-:W-:Y:S05]  /*0f20*/  RET.REL.NODEC R2 `(_ZN5flash24flash_fwd_splitkv_kernelI23Flash_fwd_kernel_traitsILi256ELi64ELi64ELi4ELb0ELb0EN7cutlass10bfloat16_tE19Flash_kernel_traitsILi256ELi64ELi64ELi4ES3_EELb0ELb0ELb1ELb0ELb0ELb0ELb0ELb1EEEvNS_16Flash_fwd_paramsE) ;  /* 0xfffff0d002007950 */ /* 0x000fea0003c3ffff */
.L_x_4483:
[----:B---3--:R-:W3:Y:S04]  /*0f30*/  LD.E.64 R6, [R14.64+0x160] ;  /* 0x000160060e067980 */ /* 0x008ee8000c101b00 */
        /* <DEDUP_REMOVED lines=24> */
[----:B------:R-:W3:Y:S04]  /*10c0*/  LD.E R9, [R14.64+0x170] ;  /* 0x000170060e097980 */ /* 0x000ee8000c101900 */
        /* <DEDUP_REMOVED lines=12> */
[----:B-----5:R-:W3:Y:S01]  /*1190*/  F2I.FTZ.U32.TRUNC.NTZ R11, R10 ;  /* 0x0000000a000b7305 */ /* 0x020ee2000021f000 */
[----:B------:R-:W-:Y:S01]  /*11a0*/  IABS R0, R9 ;  /* 0x0000000900007213 */ /* 0x000fe20000000000 */
[----:B---3--:R-:W-:Y:S02]  /*11b0*/  IMAD.MOV R5, RZ, RZ, -R11 ;  /* 0x000000ffff057224 */ /* 0x008fe400078e0a0b */
[----:B------:R-:W-:Y:S02]  /*11c0*/  IMAD.MOV.U32 R10, RZ, RZ, RZ ;  /* 0x000000ffff0a7224 */ /* 0x000fe400078e00ff */
[----:B------:R-:W-:-:S04]  /*11d0*/  IMAD R5, R5, R4, RZ ;  /* 0x0000000405057224 */ /* 0x000fc800078e02ff */
        /* <DEDUP_REMOVED lines=25> */
[----:B------:R-:W-:Y:S01]  /*1370*/  IABS R4, R2 ;  /* 0x0000000200047213 */ /* 0x000fe20000000000 */
[----:B----4-:R-:W-:-:S04]  /*1380*/  IMAD.MOV R3, RZ, RZ, -R19 ;  /* 0x000000ffff037224 */ /* 0x010fc800078e0a13 */
        /* <DEDUP_REMOVED lines=8> */
[----:B------:R-:W-:Y:S01]  /*1410*/  LOP3.LUT R7, R238, R2, RZ, 0x3c, !PT ;  /* 0x00000002ee077212 */ /* 0x000fe200078e3cff */
[----:B------:R-:W-:Y:S01]  /*1420*/  IMAD.MOV R8, RZ, RZ, -R8 ;  /* 0x000000ffff087224 */ /* 0x000fe200078e0a08 */
[----:B------:R-:W-:Y:S02]  /*1430*/  @!P1 IADD3 R3, R3, 0x1, RZ ;  /* 0x0000000103039810 */ /* 0x000fe40007ffe0ff */
[----:B------:R-:W-:Y:S02]  /*1440*/  ISETP.GE.AND P0, PT, R7, RZ, PT ;  /* 0x000000ff0700720c */ /* 0x000fe40003f06270 */
[----:B------:R-:W-:Y:S01]  /*1450*/  ISETP.NE.AND P1, PT, R2, RZ, PT ;  /* 0x000000ff0200720c */ /* 0x000fe20003f25270 */
[----:B------:R-:W-:-:S04]  /*1460*/  IMAD R6, R9, R8, R6 ;  /* 0x0000000809067224 */ /* 0x000fc800078e0206 */
[----:B------:R-:W-:-:S05]  /*1470*/  @P2 IADD3 R3, R3, 0x1, RZ ;  /* 0x0000000103032810 */ /* 0x000fca0007ffe0ff */
[----:B------:R-:W-:Y:S01]  /*1480*/  IMAD.MOV.U32 R9, RZ, RZ, R3 ;  /* 0x000000ffff097224 */ /* 0x000fe200078e0003 */
[----:B------:R-:W-:-:S04]  /*1490*/  SHF.R.S32.HI R3, RZ, 0x1f, R6 ;  /* 0x0000001fff037819 */ /* 0x000fc80000011406 */
[----:B------:R-:W-:Y:S02]  /*14a0*/  @!P0 IADD3 R9, -R9, RZ, RZ ;  /* 0x000000ff09098210 */ /* 0x000fe40007ffe1ff */
[----:B------:R-:W-:-:S05]  /*14b0*/  @!P1 LOP3.LUT R9, RZ, R2, RZ, 0x33, !PT ;  /* 0x00000002ff099212 */ /* 0x000fca00078e33ff */
[----:B--2---:R-:W-:Y:S01]  /*14c0*/  IMAD R7, R13, R9, RZ ;  /* 0x000000090d077224 */ /* 0x004fe200078e02ff */
[----:B---3--:R-:W-:Y:S01]  /*14d0*/  SHF.R.S32.HI R5, RZ, 0x1f, R0 ;  /* 0x0000001fff057819 */ /* 0x008fe20000011400 */
[----:B------:R-:W-:-:S04]  /*14e0*/  IMAD R4, R17, R0, RZ ;  /* 0x0000000011047224 */ /* 0x000fc800078e02ff */
[C---:B------:R-:W-:Y:S02]  /*14f0*/  IMAD R4, R16.reuse, R5, R4 ;  /* 0x0000000510047224 */ /* 0x040fe400078e0204 */
[----:B------:R-:W-:-:S05]  /*1500*/  IMAD.WIDE.U32 R16, R16, R0, RZ ;  /* 0x0000000010107225 */ /* 0x000fca00078e00ff */
[----:B------:R-:W-:Y:S01]  /*1510*/  IADD3 R17, R17, R4, RZ ;  /* 0x0000000411117210 */ /* 0x000fe20007ffe0ff */
[----:B------:R-:W-:-:S04]  /*1520*/  IMAD R4, R51, R6, RZ ;  /* 0x0000000633047224 */ /* 0x000fc800078e02ff */
[----:B------:R-:W-:Y:S02]  /*1530*/  IMAD R4, R50, R3, R4 ;  /* 0x0000000332047224 */ /* 0x000fe400078e0204 */
[----:B------:R-:W-:-:S04]  /*1540*/  IMAD.WIDE.U32 R16, R6, R50, R16 ;  /* 0x0000003206107225 */ /* 0x000fc800078e0010 */
[----:B------:R-:W-:Y:S01]  /*1550*/  IMAD.IADD R17, R17, 0x1, R4 ;  /* 0x0000000111117824 */ /* 0x000fe200078e0204 */
[----:B------:R-:W-:Y:S01]  /*1560*/  SHF.R.S32.HI R4, RZ, 0x1f, R9 ;  /* 0x0000001fff047819 */ /* 0x000fe20000011409 */
[-C--:B------:R-:W-:Y:S02]  /*1570*/  IMAD R2, R11, R0.reuse, RZ ;  /* 0x000000000b027224 */ /* 0x080fe400078e02ff */
[----:B------:R-:W-:-:S04]  /*1580*/  IMAD.WIDE.U32 R18, R10, R0, RZ ;  /* 0x000000000a127225 */ /* 0x000fc800078e00ff */
[----:B------:R-:W-:Y:S02]  /*1590*/  IMAD R0, R12, R4, R7 ;  /* 0x000000040c007224 */ /* 0x000fe400078e0207 */
[----:B------:R-:W-:Y:S02]  /*15a0*/  IMAD R2, R10, R5, R2 ;  /* 0x000000050a027224 */ /* 0x000fe400078e0202 */
[----:B------:R-:W-:Y:S01]  /*15b0*/  IMAD.WIDE.U32 R12, R9, R12, R16 ;  /* 0x0000000c090c7225 */ /* 0x000fe200078e0010 */
[----:B------:R-:W-:Y:S02]  /*15c0*/  MOV R8, R18 ;  /* 0x0000001200087202 */ /* 0x000fe40000000f00 */
[----:B------:R-:W-:Y:S01]  /*15d0*/  MOV R5, R9 ;  /* 0x0000000900057202 */ /* 0x000fe20000000f00 */
[----:B------:R-:W-:Y:S01]  /*15e0*/  IMAD.IADD R7, R19, 0x1, R2 ;  /* 0x0000000113077824 */ /* 0x000fe200078e0202 */
[----:B------:R-:W-:Y:S01]  /*15f0*/  IADD3 R0, R13, R0, RZ ;  /* 0x000000000d007210 */ /* 0x000fe20007ffe0ff */
[----:B------:R-:W-:Y:S01]  /*1600*/  IMAD.MOV.U32 R2, RZ, RZ, R12 ;  /* 0x000000ffff027224 */ /* 0x000fe200078e000c */
[----:B------:R-:W-:Y:S05]  /*1610*/  BRA `(.L_x_4494) ;  /* 0x0000050000007947 */ /* 0x000fea0003800000 */
.L_x_4493:
[----:B------:R-:W3:Y:S01]  /*1620*/  LD.E R5, [R14.64+0x68] ;  /* 0x000068060e057980 */ /* 0x000ee2000c101900 */
        /* <DEDUP_REMOVED lines=8> */
[----:B------:R-:W-:-:S02]  /*16b0*/  IABS R7, R238 ;  /* 0x000000ee00077213 */ /* 0x000fc40000000000 */
[----:B------:R-:W-:Y:S02]  /*16c0*/  @!P3 SHF.R.S32.HI R6, RZ, 0x1f, R12 ;  /* 0x0000001fff06b819 */ /* 0x000fe4000001140c */
[----:B---3--:R-:W-:-:S04]  /*16d0*/  IABS R2, R5 ;  /* 0x0000000500027213 */ /* 0x008fc80000000000 */
[----:B------:R-:W3:Y:S08]  /*16e0*/  I2F.RP R0, R2 ;  /* 0x0000000200007306 */ /* 0x000ef00000209400 */
[----:B---3--:R-:W3:Y:S02]  /*16f0*/  MUFU.RCP R0, R0 ;  /* 0x0000000000007308 */ /* 0x008ee40000001000 */
[----:B---3--:R-:W-:-:S06]  /*1700*/  IADD3 R0, R0, 0xffffffe, RZ ;  /* 0x0ffffffe00007810 */ /* 0x008fcc0007ffe0ff */
[----:B------:R-:W3:Y:S02]  /*1710*/  F2I.FTZ.U32.TRUNC.NTZ R9, R0 ;  /* 0x0000000000097305 */ /* 0x000ee4000021f000 */
        /* <DEDUP_REMOVED lines=8> */
[-C--:B----4-:R-:W-:Y:S02]  /*17a0*/  @!P3 IMAD R3, R51, R12.reuse, RZ ;  /* 0x0000000c3303b224 */ /* 0x090fe400078e02ff */
[----:B------:R-:W-:-:S04]  /*17b0*/  @!P3 IMAD.WIDE.U32 R24, R50, R12, RZ ;  /* 0x0000000c3218b225 */ /* 0x000fc800078e00ff */
[----:B------:R-:W-:-:S06]  /*17c0*/  @!P3 IMAD R3, R6, R50, R3 ;  /* 0x000000320603b224 */ /* 0x000fcc00078e0203 */
[----:B------:R-:W-:Y:S01]  /*17d0*/  @!P0 IMAD.IADD R0, R0, 0x1, -R2 ;  /* 0x0000000100008824 */ /* 0x000fe200078e0a02 */
[----:B-----5:R-:W-:Y:S01]  /*17e0*/  @!P3 SHF.R.S32.HI R6, RZ, 0x1f, R11 ;  /* 0x0000001fff06b819 */ /* 0x020fe2000001140b */
[----:B------:R-:W-:Y:S01]  /*17f0*/  @P3 IMAD.IADD R7, R12, 0x1, R13 ;  /* 0x000000010c073824 */ /* 0x000fe200078e020d */
[----:B------:R-:W-:Y:S02]  /*1800*/  @!P3 IADD3 R25, R25, R3, RZ ;  /* 0x000000031919b210 */ /* 0x000fe40007ffe0ff */
[----:B------:R-:W-:Y:S01]  /*1810*/  ISETP.GE.U32.AND P2, PT, R0, R2, PT ;  /* 0x000000020000720c */ /* 0x000fe20003f46070 */
[----:B--2---:R-:W-:Y:S01]  /*1820*/  @!P3 IMAD R3, R23, R11, RZ ;  /* 0x0000000b1703b224 */ /* 0x004fe200078e02ff */
[----:B------:R-:W-:Y:S01]  /*1830*/  LOP3.LUT R2, R238, R5, RZ, 0x3c, !PT ;  /* 0x00000005ee027212 */ /* 0x000fe200078e3cff */
[----:B------:R-:W-:Y:S01]  /*1840*/  @P3 IMAD.WIDE.U32 R28, R50, R7, RZ ;  /* 0x00000007321c3225 */ /* 0x000fe200078e00ff */
[----:B------:R-:W-:-:S03]  /*1850*/  @!P0 IADD3 R4, R4, 0x1, RZ ;  /* 0x0000000104048810 */ /* 0x000fc60007ffe0ff */
[----:B------:R-:W-:Y:S01]  /*1860*/  @!P3 IMAD R3, R22, R6, R3 ;  /* 0x000000061603b224 */ /* 0x000fe200078e0203 */
[----:B------:R-:W-:Y:S01]  /*1870*/  ISETP.GE.AND P1, PT, R2, RZ, PT ;  /* 0x000000ff0200720c */ /* 0x000fe20003f26270 */
[----:B------:R-:W-:Y:S02]  /*1880*/  @P3 IMAD R9, R51, R7, RZ ;  /* 0x0000000733093224 */ /* 0x000fe400078e02ff */
[----:B------:R-:W-:Y:S01]  /*1890*/  @!P3 IMAD.WIDE.U32 R22, R22, R11, R24 ;  /* 0x0000000b1616b225 */ /* 0x000fe200078e0018 */
[----:B------:R-:W-:Y:S02]  /*18a0*/  ISETP.NE.AND P0, PT, R5, RZ, PT ;  /* 0x000000ff0500720c */ /* 0x000fe40003f05270 */
[----:B------:R-:W-:Y:S01]  /*18b0*/  @!P3 SHF.R.S32.HI R0, RZ, 0x1f, R12 ;  /* 0x0000001fff00b819 */ /* 0x000fe2000001140c */
[----:B------:R-:W-:Y:S01]  /*18c0*/  @P3 IMAD.IADD R9, R29, 0x1, R9 ;  /* 0x000000011d093824 */ /* 0x000fe200078e0209 */
[----:B------:R-:W-:Y:S01]  /*18d0*/  @P3 MOV R10, R28 ;  /* 0x0000001c000a3202 */ /* 0x000fe20000000f00 */
[----:B------:R-:W-:Y:S01]  /*18e0*/  @!P3 IMAD R7, R49, R12, RZ ;  /* 0x0000000c3107b224 */ /* 0x000fe200078e02ff */
[----:B------:R-:W-:Y:S01]  /*18f0*/  @!P3 IADD3 R9, R23, R3, RZ ;  /* 0x000000031709b210 */ /* 0x000fe20007ffe0ff */
[----:B------:R-:W-:Y:S01]  /*1900*/  @!P3 IMAD.MOV.U32 R10, RZ, RZ, R22 ;  /* 0x000000ffff0ab224 */ /* 0x000fe200078e0016 */
[----:B------:R-:W-:-:S02]  /*1910*/  LEA R6, R167, 0xffffffc0, 0x6 ;  /* 0xffffffc0a7067811 */ /* 0x000fc400078e30ff */
[----:B------:R-:W-:Y:S01]  /*1920*/  @P2 IADD3 R4, R4, 0x1, RZ ;  /* 0x0000000104042810 */ /* 0x000fe20007ffe0ff */
[----:B------:R-:W-:Y:S01]  /*1930*/  @!P3 IMAD R0, R0, R48, R7 ;  /* 0x000000300000b224 */ /* 0x000fe200078e0207 */
[----:B------:R-:W-:Y:S01]  /*1940*/  MOV R23, R9 ;  /* 0x0000000900177202 */ /* 0x000fe20000000f00 */
[----:B------:R-:W-:Y:S01]  /*1950*/  @!P3 IMAD.WIDE.U32 R24, R48, R12, RZ ;  /* 0x0000000c3018b225 */ /* 0x000fe200078e00ff */
[----:B------:R-:W-:Y:S02]  /*1960*/  SHF.R.S32.HI R3, RZ, 0x1f, R6 ;  /* 0x0000001fff037819 */ /* 0x000fe40000011406 */
[----:B------:R-:W-:Y:S01]  /*1970*/  MOV R22, R10 ;  /* 0x0000000a00167202 */ /* 0x000fe20000000f00 */
[----:B------:R-:W-:Y:S01]  /*1980*/  IMAD R8, R51, R6, RZ ;  /* 0x0000000633087224 */ /* 0x000fe200078e02ff */
[----:B------:R-:W-:Y:S02]  /*1990*/  MOV R9, R4 ;  /* 0x0000000400097202 */ /* 0x000fe40000000f00 */
[----:B------:R-:W-:Y:S01]  /*19a0*/  @!P3 IADD3 R25, R25, R0, RZ ;  /* 0x000000001919b210 */ /* 0x000fe20007ffe0ff */
[----:B------:R-:W-:Y:S01]  /*19b0*/  IMAD R8, R3, R50, R8 ;  /* 0x0000003203087224 */ /* 0x000fe200078e0208 */
[----:B------:R-:W-:Y:S01]  /*19c0*/  @!P1 IADD3 R9, -R9, RZ, RZ ;  /* 0x000000ff09099210 */ /* 0x000fe20007ffe1ff */
[----:B------:R-:W-:Y:S01]  /*19d0*/  IMAD.WIDE.U32 R22, R50, R6, R22 ;  /* 0x0000000632167225 */ /* 0x000fe200078e0016 */
[----:B------:R-:W-:-:S02]  /*19e0*/  @!P3 SHF.R.S32.HI R0, RZ, 0x1f, R11 ;  /* 0x0000001fff00b819 */ /* 0x000fc4000001140b */
[----:B------:R-:W-:Y:S01]  /*19f0*/  @!P0 LOP3.LUT R9, RZ, R5, RZ, 0x33, !PT ;  /* 0x00000005ff098212 */ /* 0x000fe200078e33ff */
[----:B------:R-:W-:Y:S02]  /*1a00*/  @!P3 IMAD R2, R19, R11, RZ ;  /* 0x0000000b1302b224 */ /* 0x000fe400078e02ff */
[----:B------:R-:W-:Y:S01]  /*1a10*/  @P3 IMAD.IADD R12, R12, 0x1, R13 ;  /* 0x000000010c0c3824 */ /* 0x000fe200078e020d */
[----:B------:R-:W-:Y:S01]  /*1a20*/  SHF.R.S32.HI R4, RZ, 0x1f, R9 ;  /* 0x0000001fff047819 */ /* 0x000fe20000011409 */
[----:B------:R-:W-:Y:S02]  /*1a30*/  IMAD.IADD R23, R23, 0x1, R8 ;  /* 0x0000000117177824 */ /* 0x000fe400078e0208 */
[----:B------:R-:W-:Y:S02]  /*1a40*/  @!P3 IMAD R0, R18, R0, R2 ;  /* 0x000000001200b224 */ /* 0x000fe400078e0202 */
[----:B------:R-:W-:Y:S02]  /*1a50*/  IMAD R2, R17, R9, RZ ;  /* 0x0000000911027224 */ /* 0x000fe400078e02ff */
[----:B------:R-:W-:-:S02]  /*1a60*/  @P3 IMAD R7, R49, R12, RZ ;  /* 0x0000000c31073224 */ /* 0x000fc400078e02ff */
[----:B------:R-:W-:-:S04]  /*1a70*/  @P3 IMAD.WIDE.U32 R12, R48, R12, RZ ;  /* 0x0000000c300c3225 */ /* 0x000fc800078e00ff */
[----:B------:R-:W-:-:S04]  /*1a80*/  @!P3 IMAD.WIDE.U32 R18, R18, R11, R24 ;  /* 0x0000000b1212b225 */ /* 0x000fc800078e0018 */
        /* <DEDUP_REMOVED lines=9> */
.L_x_4494:
[----:B-1----:R-:W-:Y:S05]  /*1b20*/  BSYNC B0 ;  /* 0x0000000000007941 */ /* 0x002fea0003800000 */
.L_x_4492:
        /* <DEDUP_REMOVED lines=17> */
[----:B------:R-:W-:-:S03]  /*1c40*/  LOP3.LUT R56, R56, 0xfffffffe, RZ, 0xc0, !PT ;  /* 0xfffffffe38387812 */ /* 0x000fc600078ec0ff */
[----:B------:R-:W-:Y:S02]  /*1c50*/  IMAD.IADD R16, R52, 0x1, -R16 ;  /* 0x0000000134107824 */ /* 0x000fe400078e0a10 */
[----:B------:R-:W-:Y:S02]  /*1c60*/  IMAD.SHL.U32 R18, R55, 0x8, RZ ;  /* 0x0000000837127824 */ /* 0x000fe400078e00ff */
[----:B------:R-:W-:Y:S01]  /*1c70*/  IMAD.IADD R56, R9, 0x1, -R56 ;  /* 0x0000000109387824 */ /* 0x000fe200078e0a38 */
[----:B------:R-:W-:Y:S02]  /*1c80*/  SHF.R.S32.HI R9, RZ, 0x1f, R16 ;  /* 0x0000001fff097819 */ /* 0x000fe40000011410 */
[----:B------:R-:W-:Y:S02]  /*1c90*/  IADD3 R28, P1, R18, R8, RZ ;  /* 0x00000008121c7210 */ /* 0x000fe40007f3e0ff */
[----:B------:R-:W-:Y:S02]  /*1ca0*/  SHF.R.S32.HI R170, RZ, 0x3, R170 ;  /* 0x00000003ffaa7819 */ /* 0x000fe400000114aa */
[----:B------:R-:W-:-:S02]  /*1cb0*/  LEA.HI R8, R9, R16, RZ, 0x3 ;  /* 0x0000001009087211 */ /* 0x000fc400078f18ff */
[----:B------:R-:W-:Y:S01]  /*1cc0*/  SHF.R.S32.HI R19, RZ, 0x1f, R18 ;  /* 0x0000001fff137819 */ /* 0x000fe20000011412 */
[----:B------:R-:W-:Y:S01]  /*1cd0*/  IMAD.SHL.U32 R17, R170, 0x40, RZ ;  /* 0x00000040aa117824 */ /* 0x000fe200078e00ff */
[----:B------:R-:W-:Y:S01]  /*1ce0*/  LOP3.LUT R9, R8, 0xfffffff8, RZ, 0xc0, !PT ;  /* 0xfffffff808097812 */ /* 0x000fe200078ec0ff */
[----:B------:R-:W-:Y:S02]  /*1cf0*/  IMAD R3, R3, R48, RZ ;  /* 0x0000003003037224 */ /* 0x000fe400078e02ff */
[----:B------:R-:W-:Y:S01]  /*1d00*/  IMAD.X R29, R19, 0x1, R7, P1 ;  /* 0x00000001131d7824 */ /* 0x000fe200008e0607 */
[----:B------:R-:W-:Y:S01]  /*1d10*/  LOP3.LUT R17, R17, 0x1c0, RZ, 0xc0, !PT ;  /* 0x000001c011117812 */ /* 0x000fe200078ec0ff */
[----:B------:R-:W-:Y:S01]  /*1d20*/  IMAD.IADD R9, R16, 0x1, -R9 ;  /* 0x0000000110097824 */ /* 0x000fe200078e0a09 */
[----:B-1----:R-:W-:Y:S01]  /*1d30*/  LEA.HI R21, R53, R52, RZ, 0x6 ;  /* 0x0000003435157211 */ /* 0x002fe200078f30ff */
[C---:B------:R-:W-:Y:S02]  /*1d40*/  IMAD R3, R6.reuse, R49, R3 ;  /* 0x0000003106037224 */ /* 0x040fe400078e0203 */
[----:B------:R-:W-:Y:S01]  /*1d50*/  IMAD.WIDE.U32 R28, R6, R48, R28 ;  /* 0x00000030061c7225 */ /* 0x000fe200078e001c */
[----:B------:R-:W-:-:S03]  /*1d60*/  LOP3.LUT R22, R17, 0x38, R18, 0xf8, !PT ;  /* 0x0000003811167812 */ /* 0x000fc600078ef812 */
[----:B------:R-:W-:Y:S01]  /*1d70*/  IMAD.SHL.U32 R6, R9, 0x40, RZ ;  /* 0x0000004009067824 */ /* 0x000fe200078e00ff */
[----:B------:R-:W-:Y:S01]  /*1d80*/  SHF.R.U32.HI R17, RZ, 0x3, R17 ;  /* 0x00000003ff117819 */ /* 0x000fe20000011611 */
[----:B------:R-:W-:Y:S02]  /*1d90*/  IMAD.SHL.U32 R7, R56, 0x8, RZ ;  /* 0x0000000838077824 */ /* 0x000fe400078e00ff */
[----:B------:R-:W-:Y:S01]  /*1da0*/  IMAD.SHL.U32 R21, R21, 0x8, RZ ;  /* 0x0000000815157824 */ /* 0x000fe200078e00ff */
[----:B------:R-:W-:Y:S02]  /*1db0*/  LOP3.LUT R6, R6, 0x1c0, RZ, 0xc0, !PT ;  /* 0x000001c006067812 */ /* 0x000fe400078ec0ff */
[----:B------:R-:W-:Y:S02]  /*1dc0*/  LOP3.LUT R17, R22, R17, RZ, 0x3c, !PT ;  /* 0x0000001116117212 */ /* 0x000fe400078e3cff */
[----:B------:R-:W-:Y:S02]  /*1dd0*/  LOP3.LUT R7, R6, 0x8, R7, 0xf8, !PT ;  /* 0x0000000806077812 */ /* 0x000fe400078ef807 */
[----:B------:R-:W-:-:S02]  /*1de0*/  SHF.R.U32.HI R41, RZ, 0x3, R6 ;  /* 0x00000003ff297819 */ /* 0x000fc40000011606 */
[----:B------:R-:W-:Y:S01]  /*1df0*/  LOP3.LUT R156, R17, 0xfffffe00, R21, 0xf8, !PT ;  /* 0xfffffe00119c7812 */ /* 0x000fe200078ef815 */
[----:B------:R-:W-:Y:S01]  /*1e00*/  IMAD.IADD R29, R29, 0x1, R3 ;  /* 0x000000011d1d7824 */ /* 0x000fe200078e0203 */
[----:B------:R-:W-:Y:S01]  /*1e10*/  SHF.R.S32.HI R57, RZ, 0x1f, R239 ;  /* 0x0000001fff397819 */ /* 0x000fe200000114ef */
[----:B------:R-:W-:Y:S01]  /*1e20*/  IMAD.SHL.U32 R8, R8, 0x40, RZ ;  /* 0x0000004008087824 */ /* 0x000fe200078e00ff */
[----:B------:R-:W-:-:S04]  /*1e30*/  LOP3.LUT R41, R7, R41, RZ, 0x3c, !PT ;  /* 0x0000002907297212 */ /* 0x000fc800078e3cff */
[----:B------:R-:W-:Y:S02]  /*1e40*/  LOP3.LUT R41, R41, 0xfffffe00, R8, 0xf8, !PT ;  /* 0xfffffe0029297812 */ /* 0x000fe400078ef808 */
[C---:B------:R-:W-:Y:S02]  /*1e50*/  LOP3.LUT P3, RZ, R9.reuse, 0x4, RZ, 0xc0, !PT ;  /* 0x0000000409ff7812 */ /* 0x040fe4000786c0ff */
[----:B------:R-:W-:Y:S02]  /*1e60*/  LOP3.LUT P2, RZ, R9, 0x2, RZ, 0xc0, !PT ;  /* 0x0000000209ff7812 */ /* 0x000fe4000784c0ff */
[----:B------:R-:W-:-:S04]  /*1e70*/  SHF.R.S32.HI R88, RZ, 0x1f, R58 ;  /* 0x0000001fff587819 */ /* 0x000fc8000001143a */
[----:B------:R-:W-:Y:S01]  /*1e80*/  LEA.HI R88, R88, R58, RZ, 0x6 ;  /* 0x0000003a58587211 */ /* 0x000fe200078f30ff */
[----:B------:R-:W-:-:S03]  /*1e90*/  IMAD R164, R27, R5, RZ ;  /* 0x000000051ba47224 */ /* 0x000fc600078e02ff */
[----:B------:R-:W-:Y:S01]  /*1ea0*/  SHF.R.S32.HI R88, RZ, 0x6, R88 ;  /* 0x00000006ff587819 */ /* 0x000fe20000011458 */
[-C--:B------:R-:W-:Y:S01]  /*1eb0*/  IMAD R164, R4, R26.reuse, R164 ;  /* 0x0000001a04a47224 */ /* 0x080fe200078e02a4 */
[----:B------:R-:W-:Y:S01]  /*1ec0*/  SHF.R.S32.HI R175, RZ, 0x1f, R238 ;  /* 0x0000001fffaf7819 */ /* 0x000fe200000114ee */
[----:B------:R-:W-:Y:S01]  /*1ed0*/  IMAD.WIDE.U32 R26, R5, R26, R28 ;  /* 0x0000001a051a7225 */ /* 0x000fe200078e001c */
[----:B------:R-:W-:Y:S02]  /*1ee0*/  IMNMX R88, RZ, R88, !PT ;  /* 0x00000058ff587217 */ /* 0x000fe40007800200 */
        /* <DEDUP_REMOVED lines=9> */
[----:B------:R-:W-:-:S03]  /*1f80*/  LEA.HI R53, R53, R52, RZ, 0x5 ;  /* 0x0000003435357211 */ /* 0x000fc600078f28ff */
[----:B------:R-:W-:Y:S02]  /*1f90*/  IMAD.MOV.U32 R40, RZ, RZ, 0x10 ;  /* 0x00000010ff287424 */ /* 0x000fe400078e00ff */
[----:B------:R-:W-:Y:S02]  /*1fa0*/  IMAD.MOV.U32 R39, RZ, RZ, 0x20 ;  /* 0x00000020ff277424 */ /* 0x000fe400078e00ff */
[----:B------:R-:W-:Y:S01]  /*1fb0*/  IMAD.IADD R169, R165, 0x1, R168 ;  /* 0x00000001a5a97824 */ /* 0x000fe200078e02a8 */
[C---:B------:R-:W-:Y:S01]  /*1fc0*/  SHF.L.U64.HI R234, R50.reuse, 0x4, R51 ;  /* 0x0000000432ea7819 */ /* 0x040fe20000010233 */
[----:B------:R-:W-:Y:S01]  /*1fd0*/  IMAD.SHL.U32 R233, R50, 0x10, RZ ;  /* 0x0000001032e97824 */ /* 0x000fe200078e00ff */
[C---:B------:R-:W-:Y:S01]  /*1fe0*/  SHF.L.U64.HI R232, R48.reuse, 0x4, R49 ;  /* 0x0000000430e87819 */ /* 0x040fe20000010231 */
[----:B------:R-:W-:Y:S01]  /*1ff0*/  IMAD.SHL.U32 R231, R48, 0x10, RZ ;  /* 0x0000001030e77824 */ /* 0x000fe200078e00ff */
[----:B------:R-:W-:Y:S01]  /*2000*/  SHF.R.S32.HI R53, RZ, 0x5, R53 ;  /* 0x00000005ff357819 */ /* 0x000fe20000011435 */
[----:B------:R-:W-:Y:S01]  /*2010*/  IMAD.SHL.U32 R59, R55, 0x4, RZ ;  /* 0x00000004373b7824 */ /* 0x000fe200078e00ff */
[----:B------:R-:W-:-:S02]  /*2020*/  SEL R40, R40, 0xfffffff0, !P2 ;  /* 0xfffffff028287807 */ /* 0x000fc40005000000 */
[----:B------:R-:W-:Y:S01]  /*2030*/  SEL R39, R39, 0xffffffe0, !P3 ;  /* 0xffffffe027277807 */ /* 0x000fe20005800000 */
[----:B--2---:R-:W-:-:S04]  /*2040*/  @P0 IMAD.WIDE.U32 R22, R12, R242, RZ ;  /* 0x000000f20c160225 */ /* 0x004fc800078e00ff */
[----:B------:R-:W-:Y:S02]  /*2050*/  @P0 IMAD.MOV.U32 R7, RZ, RZ, R22 ;  /* 0x000000ffff070224 */ /* 0x000fe400078e0016 */
[----:B------:R-:W-:Y:S02]  /*2060*/  @P0 IMAD R6, R13, R242, RZ ;  /* 0x000000f20d060224 */ /* 0x000fe400078e02ff */
[----:B---3--:R-:W-:-:S04]  /*2070*/  @!P0 IMAD.WIDE.U32 R16, R24, R239, RZ ;  /* 0x000000ef18108225 */ /* 0x008fc800078e00ff */
[----:B------:R-:W-:Y:S02]  /*2080*/  @!P0 IMAD R3, R25, R239, RZ ;  /* 0x000000ef19038224 */ /* 0x000fe400078e02ff */
[----:B------:R-:W-:Y:S02]  /*2090*/  @!P0 IMAD.MOV.U32 R7, RZ, RZ, R16 ;  /* 0x000000ffff078224 */ /* 0x000fe400078e0010 */
[----:B------:R-:W-:Y:S02]  /*20a0*/  @!P0 IMAD R3, R24, R57, R3 ;  /* 0x0000003918038224 */ /* 0x000fe400078e0203 */
[----:B------:R-:W-:Y:S01]  /*20b0*/  @P0 IMAD.IADD R6, R23, 0x1, R6 ;  /* 0x0000000117060824 */ /* 0x000fe200078e0206 */
[C---:B------:R-:W-:Y:S01]  /*20c0*/  IADD3 R8, P1, R18.reuse, R7, RZ ;  /* 0x0000000712087210 */ /* 0x040fe20007f3e0ff */
[----:B------:R-:W-:Y:S02]  /*20d0*/  @!P0 IMAD.IADD R6, R17, 0x1, R3 ;  /* 0x0000000111068824 */ /* 0x000fe400078e0203 */
[----:B------:R-:W-:Y:S01]  /*20e0*/  IMAD R3, R11, R238, RZ ;  /* 0x000000ee0b037224 */ /* 0x000fe200078e02ff */
[----:B------:R-:W-:Y:S01]  /*20f0*/  IADD3 R11, R18, 0x40, RZ ;  /* 0x00000040120b7810 */ /* 0x000fe20007ffe0ff */
[----:B------:R-:W-:-:S02]  /*2100*/  IMAD.X R9, R19, 0x1, R6, P1 ;  /* 0x0000000113097824 */ /* 0x000fc400008e0606 */
[--C-:B------:R-:W-:Y:S02]  /*2110*/  @P0 IMAD.MOV.U32 R180, RZ, RZ, R12.reuse ;  /* 0x000000ffffb40224 */ /* 0x100fe400078e000c */
[--C-:B------:R-:W-:Y:S02]  /*2120*/  @P0 IMAD.MOV.U32 R181, RZ, RZ, R13.reuse ;  /* 0x000000ffffb50224 */ /* 0x100fe400078e000d */
[----:B------:R-:W-:Y:S02]  /*2130*/  @!P0 IMAD.MOV.U32 R180, RZ, RZ, R12 ;  /* 0x000000ffffb48224 */ /* 0x000fe400078e000c */
[----:B------:R-:W-:Y:S01]  /*2140*/  @!P0 IMAD.MOV.U32 R181, RZ, RZ, R13 ;  /* 0x000000ffffb58224 */ /* 0x000fe200078e000d */
[----:B----4-:R-:W-:Y:S01]  /*2150*/  ISETP.GE.AND P0, PT, R11, R61, PT ;  /* 0x0000003d0b00720c */ /* 0x010fe20003f06270 */
[----:B------:R-:W-:Y:S01]  /*2160*/  IMAD.WIDE.U32 R12, R238, R10, R8 ;  /* 0x0000000aee0c7225 */ /* 0x000fe200078e0008 */
[----:B------:R-:W-:Y:S02]  /*2170*/  IADD3 R9, R18, 0xc0, RZ ;  /* 0x000000c012097810 */ /* 0x000fe40007ffe0ff */
[----:B------:R-:W-:-:S02]  /*2180*/  SEL R6, RZ, 0xffffffff, P0 ;  /* 0xffffffffff067807 */ /* 0x000fc40000000000 */
[----:B------:R-:W-:Y:S01]  /*2190*/  ISETP.GE.AND P0, PT, R9, R61, PT ;  /* 0x0000003d0900720c */ /* 0x000fe20003f06270 */
[----:B------:R-:W-:-:S03]  /*21a0*/  @!P4 IMAD.MOV.U32 R20, RZ, RZ, RZ ;  /* 0x000000ffff14c224 */ /* 0x000fc600078e00ff */
[----:B------:R-:W-:Y:S02]  /*21b0*/  SEL R60, RZ, 0x8, P0 ;  /* 0x00000008ff3c7807 */ /* 0x000fe40000000000 */
[----:B------:R-:W-:Y:S01]  /*21c0*/  IADD3 R158, P0, R18, R2, RZ ;  /* 0x00000002129e7210 */ /* 0x000fe20007f1e0ff */
[----:B------:R-:W-:Y:S01]  /*21d0*/  IMAD R3, R10, R175, R3 ;  /* 0x000000af0a037224 */ /* 0x000fe200078e0203 */
[----:B------:R-:W-:Y:S02]  /*21e0*/  ISETP.GT.AND P4, PT, R167, R88, PT ;  /* 0x00000058a700720c */ /* 0x000fe40003f84270 */
[CC--:B------:R-:W-:Y:S01]  /*21f0*/  ISETP.GE.AND P1, PT, R18.reuse, R61.reuse, PT ;  /* 0x0000003d1200720c */ /* 0x0c0fe20003f26270 */
[----:B------:R-:W-:Y:S01]  /*2200*/  IMAD.X R159, R19, 0x1, R0, P0 ;  /* 0x00000001139f7824 */ /* 0x000fe200000e0600 */
[----:B------:R-:W-:Y:S01]  /*2210*/  IADD3 R10, R18, 0x80, RZ ;  /* 0x00000080120a7810 */ /* 0x000fe20007ffe0ff */
[----:B------:R-:W-:Y:S01]  /*2220*/  IMAD.SHL.U32 R6, R6, 0x2, RZ ;  /* 0x0000000206067824 */ /* 0x000fe200078e00ff */
[----:B------:R-:W-:Y:S01]  /*2230*/  SEL R7, RZ, 0x1, P1 ;  /* 0x00000001ff077807 */ /* 0x000fe20000800000 */
[----:B------:R-:W-:Y:S01]  /*2240*/  IMAD R178, R177, R180, RZ ;  /* 0x000000b4b1b27224 */ /* 0x000fe200078e02ff */
[----:B------:R-:W-:Y:S01]  /*2250*/  ISETP.GE.AND P1, PT, R10, R61, PT ;  /* 0x0000003d0a00720c */ /* 0x000fe20003f26270 */
[----:B------:R-:W-:-:S04]  /*2260*/  IMAD.WIDE.U32 R158, R170, R50, R158 ;  /* 0x00000032aa9e7225 */ /* 0x000fc800078e009e */
[----:B------:R-:W-:Y:S01]  /*2270*/  IMAD.IADD R13, R13, 0x1, R3 ;  /* 0x000000010d0d7824 */ /* 0x000fe200078e0203 */
[----:B------:R-:W-:Y:S01]  /*2280*/  SEL R3, RZ, 0x4, P1 ;  /* 0x00000004ff037807 */ /* 0x000fe20000800000 */
[----:B------:R-:W-:Y:S01]  /*2290*/  IMAD R178, R176, R181, R178 ;  /* 0x000000b5b0b27224 */ /* 0x000fe200078e02b2 */
[----:B------:R-:W-:Y:S01]  /*22a0*/  LOP3.LUT R6, R6, 0x2, R7, 0xe2, !PT ;  /* 0x0000000206067812 */ /* 0x000fe200078ee207 */
[----:B------:R-:W-:Y:S01]  /*22b0*/  IMAD.IADD R161, R159, 0x1, R160 ;  /* 0x000000019fa17824 */ /* 0x000fe200078e02a0 */
[----:B------:R-:W-:Y:S01]  /*22c0*/  LEA R236, P1, R158, R162, 0x1 ;  /* 0x000000a29eec7211 */ /* 0x000fe200078208ff */
[----:B------:R-:W-:Y:S01]  /*22d0*/  IMAD.WIDE.U32 R176, R176, R180, R12 ;  /* 0x000000b4b0b07225 */ /* 0x000fe200078e000c */
[----:B------:R-:W-:Y:S02]  /*22e0*/  LEA R185, P0, R164, R172, 0x1 ;  /* 0x000000aca4b97211 */ /* 0x000fe400078008ff */
[----:B------:R-:W-:Y:S01]  /*22f0*/  LOP3.LUT R60, R60, R6, R3, 0xfe, !PT ;  /* 0x000000063c3c7212 */ /* 0x000fe200078efe03 */
[----:B------:R-:W-:Y:S01]  /*2300*/  IMAD.IADD R179, R177, 0x1, R178 ;  /* 0x00000001b1b37824 */ /* 0x000fe200078e02b2 */
[----:B------:R-:W-:-:S02]  /*2310*/  LEA.HI.X R235, R158, R163, R161, 0x1, P1 ;  /* 0x000000a39eeb7211 */ /* 0x000fc400008f0ca1 */
[----:B------:R-:W-:Y:S01]  /*2320*/  LEA.HI.X R184, R164, R173, R169, 0x1, P0 ;  /* 0x000000ada4b87211 */ /* 0x000fe200000f0ca9 */
[----:B------:R-:W-:Y:S05]  /*2330*/  @!P4 BRA `(.L_x_4495) ;  /* 0x0000ba900000c947 */ /* 0x000fea0003800000 */
[----:B------:R-:W2:Y:S04]  /*2340*/  LD.E.64 R32, [R14.64+0x120] ;  /* 0x000120060e207980 */ /* 0x000ea8000c101b00 */
        /* <DEDUP_REMOVED lines=10> */
[----:B------:R-:W-:-:S04]  /*23f0*/  LEA R17, R167, 0xffffffc0, 0x6 ;  /* 0xffffffc0a7117811 */ /* 0x000fc800078e30ff */
[----:B------:R-:W-:Y:S02]  /*2400*/  SHF.R.S32.HI R8, RZ, 0x1f, R17 ;  /* 0x0000001fff087819 */ /* 0x000fe40000011411 */
[----:B-----5:R-:W-:Y:S01]  /*2410*/  IADD3 R20, R17, R20, RZ ;  /* 0x0000001411147210 */ /* 0x020fe20007ffe0ff */
[----:B------:R-:W-:Y:S01]  /*2420*/  IMAD.SHL.U32 R66, R48, 0x20, RZ ;  /* 0x0000002030427824 */ /* 0x000fe200078e00ff */
[----:B------:R-:W-:Y:S01]  /*2430*/  LOP3.LUT R151, R60, 0xffff, RZ, 0xc0, !PT ;  /* 0x0000ffff3c977812 */ /* 0x000fe200078ec0ff */
[----:B------:R-:W-:Y:S01]  /*2440*/  IMAD R65, R49, 0x60, RZ ;  /* 0x0000006031417824 */ /* 0x000fe200078e02ff */
[C---:B------:R-:W-:Y:S01]  /*2450*/  SHF.L.U64.HI R67, R48.reuse, 0x5, R49 ;  /* 0x0000000530437819 */ /* 0x040fe20000010231 */
[----:B------:R-:W-:Y:S01]  /*2460*/  IMAD.WIDE.U32 R186, R48, 0x60, RZ ;  /* 0x0000006030ba7825 */ /* 0x000fe200078e00ff */
[C---:B------:R-:W-:Y:S02]  /*2470*/  LOP3.LUT R154, R151.reuse, 0x1, RZ, 0xc0, !PT ;  /* 0x00000001979a7812 */ /* 0x040fe400078ec0ff */
        /* <DEDUP_REMOVED lines=16> */
[----:B---3--:R-:W-:Y:S02]  /*2580*/  IMAD R2, R35, R239, RZ ;  /* 0x000000ef23027224 */ /* 0x008fe400078e02ff */
[----:B------:R-:W-:-:S02]  /*2590*/  IMAD R0, R32, R57, R0 ;  /* 0x0000003920007224 */ /* 0x000fc400078e0200 */
[----:B------:R-:W-:-:S04]  /*25a0*/  IMAD.WIDE.U32 R32, R239, R32, R18 ;  /* 0x00000020ef207225 */ /* 0x000fc800078e0012 */
[----:B------:R-:W-:-:S04]  /*25b0*/  IMAD.WIDE.U32 R30, R239, R34, R18 ;  /* 0x00000022ef1e7225 */ /* 0x000fc800078e0012 */
[----:B------:R-:W-:Y:S02]  /*25c0*/  IMAD R2, R34, R57, R2 ;  /* 0x0000003922027224 */ /* 0x000fe400078e0202 */
[----:B------:R-:W-:Y:S02]  /*25d0*/  IMAD.IADD R33, R33, 0x1, R0 ;  /* 0x0000000121217824 */ /* 0x000fe400078e0200 */
[-C--:B----4-:R-:W-:Y:S02]  /*25e0*/  IMAD R0, R191, R17.reuse, RZ ;  /* 0x00000011bf007224 */ /* 0x090fe400078e02ff */
[----:B------:R-:W-:Y:S02]  /*25f0*/  IMAD.IADD R31, R31, 0x1, R2 ;  /* 0x000000011f1f7824 */ /* 0x000fe400078e0202 */
[----:B------:R-:W-:Y:S02]  /*2600*/  IMAD R3, R189, R17, RZ ;  /* 0x00000011bd037224 */ /* 0x000fe400078e02ff */
[----:B------:R-:W-:-:S02]  /*2610*/  IMAD R0, R190, R8, R0 ;  /* 0x00000008be007224 */ /* 0x000fc400078e0200 */
[----:B------:R-:W-:-:S04]  /*2620*/  IMAD.WIDE.U32 R30, R190, R17, R30 ;  /* 0x00000011be1e7225 */ /* 0x000fc800078e001e */
[----:B------:R-:W-:Y:S02]  /*2630*/  IMAD R3, R188, R8, R3 ;  /* 0x00000008bc037224 */ /* 0x000fe400078e0203 */
[----:B------:R-:W-:Y:S01]  /*2640*/  IMAD.WIDE.U32 R32, R17, R188, R32 ;  /* 0x000000bc11207225 */ /* 0x000fe200078e0020 */
[----:B------:R-:W-:-:S03]  /*2650*/  SHF.R.S32.HI R8, RZ, 0x1f, R58 ;  /* 0x0000001fff087819 */ /* 0x000fc6000001143a */
[----:B------:R-:W-:Y:S01]  /*2660*/  IMAD.IADD R31, R31, 0x1, R0 ;  /* 0x000000011f1f7824 */ /* 0x000fe200078e0200 */
[----:B------:R-:W-:Y:S01]  /*2670*/  LEA.HI R148, R16, R16, RZ, 0x1 ;  /* 0x0000001010947211 */ /* 0x000fe200078f08ff */
[----:B------:R-:W-:Y:S01]  /*2680*/  IMAD.IADD R33, R33, 0x1, R3 ;  /* 0x0000000121217824 */ /* 0x000fe200078e0203 */
[----:B------:R-:W-:Y:S01]  /*2690*/  IADD3 R3, P0, -R58, R170, RZ ;  /* 0x000000aa3a037210 */ /* 0x000fe20007f1e1ff */
[-C--:B------:R-:W-:Y:S02]  /*26a0*/  IMAD R0, R27, R5.reuse, RZ ;  /* 0x000000051b007224 */ /* 0x080fe400078e02ff */
[-C--:B------:R-:W-:Y:S01]  /*26b0*/  IMAD R2, R29, R5.reuse, RZ ;  /* 0x000000051d027224 */ /* 0x080fe200078e02ff */
[----:B------:R-:W-:Y:S01]  /*26c0*/  SHF.R.S32.HI R148, RZ, 0x1, R148 ;  /* 0x00000001ff947819 */ /* 0x000fe20000011494 */
[C---:B------:R-:W-:Y:S02]  /*26d0*/  IMAD R0, R26.reuse, R4, R0 ;  /* 0x000000041a007224 */ /* 0x040fe400078e0200 */
[----:B------:R-:W-:-:S04]  /*26e0*/  IMAD.WIDE.U32 R26, R26, R5, R30 ;  /* 0x000000051a1a7225 */ /* 0x000fc800078e001e */
[----:B------:R-:W-:Y:S02]  /*26f0*/  IMAD.X R8, R171, 0x1, ~R8, P0 ;  /* 0x00000001ab087824 */ /* 0x000fe400000e0e08 */
[C---:B------:R-:W-:Y:S02]  /*2700*/  IMAD R2, R28.reuse, R4, R2 ;  /* 0x000000041c027224 */ /* 0x040fe400078e0202 */
[----:B------:R-:W-:-:S04]  /*2710*/  IMAD.WIDE.U32 R28, R28, R5, R32 ;  /* 0x000000051c1c7225 */ /* 0x000fc800078e0020 */
[----:B------:R-:W-:Y:S02]  /*2720*/  IMAD.IADD R27, R27, 0x1, R0 ;  /* 0x000000011b1b7824 */ /* 0x000fe400078e0200 */
[----:B------:R-:W-:Y:S02]  /*2730*/  IMAD R118, R8, R190, RZ ;  /* 0x000000be08767224 */ /* 0x000fe400078e02ff */
[----:B------:R-:W-:Y:S02]  /*2740*/  IMAD R0, R170, R148, R59 ;  /* 0x00000094aa007224 */ /* 0x000fe400078e023b */
[----:B------:R-:W-:Y:S02]  /*2750*/  IMAD.IADD R17, R29, 0x1, R2 ;  /* 0x000000011d117824 */ /* 0x000fe400078e0202 */
[----:B------:R-:W-:Y:S02]  /*2760*/  IMAD R116, R8, R188, RZ ;  /* 0x000000bc08747224 */ /* 0x000fe400078e02ff */
[----:B------:R-:W-:-:S02]  /*2770*/  IMAD.MOV.U32 R16, RZ, RZ, R28 ;  /* 0x000000ffff107224 */ /* 0x000fc400078e001c */
[----:B------:R-:W-:Y:S02]  /*2780*/  IMAD R2, R148, R20, RZ ;  /* 0x0000001494027224 */ /* 0x000fe400078e02ff */
[-C--:B------:R-:W-:Y:S02]  /*2790*/  IMAD R118, R191, R3.reuse, R118 ;  /* 0x00000003bf767224 */ /* 0x080fe400078e0276 */
[----:B------:R-:W-:-:S04]  /*27a0*/  IMAD.WIDE.U32 R20, R190, R3, R26 ;  /* 0x00000003be147225 */ /* 0x000fc800078e001a */
[----:B------:R-:W-:Y:S01]  /*27b0*/  IMAD.IADD R4, R59, 0x1, R0 ;  /* 0x000000013b047824 */ /* 0x000fe200078e0200 */
[----:B------:R-:W-:Y:S01]  /*27c0*/  SHF.R.S32.HI R122, RZ, 0x1f, R2 ;  /* 0x0000001fff7a7819 */ /* 0x000fe20000011402 */
[-C--:B------:R-:W-:Y:S02]  /*27d0*/  IMAD R116, R189, R3.reuse, R116 ;  /* 0x00000003bd747224 */ /* 0x080fe400078e0274 */
[----:B------:R-:W-:Y:S01]  /*27e0*/  IMAD.WIDE.U32 R16, R188, R3, R16 ;  /* 0x00000003bc107225 */ /* 0x000fe200078e0010 */
[----:B------:R-:W-:Y:S02]  /*27f0*/  IADD3 R3, P3, R2, R0, RZ ;  /* 0x0000000002037210 */ /* 0x000fe40007f7e0ff */
[----:B------:R-:W-:Y:S02]  /*2800*/  IADD3 R118, R21, R118, RZ ;  /* 0x0000007615767210 */ /* 0x000fe40007ffe0ff */
[----:B------:R-:W-:Y:S02]  /*2810*/  LEA R119, P0, R20, R24, 0x1 ;  /* 0x0000001814777211 */ /* 0x000fe400078008ff */
        /* <DEDUP_REMOVED lines=35> */
[----:B------:R-:W-:Y:S01]  /*2a50*/  IMAD.X R82, R84, 0x1, R234, P2 ;  /* 0x0000000154527824 */ /* 0x000fe200010e06ea */
[C---:B------:R-:W-:Y:S01]  /*2a60*/  SHF.L.U64.HI R89, R190.reuse, 0x4, R191 ;  /* 0x00000004be597819 */ /* 0x040fe200000102bf */
[----:B------:R-:W-:Y:S01]  /*2a70*/  IMAD.SHL.U32 R100, R190, 0x20, RZ ;  /* 0x00000020be647824 */ /* 0x000fe200078e00ff */
[----:B------:R-:W-:-:S02]  /*2a80*/  IADD3 R77, P4, R83, R233, RZ ;  /* 0x000000e9534d7210 */ /* 0x000fc40007f9e0ff */
[C---:B------:R-:W-:Y:S02]  /*2a90*/  IADD3 R92, P5, R90.reuse, 0x40, RZ ;  /* 0x000000405a5c7810 */ /* 0x040fe40007fbe0ff */
        /* <DEDUP_REMOVED lines=8> */
[----:B------:R-:W-:Y:S01]  /*2b20*/  IADD3.X R70, R78, R234, RZ, P3, !PT ;  /* 0x000000ea4e467210 */ /* 0x000fe20001ffe4ff */
[--C-:B------:R-:W-:Y:S01]  /*2b30*/  IMAD.X R76, R82, 0x1, R234.reuse, P4 ;  /* 0x00000001524c7824 */ /* 0x100fe200020e06ea */
[C---:B------:R-:W-:Y:S01]  /*2b40*/  SHF.L.U64.HI R111, R188.reuse, 0x4, R189 ;  /* 0x00000004bc6f7819 */ /* 0x040fe200000102bd */
[----:B------:R-:W-:Y:S01]  /*2b50*/  IMAD.X R91, RZ, RZ, R89, P5 ;  /* 0x000000ffff5b7224 */ /* 0x000fe200028e0659 */
[C---:B------:R-:W-:Y:S01]  /*2b60*/  SHF.L.U64.HI R113, R188.reuse, 0x5, R189 ;  /* 0x00000005bc717819 */ /* 0x040fe200000102bd */
[--C-:B------:R-:W-:Y:S01]  /*2b70*/  IMAD.X R95, RZ, RZ, R89.reuse, P1 ;  /* 0x000000ffff5f7224 */ /* 0x100fe200008e0659 */
[----:B------:R-:W-:Y:S01]  /*2b80*/  SHF.L.U32 R114, R188, 0x5, RZ ;  /* 0x00000005bc727819 */ /* 0x000fe200000006ff */
[----:B------:R-:W-:Y:S01]  /*2b90*/  IMAD.X R103, RZ, RZ, R89, P0 ;  /* 0x000000ffff677224 */ /* 0x000fe200000e0659 */
[----:B------:R-:W-:Y:S01]  /*2ba0*/  SHF.L.U64.HI R99, R190, 0x5, R191 ;  /* 0x00000005be637819 */ /* 0x000fe200000102bf */
[----:B------:R-:W-:Y:S01]  /*2bb0*/  IMAD.SHL.U32 R150, R148, 0x20, RZ ;  /* 0x0000002094967824 */ /* 0x000fe200078e00ff */
[-C--:B------:R-:W-:Y:S01]  /*2bc0*/  IADD3 R94, P5, R92, R90.reuse, RZ ;  /* 0x0000005a5c5e7210 */ /* 0x080fe20007fbe0ff */
[----:B------:R-:W-:Y:S01]  /*2bd0*/  IMAD R115, R189, 0x60, RZ ;  /* 0x00000060bd737824 */ /* 0x000fe200078e02ff */
[----:B------:R-:W-:Y:S01]  /*2be0*/  IADD3 R98, P4, R96, R90, RZ ;  /* 0x0000005a60627210 */ /* 0x000fe20007f9e0ff */
[----:B------:R-:W-:Y:S01]  /*2bf0*/  IMAD.X R68, R72, 0x1, R234, P2 ;  /* 0x0000000148447824 */ /* 0x000fe200010e06ea */
[----:B------:R-:W-:Y:S01]  /*2c00*/  IADD3 R102, P3, R100, R92, RZ ;  /* 0x0000005c64667210 */ /* 0x000fe20007f7e0ff */
[----:B------:R-:W-:Y:S01]  /*2c10*/  IMAD R148, R148, 0x30, RZ ;  /* 0x0000003094947824 */ /* 0x000fe200078e02ff */
[----:B------:R-:W-:Y:S01]  /*2c20*/  IADD3 R108, P1, R100, R96, RZ ;  /* 0x00000060646c7210 */ /* 0x000fe20007f3e0ff */
[C---:B------:R-:W-:Y:S01]  /*2c30*/  IMAD.IADD R143, R155.reuse, 0x1, R146 ;  /* 0x000000019b8f7824 */ /* 0x040fe200078e0292 */
[C---:B------:R-:W-:Y:S01]  /*2c40*/  IADD3 R110, P0, R104.reuse, R100, RZ ;  /* 0x00000064686e7210 */ /* 0x040fe20007f1e0ff */
[C---:B------:R-:W-:Y:S01]  /*2c50*/  IMAD.IADD R141, R155.reuse, 0x1, R144 ;  /* 0x000000019b8d7824 */ /* 0x040fe200078e0290 */
[----:B------:R-:W-:Y:S01]  /*2c60*/  IADD3 R106, P2, R104, R90, RZ ;  /* 0x0000005a686a7210 */ /* 0x000fe20007f5e0ff */
[----:B------:R-:W-:-:S02]  /*2c70*/  IMAD.IADD R140, R155, 0x1, R142 ;  /* 0x000000019b8c7824 */ /* 0x000fc400078e028e */
[----:B------:R-:W-:Y:S01]  /*2c80*/  IMAD.WIDE.U32 R188, R188, 0x60, RZ ;  /* 0x00000060bcbc7825 */ /* 0x000fe200078e00ff */
[----:B------:R-:W-:Y:S02]  /*2c90*/  SHF.L.U64.HI R111, R112, 0x1, R111 ;  /* 0x00000001706f7819 */ /* 0x000fe4000001026f */
        /* <DEDUP_REMOVED lines=23> */
.L_x_4613:
        /* <DEDUP_REMOVED lines=31> */
.L_x_4497:
[----:B------:R-:W-:Y:S05]  /*3000*/  BSYNC B0 ;  /* 0x0000000000007941 */ /* 0x000fea0003800000 */
.L_x_4496:
[C---:B------:R-:W-:Y:S01]  /*3010*/  ISETP.GE.AND P0, PT, R64.reuse, R193, PT ;  /* 0x000000c14000720c */ /* 0x040fe20003f06270 */
[----:B------:R-:W-:Y:S03]  /*3020*/  BSSY B0, `(.L_x_4498) ;  /* 0x0000014000007945 */ /* 0x000fe60003800000 */
[----:B------:R-:W-:Y:S11]  /*3030*/  ISETP.GE.AND P0, PT, R64, R192, !P0 ;  /* 0x000000c04000720c */ /* 0x000ff60004706270 */
[----:B------:R-:W-:Y:S02]  /*3040*/  @!UPT UIADD3 URZ, URZ, URZ, URZ ;  /* 0x0000003f3f3ff290 */ /* 0x000fe4000fffe03f */
[----:B------:R-:W-:-:S05]  /*3050*/  @!P0 BRA `(.L_x_4499) ;  /* 0x0000010000008947 */ /* 0x000fca0003800000 */
[----:B------:R-:W-:Y:S02]  /*3060*/  ISETP.NE.AND P1, PT, R154, RZ, PT ;  /* 0x000000ff9a00720c */ /* 0x000fe40003f25270 */
[----:B------:R-:W-:Y:S02]  /*3070*/  IADD3 R28, P0, R2, R112, RZ ;  /* 0x00000070021c7210 */ /* 0x000fe40007f1e0ff */
[----:B-1----:R-:W-:Y:S03]  /*3080*/  LEA R22, P3, R231, R127, 0x1 ;  /* 0x0000007fe7167211 */ /* 0x002fe600078608ff */
        /* <DEDUP_REMOVED lines=13> */
.L_x_4499:
[----:B------:R-:W-:Y:S05]  /*3160*/  BSYNC B0 ;  /* 0x0000000000007941 */ /* 0x000fea0003800000 */
.L_x_4498:
        /* <DEDUP_REMOVED lines=21> */
.L_x_4501:
[----:B------:R-:W-:Y:S05]  /*32c0*/  BSYNC B0 ;  /* 0x0000000000007941 */ /* 0x000fea0003800000 */
.L_x_4500:
        /* <DEDUP_REMOVED lines=21> */
.L_x_4503:
[----:B------:R-:W-:Y:S05]  /*3420*/  BSYNC B0 ;  /* 0x0000000000007941 */ /* 0x000fea0003800000 */
.L_x_4502:
        /* <DEDUP_REMOVED lines=66> */
.L_x_4510:
[----:B------:R-:W-:Y:S05]  /*3850*/  BSYNC B0 ;  /* 0x0000000000007941 */ /* 0x000fea0003800000 */
.L_x_4509:
        /* <DEDUP_REMOVED lines=51> */
.L_x_4512:
[----:B------:R-:W-:Y:S05]  /*3b90*/  BSYNC B0 ;  /* 0x0000000000007941 */ /* 0x000fea0003800000 */
.L_x_4511:
        /* <DEDUP_REMOVED lines=51> */
.L_x_4514:
[----:B------:R-:W-:Y:S05]  /*3ed0*/  BSYNC B0 ;  /* 0x0000000000007941 */ /* 0x000fea0003800000 */
.L_x_4513:
        /* <DEDUP_REMOVED lines=50> */
.L_x_4508:
[----:B------:R-:W-:Y:S05]  /*4200*/  BSYNC B1 ;  /* 0x0000000000017941 */ /* 0x000fea0003800000 */
.L_x_4507:
        /* <DEDUP_REMOVED lines=63> */
.L_x_4518:
[----:B------:R-:W-:Y:S05]  /*4600*/  BSYNC B0 ;  /* 0x0000000000007941 */ /* 0x000fea0003800000 */
.L_x_4517:
        /* <DEDUP_REMOVED lines=53> */
.L_x_4520:
[----:B------:R-:W-:Y:S05]  /*4960*/  BSYNC B0 ;  /* 0x0000000000007941 */ /* 0x000fea0003800000 */
.L_x_4519:
        /* <DEDUP_REMOVED lines=53> */
.L_x_4522:
[----:B------:R-:W-:Y:S05]  /*4cc0*/  BSYNC B0 ;  /* 0x0000000000007941 */ /* 0x000fea0003800000 */
.L_x_4521:
        /* <DEDUP_REMOVED lines=52> */
.L_x_4516:
[----:B------:R-:W-:Y:S05]  /*5010*/  BSYNC B1 ;  /* 0x0000000000017941 */ /* 0x000fea0003800000 */
.L_x_4515:
        /* <DEDUP_REMOVED lines=63> */
.L_x_4526:
[----:B------:R-:W-:Y:S05]  /*5410*/  BSYNC B0 ;  /* 0x0000000000007941 */ /* 0x000fea0003800000 */
.L_x_4525:
        /* <DEDUP_REMOVED lines=53> */
.L_x_4528:
[----:B------:R-:W-:Y:S05]  /*5770*/  BSYNC B0 ;  /* 0x0000000000007941 */ /* 0x000fea0003800000 */
.L_x_4527:
        /* <DEDUP_REMOVED lines=53> */
.L_x_4530:
[----:B------:R-:W-:Y:S05]  /*5ad0*/  BSYNC B0 ;  /* 0x0000000000007941 */ /* 0x000fea0003800000 */
.L_x_4529:
        /* <DEDUP_REMOVED lines=52> */
.L_x_4524:
[----:B------:R-:W-:Y:S05]  /*5e20*/  BSYNC B1 ;  /* 0x0000000000017941 */ /* 0x000fea0003800000 */
.L_x_4523:
        /* <DEDUP_REMOVED lines=67> */
.L_x_4534:
[----:B------:R-:W-:Y:S05]  /*6260*/  BSYNC B0 ;  /* 0x0000000000007941 */ /* 0x000fea0003800000 */
.L_x_4533:
        /* <DEDUP_REMOVED lines=53> */
.L_x_4536:
[----:B------:R-:W-:Y:S05]  /*65c0*/  BSYNC B0 ;  /* 0x0000000000007941 */ /* 0x000fea0003800000 */
.L_x_4535:
        /* <DEDUP_REMOVED lines=53> */
.L_x_4538:
[----:B------:R-:W-:Y:S05]  /*6920*/  BSYNC B0 ;  /* 0x0000000000007941 */ /* 0x000fea0003800000 */
.L_x_4537:
        /* <DEDUP_REMOVED lines=52> */
.L_x_4532:
[----:B------:R-:W-:Y:S05]  /*6c70*/  BSYNC B1 ;  /* 0x0000000000017941 */ /* 0x000fea0003800000 */
.L_x_4531:
[----:B------:R-:W2:Y:S02]  /*6c80*/  LD.E R0, [R14.64+0xd0] ;  /* 0x0000d0060e007980 */ /* 0x000ea4000c101900 */
[----:B--2---:R-:W-:Y:S05]  /*6c90*/  IMAD.U32 R0, R0, -0x20, RZ ;  /* 0xffffffe000007824 */ /* 0x004fea00078e00ff */
[C---:B------:R-:W-:Y:S02]  /*6ca0*/  LEA R20, P1, R0.reuse, R20, 0x1 ;  /* 0x0000001400147211 */ /* 0x040fe400078208ff */
[C---:B------:R-:W-:Y:S02]  /*6cb0*/  LEA R42, P0, R0.reuse, R42, 0x1 ;  /* 0x0000002a002a7211 */ /* 0x040fe400078008ff */
[C---:B------:R-:W-:Y:S02]  /*6cc0*/  LEA.HI.X.SX32 R21, R0.reuse, R21, 0x1, P1 ;  /* 0x0000001500157211 */ /* 0x040fe400008f0eff */
[----:B------:R-:W-:Y:S01]  /*6cd0*/  LEA.HI.X.SX32 R43, R0, R43, 0x1, P0 ;  /* 0x0000002b002b7211 */ /* 0x000fe200000f0eff */
[----:B------:R-:W-:-:S05]  /*6ce0*/  BRA `(.L_x_4539) ;  /* 0x00006a3000007947 */ /* 0x000fca0003800000 */
.L_x_4506:
        /* <DEDUP_REMOVED lines=94> */
.L_x_4545:
[----:B------:R-:W-:Y:S05]  /*72d0*/  BSYNC B0 ;  /* 0x0000000000007941 */ /* 0x000fea0003800000 */
.L_x_4544:
[----:B-----5:R2:W-:Y:S02]  /*72e0*/  ST.E.128 [R124.64], R24 ;  /* 0x000000187c007985 */ /* 0x0205e4000c101d06 */
.L_x_4543:
[----:B------:R-:W-:Y:S05]  /*72f0*/  BSYNC B1 ;  /* 0x0000000000017941 */ /* 0x000fea0003800000 */
.L_x_4542:
        /* <DEDUP_REMOVED lines=92> */
.L_x_4549:
[----:B------:R-:W-:Y:S05]  /*78c0*/  BSYNC B0 ;  /* 0x0000000000007941 */ /* 0x000fea0003800000 */
.L_x_4548:
[----:B-----5:R2:W-:Y:S02]  /*78d0*/  ST.E.128 [R124.64+0x80], R24 ;  /* 0x000080187c007985 */ /* 0x0205e4000c101d06 */
.L_x_4547:
[----:B------:R-:W-:Y:S05]  /*78e0*/  BSYNC B1 ;  /* 0x0000000000017941 */ /* 0x000fea0003800000 */
.L_x_4546:
        /* <DEDUP_REMOVED lines=92> */
.L_x_4553:
[----:B------:R-:W-:Y:S05]  /*7eb0*/  BSYNC B0 ;  /* 0x0000000000007941 */ /* 0x000fea0003800000 */
.L_x_4552:
[----:B-----5:R2:W-:Y:S02]  /*7ec0*/  ST.E.128 [R124.64+0x100], R24 ;  /* 0x000100187c007985 */ /* 0x0205e4000c101d06 */
.L_x_4551:
[----:B------:R-:W-:Y:S05]  /*7ed0*/  BSYNC B1 ;  /* 0x0000000000017941 */ /* 0x000fea0003800000 */
.L_x_4550:
        /* <DEDUP_REMOVED lines=91> */
.L_x_4555:
[----:B------:R-:W-:Y:S05]  /*8490*/  BSYNC B0 ;  /* 0x0000000000007941 */ /* 0x000fea0003800000 */
.L_x_4554:
[----:B-----5:R2:W-:Y:S02]  /*84a0*/  ST.E.128 [R124.64+0x180], R24 ;  /* 0x000180187c007985 */ /* 0x0205e4000c101d06 */
.L_x_4541:
[----:B------:R-:W-:Y:S05]  /*84b0*/  BSYNC B2 ;  /* 0x0000000000027941 */ /* 0x000fea0003800000 */
.L_x_4540:
        /* <DEDUP_REMOVED lines=97> */
.L_x_4561:
[----:B------:R-:W-:Y:S05]  /*8ad0*/  BSYNC B0 ;  /* 0x0000000000007941 */ /* 0x000fea0003800000 */
.L_x_4560:
[C---:B------:R-:W-:Y:S04]  /*8ae0*/  LEA R2, P0, R233.reuse, R124, 0x1 ;  /* 0x0000007ce9027211 */ /* 0x040fe800078008ff */
[----:B------:R-:W-:Y:S05]  /*8af0*/  LEA.HI.X R3, R233, R125, R234, 0x1, P0 ;  /* 0x0000007de9037211 */ /* 0x000fea00000f0cea */
[----:B-----5:R2:W-:Y:S04]  /*8b00*/  ST.E.128 [R2.64], R24 ;  /* 0x0000001802007985 */ /* 0x0205e8000c101d06 */
.L_x_4559:
[----:B------:R-:W-:Y:S05]  /*8b10*/  BSYNC B1 ;  /* 0x0000000000017941 */ /* 0x000fea0003800000 */
.L_x_4558:
        /* <DEDUP_REMOVED lines=92> */
.L_x_4565:
[----:B------:R-:W-:Y:S05]  /*90e0*/  BSYNC B0 ;  /* 0x0000000000007941 */ /* 0x000fea0003800000 */
.L_x_4564:
[C---:B------:R-:W-:Y:S04]  /*90f0*/  LEA R2, P0, R85.reuse, R124, 0x1 ;  /* 0x0000007c55027211 */ /* 0x040fe800078008ff */
[----:B------:R-:W-:Y:S05]  /*9100*/  LEA.HI.X R3, R85, R125, R84, 0x1, P0 ;  /* 0x0000007d55037211 */ /* 0x000fea00000f0c54 */
[----:B-----5:R2:W-:Y:S04]  /*9110*/  ST.E.128 [R2.64], R24 ;  /* 0x0000001802007985 */ /* 0x0205e8000c101d06 */
.L_x_4563:
[----:B------:R-:W-:Y:S05]  /*9120*/  BSYNC B1 ;  /* 0x0000000000017941 */ /* 0x000fea0003800000 */
.L_x_4562:
        /* <DEDUP_REMOVED lines=92> */
.L_x_4569:
[----:B------:R-:W-:Y:S05]  /*96f0*/  BSYNC B0 ;  /* 0x0000000000007941 */ /* 0x000fea0003800000 */
.L_x_4568:
[C---:B------:R-:W-:Y:S04]  /*9700*/  LEA R2, P0, R81.reuse, R124, 0x1 ;  /* 0x0000007c51027211 */ /* 0x040fe800078008ff */
[----:B------:R-:W-:Y:S05]  /*9710*/  LEA.HI.X R3, R81, R125, R80, 0x1, P0 ;  /* 0x0000007d51037211 */ /* 0x000fea00000f0c50 */
[----:B-----5:R2:W-:Y:S04]  /*9720*/  ST.E.128 [R2.64], R24 ;  /* 0x0000001802007985 */ /* 0x0205e8000c101d06 */
.L_x_4567:
[----:B------:R-:W-:Y:S05]  /*9730*/  BSYNC B1 ;  /* 0x0000000000017941 */ /* 0x000fea0003800000 */
.L_x_4566:
        /* <DEDUP_REMOVED lines=91> */
.L_x_4571:
[----:B------:R-:W-:Y:S05]  /*9cf0*/  BSYNC B0 ;  /* 0x0000000000007941 */ /* 0x000fea0003800000 */
.L_x_4570:
[C---:B------:R-:W-:Y:S04]  /*9d00*/  LEA R2, P0, R75.reuse, R124, 0x1 ;  /* 0x0000007c4b027211 */ /* 0x040fe800078008ff */
[----:B------:R-:W-:Y:S05]  /*9d10*/  LEA.HI.X R3, R75, R125, R74, 0x1, P0 ;  /* 0x0000007d4b037211 */ /* 0x000fea00000f0c4a */
[----:B-----5:R2:W-:Y:S04]  /*9d20*/  ST.E.128 [R2.64], R24 ;  /* 0x0000001802007985 */ /* 0x0205e8000c101d06 */
.L_x_4557:
[----:B------:R-:W-:Y:S05]  /*9d30*/  BSYNC B2 ;  /* 0x0000000000027941 */ /* 0x000fea0003800000 */
.L_x_4556:
        /* <DEDUP_REMOVED lines=97> */
.L_x_4577:
[----:B------:R-:W-:Y:S05]  /*a350*/  BSYNC B0 ;  /* 0x0000000000007941 */ /* 0x000fea0003800000 */
.L_x_4576:
[C---:B------:R-:W-:Y:S04]  /*a360*/  LEA R2, P0, R86.reuse, R124, 0x1 ;  /* 0x0000007c56027211 */ /* 0x040fe800078008ff */
[----:B------:R-:W-:Y:S05]  /*a370*/  LEA.HI.X R3, R86, R125, R87, 0x1, P0 ;  /* 0x0000007d56037211 */ /* 0x000fea00000f0c57 */
[----:B-----5:R2:W-:Y:S04]  /*a380*/  ST.E.128 [R2.64], R24 ;  /* 0x0000001802007985 */ /* 0x0205e8000c101d06 */
.L_x_4575:
[----:B------:R-:W-:Y:S05]  /*a390*/  BSYNC B1 ;  /* 0x0000000000017941 */ /* 0x000fea0003800000 */
.L_x_4574:
        /* <DEDUP_REMOVED lines=92> */
.L_x_4581:
[----:B------:R-:W-:Y:S05]  /*a960*/  BSYNC B0 ;  /* 0x0000000000007941 */ /* 0x000fea0003800000 */
.L_x_4580:
[C---:B------:R-:W-:Y:S04]  /*a970*/  LEA R2, P0, R83.reuse, R124, 0x1 ;  /* 0x0000007c53027211 */ /* 0x040fe800078008ff */
[----:B------:R-:W-:Y:S05]  /*a980*/  LEA.HI.X R3, R83, R125, R82, 0x1, P0 ;  /* 0x0000007d53037211 */ /* 0x000fea00000f0c52 */
[----:B-----5:R2:W-:Y:S04]  /*a990*/  ST.E.128 [R2.64], R24 ;  /* 0x0000001802007985 */ /* 0x0205e8000c101d06 */
.L_x_4579:
[----:B------:R-:W-:Y:S05]  /*a9a0*/  BSYNC B1 ;  /* 0x0000000000017941 */ /* 0x000fea0003800000 */
.L_x_4578:
        /* <DEDUP_REMOVED lines=92> */
.L_x_4585:
[----:B------:R-:W-:Y:S05]  /*af70*/  BSYNC B0 ;  /* 0x0000000000007941 */ /* 0x000fea0003800000 */
.L_x_4584:
[C---:B------:R-:W-:Y:S04]  /*af80*/  LEA R2, P0, R79.reuse, R124, 0x1 ;  /* 0x0000007c4f027211 */ /* 0x040fe800078008ff */
[----:B------:R-:W-:Y:S05]  /*af90*/  LEA.HI.X R3, R79, R125, R78, 0x1, P0 ;  /* 0x0000007d4f037211 */ /* 0x000fea00000f0c4e */
[----:B-----5:R2:W-:Y:S04]  /*afa0*/  ST.E.128 [R2.64], R24 ;  /* 0x0000001802007985 */ /* 0x0205e8000c101d06 */
.L_x_4583:
[----:B------:R-:W-:Y:S05]  /*afb0*/  BSYNC B1 ;  /* 0x0000000000017941 */ /* 0x000fea0003800000 */
.L_x_4582:
        /* <DEDUP_REMOVED lines=91> */
.L_x_4587:
[----:B------:R-:W-:Y:S05]  /*b570*/  BSYNC B0 ;  /* 0x0000000000007941 */ /* 0x000fea0003800000 */
.L_x_4586:
[C---:B------:R-:W-:Y:S04]  /*b580*/  LEA R2, P0, R73.reuse, R124, 0x1 ;  /* 0x0000007c49027211 */ /* 0x040fe800078008ff */
[----:B------:R-:W-:Y:S05]  /*b590*/  LEA.HI.X R3, R73, R125, R72, 0x1, P0 ;  /* 0x0000007d49037211 */ /* 0x000fea00000f0c48 */
[----:B-----5:R2:W-:Y:S04]  /*b5a0*/  ST.E.128 [R2.64], R24 ;  /* 0x0000001802007985 */ /* 0x0205e8000c101d06 */
.L_x_4573:
[----:B------:R-:W-:Y:S05]  /*b5b0*/  BSYNC B2 ;  /* 0x0000000000027941 */ /* 0x000fea0003800000 */
.L_x_4572:
        /* <DEDUP_REMOVED lines=100> */
.L_x_4593:
[----:B------:R-:W-:Y:S05]  /*bc00*/  BSYNC B0 ;  /* 0x0000000000007941 */ /* 0x000fea0003800000 */
.L_x_4592:
[----:B------:R-:W-:Y:S02]  /*bc10*/  IMAD R0, R51, 0x60, RZ ;  /* 0x0000006033007824 */ /* 0x000fe400078e02ff */
[----:B------:R-:W-:Y:S05]  /*bc20*/  IMAD.WIDE.U32 R2, R50, 0x60, R124 ;  /* 0x0000006032027825 */ /* 0x000fea00078e007c */
[----:B------:R-:W-:Y:S05]  /*bc30*/  IADD3 R3, R3, R0, RZ ;  /* 0x0000000003037210 */ /* 0x000fea0007ffe0ff */
[----:B-----5:R2:W-:Y:S02]  /*bc40*/  ST.E.128 [R2.64], R24 ;  /* 0x0000001802007985 */ /* 0x0205e4000c101d06 */
.L_x_4591:
[----:B------:R-:W-:Y:S05]  /*bc50*/  BSYNC B1 ;  /* 0x0000000000017941 */ /* 0x000fea0003800000 */
.L_x_4590:
        /* <DEDUP_REMOVED lines=92> */
.L_x_4597:
[----:B------:R-:W-:Y:S05]  /*c220*/  BSYNC B0 ;  /* 0x0000000000007941 */ /* 0x000fea0003800000 */
.L_x_4596:
[C---:B------:R-:W-:Y:S04]  /*c230*/  LEA R2, P0, R77.reuse, R124, 0x1 ;  /* 0x0000007c4d027211 */ /* 0x040fe800078008ff */
[----:B------:R-:W-:Y:S05]  /*c240*/  LEA.HI.X R3, R77, R125, R76, 0x1, P0 ;  /* 0x0000007d4d037211 */ /* 0x000fea00000f0c4c */
[----:B-----5:R2:W-:Y:S04]  /*c250*/  ST.E.128 [R2.64], R24 ;  /* 0x0000001802007985 */ /* 0x0205e8000c101d06 */
.L_x_4595:
[----:B------:R-:W-:Y:S05]  /*c260*/  BSYNC B1 ;  /* 0x0000000000017941 */ /* 0x000fea0003800000 */
.L_x_4594:
        /* <DEDUP_REMOVED lines=92> */
.L_x_4601:
[----:B------:R-:W-:Y:S05]  /*c830*/  BSYNC B0 ;  /* 0x0000000000007941 */ /* 0x000fea0003800000 */
.L_x_4600:
[C---:B------:R-:W-:Y:S04]  /*c840*/  LEA R2, P0, R71.reuse, R124, 0x1 ;  /* 0x0000007c47027211 */ /* 0x040fe800078008ff */
[----:B------:R-:W-:Y:S05]  /*c850*/  LEA.HI.X R3, R71, R125, R70, 0x1, P0 ;  /* 0x0000007d47037211 */ /* 0x000fea00000f0c46 */
[----:B-----5:R2:W-:Y:S04]  /*c860*/  ST.E.128 [R2.64], R24 ;  /* 0x0000001802007985 */ /* 0x0205e8000c101d06 */
.L_x_4599:
[----:B------:R-:W-:Y:S05]  /*c870*/  BSYNC B1 ;  /* 0x0000000000017941 */ /* 0x000fea0003800000 */
.L_x_4598:
        /* <DEDUP_REMOVED lines=91> */
.L_x_4603:
[----:B------:R-:W-:Y:S05]  /*ce30*/  BSYNC B0 ;  /* 0x0000000000007941 */ /* 0x000fea0003800000 */
.L_x_4602:
[C---:B------:R-:W-:Y:S04]  /*ce40*/  LEA R2, P0, R69.reuse, R124, 0x1 ;  /* 0x0000007c45027211 */ /* 0x040fe800078008ff */
[----:B------:R-:W-:Y:S05]  /*ce50*/  LEA.HI.X R3, R69, R125, R68, 0x1, P0 ;  /* 0x0000007d45037211 */ /* 0x000fea00000f0c44 */
[----:B-----5:R2:W-:Y:S04]  /*ce60*/  ST.E.128 [R2.64], R24 ;  /* 0x0000001802007985 */ /* 0x0205e8000c101d06 */
.L_x_4589:
[----:B------:R-:W-:Y:S05]  /*ce70*/  BSYNC B2 ;  /* 0x0000000000027941 */ /* 0x000fea0003800000 */
.L_x_4588:
        /* <DEDUP_REMOVED lines=11> */
.L_x_4505:
        /* <DEDUP_REMOVED lines=22> */
.L_x_4605:
[----:B------:R-:W-:Y:S05]  /*d090*/  BSYNC B0 ;  /* 0x0000000000007941 */ /* 0x000fea0003800000 */
.L_x_4604:
        /* <DEDUP_REMOVED lines=33> */
.L_x_4607:
[----:B------:R-:W-:Y:S05]  /*d2b0*/  BSYNC B0 ;  /* 0x0000000000007941 */ /* 0x000fea0003800000 */
.L_x_4606:
        /* <DEDUP_REMOVED lines=33> */
.L_x_4609:
[----:B------:R-:W-:Y:S05]  /*d4d0*/  BSYNC B0 ;  /* 0x0000000000007941 */ /* 0x000fea0003800000 */
.L_x_4608:
        /* <DEDUP_REMOVED lines=36> */
.L_x_4539:
[----:B------:R-:W-:Y:S05]  /*d720*/  BSYNC B3 ;  /* 0x0000000000037941 */ /* 0x000fea0003800000 */
.L_x_4504:
        /* <DEDUP_REMOVED lines=91> */
.L_x_4611:
        /* <DEDUP_REMOVED lines=10> */
.L_x_4612:
[----:B------:R-:W-:Y:S05]  /*dd80*/  BSYNC B0 ;  /* 0x0000000000007941 */ /* 0x000fea0003800000 */
.L_x_4610:
[----:B------:R-:W-:Y:S04]  /*dd90*/  IADD3 R12, R12, -0x1, RZ ;  /* 0xffffffff0c0c7810 */ /* 0x000fe80007ffe0ff */
[----:B------:R-:W-:Y:S11]  /*dda0*/  ISETP.GT.AND P0, PT, R12, R88, PT ;  /* 0x000000580c00720c */ /* 0x000ff60003f04270 */
[----:B------:R-:W-:Y:S02]  /*ddb0*/  @!UPT UIADD3 URZ, URZ, URZ, URZ ;  /* 0x0000003f3f3ff290 */ /* 0x000fe4000fffe03f */
[----:B------:R-:W-:-:S05]  /*ddc0*/  @P0 BRA `(.L_x_4613) ;  /* 0xffff504000000947 */ /* 0x000fca000383ffff */
.L_x_4495:
        /* <DEDUP_REMOVED lines=10> */
[----:B------:R1:W5:Y:S04]  /*de70*/  LD.E R6, [R14.64+0xc0] ;  /* 0x0000c0060e067980 */ /* 0x000368000c101900 */
[----:B------:R1:W5:Y:S04]  /*de80*/  LD.E.64 R44, [R14.64+0x148] ;  /* 0x000148060e2c7980 */ /* 0x000368000c101b00 */
[----:B------:R1:W5:Y:S01]  /*de90*/  LD.E.64 R42, [R14.64+0x150] ;  /* 0x000150060e2a7980 */ /* 0x000362000c101b00 */
[----:B--2---:R-:W-:-:S04]  /*dea0*/  ISETP.NE.U32.AND P1, PT, R2, RZ, PT ;  /* 0x000000ff0200720c */ /* 0x004fc80003f25070 */
[----:B------:R-:W-:-:S13]  /*deb0*/  ISETP.NE.AND.EX P1, PT, R3, RZ, PT, P1 ;  /* 0x000000ff0300720c */ /* 0x000fda0003f25310 */
[----:B------:R-:W-:Y:S01]  /*dec0*/  @P1 LEA R12, P0, R239, R2, 0x2 ;  /* 0x00000002ef0c1211 */ /* 0x000fe200078010ff */
[----:B------:R-:W-:-:S03]  /*ded0*/  IMAD.MOV.U32 R2, RZ, RZ, RZ ;  /* 0x000000ffff027224 */ /* 0x000fc600078e00ff */
[----:B------:R-:W-:Y:S02]  /*dee0*/  @P1 LEA.HI.X R13, R239, R3, R57, 0x2, P0 ;  /* 0x00000003ef0d1211 */ /* 0x000fe400000f1439 */
[----:B------:R-:W2:Y:S04]  /*def0*/  LD.E.U8 R3, [R14.64+0x1b3] ;  /* 0x0001b3060e037980 */ /* 0x000ea8000c101100 */
[----:B------:R3:W4:Y:S01]  /*df00*/  @P1 LD.E R2, [R12.64] ;  /* 0x000000060c021980 */ /* 0x000722000c101900 */
[-C--:B------:R-:W-:Y:S02]  /*df10*/  IADD3 R5, P1, R5, R176.reuse, RZ ;  /* 0x000000b005057210 */ /* 0x080fe40007f3e0ff */
[----:B------:R-:W-:Y:S01]  /*df20*/  LEA R4, P0, R180, R176, 0x5 ;  /* 0x000000b0b4047211 */ /* 0x000fe200078028ff */
[----:B------:R-:W-:Y:S01]  /*df30*/  IMAD.MOV.U32 R178, RZ, RZ, R176 ;  /* 0x000000ffffb27224 */ /* 0x000fe200078e00b0 */
[-C--:B-----5:R-:W-:Y:S01]  /*df40*/  LEA R46, P2, R176, R182.reuse, 0x1 ;  /* 0x000000b6b02e7211 */ /* 0x0a0fe200078408ff */
[----:B------:R-:W-:Y:S01]  /*df50*/  IMAD.X R7, R7, 0x1, R179, P1 ;  /* 0x0000000107077824 */ /* 0x000fe200008e06b3 */
[----:B------:R-:W-:Y:S01]  /*df60*/  LEA.HI.X R16, R180, R179, R181, 0x5, P0 ;  /* 0x000000b3b4107211 */ /* 0x000fe200000f2cb5 */
[----:B------:R-:W-:Y:S01]  /*df70*/  IMAD R8, R181, 0x30, RZ ;  /* 0x00000030b5087824 */ /* 0x000fe200078e02ff */
[--C-:B------:R-:W-:Y:S01]  /*df80*/  LEA.HI.X R47, R176, R183, R179.reuse, 0x1, P2 ;  /* 0x000000b7b02f7211 */ /* 0x100fe200010f0cb3 */
[----:B------:R-:W-:Y:S01]  /*df90*/  IMAD.WIDE.U32 R178, R180, 0x30, R178 ;  /* 0x00000030b4b27825 */ /* 0x000fe200078e00b2 */
[----:B------:R-:W-:-:S04]  /*dfa0*/  LEA R36, P0, R4, R182, 0x1 ;  /* 0x000000b604247211 */ /* 0x000fc800078008ff */
[----:B------:R-:W-:Y:S01]  /*dfb0*/  LEA.HI.X R37, R4, R183, R16, 0x1, P0 ;  /* 0x000000b704257211 */ /* 0x000fe200000f0c10 */
[----:B------:R-:W-:Y:S01]  /*dfc0*/  IMAD.IADD R4, R179, 0x1, R8 ;  /* 0x00000001b3047824 */ /* 0x000fe200078e0208 */
[----:B---3--:R-:W-:-:S04]  /*dfd0*/  LEA R12, P1, R5, R182, 0x1 ;  /* 0x000000b6050c7211 */ /* 0x008fc800078208ff */
[----:B------:R-:W-:Y:S01]  /*dfe0*/  LEA.HI.X R13, R5, R183, R7, 0x1, P1 ;  /* 0x000000b7050d7211 */ /* 0x000fe200008f0c07 */
[----:B------:R-:W-:Y:S01]  /*dff0*/  IMAD.IADD R7, R241, 0x1, -R54 ;  /* 0x00000001f1077824 */ /* 0x000fe200078e0a36 */
[----:B------:R-:W-:-:S04]  /*e000*/  LEA R16, P1, R178, R182, 0x1 ;  /* 0x000000b6b2107211 */ /* 0x000fc800078208ff */
[----:B------:R-:W-:Y:S02]  /*e010*/  ISETP.GE.AND P0, PT, R170, R7, PT ;  /* 0x00000007aa00720c */ /* 0x000fe40003f06270 */
[----:B------:R-:W-:Y:S02]  /*e020*/  LEA.HI.X R17, R178, R183, R4, 0x1, P1 ;  /* 0x000000b7b2117211 */ /* 0x000fe400008f0c04 */
[----:B------:R-:W-:Y:S01]  /*e030*/  ISETP.GT.AND P0, PT, R52, -0x8, !P0 ;  /* 0xfffffff83400780c */ /* 0x000fe20004704270 */
[----:B----4-:R-:W-:Y:S01]  /*e040*/  IMAD.IADD R58, R58, 0x1, R2 ;  /* 0x000000013a3a7824 */ /* 0x010fe200078e0202 */
[----:B------:R-:W-:Y:S02]  /*e050*/  LEA.HI R2, R0, R0, RZ, 0x1 ;  /* 0x0000000000027211 */ /* 0x000fe400078f08ff */
[----:B--2---:R-:W-:Y:S02]  /*e060*/  ISETP.NE.AND P4, PT, R3, RZ, PT ;  /* 0x000000ff0300720c */ /* 0x004fe40003f85270 */
[----:B------:R-:W-:-:S05]  /*e070*/  SHF.R.S32.HI R2, RZ, 0x1, R2 ;  /* 0x00000001ff027819 */ /* 0x000fca0000011402 */
[----:B------:R-:W-:-:S05]  /*e080*/  IMAD R58, R2, R58, RZ ;  /* 0x0000003a023a7224 */ /* 0x000fca00078e02ff */
[----:B------:R-:W-:Y:S02]  /*e090*/  SHF.R.S32.HI R5, RZ, 0x1f, R58 ;  /* 0x0000001fff057819 */ /* 0x000fe4000001143a */
[-C--:B------:R-:W-:Y:S02]  /*e0a0*/  IADD3 R3, P2, R18, R58.reuse, RZ ;  /* 0x0000003a12037210 */ /* 0x080fe40007f5e0ff */
[----:B------:R-:W-:-:S03]  /*e0b0*/  IADD3 R8, P3, R59, R58, RZ ;  /* 0x0000003a3b087210 */ /* 0x000fc60007f7e0ff */
[----:B------:R-:W-:Y:S01]  /*e0c0*/  IMAD.X R4, R19, 0x1, R5, P2 ;  /* 0x0000000113047824 */ /* 0x000fe200010e0605 */
[----:B------:R-:W-:Y:S01]  /*e0d0*/  LEA.HI.X.SX32 R59, R59, R5, 0x1, P3 ;  /* 0x000000053b3b7211 */ /* 0x000fe200018f0eff */
[----:B------:R-:W-:Y:S01]  /*e0e0*/  IMAD.MOV.U32 R5, RZ, RZ, R2 ;  /* 0x000000ffff057224 */ /* 0x000fe200078e0002 */
        /* <DEDUP_REMOVED lines=59> */
.L_x_4622:
[----:B------:R-:W-:Y:S05]  /*e4a0*/  BSYNC B0 ;  /* 0x0000000000007941 */ /* 0x000fea0003800000 */
.L_x_4621:
[----:B-----5:R3:W-:Y:S02]  /*e4b0*/  STS.128 [R243], R24 ;  /* 0x00000018f3007388 */ /* 0x0207e40000000c00 */
.L_x_4620:
[----:B------:R-:W-:Y:S05]  /*e4c0*/  BSYNC B1 ;  /* 0x0000000000017941 */ /* 0x000fea0003800000 */
.L_x_4619:
        /* <DEDUP_REMOVED lines=50> */
.L_x_4626:
[----:B------:R-:W-:Y:S05]  /*e7f0*/  BSYNC B0 ;  /* 0x0000000000007941 */ /* 0x000fea0003800000 */
.L_x_4625:
[----:B-----5:R1:W-:Y:S02]  /*e800*/  STS.128 [R243+0x2000], R24 ;  /* 0x00200018f3007388 */ /* 0x0203e40000000c00 */
.L_x_4624:
[----:B------:R-:W-:Y:S05]  /*e810*/  BSYNC B1 ;  /* 0x0000000000017941 */ /* 0x000fea0003800000 */
.L_x_4623:
        /* <DEDUP_REMOVED lines=50> */
.L_x_4630:
[----:B------:R-:W-:Y:S05]  /*eb40*/  BSYNC B0 ;  /* 0x0000000000007941 */ /* 0x000fea0003800000 */
.L_x_4629:
[----:B-----5:R3:W-:Y:S02]  /*eb50*/  STS.128 [R243+0x4000], R24 ;  /* 0x00400018f3007388 */ /* 0x0207e40000000c00 */
.L_x_4628:
[----:B------:R-:W-:Y:S05]  /*eb60*/  BSYNC B1 ;  /* 0x0000000000017941 */ /* 0x000fea0003800000 */
.L_x_4627:
        /* <DEDUP_REMOVED lines=49> */
.L_x_4632:
[----:B------:R-:W-:Y:S05]  /*ee80*/  BSYNC B0 ;  /* 0x0000000000007941 */ /* 0x000fea0003800000 */
.L_x_4631:
[----:B-----5:R3:W-:Y:S02]  /*ee90*/  STS.128 [R243+0x6000], R24 ;  /* 0x00600018f3007388 */ /* 0x0207e40000000c00 */
.L_x_4618:
[----:B------:R-:W-:Y:S05]  /*eea0*/  BSYNC B2 ;  /* 0x0000000000027941 */ /* 0x000fea0003800000 */
.L_x_4617:
        /* <DEDUP_REMOVED lines=55> */
.L_x_4638:
[----:B------:R-:W-:Y:S05]  /*f220*/  BSYNC B0 ;  /* 0x0000000000007941 */ /* 0x000fea0003800000 */
.L_x_4637:
[----:B-----5:R3:W-:Y:S02]  /*f230*/  STS.128 [R243+0x800], R24 ;  /* 0x00080018f3007388 */ /* 0x0207e40000000c00 */
.L_x_4636:
[----:B------:R-:W-:Y:S05]  /*f240*/  BSYNC B1 ;  /* 0x0000000000017941 */ /* 0x000fea0003800000 */
.L_x_4635:
        /* <DEDUP_REMOVED lines=50> */
.L_x_4642:
[----:B------:R-:W-:Y:S05]  /*f570*/  BSYNC B0 ;  /* 0x0000000000007941 */ /* 0x000fea0003800000 */
.L_x_4641:
[----:B-----5:R3:W-:Y:S02]  /*f580*/  STS.128 [R243+0x2800], R24 ;  /* 0x00280018f3007388 */ /* 0x0207e40000000c00 */
.L_x_4640:
[----:B------:R-:W-:Y:S05]  /*f590*/  BSYNC B1 ;  /* 0x0000000000017941 */ /* 0x000fea0003800000 */
.L_x_4639:
        /* <DEDUP_REMOVED lines=50> */
.L_x_4646:
[----:B------:R-:W-:Y:S05]  /*f8c0*/  BSYNC B0 ;  /* 0x0000000000007941 */ /* 0x000fea0003800000 */
.L_x_4645:
[----:B-----5:R3:W-:Y:S02]  /*f8d0*/  STS.128 [R243+0x4800], R24 ;  /* 0x00480018f3007388 */ /* 0x0207e40000000c00 */
.L_x_4644:
[----:B------:R-:W-:Y:S05]  /*f8e0*/  BSYNC B1 ;  /* 0x0000000000017941 */ /* 0x000fea0003800000 */
.L_x_4643:
        /* <DEDUP_REMOVED lines=10> */
[C---:B------:R-:W-:Y:S01]  /*f990*/  IMAD.U32 R33, R26.reuse, 0x10000, RZ ;  /* 0x000100001a217824 */ /* 0x040fe200078e00ff */
[----:B------:R-:W-:Y:S02]  /*f9a0*/  LOP3.LUT R31, R27, 0xffff0000, RZ, 0xc0, !PT ;  /* 0xffff00001b1f7812 */ /* 0x000fe400078ec0ff */
[----:B------:R-:W-:Y:S02]  /*f9b0*/  LOP3.LUT R35, R26, 0xffff0000, RZ, 0xc0, !PT ;  /* 0xffff00001a237812 */ /* 0x000fe400078ec0ff */
[----:B-1----:R-:W-:-:S02]  /*f9c0*/  LOP3.LUT R12, R25, 0xffff0000, RZ, 0xc0, !PT ;  /* 0xffff0000190c7812 */ /* 0x002fc400078ec0ff */
[----:B------:R-:W-:Y:S01]  /*f9d0*/  SHF.L.U32 R13, R25, 0x10, RZ ;  /* 0x00000010190d7819 */ /* 0x000fe200000006ff */
[C---:B------:R-:W-:Y:S01]  /*f9e0*/  IMAD.U32 R25, R24.reuse, 0x10000, RZ ;  /* 0x0001000018197824 */ /* 0x040fe200078e00ff */
[----:B------:R-:W-:Y:S02]  /*f9f0*/  LOP3.LUT R34, R24, 0xffff0000, RZ, 0xc0, !PT ;  /* 0xffff000018227812 */ /* 0x000fe400078ec0ff */
[C---:B---3--:R-:W-:Y:S02]  /*fa00*/  LOP3.LUT R27, R3.reuse, 0xffff0000, RZ, 0xc0, !PT ;  /* 0xffff0000031b7812 */ /* 0x048fe400078ec0ff */
[----:B------:R-:W-:Y:S02]  /*fa10*/  SHF.L.U32 R3, R3, 0x10, RZ ;  /* 0x0000001003037819 */ /* 0x000fe400000006ff */
[----:B--2---:R-:W-:Y:S01]  /*fa20*/  LOP3.LUT R29, R5, 0xffff0000, RZ, 0xc0, !PT ;  /* 0xffff0000051d7812 */ /* 0x004fe200078ec0ff */
[----:B------:R-:W-:Y:S01]  /*fa30*/  FMUL.FTZ R26, R31, R27 ;  /* 0x0000001b1f1a7220 */ /* 0x000fe20000410000 */
[----:B------:R-:W-:Y:S01]  /*fa40*/  LOP3.LUT R28, R2, 0xffff0000, RZ, 0xc0, !PT ;  /* 0xffff0000021c7812 */ /* 0x000fe200078ec0ff */
[----:B------:R-:W-:Y:S01]  /*fa50*/  IMAD.U32 R5, R5, 0x10000, RZ ;  /* 0x0001000005057824 */ /* 0x000fe200078e00ff */
[----:B------:R-:W-:Y:S01]  /*fa60*/  LOP3.LUT R30, R4, 0xffff0000, RZ, 0xc0, !PT ;  /* 0xffff0000041e7812 */ /* 0x000fe200078ec0ff */
[----:B------:R-:W-:Y:S01]  /*fa70*/  FMUL.FTZ R31, R31, R29 ;  /* 0x0000001d1f1f7220 */ /* 0x000fe20000410000 */
[----:B------:R-:W-:Y:S01]  /*fa80*/  SHF.L.U32 R2, R2, 0x10, RZ ;  /* 0x0000001002027819 */ /* 0x000fe200000006ff */
[----:B------:R-:W-:-:S02]  /*fa90*/  FMUL.FTZ R24, R12, R28 ;  /* 0x0000001c0c187220 */ /* 0x000fc40000410000 */
[----:B------:R-:W-:Y:S02]  /*faa0*/  FFMA.FTZ R31, R32, R27, R31 ;  /* 0x0000001b201f7223 */ /* 0x000fe4000001001f */
[C---:B------:R-:W-:Y:S02]  /*fab0*/  FMUL.FTZ R27, R35.reuse, R3 ;  /* 0x00000003231b7220 */ /* 0x040fe40000410000 */
[----:B------:R-:W-:Y:S02]  /*fac0*/  FMUL.FTZ R35, R35, R5 ;  /* 0x0000000523237220 */ /* 0x000fe40000410000 */
[----:B------:R-:W-:Y:S02]  /*fad0*/  FMUL.FTZ R12, R12, R30 ;  /* 0x0000001e0c0c7220 */ /* 0x000fe40000410000 */
[----:B------:R-:W-:Y:S02]  /*fae0*/  FFMA.FTZ R26, R32, R29, -R26 ;  /* 0x0000001d201a7223 */ /* 0x000fe4000001081a */
[----:B------:R-:W-:-:S02]  /*faf0*/  IMAD.U32 R4, R4, 0x10000, RZ ;  /* 0x0001000004047824 */ /* 0x000fc400078e00ff */
[----:B------:R-:W-:Y:S01]  /*fb00*/  FFMA.FTZ R27, R33, R5, -R27 ;  /* 0x00000005211b7223 */ /* 0x000fe2000001081b */
[----:B------:R-:W-:Y:S01]  /*fb10*/  F2FP.BF16.PACK_AB R26, R31, R26 ;  /* 0x0000001a1f1a723e */ /* 0x000fe200000010ff */
[----:B------:R-:W-:Y:S02]  /*fb20*/  FFMA.FTZ R35, R33, R3, R35 ;  /* 0x0000000321237223 */ /* 0x000fe40000010023 */
[C---:B------:R-:W-:Y:S02]  /*fb30*/  FFMA.FTZ R24, R13.reuse, R30, -R24 ;  /* 0x0000001e0d187223 */ /* 0x040fe40000010818 */
[----:B------:R-:W-:Y:S01]  /*fb40*/  FFMA.FTZ R12, R13, R28, R12 ;  /* 0x0000001c0d0c7223 */ /* 0x000fe2000001000c */
[----:B------:R-:W-:Y:S01]  /*fb50*/  F2FP.BF16.PACK_AB R27, R35, R27 ;  /* 0x0000001b231b723e */ /* 0x000fe200000010ff */
[C---:B------:R-:W-:Y:S02]  /*fb60*/  FMUL.FTZ R13, R34.reuse, R2 ;  /* 0x00000002220d7220 */ /* 0x040fe40000410000 */
[----:B------:R-:W-:Y:S01]  /*fb70*/  FMUL.FTZ R34, R34, R4 ;  /* 0x0000000422227220 */ /* 0x000fe20000410000 */
[----:B------:R-:W-:Y:S01]  /*fb80*/  LOP3.LUT R27, R27, R26, RZ, 0x3c, !PT ;  /* 0x0000001a1b1b7212 */ /* 0x000fe200078e3cff */
[C---:B------:R-:W-:Y:S01]  /*fb90*/  FFMA.FTZ R13, R25.reuse, R4, -R13 ;  /* 0x00000004190d7223 */ /* 0x040fe2000001080d */
[----:B------:R-:W-:Y:S01]  /*fba0*/  F2FP.BF16.PACK_AB R24, R12, R24 ;  /* 0x000000180c18723e */ /* 0x000fe200000010ff */
[----:B------:R-:W-:Y:S01]  /*fbb0*/  FFMA.FTZ R34, R25, R2, R34 ;  /* 0x0000000219227223 */ /* 0x000fe20000010022 */
[----:B------:R-:W-:-:S02]  /*fbc0*/  LOP3.LUT R26, R27, R26, RZ, 0x3c, !PT ;  /* 0x0000001a1b1a7212 */ /* 0x000fc400078e3cff */
[----:B------:R-:W-:Y:S02]  /*fbd0*/  MOV R25, R24 ;  /* 0x0000001800197202 */ /* 0x000fe40000000f00 */
[----:B------:R-:W-:Y:S02]  /*fbe0*/  F2FP.BF16.PACK_AB R13, R34, R13 ;  /* 0x0000000d220d723e */ /* 0x000fe400000010ff */
[----:B------:R-:W-:Y:S02]  /*fbf0*/  LOP3.LUT R27, R27, R26, RZ, 0x3c, !PT ;  /* 0x0000001a1b1b7212 */ /* 0x000fe400078e3cff */
[----:B------:R-:W-:Y:S02]  /*fc00*/  MOV R24, R13 ;  /* 0x0000000d00187202 */ /* 0x000fe40000000f00 */
.L_x_4648:
[----:B------:R-:W-:Y:S05]  /*fc10*/  BSYNC B0 ;  /* 0x0000000000007941 */ /* 0x000fea0003800000 */
.L_x_4647:
[----:B-----5:R3:W-:Y:S02]  /*fc20*/  STS.128 [R243+0x6800], R24 ;  /* 0x00680018f3007388 */ /* 0x0207e40000000c00 */
.L_x_4634:
[----:B------:R-:W-:Y:S05]  /*fc30*/  BSYNC B2 ;  /* 0x0000000000027941 */ /* 0x000fea0003800000 */
.L_x_4633:
        /* <DEDUP_REMOVED lines=9> */
[----:B---3--:R3:W5:Y:S01]  /*fcd0*/  LD.E.128 R24, [R36.64] ;  /* 0x0000000624187980 */ /* 0x008762000c101d00 */
[----:B------:R-:W-:Y:S01]  /*fce0*/  ISETP.GE.AND P0, PT, R18, R0, PT ;  /* 0x000000001200720c */ /* 0x000fe20003f06270 */
[----:B------:R-:W-:-:S12]  /*fcf0*/  BSSY B0, `(.L_x_4653) ;  /* 0x000002c000007945 */ /* 0x000fd80003800000 */
[----:B------:R-:W-:Y:S05]  /*fd00*/  @P0 BRA `(.L_x_4654) ;  /* 0x000002a000000947 */ /* 0x000fea0003800000 */
[----:B--2---:R-:W2:Y:S04]  /*fd10*/  LD.E.64 R2, [R22.64] ;  /* 0x0000000616027980 */ /* 0x004ea8000c101b00 */
[----:B---3--:R-:W3:Y:S01]  /*fd20*/  LD.E.64 R4, [R20.64] ;  /* 0x0000000614047980 */ /* 0x008ee2000c101b00 */
        /* <DEDUP_REMOVED lines=40> */
.L_x_4654:
[----:B------:R-:W-:Y:S05]  /*ffb0*/  BSYNC B0 ;  /* 0x0000000000007941 */ /* 0x000fea0003800000 */
.L_x_4653:
[----:B-----5:R1:W-:Y:S02]  /*ffc0*/  STS.128 [R243+0x1000], R24 ;  /* 0x00100018f3007388 */ /* 0x0203e40000000c00 */
.L_x_4652:
[----:B------:R-:W-:Y:S05]  /*ffd0*/  BSYNC B1 ;  /* 0x0000000000017941 */ /* 0x000fea0003800000 */
.L_x_4651:
        /* <DEDUP_REMOVED lines=50> */
.L_x_4658:
[----:B------:R-:W-:Y:S05]  /*10300*/  BSYNC B0 ;  /* 0x0000000000007941 */ /* 0x000fea0003800000 */
.L_x_4657:
[----:B-----5:R3:W-:Y:S02]  /*10310*/  STS.128 [R243+0x3000], R24 ;  /* 0x00300018f3007388 */ /* 0x0207e40000000c00 */
.L_x_4656:
[----:B------:R-:W-:Y:S05]  /*10320*/  BSYNC B1 ;  /* 0x0000000000017941 */ /* 0x000fea0003800000 */
.L_x_4655:
        /* <DEDUP_REMOVED lines=50> */
.L_x_4662:
[----:B------:R-:W-:Y:S05]  /*10650*/  BSYNC B0 ;  /* 0x0000000000007941 */ /* 0x000fea0003800000 */
.L_x_4661:
[----:B-----5:R3:W-:Y:S02]  /*10660*/  STS.128 [R243+0x5000], R24 ;  /* 0x00500018f3007388 */ /* 0x0207e40000000c00 */
.L_x_4660:
[----:B------:R-:W-:Y:S05]  /*10670*/  BSYNC B1 ;  /* 0x0000000000017941 */ /* 0x000fea0003800000 */
.L_x_4659:
        /* <DEDUP_REMOVED lines=13> */
[----:B-1----:R-:W-:Y:S02]  /*10750*/  LOP3.LUT R36, R26, 0xffff0000, RZ, 0xc0, !PT ;  /* 0xffff00001a247812 */ /* 0x002fe400078ec0ff */
        /* <DEDUP_REMOVED lines=35> */
.L_x_4664:
[----:B------:R-:W-:Y:S05]  /*10990*/  BSYNC B0 ;  /* 0x0000000000007941 */ /* 0x000fea0003800000 */
.L_x_4663:
[----:B-----5:R3:W-:Y:S02]  /*109a0*/  STS.128 [R243+0x7000], R24 ;  /* 0x00700018f3007388 */ /* 0x0207e40000000c00 */
.L_x_4650:
[----:B------:R-:W-:Y:S05]  /*109b0*/  BSYNC B2 ;  /* 0x0000000000027941 */ /* 0x000fea0003800000 */
.L_x_4649:
        /* <DEDUP_REMOVED lines=20> */
[C---:B------:R-:W-:Y:S02]  /*10b00*/  SHF.L.U32 R32, R26.reuse, 0x10, RZ ;  /* 0x000000101a207819 */ /* 0x040fe400000006ff */
[----:B------:R-:W-:Y:S02]  /*10b10*/  LOP3.LUT R34, R26, 0xffff0000, RZ, 0xc0, !PT ;  /* 0xffff00001a227812 */ /* 0x000fe400078ec0ff */
        /* <DEDUP_REMOVED lines=32> */
.L_x_4669:
[----:B------:R-:W-:Y:S05]  /*10d20*/  BSYNC B0 ;  /* 0x0000000000007941 */ /* 0x000fea0003800000 */
.L_x_4668:
[----:B-----5:R3:W-:Y:S02]  /*10d30*/  STS.128 [R243+0x1800], R24 ;  /* 0x00180018f3007388 */ /* 0x0207e40000000c00 */
.L_x_4667:
[----:B------:R-:W-:Y:S05]  /*10d40*/  BSYNC B1 ;  /* 0x0000000000017941 */ /* 0x000fea0003800000 */
.L_x_4666:
        /* <DEDUP_REMOVED lines=50> */
.L_x_4673:
[----:B------:R-:W-:Y:S05]  /*11070*/  BSYNC B0 ;  /* 0x0000000000007941 */ /* 0x000fea0003800000 */
.L_x_4672:
[----:B-----5:R3:W-:Y:S02]  /*11080*/  STS.128 [R243+0x3800], R24 ;  /* 0x00380018f3007388 */ /* 0x0207e40000000c00 */
.L_x_4671:
[----:B------:R-:W-:Y:S05]  /*11090*/  BSYNC B1 ;  /* 0x0000000000017941 */ /* 0x000fea0003800000 */
.L_x_4670:
        /* <DEDUP_REMOVED lines=50> */
.L_x_4677:
[----:B------:R-:W-:Y:S05]  /*113c0*/  BSYNC B0 ;  /* 0x0000000000007941 */ /* 0x000fea0003800000 */
.L_x_4676:
[----:B-----5:R3:W-:Y:S02]  /*113d0*/  STS.128 [R243+0x5800], R24 ;  /* 0x00580018f3007388 */ /* 0x0207e40000000c00 */
.L_x_4675:
[----:B------:R-:W-:Y:S05]  /*113e0*/  BSYNC B1 ;  /* 0x0000000000017941 */ /* 0x000fea0003800000 */
.L_x_4674:
        /* <DEDUP_REMOVED lines=9> */
[C---:B-----5:R-:W-:Y:S02]  /*11480*/  SHF.L.U32 R6, R17.reuse, 0x10, RZ ;  /* 0x0000001011067819 */ /* 0x060fe400000006ff */
[----:B------:R-:W-:Y:S02]  /*11490*/  LOP3.LUT R0, R17, 0xffff0000, RZ, 0xc0, !PT ;  /* 0xffff000011007812 */ /* 0x000fe400078ec0ff */
[C---:B------:R-:W-:Y:S02]  /*114a0*/  SHF.L.U32 R7, R16.reuse, 0x10, RZ ;  /* 0x0000001010077819 */ /* 0x040fe400000006ff */
[----:B-1----:R-:W-:-:S02]  /*114b0*/  LOP3.LUT R22, R16, 0xffff0000, RZ, 0xc0, !PT ;  /* 0xffff000010167812 */ /* 0x002fc400078ec0ff */
[C---:B------:R-:W-:Y:S01]  /*114c0*/  LOP3.LUT R23, R18.reuse, 0xffff0000, RZ, 0xc0, !PT ;  /* 0xffff000012177812 */ /* 0x040fe200078ec0ff */
[C---:B---3--:R-:W-:Y:S01]  /*114d0*/  IMAD.U32 R20, R19.reuse, 0x10000, RZ ;  /* 0x0001000013147824 */ /* 0x048fe200078e00ff */
[----:B------:R-:W-:Y:S02]  /*114e0*/  LOP3.LUT R19, R19, 0xffff0000, RZ, 0xc0, !PT ;  /* 0xffff000013137812 */ /* 0x000fe400078ec0ff */
        /* <DEDUP_REMOVED lines=33> */
.L_x_4679:
[----:B------:R-:W-:Y:S05]  /*11700*/  BSYNC B0 ;  /* 0x0000000000007941 */ /* 0x000fea0003800000 */
.L_x_4678:
[----:B-----5:R1:W-:Y:S01]  /*11710*/  STS.128 [R243+0x7800], R16 ;  /* 0x00780010f3007388 */ /* 0x0203e20000000c00 */
[----:B------:R-:W-:Y:S05]  /*11720*/  BRA `(.L_x_4665) ;  /* 0x0000680000007947 */ /* 0x000fea0003800000 */
.L_x_4616:
        /* <DEDUP_REMOVED lines=93> */
.L_x_4685:
[----:B------:R-:W-:Y:S05]  /*11d00*/  BSYNC B0 ;  /* 0x0000000000007941 */ /* 0x000fea0003800000 */
.L_x_4684:
[----:B-----5:R3:W-:Y:S02]  /*11d10*/  STS.128 [R243], R32 ;  /* 0x00000020f3007388 */ /* 0x0207e40000000c00 */
.L_x_4683:
[----:B------:R-:W-:Y:S05]  /*11d20*/  BSYNC B1 ;  /* 0x0000000000017941 */ /* 0x000fea0003800000 */
.L_x_4682:
        /* <DEDUP_REMOVED lines=91> */
.L_x_4689:
[----:B------:R-:W-:Y:S05]  /*122e0*/  BSYNC B0 ;  /* 0x0000000000007941 */ /* 0x000fea0003800000 */
.L_x_4688:
[----:B-----5:R1:W-:Y:S02]  /*122f0*/  STS.128 [R243+0x2000], R32 ;  /* 0x00200020f3007388 */ /* 0x0203e40000000c00 */
.L_x_4687:
[----:B------:R-:W-:Y:S05]  /*12300*/  BSYNC B1 ;  /* 0x0000000000017941 */ /* 0x000fea0003800000 */
.L_x_4686:
        /* <DEDUP_REMOVED lines=91> */
.L_x_4693:
[----:B------:R-:W-:Y:S05]  /*128c0*/  BSYNC B0 ;  /* 0x0000000000007941 */ /* 0x000fea0003800000 */
.L_x_4692:
[----:B-----5:R3:W-:Y:S02]  /*128d0*/  STS.128 [R243+0x4000], R32 ;  /* 0x00400020f3007388 */ /* 0x0207e40000000c00 */
.L_x_4691:
[----:B------:R-:W-:Y:S05]  /*128e0*/  BSYNC B1 ;  /* 0x0000000000017941 */ /* 0x000fea0003800000 */
.L_x_4690:
        /* <DEDUP_REMOVED lines=28> */
[----:B-1----:R-:W-:Y:S01]  /*12ab0*/  SHF.L.U32 R47, R33, 0x10, RZ ;  /* 0x00000010212f7819 */ /* 0x002fe200000006ff */
        /* <DEDUP_REMOVED lines=61> */
.L_x_4695:
[----:B------:R-:W-:Y:S05]  /*12e90*/  BSYNC B0 ;  /* 0x0000000000007941 */ /* 0x000fea0003800000 */
.L_x_4694:
[----:B-----5:R3:W-:Y:S02]  /*12ea0*/  STS.128 [R243+0x6000], R32 ;  /* 0x00600020f3007388 */ /* 0x0207e40000000c00 */
.L_x_4681:
[----:B------:R-:W-:Y:S05]  /*12eb0*/  BSYNC B2 ;  /* 0x0000000000027941 */ /* 0x000fea0003800000 */
.L_x_4680:
        /* <DEDUP_REMOVED lines=96> */
.L_x_4701:
[----:B------:R-:W-:Y:S05]  /*134c0*/  BSYNC B0 ;  /* 0x0000000000007941 */ /* 0x000fea0003800000 */
.L_x_4700:
[----:B-----5:R3:W-:Y:S02]  /*134d0*/  STS.128 [R243+0x800], R32 ;  /* 0x00080020f3007388 */ /* 0x0207e40000000c00 */
.L_x_4699:
[----:B------:R-:W-:Y:S05]  /*134e0*/  BSYNC B1 ;  /* 0x0000000000017941 */ /* 0x000fea0003800000 */
.L_x_4698:
        /* <DEDUP_REMOVED lines=91> */
.L_x_4705:
[----:B------:R-:W-:Y:S05]  /*13aa0*/  BSYNC B0 ;  /* 0x0000000000007941 */ /* 0x000fea0003800000 */
.L_x_4704:
[----:B-----5:R3:W-:Y:S02]  /*13ab0*/  STS.128 [R243+0x2800], R32 ;  /* 0x00280020f3007388 */ /* 0x0207e40000000c00 */
.L_x_4703:
[----:B------:R-:W-:Y:S05]  /*13ac0*/  BSYNC B1 ;  /* 0x0000000000017941 */ /* 0x000fea0003800000 */
.L_x_4702:
        /* <DEDUP_REMOVED lines=91> */
.L_x_4709:
[----:B------:R-:W-:Y:S05]  /*14080*/  BSYNC B0 ;  /* 0x0000000000007941 */ /* 0x000fea0003800000 */
.L_x_4708:
[----:B-----5:R3:W-:Y:S02]  /*14090*/  STS.128 [R243+0x4800], R32 ;  /* 0x00480020f3007388 */ /* 0x0207e40000000c00 */
.L_x_4707:
[----:B------:R-:W-:Y:S05]  /*140a0*/  BSYNC B1 ;  /* 0x0000000000017941 */ /* 0x000fea0003800000 */
.L_x_4706:
        /* <DEDUP_REMOVED lines=14> */
[----:B-1----:R-:W-:Y:S02]  /*14190*/  LEA.HI.X.SX32 R12, R20, R4, 0x1, P1 ;  /* 0x00000004140c7211 */ /* 0x002fe400008f0eff */
        /* <DEDUP_REMOVED lines=75> */
.L_x_4711:
[----:B------:R-:W-:Y:S05]  /*14650*/  BSYNC B0 ;  /* 0x0000000000007941 */ /* 0x000fea0003800000 */
.L_x_4710:
[----:B-----5:R3:W-:Y:S02]  /*14660*/  STS.128 [R243+0x6800], R32 ;  /* 0x00680020f3007388 */ /* 0x0207e40000000c00 */
.L_x_4697:
[----:B------:R-:W-:Y:S05]  /*14670*/  BSYNC B2 ;  /* 0x0000000000027941 */ /* 0x000fea0003800000 */
.L_x_4696:
        /* <DEDUP_REMOVED lines=96> */
.L_x_4717:
[----:B------:R-:W-:Y:S05]  /*14c80*/  BSYNC B0 ;  /* 0x0000000000007941 */ /* 0x000fea0003800000 */
.L_x_4716:
[----:B-----5:R1:W-:Y:S02]  /*14c90*/  STS.128 [R243+0x1000], R32 ;  /* 0x00100020f3007388 */ /* 0x0203e40000000c00 */
.L_x_4715:
[----:B------:R-:W-:Y:S05]  /*14ca0*/  BSYNC B1 ;  /* 0x0000000000017941 */ /* 0x000fea0003800000 */
.L_x_4714:
        /* <DEDUP_REMOVED lines=91> */
.L_x_4721:
[----:B------:R-:W-:Y:S05]  /*15260*/  BSYNC B0 ;  /* 0x0000000000007941 */ /* 0x000fea0003800000 */
.L_x_4720:
[----:B-----5:R3:W-:Y:S02]  /*15270*/  STS.128 [R243+0x3000], R32 ;  /* 0x00300020f3007388 */ /* 0x0207e40000000c00 */
.L_x_4719:
[----:B------:R-:W-:Y:S05]  /*15280*/  BSYNC B1 ;  /* 0x0000000000017941 */ /* 0x000fea0003800000 */
.L_x_4718:
        /* <DEDUP_REMOVED lines=91> */
.L_x_4725:
[----:B------:R-:W-:Y:S05]  /*15840*/  BSYNC B0 ;  /* 0x0000000000007941 */ /* 0x000fea0003800000 */
.L_x_4724:
[----:B-----5:R3:W-:Y:S02]  /*15850*/  STS.128 [R243+0x5000], R32 ;  /* 0x00500020f3007388 */ /* 0x0207e40000000c00 */
.L_x_4723:
[----:B------:R-:W-:Y:S05]  /*15860*/  BSYNC B1 ;  /* 0x0000000000017941 */ /* 0x000fea0003800000 */
.L_x_4722:
        /* <DEDUP_REMOVED lines=20> */
[C---:B-1-3--:R-:W-:Y:S01]  /*159b0*/  IADD3 R32, P1, R13.reuse, R3, RZ ;  /* 0x000000030d207210 */ /* 0x04afe20007f3e0ff */
[----:B------:R-:W3:Y:S03]  /*159c0*/  LD.E.128 R28, [R30.64+0x180] ;  /* 0x000180061e1c7980 */ /* 0x000ee6000c101d00 */
        /* <DEDUP_REMOVED lines=12> */
[C---:B--2---:R-:W-:Y:S01]  /*15a90*/  SHF.L.U32 R23, R25.reuse, 0x10, RZ ;  /* 0x0000001019177819 */ /* 0x044fe200000006ff */
[----:B------:R-:W-:Y:S01]  /*15aa0*/  IMAD.U32 R46, R24, 0x10000, RZ ;  /* 0x00010000182e7824 */ /* 0x000fe200078e00ff */
[----:B------:R-:W-:Y:S01]  /*15ab0*/  LOP3.LUT R59, R25, 0xffff0000, RZ, 0xc0, !PT ;  /* 0xffff0000193b7812 */ /* 0x000fe200078ec0ff */
[----:B------:R-:W-:Y:S01]  /*15ac0*/  IMAD.U32 R58, R26, 0x10000, RZ ;  /* 0x000100001a3a7824 */ /* 0x000fe200078e00ff */
[C---:B------:R-:W-:Y:S02]  /*15ad0*/  SHF.L.U32 R25, R27.reuse, 0x10, RZ ;  /* 0x000000101b197819 */ /* 0x040fe400000006ff */
[----:B------:R-:W-:Y:S02]  /*15ae0*/  LOP3.LUT R62, R27, 0xffff0000, RZ, 0xc0, !PT ;  /* 0xffff00001b3e7812 */ /* 0x000fe400078ec0ff */
        /* <DEDUP_REMOVED lines=18> */
[----:B----4-:R-:W-:Y:S01]  /*15c10*/  LOP3.LUT R28, R32, 0xffff0000, RZ, 0xc0, !PT ;  /* 0xffff0000201c7812 */ /* 0x010fe200078ec0ff */
[----:B------:R-:W-:Y:S01]  /*15c20*/  FMUL.FTZ R23, R23, R27 ;  /* 0x0000001b17177220 */ /* 0x000fe20000410000 */
[----:B------:R-:W-:Y:S01]  /*15c30*/  SHF.L.U32 R27, R33, 0x10, RZ ;  /* 0x00000010211b7819 */ /* 0x000fe200000006ff */
[----:B------:R-:W-:Y:S01]  /*15c40*/  FMUL.FTZ R25, R25, R29 ;  /* 0x0000001d19197220 */ /* 0x000fe20000410000 */
[----:B------:R-:W-:Y:S01]  /*15c50*/  LOP3.LUT R33, R33, 0xffff0000, RZ, 0xc0, !PT ;  /* 0xffff000021217812 */ /* 0x000fe200078ec0ff */
[----:B------:R-:W-:Y:S01]  /*15c60*/  FMUL.FTZ R62, R62, R31 ;  /* 0x0000001f3e3e7220 */ /* 0x000fe20000410000 */
[----:B------:R-:W-:Y:S01]  /*15c70*/  LOP3.LUT R31, R34, 0xffff0000, RZ, 0xc0, !PT ;  /* 0xffff0000221f7812 */ /* 0x000fe200078ec0ff */
[----:B------:R-:W-:-:S02]  /*15c80*/  IMAD.U32 R29, R32, 0x10000, RZ ;  /* 0x00010000201d7824 */ /* 0x000fc400078e00ff */
[----:B------:R-:W-:Y:S01]  /*15c90*/  FMUL.FTZ R26, R26, R30 ;  /* 0x0000001e1a1a7220 */ /* 0x000fe20000410000 */
[C---:B------:R-:W-:Y:S01]  /*15ca0*/  SHF.L.U32 R30, R35.reuse, 0x10, RZ ;  /* 0x00000010231e7819 */ /* 0x040fe200000006ff */
[----:B------:R-:W-:Y:S01]  /*15cb0*/  IMAD.U32 R32, R34, 0x10000, RZ ;  /* 0x0001000022207824 */ /* 0x000fe200078e00ff */
[----:B------:R-:W-:Y:S01]  /*15cc0*/  LOP3.LUT R34, R35, 0xffff0000, RZ, 0xc0, !PT ;  /* 0xffff000023227812 */ /* 0x000fe200078ec0ff */
[----:B------:R-:W-:Y:S02]  /*15cd0*/  FMUL.FTZ R59, R59, R64 ;  /* 0x000000403b3b7220 */ /* 0x000fe40000410000 */
[----:B------:R-:W-:Y:S02]  /*15ce0*/  @!P0 FADD.FTZ R63, -R63, -RZ ;  /* 0x800000ff3f3f8221 */ /* 0x000fe40000010100 */
[----:B------:R-:W-:Y:S02]  /*15cf0*/  FFMA.FTZ R23, R38, R27, R23 ;  /* 0x0000001b26177223 */ /* 0x000fe40000010017 */
[----:B------:R-:W-:-:S02]  /*15d00*/  FFMA.FTZ R13, R13, R33, R59 ;  /* 0x000000210d0d7223 */ /* 0x000fc4000001003b */
[----:B------:R-:W-:Y:S02]  /*15d10*/  FMUL.FTZ R46, R46, R61 ;  /* 0x0000003d2e2e7220 */ /* 0x000fe40000410000 */
[----:B------:R-:W-:Y:S01]  /*15d20*/  FMUL.FTZ R58, R58, R63 ;  /* 0x0000003f3a3a7220 */ /* 0x000fe20000410000 */
[----:B------:R-:W-:Y:S01]  /*15d30*/  F2FP.BF16.PACK_AB R13, R13, R23 ;  /* 0x000000170d0d723e */ /* 0x000fe200000010ff */
        /* <DEDUP_REMOVED lines=8> */
[----:B------:R-:W-:Y:S01]  /*15dc0*/  IMAD.MOV.U32 R21, RZ, RZ, R13 ;  /* 0x000000ffff157224 */ /* 0x000fe200078e000d */
[----:B------:R-:W-:Y:S02]  /*15dd0*/  MOV R23, R25 ;  /* 0x0000001900177202 */ /* 0x000fe40000000f00 */
[----:B------:R-:W-:Y:S02]  /*15de0*/  F2FP.BF16.PACK_AB R22, R22, R32 ;  /* 0x000000201616723e */ /* 0x000fe400000010ff */
.L_x_4727:
[----:B------:R-:W-:Y:S05]  /*15df0*/  BSYNC B0 ;  /* 0x0000000000007941 */ /* 0x000fea0003800000 */
.L_x_4726:
[----:B-----5:R1:W-:Y:S02]  /*15e00*/  STS.128 [R243+0x7000], R20 ;  /* 0x00700014f3007388 */ /* 0x0203e40000000c00 */
.L_x_4713:
[----:B------:R-:W-:Y:S05]  /*15e10*/  BSYNC B2 ;  /* 0x0000000000027941 */ /* 0x000fea0003800000 */
.L_x_4712:
        /* <DEDUP_REMOVED lines=90> */
[----:B------:R-:W-:-:S03]  /*163c0*/  IMAD.MOV.U32 R22, RZ, RZ, R31 ;  /* 0x000000ffff167224 */ /* 0x000fc600078e001f */
[----:B------:R-:W-:Y:S01]  /*163d0*/  F2FP.BF16.PACK_AB R24, R20, R24 ;  /* 0x000000181418723e */ /* 0x000fe200000010ff */
[----:B------:R-:W-:Y:S01]  /*163e0*/  IMAD.MOV.U32 R20, RZ, RZ, R18 ;  /* 0x000000ffff147224 */ /* 0x000fe200078e0012 */
[----:B------:R-:W-:Y:S02]  /*163f0*/  MOV R21, R7 ;  /* 0x0000000700157202 */ /* 0x000fe40000000f00 */
[----:B------:R-:W-:Y:S02]  /*16400*/  MOV R23, R24 ;  /* 0x0000001800177202 */ /* 0x000fe40000000f00 */
.L_x_4731:
[----:B------:R-:W-:Y:S05]  /*16410*/  BSYNC B0 ;  /* 0x0000000000007941 */ /* 0x000fea0003800000 */
.L_x_4730:
[----:B-----5:R1:W-:Y:S02]  /*16420*/  STS.128 [R243+0x1800], R20 ;  /* 0x00180014f3007388 */ /* 0x0203e40000000c00 */
.L_x_4729:
[----:B------:R-:W-:Y:S05]  /*16430*/  BSYNC B1 ;  /* 0x0000000000017941 */ /* 0x000fea0003800000 */
.L_x_4728:
        /* <DEDUP_REMOVED lines=34> */
[----:B------:R-:W-:Y:S01]  /*16660*/  LOP3.LUT R19, R23, 0xffff0000, RZ, 0xc0, !PT ;  /* 0xffff000017137812 */ /* 0x000fe200078ec0ff */
[C---:B--2---:R-:W-:Y:S01]  /*16670*/  IMAD.U32 R22, R25.reuse, 0x10000, RZ ;  /* 0x0001000019167824 */ /* 0x044fe200078e00ff */
[----:B------:R-:W-:-:S02]  /*16680*/  LOP3.LUT R47, R25, 0xffff0000, RZ, 0xc0, !PT ;  /* 0xffff0000192f7812 */ /* 0x000fc400078ec0ff */
[C---:B------:R-:W-:Y:S02]  /*16690*/  SHF.L.U32 R37, R24.reuse, 0x10, RZ ;  /* 0x0000001018257819 */ /* 0x040fe400000006ff */
[----:B------:R-:W-:Y:S01]  /*166a0*/  LOP3.LUT R23, R24, 0xffff0000, RZ, 0xc0, !PT ;  /* 0xffff000018177812 */ /* 0x000fe200078ec0ff */
[----:B------:R-:W-:Y:S01]  /*166b0*/  IMAD.U32 R24, R27, 0x10000, RZ ;  /* 0x000100001b187824 */ /* 0x000fe200078e00ff */
[C---:B------:R-:W-:Y:S02]  /*166c0*/  SHF.L.U32 R46, R26.reuse, 0x10, RZ ;  /* 0x000000101a2e7819 */ /* 0x040fe400000006ff */
[----:B------:R-:W-:Y:S01]  /*166d0*/  LOP3.LUT R25, R26, 0xffff0000, RZ, 0xc0, !PT ;  /* 0xffff00001a197812 */ /* 0x000fe200078ec0ff */
[----:B---3--:R-:W-:Y:S01]  /*166e0*/  IMAD.U32 R26, R29, 0x10000, RZ ;  /* 0x000100001d1a7824 */ /* 0x008fe200078e00ff */
[----:B------:R-:W-:Y:S02]  /*166f0*/  LOP3.LUT R59, R27, 0xffff0000, RZ, 0xc0, !PT ;  /* 0xffff00001b3b7812 */ /* 0x000fe400078ec0ff */
[----:B------:R-:W-:Y:S01]  /*16700*/  LOP3.LUT R62, R29, 0xffff0000, RZ, 0xc0, !PT ;  /* 0xffff00001d3e7812 */ /* 0x000fe200078ec0ff */
[----:B------:R-:W-:Y:S01]  /*16710*/  @!P0 FADD.FTZ R26, -R26, -RZ ;  /* 0x800000ff1a1a8221 */ /* 0x000fe20000010100 */
[----:B------:R-:W-:-:S02]  /*16720*/  SHF.L.U32 R58, R28, 0x10, RZ ;  /* 0x000000101c3a7819 */ /* 0x000fc400000006ff */
        /* <DEDUP_REMOVED lines=8> */
[----:B------:R-:W-:Y:S01]  /*167b0*/  @!P0 FADD.FTZ R29, -R29, -RZ ;  /* 0x800000ff1d1d8221 */ /* 0x000fe20000010100 */
[----:B----4-:R-:W-:Y:S01]  /*167c0*/  SHF.L.U32 R31, R34, 0x10, RZ ;  /* 0x00000010221f7819 */ /* 0x010fe200000006ff */
[----:B------:R-:W-:-:S02]  /*167d0*/  @!P0 FADD.FTZ R30, -R30, -RZ ;  /* 0x800000ff1e1e8221 */ /* 0x000fc40000010100 */
[----:B------:R-:W-:Y:S02]  /*167e0*/  @!P0 FADD.FTZ R58, -R58, -RZ ;  /* 0x800000ff3a3a8221 */ /* 0x000fe40000010100 */
[----:B------:R-:W-:Y:S01]  /*167f0*/  FMUL.FTZ R23, R23, R27 ;  /* 0x0000001b17177220 */ /* 0x000fe20000410000 */
[----:B------:R-:W-:Y:S01]  /*16800*/  LOP3.LUT R27, R32, 0xffff0000, RZ, 0xc0, !PT ;  /* 0xffff0000201b7812 */ /* 0x000fe200078ec0ff */
[----:B------:R-:W-:Y:S01]  /*16810*/  FMUL.FTZ R24, R24, R28 ;  /* 0x0000001c18187220 */ /* 0x000fe20000410000 */
[----:B------:R-:W-:Y:S01]  /*16820*/  SHF.L.U32 R28, R32, 0x10, RZ ;  /* 0x00000010201c7819 */ /* 0x000fe200000006ff */
[----:B------:R-:W-:Y:S01]  /*16830*/  FMUL.FTZ R59, R59, R30 ;  /* 0x0000001e3b3b7220 */ /* 0x000fe20000410000 */
[----:B------:R-:W-:Y:S01]  /*16840*/  LOP3.LUT R32, R33, 0xffff0000, RZ, 0xc0, !PT ;  /* 0xffff000021207812 */ /* 0x000fe200078ec0ff */
        /* <DEDUP_REMOVED lines=8> */
[----:B------:R-:W-:Y:S02]  /*168d0*/  IMAD.U32 R29, R35, 0x10000, RZ ;  /* 0x00010000231d7824 */ /* 0x000fe400078e00ff */
[----:B------:R-:W-:Y:S02]  /*168e0*/  FMUL.FTZ R46, R46, R61 ;  /* 0x0000003d2e2e7220 */ /* 0x000fe40000410000 */
[----:B------:R-:W-:-:S02]  /*168f0*/  FFMA.FTZ R22, R36, R26, R22 ;  /* 0x0000001a24167223 */ /* 0x000fc40000010016 */
        /* <DEDUP_REMOVED lines=9> */
[----:B------:R-:W-:-:S04]  /*16990*/  F2FP.BF16.PACK_AB R19, R19, R24 ;  /* 0x000000181313723e */ /* 0x000fc800000010ff */
[----:B------:R-:W-:Y:S01]  /*169a0*/  F2FP.BF16.PACK_AB R22, R20, R21 ;  /* 0x000000151416723e */ /* 0x000fe200000010ff */
[----:B------:R-:W-:Y:S01]  /*169b0*/  IMAD.MOV.U32 R21, RZ, RZ, R7 ;  /* 0x000000ffff157224 */ /* 0x000fe200078e0007 */
[----:B------:R-:W-:Y:S02]  /*169c0*/  MOV R20, R11 ;  /* 0x0000000b00147202 */ /* 0x000fe40000000f00 */
[----:B------:R-:W-:Y:S02]  /*169d0*/  MOV R23, R19 ;  /* 0x0000001300177202 */ /* 0x000fe40000000f00 */
.L_x_4735:
[----:B------:R-:W-:Y:S05]  /*169e0*/  BSYNC B0 ;  /* 0x0000000000007941 */ /* 0x000fea0003800000 */
.L_x_4734:
[----:B-----5:R1:W-:Y:S02]  /*169f0*/  STS.128 [R243+0x3800], R20 ;  /* 0x00380014f3007388 */ /* 0x0203e40000000c00 */
.L_x_4733:
[----:B------:R-:W-:Y:S05]  /*16a00*/  BSYNC B1 ;  /* 0x0000000000017941 */ /* 0x000fea0003800000 */
.L_x_4732:
        /* <DEDUP_REMOVED lines=39> */
[C---:B------:R-:W-:Y:S01]  /*16c80*/  SHF.L.U32 R36, R24.reuse, 0x10, RZ ;  /* 0x0000001018247819 */ /* 0x040fe200000006ff */
[C---:B---3--:R-:W-:Y:S01]  /*16c90*/  IMAD.U32 R26, R29.reuse, 0x10000, RZ ;  /* 0x000100001d1a7824 */ /* 0x048fe200078e00ff */
[----:B------:R-:W-:Y:S02]  /*16ca0*/  LOP3.LUT R61, R29, 0xffff0000, RZ, 0xc0, !PT ;  /* 0xffff00001d3d7812 */ /* 0x000fe400078ec0ff */
        /* <DEDUP_REMOVED lines=13> */
[----:B------:R-:W-:-:S02]  /*16d80*/  IMAD.U32 R28, R31, 0x10000, RZ ;  /* 0x000100001f1c7824 */ /* 0x000fc400078e00ff */
[----:B------:R-:W-:Y:S01]  /*16d90*/  @!P0 FADD.FTZ R30, -R30, -RZ ;  /* 0x800000ff1e1e8221 */ /* 0x000fe20000010100 */
[----:B----4-:R-:W-:Y:S01]  /*16da0*/  SHF.L.U32 R31, R34, 0x10, RZ ;  /* 0x00000010221f7819 */ /* 0x010fe200000006ff */
[----:B------:R-:W-:Y:S02]  /*16db0*/  @!P0 FADD.FTZ R27, -R27, -RZ ;  /* 0x800000ff1b1b8221 */ /* 0x000fe40000010100 */
[----:B------:R-:W-:Y:S02]  /*16dc0*/  @!P0 FADD.FTZ R28, -R28, -RZ ;  /* 0x800000ff1c1c8221 */ /* 0x000fe40000010100 */
[----:B------:R-:W-:Y:S02]  /*16dd0*/  @!P0 FADD.FTZ R47, -R47, -RZ ;  /* 0x800000ff2f2f8221 */ /* 0x000fe40000010100 */
[----:B------:R-:W-:Y:S01]  /*16de0*/  FMUL.FTZ R58, R58, R30 ;  /* 0x0000001e3a3a7220 */ /* 0x000fe20000410000 */
[----:B------:R-:W-:Y:S01]  /*16df0*/  LOP3.LUT R30, R34, 0xffff0000, RZ, 0xc0, !PT ;  /* 0xffff0000221e7812 */ /* 0x000fe200078ec0ff */
        /* <DEDUP_REMOVED lines=8> */
[----:B------:R-:W-:-:S02]  /*16e80*/  IMAD.U32 R29, R35, 0x10000, RZ ;  /* 0x00010000231d7824 */ /* 0x000fc400078e00ff */
[----:B------:R-:W-:Y:S02]  /*16e90*/  FMUL.FTZ R22, R22, R26 ;  /* 0x0000001a16167220 */ /* 0x000fe40000410000 */
[----:B------:R-:W-:Y:S02]  /*16ea0*/  FFMA.FTZ R20, R20, R31, R38 ;  /* 0x0000001f14147223 */ /* 0x000fe40000010026 */
[----:B------:R-:W-:Y:S02]  /*16eb0*/  FFMA.FTZ R19, R19, R30, R25 ;  /* 0x0000001e13137223 */ /* 0x000fe40000010019 */
[----:B------:R-:W-:Y:S02]  /*16ec0*/  FMUL.FTZ R46, R46, R61 ;  /* 0x0000003d2e2e7220 */ /* 0x000fe40000410000 */
[----:B------:R-:W-:Y:S01]  /*16ed0*/  IMAD.U32 R26, R33, 0x10000, RZ ;  /* 0x00010000211a7824 */ /* 0x000fe200078e00ff */
[----:B------:R-:W-:Y:S01]  /*16ee0*/  F2FP.BF16.PACK_AB R19, R19, R20 ;  /* 0x000000141313723e */ /* 0x000fe200000010ff */
        /* <DEDUP_REMOVED lines=8> */
[----:B------:R-:W-:Y:S01]  /*16f70*/  IMAD.MOV.U32 R22, RZ, RZ, R19 ;  /* 0x000000ffff167224 */ /* 0x000fe200078e0013 */
[----:B------:R-:W-:-:S02]  /*16f80*/  MOV R20, R10 ;  /* 0x0000000a00147202 */ /* 0x000fc40000000f00 */
[----:B------:R-:W-:Y:S02]  /*16f90*/  F2FP.BF16.PACK_AB R21, R7, R21 ;  /* 0x000000150715723e */ /* 0x000fe400000010ff */
[----:B------:R-:W-:Y:S02]  /*16fa0*/  MOV R23, R18 ;  /* 0x0000001200177202 */ /* 0x000fe40000000f00 */
.L_x_4739:
[----:B------:R-:W-:Y:S05]  /*16fb0*/  BSYNC B0 ;  /* 0x0000000000007941 */ /* 0x000fea0003800000 */
.L_x_4738:
[----:B-----5:R1:W-:Y:S02]  /*16fc0*/  STS.128 [R243+0x5800], R20 ;  /* 0x00580014f3007388 */ /* 0x0203e40000000c00 */
.L_x_4737:
[----:B------:R-:W-:Y:S05]  /*16fd0*/  BSYNC B1 ;  /* 0x0000000000017941 */ /* 0x000fea0003800000 */
.L_x_4736:
        /* <DEDUP_REMOVED lines=18> */
[C---:B-1----:R-:W-:Y:S01]  /*17100*/  LEA R16, P1, R9.reuse, R42, 0x1 ;  /* 0x0000002a09107211 */ /* 0x042fe200078208ff */
        /* <DEDUP_REMOVED lines=74> */
.L_x_4741:
[----:B------:R-:W-:Y:S05]  /*175b0*/  BSYNC B0 ;  /* 0x0000000000007941 */ /* 0x000fea0003800000 */
.L_x_4740:
[----:B-----5:R1:W-:Y:S01]  /*175c0*/  STS.128 [R243+0x7800], R20 ;  /* 0x00780014f3007388 */ /* 0x0203e20000000c00 */
[----:B------:R-:W-:Y:S05]  /*175d0*/  BRA `(.L_x_4665) ;  /* 0x0000095000007947 */ /* 0x000fea0003800000 */
.L_x_4615:
        /* <DEDUP_REMOVED lines=37> */
.L_x_4743:
[----:B------:R-:W-:Y:S05]  /*17830*/  BSYNC B0 ;  /* 0x0000000000007941 */ /* 0x000fea0003800000 */
.L_x_4742:
        /* <DEDUP_REMOVED lines=36> */
.L_x_4745:
[----:B------:R-:W-:Y:S05]  /*17a80*/  BSYNC B0 ;  /* 0x0000000000007941 */ /* 0x000fea0003800000 */
.L_x_4744:
        /* <DEDUP_REMOVED lines=36> */
.L_x_4747:
[----:B------:R-:W-:Y:S05]  /*17cd0*/  BSYNC B0 ;  /* 0x0000000000007941 */ /* 0x000fea0003800000 */
.L_x_4746:
        /* <DEDUP_REMOVED lines=37> */
.L_x_4665:
[----:B------:R-:W-:Y:S05]  /*17f30*/  BSYNC B3 ;  /* 0x0000000000037941 */ /* 0x000fea0003800000 */
.L_x_4614:
[----:B-1----:R-:W-:Y:S01]  /*17f40*/  LEA R3, R167, 0xffffffc0, 0x6 ;  /* 0xffffffc0a7037811 */ /* 0x002fe200078e30ff */
[----:B------:R-:W-:Y:S01]  /*17f50*/  BSSY B0, `(.L_x_4748) ;  /* 0x0000024000007945 */ /* 0x000fe20003800000 */
[----:B------:R-:W-:-:S03]  /*17f60*/  LOP3.LUT R246, R60, 0xff, RZ, 0xc0, !PT ;  /* 0x000000ff3cf67812 */ /* 0x000fc600078ec0ff */
        /* <DEDUP_REMOVED lines=34> */
.L_x_4749:
[----:B------:R-:W-:Y:S05]  /*18190*/  BSYNC B0 ;  /* 0x0000000000007941 */ /* 0x000fea0003800000 */
.L_x_4748:
        /* <DEDUP_REMOVED lines=8> */
[----:B--2---:R-:W-:-:S05]  /*18220*/  IADD3 R4, P2, R233, R158, RZ ;  /* 0x0000009ee9047210 */ /* 0x004fca0007f5e0ff */
[----:B------:R-:W-:Y:S01]  /*18230*/  IMAD.X R0, R234, 0x1, R161, P2 ;  /* 0x00000001ea007824 */ /* 0x000fe200010e06a1 */
        /* <DEDUP_REMOVED lines=28> */
.L_x_4751:
[----:B------:R-:W-:Y:S05]  /*18400*/  BSYNC B0 ;  /* 0x0000000000007941 */ /* 0x000fea0003800000 */
.L_x_4750:
        /* <DEDUP_REMOVED lines=9> */
[----:B--2---:R-:W-:-:S02]  /*184a0*/  SHF.L.U64.HI R4, R50, 0x5, R51 ;  /* 0x0000000532047819 */ /* 0x004fc40000010233 */
        /* <DEDUP_REMOVED lines=30> */
.L_x_4753:
[----:B------:R-:W-:Y:S05]  /*18690*/  BSYNC B0 ;  /* 0x0000000000007941 */ /* 0x000fea0003800000 */
.L_x_4752:
        /* <DEDUP_REMOVED lines=9> */
[----:B-12---:R-:W-:Y:S01]  /*18730*/  IMAD.WIDE.U32 R4, R50, 0x30, R160 ;  /* 0x0000003032047825 */ /* 0x006fe200078e00a0 */
[----:B------:R-:W-:-:S03]  /*18740*/  LOP3.LUT P1, RZ, R246, 0x8, RZ, 0xc0, !PT ;  /* 0x00000008f6ff7812 */ /* 0x000fc6000782c0ff */
[----:B------:R-:W-:-:S04]  /*18750*/  IMAD.IADD R0, R5, 0x1, R0 ;  /* 0x0000000105007824 */ /* 0x000fc800078e0200 */
[CC--:B------:R-:W-:Y:S02]  /*18760*/  @P4 LEA R18, P6, R4.reuse, R162.reuse, 0x1 ;  /* 0x000000a204124211 */ /* 0x0c0fe400078c08ff */
[----:B------:R-:W-:Y:S02]  /*18770*/  @!P5 IMAD.MOV.U32 R6, RZ, RZ, R236 ;  /* 0x000000ffff06d224 */ /* 0x000fe400078e00ec */
[----:B------:R-:W-:Y:S01]  /*18780*/  @!P5 IMAD.MOV.U32 R7, RZ, RZ, R235 ;  /* 0x000000ffff07d224 */ /* 0x000fe200078e00eb */
[CC--:B------:R-:W-:Y:S01]  /*18790*/  @P3 LEA R16, P2, R4.reuse, R162.reuse, 0x1 ;  /* 0x000000a204103211 */ /* 0x0c0fe200078408ff */
[----:B------:R-:W-:Y:S01]  /*187a0*/  @!P5 IMAD R51, R51, 0x60, RZ ;  /* 0x000000603333d824 */ /* 0x000fe200078e02ff */
[----:B------:R-:W-:Y:S01]  /*187b0*/  @P1 LEA R10, P0, R4, R162, 0x1 ;  /* 0x000000a2040a1211 */ /* 0x000fe200078008ff */
[----:B------:R-:W-:Y:S01]  /*187c0*/  @!P5 IMAD.WIDE.U32 R6, R50, 0x60, R6 ;  /* 0x000000603206d825 */ /* 0x000fe200078e0006 */
[CCC-:B------:R-:W-:Y:S02]  /*187d0*/  @P4 LEA.HI.X R19, R4.reuse, R163.reuse, R0.reuse, 0x1, P6 ;  /* 0x000000a304134211 */ /* 0x1c0fe400030f0c00 */
[CCC-:B------:R-:W-:Y:S01]  /*187e0*/  @P3 LEA.HI.X R17, R4.reuse, R163.reuse, R0.reuse, 0x1, P2 ;  /* 0x000000a304113211 */ /* 0x1c0fe200010f0c00 */
        /* <DEDUP_REMOVED lines=22> */
.L_x_4755:
[----:B------:R-:W-:Y:S05]  /*18950*/  BSYNC B0 ;  /* 0x0000000000007941 */ /* 0x000fea0003800000 */
.L_x_4754:
[----:B-12---:R-:W2:Y:S04]  /*18960*/  LD.E.64 R16, [R14.64+0x1c0] ;  /* 0x0001c0060e107980 */ /* 0x006ea8000c101b00 */
[----:B---3--:R-:W3:Y:S01]  /*18970*/  LD.E.64 R6, [R14.64+0x1b8] ;  /* 0x0001b8060e067980 */ /* 0x008ee2000c101b00 */
[----:B------:R-:W-:-:S03]  /*18980*/  MOV R174, R238 ;  /* 0x000000ee00ae7202 */ /* 0x000fc60000000f00 */
[----:B----4-:R-:W4:Y:S04]  /*18990*/  LD.E R4, [R14.64+0xd8] ;  /* 0x0000d8060e047980 */ /* 0x010f28000c101900 */
[----:B------:R-:W0:Y:S01]  /*189a0*/  LDGDEPBAR ;  /* 0x00000000000079af */ /* 0x000e220000000000 */
[----:B--2---:R-:W-:Y:S02]  /*189b0*/  IMAD R0, R17, R239, RZ ;  /* 0x000000ef11007224 */ /* 0x004fe400078e02ff */
[----:B------:R-:W-:-:S04]  /*189c0*/  IMAD.WIDE.U32 R10, R239, R16, R174 ;  /* 0x00000010ef0a7225 */ /* 0x000fc800078e00ae */
[----:B------:R-:W-:Y:S01]  /*189d0*/  IMAD R0, R16, R57, R0 ;  /* 0x0000003910007224 */ /* 0x000fe200078e0200 */
[----:B---3--:R-:W-:-:S04]  /*189e0*/  LEA R6, P0, R10, R6, 0x2 ;  /* 0x000000060a067211 */ /* 0x008fc800078010ff */
[----:B------:R-:W-:-:S04]  /*189f0*/  IADD3 R0, R11, R0, RZ ;  /* 0x000000000b007210 */ /* 0x000fc80007ffe0ff */
[----:B------:R-:W-:-:S05]  /*18a00*/  LEA.HI.X R7, R10, R7, R0, 0x2, P0 ;  /* 0x000000070a077211 */ /* 0x000fca00000f1400 */
[----:B------:R-:W2:Y:S01]  /*18a10*/  LD.E R0, [R6.64] ;  /* 0x0000000606007980 */ /* 0x000ea2000c101900 */
[----:B------:R-:W-:-:S04]  /*18a20*/  DEPBAR.LE SB0, 0x0 ;  /* 0x000080000000791a */ /* 0x000fc80000000000 */
[----:B------:R-:W-:Y:S01]  /*18a30*/  BAR.SYNC.DEFER_BLOCKING 0x0 ;  /* 0x0000000000007b1d */ /* 0x000fe20000010000 */
[----:B------:R-:W-:-:S05]  /*18a40*/  ISETP.GE.AND P0, PT, R170, R2, PT ;  /* 0x00000002aa00720c */ /* 0x000fca0003f06270 */
[----:B----4-:R-:W2:Y:S01]  /*18a50*/  MUFU.RCP R4, R4 ;  /* 0x0000000400047308 */ /* 0x010ea20000001000 */
[----:B------:R-:W-:Y:S07]  /*18a60*/  BSSY B0, `(.L_x_4756) ;  /* 0x0000026000007945 */ /* 0x000fee0003800000 */
[----:B------:R1:W-:Y:S04]  /*18a70*/  @P0 STS.128 [R243+0x10000], RZ ;  /* 0x010000fff3000388 */ /* 0x0003e80000000c00 */
[----:B------:R1:W-:Y:S04]  /*18a80*/  @P0 STS.128 [R243+0x12000], RZ ;  /* 0x012000fff3000388 */ /* 0x0003e80000000c00 */
[----:B------:R1:W-:Y:S04]  /*18a90*/  @P0 STS.128 [R243+0x14000], RZ ;  /* 0x014000fff3000388 */ /* 0x0003e80000000c00 */
[----:B------:R1:W-:Y:S01]  /*18aa0*/  @P0 STS.128 [R243+0x16000], RZ ;  /* 0x016000fff3000388 */ /* 0x0003e20000000c00 */
[----:B--2---:R-:W-:Y:S01]  /*18ab0*/  FMUL.FTZ R0, R0, R4 ;  /* 0x0000000400007220 */ /* 0x004fe20000410000 */
[----:B------:R-:W-:Y:S05]  /*18ac0*/  @P0 BRA `(.L_x_4757) ;  /* 0x000001f000000947 */ /* 0x000fea0003800000 */
[C---:B-1----:R-:W-:Y:S02]  /*18ad0*/  LOP3.LUT R4, R246.reuse, 0x1, RZ, 0xc0, !PT ;  /* 0x00000001f6047812 */ /* 0x042fe400078ec0ff */
        /* <DEDUP_REMOVED lines=30> */
.L_x_4757:
[----:B-1----:R-:W-:Y:S05]  /*18cc0*/  BSYNC B0 ;  /* 0x0000000000007941 */ /* 0x002fea0003800000 */
.L_x_4756:
[----:B------:R-:W-:Y:S01]  /*18cd0*/  ISETP.GE.AND P0, PT, R8, R2, PT ;  /* 0x000000020800720c */ /* 0x000fe20003f06270 */
[----:B------:R-:W-:-:S12]  /*18ce0*/  BSSY B0, `(.L_x_4758) ;  /* 0x0000029000007945 */ /* 0x000fd80003800000 */
[----:B------:R1:W-:Y:S04]  /*18cf0*/  @P0 STS.128 [R243+0x10800], RZ ;  /* 0x010800fff3000388 */ /* 0x0003e80000000c00 */
[----:B------:R1:W-:Y:S04]  /*18d00*/  @P0 STS.128 [R243+0x12800], RZ ;  /* 0x012800fff3000388 */ /* 0x0003e80000000c00 */
[----:B------:R1:W-:Y:S04]  /*18d10*/  @P0 STS.128 [R243+0x14800], RZ ;  /* 0x014800fff3000388 */ /* 0x0003e80000000c00 */
[----:B------:R1:W-:Y:S01]  /*18d20*/  @P0 STS.128 [R243+0x16800], RZ ;  /* 0x016800fff3000388 */ /* 0x0003e20000000c00 */
[----:B------:R-:W-:Y:S05]  /*18d30*/  @P0 BRA `(.L_x_4759) ;  /* 0x0000023000000947 */ /* 0x000fea0003800000 */
[C---:B--2---:R-:W-:Y:S02]  /*18d40*/  LOP3.LUT R4, R246.reuse, 0x1, RZ, 0xc0, !PT ;  /* 0x00000001f6047812 */ /* 0x044fe400078ec0ff */
[----:B------:R-:W-:-:S02]  /*18d50*/  LOP3.LUT P4, RZ, R246, 0x2, RZ, 0xc0, !PT ;  /* 0x00000002f6ff7812 */ /* 0x000fc4000788c0ff */
[----:B------:R-:W-:Y:S02]  /*18d60*/  ISETP.NE.U32.AND P5, PT, R4, 0x1, PT ;  /* 0x000000010400780c */ /* 0x000fe40003fa5070 */
[C---:B------:R-:W-:Y:S02]  /*18d70*/  LOP3.LUT P3, RZ, R246.reuse, 0x4, RZ, 0xc0, !PT ;  /* 0x00000004f6ff7812 */ /* 0x040fe4000786c0ff */
[----:B------:R-:W-:Y:S02]  /*18d80*/  LOP3.LUT P1, RZ, R246, 0x8, RZ, 0xc0, !PT ;  /* 0x00000008f6ff7812 */ /* 0x000fe4000782c0ff */
[----:B------:R-:W-:-:S05]  /*18d90*/  IADD3 R5, P2, R231, R164, RZ ;  /* 0x000000a4e7057210 */ /* 0x000fca0007f5e0ff */
[----:B------:R-:W-:Y:S01]  /*18da0*/  IMAD.X R4, R232, 0x1, R169, P2 ;  /* 0x00000001e8047824 */ /* 0x000fe200010e06a9 */
[-C--:B------:R-:W-:Y:S02]  /*18db0*/  @P4 LEA R10, P6, R5, R172.reuse, 0x1 ;  /* 0x000000ac050a4211 */ /* 0x080fe400078c08ff */
[----:B------:R-:W-:Y:S02]  /*18dc0*/  @!P5 LEA R16, P0, R231, R185, 0x1 ;  /* 0x000000b9e710d211 */ /* 0x000fe400078008ff */
[----:B------:R-:W-:Y:S02]  /*18dd0*/  @P3 LEA R8, P2, R5, R172, 0x1 ;  /* 0x000000ac05083211 */ /* 0x000fe400078408ff */
        /* <DEDUP_REMOVED lines=25> */
.L_x_4759:
[----:B------:R-:W-:Y:S05]  /*18f70*/  BSYNC B0 ;  /* 0x0000000000007941 */ /* 0x000fea0003800000 */
.L_x_4758:
        /* <DEDUP_REMOVED lines=9> */
[----:B------:R-:W-:Y:S01]  /*19010*/  ISETP.NE.U32.AND P5, PT, R4, 0x1, PT ;  /* 0x000000010400780c */ /* 0x000fe20003fa5070 */
[----:B------:R-:W-:Y:S01]  /*19020*/  IMAD.SHL.U32 R4, R48, 0x20, RZ ;  /* 0x0000002030047824 */ /* 0x000fe200078e00ff */
[C---:B------:R-:W-:Y:S02]  /*19030*/  LOP3.LUT P3, RZ, R246.reuse, 0x4, RZ, 0xc0, !PT ;  /* 0x00000004f6ff7812 */ /* 0x040fe4000786c0ff */
[----:B------:R-:W-:Y:S02]  /*19040*/  LOP3.LUT P1, RZ, R246, 0x8, RZ, 0xc0, !PT ;  /* 0x00000008f6ff7812 */ /* 0x000fe4000782c0ff */
[C---:B------:R-:W-:Y:S02]  /*19050*/  SHF.L.U64.HI R5, R48.reuse, 0x5, R49 ;  /* 0x0000000530057819 */ /* 0x040fe40000010231 */
        /* <DEDUP_REMOVED lines=30> */
.L_x_4761:
[----:B------:R-:W-:Y:S05]  /*19240*/  BSYNC B0 ;  /* 0x0000000000007941 */ /* 0x000fea0003800000 */
.L_x_4760:
[----:B------:R-:W-:Y:S01]  /*19250*/  ISETP.GE.AND P0, PT, R13, R2, PT ;  /* 0x000000020d00720c */ /* 0x000fe20003f06270 */
[----:B------:R-:W-:Y:S01]  /*19260*/  BSSY B0, `(.L_x_4762) ;  /* 0x0000034000007945 */ /* 0x000fe20003800000 */
[----:B------:R-:W-:-:S04]  /*19270*/  SHF.R.S32.HI R2, RZ, 0x1f, R52 ;  /* 0x0000001fff027819 */ /* 0x000fc80000011434 */
[----:B------:R-:W-:-:S04]  /*19280*/  LEA.HI R2, R2, R52, RZ, 0x5 ;  /* 0x0000003402027211 */ /* 0x000fc800078f28ff */
[----:B------:R-:W-:-:S03]  /*19290*/  LOP3.LUT R2, R2, 0xffffffe0, RZ, 0xc0, !PT ;  /* 0xffffffe002027812 */ /* 0x000fc600078ec0ff */
[----:B------:R4:W-:Y:S02]  /*192a0*/  @P0 STS.128 [R243+0x11800], RZ ;  /* 0x011800fff3000388 */ /* 0x0009e40000000c00 */
[----:B------:R-:W-:Y:S02]  /*192b0*/  IMAD.IADD R12, R52, 0x1, -R2 ;  /* 0x00000001340c7824 */ /* 0x000fe400078e0a02 */
        /* <DEDUP_REMOVED lines=12> */
[CC--:B--2---:R-:W-:Y:S02]  /*19380*/  @P2 LEA R8, P4, R168.reuse, R172.reuse, 0x1 ;  /* 0x000000aca8082211 */ /* 0x0c4fe400078808ff */
[----:B------:R-:W-:Y:S02]  /*19390*/  @!P3 IMAD.MOV.U32 R4, RZ, RZ, R185 ;  /* 0x000000ffff04b224 */ /* 0x000fe400078e00b9 */
[----:B------:R-:W-:Y:S01]  /*193a0*/  @!P3 IMAD.MOV.U32 R5, RZ, RZ, R184 ;  /* 0x000000ffff05b224 */ /* 0x000fe200078e00b8 */
[C---:B------:R-:W-:Y:S01]  /*193b0*/  @P1 LEA R6, P0, R168.reuse, R172, 0x1 ;  /* 0x000000aca8061211 */ /* 0x040fe200078008ff */
[----:B------:R-:W-:Y:S01]  /*193c0*/  @!P3 IMAD R49, R49, 0x60, RZ ;  /* 0x000000603131b824 */ /* 0x000fe200078e02ff */
[-C--:B------:R-:W-:Y:S01]  /*193d0*/  @P2 LEA.HI.X R9, R168, R173.reuse, R2, 0x1, P4 ;  /* 0x000000ada8092211 */ /* 0x080fe200020f0c02 */
[----:B------:R-:W-:Y:S01]  /*193e0*/  @!P3 IMAD.WIDE.U32 R4, R48, 0x60, R4 ;  /* 0x000000603004b825 */ /* 0x000fe200078e0004 */
[----:B------:R-:W-:Y:S02]  /*193f0*/  @P1 LEA.HI.X R7, R168, R173, R2, 0x1, P0 ;  /* 0x000000ada8071211 */ /* 0x000fe400000f0c02 */
[----:B------:R-:W-:Y:S01]  /*19400*/  LOP3.LUT P0, RZ, R246, 0x8, RZ, 0xc0, !PT ;  /* 0x00000008f6ff7812 */ /* 0x000fe2000780c0ff */
[----:B------:R-:W-:-:S05]  /*19410*/  @!P3 IMAD.IADD R5, R49, 0x1, R5 ;  /* 0x000000013105b824 */ /* 0x000fca00078e0205 */
        /* <DEDUP_REMOVED lines=16> */
[----:B--2---:R-:W-:-:S04]  /*19520*/  LEA R4, P0, R168, R172, 0x1 ;  /* 0x000000aca8047211 */ /* 0x004fc800078008ff */
[----:B------:R-:W-:-:S05]  /*19530*/  LEA.HI.X R5, R168, R173, R2, 0x1, P0 ;  /* 0x000000ada8057211 */ /* 0x000fca00000f0c02 */
[----:B------:R-:W-:Y:S01]  /*19540*/  @!PT LDS RZ, [RZ] ;  /* 0x00000000fffff984 */ /* 0x000fe20000000800 */
[----:B------:R-:W-:Y:S01]  /*19550*/  @!PT LDS RZ, [RZ] ;  /* 0x00000000fffff984 */ /* 0x000fe20000000800 */
[----:B------:R-:W-:Y:S01]  /*19560*/  @!PT LDS RZ, [RZ] ;  /* 0x00000000fffff984 */ /* 0x000fe20000000800 */
[----:B------:R2:W-:Y:S01]  /*19570*/  LDGSTS.E.BYPASS.LTC128B.128 [R243+0x17800], [R4.64+0x180] ;  /* 0x1780018004f37fae */ /* 0x0005e2000b901d46 */
[----:B------:R-:W-:Y:S05]  /*19580*/  BRA `(.L_x_4763) ;  /* 0x0000001000007947 */ /* 0x000fea0003800000 */
.L_x_4764:
[----:B------:R1:W-:Y:S02]  /*19590*/  STS.128 [R243+0x17800], RZ ;  /* 0x017800fff3007388 */ /* 0x0003e40000000c00 */
.L_x_4763:
[----:B------:R-:W-:Y:S05]  /*195a0*/  BSYNC B0 ;  /* 0x0000000000007941 */ /* 0x000fea0003800000 */
.L_x_4762:
[C---:B------:R-:W-:Y:S01]  /*195b0*/  IMAD.SHL.U32 R2, R55.reuse, 0x40, RZ ;  /* 0x0000004037027824 */ /* 0x040fe200078e00ff */
[----:B------:R-:W-:Y:S01]  /*195c0*/  R2P PR, R55, 0x6 ;  /* 0x0000000637007804 */ /* 0x000fe20000000000 */
[----:B------:R-:W-:Y:S01]  /*195d0*/  IMAD.SHL.U32 R170, R170, 0x8, RZ ;  /* 0x00000008aaaa7824 */ /* 0x000fe200078e00ff */
[----:B------:R-:W0:Y:S01]  /*195e0*/  LDGDEPBAR ;  /* 0x00000000000079af */ /* 0x000e220000000000 */
[----:B------:R-:W-:Y:S01]  /*195f0*/  IMAD R226, R53, 0x400, R41 ;  /* 0x0000040035e27824 */ /* 0x000fe200078e0229 */
[----:B------:R-:W-:Y:S01]  /*19600*/  LOP3.LUT R2, R2, 0x1c0, RZ, 0xc0, !PT ;  /* 0x000001c002027812 */ /* 0x000fe200078ec0ff */
[----:B------:R-:W-:Y:S02]  /*19610*/  BSSY B1, `(.L_x_4765) ;  /* 0x0000295000017945 */ /* 0x000fe40003800000 */
[----:B------:R-:W-:Y:S01]  /*19620*/  IMAD.SHL.U32 R226, R226, 0x2, RZ ;  /* 0x00000002e2e27824 */ /* 0x000fe200078e00ff */
[----:B------:R-:W-:-:S02]  /*19630*/  LOP3.LUT R170, R2, 0x8, R170, 0xf8, !PT ;  /* 0x0000000802aa7812 */ /* 0x000fc400078ef8aa */
[----:B------:R-:W-:Y:S01]  /*19640*/  SHF.R.U32.HI R225, RZ, 0x3, R2 ;  /* 0x00000003ffe17819 */ /* 0x000fe20000011602 */
[--C-:B------:R-:W-:Y:S01]  /*19650*/  IMAD R224, R40, 0x2, R226.reuse ;  /* 0x0000000228e07824 */ /* 0x100fe200078e02e2 */
[----:B--2---:R-:W-:Y:S01]  /*19660*/  LDSM.16.M88.4 R8, [R226] ;  /* 0x00000000e208783b */ /* 0x004fe20000000200 */
        /* <DEDUP_REMOVED lines=11> */
[----:B------:R-:W1:Y:S01]  /*19720*/  LDSM.16.M88.4 R16, [R225+0x8000] ;  /* 0x00800000e110783b */ /* 0x000e620000000200 */
        /* <DEDUP_REMOVED lines=8> */
[----:B------:R-:W1:Y:S01]  /*197b0*/  LDSM.16.M88.4 R32, [R225+0x9800] ;  /* 0x00980000e120783b */ /* 0x000e620000000200 */
[----:B------:R-:W-:Y:S01]  /*197c0*/  IMAD.IADD R220, R225, 0x1, R2 ;  /* 0x00000001e1dc7824 */ /* 0x000fe200078e0202 */
[C---:B------:R-:W-:Y:S01]  /*197d0*/  IADD3 R215, R223.reuse, 0x2000, RZ ;  /* 0x00002000dfd77810 */ /* 0x040fe20007ffe0ff */
[----:B------:R-:W-:Y:S01]  /*197e0*/  IMAD.IADD R216, R2, 0x1, R223 ;  /* 0x0000000102d87824 */ /* 0x000fe200078e02df */
[----:B------:R-:W3:Y:S01]  /*197f0*/  LDSM.16.M88.4 R28, [R223] ;  /* 0x00000000df1c783b */ /* 0x000ee20000000200 */
[----:B------:R-:W-:Y:S02]  /*19800*/  SHF.R.S32.HI R2, RZ, 0x1f, R12 ;  /* 0x0000001fff027819 */ /* 0x000fe4000001140c */
[----:B------:R-:W-:Y:S01]  /*19810*/  IADD3 R214, R223, 0x2800, RZ ;  /* 0x00002800dfd67810 */ /* 0x000fe20007ffe0ff */
[----:B------:R-:W3:Y:S01]  /*19820*/  LDSM.16.M88.4 R24, [R223+0x1000] ;  /* 0x00100000df18783b */ /* 0x000ee20000000200 */
[----:B------:R-:W-:-:S02]  /*19830*/  LEA.HI R12, R2, R12, RZ, 0x2 ;  /* 0x0000000c020c7211 */ /* 0x000fc400078f10ff */
[C---:B------:R-:W-:Y:S01]  /*19840*/  IADD3 R213, R223.reuse, 0x3000, RZ ;  /* 0x00003000dfd57810 */ /* 0x040fe20007ffe0ff */
[----:B------:R-:W3:Y:S01]  /*19850*/  LDSM.16.M88.4 R84, [R223+0x1800] ;  /* 0x00180000df54783b */ /* 0x000ee20000000200 */
[----:B------:R-:W-:Y:S02]  /*19860*/  SHF.R.S32.HI R2, RZ, 0x2, R12 ;  /* 0x00000002ff027819 */ /* 0x000fe4000001140c */
[C---:B------:R-:W-:Y:S01]  /*19870*/  IADD3 R212, R223.reuse, 0x3800, RZ ;  /* 0x00003800dfd47810 */ /* 0x040fe20007ffe0ff */
[----:B------:R-:W-:Y:S01]  /*19880*/  LDSM.16.M88.4 R44, [R220+0x8000] ;  /* 0x00800000dc2c783b */ /* 0x000fe20000000200 */
[----:B------:R-:W-:Y:S01]  /*19890*/  IADD3 R211, R223, 0x4000, RZ ;  /* 0x00004000dfd37810 */ /* 0x000fe20007ffe0ff */
[----:B------:R-:W-:Y:S01]  /*198a0*/  IMAD R2, R53, 0x10, R2 ;  /* 0x0000001035027824 */ /* 0x000fe200078e0202 */
[C---:B------:R-:W-:Y:S01]  /*198b0*/  IADD3 R210, R223.reuse, 0x4800, RZ ;  /* 0x00004800dfd27810 */ /* 0x040fe20007ffe0ff */
[----:B------:R-:W-:Y:S01]  /*198c0*/  LDSM.16.M88.4 R92, [R224+0x2000] ;  /* 0x00200000e05c783b */ /* 0x000fe20000000200 */
[C---:B------:R-:W-:Y:S01]  /*198d0*/  IADD3 R209, R223.reuse, 0x5000, RZ ;  /* 0x00005000dfd17810 */ /* 0x040fe20007ffe0ff */
[----:B------:R-:W-:Y:S01]  /*198e0*/  IMAD.IADD R2, R54, 0x1, R2 ;  /* 0x0000000136027824 */ /* 0x000fe200078e0202 */
[C---:B------:R-:W-:Y:S01]  /*198f0*/  IADD3 R208, R223.reuse, 0x5800, RZ ;  /* 0x00005800dfd07810 */ /* 0x040fe20007ffe0ff */
[----:B--2---:R-:W-:Y:S01]  /*19900*/  HMMA.16816.F32.BF16 R76, R8, R72, RZ ;  /* 0x00000048084c723c */ /* 0x004fe200000418ff */
[----:B------:R-:W-:Y:S01]  /*19910*/  LDSM.16.M88.4 R88, [R223+0x2800] ;  /* 0x00280000df58783b */ /* 0x000fe20000000200 */
[----:B------:R-:W-:-:S02]  /*19920*/  IADD3 R207, R223, 0x6000, RZ ;  /* 0x00006000dfcf7810 */ /* 0x000fc40007ffe0ff */
[C---:B------:R-:W-:Y:S02]  /*19930*/  IADD3 R206, R223.reuse, 0x6800, RZ ;  /* 0x00006800dfce7810 */ /* 0x040fe40007ffe0ff */
[C---:B------:R-:W-:Y:S02]  /*19940*/  IADD3 R205, R223.reuse, 0x7000, RZ ;  /* 0x00007000dfcd7810 */ /* 0x040fe40007ffe0ff */
[----:B------:R-:W-:Y:S01]  /*19950*/  HMMA.16816.F32.BF16 R72, R8, R74, RZ ;  /* 0x0000004a0848723c */ /* 0x000fe200000418ff */
[----:B------:R-:W-:-:S07]  /*19960*/  IADD3 R204, R223, 0x7800, RZ ;  /* 0x00007800dfcc7810 */ /* 0x000fce0007ffe0ff */
[C---:B-1---5:R-:W-:Y:S08]  /*19970*/  HMMA.16816.F32.BF16 R20, R8.reuse, R16, RZ ;  /* 0x000000100814723c */ /* 0x062ff000000418ff */
[C---:B------:R-:W-:Y:S08]  /*19980*/  HMMA.16816.F32.BF16 R16, R8.reuse, R18, RZ ;  /* 0x000000120810723c */ /* 0x040ff000000418ff */
[C---:B---3--:R-:W-:Y:S08]  /*19990*/  HMMA.16816.F32.BF16 R68, R8.reuse, R64, RZ ;  /* 0x000000400844723c */ /* 0x048ff000000418ff */
[----:B------:R-:W-:Y:S08]  /*199a0*/  HMMA.16816.F32.BF16 R64, R8, R66, RZ ;  /* 0x000000420840723c */ /* 0x000ff000000418ff */
[C---:B----4-:R-:W-:Y:S08]  /*199b0*/  HMMA.16816.F32.BF16 R76, R80.reuse, R4, R76 ;  /* 0x00000004504c723c */ /* 0x050ff0000004184c */
[----:B------:R-:W-:Y:S01]  /*199c0*/  HMMA.16816.F32.BF16 R72, R80, R6, R72 ;  /* 0x000000065048723c */ /* 0x000fe20000041848 */
[----:B------:R-:W1:Y:S07]  /*199d0*/  LDSM.16.M88.4 R4, [R220+0x9000] ;  /* 0x00900000dc04783b */ /* 0x000e6e0000000200 */
[C---:B------:R-:W-:Y:S08]  /*199e0*/  HMMA.16816.F32.BF16 R60, R8.reuse, R32, RZ ;  /* 0x00000020083c723c */ /* 0x040ff000000418ff */
[----:B------:R-:W-:Y:S01]  /*199f0*/  HMMA.16816.F32.BF16 R8, R8, R34, RZ ;  /* 0x000000220808723c */ /* 0x000fe200000418ff */
[----:B------:R-:W2:Y:S07]  /*19a00*/  LDSM.16.M88.4 R32, [R220+0x8800] ;  /* 0x00880000dc20783b */ /* 0x000eae0000000200 */
[C---:B------:R-:W-:Y:S08]  /*19a10*/  HMMA.16816.F32.BF16 R20, R80.reuse, R28, R20 ;  /* 0x0000001c5014723c */ /* 0x040ff00000041814 */
[C---:B------:R-:W-:Y:S01]  /*19a20*/  HMMA.16816.F32.BF16 R16, R80.reuse, R30, R16 ;  /* 0x0000001e5010723c */ /* 0x040fe20000041810 */
[----:B------:R-:W3:Y:S07]  /*19a30*/  LDSM.16.M88.4 R28, [R220+0x9800] ;  /* 0x00980000dc1c783b */ /* 0x000eee0000000200 */
[C---:B------:R-:W-:Y:S08]  /*19a40*/  HMMA.16816.F32.BF16 R68, R80.reuse, R24, R68 ;  /* 0x000000185044723c */ /* 0x040ff00000041844 */
[C---:B------:R-:W-:Y:S01]  /*19a50*/  HMMA.16816.F32.BF16 R64, R80.reuse, R26, R64 ;  /* 0x0000001a5040723c */ /* 0x040fe20000041840 */
[----:B------:R-:W4:Y:S07]  /*19a60*/  LDSM.16.M88.4 R24, [R216] ;  /* 0x00000000d818783b */ /* 0x000f2e0000000200 */
        /* <DEDUP_REMOVED lines=15> */
[----:B------:R-:W2:Y:S04]  /*19b60*/  LDSM.16.M88.4 R8, [R226+0x2000] ;  /* 0x00200000e208783b */ /* 0x000ea80000000200 */
        /* <DEDUP_REMOVED lines=10> */
[C---:B------:R-:W-:Y:S08]  /*19c10*/  HMMA.16816.F32.BF16 R60, R48.reuse, R80, R60 ;  /* 0x00000050303c723c */ /* 0x040ff0000004183c */
[----:B------:R-:W-:Y:S01]  /*19c20*/  HMMA.16816.F32.BF16 R56, R48, R82, R56 ;  /* 0x000000523038723c */ /* 0x000fe20000041838 */
[----:B------:R-:W4:Y:S04]  /*19c30*/  LDSM.16.M88.4 R80, [R223+0x3800] ;  /* 0x00380000df50783b */ /* 0x000f280000000200 */
[----:B------:R-:W-:Y:S03]  /*19c40*/  LDSM.16.M88.4 R48, [R222+0x2000] ;  /* 0x00200000de30783b */ /* 0x000fe60000000200 */
        /* <DEDUP_REMOVED lines=8> */
[----:B------:R-:W3:Y:S07]  /*19cd0*/  LDSM.16.M88.4 R24, [R220+0xb800] ;  /* 0x00b80000dc18783b */ /* 0x000eee0000000200 */
[C---:B------:R-:W-:Y:S08]  /*19ce0*/  HMMA.16816.F32.BF16 R68, R8.reuse, R28, R68 ;  /* 0x0000001c0844723c */ /* 0x040ff00000041844 */
[----:B------:R-:W-:Y:S01]  /*19cf0*/  HMMA.16816.F32.BF16 R64, R8, R30, R64 ;  /* 0x0000001e0840723c */ /* 0x000fe20000041840 */
[----:B------:R-:W2:Y:S04]  /*19d00*/  LDSM.16.M88.4 R28, [R220+0xb000] ;  /* 0x00b00000dc1c783b */ /* 0x000ea80000000200 */
[----:B------:R-:W-:Y:S03]  /*19d10*/  LDSM.16.M88.4 R8, [R221+0x2000] ;  /* 0x00200000dd08783b */ /* 0x000fe60000000200 */
[C---:B-1----:R-:W-:Y:S08]  /*19d20*/  HMMA.16816.F32.BF16 R20, R92.reuse, R4, R20 ;  /* 0x000000045c14723c */ /* 0x042ff00000041814 */
[C---:B------:R-:W-:Y:S01]  /*19d30*/  HMMA.16816.F32.BF16 R16, R92.reuse, R6, R16 ;  /* 0x000000065c10723c */ /* 0x040fe20000041810 */
[----:B------:R-:W1:Y:S07]  /*19d40*/  LDSM.16.M88.4 R4, [R216+0x2000] ;  /* 0x00200000d804783b */ /* 0x000e6e0000000200 */
[C---:B------:R-:W-:Y:S07]  /*19d50*/  HMMA.16816.F32.BF16 R76, R92.reuse, R88, R76 ;  /* 0x000000585c4c723c */ /* 0x040fee000004184c */
[----:B------:R-:W-:Y:S01]  /*19d60*/  IMAD.SHL.U32 R88, R52, 0x2, RZ ;  /* 0x0000000234587824 */ /* 0x000fe200078e00ff */
[----:B------:R-:W-:Y:S04]  /*19d70*/  HMMA.16816.F32.BF16 R72, R92, R90, R72 ;  /* 0x0000005a5c48723c */ /* 0x000fe80000041848 */
[----:B------:R-:W-:-:S04]  /*19d80*/  LOP3.LUT R88, R88, 0x6, RZ, 0xc0, !PT ;  /* 0x0000000658587812 */ /* 0x000fc800078ec0ff */
[----:B----4-:R-:W-:Y:S01]  /*19d90*/  HMMA.16816.F32.BF16 R60, R92, R80, R60 ;  /* 0x000000505c3c723c */ /* 0x010fe2000004183c */
[----:B------:R-:W-:-:S05]  /*19da0*/  IMAD R88, R167, 0x40, R88 ;  /* 0x00000040a7587824 */ /* 0x000fca00078e0258 */
[C---:B------:R-:W-:Y:S02]  /*19db0*/  IADD3 R13, R88.reuse, -0x40, RZ ;  /* 0xffffffc0580d7810 */ /* 0x040fe40007ffe0ff */
[C---:B------:R-:W-:Y:S01]  /*19dc0*/  HMMA.16816.F32.BF16 R56, R92.reuse, R82, R56 ;  /* 0x000000525c38723c */ /* 0x040fe20000041838 */
[----:B------:R-:W-:Y:S01]  /*19dd0*/  LDSM.16.M88.4 R80, [R216+0x3000] ;  /* 0x00300000d850783b */ /* 0x000fe20000000200 */
[C---:B------:R-:W-:Y:S02]  /*19de0*/  IADD3 R54, R88.reuse, -0x37, RZ ;  /* 0xffffffc958367810 */ /* 0x040fe40007ffe0ff */
[C---:B------:R-:W-:Y:S02]  /*19df0*/  IADD3 R55, R88.reuse, -0x30, RZ ;  /* 0xffffffd058377810 */ /* 0x040fe40007ffe0ff */
[C---:B------:R-:W-:Y:S02]  /*19e00*/  IADD3 R89, R88.reuse, -0x28, RZ ;  /* 0xffffffd858597810 */ /* 0x040fe40007ffe0ff */
[----:B------:R-:W-:Y:S01]  /*19e10*/  HMMA.16816.F32.BF16 R68, R92, R84, R68 ;  /* 0x000000545c44723c */ /* 0x000fe20000041844 */
[----:B------:R-:W-:-:S02]  /*19e20*/  IADD3 R91, R88, -0xf, RZ ;  /* 0xfffffff1585b7810 */ /* 0x000fc40007ffe0ff */
[-C--:B------:R-:W-:Y:S02]  /*19e30*/  ISETP.GE.AND P1, PT, R13, R166.reuse, PT ;  /* 0x000000a60d00720c */ /* 0x080fe40003f26270 */
[-C--:B------:R-:W-:Y:S02]  /*19e40*/  ISETP.GE.AND P2, PT, R89, R166.reuse, PT ;  /* 0x000000a65900720c */ /* 0x080fe40003f46270 */
[-C--:B------:R-:W-:Y:S01]  /*19e50*/  ISETP.GE.AND P6, PT, R54, R166.reuse, PT ;  /* 0x000000a63600720c */ /* 0x080fe20003fc6270 */
[----:B------:R-:W-:Y:S01]  /*19e60*/  HMMA.16816.F32.BF16 R64, R92, R86, R64 ;  /* 0x000000565c40723c */ /* 0x000fe20000041840 */
[----:B------:R-:W-:-:S06]  /*19e70*/  ISETP.GE.AND P4, PT, R55, R166, PT ;  /* 0x000000a63700720c */ /* 0x000fcc0003f86270 */
[C---:B------:R-:W-:Y:S01]  /*19e80*/  IADD3 R92, R88.reuse, -0x10, RZ ;  /* 0xfffffff0585c7810 */ /* 0x040fe20007ffe0ff */
[----:B--2---:R-:W-:Y:S01]  /*19e90*/  HMMA.16816.F32.BF16 R20, R48, R44, R20 ;  /* 0x0000002c3014723c */ /* 0x004fe20000041814 */
[----:B------:R-:W-:-:S07]  /*19ea0*/  IADD3 R95, R88, -0x8, RZ ;  /* 0xfffffff8585f7810 */ /* 0x000fce0007ffe0ff */
[C---:B------:R-:W-:Y:S01]  /*19eb0*/  HMMA.16816.F32.BF16 R16, R48.reuse, R46, R16 ;  /* 0x0000002e3010723c */ /* 0x040fe20000041810 */
[----:B------:R-:W2:Y:S07]  /*19ec0*/  LDSM.16.M88.4 R44, [R216+0x2800] ;  /* 0x00280000d82c783b */ /* 0x000eae0000000200 */
        /* <DEDUP_REMOVED lines=21> */
[----:B------:R-:W-:Y:S04]  /*1a020*/  LDSM.16.M88.4 R80, [R224+0x4000] ;  /* 0x00400000e050783b */ /* 0x000fe80000000200 */
[----:B------:R-:W3:Y:S03]  /*1a030*/  LDSM.16.M88.4 R64, [R223+0x4000] ;  /* 0x00400000df40783b */ /* 0x000ee60000000200 */
[C---:B-1----:R-:W-:Y:S01]  /*1a040*/  HMMA.16816.F32.BF16 R20, R28.reuse, R4, R20 ;  /* 0x000000041c14723c */ /* 0x042fe20000041814 */
[----:B------:R-:W1:Y:S07]  /*1a050*/  LDSM.16.M88.4 R8, [R223+0x4800] ;  /* 0x00480000df08783b */ /* 0x000e6e0000000200 */
[C---:B------:R-:W-:Y:S01]  /*1a060*/  HMMA.16816.F32.BF16 R16, R28.reuse, R6, R16 ;  /* 0x000000061c10723c */ /* 0x040fe20000041810 */
[----:B------:R-:W4:Y:S07]  /*1a070*/  LDSM.16.M88.4 R4, [R223+0x5800] ;  /* 0x00580000df04783b */ /* 0x000f2e0000000200 */
        /* <DEDUP_REMOVED lines=8> */
[----:B------:R-:W2:Y:S04]  /*1a100*/  LDSM.16.M88.4 R28, [R220+0xc000] ;  /* 0x00c00000dc1c783b */ /* 0x000ea80000000200 */
[----:B------:R-:W2:Y:S03]  /*1a110*/  LDSM.16.M88.4 R48, [R220+0xd800] ;  /* 0x00d80000dc30783b */ /* 0x000ea60000000200 */
[C---:B---3--:R-:W-:Y:S08]  /*1a120*/  HMMA.16816.F32.BF16 R20, R80.reuse, R64, R20 ;  /* 0x000000405014723c */ /* 0x048ff00000041814 */
[C---:B------:R-:W-:Y:S01]  /*1a130*/  HMMA.16816.F32.BF16 R16, R80.reuse, R66, R16 ;  /* 0x000000425010723c */ /* 0x040fe20000041810 */
[----:B------:R-:W3:Y:S07]  /*1a140*/  LDSM.16.M88.4 R64, [R220+0xd000] ;  /* 0x00d00000dc40783b */ /* 0x000eee0000000200 */
[C---:B-1----:R-:W-:Y:S08]  /*1a150*/  HMMA.16816.F32.BF16 R76, R80.reuse, R8, R76 ;  /* 0x00000008504c723c */ /* 0x042ff0000004184c */
[C---:B------:R-:W-:Y:S01]  /*1a160*/  HMMA.16816.F32.BF16 R72, R80.reuse, R10, R72 ;  /* 0x0000000a5048723c */ /* 0x040fe20000041848 */
[----:B------:R-:W-:Y:S07]  /*1a170*/  LDSM.16.M88.4 R8, [R216+0x4000] ;  /* 0x00400000d808783b */ /* 0x000fee0000000200 */
[C---:B----4-:R-:W-:Y:S08]  /*1a180*/  HMMA.16816.F32.BF16 R60, R80.reuse, R4, R60 ;  /* 0x00000004503c723c */ /* 0x050ff0000004183c */
[C---:B------:R-:W-:Y:S01]  /*1a190*/  HMMA.16816.F32.BF16 R56, R80.reuse, R6, R56 ;  /* 0x000000065038723c */ /* 0x040fe20000041838 */
[----:B------:R-:W-:Y:S07]  /*1a1a0*/  LDSM.16.M88.4 R4, [R216+0x4800] ;  /* 0x00480000d804783b */ /* 0x000fee0000000200 */
[C---:B------:R-:W-:Y:S08]  /*1a1b0*/  HMMA.16816.F32.BF16 R68, R80.reuse, R24, R68 ;  /* 0x000000185044723c */ /* 0x040ff00000041844 */
[----:B------:R-:W-:Y:S01]  /*1a1c0*/  HMMA.16816.F32.BF16 R84, R80, R26, R84 ;  /* 0x0000001a5054723c */ /* 0x000fe20000041854 */
[----:B------:R-:W1:Y:S06]  /*1a1d0*/  LDSM.16.M88.4 R24, [R221+0x4000] ;  /* 0x00400000dd18783b */ /* 0x000e6c0000000200 */
[----:B------:R-:W-:Y:S01]  /*1a1e0*/  IADD3 R81, R166, R2, -R241 ;  /* 0x00000002a6517210 */ /* 0x000fe20007ffe8f1 */
[----:B--2---:R-:W-:Y:S01]  /*1a1f0*/  HMMA.16816.F32.BF16 R20, R32, R28, R20 ;  /* 0x0000001c2014723c */ /* 0x004fe20000041814 */
[----:B------:R-:W-:-:S02]  /*1a200*/  IADD3 R83, R88, -0x18, RZ ;  /* 0xffffffe858537810 */ /* 0x000fc40007ffe0ff */
[C---:B------:R-:W-:Y:S01]  /*1a210*/  IADD3 R82, R88.reuse, -0x17, RZ ;  /* 0xffffffe958527810 */ /* 0x040fe20007ffe0ff */
[C---:B------:R-:W-:Y:S01]  /*1a220*/  IMAD.IADD R96, R81.reuse, 0x1, -R95 ;  /* 0x0000000151607824 */ /* 0x040fe200078e0a5f */
[----:B------:R-:W-:Y:S01]  /*1a230*/  IADD3 R80, R88, -0x1f, RZ ;  /* 0xffffffe158507810 */ /* 0x000fe20007ffe0ff */
[C---:B------:R-:W-:Y:S02]  /*1a240*/  IMAD.IADD R42, R81.reuse, 0x1, -R55 ;  /* 0x00000001512a7824 */ /* 0x040fe400078e0a37 */
[----:B------:R-:W-:Y:S01]  /*1a250*/  HMMA.16816.F32.BF16 R16, R32, R30, R16 ;  /* 0x0000001e2010723c */ /* 0x000fe20000041810 */
[----:B------:R-:W2:Y:S01]  /*1a260*/  LDSM.16.M88.4 R28, [R216+0x5000] ;  /* 0x00500000d81c783b */ /* 0x000ea20000000200 */
[----:B------:R-:W-:Y:S01]  /*1a270*/  IABS R96, R96 ;  /* 0x0000006000607213 */ /* 0x000fe20000000000 */
[C---:B------:R-:W-:Y:S01]  /*1a280*/  IMAD.IADD R36, R81.reuse, 0x1, -R89 ;  /* 0x0000000151247824 */ /* 0x040fe200078e0a59 */
[----:B------:R-:W-:Y:S01]  /*1a290*/  IABS R42, R42 ;  /* 0x0000002a002a7213 */ /* 0x000fe20000000000 */
[----:B------:R-:W-:-:S03]  /*1a2a0*/  IMAD.IADD R94, R81, 0x1, -R91 ;  /* 0x00000001515e7824 */ /* 0x000fc600078e0a5b */
[----:B------:R-:W-:Y:S01]  /*1a2b0*/  HMMA.16816.F32.BF16 R76, R32, R44, R76 ;  /* 0x0000002c204c723c */ /* 0x000fe2000004184c */
[----:B------:R-:W-:Y:S01]  /*1a2c0*/  IABS R36, R36 ;  /* 0x0000002400247213 */ /* 0x000fe20000000000 */
[----:B------:R-:W-:Y:S01]  /*1a2d0*/  I2F R42, R42 ;  /* 0x0000002a002a7306 */ /* 0x000fe20000201400 */
[----:B------:R-:W-:-:S05]  /*1a2e0*/  IABS R94, R94 ;  /* 0x0000005e005e7213 */ /* 0x000fca0000000000 */
[C---:B------:R-:W-:Y:S01]  /*1a2f0*/  HMMA.16816.F32.BF16 R72, R32.reuse, R46, R72 ;  /* 0x0000002e2048723c */ /* 0x040fe20000041848 */
[----:B------:R-:W-:Y:S01]  /*1a300*/  LDSM.16.M88.4 R44, [R225+0xe000] ;  /* 0x00e00000e12c783b */ /* 0x000fe20000000200 */
[----:B------:R-:W-:Y:S06]  /*1a310*/  I2F R36, R36 ;  /* 0x0000002400247306 */ /* 0x000fec0000201400 */
[C---:B------:R-:W-:Y:S02]  /*1a320*/  HMMA.16816.F32.BF16 R60, R32.reuse, R48, R60 ;  /* 0x00000030203c723c */ /* 0x040fe4000004183c */
[----:B------:R-:W-:Y:S06]  /*1a330*/  I2F R94, R94 ;  /* 0x0000005e005e7306 */ /* 0x000fec0000201400 */
        /* <DEDUP_REMOVED lines=13> */
[C---:B----4-:R-:W-:Y:S07]  /*1a410*/  HMMA.16816.F32.BF16 R60, R24.reuse, R48, R60 ;  /* 0x00000030183c723c */ /* 0x050fee000004183c */
[----:B------:R-:W-:Y:S01]  /*1a420*/  IADD3 R48, R88, -0x38, RZ ;  /* 0xffffffc858307810 */ /* 0x000fe20007ffe0ff */
[----:B------:R-:W-:Y:S03]  /*1a430*/  HMMA.16816.F32.BF16 R56, R24, R50, R56 ;  /* 0x000000321838723c */ /* 0x000fe60000041838 */
[----:B------:R-:W-:-:S04]  /*1a440*/  ISETP.GE.AND P5, PT, R48, R166, PT ;  /* 0x000000a63000720c */ /* 0x000fc80003fa6270 */
[----:B------:R-:W-:Y:S01]  /*1a450*/  IADD3 R51, R88, -0x3f, RZ ;  /* 0xffffffc158337810 */ /* 0x000fe20007ffe0ff */
[----:B------:R-:W-:Y:S01]  /*1a460*/  HMMA.16816.F32.BF16 R84, R24, R30, R84 ;  /* 0x0000001e1854723c */ /* 0x000fe20000041854 */
[----:B------:R-:W-:Y:S02]  /*1a470*/  LDSM.16.M88.4 R28, [R224+0x6000] ;  /* 0x00600000e01c783b */ /* 0x000fe40000000200 */
[----:B------:R-:W-:Y:S02]  /*1a480*/  ISETP.GE.AND P0, PT, R51, R166, PT ;  /* 0x000000a63300720c */ /* 0x000fe40003f06270 */
[----:B------:R-:W2:Y:S03]  /*1a490*/  LDSM.16.M88.4 R24, [R223+0x6000] ;  /* 0x00600000df18783b */ /* 0x000ea60000000200 */
[C---:B-1----:R-:W-:Y:S07]  /*1a4a0*/  HMMA.16816.F32.BF16 R68, R32.reuse, R8, R68 ;  /* 0x000000082044723c */ /* 0x042fee0000041844 */
[C---:B------:R-:W-:Y:S01]  /*1a4b0*/  IMAD.IADD R8, R81.reuse, 0x1, -R13 ;  /* 0x0000000151087824 */ /* 0x040fe200078e0a0d */
[----:B---3--:R-:W-:Y:S01]  /*1a4c0*/  HMMA.16816.F32.BF16 R60, R32, R4, R60 ;  /* 0x00000004203c723c */ /* 0x008fe2000004183c */
[----:B------:R-:W-:-:S03]  /*1a4d0*/  IMAD.IADD R9, R81, 0x1, -R54 ;  /* 0x0000000151097824 */ /* 0x000fc600078e0a36 */
[----:B------:R-:W-:-:S03]  /*1a4e0*/  IABS R8, R8 ;  /* 0x0000000800087213 */ /* 0x000fc60000000000 */
[----:B------:R-:W-:Y:S01]  /*1a4f0*/  IMAD.IADD R4, R81, 0x1, -R51 ;  /* 0x0000000151047824 */ /* 0x000fe200078e0a33 */
[----:B------:R1:W3:Y:S01]  /*1a500*/  I2F R12, R8 ;  /* 0x00000008000c7306 */ /* 0x0002e20000201400 */
[----:B------:R-:W-:Y:S03]  /*1a510*/  HMMA.16816.F32.BF16 R20, R32, R44, R20 ;  /* 0x0000002c2014723c */ /* 0x000fe60000041814 */
[----:B------:R-:W-:-:S05]  /*1a520*/  IABS R4, R4 ;  /* 0x0000000400047213 */ /* 0x000fca0000000000 */
[----:B------:R-:W-:Y:S01]  /*1a530*/  HMMA.16816.F32.BF16 R16, R32, R46, R16 ;  /* 0x0000002e2010723c */ /* 0x000fe20000041810 */
[----:B------:R-:W-:Y:S01]  /*1a540*/  IMAD.MOV.U32 R37, RZ, RZ, R4 ;  /* 0x000000ffff257224 */ /* 0x000fe200078e0004 */
[----:B------:R-:W-:Y:S01]  /*1a550*/  LDSM.16.M88.4 R44, [R223+0x6800] ;  /* 0x00680000df2c783b */ /* 0x000fe20000000200 */
[----:B-1----:R-:W-:-:S05]  /*1a560*/  IMAD.IADD R8, R81, 0x1, -R48 ;  /* 0x0000000151087824 */ /* 0x002fca00078e0a30 */
[----:B------:R-:W-:Y:S01]  /*1a570*/  HMMA.16816.F32.BF16 R56, R32, R6, R56 ;  /* 0x000000062038723c */ /* 0x000fe20000041838 */
[----:B------:R-:W1:Y:S01]  /*1a580*/  LDSM.16.M88.4 R4, [R223+0x7000] ;  /* 0x00700000df04783b */ /* 0x000e620000000200 */
[----:B------:R-:W-:Y:S01]  /*1a590*/  I2F R37, R37 ;  /* 0x0000002500257306 */ /* 0x000fe20000201400 */
[----:B------:R-:W-:-:S05]  /*1a5a0*/  IABS R8, R8 ;  /* 0x0000000800087213 */ /* 0x000fca0000000000 */
[----:B------:R-:W-:Y:S01]  /*1a5b0*/  HMMA.16816.F32.BF16 R84, R32, R10, R84 ;  /* 0x0000000a2054723c */ /* 0x000fe20000041854 */
[----:B------:R-:W-:Y:S01]  /*1a5c0*/  IMAD.MOV.U32 R43, RZ, RZ, R8 ;  /* 0x000000ffff2b7224 */ /* 0x000fe200078e0008 */
[----:B------:R-:W-:-:S05]  /*1a5d0*/  IABS R8, R9 ;  /* 0x0000000900087213 */ /* 0x000fca0000000000 */
[----:B------:R-:W-:Y:S01]  /*1a5e0*/  IMAD.MOV.U32 R50, RZ, RZ, R8 ;  /* 0x000000ffff327224 */ /* 0x000fe200078e0008 */
[C---:B------:R-:W-:Y:S01]  /*1a5f0*/  HMMA.16816.F32.BF16 R76, R32.reuse, R64, R76 ;  /* 0x00000040204c723c */ /* 0x040fe2000004184c */
[----:B------:R-:W4:Y:S01]  /*1a600*/  LDSM.16.M88.4 R8, [R223+0x7800] ;  /* 0x00780000df08783b */ /* 0x000f220000000200 */
[----:B------:R-:W-:Y:S05]  /*1a610*/  I2F R43, R43 ;  /* 0x0000002b002b7306 */ /* 0x000fea0000201400 */
[C---:B------:R-:W-:Y:S01]  /*1a620*/  IADD3 R65, R88.reuse, -0x20, RZ ;  /* 0xffffffe058417810 */ /* 0x040fe20007ffe0ff */
[----:B------:R-:W-:Y:S01]  /*1a630*/  HMMA.16816.F32.BF16 R72, R32, R66, R72 ;  /* 0x000000422048723c */ /* 0x000fe20000041848 */
[----:B------:R-:W-:Y:S01]  /*1a640*/  LDSM.16.M88.4 R32, [R222+0x6000] ;  /* 0x00600000de20783b */ /* 0x000fe20000000200 */
[C---:B------:R-:W-:Y:S01]  /*1a650*/  IADD3 R64, R88.reuse, -0x27, RZ ;  /* 0xffffffd958407810 */ /* 0x040fe20007ffe0ff */
[----:B------:R-:W-:Y:S04]  /*1a660*/  I2F R50, R50 ;  /* 0x0000003200327306 */ /* 0x000fe80000201400 */
[C---:B------:R-:W-:Y:S01]  /*1a670*/  IADD3 R66, R88.reuse, -0x2f, RZ ;  /* 0xffffffd158427810 */ /* 0x040fe20007ffe0ff */
[----:B--2---:R-:W-:Y:S01]  /*1a680*/  HMMA.16816.F32.BF16 R20, R28, R24, R20 ;  /* 0x000000181c14723c */ /* 0x004fe20000041814 */
[----:B------:R-:W-:-:S02]  /*1a690*/  IADD3 R88, R88, -0x7, RZ ;  /* 0xfffffff958587810 */ /* 0x000fc40007ffe0ff */
[----:B------:R-:W-:Y:S01]  /*1a6a0*/  ISETP.GE.AND P3, PT, R66, R166, PT ;  /* 0x000000a64200720c */ /* 0x000fe20003f66270 */
[----:B------:R-:W-:-:S04]  /*1a6b0*/  IMAD.IADD R38, R81, 0x1, -R66 ;  /* 0x0000000151267824 */ /* 0x000fc800078e0a42 */
[----:B------:R-:W-:Y:S01]  /*1a6c0*/  HMMA.16816.F32.BF16 R16, R28, R26, R16 ;  /* 0x0000001a1c10723c */ /* 0x000fe20000041810 */
[----:B------:R-:W2:Y:S01]  /*1a6d0*/  LDSM.16.M88.4 R24, [R220+0xe000] ;  /* 0x00e00000dc18783b */ /* 0x000ea20000000200 */
[----:B------:R-:W-:-:S06]  /*1a6e0*/  IABS R38, R38 ;  /* 0x0000002600267213 */ /* 0x000fcc0000000000 */
[C---:B-1----:R-:W-:Y:S01]  /*1a6f0*/  HMMA.16816.F32.BF16 R68, R28.reuse, R4, R68 ;  /* 0x000000041c44723c */ /* 0x042fe20000041844 */
[----:B------:R-:W-:Y:S06]  /*1a700*/  I2F R38, R38 ;  /* 0x0000002600267306 */ /* 0x000fec0000201400 */
[----:B------:R-:W-:Y:S01]  /*1a710*/  IMAD.IADD R4, R81, 0x1, -R65 ;  /* 0x0000000151047824 */ /* 0x000fe200078e0a41 */
[----:B------:R-:W-:Y:S04]  /*1a720*/  HMMA.16816.F32.BF16 R84, R28, R6, R84 ;  /* 0x000000061c54723c */ /* 0x000fe80000041854 */
[----:B------:R-:W-:-:S04]  /*1a730*/  IABS R4, R4 ;  /* 0x0000000400047213 */ /* 0x000fc80000000000 */
[C---:B----4-:R-:W-:Y:S01]  /*1a740*/  HMMA.16816.F32.BF16 R60, R28.reuse, R8, R60 ;  /* 0x000000081c3c723c */ /* 0x050fe2000004183c */
[----:B------:R-:W-:Y:S02]  /*1a750*/  IMAD.MOV.U32 R52, RZ, RZ, R4 ;  /* 0x000000ffff347224 */ /* 0x000fe400078e0004 */
[----:B------:R-:W1:Y:S04]  /*1a760*/  LDSM.16.M88.4 R4, [R220+0xe800] ;  /* 0x00e80000dc04783b */ /* 0x000e680000000200 */
[----:B------:R-:W-:Y:S01]  /*1a770*/  IMAD.IADD R8, R81, 0x1, -R83 ;  /* 0x0000000151087824 */ /* 0x000fe200078e0a53 */
[----:B------:R-:W-:Y:S01]  /*1a780*/  HMMA.16816.F32.BF16 R76, R28, R44, R76 ;  /* 0x0000002c1c4c723c */ /* 0x000fe2000004184c */
[----:B------:R-:W-:Y:S03]  /*1a790*/  I2F R52, R52 ;  /* 0x0000003400347306 */ /* 0x000fe60000201400 */
[----:B------:R-:W-:-:S03]  /*1a7a0*/  IABS R8, R8 ;  /* 0x0000000800087213 */ /* 0x000fc60000000000 */
[----:B------:R-:W-:Y:S01]  /*1a7b0*/  IMAD.IADD R44, R81, 0x1, -R64 ;  /* 0x00000001512c7824 */ /* 0x000fe200078e0a40 */
[----:B------:R-:W-:Y:S01]  /*1a7c0*/  HMMA.16816.F32.BF16 R56, R28, R10, R56 ;  /* 0x0000000a1c38723c */ /* 0x000fe20000041838 */
[----:B------:R-:W-:Y:S02]  /*1a7d0*/  IMAD.MOV.U32 R67, RZ, RZ, R8 ;  /* 0x000000ffff437224 */ /* 0x000fe400078e0008 */
[----:B------:R-:W4:Y:S01]  /*1a7e0*/  LDSM.16.M88.4 R8, [R220+0xf000] ;  /* 0x00f00000dc08783b */ /* 0x000f220000000200 */
[----:B------:R-:W-:-:S03]  /*1a7f0*/  IABS R44, R44 ;  /* 0x0000002c002c7213 */ /* 0x000fc60000000000 */
[----:B------:R-:W-:Y:S01]  /*1a800*/  I2F R67, R67 ;  /* 0x0000004300437306 */ /* 0x000fe20000201400 */
[----:B------:R-:W-:Y:S07]  /*1a810*/  HMMA.16816.F32.BF16 R72, R28, R46, R72 ;  /* 0x0000002e1c48723c */ /* 0x000fee0000041848 */
[----:B------:R-:W-:Y:S01]  /*1a820*/  IMAD.IADD R28, R81, 0x1, -R82 ;  /* 0x00000001511c7824 */ /* 0x000fe200078e0a52 */
[----:B--2---:R-:W-:Y:S01]  /*1a830*/  HMMA.16816.F32.BF16 R20, R32, R24, R20 ;  /* 0x000000182014723c */ /* 0x004fe20000041814 */
[----:B------:R2:W-:Y:S03]  /*1a840*/  I2F R49, R44 ;  /* 0x0000002c00317306 */ /* 0x0005e60000201400 */
[----:B------:R-:W-:-:S03]  /*1a850*/  IABS R28, R28 ;  /* 0x0000001c001c7213 */ /* 0x000fc60000000000 */
[----:B------:R-:W-:Y:S01]  /*1a860*/  IMAD.IADD R24, R81, 0x1, -R92 ;  /* 0x0000000151187824 */ /* 0x000fe200078e0a5c */
[----:B------:R-:W-:Y:S01]  /*1a870*/  HMMA.16816.F32.BF16 R16, R32, R26, R16 ;  /* 0x0000001a2010723c */ /* 0x000fe20000041810 */
[----:B------:R3:W-:Y:S03]  /*1a880*/  I2F R90, R28 ;  /* 0x0000001c005a7306 */ /* 0x0007e60000201400 */
[----:B------:R-:W-:-:S04]  /*1a890*/  IABS R24, R24 ;  /* 0x0000001800187213 */ /* 0x000fc80000000000 */
[C---:B-1----:R-:W-:Y:S01]  /*1a8a0*/  HMMA.16816.F32.BF16 R76, R32.reuse, R4, R76 ;  /* 0x00000004204c723c */ /* 0x042fe2000004184c */
[C---:B--2---:R-:W-:Y:S01]  /*1a8b0*/  IMAD.IADD R44, R81.reuse, 0x1, -R80 ;  /* 0x00000001512c7824 */ /* 0x044fe200078e0a50 */
[----:B------:R1:W-:Y:S04]  /*1a8c0*/  I2F R93, R24 ;  /* 0x00000018005d7306 */ /* 0x0003e80000201400 */
[----:B------:R-:W-:Y:S01]  /*1a8d0*/  IABS R44, R44 ;  /* 0x0000002c002c7213 */ /* 0x000fe20000000000 */
[C---:B------:R-:W-:Y:S01]  /*1a8e0*/  IMAD.IADD R4, R81.reuse, 0x1, -R88 ;  /* 0x0000000151047824 */ /* 0x040fe200078e0a58 */
[----:B------:R-:W-:Y:S01]  /*1a8f0*/  HMMA.16816.F32.BF16 R72, R32, R6, R72 ;  /* 0x000000062048723c */ /* 0x000fe20000041848 */
[----:B---3--:R-:W-:Y:S01]  /*1a900*/  LDSM.16.M88.4 R28, [R221+0x6000] ;  /* 0x00600000dd1c783b */ /* 0x008fe20000000200 */
[----:B------:R2:W-:Y:S01]  /*1a910*/  I2F R53, R44 ;  /* 0x0000002c00357306 */ /* 0x0005e20000201400 */
[----:B------:R-:W-:Y:S01]  /*1a920*/  IMAD.MOV.U32 R5, RZ, RZ, R96 ;  /* 0x000000ffff057224 */ /* 0x000fe200078e0060 */
[----:B------:R-:W-:-:S02]  /*1a930*/  IADD3 R96, R81, 0x8, RZ ;  /* 0x0000000851607810 */ /* 0x000fc40007ffe0ff */
[----:B------:R-:W-:Y:S02]  /*1a940*/  IABS R4, R4 ;  /* 0x0000000400047213 */ /* 0x000fe40000000000 */
[----:B----4-:R-:W-:Y:S01]  /*1a950*/  HMMA.16816.F32.BF16 R68, R32, R8, R68 ;  /* 0x000000082044723c */ /* 0x010fe20000041844 */
[----:B-1----:R-:W1:Y:S01]  /*1a960*/  LDSM.16.M88.4 R24, [R216+0x6000] ;  /* 0x00600000d818783b */ /* 0x002e620000000200 */
[----:B------:R3:W-:Y:S01]  /*1a970*/  I2F R81, R5 ;  /* 0x0000000500517306 */ /* 0x0007e20000201400 */
[----:B------:R-:W-:-:S04]  /*1a980*/  IMAD.MOV.U32 R97, RZ, RZ, R4 ;  /* 0x000000ffff617224 */ /* 0x000fc800078e0004 */
[C---:B------:R-:W-:Y:S01]  /*1a990*/  IMAD.IADD R8, R96.reuse, 0x1, -R51 ;  /* 0x0000000160087824 */ /* 0x040fe200078e0a33 */
[----:B------:R-:W-:Y:S01]  /*1a9a0*/  HMMA.16816.F32.BF16 R84, R32, R10, R84 ;  /* 0x0000000a2054723c */ /* 0x000fe20000041854 */
[----:B------:R-:W-:Y:S01]  /*1a9b0*/  IMAD.IADD R9, R96, 0x1, -R48 ;  /* 0x0000000160097824 */ /* 0x000fe200078e0a30 */
[----:B--2---:R-:W2:Y:S01]  /*1a9c0*/  LDSM.16.M88.4 R44, [R220+0xf800] ;  /* 0x00f80000dc2c783b */ /* 0x004ea20000000200 */
[----:B------:R-:W-:Y:S01]  /*1a9d0*/  I2F R97, R97 ;  /* 0x0000006100617306 */ /* 0x000fe20000201400 */
[----:B------:R-:W-:-:S05]  /*1a9e0*/  IABS R8, R8 ;  /* 0x0000000800087213 */ /* 0x000fca0000000000 */
[----:B------:R-:W-:Y:S01]  /*1a9f0*/  IMAD.MOV.U32 R98, RZ, RZ, R8 ;  /* 0x000000ffff627224 */ /* 0x000fe200078e0008 */
[----:B------:R-:W-:Y:S01]  /*1aa00*/  IABS R8, R9 ;  /* 0x0000000900087213 */ /* 0x000fe20000000000 */
[C---:B---3--:R-:W-:Y:S02]  /*1aa10*/  IMAD.IADD R5, R96.reuse, 0x1, -R13 ;  /* 0x0000000160057824 */ /* 0x048fe400078e0a0d */
[----:B------:R-:W-:Y:S02]  /*1aa20*/  IMAD.IADD R9, R96, 0x1, -R54 ;  /* 0x0000000160097824 */ /* 0x000fe400078e0a36 */
[----:B------:R-:W3:Y:S01]  /*1aa30*/  I2F R98, R98 ;  /* 0x0000006200627306 */ /* 0x000ee20000201400 */
[----:B------:R-:W-:-:S05]  /*1aa40*/  IABS R4, R5 ;  /* 0x0000000500047213 */ /* 0x000fca0000000000 */
[----:B------:R-:W-:Y:S02]  /*1aa50*/  IMAD.MOV.U32 R99, RZ, RZ, R4 ;  /* 0x000000ffff637224 */ /* 0x000fe400078e0004 */
[----:B------:R-:W4:Y:S04]  /*1aa60*/  LDSM.16.M88.4 R4, [R216+0x6800] ;  /* 0x00680000d804783b */ /* 0x000f280000000200 */
[----:B------:R-:W3:Y:S01]  /*1aa70*/  I2F R99, R99 ;  /* 0x0000006300637306 */ /* 0x000ee20000201400 */
[----:B-1----:R-:W-:Y:S07]  /*1aa80*/  HMMA.16816.F32.BF16 R20, R28, R24, R20 ;  /* 0x000000181c14723c */ /* 0x002fee0000041814 */
[C---:B------:R-:W-:Y:S01]  /*1aa90*/  IMAD.IADD R24, R96.reuse, 0x1, -R55 ;  /* 0x0000000160187824 */ /* 0x040fe200078e0a37 */
[----:B--2---:R-:W-:Y:S01]  /*1aaa0*/  HMMA.16816.F32.BF16 R60, R32, R44, R60 ;  /* 0x0000002c203c723c */ /* 0x004fe2000004183c */
[----:B------:R-:W-:-:S03]  /*1aab0*/  IMAD.IADD R25, R96, 0x1, -R66 ;  /* 0x0000000160197824 */ /* 0x000fc600078e0a42 */
[----:B------:R-:W-:-:S03]  /*1aac0*/  IABS R24, R24 ;  /* 0x0000001800187213 */ /* 0x000fc60000000000 */
[----:B------:R-:W-:Y:S01]  /*1aad0*/  IMAD.MOV.U32 R44, RZ, RZ, R8 ;  /* 0x000000ffff2c7224 */ /* 0x000fe200078e0008 */
[----:B------:R-:W-:Y:S01]  /*1aae0*/  IABS R8, R9 ;  /* 0x0000000900087213 */ /* 0x000fe20000000000 */
[----:B------:R-:W-:Y:S03]  /*1aaf0*/  HMMA.16816.F32.BF16 R56, R32, R46, R56 ;  /* 0x0000002e2038723c */ /* 0x000fe60000041838 */
[----:B------:R1:W2:Y:S04]  /*1ab00*/  I2F R13, R8 ;  /* 0x00000008000d7306 */ /* 0x0002a80000201400 */
[----:B------:R-:W-:Y:S01]  /*1ab10*/  IMAD.MOV.U32 R32, RZ, RZ, R24 ;  /* 0x000000ffff207224 */ /* 0x000fe200078e0018 */
[----:B------:R-:W-:Y:S01]  /*1ab20*/  IABS R24, R25 ;  /* 0x0000001900187213 */ /* 0x000fe20000000000 */
[----:B------:R-:W-:Y:S01]  /*1ab30*/  IMAD.IADD R25, R96, 0x1, -R89 ;  /* 0x0000000160197824 */ /* 0x000fe200078e0a59 */
[----:B------:R-:W-:Y:S01]  /*1ab40*/  HMMA.16816.F32.BF16 R16, R28, R26, R16 ;  /* 0x0000001a1c10723c */ /* 0x000fe20000041810 */
[C---:B------:R-:W-:Y:S01]  /*1ab50*/  FFMA.FTZ R20, -R0.reuse, R12, R20 ;  /* 0x0000000c00147223 */ /* 0x040fe20000010114 */
[----:B------:R-:W2:Y:S01]  /*1ab60*/  I2F R44, R44 ;  /* 0x0000002c002c7306 */ /* 0x000ea20000201400 */
[----:B------:R-:W-:Y:S01]  /*1ab70*/  IMAD.MOV.U32 R33, RZ, RZ, R24 ;  /* 0x000000ffff217224 */ /* 0x000fe200078e0018 */
[----:B------:R-:W-:Y:S01]  /*1ab80*/  IABS R24, R25 ;  /* 0x0000001900187213 */ /* 0x000fe20000000000 */
[----:B---3--:R-:W-:-:S02]  /*1ab90*/  FFMA.FTZ R98, -R0, R98, R23 ;  /* 0x0000006200627223 */ /* 0x008fc40000010117 */
[C---:B------:R-:W-:Y:S01]  /*1aba0*/  FFMA.FTZ R99, -R0.reuse, R99, R22 ;  /* 0x0000006300637223 */ /* 0x040fe20000010116 */
[C---:B----4-:R-:W-:Y:S01]  /*1abb0*/  HMMA.16816.F32.BF16 R76, R28.reuse, R4, R76 ;  /* 0x000000041c4c723c */ /* 0x050fe2000004184c */
[----:B-1----:R-:W1:Y:S01]  /*1abc0*/  LDSM.16.M88.4 R8, [R216+0x7000] ;  /* 0x00700000d808783b */ /* 0x002e620000000200 */
[----:B------:R-:W-:Y:S01]  /*1abd0*/  IMAD.MOV.U32 R12, RZ, RZ, R24 ;  /* 0x000000ffff0c7224 */ /* 0x000fe200078e0018 */
[----:B------:R-:W-:Y:S01]  /*1abe0*/  I2F R32, R32 ;  /* 0x0000002000207306 */ /* 0x000fe20000201400 */
[----:B------:R-:W-:Y:S01]  /*1abf0*/  FFMA.FTZ R21, -R0, R37, R21 ;  /* 0x0000002500157223 */ /* 0x000fe20000010115 */
[----:B------:R-:W3:Y:S01]  /*1ac00*/  LDSM.16.M88.4 R24, [R216+0x7800] ;  /* 0x00780000d818783b */ /* 0x000ee20000000200 */
[----:B------:R-:W-:Y:S01]  /*1ac10*/  FSEL R22, R20, -INF , !P1 ;  /* 0xff80000014167808 */ /* 0x000fe20004800000 */
[C---:B------:R-:W-:Y:S01]  /*1ac20*/  IMAD.IADD R4, R96.reuse, 0x1, -R64 ;  /* 0x0000000160047824 */ /* 0x040fe200078e0a40 */
[----:B------:R-:W-:Y:S01]  /*1ac30*/  HMMA.16816.F32.BF16 R72, R28, R6, R72 ;  /* 0x000000061c48723c */ /* 0x000fe20000041848 */
[----:B------:R-:W-:Y:S01]  /*1ac40*/  IMAD.IADD R5, R96, 0x1, -R65 ;  /* 0x0000000160057824 */ /* 0x000fe200078e0a41 */
[----:B------:R-:W-:Y:S01]  /*1ac50*/  FSEL R20, R99, -INF , !P1 ;  /* 0xff80000063147808 */ /* 0x000fe20004800000 */
[----:B------:R-:W4:Y:S01]  /*1ac60*/  I2F R12, R12 ;  /* 0x0000000c000c7306 */ /* 0x000f220000201400 */
[----:B------:R-:W-:Y:S01]  /*1ac70*/  IABS R4, R4 ;  /* 0x0000000400047213 */ /* 0x000fe20000000000 */
[----:B------:R-:W-:-:S04]  /*1ac80*/  DEPBAR.LE SB0, 0x0 ;  /* 0x000080000000791a */ /* 0x000fc80000000000 */
[----:B------:R-:W-:Y:S01]  /*1ac90*/  IABS R5, R5 ;  /* 0x0000000500057213 */ /* 0x000fe20000000000 */
[C---:B--2---:R-:W-:Y:S01]  /*1aca0*/  FFMA.FTZ R7, -R0.reuse, R13, R19 ;  /* 0x0000000d00077223 */ /* 0x044fe20000010113 */
[----:B------:R2:W-:Y:S01]  /*1acb0*/  I2F R23, R4 ;  /* 0x0000000400177306 */ /* 0x0005e20000201400 */
[C---:B------:R-:W-:Y:S01]  /*1acc0*/  FFMA.FTZ R16, -R0.reuse, R43, R16 ;  /* 0x0000002b00107223 */ /* 0x040fe20000010110 */
[----:B------:R-:W-:Y:S01]  /*1acd0*/  FSEL R21, R21, -INF , !P0 ;  /* 0xff80000015157808 */ /* 0x000fe20004000000 */
[----:B------:R-:W-:Y:S01]  /*1ace0*/  FFMA.FTZ R44, -R0, R44, R18 ;  /* 0x0000002c002c7223 */ /* 0x000fe20000010112 */
[----:B------:R-:W-:Y:S01]  /*1acf0*/  FSEL R6, R98, -INF , !P0 ;  /* 0xff80000062067808 */ /* 0x000fe20004000000 */
[----:B------:R-:W-:Y:S01]  /*1ad00*/  FFMA.FTZ R17, -R0, R50, R17 ;  /* 0x0000003200117223 */ /* 0x000fe20000010111 */
[----:B------:R-:W-:Y:S02]  /*1ad10*/  FSEL R18, R16, -INF , !P5 ;  /* 0xff80000010127808 */ /* 0x000fe40006800000 */
[----:B------:R3:W-:Y:S01]  /*1ad20*/  I2F R34, R5 ;  /* 0x0000000500227306 */ /* 0x0007e20000201400 */
[----:B------:R-:W-:-:S02]  /*1ad30*/  FSEL R16, R44, -INF , !P5 ;  /* 0xff8000002c107808 */ /* 0x000fc40006800000 */
[----:B------:R-:W-:Y:S02]  /*1ad40*/  ISETP.GE.AND P5, PT, R80, R166, PT ;  /* 0x000000a65000720c */ /* 0x000fe40003fa6270 */
[----:B----4-:R-:W-:Y:S01]  /*1ad50*/  FFMA.FTZ R12, -R0, R12, R74 ;  /* 0x0000000c000c7223 */ /* 0x010fe2000001014a */
[----:B------:R-:W-:Y:S01]  /*1ad60*/  ISETP.GE.AND P1, PT, R64, R166, PT ;  /* 0x000000a64000720c */ /* 0x000fe20003f26270 */
[----:B------:R-:W-:Y:S01]  /*1ad70*/  FFMA.FTZ R13, -R0, R36, R72 ;  /* 0x00000024000d7223 */ /* 0x000fe20000010148 */
[----:B------:R-:W4:Y:S01]  /*1ad80*/  I2F R33, R33 ;  /* 0x0000002100217306 */ /* 0x000f220000201400 */
[----:B--2---:R-:W-:Y:S01]  /*1ad90*/  IMAD.IADD R4, R96, 0x1, -R80 ;  /* 0x0000000160047824 */ /* 0x004fe200078e0a50 */
[----:B------:R-:W-:Y:S01]  /*1ada0*/  ISETP.GE.AND P0, PT, R65, R166, PT ;  /* 0x000000a64100720c */ /* 0x000fe20003f06270 */
[----:B------:R-:W-:Y:S01]  /*1adb0*/  FFMA.FTZ R49, -R0, R49, R73 ;  /* 0x0000003100317223 */ /* 0x000fe20000010149 */
[----:B------:R-:W-:Y:S01]  /*1adc0*/  FSEL R17, R17, -INF , !P6 ;  /* 0xff80000011117808 */ /* 0x000fe20007000000 */
[----:B-1----:R-:W-:Y:S01]  /*1add0*/  HMMA.16816.F32.BF16 R68, R28, R8, R68 ;  /* 0x000000081c44723c */ /* 0x002fe20000041844 */
[----:B------:R-:W-:-:S02]  /*1ade0*/  IABS R4, R4 ;  /* 0x0000000400047213 */ /* 0x000fc40000000000 */
[----:B------:R-:W-:Y:S02]  /*1adf0*/  FSEL R7, R7, -INF , !P6 ;  /* 0xff80000007077808 */ /* 0x000fe40007000000 */
[----:B------:R-:W-:Y:S01]  /*1ae00*/  FSEL R13, R13, -INF , !P2 ;  /* 0xff8000000d0d7808 */ /* 0x000fe20005000000 */
[----:B---3--:R-:W-:Y:S01]  /*1ae10*/  IMAD.MOV.U32 R5, RZ, RZ, R4 ;  /* 0x000000ffff057224 */ /* 0x008fe200078e0004 */
[----:B------:R-:W-:Y:S01]  /*1ae20*/  ISETP.GE.AND P6, PT, R83, R166, PT ;  /* 0x000000a65300720c */ /* 0x000fe20003fc6270 */
[C---:B------:R-:W-:Y:S01]  /*1ae30*/  IMAD.IADD R8, R96.reuse, 0x1, -R83 ;  /* 0x0000000160087824 */ /* 0x040fe200078e0a53 */
[----:B------:R-:W-:Y:S01]  /*1ae40*/  HMMA.16816.F32.BF16 R84, R28, R10, R84 ;  /* 0x0000000a1c54723c */ /* 0x000fe20000041854 */
[----:B------:R1:W2:Y:S03]  /*1ae50*/  I2F R19, R5 ;  /* 0x0000000500137306 */ /* 0x0002a60000201400 */
[----:B------:R-:W-:Y:S01]  /*1ae60*/  IABS R4, R8 ;  /* 0x0000000800047213 */ /* 0x000fe20000000000 */
[----:B------:R-:W-:-:S02]  /*1ae70*/  IMAD.IADD R8, R96, 0x1, -R92 ;  /* 0x0000000160087824 */ /* 0x000fc400078e0a5c */
[----:B------:R-:W-:Y:S01]  /*1ae80*/  IMAD.IADD R11, R96, 0x1, -R91 ;  /* 0x00000001600b7824 */ /* 0x000fe200078e0a5b */
[C---:B------:R-:W-:Y:S01]  /*1ae90*/  HMMA.16816.F32.BF16 R60, R28.reuse, R24, R60 ;  /* 0x000000181c3c723c */ /* 0x040fe2000004183c */
[----:B------:R-:W-:Y:S01]  /*1aea0*/  IMAD.MOV.U32 R35, RZ, RZ, R4 ;  /* 0x000000ffff237224 */ /* 0x000fe200078e0004 */
[----:B------:R-:W-:Y:S01]  /*1aeb0*/  IABS R9, R8 ;  /* 0x0000000800097213 */ /* 0x000fe20000000000 */
[C---:B------:R-:W-:Y:S02]  /*1aec0*/  FFMA.FTZ R10, -R0.reuse, R32, R78 ;  /* 0x00000020000a7223 */ /* 0x040fe4000001014e */
[----:B----4-:R-:W-:Y:S02]  /*1aed0*/  FFMA.FTZ R8, -R0, R33, R79 ;  /* 0x0000002100087223 */ /* 0x010fe4000001014f */
[----:B------:R-:W-:Y:S01]  /*1aee0*/  IMAD.MOV.U32 R25, RZ, RZ, R9 ;  /* 0x000000ffff197224 */ /* 0x000fe200078e0009 */
[----:B------:R-:W-:Y:S01]  /*1aef0*/  IABS R9, R11 ;  /* 0x0000000b00097213 */ /* 0x000fe20000000000 */
[C---:B-1----:R-:W-:Y:S01]  /*1af00*/  IMAD.IADD R5, R96.reuse, 0x1, -R82 ;  /* 0x0000000160057824 */ /* 0x042fe200078e0a52 */
[----:B------:R-:W-:Y:S01]  /*1af10*/  HMMA.16816.F32.BF16 R56, R28, R26, R56 ;  /* 0x0000001a1c38723c */ /* 0x000fe20000041838 */
[C---:B------:R-:W-:Y:S01]  /*1af20*/  IMAD.IADD R11, R96.reuse, 0x1, -R95 ;  /* 0x00000001600b7824 */ /* 0x040fe200078e0a5f */
[----:B------:R-:W1:Y:S01]  /*1af30*/  I2F R35, R35 ;  /* 0x0000002300237306 */ /* 0x000e620000201400 */
[----:B------:R-:W-:Y:S01]  /*1af40*/  IMAD.IADD R96, R96, 0x1, -R88 ;  /* 0x0000000160607824 */ /* 0x000fe200078e0a58 */
[----:B------:R-:W-:Y:S01]  /*1af50*/  IABS R4, R5 ;  /* 0x0000000500047213 */ /* 0x000fe20000000000 */
[C---:B------:R-:W-:Y:S01]  /*1af60*/  FFMA.FTZ R53, -R0.reuse, R53, R69 ;  /* 0x0000003500357223 */ /* 0x040fe20000010145 */
[----:B------:R-:W-:Y:S01]  /*1af70*/  IABS R11, R11 ;  /* 0x0000000b000b7213 */ /* 0x000fe20000000000 */
[C---:B--2---:R-:W-:Y:S01]  /*1af80*/  FFMA.FTZ R19, -R0.reuse, R19, R71 ;  /* 0x0000001300137223 */ /* 0x044fe20000010147 */
[----:B------:R-:W-:Y:S01]  /*1af90*/  IABS R96, R96 ;  /* 0x0000006000607213 */ /* 0x000fe20000000000 */
[----:B------:R-:W-:Y:S01]  /*1afa0*/  IMAD.MOV.U32 R24, RZ, RZ, R4 ;  /* 0x000000ffff187224 */ /* 0x000fe200078e0004 */
[----:B------:R-:W-:Y:S01]  /*1afb0*/  I2F R25, R25 ;  /* 0x0000001900197306 */ /* 0x000fe20000201400 */
[----:B------:R-:W-:Y:S01]  /*1afc0*/  FSEL R180, R53, -INF , !P5 ;  /* 0xff80000035b47808 */ /* 0x000fe20006800000 */
[C---:B------:R-:W-:Y:S01]  /*1afd0*/  FFMA.FTZ R5, -R0.reuse, R42, R76 ;  /* 0x0000002a00057223 */ /* 0x040fe2000001014c */
[----:B------:R-:W-:Y:S01]  /*1afe0*/  FSEL R186, R19, -INF , !P5 ;  /* 0xff80000013ba7808 */ /* 0x000fe20006800000 */
[----:B------:R-:W-:Y:S01]  /*1aff0*/  IMAD.MOV.U32 R28, RZ, RZ, R96 ;  /* 0x000000ffff1c7224 */ /* 0x000fe200078e0060 */
[----:B------:R-:W-:Y:S01]  /*1b000*/  ISETP.GE.AND P5, PT, R167, 0x2, PT ;  /* 0x00000002a700780c */ /* 0x000fe20003fa6270 */
[C---:B------:R-:W-:Y:S01]  /*1b010*/  FFMA.FTZ R4, -R0.reuse, R38, R77 ;  /* 0x0000002600047223 */ /* 0x040fe2000001014d */
[----:B------:R-:W-:Y:S01]  /*1b020*/  FSEL R5, R5, -INF , !P4 ;  /* 0xff80000005057808 */ /* 0x000fe20006000000 */
[----:B------:R-:W2:Y:S01]  /*1b030*/  I2F R24, R24 ;  /* 0x0000001800187306 */ /* 0x000ea20000201400 */
[----:B------:R-:W-:Y:S01]  /*1b040*/  FFMA.FTZ R52, -R0, R52, R68 ;  /* 0x0000003400347223 */ /* 0x000fe20000010144 */
[----:B------:R-:W-:Y:S01]  /*1b050*/  FSEL R10, R10, -INF , !P4 ;  /* 0xff8000000a0a7808 */ /* 0x000fe20006000000 */
[----:B------:R-:W-:Y:S01]  /*1b060*/  FFMA.FTZ R34, -R0, R34, R70 ;  /* 0x0000002200227223 */ /* 0x000fe20000010146 */
[----:B------:R-:W-:Y:S01]  /*1b070*/  FSEL R4, R4, -INF , !P3 ;  /* 0xff80000004047808 */ /* 0x000fe20005800000 */
[----:B------:R-:W-:Y:S01]  /*1b080*/  FFMA.FTZ R67, -R0, R67, R84 ;  /* 0x0000004300437223 */ /* 0x000fe20000010154 */
[----:B------:R-:W-:Y:S01]  /*1b090*/  FSEL R8, R8, -INF , !P3 ;  /* 0xff80000008087808 */ /* 0x000fe20005800000 */
[----:B------:R-:W-:Y:S01]  /*1b0a0*/  FFMA.FTZ R85, -R0, R90, R85 ;  /* 0x0000005a00557223 */ /* 0x000fe20000010155 */
[----:B------:R3:W4:Y:S01]  /*1b0b0*/  I2F R26, R9 ;  /* 0x00000009001a7306 */ /* 0x0007220000201400 */
[----:B------:R-:W-:Y:S01]  /*1b0c0*/  FSEL R179, R52, -INF , !P0 ;  /* 0xff80000034b37808 */ /* 0x000fe20004000000 */
[----:B------:R-:W-:Y:S01]  /*1b0d0*/  FFMA.FTZ R60, -R0, R93, R60 ;  /* 0x0000005d003c7223 */ /* 0x000fe2000001013c */
[----:B------:R-:W-:Y:S01]  /*1b0e0*/  FSEL R183, R34, -INF , !P0 ;  /* 0xff80000022b77808 */ /* 0x000fe20004000000 */
[----:B------:R-:W-:Y:S01]  /*1b0f0*/  FFMA.FTZ R61, -R0, R94, R61 ;  /* 0x0000005e003d7223 */ /* 0x000fe2000001013d */
[-C--:B------:R-:W-:Y:S01]  /*1b100*/  ISETP.GE.AND P4, PT, R82, R166.reuse, PT ;  /* 0x000000a65200720c */ /* 0x080fe20003f86270 */
[----:B------:R-:W-:Y:S01]  /*1b110*/  FFMA.FTZ R56, -R0, R81, R56 ;  /* 0x0000005100387223 */ /* 0x000fe20000010138 */
[-C--:B------:R-:W-:Y:S01]  /*1b120*/  ISETP.GE.AND P3, PT, R92, R166.reuse, PT ;  /* 0x000000a65c00720c */ /* 0x080fe20003f66270 */
[----:B------:R-:W4:Y:S01]  /*1b130*/  I2F R27, R11 ;  /* 0x0000000b001b7306 */ /* 0x000f220000201400 */
[----:B------:R-:W-:Y:S01]  /*1b140*/  FFMA.FTZ R57, -R0, R97, R57 ;  /* 0x0000006100397223 */ /* 0x000fe20000010139 */
[----:B------:R-:W-:Y:S01]  /*1b150*/  ISETP.GE.AND P0, PT, R88, R166, PT ;  /* 0x000000a65800720c */ /* 0x000fe20003f06270 */
[C---:B-1----:R-:W-:Y:S01]  /*1b160*/  FFMA.FTZ R35, -R0.reuse, R35, R86 ;  /* 0x0000002300237223 */ /* 0x042fe20000010156 */
[----:B------:R-:W-:Y:S01]  /*1b170*/  FSEL R181, R67, -INF , !P6 ;  /* 0xff80000043b57808 */ /* 0x000fe20007000000 */
[C---:B--2---:R-:W-:Y:S01]  /*1b180*/  FFMA.FTZ R24, -R0.reuse, R24, R87 ;  /* 0x0000001800187223 */ /* 0x044fe20000010157 */
[----:B------:R-:W-:Y:S01]  /*1b190*/  FSEL R182, R85, -INF , !P4 ;  /* 0xff80000055b67808 */ /* 0x000fe20006000000 */
[----:B------:R-:W-:Y:S01]  /*1b1a0*/  FFMA.FTZ R25, -R0, R25, R62 ;  /* 0x0000001900197223 */ /* 0x000fe2000001013e */
[----:B------:R-:W1:Y:S01]  /*1b1b0*/  I2F R28, R28 ;  /* 0x0000001c001c7306 */ /* 0x000e620000201400 */
[----:B---3--:R-:W-:Y:S01]  /*1b1c0*/  FSEL R9, R12, -INF , !P2 ;  /* 0xff8000000c097808 */ /* 0x008fe20005000000 */
[C---:B------:R-:W-:Y:S01]  /*1b1d0*/  FFMA.FTZ R12, -R0.reuse, R23, R75 ;  /* 0x00000017000c7223 */ /* 0x040fe2000001014b */
[----:B------:R-:W-:Y:S01]  /*1b1e0*/  ISETP.GE.AND P2, PT, R91, R166, PT ;  /* 0x000000a65b00720c */ /* 0x000fe20003f46270 */
[----:B----4-:R-:W-:Y:S01]  /*1b1f0*/  FFMA.FTZ R26, -R0, R26, R63 ;  /* 0x0000001a001a7223 */ /* 0x010fe2000001013f */
[----:B------:R-:W-:-:S02]  /*1b200*/  FSEL R189, R35, -INF , !P6 ;  /* 0xff80000023bd7808 */ /* 0x000fc40007000000 */
[----:B------:R-:W-:Y:S01]  /*1b210*/  FSEL R12, R12, -INF , !P1 ;  /* 0xff8000000c0c7808 */ /* 0x000fe20004800000 */
[----:B------:R-:W-:Y:S01]  /*1b220*/  FFMA.FTZ R27, -R0, R27, R58 ;  /* 0x0000001b001b7223 */ /* 0x000fe2000001013a */
[----:B------:R-:W-:Y:S02]  /*1b230*/  FSEL R11, R49, -INF , !P1 ;  /* 0xff800000310b7808 */ /* 0x000fe40004800000 */
[----:B------:R-:W-:Y:S02]  /*1b240*/  ISETP.GE.AND P1, PT, R95, R166, PT ;  /* 0x000000a65f00720c */ /* 0x000fe40003f26270 */
[----:B------:R-:W-:Y:S02]  /*1b250*/  FSEL R190, R24, -INF , !P4 ;  /* 0xff80000018be7808 */ /* 0x000fe40006000000 */
[----:B------:R-:W-:Y:S01]  /*1b260*/  FSEL R195, R60, -INF , !P3 ;  /* 0xff8000003cc37808 */ /* 0x000fe20005800000 */
[----:B-1----:R-:W-:Y:S01]  /*1b270*/  FFMA.FTZ R28, -R0, R28, R59 ;  /* 0x0000001c001c7223 */ /* 0x002fe2000001013b */
        /* <DEDUP_REMOVED lines=47> */
[----:B------:R-:W-:Y:S02]  /*1b570*/  @P6 IADD3 R30, R30, 0x1, RZ ;  /* 0x000000011e1e6810 */ /* 0x000fe40007ffe0ff */
[----:B------:R-:W-:Y:S02]  /*1b580*/  MOV R24, R26 ;  /* 0x0000001a00187202 */ /* 0x000fe40000000f00 */
[----:B------:R-:W2:Y:S01]  /*1b590*/  LD.E.64 R26, [R14.64+0x38] ;  /* 0x000038060e1a7980 */ /* 0x000ea2000c101b00 */
[----:B------:R-:W-:Y:S02]  /*1b5a0*/  IMAD.MOV.U32 R23, RZ, RZ, R30 ;  /* 0x000000ffff177224 */ /* 0x000fe400078e001e */
[----:B------:R-:W-:Y:S02]  /*1b5b0*/  @!P0 IMAD.MOV R24, RZ, RZ, -R24 ;  /* 0x000000ffff188224 */ /* 0x000fe400078e0a18 */
[----:B------:R-:W-:-:S03]  /*1b5c0*/  @!P2 IMAD.MOV R23, RZ, RZ, -R23 ;  /* 0x000000ffff17a224 */ /* 0x000fc600078e0a17 */
[C---:B------:R-:W-:Y:S02]  /*1b5d0*/  SEL R24, R3.reuse, R24, !P1 ;  /* 0x0000001803187207 */ /* 0x040fe40004800000 */
[----:B------:R-:W-:-:S03]  /*1b5e0*/  SEL R23, R3, R23, !P1 ;  /* 0x0000001703177207 */ /* 0x000fc60004800000 */
[----:B------:R-:W-:-:S04]  /*1b5f0*/  IMAD.WIDE R32, R24, 0x4, R244 ;  /* 0x0000000418207825 */ /* 0x000fc800078e02f4 */
[C---:B------:R-:W-:Y:S01]  /*1b600*/  IMAD.WIDE R34, R23.reuse, 0x4, R244 ;  /* 0x0000000417227825 */ /* 0x040fe200078e02f4 */
[----:B------:R1:W3:Y:S04]  /*1b610*/  LD.E R3, [R32.64] ;  /* 0x0000000620037980 */ /* 0x0002e8000c101900 */
[----:B------:R-:W3:Y:S04]  /*1b620*/  LD.E R19, [R34.64] ;  /* 0x0000000622137980 */ /* 0x000ee8000c101900 */
        /* <DEDUP_REMOVED lines=12> */
[----:B------:R-:W-:-:S05]  /*1b6f0*/  IMAD R19, R32, R24, R19 ;  /* 0x0000001820137224 */ /* 0x000fca00078e0213 */
[----:B------:R-:W-:Y:S01]  /*1b700*/  IADD3 R3, R31, R19, RZ ;  /* 0x000000131f037210 */ /* 0x000fe20007ffe0ff */
[----:B------:R-:W-:Y:S01]  /*1b710*/  IMAD.MOV.U32 R19, RZ, RZ, R30 ;  /* 0x000000ffff137224 */ /* 0x000fe200078e001e */
[----:B------:R-:W-:Y:S05]  /*1b720*/  BRA `(.L_x_4769) ;  /* 0x0000003000007947 */ /* 0x000fea0003800000 */
.L_x_4768:
[----:B------:R-:W2:Y:S02]  /*1b730*/  LD.E R19, [R14.64+0x38] ;  /* 0x000038060e137980 */ /* 0x000ea4000c101900 */
[----:B--2---:R-:W-:-:S04]  /*1b740*/  LEA R19, -R19, RZ, 0x6 ;  /* 0x000000ff13137211 */ /* 0x004fc800078e31ff */
[----:B------:R-:W-:Y:S02]  /*1b750*/  SHF.R.S32.HI R3, RZ, 0x1f, R19 ;  /* 0x0000001fff037819 */ /* 0x000fe40000011413 */
.L_x_4769:
[----:B------:R-:W-:Y:S05]  /*1b760*/  BSYNC B0 ;  /* 0x0000000000007941 */ /* 0x000fea0003800000 */
.L_x_4767:
[C---:B------:R-:W-:Y:S02]  /*1b770*/  LOP3.LUT P3, RZ, R246.reuse, 0x4, RZ, 0xc0, !PT ;  /* 0x00000004f6ff7812 */ /* 0x040fe4000786c0ff */
[C---:B------:R-:W-:Y:S02]  /*1b780*/  LOP3.LUT P4, RZ, R246.reuse, 0x2, RZ, 0xc0, !PT ;  /* 0x00000002f6ff7812 */ /* 0x040fe4000788c0ff */
        /* <DEDUP_REMOVED lines=42> */
[-C--:B------:R-:W-:Y:S01]  /*1ba30*/  @P4 LEA R50, P0, R3, R236.reuse, 0x1 ;  /* 0x000000ec03324211 */ /* 0x080fe200078008ff */
        /* <DEDUP_REMOVED lines=82> */
.L_x_4766:
[----:B------:R-:W-:Y:S05]  /*1bf60*/  BSYNC B1 ;  /* 0x0000000000017941 */ /* 0x000fea0003800000 */
.L_x_4765:
[----:B-1----:R1:W2:Y:S01]  /*1bf70*/  LD.E R31, [R14.64+0xdc] ;  /* 0x0000dc060e1f7980 */ /* 0x0022a2000c101900 */
        /* <DEDUP_REMOVED lines=9> */
[----:B------:R-:W-:Y:S01]  /*1c010*/  LEA R227, R39, R229, 0x1 ;  /* 0x000000e527e37211 */ /* 0x000fe200078e08ff */
[----:B------:R-:W-:Y:S01]  /*1c020*/  LDSM.16.MT88.4 R48, [R228+0x10000] ;  /* 0x01000000e430783b */ /* 0x000fe20000004200 */
[----:B------:R-:W-:-:S03]  /*1c030*/  FMNMX.FTZ R19, R4, R19, !PT ;  /* 0x0000001304137209 */ /* 0x000fc60007810000 */
[----:B------:R-:W-:Y:S01]  /*1c040*/  LDSM.16.MT88.4 R56, [R227+0x10000] ;  /* 0x01000000e338783b */ /* 0x000fe20000004200 */
[----:B------:R-:W-:-:S03]  /*1c050*/  FMNMX.FTZ R19, R13, R19, !PT ;  /* 0x000000130d137209 */ /* 0x000fc60007810000 */
[----:B------:R-:W-:Y:S01]  /*1c060*/  LDSM.16.MT88.4 R64, [R230+0x12000] ;  /* 0x01200000e640783b */ /* 0x000fe20000004200 */
[----:B-1----:R-:W-:Y:S02]  /*1c070*/  FMNMX.FTZ R15, R20, R6, !PT ;  /* 0x00000006140f7209 */ /* 0x002fe40007810000 */
        /* <DEDUP_REMOVED lines=26> */
[----:B------:R-:W-:-:S03]  /*1c220*/  FMNMX.FTZ R15, R189, R15, !PT ;  /* 0x0000000fbd0f7209 */ /* 0x000fc60007810000 */
[----:B------:R-:W1:Y:S01]  /*1c230*/  SHFL.BFLY PT, R14, R19, 0x2, 0x1f ;  /* 0x0c401f00130e7f89 */ /* 0x000e6200000e0000 */
[----:B------:R-:W-:-:S03]  /*1c240*/  FMNMX.FTZ R15, R190, R15, !PT ;  /* 0x0000000fbe0f7209 */ /* 0x000fc60007810000 */
[----:B------:R-:W-:Y:S01]  /*1c250*/  LDSM.16.MT88.4 R152, [R228+0x16000] ;  /* 0x01600000e498783b */ /* 0x000fe20000004200 */
[----:B------:R-:W-:-:S03]  /*1c260*/  FMNMX.FTZ R15, R188, R15, !PT ;  /* 0x0000000fbc0f7209 */ /* 0x000fc60007810000 */
[----:B------:R-:W-:Y:S01]  /*1c270*/  LDSM.16.MT88.4 R24, [R227+0x12800] ;  /* 0x01280000e318783b */ /* 0x000fe20000004200 */
        /* <DEDUP_REMOVED lines=25> */
[-CC-:B------:R-:W-:Y:S01]  /*1c410*/  FFMA.FTZ R171, R7, R31.reuse, -R30.reuse ;  /* 0x0000001f07ab7223 */ /* 0x180fe2000001081e */
[----:B------:R-:W1:Y:S01]  /*1c420*/  MUFU.EX2 R174, R174 ;  /* 0x000000ae00ae7308 */ /* 0x000e620000000800 */
[-CC-:B------:R-:W-:Y:S01]  /*1c430*/  FFMA.FTZ R172, R5, R31.reuse, -R193.reuse ;  /* 0x0000001f05ac7223 */ /* 0x180fe200000108c1 */
[----:B------:R-:W-:Y:S01]  /*1c440*/  LDSM.16.MT88.4 R16, [R230+0x10800] ;  /* 0x01080000e610783b */ /* 0x000fe20000004200 */
[-CC-:B------:R-:W-:Y:S02]  /*1c450*/  FFMA.FTZ R168, R4, R31.reuse, -R193.reuse ;  /* 0x0000001f04a87223 */ /* 0x180fe400000108c1 */
[-C--:B------:R-:W-:Y:S01]  /*1c460*/  FFMA.FTZ R32, R11, R31.reuse, -R193 ;  /* 0x0000001f0b207223 */ /* 0x080fe200000108c1 */
[----:B------:R-:W2:Y:S01]  /*1c470*/  LDSM.16.MT88.4 R4, [R227+0x16000] ;  /* 0x01600000e304783b */ /* 0x000ea20000004200 */
[-CC-:B------:R-:W-:Y:S01]  /*1c480*/  FFMA.FTZ R170, R10, R31.reuse, -R30.reuse ;  /* 0x0000001f0aaa7223 */ /* 0x180fe2000001081e */
[----:B------:R-:W-:Y:S01]  /*1c490*/  MUFU.EX2 R173, R173 ;  /* 0x000000ad00ad7308 */ /* 0x000fe20000000800 */
[----:B------:R-:W-:-:S02]  /*1c4a0*/  FFMA.FTZ R34, R8, R31, -R30 ;  /* 0x0000001f08227223 */ /* 0x000fc4000001081e */
[-CC-:B------:R-:W-:Y:S02]  /*1c4b0*/  FFMA.FTZ R33, R9, R31.reuse, -R30.reuse ;  /* 0x0000001f09217223 */ /* 0x180fe4000001081e */
[----:B------:R-:W3:Y:S01]  /*1c4c0*/  LDSM.16.MT88.4 R8, [R229+0x10800] ;  /* 0x01080000e508783b */ /* 0x000ee20000004200 */
[--C-:B------:R-:W-:Y:S02]  /*1c4d0*/  FFMA.FTZ R35, R13, R31, -R193.reuse ;  /* 0x0000001f0d237223 */ /* 0x100fe400000108c1 */
[----:B------:R-:W4:Y:S01]  /*1c4e0*/  MUFU.EX2 R169, R169 ;  /* 0x000000a900a97308 */ /* 0x000f220000000800 */
[----:B-1----:R-:W-:Y:S01]  /*1c4f0*/  F2FP.BF16.PACK_AB R144, R174, R175 ;  /* 0x000000afae90723e */ /* 0x002fe200000010ff */
[-C--:B------:R-:W-:Y:S02]  /*1c500*/  FFMA.FTZ R3, R12, R31.reuse, -R30 ;  /* 0x0000001f0c037223 */ /* 0x080fe4000001081e */
[----:B------:R-:W1:Y:S01]  /*1c510*/  LDSM.16.MT88.4 R12, [R228+0x10800] ;  /* 0x01080000e40c783b */ /* 0x000e620000004200 */
[----:B------:R-:W-:-:S02]  /*1c520*/  FFMA.FTZ R179, R179, R31, -R193 ;  /* 0x0000001fb3b37223 */ /* 0x000fc400000108c1 */
[-CC-:B------:R-:W-:Y:S01]  /*1c530*/  FFMA.FTZ R180, R180, R31.reuse, -R193.reuse ;  /* 0x0000001fb4b47223 */ /* 0x180fe200000108c1 */
[----:B------:R-:W-:Y:S01]  /*1c540*/  MUFU.EX2 R177, R177 ;  /* 0x000000b100b17308 */ /* 0x000fe20000000800 */
[-CC-:B------:R-:W-:Y:S02]  /*1c550*/  FFMA.FTZ R181, R181, R31.reuse, -R193.reuse ;  /* 0x0000001fb5b57223 */ /* 0x180fe400000108c1 */
[-C--:B------:R-:W-:Y:S02]  /*1c560*/  FFMA.FTZ R182, R182, R31.reuse, -R193 ;  /* 0x0000001fb6b67223 */ /* 0x080fe400000108c1 */
[-CC-:B------:R-:W-:Y:S02]  /*1c570*/  FFMA.FTZ R183, R183, R31.reuse, -R30.reuse ;  /* 0x0000001fb7b77223 */ /* 0x180fe4000001081e */
[--C-:B------:R-:W-:Y:S01]  /*1c580*/  FFMA.FTZ R186, R186, R31, -R30.reuse ;  /* 0x0000001fbaba7223 */ /* 0x100fe2000001081e */
[----:B------:R-:W5:Y:S01]  /*1c590*/  MUFU.EX2 R176, R176 ;  /* 0x000000b000b07308 */ /* 0x000f620000000800 */
[----:B----4-:R-:W-:Y:S01]  /*1c5a0*/  F2FP.BF16.PACK_AB R146, R169, R173 ;  /* 0x000000ada992723e */ /* 0x010fe200000010ff */
[----:B------:R-:W-:-:S02]  /*1c5b0*/  FFMA.FTZ R189, R189, R31, -R30 ;  /* 0x0000001fbdbd7223 */ /* 0x000fc4000001081e */
[-CC-:B------:R-:W-:Y:S02]  /*1c5c0*/  FFMA.FTZ R190, R190, R31.reuse, -R30.reuse ;  /* 0x0000001fbebe7223 */ /* 0x180fe4000001081e */
[-CC-:B------:R-:W-:Y:S02]  /*1c5d0*/  FFMA.FTZ R250, R191, R31.reuse, -R193.reuse ;  /* 0x0000001fbffa7223 */ /* 0x180fe400000108c1 */
        /* <DEDUP_REMOVED lines=110> */
[C---:B----4-:R-:W-:Y:S08]  /*1ccc0*/  HMMA.16816.F32.BF16 R116, R4.reuse, R20, R116 ;  /* 0x000000140474723c */ /* 0x050ff00000041874 */
        /* <DEDUP_REMOVED lines=16> */
[----:B------:R-:W-:Y:S07]  /*1cdd0*/  LDSM.16.MT88.4 R16, [R230+0x11000] ;  /* 0x01100000e610783b */ /* 0x000fee0000004200 */
[C---:B---3--:R-:W-:Y:S08]  /*1cde0*/  HMMA.16816.F32.BF16 R140, R4.reuse, R12, R140 ;  /* 0x0000000c048c723c */ /* 0x048ff0000004188c */
[C---:B------:R-:W-:Y:S01]  /*1cdf0*/  HMMA.16816.F32.BF16 R152, R4.reuse, R14, R152 ;  /* 0x0000000e0498723c */ /* 0x040fe20000041898 */
[----:B------:R-:W2:Y:S07]  /*1ce00*/  LDSM.16.MT88.4 R12, [R228+0x11000] ;  /* 0x01100000e40c783b */ /* 0x000eae0000004200 */
[C---:B----4-:R-:W-:Y:S08]  /*1ce10*/  HMMA.16816.F32.BF16 R148, R4.reuse, R20, R148 ;  /* 0x000000140494723c */ /* 0x050ff00000041894 */
        /* <DEDUP_REMOVED lines=115> */
[----:B------:R-:W-:Y:S01]  /*1d550*/  HMMA.16816.F32.BF16 R144, R4, R10, R144 ;  /* 0x0000000a0490723c */ /* 0x000fe20000041890 */
[----:B------:R-:W-:Y:S07]  /*1d560*/  @!P5 BRA `(.L_x_4770) ;  /* 0x00004b800000d947 */ /* 0x000fee0003800000 */
[----:B------:R-:W1:Y:S01]  /*1d570*/  S2R R3, SR_TID.X ;  /* 0x0000000000037919 */ /* 0x000e620000002100 */
[----:B------:R-:W-:-:S02]  /*1d580*/  IADD3 R248, R167, -0x2, RZ ;  /* 0xfffffffea7f87810 */ /* 0x000fc40007ffe0ff */
[----:B-1----:R-:W-:-:S05]  /*1d590*/  LOP3.LUT R3, R3, 0x3, RZ, 0xc0, !PT ;  /* 0x0000000303037812 */ /* 0x002fca00078ec0ff */
[----:B------:R-:W-:Y:S02]  /*1d5a0*/  IMAD R247, R3, -0x2, R2 ;  /* 0xfffffffe03f77824 */ /* 0x000fe400078e0202 */
[----:B------:R-:W-:Y:S02]  /*1d5b0*/  IMAD.MOV.U32 R2, RZ, RZ, R164 ;  /* 0x000000ffff027224 */ /* 0x000fe400078e00a4 */
[----:B------:R-:W-:Y:S01]  /*1d5c0*/  IMAD.MOV.U32 R3, RZ, RZ, R165 ;  /* 0x000000ffff037224 */ /* 0x000fe200078e00a5 */
[----:B------:R-:W-:-:S03]  /*1d5d0*/  IADD3 R247, R166, R247, -R241 ;  /* 0x000000f7a6f77210 */ /* 0x000fc60007ffe8f1 */
.L_x_4779:
        /* <DEDUP_REMOVED lines=15> */
[----:B------:R-:W-:Y:S02]  /*1d6d0*/  IADD3 R12, R4, 0x40, RZ ;  /* 0x00000040040c7810 */ /* 0x000fe40007ffe0ff */
[----:B------:R-:W-:Y:S02]  /*1d6e0*/  IABS R5, R4 ;  /* 0x0000000400057213 */ /* 0x000fe40000000000 */
        /* <DEDUP_REMOVED lines=35> */
[----:B------:R-:W-:Y:S01]  /*1d920*/  SEL R10, R4, R10, !P1 ;  /* 0x0000000a040a7207 */ /* 0x000fe20004800000 */
[----:B------:R-:W2:Y:S01]  /*1d930*/  LD.E.64 R8, [R166.64+0x40] ;  /* 0x00004004a6087980 */ /* 0x000ea2000c101b00 */
[-C--:B------:R-:W-:Y:S02]  /*1d940*/  LEA R4, P1, R6, R244.reuse, 0x2 ;  /* 0x000000f406047211 */ /* 0x080fe400078210ff */
[----:B------:R-:W-:Y:S02]  /*1d950*/  LEA R12, P0, R10, R244, 0x2 ;  /* 0x000000f40a0c7211 */ /* 0x000fe400078010ff */
[-C--:B------:R-:W-:Y:S01]  /*1d960*/  LEA.HI.X.SX32 R5, R6, R245.reuse, 0x2, P1 ;  /* 0x000000f506057211 */ /* 0x080fe200008f16ff */
[C---:B------:R-:W-:Y:S01]  /*1d970*/  IMAD.IADD R6, R10.reuse, 0x1, -R6 ;  /* 0x000000010a067824 */ /* 0x040fe200078e0a06 */
[----:B------:R-:W-:Y:S03]  /*1d980*/  LEA.HI.X.SX32 R13, R10, R245, 0x2, P0 ;  /* 0x000000f50a0d7211 */ /* 0x000fe600000f16ff */
[----:B------:R-:W-:Y:S01]  /*1d990*/  IMAD R11, R11, R6, -0x40 ;  /* 0xffffffc00b0b7424 */ /* 0x000fe200078e0206 */
[----:B------:R1:W3:Y:S04]  /*1d9a0*/  LD.E R4, [R4.64] ;  /* 0x0000000404047980 */ /* 0x0002e8000c101900 */
[----:B------:R-:W-:Y:S01]  /*1d9b0*/  SHF.R.S32.HI R7, RZ, 0x1f, R11 ;  /* 0x0000001fff077819 */ /* 0x000fe2000001140b */
[----:B-1----:R1:W3:Y:S04]  /*1d9c0*/  LD.E R5, [R12.64] ;  /* 0x000000040c057980 */ /* 0x0022e8000c101900 */
        /* <DEDUP_REMOVED lines=13> */
.L_x_4772:
[----:B------:R-:W-:Y:S02]  /*1daa0*/  ULDC.64 UR4, c[0x0][0x118] ;  /* 0x0000460000047ab9 */ /* 0x000fe40000000a00 */
[----:B------:R-:W2:Y:S02]  /*1dab0*/  LD.E R8, [R166.64+0x40] ;  /* 0x00004004a6087980 */ /* 0x000ea4000c101900 */
[----:B--2---:R-:W-:Y:S04]  /*1dac0*/  LEA R8, -R8, RZ, 0x6 ;  /* 0x000000ff08087211 */ /* 0x004fe800078e31ff */
[----:B------:R-:W-:Y:S02]  /*1dad0*/  SHF.R.S32.HI R4, RZ, 0x1f, R8 ;  /* 0x0000001fff047819 */ /* 0x000fe40000011408 */
.L_x_4773:
[----:B------:R-:W-:Y:S05]  /*1dae0*/  BSYNC B0 ;  /* 0x0000000000007941 */ /* 0x000fea0003800000 */
.L_x_4771:
[----:B------:R-:W-:Y:S01]  /*1daf0*/  LOP3.LUT P6, RZ, R246, 0x1, RZ, 0xc0, !PT ;  /* 0x00000001f6ff7812 */ /* 0x000fe200078cc0ff */
[----:B------:R-:W-:Y:S01]  /*1db00*/  ULDC.64 UR4, c[0x0][0x118] ;  /* 0x0000460000047ab9 */ /* 0x000fe20000000a00 */
[----:B------:R-:W-:Y:S01]  /*1db10*/  LEA R164, P0, R8, R185, 0x1 ;  /* 0x000000b908a47211 */ /* 0x000fe200078008ff */
[----:B------:R-:W-:Y:S01]  /*1db20*/  BSSY B1, `(.L_x_4774) ;  /* 0x0000209000017945 */ /* 0x000fe20003800000 */
[----:B------:R-:W-:Y:S02]  /*1db30*/  LOP3.LUT P5, RZ, R246, 0x2, RZ, 0xc0, !PT ;  /* 0x00000002f6ff7812 */ /* 0x000fe400078ac0ff */
[-C--:B------:R-:W-:Y:S02]  /*1db40*/  LEA.HI.X R165, R8, R184.reuse, R4, 0x1, P0 ;  /* 0x000000b808a57211 */ /* 0x080fe400000f0c04 */
        /* <DEDUP_REMOVED lines=43> */
[C---:B------:R-:W-:Y:S02]  /*1de00*/  @P3 LEA R18, P0, R5.reuse, R185, 0x1 ;  /* 0x000000b905123211 */ /* 0x040fe400078008ff */
[CCC-:B------:R-:W-:Y:S01]  /*1de10*/  @P4 LEA.HI.X R21, R5.reuse, R184.reuse, R4.reuse, 0x1, P1 ;  /* 0x000000b805154211 */ /* 0x1c0fe200008f0c04 */
        /* <DEDUP_REMOVED lines=26> */
[----:B------:R-:W-:Y:S01]  /*1dfc0*/  ISETP.GE.AND P0, PT, R248, 0x1, PT ;  /* 0x00000001f800780c */ /* 0x000fe20003f06270 */
        /* <DEDUP_REMOVED lines=42> */
[----:B----4-:R-:W4:Y:S04]  /*1e270*/  LDSM.16.M88.4 R8, [R225+0x8000] ;  /* 0x00800000e108783b */ /* 0x010f280000000200 */
[----:B--2---:R-:W3:Y:S04]  /*1e280*/  LDSM.16.M88.4 R16, [R225+0x8800] ;  /* 0x00880000e110783b */ /* 0x004ee80000000200 */
[----:B-1----:R-:W5:Y:S04]  /*1e290*/  LDSM.16.M88.4 R24, [R225+0x9000] ;  /* 0x00900000e118783b */ /* 0x002f680000000200 */
[----:B------:R-:W0:Y:S04]  /*1e2a0*/  LDGDEPBAR ;  /* 0x00000000000079af */ /* 0x000e280000000000 */
[----:B------:R-:W1:Y:S04]  /*1e2b0*/  LDSM.16.M88.4 R168, [R225+0x9800] ;  /* 0x00980000e1a8783b */ /* 0x000e680000000200 */
[----:B------:R-:W-:Y:S04]  /*1e2c0*/  LDSM.16.M88.4 R172, [R224] ;  /* 0x00000000e0ac783b */ /* 0x000fe80000000200 */
[----:B------:R-:W2:Y:S04]  /*1e2d0*/  LDSM.16.M88.4 R176, [R223] ;  /* 0x00000000dfb0783b */ /* 0x000ea80000000200 */
[----:B------:R-:W1:Y:S04]  /*1e2e0*/  LDSM.16.M88.4 R180, [R219] ;  /* 0x00000000dbb4783b */ /* 0x000e680000000200 */
[----:B------:R-:W1:Y:S04]  /*1e2f0*/  LDSM.16.M88.4 R184, [R218] ;  /* 0x00000000dab8783b */ /* 0x000e680000000200 */
[----:B------:R-:W1:Y:S01]  /*1e300*/  LDSM.16.M88.4 R188, [R217] ;  /* 0x00000000d9bc783b */ /* 0x000e620000000200 */
[C---:B----4-:R-:W-:Y:S03]  /*1e310*/  HMMA.16816.F32.BF16 R4, R32.reuse, R8, RZ ;  /* 0x000000082004723c */ /* 0x050fe600000418ff */
[----:B------:R-:W-:Y:S04]  /*1e320*/  LDSM.16.M88.4 R192, [R222] ;  /* 0x00000000dec0783b */ /* 0x000fe80000000200 */
[----:B------:R-:W4:Y:S01]  /*1e330*/  LDSM.16.M88.4 R196, [R220+0x8000] ;  /* 0x00800000dcc4783b */ /* 0x000f220000000200 */
[C---:B------:R-:W-:Y:S03]  /*1e340*/  HMMA.16816.F32.BF16 R8, R32.reuse, R10, RZ ;  /* 0x0000000a2008723c */ /* 0x040fe600000418ff */
[----:B------:R-:W2:Y:S05]  /*1e350*/  LDSM.16.M88.4 R200, [R220+0x8800] ;  /* 0x00880000dcc8783b */ /* 0x000eaa0000000200 */
[C---:B---3--:R-:W-:Y:S08]  /*1e360*/  HMMA.16816.F32.BF16 R12, R32.reuse, R16, RZ ;  /* 0x00000010200c723c */ /* 0x048ff000000418ff */
[C---:B------:R-:W-:Y:S08]  /*1e370*/  HMMA.16816.F32.BF16 R16, R32.reuse, R18, RZ ;  /* 0x000000122010723c */ /* 0x040ff000000418ff */
[C---:B-----5:R-:W-:Y:S08]  /*1e380*/  HMMA.16816.F32.BF16 R20, R32.reuse, R24, RZ ;  /* 0x000000182014723c */ /* 0x060ff000000418ff */
[C---:B------:R-:W-:Y:S08]  /*1e390*/  HMMA.16816.F32.BF16 R24, R32.reuse, R26, RZ ;  /* 0x0000001a2018723c */ /* 0x040ff000000418ff */
[C---:B-1----:R-:W-:Y:S08]  /*1e3a0*/  HMMA.16816.F32.BF16 R28, R32.reuse, R168, RZ ;  /* 0x000000a8201c723c */ /* 0x042ff000000418ff */
        /* <DEDUP_REMOVED lines=13> */
[----:B------:R-:W5:Y:S04]  /*1e480*/  LDSM.16.M88.4 R172, [R216+0x800] ;  /* 0x00080000d8ac783b */ /* 0x000f680000000200 */
[----:B------:R-:W2:Y:S03]  /*1e490*/  LDSM.16.M88.4 R188, [R216+0x1000] ;  /* 0x00100000d8bc783b */ /* 0x000ea60000000200 */
[C---:B----4-:R-:W-:Y:S08]  /*1e4a0*/  HMMA.16816.F32.BF16 R4, R192.reuse, R196, R4 ;  /* 0x000000c4c004723c */ /* 0x050ff00000041804 */
        /* <DEDUP_REMOVED lines=12> */
[C---:B---3--:R-:W-:Y:S08]  /*1e570*/  HMMA.16816.F32.BF16 R4, R180.reuse, R184, R4 ;  /* 0x000000b8b404723c */ /* 0x048ff00000041804 */
[C---:B------:R-:W-:Y:S01]  /*1e580*/  HMMA.16816.F32.BF16 R8, R180.reuse, R186, R8 ;  /* 0x000000bab408723c */ /* 0x040fe20000041808 */
[----:B------:R-:W3:Y:S07]  /*1e590*/  LDSM.16.M88.4 R184, [R225+0xb800] ;  /* 0x00b80000e1b8783b */ /* 0x000eee0000000200 */
[C---:B-----5:R-:W-:Y:S08]  /*1e5a0*/  HMMA.16816.F32.BF16 R12, R180.reuse, R172, R12 ;  /* 0x000000acb40c723c */ /* 0x060ff0000004180c */
[C---:B------:R-:W-:Y:S01]  /*1e5b0*/  HMMA.16816.F32.BF16 R16, R180.reuse, R174, R16 ;  /* 0x000000aeb410723c */ /* 0x040fe20000041810 */
[----:B------:R-:W-:Y:S07]  /*1e5c0*/  LDSM.16.M88.4 R172, [R215] ;  /* 0x00000000d7ac783b */ /* 0x000fee0000000200 */
[C---:B------:R-:W-:Y:S08]  /*1e5d0*/  HMMA.16816.F32.BF16 R20, R180.reuse, R188, R20 ;  /* 0x000000bcb414723c */ /* 0x040ff00000041814 */
[C---:B------:R-:W-:Y:S01]  /*1e5e0*/  HMMA.16816.F32.BF16 R24, R180.reuse, R190, R24 ;  /* 0x000000beb418723c */ /* 0x040fe20000041818 */
[----:B------:R-:W-:Y:S07]  /*1e5f0*/  LDSM.16.M88.4 R188, [R213] ;  /* 0x00000000d5bc783b */ /* 0x000fee0000000200 */
[C---:B-1----:R-:W-:Y:S08]  /*1e600*/  HMMA.16816.F32.BF16 R28, R180.reuse, R168, R28 ;  /* 0x000000a8b41c723c */ /* 0x042ff0000004181c */
[----:B------:R-:W-:Y:S01]  /*1e610*/  HMMA.16816.F32.BF16 R32, R180, R170, R32 ;  /* 0x000000aab420723c */ /* 0x000fe20000041820 */
[----:B------:R-:W1:Y:S04]  /*1e620*/  LDSM.16.M88.4 R168, [R224+0x2000] ;  /* 0x00200000e0a8783b */ /* 0x000e680000000200 */
[----:B------:R-:W5:Y:S03]  /*1e630*/  LDSM.16.M88.4 R180, [R214] ;  /* 0x00000000d6b4783b */ /* 0x000f660000000200 */
[C---:B------:R-:W-:Y:S08]  /*1e640*/  HMMA.16816.F32.BF16 R4, R196.reuse, R200, R4 ;  /* 0x000000c8c404723c */ /* 0x040ff00000041804 */
[C---:B------:R-:W-:Y:S01]  /*1e650*/  HMMA.16816.F32.BF16 R8, R196.reuse, R202, R8 ;  /* 0x000000cac408723c */ /* 0x040fe20000041808 */
[----:B------:R-:W1:Y:S07]  /*1e660*/  LDSM.16.M88.4 R200, [R212] ;  /* 0x00000000d4c8783b */ /* 0x000e6e0000000200 */
[C---:B--2---:R-:W-:Y:S08]  /*1e670*/  HMMA.16816.F32.BF16 R12, R196.reuse, R176, R12 ;  /* 0x000000b0c40c723c */ /* 0x044ff0000004180c */
[C---:B------:R-:W-:Y:S01]  /*1e680*/  HMMA.16816.F32.BF16 R16, R196.reuse, R178, R16 ;  /* 0x000000b2c410723c */ /* 0x040fe20000041810 */
[----:B------:R-:W-:Y:S07]  /*1e690*/  LDSM.16.M88.4 R176, [R222+0x2000] ;  /* 0x00200000deb0783b */ /* 0x000fee0000000200 */
[C---:B----4-:R-:W-:Y:S08]  /*1e6a0*/  HMMA.16816.F32.BF16 R20, R196.reuse, R192, R20 ;  /* 0x000000c0c414723c */ /* 0x050ff00000041814 */
[C---:B------:R-:W-:Y:S01]  /*1e6b0*/  HMMA.16816.F32.BF16 R24, R196.reuse, R194, R24 ;  /* 0x000000c2c418723c */ /* 0x040fe20000041818 */
[----:B------:R-:W2:Y:S07]  /*1e6c0*/  LDSM.16.M88.4 R192, [R220+0xa000] ;  /* 0x00a00000dcc0783b */ /* 0x000eae0000000200 */
[C---:B---3--:R-:W-:Y:S08]  /*1e6d0*/  HMMA.16816.F32.BF16 R28, R196.reuse, R184, R28 ;  /* 0x000000b8c41c723c */ /* 0x048ff0000004181c */
[----:B------:R-:W-:Y:S01]  /*1e6e0*/  HMMA.16816.F32.BF16 R32, R196, R186, R32 ;  /* 0x000000bac420723c */ /* 0x000fe20000041820 */
[----:B------:R-:W3:Y:S04]  /*1e6f0*/  LDSM.16.M88.4 R184, [R220+0xa800] ;  /* 0x00a80000dcb8783b */ /* 0x000ee80000000200 */
[----:B------:R-:W4:Y:S03]  /*1e700*/  LDSM.16.M88.4 R196, [R220+0xb000] ;  /* 0x00b00000dcc4783b */ /* 0x000f260000000200 */
[C---:B-1----:R-:W-:Y:S08]  /*1e710*/  HMMA.16816.F32.BF16 R4, R168.reuse, R172, R4 ;  /* 0x000000aca804723c */ /* 0x042ff00000041804 */
[C---:B------:R-:W-:Y:S01]  /*1e720*/  HMMA.16816.F32.BF16 R8, R168.reuse, R174, R8 ;  /* 0x000000aea808723c */ /* 0x040fe20000041808 */
[----:B------:R-:W1:Y:S07]  /*1e730*/  LDSM.16.M88.4 R172, [R220+0xb800] ;  /* 0x00b80000dcac783b */ /* 0x000e6e0000000200 */
[C---:B-----5:R-:W-:Y:S08]  /*1e740*/  HMMA.16816.F32.BF16 R12, R168.reuse, R180, R12 ;  /* 0x000000b4a80c723c */ /* 0x060ff0000004180c */
[C---:B------:R-:W-:Y:S01]  /*1e750*/  HMMA.16816.F32.BF16 R16, R168.reuse, R182, R16 ;  /* 0x000000b6a810723c */ /* 0x040fe20000041810 */
[----:B------:R-:W-:Y:S07]  /*1e760*/  LDSM.16.M88.4 R180, [R221+0x2000] ;  /* 0x00200000ddb4783b */ /* 0x000fee0000000200 */
[C---:B------:R-:W-:Y:S08]  /*1e770*/  HMMA.16816.F32.BF16 R20, R168.reuse, R188, R20 ;  /* 0x000000bca814723c */ /* 0x040ff00000041814 */
[C---:B------:R-:W-:Y:S01]  /*1e780*/  HMMA.16816.F32.BF16 R24, R168.reuse, R190, R24 ;  /* 0x000000bea818723c */ /* 0x040fe20000041818 */
[----:B------:R-:W5:Y:S07]  /*1e790*/  LDSM.16.M88.4 R188, [R216+0x2000] ;  /* 0x00200000d8bc783b */ /* 0x000f6e0000000200 */
        /* <DEDUP_REMOVED lines=13> */
[C---:B-1----:R-:W-:Y:S08]  /*1e870*/  HMMA.16816.F32.BF16 R28, R176.reuse, R172, R28 ;  /* 0x000000acb01c723c */ /* 0x042ff0000004181c */
[----:B------:R-:W-:Y:S01]  /*1e880*/  HMMA.16816.F32.BF16 R32, R176, R174, R32 ;  /* 0x000000aeb020723c */ /* 0x000fe20000041820 */
[----:B------:R-:W-:Y:S04]  /*1e890*/  LDSM.16.M88.4 R172, [R225+0xd000] ;  /* 0x00d00000e1ac783b */ /* 0x000fe80000000200 */
[----:B------:R-:W-:Y:S03]  /*1e8a0*/  LDSM.16.M88.4 R176, [R225+0xd800] ;  /* 0x00d80000e1b0783b */ /* 0x000fe60000000200 */
[C---:B-----5:R-:W-:Y:S08]  /*1e8b0*/  HMMA.16816.F32.BF16 R4, R180.reuse, R188, R4 ;  /* 0x000000bcb404723c */ /* 0x060ff00000041804 */
[C---:B------:R-:W-:Y:S01]  /*1e8c0*/  HMMA.16816.F32.BF16 R8, R180.reuse, R190, R8 ;  /* 0x000000beb408723c */ /* 0x040fe20000041808 */
[----:B------:R-:W-:Y:S07]  /*1e8d0*/  LDSM.16.M88.4 R188, [R224+0x4000] ;  /* 0x00400000e0bc783b */ /* 0x000fee0000000200 */
[C---:B------:R-:W-:Y:S08]  /*1e8e0*/  HMMA.16816.F32.BF16 R12, R180.reuse, R168, R12 ;  /* 0x000000a8b40c723c */ /* 0x040ff0000004180c */
[C---:B------:R-:W-:Y:S01]  /*1e8f0*/  HMMA.16816.F32.BF16 R16, R180.reuse, R170, R16 ;  /* 0x000000aab410723c */ /* 0x040fe20000041810 */
[----:B------:R-:W1:Y:S07]  /*1e900*/  LDSM.16.M88.4 R168, [R225+0xc800] ;  /* 0x00c80000e1a8783b */ /* 0x000e6e0000000200 */
[C---:B------:R-:W-:Y:S08]  /*1e910*/  HMMA.16816.F32.BF16 R20, R180.reuse, R200, R20 ;  /* 0x000000c8b414723c */ /* 0x040ff00000041814 */
[C---:B------:R-:W-:Y:S01]  /*1e920*/  HMMA.16816.F32.BF16 R24, R180.reuse, R202, R24 ;  /* 0x000000cab418723c */ /* 0x040fe20000041818 */
[----:B------:R-:W4:Y:S07]  /*1e930*/  LDSM.16.M88.4 R200, [R211] ;  /* 0x00000000d3c8783b */ /* 0x000f2e0000000200 */
[C---:B--2---:R-:W-:Y:S08]  /*1e940*/  HMMA.16816.F32.BF16 R28, R180.reuse, R184, R28 ;  /* 0x000000b8b41c723c */ /* 0x044ff0000004181c */
[----:B------:R-:W-:Y:S01]  /*1e950*/  HMMA.16816.F32.BF16 R32, R180, R186, R32 ;  /* 0x000000bab420723c */ /* 0x000fe20000041820 */
[----:B------:R-:W2:Y:S04]  /*1e960*/  LDSM.16.M88.4 R180, [R210] ;  /* 0x00000000d2b4783b */ /* 0x000ea80000000200 */
[----:B------:R-:W5:Y:S03]  /*1e970*/  LDSM.16.M88.4 R184, [R209] ;  /* 0x00000000d1b8783b */ /* 0x000f660000000200 */
[C---:B---3--:R-:W-:Y:S08]  /*1e980*/  HMMA.16816.F32.BF16 R4, R192.reuse, R196, R4 ;  /* 0x000000c4c004723c */ /* 0x048ff00000041804 */
[C---:B------:R-:W-:Y:S01]  /*1e990*/  HMMA.16816.F32.BF16 R8, R192.reuse, R198, R8 ;  /* 0x000000c6c008723c */ /* 0x040fe20000041808 */
[----:B------:R-:W3:Y:S07]  /*1e9a0*/  LDSM.16.M88.4 R196, [R208] ;  /* 0x00000000d0c4783b */ /* 0x000eee0000000200 */
        /* <DEDUP_REMOVED lines=8> */
[----:B------:R-:W1:Y:S04]  /*1ea30*/  LDSM.16.M88.4 R176, [R220+0xc800] ;  /* 0x00c80000dcb0783b */ /* 0x000e680000000200 */
[----:B------:R-:W1:Y:S03]  /*1ea40*/  LDSM.16.M88.4 R192, [R220+0xd000] ;  /* 0x00d00000dcc0783b */ /* 0x000e660000000200 */
[C---:B----4-:R-:W-:Y:S08]  /*1ea50*/  HMMA.16816.F32.BF16 R4, R188.reuse, R200, R4 ;  /* 0x000000c8bc04723c */ /* 0x050ff00000041804 */
[C---:B------:R-:W-:Y:S01]  /*1ea60*/  HMMA.16816.F32.BF16 R8, R188.reuse, R202, R8 ;  /* 0x000000cabc08723c */ /* 0x040fe20000041808 */
[----:B------:R-:W4:Y:S07]  /*1ea70*/  LDSM.16.M88.4 R200, [R220+0xd800] ;  /* 0x00d80000dcc8783b */ /* 0x000f2e0000000200 */
[C---:B--2---:R-:W-:Y:S08]  /*1ea80*/  HMMA.16816.F32.BF16 R12, R188.reuse, R180, R12 ;  /* 0x000000b4bc0c723c */ /* 0x044ff0000004180c */
[C---:B------:R-:W-:Y:S01]  /*1ea90*/  HMMA.16816.F32.BF16 R16, R188.reuse, R182, R16 ;  /* 0x000000b6bc10723c */ /* 0x040fe20000041810 */
[----:B------:R-:W-:Y:S07]  /*1eaa0*/  LDSM.16.M88.4 R180, [R221+0x4000] ;  /* 0x00400000ddb4783b */ /* 0x000fee0000000200 */
[C---:B-----5:R-:W-:Y:S08]  /*1eab0*/  HMMA.16816.F32.BF16 R20, R188.reuse, R184, R20 ;  /* 0x000000b8bc14723c */ /* 0x060ff00000041814 */
[C---:B------:R-:W-:Y:S01]  /*1eac0*/  HMMA.16816.F32.BF16 R24, R188.reuse, R186, R24 ;  /* 0x000000babc18723c */ /* 0x040fe20000041818 */
[----:B------:R-:W2:Y:S07]  /*1ead0*/  LDSM.16.M88.4 R184, [R216+0x4000] ;  /* 0x00400000d8b8783b */ /* 0x000eae0000000200 */
[C---:B---3--:R-:W-:Y:S08]  /*1eae0*/  HMMA.16816.F32.BF16 R28, R188.reuse, R196, R28 ;  /* 0x000000c4bc1c723c */ /* 0x048ff0000004181c */
[----:B------:R-:W-:Y:S01]  /*1eaf0*/  HMMA.16816.F32.BF16 R32, R188, R198, R32 ;  /* 0x000000c6bc20723c */ /* 0x000fe20000041820 */
[----:B------:R-:W3:Y:S04]  /*1eb00*/  LDSM.16.M88.4 R188, [R216+0x4800] ;  /* 0x00480000d8bc783b */ /* 0x000ee80000000200 */
[----:B------:R-:W5:Y:S03]  /*1eb10*/  LDSM.16.M88.4 R196, [R216+0x5000] ;  /* 0x00500000d8c4783b */ /* 0x000f660000000200 */
        /* <DEDUP_REMOVED lines=8> */
[----:B------:R-:W1:Y:S07]  /*1eba0*/  LDSM.16.M88.4 R192, [R225+0xe000] ;  /* 0x00e00000e1c0783b */ /* 0x000e6e0000000200 */
[C---:B----4-:R-:W-:Y:S08]  /*1ebb0*/  HMMA.16816.F32.BF16 R28, R168.reuse, R200, R28 ;  /* 0x000000c8a81c723c */ /* 0x050ff0000004181c */
[----:B------:R-:W-:Y:S01]  /*1ebc0*/  HMMA.16816.F32.BF16 R32, R168, R202, R32 ;  /* 0x000000caa820723c */ /* 0x000fe20000041820 */
[----:B------:R-:W4:Y:S04]  /*1ebd0*/  LDSM.16.M88.4 R168, [R225+0xe800] ;  /* 0x00e80000e1a8783b */ /* 0x000f280000000200 */
[----:B------:R-:W1:Y:S03]  /*1ebe0*/  LDSM.16.M88.4 R200, [R225+0xf000] ;  /* 0x00f00000e1c8783b */ /* 0x000e660000000200 */
        /* <DEDUP_REMOVED lines=8> */
[----:B------:R-:W3:Y:S07]  /*1ec70*/  LDSM.16.M88.4 R196, [R207] ;  /* 0x00000000cfc4783b */ /* 0x000eee0000000200 */
[C---:B-1----:R-:W-:Y:S08]  /*1ec80*/  HMMA.16816.F32.BF16 R28, R180.reuse, R172, R28 ;  /* 0x000000acb41c723c */ /* 0x042ff0000004181c */
[----:B------:R-:W-:Y:S01]  /*1ec90*/  HMMA.16816.F32.BF16 R32, R180, R174, R32 ;  /* 0x000000aeb420723c */ /* 0x000fe20000041820 */
[----:B------:R-:W-:Y:S04]  /*1eca0*/  LDSM.16.M88.4 R172, [R205] ;  /* 0x00000000cdac783b */ /* 0x000fe80000000200 */
[----:B------:R-:W-:Y:S03]  /*1ecb0*/  LDSM.16.M88.4 R180, [R204] ;  /* 0x00000000ccb4783b */ /* 0x000fe60000000200 */
[C---:B------:R-:W-:Y:S08]  /*1ecc0*/  HMMA.16816.F32.BF16 R4, R176.reuse, R192, R4 ;  /* 0x000000c0b004723c */ /* 0x040ff00000041804 */
[C---:B------:R-:W-:Y:S01]  /*1ecd0*/  HMMA.16816.F32.BF16 R8, R176.reuse, R194, R8 ;  /* 0x000000c2b008723c */ /* 0x040fe20000041808 */
[----:B------:R-:W-:Y:S07]  /*1ece0*/  LDSM.16.M88.4 R192, [R222+0x6000] ;  /* 0x00600000dec0783b */ /* 0x000fee0000000200 */
[C---:B----4-:R-:W-:Y:S08]  /*1ecf0*/  HMMA.16816.F32.BF16 R12, R176.reuse, R168, R12 ;  /* 0x000000a8b00c723c */ /* 0x050ff0000004180c */
[C---:B------:R-:W-:Y:S01]  /*1ed00*/  HMMA.16816.F32.BF16 R16, R176.reuse, R170, R16 ;  /* 0x000000aab010723c */ /* 0x040fe20000041810 */
[----:B------:R-:W1:Y:S07]  /*1ed10*/  LDSM.16.M88.4 R168, [R206] ;  /* 0x00000000cea8783b */ /* 0x000e6e0000000200 */
[C---:B------:R-:W-:Y:S08]  /*1ed20*/  HMMA.16816.F32.BF16 R20, R176.reuse, R200, R20 ;  /* 0x000000c8b014723c */ /* 0x040ff00000041814 */
[C---:B------:R-:W-:Y:S01]  /*1ed30*/  HMMA.16816.F32.BF16 R24, R176.reuse, R202, R24 ;  /* 0x000000cab018723c */ /* 0x040fe20000041818 */
[----:B------:R-:W4:Y:S07]  /*1ed40*/  LDSM.16.M88.4 R200, [R220+0xe000] ;  /* 0x00e00000dcc8783b */ /* 0x000f2e0000000200 */
[C---:B--2---:R-:W-:Y:S08]  /*1ed50*/  HMMA.16816.F32.BF16 R28, R176.reuse, R184, R28 ;  /* 0x000000b8b01c723c */ /* 0x044ff0000004181c */
[----:B------:R-:W-:Y:S01]  /*1ed60*/  HMMA.16816.F32.BF16 R32, R176, R186, R32 ;  /* 0x000000bab020723c */ /* 0x000fe20000041820 */
[----:B------:R-:W2:Y:S04]  /*1ed70*/  LDSM.16.M88.4 R176, [R220+0xe800] ;  /* 0x00e80000dcb0783b */ /* 0x000ea80000000200 */
[----:B------:R-:W5:Y:S03]  /*1ed80*/  LDSM.16.M88.4 R184, [R220+0xf000] ;  /* 0x00f00000dcb8783b */ /* 0x000f660000000200 */
[C---:B---3--:R-:W-:Y:S08]  /*1ed90*/  HMMA.16816.F32.BF16 R4, R188.reuse, R196, R4 ;  /* 0x000000c4bc04723c */ /* 0x048ff00000041804 */
[C---:B------:R-:W-:Y:S01]  /*1eda0*/  HMMA.16816.F32.BF16 R8, R188.reuse, R198, R8 ;  /* 0x000000c6bc08723c */ /* 0x040fe20000041808 */
[----:B------:R-:W3:Y:S07]  /*1edb0*/  LDSM.16.M88.4 R196, [R220+0xf800] ;  /* 0x00f80000dcc4783b */ /* 0x000eee0000000200 */
        /* <DEDUP_REMOVED lines=12> */
[----:B------:R-:W4:Y:S01]  /*1ee80*/  LDSM.16.M88.4 R200, [R216+0x7800] ;  /* 0x00780000d8c8783b */ /* 0x000f220000000200 */
[----:B------:R-:W-:Y:S04]  /*1ee90*/  DEPBAR.LE SB0, 0x0 ;  /* 0x000080000000791a */ /* 0x000fe80000000000 */
[----:B------:R-:W-:Y:S02]  /*1eea0*/  BAR.SYNC.DEFER_BLOCKING 0x0 ;  /* 0x0000000000007b1d */ /* 0x000fe40000010000 */
[C---:B--2---:R-:W-:Y:S08]  /*1eeb0*/  HMMA.16816.F32.BF16 R12, R192.reuse, R176, R12 ;  /* 0x000000b0c00c723c */ /* 0x044ff0000004180c */
[C---:B------:R-:W-:Y:S08]  /*1eec0*/  HMMA.16816.F32.BF16 R16, R192.reuse, R178, R16 ;  /* 0x000000b2c010723c */ /* 0x040ff00000041810 */
[C---:B-----5:R-:W-:Y:S07]  /*1eed0*/  HMMA.16816.F32.BF16 R20, R192.reuse, R184, R20 ;  /* 0x000000b8c014723c */ /* 0x060fee0000041814 */
[----:B------:R-:W-:Y:S01]  /*1eee0*/  IMAD.MOV.U32 R185, RZ, RZ, R164 ;  /* 0x000000ffffb97224 */ /* 0x000fe200078e00a4 */
[C---:B------:R-:W-:Y:S04]  /*1eef0*/  HMMA.16816.F32.BF16 R24, R192.reuse, R186, R24 ;  /* 0x000000bac018723c */ /* 0x040fe80000041818 */
[----:B------:R-:W-:Y:S04]  /*1ef00*/  IMAD.MOV.U32 R184, RZ, RZ, R165 ;  /* 0x000000ffffb87224 */ /* 0x000fe800078e00a5 */
[C---:B---3--:R-:W-:Y:S08]  /*1ef10*/  HMMA.16816.F32.BF16 R28, R192.reuse, R196, R28 ;  /* 0x000000c4c01c723c */ /* 0x048ff0000004181c */
[----:B------:R-:W-:Y:S08]  /*1ef20*/  HMMA.16816.F32.BF16 R32, R192, R198, R32 ;  /* 0x000000c6c020723c */ /* 0x000ff00000041820 */
[C---:B-1----:R-:W-:Y:S08]  /*1ef30*/  HMMA.16816.F32.BF16 R4, R168.reuse, R172, R4 ;  /* 0x000000aca804723c */ /* 0x042ff00000041804 */
[C---:B------:R-:W-:Y:S08]  /*1ef40*/  HMMA.16816.F32.BF16 R8, R168.reuse, R174, R8 ;  /* 0x000000aea808723c */ /* 0x040ff00000041808 */
[C---:B------:R-:W-:Y:S08]  /*1ef50*/  HMMA.16816.F32.BF16 R12, R168.reuse, R180, R12 ;  /* 0x000000b4a80c723c */ /* 0x040ff0000004180c */
[C---:B------:R-:W-:Y:S08]  /*1ef60*/  HMMA.16816.F32.BF16 R16, R168.reuse, R182, R16 ;  /* 0x000000b6a810723c */ /* 0x040ff00000041810 */
[C---:B------:R-:W-:Y:S08]  /*1ef70*/  HMMA.16816.F32.BF16 R20, R168.reuse, R188, R20 ;  /* 0x000000bca814723c */ /* 0x040ff00000041814 */
[C---:B------:R-:W-:Y:S08]  /*1ef80*/  HMMA.16816.F32.BF16 R24, R168.reuse, R190, R24 ;  /* 0x000000bea818723c */ /* 0x040ff00000041818 */
[C---:B----4-:R-:W-:Y:S08]  /*1ef90*/  HMMA.16816.F32.BF16 R28, R168.reuse, R200, R28 ;  /* 0x000000c8a81c723c */ /* 0x050ff0000004181c */
        /* <DEDUP_REMOVED lines=48> */
[----:B------:R-:W-:Y:S05]  /*1f2a0*/  @!P1 IMAD.MOV R173, RZ, RZ, -R173 ;  /* 0x000000ffffad9224 */ /* 0x000fea00078e0aad */
[----:B------:R-:W-:Y:S02]  /*1f2b0*/  SEL R173, R164, R173, !P2 ;  /* 0x000000ada4ad7207 */ /* 0x000fe40005000000 */
[CC--:B------:R-:W-:Y:S02]  /*1f2c0*/  LEA R164, P1, R168.reuse, R244.reuse, 0x2 ;  /* 0x000000f4a8a47211 */ /* 0x0c0fe400078210ff */
[C---:B------:R-:W-:Y:S02]  /*1f2d0*/  LEA R176, P0, R173.reuse, R244, 0x2 ;  /* 0x000000f4adb07211 */ /* 0x040fe400078010ff */
        /* <DEDUP_REMOVED lines=20> */
.L_x_4777:
[----:B------:R-:W-:Y:S02]  /*1f420*/  ULDC.64 UR4, c[0x0][0x118] ;  /* 0x0000460000047ab9 */ /* 0x000fe40000000a00 */
[----:B------:R-:W2:Y:S02]  /*1f430*/  LD.E R170, [R166.64+0x38] ;  /* 0x00003804a6aa7980 */ /* 0x000ea4000c101900 */
[----:B--2---:R-:W-:Y:S04]  /*1f440*/  LEA R170, -R170, RZ, 0x6 ;  /* 0x000000ffaaaa7211 */ /* 0x004fe800078e31ff */
[----:B------:R-:W-:Y:S02]  /*1f450*/  SHF.R.S32.HI R164, RZ, 0x1f, R170 ;  /* 0x0000001fffa47819 */ /* 0x000fe400000114aa */
.L_x_4778:
[----:B------:R-:W-:Y:S05]  /*1f460*/  BSYNC B0 ;  /* 0x0000000000007941 */ /* 0x000fea0003800000 */
.L_x_4776:
[CC--:B------:R-:W-:Y:S01]  /*1f470*/  LEA R180, P0, R170.reuse, R236.reuse, 0x1 ;  /* 0x000000ecaab47211 */ /* 0x0c0fe200078008ff */
        /* <DEDUP_REMOVED lines=13> */
[CC--:B------:R-:W-:Y:S01]  /*1f550*/  @P5 LEA.HI.X R175, R169.reuse, R235.reuse, R168, 0x1, P0 ;  /* 0x000000eba9af5211 */ /* 0x0c0fe200000f0ca8 */
        /* <DEDUP_REMOVED lines=101> */
.L_x_4775:
[----:B------:R-:W-:Y:S05]  /*1fbb0*/  BSYNC B1 ;  /* 0x0000000000017941 */ /* 0x000fea0003800000 */
.L_x_4774:
[----:B------:R-:W-:Y:S01]  /*1fbc0*/  ULDC.64 UR4, c[0x0][0x118] ;  /* 0x0000460000047ab9 */ /* 0x000fe20000000a00 */
[----:B-1----:R-:W-:Y:S01]  /*1fbd0*/  IMAD R183, R248, -0x40, R247 ;  /* 0xffffffc0f8b77824 */ /* 0x002fe200078e02f7 */
[----:B------:R1:W2:Y:S04]  /*1fbe0*/  LD.E R166, [R166.64+0xdc] ;  /* 0x0000dc04a6a67980 */ /* 0x0002a8000c101900 */
        /* <DEDUP_REMOVED lines=10> */
[----:B------:R-:W-:Y:S02]  /*1fc90*/  ISETP.GE.AND P1, PT, R180, RZ, PT ;  /* 0x000000ffb400720c */ /* 0x000fe40003f26270 */
[C---:B------:R-:W-:Y:S02]  /*1fca0*/  @!P0 IADD3 R179, -R183.reuse, 0x1, RZ ;  /* 0x00000001b7b38810 */ /* 0x040fe40007ffe1ff */
[----:B------:R-:W-:Y:S01]  /*1fcb0*/  ISETP.GE.AND P0, PT, R178, RZ, PT ;  /* 0x000000ffb200720c */ /* 0x000fe20003f06270 */
[----:B------:R-:W-:Y:S01]  /*1fcc0*/  I2F R181, R181 ;  /* 0x000000b500b57306 */ /* 0x000fe20000201400 */
[C---:B------:R-:W-:Y:S02]  /*1fcd0*/  IADD3 R172, R183.reuse, -0x18, RZ ;  /* 0xffffffe8b7ac7810 */ /* 0x040fe40007ffe0ff */
[----:B------:R-:W-:Y:S02]  /*1fce0*/  IABS R182, R183 ;  /* 0x000000b700b67213 */ /* 0x000fe40000000000 */
[C---:B------:R-:W-:Y:S02]  /*1fcf0*/  IADD3 R171, R183.reuse, -0x19, RZ ;  /* 0xffffffe7b7ab7810 */ /* 0x040fe40007ffe0ff */
[C---:B------:R-:W-:Y:S02]  /*1fd00*/  IADD3 R170, R183.reuse, -0x20, RZ ;  /* 0xffffffe0b7aa7810 */ /* 0x040fe40007ffe0ff */
[----:B------:R-:W-:Y:S01]  /*1fd10*/  @!P1 IADD3 R180, -R183, -0x7, RZ ;  /* 0xfffffff9b7b49810 */ /* 0x000fe20007ffe1ff */
[----:B------:R-:W3:Y:S01]  /*1fd20*/  I2F R182, R182 ;  /* 0x000000b600b67306 */ /* 0x000ee20000201400 */
[----:B------:R-:W-:Y:S02]  /*1fd30*/  ISETP.GE.AND P1, PT, R177, RZ, PT ;  /* 0x000000ffb100720c */ /* 0x000fe40003f26270 */
[C---:B------:R-:W-:Y:S02]  /*1fd40*/  @!P0 IADD3 R178, -R183.reuse, 0x8, RZ ;  /* 0x00000008b7b28810 */ /* 0x040fe40007ffe1ff */
[----:B------:R-:W-:Y:S02]  /*1fd50*/  ISETP.GE.AND P0, PT, R176, RZ, PT ;  /* 0x000000ffb000720c */ /* 0x000fe40003f06270 */
[C---:B------:R-:W-:Y:S02]  /*1fd60*/  IADD3 R169, R183.reuse, -0x21, RZ ;  /* 0xffffffdfb7a97810 */ /* 0x040fe40007ffe0ff */
[C---:B------:R-:W-:Y:S01]  /*1fd70*/  IADD3 R168, R183.reuse, -0x28, RZ ;  /* 0xffffffd8b7a87810 */ /* 0x040fe20007ffe0ff */
[----:B------:R-:W4:Y:S01]  /*1fd80*/  I2F R179, R179 ;  /* 0x000000b300b37306 */ /* 0x000f220000201400 */
[C---:B-1----:R-:W-:Y:S02]  /*1fd90*/  IADD3 R167, R183.reuse, -0x29, RZ ;  /* 0xffffffd7b7a77810 */ /* 0x042fe40007ffe0ff */
[C---:B------:R-:W-:Y:S02]  /*1fda0*/  IADD3 R164, R183.reuse, -0x30, RZ ;  /* 0xffffffd0b7a47810 */ /* 0x040fe40007ffe0ff */
[----:B------:R-:W-:Y:S02]  /*1fdb0*/  @!P1 IADD3 R177, -R183, 0x9, RZ ;  /* 0x00000009b7b19810 */ /* 0x000fe40007ffe1ff */
[----:B------:R-:W-:Y:S02]  /*1fdc0*/  ISETP.GE.AND P1, PT, R175, RZ, PT ;  /* 0x000000ffaf00720c */ /* 0x000fe40003f26270 */
[----:B------:R-:W-:Y:S01]  /*1fdd0*/  @!P0 IADD3 R176, -R183, 0x10, RZ ;  /* 0x00000010b7b08810 */ /* 0x000fe20007ffe1ff */
[----:B------:R-:W1:Y:S01]  /*1fde0*/  I2F R178, R178 ;  /* 0x000000b200b27306 */ /* 0x000e620000201400 */
[----:B------:R-:W-:Y:S02]  /*1fdf0*/  ISETP.GE.AND P0, PT, R172, RZ, PT ;  /* 0x000000ffac00720c */ /* 0x000fe40003f06270 */
[----:B------:R-:W-:Y:S02]  /*1fe00*/  ISETP.GE.AND P4, PT, R167, RZ, PT ;  /* 0x000000ffa700720c */ /* 0x000fe40003f86270 */
[C---:B------:R-:W-:Y:S02]  /*1fe10*/  IADD3 R165, R183.reuse, -0x31, RZ ;  /* 0xffffffcfb7a57810 */ /* 0x040fe40007ffe0ff */
[----:B------:R-:W-:Y:S02]  /*1fe20*/  ISETP.GE.AND P3, PT, R164, RZ, PT ;  /* 0x000000ffa400720c */ /* 0x000fe40003f66270 */
[C---:B------:R-:W-:Y:S01]  /*1fe30*/  IADD3 R174, R183.reuse, -0x38, RZ ;  /* 0xffffffc8b7ae7810 */ /* 0x040fe20007ffe0ff */
[----:B------:R-:W5:Y:S01]  /*1fe40*/  I2F R180, R180 ;  /* 0x000000b400b47306 */ /* 0x000f620000201400 */
[----:B------:R-:W-:Y:S02]  /*1fe50*/  @!P1 IADD3 R175, -R183, 0x11, RZ ;  /* 0x00000011b7af9810 */ /* 0x000fe40007ffe1ff */
[----:B------:R-:W-:Y:S02]  /*1fe60*/  ISETP.GE.AND P1, PT, R171, RZ, PT ;  /* 0x000000ffab00720c */ /* 0x000fe40003f26270 */
[----:B------:R-:W-:Y:S02]  /*1fe70*/  @!P0 IADD3 R172, -R183, 0x18, RZ ;  /* 0x00000018b7ac8810 */ /* 0x000fe40007ffe1ff */
[----:B------:R-:W-:Y:S02]  /*1fe80*/  ISETP.GE.AND P0, PT, R170, RZ, PT ;  /* 0x000000ffaa00720c */ /* 0x000fe40003f06270 */
[----:B------:R-:W-:Y:S01]  /*1fe90*/  ISETP.GE.AND P2, PT, R165, RZ, PT ;  /* 0x000000ffa500720c */ /* 0x000fe20003f46270 */
[----:B------:R-:W1:Y:S01]  /*1fea0*/  I2F R177, R177 ;  /* 0x000000b100b17306 */ /* 0x000e620000201400 */
[C---:B------:R-:W-:Y:S02]  /*1feb0*/  IADD3 R173, R183.reuse, -0x39, RZ ;  /* 0xffffffc7b7ad7810 */ /* 0x040fe40007ffe0ff */
[C---:B------:R-:W-:Y:S02]  /*1fec0*/  @!P4 IADD3 R167, -R183.reuse, 0x29, RZ ;  /* 0x00000029b7a7c810 */ /* 0x040fe40007ffe1ff */
[C---:B------:R-:W-:Y:S02]  /*1fed0*/  @!P3 IADD3 R164, -R183.reuse, 0x30, RZ ;  /* 0x00000030b7a4b810 */ /* 0x040fe40007ffe1ff */
[----:B------:R-:W-:Y:S02]  /*1fee0*/  @!P1 IADD3 R171, -R183, 0x19, RZ ;  /* 0x00000019b7ab9810 */ /* 0x000fe40007ffe1ff */
[----:B------:R-:W-:Y:S01]  /*1fef0*/  ISETP.GE.AND P1, PT, R169, RZ, PT ;  /* 0x000000ffa900720c */ /* 0x000fe20003f26270 */
[----:B------:R-:W1:Y:S01]  /*1ff00*/  I2F R176, R176 ;  /* 0x000000b000b07306 */ /* 0x000e620000201400 */
[C---:B------:R-:W-:Y:S02]  /*1ff10*/  @!P0 IADD3 R170, -R183.reuse, 0x20, RZ ;  /* 0x00000020b7aa8810 */ /* 0x040fe40007ffe1ff */
[----:B------:R-:W-:Y:S02]  /*1ff20*/  ISETP.GE.AND P0, PT, R168, RZ, PT ;  /* 0x000000ffa800720c */ /* 0x000fe40003f06270 */
[C---:B------:R-:W-:Y:S05]  /*1ff30*/  @!P2 IADD3 R165, -R183.reuse, 0x31, RZ ;  /* 0x00000031b7a5a810 */ /* 0x040fea0007ffe1ff */
[----:B------:R-:W1:Y:S02]  /*1ff40*/  I2F R175, R175 ;  /* 0x000000af00af7306 */ /* 0x000e640000201400 */
[C---:B------:R-:W-:Y:S02]  /*1ff50*/  @!P1 IADD3 R169, -R183.reuse, 0x21, RZ ;  /* 0x00000021b7a99810 */ /* 0x040fe40007ffe1ff */
[----:B------:R-:W-:Y:S02]  /*1ff60*/  ISETP.GE.AND P1, PT, R174, RZ, PT ;  /* 0x000000ffae00720c */ /* 0x000fe40003f26270 */
[----:B------:R-:W-:Y:S02]  /*1ff70*/  @!P0 IADD3 R168, -R183, 0x28, RZ ;  /* 0x00000028b7a88810 */ /* 0x000fe40007ffe1ff */
[----:B------:R-:W-:Y:S02]  /*1ff80*/  ISETP.GE.AND P0, PT, R173, RZ, PT ;  /* 0x000000ffad00720c */ /* 0x000fe40003f06270 */
[----:B------:R-:W1:Y:S07]  /*1ff90*/  I2F R172, R172 ;  /* 0x000000ac00ac7306 */ /* 0x000e6e0000201400 */
[C---:B------:R-:W-:Y:S03]  /*1ffa0*/  @!P1 IADD3 R174, -R183.reuse, 0x38, RZ ;  /* 0x00000038b7ae9810 */ /* 0x040fe60007ffe1ff */
[----:B------:R-:W1:Y:S01]  /*1ffb0*/  I2F R171, R171 ;  /* 0x000000ab00ab7306 */ /* 0x000e620000201400 */
[----:B------:R-:W-:Y:S09]  /*1ffc0*/  @!P0 IADD3 R173, -R183, 0x39, RZ ;  /* 0x00000039b7ad8810 */ /* 0x000ff20007ffe1ff */
[----:B------:R-:W1:Y:S10]  /*1ffd0*/  I2F R170, R170 ;  /* 0x000000aa00aa7306 */ /* 0x000e740000201400 */
[----:B------:R-:W1:Y:S10]  /*1ffe0*/  I2F R169, R169 ;  /* 0x000000a900a97306 */ /* 0x000e740000201400 */
[----:B------:R-:W1:Y:S10]  /*1fff0*/  I2F R168, R168 ;  /* 0x000000a800a87306 */ /* 0x000e740000201400 */
[----:B------:R-:W1:Y:S10]  /*20000*/  I2F R167, R167 ;  /* 0x000000a700a77306 */ /* 0x000e740000201400 */
[----:B------:R-:W1:Y:S10]  /*20010*/  I2F R164, R164 ;  /* 0x000000a400a47306 */ /* 0x000e740000201400 */
[----:B------:R-:W1:Y:S10]  /*20020*/  I2F R165, R165 ;  /* 0x000000a500a57306 */ /* 0x000e740000201400 */
[----:B------:R-:W5:Y:S10]  /*20030*/  I2F R174, R174 ;  /* 0x000000ae00ae7306 */ /* 0x000f740000201400 */
[----:B------:R-:W5:Y:S01]  /*20040*/  I2F R173, R173 ;  /* 0x000000ad00ad7306 */ /* 0x000f620000201400 */
[C---:B---3--:R-:W-:Y:S02]  /*20050*/  FFMA.FTZ R4, -R0.reuse, R182, R4 ;  /* 0x000000b600047223 */ /* 0x048fe40000010104 */
[C---:B------:R-:W-:Y:S02]  /*20060*/  FFMA.FTZ R6, -R0.reuse, R181, R6 ;  /* 0x000000b500067223 */ /* 0x040fe40000010106 */
[----:B----4-:R-:W-:Y:S01]  /*20070*/  FFMA.FTZ R5, -R0, R179, R5 ;  /* 0x000000b300057223 */ /* 0x010fe20000010105 */
[----:B------:R-:W-:Y:S01]  /*20080*/  FMNMX.FTZ R181, R4, R3, !PT ;  /* 0x0000000304b57209 */ /* 0x000fe20007810000 */
[C---:B-1----:R-:W-:Y:S02]  /*20090*/  FFMA.FTZ R8, -R0.reuse, R178, R8 ;  /* 0x000000b200087223 */ /* 0x042fe40000010108 */
[C---:B-----5:R-:W-:Y:S01]  /*200a0*/  FFMA.FTZ R7, -R0.reuse, R180, R7 ;  /* 0x000000b400077223 */ /* 0x060fe20000010107 */
[----:B------:R-:W-:Y:S01]  /*200b0*/  FMNMX.FTZ R180, R5, R181, !PT ;  /* 0x000000b505b47209 */ /* 0x000fe20007810000 */
[----:B------:R-:W-:Y:S01]  /*200c0*/  FFMA.FTZ R11, -R0, R179, R11 ;  /* 0x000000b3000b7223 */ /* 0x000fe2000001010b */
[----:B------:R-:W-:Y:S01]  /*200d0*/  FMNMX.FTZ R179, R6, R2, !PT ;  /* 0x0000000206b37209 */ /* 0x000fe20007810000 */
[----:B------:R-:W-:Y:S01]  /*200e0*/  FFMA.FTZ R10, -R0, R182, R10 ;  /* 0x000000b6000a7223 */ /* 0x000fe2000001010a */
[----:B------:R-:W-:Y:S01]  /*200f0*/  FMNMX.FTZ R180, R8, R180, !PT ;  /* 0x000000b408b47209 */ /* 0x000fe20007810000 */
[C---:B------:R-:W-:Y:S01]  /*20100*/  FFMA.FTZ R9, -R0.reuse, R177, R9 ;  /* 0x000000b100097223 */ /* 0x040fe20000010109 */
[----:B------:R-:W-:Y:S01]  /*20110*/  FMNMX.FTZ R179, R7, R179, !PT ;  /* 0x000000b307b37209 */ /* 0x000fe20007810000 */
[C---:B------:R-:W-:Y:S02]  /*20120*/  FFMA.FTZ R12, -R0.reuse, R176, R12 ;  /* 0x000000b0000c7223 */ /* 0x040fe4000001010c */
[C---:B------:R-:W-:Y:S01]  /*20130*/  FFMA.FTZ R14, -R0.reuse, R178, R14 ;  /* 0x000000b2000e7223 */ /* 0x040fe2000001010e */
[----:B------:R-:W-:Y:S01]  /*20140*/  FMNMX.FTZ R180, R9, R180, !PT ;  /* 0x000000b409b47209 */ /* 0x000fe20007810000 */
[----:B------:R-:W-:Y:S01]  /*20150*/  FFMA.FTZ R13, -R0, R175, R13 ;  /* 0x000000af000d7223 */ /* 0x000fe2000001010d */
[----:B------:R-:W-:Y:S01]  /*20160*/  FMNMX.FTZ R179, R10, R179, !PT ;  /* 0x000000b30ab37209 */ /* 0x000fe20007810000 */
[----:B------:R-:W-:Y:S01]  /*20170*/  FFMA.FTZ R15, -R0, R177, R15 ;  /* 0x000000b1000f7223 */ /* 0x000fe2000001010f */
[----:B------:R-:W-:Y:S01]  /*20180*/  FMNMX.FTZ R180, R12, R180, !PT ;  /* 0x000000b40cb47209 */ /* 0x000fe20007810000 */
[C---:B------:R-:W-:Y:S01]  /*20190*/  FFMA.FTZ R16, -R0.reuse, R172, R16 ;  /* 0x000000ac00107223 */ /* 0x040fe20000010110 */
[----:B------:R-:W-:Y:S01]  /*201a0*/  FMNMX.FTZ R179, R11, R179, !PT ;  /* 0x000000b30bb37209 */ /* 0x000fe20007810000 */
        /* <DEDUP_REMOVED lines=38> */
[----:B------:R-:W-:Y:S01]  /*20410*/  LDSM.16.MT88.4 R172, [R229+0x10000] ;  /* 0x01000000e5ac783b */ /* 0x000fe20000004200 */
[----:B------:R-:W-:Y:S02]  /*20420*/  FMNMX.FTZ R164, R31, R179, !PT ;  /* 0x000000b31fa47209 */ /* 0x000fe40007810000 */
[----:B------:R-:W-:Y:S02]  /*20430*/  FMNMX.FTZ R168, R33, R168, !PT ;  /* 0x000000a821a87209 */ /* 0x000fe40007810000 */
[----:B------:R-:W-:Y:S03]  /*20440*/  FMNMX.FTZ R164, R34, R164, !PT ;  /* 0x000000a422a47209 */ /* 0x000fe60007810000 */
[----:B------:R-:W1:Y:S01]  /*20450*/  SHFL.BFLY PT, R165, R168, 0x2, 0x1f ;  /* 0x0c401f00a8a57f89 */ /* 0x000e6200000e0000 */
[----:B------:R-:W-:Y:S07]  /*20460*/  FMNMX.FTZ R164, R35, R164, !PT ;  /* 0x000000a423a47209 */ /* 0x000fee0007810000 */
[----:B------:R-:W3:Y:S08]  /*20470*/  SHFL.BFLY PT, R167, R164, 0x2, 0x1f ;  /* 0x0c401f00a4a77f89 */ /* 0x000ef000000e0000 */
[----:B------:R-:W-:Y:S01]  /*20480*/  LDSM.16.MT88.4 R176, [R228+0x10000] ;  /* 0x01000000e4b0783b */ /* 0x000fe20000004200 */
[----:B-1----:R-:W-:Y:S07]  /*20490*/  FMNMX.FTZ R168, R168, R165, !PT ;  /* 0x000000a5a8a87209 */ /* 0x002fee0007810000 */
[----:B------:R-:W-:Y:S01]  /*204a0*/  LDSM.16.MT88.4 R180, [R230+0x14800] ;  /* 0x01480000e6b4783b */ /* 0x000fe20000004200 */
[----:B---3--:R-:W-:Y:S07]  /*204b0*/  FMNMX.FTZ R167, R164, R167, !PT ;  /* 0x000000a7a4a77209 */ /* 0x008fee0007810000 */
[----:B------:R-:W1:Y:S08]  /*204c0*/  SHFL.BFLY PT, R165, R168, 0x1, 0x1f ;  /* 0x0c201f00a8a57f89 */ /* 0x000e7000000e0000 */
[----:B------:R-:W3:Y:S01]  /*204d0*/  SHFL.BFLY PT, R164, R167, 0x1, 0x1f ;  /* 0x0c201f00a7a47f89 */ /* 0x000ee200000e0000 */
[----:B-1----:R-:W-:Y:S07]  /*204e0*/  FMNMX.FTZ R165, R168, R165, !PT ;  /* 0x000000a5a8a57209 */ /* 0x002fee0007810000 */
[----:B------:R-:W1:Y:S01]  /*204f0*/  LDSM.16.MT88.4 R168, [R230+0x10000] ;  /* 0x01000000e6a8783b */ /* 0x000e620000004200 */
[C---:B------:R-:W-:Y:S01]  /*20500*/  FSETP.NEU.FTZ.AND P0, PT, R165.reuse, -INF , PT ;  /* 0xff800000a500780b */ /* 0x040fe20003f1d000 */
[----:B--2---:R-:W-:Y:S02]  /*20510*/  FMUL.FTZ R194, R166, R165 ;  /* 0x000000a5a6c27220 */ /* 0x004fe40000410000 */
[----:B------:R-:W-:Y:S01]  /*20520*/  FADD.FTZ R3, -R165, R3 ;  /* 0x00000003a5037221 */ /* 0x000fe20000010100 */
[----:B---3--:R-:W-:Y:S02]  /*20530*/  FMNMX.FTZ R164, R167, R164, !PT ;  /* 0x000000a4a7a47209 */ /* 0x008fe40007810000 */
[----:B------:R-:W-:Y:S01]  /*20540*/  FSEL R194, R194, RZ, P0 ;  /* 0x000000ffc2c27208 */ /* 0x000fe20000000000 */
[----:B------:R-:W-:Y:S01]  /*20550*/  FMUL.FTZ R3, R166, R3 ;  /* 0x00000003a6037220 */ /* 0x000fe20000410000 */
[----:B------:R-:W-:Y:S01]  /*20560*/  FSETP.NEU.FTZ.AND P0, PT, R164, -INF , PT ;  /* 0xff800000a400780b */ /* 0x000fe20003f1d000 */
[----:B------:R-:W-:Y:S02]  /*20570*/  FMUL.FTZ R193, R166, R164 ;  /* 0x000000a4a6c17220 */ /* 0x000fe40000410000 */
[----:B------:R-:W-:Y:S02]  /*20580*/  FADD.FTZ R2, -R164, R2 ;  /* 0x00000002a4027221 */ /* 0x000fe40000010100 */
[-CC-:B------:R-:W-:Y:S01]  /*20590*/  FFMA.FTZ R192, R4, R166.reuse, -R194.reuse ;  /* 0x000000a604c07223 */ /* 0x180fe200000108c2 */
[----:B------:R-:W-:Y:S01]  /*205a0*/  FSEL R193, R193, RZ, P0 ;  /* 0x000000ffc1c17208 */ /* 0x000fe20000000000 */
[-CC-:B------:R-:W-:Y:S01]  /*205b0*/  FFMA.FTZ R191, R5, R166.reuse, -R194.reuse ;  /* 0x000000a605bf7223 */ /* 0x180fe200000108c2 */
[----:B------:R-:W2:Y:S01]  /*205c0*/  MUFU.EX2 R3, R3 ;  /* 0x0000000300037308 */ /* 0x000ea20000000800 */
[-CC-:B------:R-:W-:Y:S01]  /*205d0*/  FFMA.FTZ R190, R8, R166.reuse, -R194.reuse ;  /* 0x000000a608be7223 */ /* 0x180fe200000108c2 */
[----:B------:R-:W-:Y:S01]  /*205e0*/  ISETP.GT.AND P0, PT, R248, RZ, PT ;  /* 0x000000fff800720c */ /* 0x000fe20003f04270 */
[-CC-:B------:R-:W-:Y:S02]  /*205f0*/  FFMA.FTZ R189, R9, R166.reuse, -R194.reuse ;  /* 0x000000a609bd7223 */ /* 0x180fe400000108c2 */
[-CC-:B------:R-:W-:Y:S02]  /*20600*/  FFMA.FTZ R188, R6, R166.reuse, -R193.reuse ;  /* 0x000000a606bc7223 */ /* 0x180fe400000108c1 */
[-CC-:B------:R-:W-:Y:S02]  /*20610*/  FFMA.FTZ R187, R7, R166.reuse, -R193.reuse ;  /* 0x000000a607bb7223 */ /* 0x180fe400000108c1 */
[-CC-:B------:R-:W-:Y:S01]  /*20620*/  FFMA.FTZ R186, R10, R166.reuse, -R193.reuse ;  /* 0x000000a60aba7223 */ /* 0x180fe200000108c1 */
[----:B------:R-:W-:Y:S01]  /*20630*/  MUFU.EX2 R192, R192 ;  /* 0x000000c000c07308 */ /* 0x000fe20000000800 */
[--C-:B------:R-:W-:Y:S02]  /*20640*/  FFMA.FTZ R167, R11, R166, -R193.reuse ;  /* 0x000000a60ba77223 */ /* 0x100fe400000108c1 */
[----:B------:R-:W-:Y:S02]  /*20650*/  FMUL.FTZ R2, R166, R2 ;  /* 0x00000002a6027220 */ /* 0x000fe40000410000 */
[-CC-:B------:R-:W-:Y:S02]  /*20660*/  FFMA.FTZ R203, R31, R166.reuse, -R193.reuse ;  /* 0x000000a61fcb7223 */ /* 0x180fe400000108c1 */
[-CC-:B------:R-:W-:Y:S02]  /*20670*/  FFMA.FTZ R251, R34, R166.reuse, -R193.reuse ;  /* 0x000000a622fb7223 */ /* 0x180fe400000108c1 */
[-CC-:B------:R-:W-:Y:S01]  /*20680*/  FFMA.FTZ R195, R12, R166.reuse, -R194.reuse ;  /* 0x000000a60cc37223 */ /* 0x180fe200000108c2 */
[----:B------:R-:W3:Y:S01]  /*20690*/  MUFU.EX2 R2, R2 ;  /* 0x0000000200027308 */ /* 0x000ee20000000800 */
[-CC-:B------:R-:W-:Y:S02]  /*206a0*/  FFMA.FTZ R196, R13, R166.reuse, -R194.reuse ;  /* 0x000000a60dc47223 */ /* 0x180fe400000108c2 */
        /* <DEDUP_REMOVED lines=18> */
[----:B------:R-:W4:Y:S01]  /*207d0*/  LDSM.16.MT88.4 R156, [R227+0x10000] ;  /* 0x01000000e39c783b */ /* 0x000f220000004200 */
[----:B--2---:R-:W-:Y:S01]  /*207e0*/  F2FP.BF16.PACK_AB R160, R191, R192 ;  /* 0x000000c0bfa0723e */ /* 0x004fe200000010ff */
[C---:B------:R-:W-:Y:S02]  /*207f0*/  FMUL.FTZ R38, R2.reuse, R38 ;  /* 0x0000002602267220 */ /* 0x040fe40000410000 */
[C---:B------:R-:W-:Y:S02]  /*20800*/  FMUL.FTZ R39, R2.reuse, R39 ;  /* 0x0000002702277220 */ /* 0x040fe40000410000 */
[C---:B------:R-:W-:Y:S01]  /*20810*/  FMUL.FTZ R42, R2.reuse, R42 ;  /* 0x0000002a022a7220 */ /* 0x040fe20000410000 */
[----:B------:R-:W-:Y:S01]  /*20820*/  MUFU.EX2 R188, R188 ;  /* 0x000000bc00bc7308 */ /* 0x000fe20000000800 */
[C---:B------:R-:W-:Y:S02]  /*20830*/  FMUL.FTZ R43, R2.reuse, R43 ;  /* 0x0000002b022b7220 */ /* 0x040fe40000410000 */
[C---:B------:R-:W-:Y:S02]  /*20840*/  FMUL.FTZ R14, R2.reuse, R154 ;  /* 0x0000009a020e7220 */ /* 0x040fe40000410000 */
[C---:B------:R-:W-:Y:S02]  /*20850*/  FMUL.FTZ R44, R3.reuse, R44 ;  /* 0x0000002c032c7220 */ /* 0x040fe40000410000 */
[C---:B------:R-:W-:Y:S02]  /*20860*/  FMUL.FTZ R45, R3.reuse, R45 ;  /* 0x0000002d032d7220 */ /* 0x040fe40000410000 */
[C---:B------:R-:W-:Y:S01]  /*20870*/  FMUL.FTZ R46, R2.reuse, R46 ;  /* 0x0000002e022e7220 */ /* 0x040fe20000410000 */
[----:B------:R-:W2:Y:S01]  /*20880*/  MUFU.EX2 R187, R187 ;  /* 0x000000bb00bb7308 */ /* 0x000ea20000000800 */
[C---:B------:R-:W-:Y:S02]  /*20890*/  FMUL.FTZ R47, R2.reuse, R47 ;  /* 0x0000002f022f7220 */ /* 0x040fe40000410000 */
[----:B------:R-:W-:Y:S01]  /*208a0*/  FMUL.FTZ R48, R3, R48 ;  /* 0x0000003003307220 */ /* 0x000fe20000410000 */
[----:B---3--:R-:W-:Y:S01]  /*208b0*/  F2FP.BF16.PACK_AB R162, R189, R190 ;  /* 0x000000bebda2723e */ /* 0x008fe200000010ff */
        /* <DEDUP_REMOVED lines=9> */
[----:B------:R-:W3:Y:S01]  /*20950*/  MUFU.EX2 R167, R167 ;  /* 0x000000a700a77308 */ /* 0x000ee20000000800 */
[----:B------:R-:W-:Y:S02]  /*20960*/  FMUL.FTZ R57, R3, R57 ;  /* 0x0000003903397220 */ /* 0x000fe40000410000 */
[C---:B------:R-:W-:Y:S01]  /*20970*/  FMUL.FTZ R58, R2.reuse, R58 ;  /* 0x0000003a023a7220 */ /* 0x040fe20000410000 */
        /* <DEDUP_REMOVED lines=18> */
[C---:B-1----:R-:W-:Y:S05]  /*20aa0*/  HMMA.16816.F32.BF16 R4, R160.reuse, R168, R4 ;  /* 0x000000a8a004723c */ /* 0x042fea0000041804 */
[C---:B------:R-:W-:Y:S02]  /*20ab0*/  FMUL.FTZ R72, R3.reuse, R72 ;  /* 0x0000004803487220 */ /* 0x040fe40000410000 */
[C---:B------:R-:W-:Y:S01]  /*20ac0*/  FMUL.FTZ R73, R3.reuse, R73 ;  /* 0x0000004903497220 */ /* 0x040fe20000410000 */
[C---:B------:R-:W-:Y:S01]  /*20ad0*/  HMMA.16816.F32.BF16 R8, R160.reuse, R170, R8 ;  /* 0x000000aaa008723c */ /* 0x040fe20000041808 */
[----:B------:R-:W1:Y:S01]  /*20ae0*/  LDSM.16.MT88.4 R168, [R230+0x12000] ;  /* 0x01200000e6a8783b */ /* 0x000e620000004200 */
[----:B------:R-:W-:Y:S02]  /*20af0*/  MUFU.EX2 R203, R203 ;  /* 0x000000cb00cb7308 */ /* 0x000fe40000000800 */
[C---:B------:R-:W-:Y:S02]  /*20b00*/  FMUL.FTZ R74, R2.reuse, R74 ;  /* 0x0000004a024a7220 */ /* 0x040fe40000410000 */
[C---:B------:R-:W-:Y:S02]  /*20b10*/  FMUL.FTZ R75, R2.reuse, R75 ;  /* 0x0000004b024b7220 */ /* 0x040fe40000410000 */
[C---:B------:R-:W-:Y:S04]  /*20b20*/  HMMA.16816.F32.BF16 R36, R160.reuse, R172, R36 ;  /* 0x000000aca024723c */ /* 0x040fe80000041824 */
[C---:B------:R-:W-:Y:S01]  /*20b30*/  FMUL.FTZ R76, R3.reuse, R76 ;  /* 0x0000004c034c7220 */ /* 0x040fe20000410000 */
[----:B------:R-:W-:Y:S01]  /*20b40*/  MUFU.EX2 R251, R251 ;  /* 0x000000fb00fb7308 */ /* 0x000fe20000000800 */
[C---:B------:R-:W-:Y:S02]  /*20b50*/  FMUL.FTZ R77, R3.reuse, R77 ;  /* 0x0000004d034d7220 */ /* 0x040fe40000410000 */
[C---:B------:R-:W-:Y:S01]  /*20b60*/  HMMA.16816.F32.BF16 R40, R160.reuse, R174, R40 ;  /* 0x000000aea028723c */ /* 0x040fe20000041828 */
[----:B------:R-:W3:Y:S03]  /*20b70*/  LDSM.16.MT88.4 R172, [R229+0x12000] ;  /* 0x01200000e5ac783b */ /* 0x000ee60000004200 */
[C---:B------:R-:W-:Y:S02]  /*20b80*/  FMUL.FTZ R78, R2.reuse, R78 ;  /* 0x0000004e024e7220 */ /* 0x040fe40000410000 */
[C---:B------:R-:W-:Y:S02]  /*20b90*/  FMUL.FTZ R79, R2.reuse, R79 ;  /* 0x0000004f024f7220 */ /* 0x040fe40000410000 */
[C---:B------:R-:W-:Y:S04]  /*20ba0*/  HMMA.16816.F32.BF16 R44, R160.reuse, R176, R44 ;  /* 0x000000b0a02c723c */ /* 0x040fe8000004182c */
[C---:B------:R-:W-:Y:S02]  /*20bb0*/  FMUL.FTZ R80, R3.reuse, R80 ;  /* 0x0000005003507220 */ /* 0x040fe40000410000 */
[C---:B------:R-:W-:Y:S02]  /*20bc0*/  FMUL.FTZ R81, R3.reuse, R81 ;  /* 0x0000005103517220 */ /* 0x040fe40000410000 */
[C---:B------:R-:W-:Y:S01]  /*20bd0*/  HMMA.16816.F32.BF16 R48, R160.reuse, R178, R48 ;  /* 0x000000b2a030723c */ /* 0x040fe20000041830 */
[----:B------:R-:W-:Y:S03]  /*20be0*/  LDSM.16.MT88.4 R176, [R227+0x12800] ;  /* 0x01280000e3b0783b */ /* 0x000fe60000004200 */
[C---:B------:R-:W-:Y:S02]  /*20bf0*/  FMUL.FTZ R82, R2.reuse, R82 ;  /* 0x0000005202527220 */ /* 0x040fe40000410000 */
[C---:B------:R-:W-:Y:S02]  /*20c00*/  FMUL.FTZ R83, R2.reuse, R83 ;  /* 0x0000005302537220 */ /* 0x040fe40000410000 */
[C---:B----4-:R-:W-:Y:S04]  /*20c10*/  HMMA.16816.F32.BF16 R52, R160.reuse, R156, R52 ;  /* 0x0000009ca034723c */ /* 0x050fe80000041834 */
[C---:B------:R-:W-:Y:S02]  /*20c20*/  FMUL.FTZ R84, R3.reuse, R84 ;  /* 0x0000005403547220 */ /* 0x040fe40000410000 */
[C---:B------:R-:W-:Y:S02]  /*20c30*/  FMUL.FTZ R85, R3.reuse, R85 ;  /* 0x0000005503557220 */ /* 0x040fe40000410000 */
[C---:B------:R-:W-:Y:S01]  /*20c40*/  HMMA.16816.F32.BF16 R56, R160.reuse, R158, R56 ;  /* 0x0000009ea038723c */ /* 0x040fe20000041838 */
[----:B------:R-:W4:Y:S03]  /*20c50*/  LDSM.16.MT88.4 R156, [R228+0x12000] ;  /* 0x01200000e49c783b */ /* 0x000f260000004200 */
[C---:B------:R-:W-:Y:S02]  /*20c60*/  FMUL.FTZ R86, R2.reuse, R86 ;  /* 0x0000005602567220 */ /* 0x040fe40000410000 */
[C---:B------:R-:W-:Y:S02]  /*20c70*/  FMUL.FTZ R87, R2.reuse, R87 ;  /* 0x0000005702577220 */ /* 0x040fe40000410000 */
[C---:B-1----:R-:W-:Y:S04]  /*20c80*/  HMMA.16816.F32.BF16 R60, R160.reuse, R168, R60 ;  /* 0x000000a8a03c723c */ /* 0x042fe8000004183c */
[C---:B------:R-:W-:Y:S02]  /*20c90*/  FMUL.FTZ R88, R3.reuse, R88 ;  /* 0x0000005803587220 */ /* 0x040fe40000410000 */
[C---:B------:R-:W-:Y:S02]  /*20ca0*/  FMUL.FTZ R89, R3.reuse, R89 ;  /* 0x0000005903597220 */ /* 0x040fe40000410000 */
[C---:B------:R-:W-:Y:S01]  /*20cb0*/  HMMA.16816.F32.BF16 R64, R160.reuse, R170, R64 ;  /* 0x000000aaa040723c */ /* 0x040fe20000041840 */
[----:B------:R-:W1:Y:S03]  /*20cc0*/  LDSM.16.MT88.4 R168, [R227+0x12000] ;  /* 0x01200000e3a8783b */ /* 0x000e660000004200 */
[C---:B------:R-:W-:Y:S02]  /*20cd0*/  FMUL.FTZ R90, R2.reuse, R90 ;  /* 0x0000005a025a7220 */ /* 0x040fe40000410000 */
[C---:B------:R-:W-:Y:S02]  /*20ce0*/  FMUL.FTZ R91, R2.reuse, R91 ;  /* 0x0000005b025b7220 */ /* 0x040fe40000410000 */
[C---:B---3--:R-:W-:Y:S04]  /*20cf0*/  HMMA.16816.F32.BF16 R68, R160.reuse, R172, R68 ;  /* 0x000000aca044723c */ /* 0x048fe80000041844 */
[C---:B------:R-:W-:Y:S02]  /*20d00*/  FMUL.FTZ R92, R3.reuse, R92 ;  /* 0x0000005c035c7220 */ /* 0x040fe40000410000 */
[C---:B------:R-:W-:Y:S02]  /*20d10*/  FMUL.FTZ R93, R3.reuse, R93 ;  /* 0x0000005d035d7220 */ /* 0x040fe40000410000 */
[C---:B------:R-:W-:Y:S01]  /*20d20*/  HMMA.16816.F32.BF16 R72, R160.reuse, R174, R72 ;  /* 0x000000aea048723c */ /* 0x040fe20000041848 */
[----:B------:R-:W3:Y:S03]  /*20d30*/  LDSM.16.MT88.4 R172, [R230+0x14000] ;  /* 0x01400000e6ac783b */ /* 0x000ee60000004200 */
[C---:B------:R-:W-:Y:S02]  /*20d40*/  FMUL.FTZ R94, R2.reuse, R94 ;  /* 0x0000005e025e7220 */ /* 0x040fe40000410000 */
[C---:B------:R-:W-:Y:S02]  /*20d50*/  FMUL.FTZ R95, R2.reuse, R95 ;  /* 0x0000005f025f7220 */ /* 0x040fe40000410000 */
[C---:B------:R-:W-:Y:S01]  /*20d60*/  FMUL.FTZ R96, R3.reuse, R96 ;  /* 0x0000006003607220 */ /* 0x040fe20000410000 */
[C---:B----4-:R-:W-:Y:S03]  /*20d70*/  HMMA.16816.F32.BF16 R76, R160.reuse, R156, R76 ;  /* 0x0000009ca04c723c */ /* 0x050fe6000004184c */
[C---:B------:R-:W-:Y:S02]  /*20d80*/  FMUL.FTZ R97, R3.reuse, R97 ;  /* 0x0000006103617220 */ /* 0x040fe40000410000 */
[C---:B------:R-:W-:Y:S02]  /*20d90*/  FMUL.FTZ R98, R2.reuse, R98 ;  /* 0x0000006202627220 */ /* 0x040fe40000410000 */
[C---:B------:R-:W-:Y:S01]  /*20da0*/  FMUL.FTZ R99, R2.reuse, R99 ;  /* 0x0000006302637220 */ /* 0x040fe20000410000 */
        /* <DEDUP_REMOVED lines=34> */
[C---:B------:R-:W-:Y:S04]  /*20fd0*/  FMUL.FTZ R120, R3.reuse, R120 ;  /* 0x0000007803787220 */ /* 0x040fe80000410000 */
[C---:B------:R-:W-:Y:S01]  /*20fe0*/  FMUL.FTZ R121, R3.reuse, R121 ;  /* 0x0000007903797220 */ /* 0x040fe20000410000 */
[C---:B---3--:R-:W-:Y:S03]  /*20ff0*/  HMMA.16816.F32.BF16 R116, R160.reuse, R172, R116 ;  /* 0x000000aca074723c */ /* 0x048fe60000041874 */
[C---:B------:R-:W-:Y:S02]  /*21000*/  FMUL.FTZ R122, R2.reuse, R122 ;  /* 0x0000007a027a7220 */ /* 0x040fe40000410000 */
[C---:B------:R-:W-:Y:S02]  /*21010*/  FMUL.FTZ R123, R2.reuse, R123 ;  /* 0x0000007b027b7220 */ /* 0x040fe40000410000 */
[C---:B------:R-:W-:Y:S02]  /*21020*/  FMUL.FTZ R124, R3.reuse, R124 ;  /* 0x0000007c037c7220 */ /* 0x040fe40000410000 */
[C---:B------:R-:W-:Y:S03]  /*21030*/  FMUL.FTZ R125, R3.reuse, R125 ;  /* 0x0000007d037d7220 */ /* 0x040fe60000410000 */
[C---:B------:R-:W-:Y:S01]  /*21040*/  HMMA.16816.F32.BF16 R120, R160.reuse, R174, R120 ;  /* 0x000000aea078723c */ /* 0x040fe20000041878 */
[----:B------:R-:W3:Y:S02]  /*21050*/  LDSM.16.MT88.4 R172, [R228+0x16000] ;  /* 0x01600000e4ac783b */ /* 0x000ee40000004200 */
[C---:B------:R-:W-:Y:S02]  /*21060*/  FMUL.FTZ R126, R2.reuse, R126 ;  /* 0x0000007e027e7220 */ /* 0x040fe40000410000 */
[C---:B------:R-:W-:Y:S02]  /*21070*/  FMUL.FTZ R127, R2.reuse, R127 ;  /* 0x0000007f027f7220 */ /* 0x040fe40000410000 */
[C---:B------:R-:W-:Y:S02]  /*21080*/  FMUL.FTZ R128, R3.reuse, R128 ;  /* 0x0000008003807220 */ /* 0x040fe40000410000 */
[C---:B------:R-:W-:Y:S03]  /*21090*/  FMUL.FTZ R129, R3.reuse, R129 ;  /* 0x0000008103817220 */ /* 0x040fe60000410000 */
[C---:B----4-:R-:W-:Y:S03]  /*210a0*/  HMMA.16816.F32.BF16 R124, R160.reuse, R156, R124 ;  /* 0x0000009ca07c723c */ /* 0x050fe6000004187c */
[C---:B------:R-:W-:Y:S02]  /*210b0*/  FMUL.FTZ R130, R2.reuse, R130 ;  /* 0x0000008202827220 */ /* 0x040fe40000410000 */
[C---:B------:R-:W-:Y:S02]  /*210c0*/  FMUL.FTZ R131, R2.reuse, R131 ;  /* 0x0000008302837220 */ /* 0x040fe40000410000 */
[C---:B------:R-:W-:Y:S02]  /*210d0*/  FMUL.FTZ R132, R3.reuse, R132 ;  /* 0x0000008403847220 */ /* 0x040fe40000410000 */
[C---:B------:R-:W-:Y:S03]  /*210e0*/  FMUL.FTZ R133, R3.reuse, R133 ;  /* 0x0000008503857220 */ /* 0x040fe60000410000 */
[C---:B------:R-:W-:Y:S01]  /*210f0*/  HMMA.16816.F32.BF16 R128, R160.reuse, R158, R128 ;  /* 0x0000009ea080723c */ /* 0x040fe20000041880 */
[----:B------:R-:W4:Y:S02]  /*21100*/  LDSM.16.MT88.4 R156, [R227+0x16000] ;  /* 0x01600000e39c783b */ /* 0x000f240000004200 */
[C---:B------:R-:W-:Y:S02]  /*21110*/  FMUL.FTZ R134, R2.reuse, R134 ;  /* 0x0000008602867220 */ /* 0x040fe40000410000 */
[C---:B------:R-:W-:Y:S02]  /*21120*/  FMUL.FTZ R135, R2.reuse, R135 ;  /* 0x0000008702877220 */ /* 0x040fe40000410000 */
[C---:B------:R-:W-:Y:S02]  /*21130*/  FMUL.FTZ R136, R3.reuse, R136 ;  /* 0x0000008803887220 */ /* 0x040fe40000410000 */
[----:B------:R-:W-:Y:S03]  /*21140*/  FMUL.FTZ R137, R3, R137 ;  /* 0x0000008903897220 */ /* 0x000fe60000410000 */
[C---:B-1----:R-:W-:Y:S03]  /*21150*/  HMMA.16816.F32.BF16 R132, R160.reuse, R168, R132 ;  /* 0x000000a8a084723c */ /* 0x042fe60000041884 */
[C---:B------:R-:W-:Y:S02]  /*21160*/  FMUL.FTZ R138, R2.reuse, R138 ;  /* 0x0000008a028a7220 */ /* 0x040fe40000410000 */
[C---:B------:R-:W-:Y:S02]  /*21170*/  FMUL.FTZ R139, R2.reuse, R139 ;  /* 0x0000008b028b7220 */ /* 0x040fe40000410000 */
[--C-:B------:R-:W-:Y:S02]  /*21180*/  FFMA.FTZ R200, R15, R166, -R193.reuse ;  /* 0x000000a60fc87223 */ /* 0x100fe400000108c1 */
[C---:B------:R-:W-:Y:S02]  /*21190*/  FMUL.FTZ R15, R2.reuse, R155 ;  /* 0x0000009b020f7220 */ /* 0x040fe40000410000 */
        /* <DEDUP_REMOVED lines=8> */
[-CC-:B------:R-:W-:Y:S02]  /*21220*/  FFMA.FTZ R197, R16, R166.reuse, -R194.reuse ;  /* 0x000000a610c57223 */ /* 0x180fe400000108c2 */
[-C--:B------:R-:W-:Y:S02]  /*21230*/  FFMA.FTZ R198, R17, R166.reuse, -R194 ;  /* 0x000000a611c67223 */ /* 0x080fe400000108c2 */
[C---:B---3--:R-:W-:Y:S02]  /*21240*/  HMMA.16816.F32.BF16 R140, R160.reuse, R172, R140 ;  /* 0x000000aca08c723c */ /* 0x048fe4000004188c */
[----:B------:R-:W-:Y:S01]  /*21250*/  MUFU.EX2 R197, R197 ;  /* 0x000000c500c57308 */ /* 0x000fe20000000800 */
[-CC-:B------:R-:W-:Y:S02]  /*21260*/  FFMA.FTZ R201, R18, R166.reuse, -R193.reuse ;  /* 0x000000a612c97223 */ /* 0x180fe400000108c1 */
[----:B------:R-:W-:Y:S02]  /*21270*/  FFMA.FTZ R202, R19, R166, -R193 ;  /* 0x000000a613ca7223 */ /* 0x000fe400000108c1 */
[C---:B------:R-:W-:Y:S01]  /*21280*/  FMUL.FTZ R16, R3.reuse, R148 ;  /* 0x0000009403107220 */ /* 0x040fe20000410000 */
[C---:B------:R-:W-:Y:S01]  /*21290*/  HMMA.16816.F32.BF16 R12, R160.reuse, R174, R12 ;  /* 0x000000aea00c723c */ /* 0x040fe2000004180c */
[----:B------:R-:W3:Y:S03]  /*212a0*/  LDSM.16.MT88.4 R172, [R228+0x10800] ;  /* 0x01080000e4ac783b */ /* 0x000ee60000004200 */
[----:B------:R-:W1:Y:S01]  /*212b0*/  MUFU.EX2 R198, R198 ;  /* 0x000000c600c67308 */ /* 0x000e620000000800 */
[C---:B------:R-:W-:Y:S01]  /*212c0*/  FMUL.FTZ R17, R3.reuse, R149 ;  /* 0x0000009503117220 */ /* 0x040fe20000410000 */
[----:B--2---:R-:W-:Y:S01]  /*212d0*/  F2FP.BF16.PACK_AB R148, R196, R195 ;  /* 0x000000c3c494723e */ /* 0x004fe200000010ff */
[----:B------:R-:W-:Y:S01]  /*212e0*/  FMUL.FTZ R18, R2, R150 ;  /* 0x0000009602127220 */ /* 0x000fe20000410000 */
[----:B-----5:R-:W-:Y:S01]  /*212f0*/  F2FP.BF16.PACK_AB R149, R200, R199 ;  /* 0x000000c7c895723e */ /* 0x020fe200000010ff */
[C---:B------:R-:W-:Y:S03]  /*21300*/  FMUL.FTZ R19, R2.reuse, R151 ;  /* 0x0000009702137220 */ /* 0x040fe60000410000 */
[C---:B------:R-:W-:Y:S02]  /*21310*/  FMUL.FTZ R144, R3.reuse, R144 ;  /* 0x0000009003907220 */ /* 0x040fe40000410000 */
[----:B------:R-:W-:Y:S01]  /*21320*/  MUFU.EX2 R201, R201 ;  /* 0x000000c900c97308 */ /* 0x000fe20000000800 */
[C---:B------:R-:W-:Y:S01]  /*21330*/  FMUL.FTZ R145, R3.reuse, R145 ;  /* 0x0000009103917220 */ /* 0x040fe20000410000 */
[C---:B----4-:R-:W-:Y:S03]  /*21340*/  HMMA.16816.F32.BF16 R16, R160.reuse, R156, R16 ;  /* 0x0000009ca010723c */ /* 0x050fe60000041810 */
[C---:B------:R-:W-:Y:S02]  /*21350*/  FMUL.FTZ R146, R2.reuse, R146 ;  /* 0x0000009202927220 */ /* 0x040fe40000410000 */
[----:B------:R-:W-:Y:S02]  /*21360*/  FMUL.FTZ R147, R2, R147 ;  /* 0x0000009302937220 */ /* 0x000fe40000410000 */
[----:B------:R-:W-:Y:S01]  /*21370*/  FFMA.FTZ R192, R3, R250, R192 ;  /* 0x000000fa03c07223 */ /* 0x000fe200000100c0 */
[----:B------:R-:W2:Y:S01]  /*21380*/  MUFU.EX2 R202, R202 ;  /* 0x000000ca00ca7308 */ /* 0x000ea20000000800 */
[----:B------:R-:W-:Y:S03]  /*21390*/  MOV R3, R165 ;  /* 0x000000a500037202 */ /* 0x000fe60000000f00 */
[----:B------:R-:W-:Y:S01]  /*213a0*/  HMMA.16816.F32.BF16 R144, R160, R158, R144 ;  /* 0x0000009ea090723c */ /* 0x000fe20000041890 */
[----:B------:R-:W4:Y:S02]  /*213b0*/  LDSM.16.MT88.4 R156, [R227+0x10800] ;  /* 0x01080000e39c783b */ /* 0x000f240000004200 */
[----:B-1----:R-:W-:Y:S01]  /*213c0*/  F2FP.BF16.PACK_AB R150, R198, R197 ;  /* 0x000000c5c696723e */ /* 0x002fe200000010ff */
[----:B------:R-:W-:Y:S01]  /*213d0*/  FFMA.FTZ R188, R2, R249, R188 ;  /* 0x000000f902bc7223 */ /* 0x000fe200000100bc */
[----:B------:R-:W-:Y:S01]  /*213e0*/  IADD3 R2, R248, -0x1, RZ ;  /* 0xfffffffff8027810 */ /* 0x000fe20007ffe0ff */
[----:B------:R-:W-:Y:S02]  /*213f0*/  FADD.FTZ R192, R191, R192 ;  /* 0x000000c0bfc07221 */ /* 0x000fe40000010000 */
[----:B------:R-:W-:Y:S01]  /*21400*/  FADD.FTZ R188, R187, R188 ;  /* 0x000000bcbbbc7221 */ /* 0x000fe20000010000 */
[----:B------:R-:W-:Y:S03]  /*21410*/  LDSM.16.MT88.4 R160, [R229+0x12800] ;  /* 0x01280000e5a0783b */ /* 0x000fe60000004200 */
[----:B------:R-:W-:Y:S01]  /*21420*/  FADD.FTZ R190, R190, R192 ;  /* 0x000000c0bebe7221 */ /* 0x000fe20000010000 */
[----:B------:R-:W-:Y:S01]  /*21430*/  MOV R248, R2 ;  /* 0x0000000200f87202 */ /* 0x000fe20000000f00 */
[----:B------:R-:W-:Y:S01]  /*21440*/  FADD.FTZ R188, R186, R188 ;  /* 0x000000bcbabc7221 */ /* 0x000fe20000010000 */
[----:B------:R-:W-:Y:S01]  /*21450*/  MOV R2, R164 ;  /* 0x000000a400027202 */ /* 0x000fe20000000f00 */
[----:B------:R-:W-:Y:S02]  /*21460*/  FADD.FTZ R190, R189, R190 ;  /* 0x000000bebdbe7221 */ /* 0x000fe40000010000 */
[----:B------:R-:W-:Y:S01]  /*21470*/  FADD.FTZ R167, R167, R188 ;  /* 0x000000bca7a77221 */ /* 0x000fe20000010000 */
[----:B--2---:R-:W-:Y:S01]  /*21480*/  F2FP.BF16.PACK_AB R151, R202, R201 ;  /* 0x000000c9ca97723e */ /* 0x004fe200000010ff */
[----:B------:R-:W-:Y:S02]  /*21490*/  FADD.FTZ R195, R195, R190 ;  /* 0x000000bec3c37221 */ /* 0x000fe40000010000 */
        /* <DEDUP_REMOVED lines=9> */
[C---:B------:R-:W-:Y:S04]  /*21530*/  HMMA.16816.F32.BF16 R36, R148.reuse, R168, R36 ;  /* 0x000000a89424723c */ /* 0x040fe80000041824 */
[----:B------:R-:W-:Y:S04]  /*21540*/  FADD.FTZ R202, R202, R200 ;  /* 0x000000c8caca7221 */ /* 0x000fe80000010000 */
        /* <DEDUP_REMOVED lines=17> */
[C---:B------:R-:W-:Y:S07]  /*21660*/  HMMA.16816.F32.BF16 R84, R148.reuse, R176, R84 ;  /* 0x000000b09454723c */ /* 0x040fee0000041854 */
[-CC-:B------:R-:W-:Y:S01]  /*21670*/  FFMA.FTZ R176, R20, R166.reuse, -R194.reuse ;  /* 0x000000a614b07223 */ /* 0x180fe200000108c2 */
[C---:B------:R-:W-:Y:S04]  /*21680*/  HMMA.16816.F32.BF16 R88, R148.reuse, R178, R88 ;  /* 0x000000b29458723c */ /* 0x040fe80000041858 */
[-CC-:B------:R-:W-:Y:S01]  /*21690*/  FFMA.FTZ R177, R21, R166.reuse, -R194.reuse ;  /* 0x000000a615b17223 */ /* 0x180fe200000108c2 */
[----:B------:R-:W-:Y:S02]  /*216a0*/  MUFU.EX2 R176, R176 ;  /* 0x000000b000b07308 */ /* 0x000fe40000000800 */
[-CC-:B------:R-:W-:Y:S01]  /*216b0*/  FFMA.FTZ R178, R24, R166.reuse, -R194.reuse ;  /* 0x000000a618b27223 */ /* 0x180fe200000108c2 */
[C---:B------:R-:W-:Y:S04]  /*216c0*/  HMMA.16816.F32.BF16 R92, R148.reuse, R180, R92 ;  /* 0x000000b4945c723c */ /* 0x040fe8000004185c */
[-C--:B------:R-:W-:Y:S03]  /*216d0*/  FFMA.FTZ R179, R25, R166.reuse, -R194 ;  /* 0x000000a619b37223 */ /* 0x080fe600000108c2 */
[-CC-:B------:R-:W-:Y:S01]  /*216e0*/  FFMA.FTZ R180, R22, R166.reuse, -R193.reuse ;  /* 0x000000a616b47223 */ /* 0x180fe200000108c1 */
[C---:B------:R-:W-:Y:S01]  /*216f0*/  HMMA.16816.F32.BF16 R96, R148.reuse, R182, R96 ;  /* 0x000000b69460723c */ /* 0x040fe20000041860 */
[----:B------:R-:W1:Y:S03]  /*21700*/  MUFU.EX2 R177, R177 ;  /* 0x000000b100b17308 */ /* 0x000e660000000800 */
[-CC-:B------:R-:W-:Y:S03]  /*21710*/  FFMA.FTZ R181, R23, R166.reuse, -R193.reuse ;  /* 0x000000a617b57223 */ /* 0x180fe600000108c1 */
[-CC-:B------:R-:W-:Y:S01]  /*21720*/  FFMA.FTZ R182, R26, R166.reuse, -R193.reuse ;  /* 0x000000a61ab67223 */ /* 0x180fe200000108c1 */
[C---:B---3--:R-:W-:Y:S03]  /*21730*/  HMMA.16816.F32.BF16 R100, R148.reuse, R172, R100 ;  /* 0x000000ac9464723c */ /* 0x048fe60000041864 */
[----:B------:R-:W-:Y:S01]  /*21740*/  MUFU.EX2 R178, R178 ;  /* 0x000000b200b27308 */ /* 0x000fe20000000800 */
[----:B------:R-:W-:Y:S02]  /*21750*/  FFMA.FTZ R183, R27, R166, -R193 ;  /* 0x000000a61bb77223 */ /* 0x000fe400000108c1 */
[----:B------:R-:W-:Y:S02]  /*21760*/  LDSM.16.MT88.4 R24, [R229+0x11000] ;  /* 0x01100000e518783b */ /* 0x000fe40000004200 */
[C---:B------:R-:W-:Y:S05]  /*21770*/  HMMA.16816.F32.BF16 R104, R148.reuse, R174, R104 ;  /* 0x000000ae9468723c */ /* 0x040fea0000041868 */
[----:B------:R-:W3:Y:S01]  /*21780*/  MUFU.EX2 R179, R179 ;  /* 0x000000b300b37308 */ /* 0x000ee20000000800 */
[----:B------:R-:W-:Y:S02]  /*21790*/  LDSM.16.MT88.4 R172, [R227+0x13000] ;  /* 0x01300000e3ac783b */ /* 0x000fe40000004200 */
[C---:B----4-:R-:W-:Y:S04]  /*217a0*/  HMMA.16816.F32.BF16 R108, R148.reuse, R156, R108 ;  /* 0x0000009c946c723c */ /* 0x050fe8000004186c */
[C---:B-1----:R-:W-:Y:S01]  /*217b0*/  F2FP.BF16.PACK_AB R20, R177.reuse, R176 ;  /* 0x000000b0b114723e */ /* 0x042fe200000010ff */
[----:B------:R-:W-:Y:S02]  /*217c0*/  FADD.FTZ R176, R176, R197 ;  /* 0x000000c5b0b07221 */ /* 0x000fe40000010000 */
[----:B------:R-:W1:Y:S01]  /*217d0*/  MUFU.EX2 R180, R180 ;  /* 0x000000b400b47308 */ /* 0x000e620000000800 */
[C---:B------:R-:W-:Y:S01]  /*217e0*/  HMMA.16816.F32.BF16 R112, R148.reuse, R158, R112 ;  /* 0x0000009e9470723c */ /* 0x040fe20000041870 */
[----:B------:R-:W4:Y:S03]  /*217f0*/  LDSM.16.MT88.4 R156, [R228+0x16800] ;  /* 0x01680000e49c783b */ /* 0x000f260000004200 */
[----:B------:R-:W-:Y:S04]  /*21800*/  FADD.FTZ R176, R177, R176 ;  /* 0x000000b0b1b07221 */ /* 0x000fe80000010000 */
[C---:B------:R-:W-:Y:S01]  /*21810*/  HMMA.16816.F32.BF16 R116, R148.reuse, R152, R116 ;  /* 0x000000989474723c */ /* 0x040fe20000041874 */
[----:B------:R-:W2:Y:S03]  /*21820*/  MUFU.EX2 R181, R181 ;  /* 0x000000b500b57308 */ /* 0x000ea60000000800 */
[C---:B---3--:R-:W-:Y:S01]  /*21830*/  F2FP.BF16.PACK_AB R22, R179.reuse, R178 ;  /* 0x000000b2b316723e */ /* 0x048fe200000010ff */
[----:B------:R-:W-:Y:S03]  /*21840*/  FADD.FTZ R178, R178, R176 ;  /* 0x000000b0b2b27221 */ /* 0x000fe60000010000 */
[C---:B------:R-:W-:Y:S01]  /*21850*/  HMMA.16816.F32.BF16 R120, R148.reuse, R154, R120 ;  /* 0x0000009a9478723c */ /* 0x040fe20000041878 */
[----:B------:R-:W3:Y:S02]  /*21860*/  LDSM.16.MT88.4 R152, [R227+0x16800] ;  /* 0x01680000e398783b */ /* 0x000ee40000004200 */
[----:B------:R-:W4:Y:S01]  /*21870*/  MUFU.EX2 R182, R182 ;  /* 0x000000b600b67308 */ /* 0x000f220000000800 */
[----:B------:R-:W-:Y:S02]  /*21880*/  FADD.FTZ R178, R179, R178 ;  /* 0x000000b2b3b27221 */ /* 0x000fe40000010000 */
[----:B-1----:R-:W-:Y:S02]  /*21890*/  FADD.FTZ R202, R180, R202 ;  /* 0x000000cab4ca7221 */ /* 0x002fe40000010000 */
[C---:B-----5:R-:W-:Y:S05]  /*218a0*/  HMMA.16816.F32.BF16 R124, R148.reuse, R160, R124 ;  /* 0x000000a0947c723c */ /* 0x060fea000004187c */
[----:B------:R-:W1:Y:S03]  /*218b0*/  MUFU.EX2 R183, R183 ;  /* 0x000000b700b77308 */ /* 0x000e660000000800 */
[C---:B------:R-:W-:Y:S01]  /*218c0*/  HMMA.16816.F32.BF16 R128, R148.reuse, R162, R128 ;  /* 0x000000a29480723c */ /* 0x040fe20000041880 */
[----:B------:R-:W5:Y:S03]  /*218d0*/  LDSM.16.MT88.4 R160, [R230+0x11000] ;  /* 0x01100000e6a0783b */ /* 0x000f660000004200 */
[C---:B--2---:R-:W-:Y:S01]  /*218e0*/  F2FP.BF16.PACK_AB R21, R181.reuse, R180 ;  /* 0x000000b4b515723e */ /* 0x044fe200000010ff */
[----:B------:R-:W-:Y:S03]  /*218f0*/  FADD.FTZ R181, R181, R202 ;  /* 0x000000cab5b57221 */ /* 0x000fe60000010000 */
[C---:B------:R-:W-:Y:S04]  /*21900*/  HMMA.16816.F32.BF16 R132, R148.reuse, R168, R132 ;  /* 0x000000a89484723c */ /* 0x040fe80000041884 */
[----:B----4-:R-:W-:Y:S04]  /*21910*/  FADD.FTZ R181, R182, R181 ;  /* 0x000000b5b6b57221 */ /* 0x010fe80000010000 */
[C---:B------:R-:W-:Y:S01]  /*21920*/  HMMA.16816.F32.BF16 R136, R148.reuse, R170, R136 ;  /* 0x000000aa9488723c */ /* 0x040fe20000041888 */
[----:B------:R-:W2:Y:S03]  /*21930*/  LDSM.16.MT88.4 R168, [R228+0x11000] ;  /* 0x01100000e4a8783b */ /* 0x000ea60000004200 */
[C---:B-1----:R-:W-:Y:S01]  /*21940*/  F2FP.BF16.PACK_AB R23, R183.reuse, R182 ;  /* 0x000000b6b717723e */ /* 0x042fe200000010ff */
[----:B------:R-:W-:Y:S03]  /*21950*/  FADD.FTZ R183, R183, R181 ;  /* 0x000000b5b7b77221 */ /* 0x000fe60000010000 */
[C---:B------:R-:W-:Y:S08]  /*21960*/  HMMA.16816.F32.BF16 R140, R148.reuse, R156, R140 ;  /* 0x0000009c948c723c */ /* 0x040ff0000004188c */
[C---:B------:R-:W-:Y:S01]  /*21970*/  HMMA.16816.F32.BF16 R12, R148.reuse, R158, R12 ;  /* 0x0000009e940c723c */ /* 0x040fe2000004180c */
[----:B------:R-:W-:Y:S07]  /*21980*/  LDSM.16.MT88.4 R156, [R229+0x13000] ;  /* 0x01300000e59c783b */ /* 0x000fee0000004200 */
[C---:B---3--:R-:W-:Y:S08]  /*21990*/  HMMA.16816.F32.BF16 R16, R148.reuse, R152, R16 ;  /* 0x000000989410723c */ /* 0x048ff00000041810 */
[----:B------:R-:W-:Y:S01]  /*219a0*/  HMMA.16816.F32.BF16 R144, R148, R154, R144 ;  /* 0x0000009a9490723c */ /* 0x000fe20000041890 */
[----:B------:R-:W1:Y:S07]  /*219b0*/  LDSM.16.MT88.4 R148, [R227+0x11000] ;  /* 0x01100000e394783b */ /* 0x000e6e0000004200 */
[C---:B-----5:R-:W-:Y:S01]  /*219c0*/  HMMA.16816.F32.BF16 R4, R20.reuse, R160, R4 ;  /* 0x000000a01404723c */ /* 0x060fe20000041804 */
[----:B------:R-:W3:Y:S07]  /*219d0*/  LDSM.16.MT88.4 R152, [R230+0x13000] ;  /* 0x01300000e698783b */ /* 0x000eee0000004200 */
        /* <DEDUP_REMOVED lines=18> */
[C---:B------:R-:W-:Y:S08]  /*21b00*/  HMMA.16816.F32.BF16 R80, R20.reuse, R162, R80 ;  /* 0x000000a21450723c */ /* 0x040ff00000041850 */
[C---:B------:R-:W-:Y:S07]  /*21b10*/  HMMA.16816.F32.BF16 R84, R20.reuse, R172, R84 ;  /* 0x000000ac1454723c */ /* 0x040fee0000041854 */
[-CC-:B------:R-:W-:Y:S01]  /*21b20*/  FFMA.FTZ R172, R28, R166.reuse, -R194.reuse ;  /* 0x000000a61cac7223 */ /* 0x180fe200000108c2 */
[C---:B------:R-:W-:Y:S04]  /*21b30*/  HMMA.16816.F32.BF16 R88, R20.reuse, R174, R88 ;  /* 0x000000ae1458723c */ /* 0x040fe80000041858 */
[-CC-:B------:R-:W-:Y:S01]  /*21b40*/  FFMA.FTZ R173, R29, R166.reuse, -R194.reuse ;  /* 0x000000a61dad7223 */ /* 0x180fe200000108c2 */
[----:B------:R-:W-:Y:S02]  /*21b50*/  MUFU.EX2 R172, R172 ;  /* 0x000000ac00ac7308 */ /* 0x000fe40000000800 */
[-CC-:B------:R-:W-:Y:S01]  /*21b60*/  FFMA.FTZ R174, R32, R166.reuse, -R194.reuse ;  /* 0x000000a620ae7223 */ /* 0x180fe200000108c2 */
[C---:B-----5:R-:W-:Y:S04]  /*21b70*/  HMMA.16816.F32.BF16 R92, R20.reuse, R24, R92 ;  /* 0x00000018145c723c */ /* 0x060fe8000004185c */
[-C--:B------:R-:W-:Y:S02]  /*21b80*/  FFMA.FTZ R194, R33, R166.reuse, -R194 ;  /* 0x000000a621c27223 */ /* 0x080fe400000108c2 */
[-CC-:B------:R-:W-:Y:S01]  /*21b90*/  FFMA.FTZ R175, R30, R166.reuse, -R193.reuse ;  /* 0x000000a61eaf7223 */ /* 0x180fe200000108c1 */
[----:B------:R-:W-:Y:S01]  /*21ba0*/  MUFU.EX2 R173, R173 ;  /* 0x000000ad00ad7308 */ /* 0x000fe20000000800 */
[C---:B------:R-:W-:Y:S01]  /*21bb0*/  HMMA.16816.F32.BF16 R96, R20.reuse, R26, R96 ;  /* 0x0000001a1460723c */ /* 0x040fe20000041860 */
[----:B------:R-:W4:Y:S03]  /*21bc0*/  LDSM.16.MT88.4 R24, [R230+0x17000] ;  /* 0x01700000e618783b */ /* 0x000f260000004200 */
[----:B------:R-:W-:Y:S04]  /*21bd0*/  FFMA.FTZ R193, R35, R166, -R193 ;  /* 0x000000a623c17223 */ /* 0x000fe800000108c1 */
[C---:B--2---:R-:W-:Y:S01]  /*21be0*/  HMMA.16816.F32.BF16 R100, R20.reuse, R168, R100 ;  /* 0x000000a81464723c */ /* 0x044fe20000041864 */
[----:B------:R-:W-:Y:S01]  /*21bf0*/  LDSM.16.MT88.4 R28, [R229+0x11800] ;  /* 0x01180000e51c783b */ /* 0x000fe20000004200 */
[----:B------:R-:W-:Y:S06]  /*21c00*/  MUFU.EX2 R174, R174 ;  /* 0x000000ae00ae7308 */ /* 0x000fec0000000800 */
[C---:B------:R-:W-:Y:S01]  /*21c10*/  HMMA.16816.F32.BF16 R104, R20.reuse, R170, R104 ;  /* 0x000000aa1468723c */ /* 0x040fe20000041868 */
[----:B------:R-:W-:Y:S03]  /*21c20*/  LDSM.16.MT88.4 R32, [R228+0x11800] ;  /* 0x01180000e420783b */ /* 0x000fe60000004200 */
[----:B------:R-:W-:Y:S04]  /*21c30*/  MUFU.EX2 R194, R194 ;  /* 0x000000c200c27308 */ /* 0x000fe80000000800 */
[C---:B-1----:R-:W-:Y:S01]  /*21c40*/  HMMA.16816.F32.BF16 R108, R20.reuse, R148, R108 ;  /* 0x00000094146c723c */ /* 0x042fe2000004186c */
[----:B------:R-:W-:Y:S05]  /*21c50*/  LDSM.16.MT88.4 R168, [R227+0x15800] ;  /* 0x01580000e3a8783b */ /* 0x000fea0000004200 */
[----:B------:R-:W1:Y:S02]  /*21c60*/  MUFU.EX2 R175, R175 ;  /* 0x000000af00af7308 */ /* 0x000e640000000800 */
[C---:B------:R-:W-:Y:S01]  /*21c70*/  HMMA.16816.F32.BF16 R112, R20.reuse, R150, R112 ;  /* 0x000000961470723c */ /* 0x040fe20000041870 */
[----:B------:R-:W2:Y:S07]  /*21c80*/  LDSM.16.MT88.4 R148, [R228+0x17000] ;  /* 0x01700000e494783b */ /* 0x000eae0000004200 */
[C---:B---3--:R-:W-:Y:S01]  /*21c90*/  HMMA.16816.F32.BF16 R116, R20.reuse, R152, R116 ;  /* 0x000000981474723c */ /* 0x048fe20000041874 */
[----:B------:R-:W3:Y:S07]  /*21ca0*/  MUFU.EX2 R193, R193 ;  /* 0x000000c100c17308 */ /* 0x000eee0000000800 */
[C---:B------:R-:W-:Y:S01]  /*21cb0*/  HMMA.16816.F32.BF16 R120, R20.reuse, R154, R120 ;  /* 0x0000009a1478723c */ /* 0x040fe20000041878 */
[----:B------:R-:W5:Y:S03]  /*21cc0*/  LDSM.16.MT88.4 R152, [R227+0x17000] ;  /* 0x01700000e398783b */ /* 0x000f660000004200 */
[----:B-1----:R-:W-:Y:S04]  /*21cd0*/  FADD.FTZ R183, R175, R183 ;  /* 0x000000b7afb77221 */ /* 0x002fe80000010000 */
[C---:B----4-:R-:W-:Y:S04]  /*21ce0*/  HMMA.16816.F32.BF16 R124, R20.reuse, R24, R124 ;  /* 0x00000018147c723c */ /* 0x050fe8000004187c */
[----:B------:R-:W-:Y:S04]  /*21cf0*/  FADD.FTZ R183, R203, R183 ;  /* 0x000000b7cbb77221 */ /* 0x000fe80000010000 */
[C---:B------:R-:W-:Y:S01]  /*21d00*/  HMMA.16816.F32.BF16 R128, R20.reuse, R26, R128 ;  /* 0x0000001a1480723c */ /* 0x040fe20000041880 */
[----:B------:R-:W1:Y:S03]  /*21d10*/  LDSM.16.MT88.4 R24, [R230+0x11800] ;  /* 0x01180000e618783b */ /* 0x000e660000004200 */
[----:B------:R-:W-:Y:S04]  /*21d20*/  FADD.FTZ R183, R251, R183 ;  /* 0x000000b7fbb77221 */ /* 0x000fe80000010000 */
[C---:B------:R-:W-:Y:S04]  /*21d30*/  HMMA.16816.F32.BF16 R132, R20.reuse, R156, R132 ;  /* 0x0000009c1484723c */ /* 0x040fe80000041884 */
[----:B---3--:R-:W-:Y:S04]  /*21d40*/  FADD.FTZ R249, R193, R183 ;  /* 0x000000b7c1f97221 */ /* 0x008fe80000010000 */
[C---:B------:R-:W-:Y:S08]  /*21d50*/  HMMA.16816.F32.BF16 R136, R20.reuse, R158, R136 ;  /* 0x0000009e1488723c */ /* 0x040ff00000041888 */
[C---:B--2---:R-:W-:Y:S08]  /*21d60*/  HMMA.16816.F32.BF16 R140, R20.reuse, R148, R140 ;  /* 0x00000094148c723c */ /* 0x044ff0000004188c */
[C---:B------:R-:W-:Y:S01]  /*21d70*/  HMMA.16816.F32.BF16 R12, R20.reuse, R150, R12 ;  /* 0x00000096140c723c */ /* 0x040fe2000004180c */
[----:B------:R-:W2:Y:S07]  /*21d80*/  LDSM.16.MT88.4 R148, [R227+0x11800] ;  /* 0x01180000e394783b */ /* 0x000eae0000004200 */
[C---:B-----5:R-:W-:Y:S08]  /*21d90*/  HMMA.16816.F32.BF16 R16, R20.reuse, R152, R16 ;  /* 0x000000981410723c */ /* 0x060ff00000041810 */
[----:B------:R-:W-:Y:S01]  /*21da0*/  HMMA.16816.F32.BF16 R144, R20, R154, R144 ;  /* 0x0000009a1490723c */ /* 0x000fe20000041890 */
[----:B------:R-:W3:Y:S06]  /*21db0*/  LDSM.16.MT88.4 R152, [R230+0x13800] ;  /* 0x01380000e698783b */ /* 0x000eec0000004200 */
[----:B------:R-:W-:Y:S01]  /*21dc0*/  F2FP.BF16.PACK_AB R20, R173, R172 ;  /* 0x000000acad14723e */ /* 0x000fe200000010ff */
[----:B------:R-:W-:Y:S01]  /*21dd0*/  FADD.FTZ R172, R172, R178 ;  /* 0x000000b2acac7221 */ /* 0x000fe20000010000 */
[----:B------:R-:W-:Y:S03]  /*21de0*/  F2FP.BF16.PACK_AB R22, R194, R174 ;  /* 0x000000aec216723e */ /* 0x000fe600000010ff */
[----:B------:R-:W-:Y:S01]  /*21df0*/  F2FP.BF16.PACK_AB R21, R203, R175 ;  /* 0x000000afcb15723e */ /* 0x000fe200000010ff */
[----:B------:R-:W-:Y:S01]  /*21e00*/  FADD.FTZ R172, R173, R172 ;  /* 0x000000acadac7221 */ /* 0x000fe20000010000 */
[----:B------:R-:W-:Y:S03]  /*21e10*/  F2FP.BF16.PACK_AB R23, R193, R251 ;  /* 0x000000fbc117723e */ /* 0x000fe600000010ff */
[----:B------:R-:W-:Y:S04]  /*21e20*/  FADD.FTZ R172, R174, R172 ;  /* 0x000000acaeac7221 */ /* 0x000fe80000010000 */
[C---:B-1----:R-:W-:Y:S01]  /*21e30*/  HMMA.16816.F32.BF16 R160, R20.reuse, R24, R4 ;  /* 0x0000001814a0723c */ /* 0x042fe20000041804 */
[----:B------:R-:W1:Y:S02]  /*21e40*/  LDSM.16.MT88.4 R4, [R229+0x13800] ;  /* 0x01380000e504783b */ /* 0x000e640000004200 */
[----:B------:R-:W-:Y:S05]  /*21e50*/  FADD.FTZ R250, R194, R172 ;  /* 0x000000acc2fa7221 */ /* 0x000fea0000010000 */
[C---:B------:R-:W-:Y:S01]  /*21e60*/  HMMA.16816.F32.BF16 R156, R20.reuse, R26, R8 ;  /* 0x0000001a149c723c */ /* 0x040fe20000041808 */
[----:B------:R-:W4:Y:S07]  /*21e70*/  LDSM.16.MT88.4 R8, [R228+0x13800] ;  /* 0x01380000e408783b */ /* 0x000f2e0000004200 */
[C---:B------:R-:W-:Y:S01]  /*21e80*/  HMMA.16816.F32.BF16 R36, R20.reuse, R28, R36 ;  /* 0x0000001c1424723c */ /* 0x040fe20000041824 */
[----:B------:R-:W5:Y:S07]  /*21e90*/  LDSM.16.MT88.4 R24, [R227+0x13800] ;  /* 0x01380000e318783b */ /* 0x000f6e0000004200 */
        /* <DEDUP_REMOVED lines=28> */
[C---:B---3--:R-:W-:Y:S08]  /*22060*/  HMMA.16816.F32.BF16 R124, R20.reuse, R152, R124 ;  /* 0x00000098147c723c */ /* 0x048ff0000004187c */
[C---:B------:R-:W-:Y:S08]  /*22070*/  HMMA.16816.F32.BF16 R128, R20.reuse, R154, R128 ;  /* 0x0000009a1480723c */ /* 0x040ff00000041880 */
[C---:B-1----:R-:W-:Y:S08]  /*22080*/  HMMA.16816.F32.BF16 R132, R20.reuse, R4, R132 ;  /* 0x000000041484723c */ /* 0x042ff00000041884 */
[C---:B------:R-:W-:Y:S08]  /*22090*/  HMMA.16816.F32.BF16 R136, R20.reuse, R6, R136 ;  /* 0x000000061488723c */ /* 0x040ff00000041888 */
[C---:B----4-:R-:W-:Y:S08]  /*220a0*/  HMMA.16816.F32.BF16 R140, R20.reuse, R8, R140 ;  /* 0x00000008148c723c */ /* 0x050ff0000004188c */
[C---:B------:R-:W-:Y:S08]  /*220b0*/  HMMA.16816.F32.BF16 R152, R20.reuse, R10, R12 ;  /* 0x0000000a1498723c */ /* 0x040ff0000004180c */
[C---:B-----5:R-:W-:Y:S08]  /*220c0*/  HMMA.16816.F32.BF16 R148, R20.reuse, R24, R16 ;  /* 0x000000181494723c */ /* 0x060ff00000041810 */
[----:B------:R-:W-:Y:S01]  /*220d0*/  HMMA.16816.F32.BF16 R144, R20, R26, R144 ;  /* 0x0000001a1490723c */ /* 0x000fe20000041890 */
[----:B------:R-:W-:-:S07]  /*220e0*/  @P0 BRA `(.L_x_4779) ;  /* 0xffffb4f000000947 */ /* 0x000fce000383ffff */
.L_x_4770:
        /* <DEDUP_REMOVED lines=11> */
.L_x_4793:
[----:B--23--:R-:W-:Y:S01]  /*221a0*/  FADD.FTZ R250, R5, R250 ;  /* 0x000000fa05fa7221 */ /* 0x00cfe20000010000 */
[----:B------:R-:W-:Y:S05]  /*221b0*/  BRA.DIV ~URZ, `(.L_x_4781) ;  /* 0x000021027f007947 */ /* 0x000fea000b800000 */
[----:B------:R-:W2:Y:S04]  /*221c0*/  SHFL.BFLY PT, R3, R249, 0x2, 0x1f ;  /* 0x0c401f00f9037f89 */ /* 0x000ea800000e0000 */
[----:B------:R-:W3:Y:S01]  /*221d0*/  SHFL.BFLY PT, R0, R250, 0x1, 0x1f ;  /* 0x0c201f00fa007f89 */ /* 0x000ee200000e0000 */
[----:B--2---:R-:W-:Y:S02]  /*221e0*/  FADD.FTZ R249, R3, R249 ;  /* 0x000000f903f97221 */ /* 0x004fe40000010000 */
[----:B---3--:R-:W-:-:S03]  /*221f0*/  FADD.FTZ R250, R250, R0 ;  /* 0x00000000fafa7221 */ /* 0x008fc60000010000 */
[----:B------:R2:W3:Y:S04]  /*22200*/  SHFL.BFLY PT, R5, R249, 0x1, 0x1f ;  /* 0x0c201f00f9057f89 */ /* 0x0004e800000e0000 */
.L_x_4794:
        /* <DEDUP_REMOVED lines=15> */
[C---:B------:R-:W-:Y:S01]  /*22300*/  FMUL.FTZ R156, R0.reuse, R156 ;  /* 0x0000009c009c7220 */ /* 0x040fe20000410000 */
[----:B------:R-:W-:Y:S01]  /*22310*/  LOP3.LUT R9, R9, 0x3ffffffc, RZ, 0xc0, !PT ;  /* 0x3ffffffc09097812 */ /* 0x000fe200078ec0ff */
[----:B------:R-:W-:Y:S01]  /*22320*/  FMUL.FTZ R157, R0, R157 ;  /* 0x0000009d009d7220 */ /* 0x000fe20000410000 */
[----:B------:R-:W-:Y:S01]  /*22330*/  LEA.HI R10, R10, R11, RZ, 0x3 ;  /* 0x0000000b0a0a7211 */ /* 0x000fe200078f18ff */
[----:B-1----:R-:W-:Y:S01]  /*22340*/  FMUL.FTZ R163, R3, R163 ;  /* 0x000000a303a37220 */ /* 0x002fe20000410000 */
[----:B------:R-:W-:Y:S01]  /*22350*/  IADD3 R9, -R9, R4, RZ ;  /* 0x0000000409097210 */ /* 0x000fe20007ffe1ff */
[C---:B------:R-:W-:Y:S01]  /*22360*/  FMUL.FTZ R162, R3.reuse, R162 ;  /* 0x000000a203a27220 */ /* 0x040fe20000410000 */
[----:B------:R-:W-:Y:S01]  /*22370*/  LOP3.LUT R10, R10, 0xfffffff8, RZ, 0xc0, !PT ;  /* 0xfffffff80a0a7812 */ /* 0x000fe200078ec0ff */
[----:B------:R-:W-:Y:S01]  /*22380*/  FMUL.FTZ R159, R3, R159 ;  /* 0x0000009f039f7220 */ /* 0x000fe20000410000 */
[----:B------:R-:W-:Y:S01]  /*22390*/  F2FP.BF16.PACK_AB R160, R161, R160 ;  /* 0x000000a0a1a0723e */ /* 0x000fe200000010ff */
[----:B------:R-:W-:Y:S01]  /*223a0*/  FMUL.FTZ R158, R3, R158 ;  /* 0x0000009e039e7220 */ /* 0x000fe20000410000 */
[----:B------:R-:W-:Y:S01]  /*223b0*/  IADD3 R11, R11, -R10, RZ ;  /* 0x8000000a0b0b7210 */ /* 0x000fe20007ffe0ff */
[----:B------:R-:W-:Y:S01]  /*223c0*/  FMUL.FTZ R36, R0, R36 ;  /* 0x0000002400247220 */ /* 0x000fe20000410000 */
[----:B------:R-:W-:Y:S01]  /*223d0*/  LEA.HI R10, R8, R4, RZ, 0x5 ;  /* 0x00000004080a7211 */ /* 0x000fe200078f28ff */
[C---:B------:R-:W-:Y:S01]  /*223e0*/  FMUL.FTZ R37, R0.reuse, R37 ;  /* 0x0000002500257220 */ /* 0x040fe20000410000 */
[----:B------:R-:W-:Y:S01]  /*223f0*/  SHF.L.U32 R13, R11, 0x6, RZ ;  /* 0x000000060b0d7819 */ /* 0x000fe200000006ff */
        /* <DEDUP_REMOVED lines=10> */
[----:B------:R-:W-:Y:S01]  /*224a0*/  FMUL.FTZ R42, R3, R42 ;  /* 0x0000002a032a7220 */ /* 0x000fe20000410000 */
[----:B------:R-:W-:Y:S01]  /*224b0*/  ISETP.NE.U32.AND P0, PT, R14, 0x1, PT ;  /* 0x000000010e00780c */ /* 0x000fe20003f05070 */
[C---:B------:R-:W-:Y:S01]  /*224c0*/  FMUL.FTZ R44, R0.reuse, R44 ;  /* 0x0000002c002c7220 */ /* 0x040fe20000410000 */
[----:B------:R-:W-:Y:S01]  /*224d0*/  LEA R9, R9, R13, 0x1 ;  /* 0x0000000d09097211 */ /* 0x000fe200078e08ff */
[C---:B------:R-:W-:Y:S01]  /*224e0*/  FMUL.FTZ R45, R0.reuse, R45 ;  /* 0x0000002d002d7220 */ /* 0x040fe20000410000 */
[----:B------:R-:W-:Y:S01]  /*224f0*/  R2P PR, R11, 0x6 ;  /* 0x000000060b007804 */ /* 0x000fe20000000000 */
[----:B------:R-:W-:Y:S01]  /*22500*/  FMUL.FTZ R47, R3, R47 ;  /* 0x0000002f032f7220 */ /* 0x000fe20000410000 */
[----:B------:R-:W-:Y:S01]  /*22510*/  SHF.L.U32 R9, R9, 0x1, RZ ;  /* 0x0000000109097819 */ /* 0x000fe200000006ff */
[----:B------:R-:W-:Y:S01]  /*22520*/  FMUL.FTZ R46, R3, R46 ;  /* 0x0000002e032e7220 */ /* 0x000fe20000410000 */
[----:B------:R-:W-:Y:S01]  /*22530*/  MOV R11, 0x20 ;  /* 0x00000020000b7802 */ /* 0x000fe20000000f00 */
[C---:B------:R-:W-:Y:S01]  /*22540*/  FMUL.FTZ R48, R0.reuse, R48 ;  /* 0x0000003000307220 */ /* 0x040fe20000410000 */
[----:B------:R-:W-:Y:S01]  /*22550*/  MOV R14, 0x40 ;  /* 0x00000040000e7802 */ /* 0x000fe20000000f00 */
[C---:B------:R-:W-:Y:S01]  /*22560*/  FMUL.FTZ R49, R0.reuse, R49 ;  /* 0x0000003100317220 */ /* 0x040fe20000410000 */
        /* <DEDUP_REMOVED lines=9> */
[----:B------:R-:W-:Y:S01]  /*22600*/  FMUL.FTZ R55, R3, R55 ;  /* 0x0000003703377220 */ /* 0x000fe20000410000 */
[----:B------:R-:W-:Y:S01]  /*22610*/  F2FP.BF16.PACK_AB R156, R157, R156 ;  /* 0x0000009c9d9c723e */ /* 0x000fe200000010ff */
[----:B------:R-:W-:Y:S01]  /*22620*/  FMUL.FTZ R54, R3, R54 ;  /* 0x0000003603367220 */ /* 0x000fe20000410000 */
[----:B------:R-:W-:Y:S01]  /*22630*/  F2FP.BF16.PACK_AB R158, R159, R158 ;  /* 0x0000009e9f9e723e */ /* 0x000fe200000010ff */
[C---:B------:R-:W-:Y:S01]  /*22640*/  FMUL.FTZ R56, R0.reuse, R56 ;  /* 0x0000003800387220 */ /* 0x040fe20000410000 */
[----:B------:R-:W-:Y:S01]  /*22650*/  F2FP.BF16.PACK_AB R36, R37, R36 ;  /* 0x000000242524723e */ /* 0x000fe200000010ff */
[C---:B------:R-:W-:Y:S01]  /*22660*/  FMUL.FTZ R57, R0.reuse, R57 ;  /* 0x0000003900397220 */ /* 0x040fe20000410000 */
[----:B------:R-:W-:Y:S01]  /*22670*/  F2FP.BF16.PACK_AB R38, R39, R38 ;  /* 0x000000262726723e */ /* 0x000fe200000010ff */
[----:B------:R-:W-:Y:S01]  /*22680*/  FMUL.FTZ R59, R3, R59 ;  /* 0x0000003b033b7220 */ /* 0x000fe20000410000 */
[----:B------:R-:W-:Y:S01]  /*22690*/  IADD3 R15, R9, R11, RZ ;  /* 0x0000000b090f7210 */ /* 0x000fe20007ffe0ff */
[----:B------:R-:W-:Y:S01]  /*226a0*/  FMUL.FTZ R58, R3, R58 ;  /* 0x0000003a033a7220 */ /* 0x000fe20000410000 */
[----:B------:R-:W-:Y:S01]  /*226b0*/  F2FP.BF16.PACK_AB R40, R41, R40 ;  /* 0x000000282928723e */ /* 0x000fe200000010ff */
[C---:B------:R-:W-:Y:S01]  /*226c0*/  FMUL.FTZ R60, R0.reuse, R60 ;  /* 0x0000003c003c7220 */ /* 0x040fe20000410000 */
[----:B------:R-:W-:Y:S01]  /*226d0*/  F2FP.BF16.PACK_AB R42, R43, R42 ;  /* 0x0000002a2b2a723e */ /* 0x000fe200000010ff */
[C---:B------:R-:W-:Y:S01]  /*226e0*/  FMUL.FTZ R61, R0.reuse, R61 ;  /* 0x0000003d003d7220 */ /* 0x040fe20000410000 */
[----:B------:R-:W-:Y:S01]  /*226f0*/  IADD3 R11, R11, R13, RZ ;  /* 0x0000000d0b0b7210 */ /* 0x000fe20007ffe0ff */
[----:B------:R-:W-:Y:S01]  /*22700*/  FMUL.FTZ R63, R3, R63 ;  /* 0x0000003f033f7220 */ /* 0x000fe20000410000 */
[----:B------:R-:W-:Y:S01]  /*22710*/  F2FP.BF16.PACK_AB R44, R45, R44 ;  /* 0x0000002c2d2c723e */ /* 0x000fe200000010ff */
[----:B------:R-:W-:Y:S01]  /*22720*/  FMUL.FTZ R62, R3, R62 ;  /* 0x0000003e033e7220 */ /* 0x000fe20000410000 */
[----:B------:R-:W-:Y:S01]  /*22730*/  F2FP.BF16.PACK_AB R46, R47, R46 ;  /* 0x0000002e2f2e723e */ /* 0x000fe200000010ff */
[C---:B------:R-:W-:Y:S01]  /*22740*/  FMUL.FTZ R64, R0.reuse, R64 ;  /* 0x0000004000407220 */ /* 0x040fe20000410000 */
[----:B------:R-:W-:Y:S01]  /*22750*/  IADD3 R16, R9, R14, RZ ;  /* 0x0000000e09107210 */ /* 0x000fe20007ffe0ff */
        /* <DEDUP_REMOVED lines=12> */
[----:B------:R-:W-:Y:S01]  /*22820*/  FMUL.FTZ R70, R3, R70 ;  /* 0x0000004603467220 */ /* 0x000fe20000410000 */
[----:B------:R-:W-:Y:S01]  /*22830*/  F2FP.BF16.PACK_AB R54, R55, R54 ;  /* 0x000000363736723e */ /* 0x000fe200000010ff */
[C---:B------:R-:W-:Y:S01]  /*22840*/  FMUL.FTZ R72, R0.reuse, R72 ;  /* 0x0000004800487220 */ /* 0x040fe20000410000 */
[----:B------:R-:W-:Y:S01]  /*22850*/  STS [R13], R156 ;  /* 0x0000009c0d007388 */ /* 0x000fe20000000800 */
[C---:B------:R-:W-:Y:S01]  /*22860*/  FMUL.FTZ R73, R0.reuse, R73 ;  /* 0x0000004900497220 */ /* 0x040fe20000410000 */
[----:B------:R-:W-:Y:S01]  /*22870*/  IADD3 R18, R15, R14, RZ ;  /* 0x0000000e0f127210 */ /* 0x000fe20007ffe0ff */
[C---:B------:R-:W-:Y:S01]  /*22880*/  FMUL.FTZ R75, R3.reuse, R75 ;  /* 0x0000004b034b7220 */ /* 0x040fe20000410000 */
[----:B------:R-:W-:Y:S01]  /*22890*/  STS [R13+0x400], R158 ;  /* 0x0004009e0d007388 */ /* 0x000fe20000000800 */
[----:B------:R-:W-:Y:S01]  /*228a0*/  FMUL.FTZ R74, R3, R74 ;  /* 0x0000004a034a7220 */ /* 0x000fe20000410000 */
[----:B------:R-:W-:Y:S01]  /*228b0*/  F2FP.BF16.PACK_AB R56, R57, R56 ;  /* 0x000000383938723e */ /* 0x000fe200000010ff */
[C---:B------:R-:W-:Y:S01]  /*228c0*/  FMUL.FTZ R76, R0.reuse, R76 ;  /* 0x0000004c004c7220 */ /* 0x040fe20000410000 */
[----:B------:R-:W-:Y:S01]  /*228d0*/  F2FP.BF16.PACK_AB R58, R59, R58 ;  /* 0x0000003a3b3a723e */ /* 0x000fe200000010ff */
[C---:B------:R-:W-:Y:S01]  /*228e0*/  FMUL.FTZ R77, R0.reuse, R77 ;  /* 0x0000004d004d7220 */ /* 0x040fe20000410000 */
[----:B------:R-:W-:Y:S01]  /*228f0*/  STS [R15], R36 ;  /* 0x000000240f007388 */ /* 0x000fe20000000800 */
[----:B------:R-:W-:Y:S01]  /*22900*/  FMUL.FTZ R79, R3, R79 ;  /* 0x0000004f034f7220 */ /* 0x000fe20000410000 */
[----:B------:R-:W-:Y:S01]  /*22910*/  IADD3 R14, R11, R14, RZ ;  /* 0x0000000e0b0e7210 */ /* 0x000fe20007ffe0ff */
[----:B------:R-:W-:Y:S01]  /*22920*/  FMUL.FTZ R78, R3, R78 ;  /* 0x0000004e034e7220 */ /* 0x000fe20000410000 */
[----:B------:R-:W-:Y:S01]  /*22930*/  STS [R15+0x400], R38 ;  /* 0x000400260f007388 */ /* 0x000fe20000000800 */
[C---:B------:R-:W-:Y:S01]  /*22940*/  FMUL.FTZ R80, R0.reuse, R80 ;  /* 0x0000005000507220 */ /* 0x040fe20000410000 */
[----:B------:R-:W-:Y:S01]  /*22950*/  F2FP.BF16.PACK_AB R60, R61, R60 ;  /* 0x0000003c3d3c723e */ /* 0x000fe200000010ff */
        /* <DEDUP_REMOVED lines=87> */
[----:B------:R1:W-:Y:S01]  /*22ed0*/  STS [R17+0x2400], R82 ;  /* 0x0024005211007388 */ /* 0x0003e20000000800 */
        /* <DEDUP_REMOVED lines=91> */
[----:B------:R4:W-:Y:S04]  /*23490*/  STS [R14+0x6000], R0 ;  /* 0x006000000e007388 */ /* 0x0009e80000000800 */
[----:B------:R4:W-:Y:S04]  /*234a0*/  STS [R14+0x6400], R3 ;  /* 0x006400030e007388 */ /* 0x0009e80000000800 */
[----:B-1----:R-:W2:Y:S01]  /*234b0*/  LD.E.64 R82, [R6.64+0x88] ;  /* 0x0000880406527980 */ /* 0x002ea2000c101b00 */
[----:B---3--:R-:W1:Y:S01]  /*234c0*/  @P3 MUFU.LG2 R13, R5 ;  /* 0x00000005000d3308 */ /* 0x008e620000000c00 */
[----:B------:R-:W-:Y:S02]  /*234d0*/  BSSY B0, `(.L_x_4782) ;  /* 0x0000023000007945 */ /* 0x000fe40003800000 */
[----:B------:R3:W5:Y:S04]  /*234e0*/  LD.E.64 R80, [R6.64+0x90] ;  /* 0x0000900406507980 */ /* 0x000768000c101b00 */
[----:B----4-:R-:W4:Y:S04]  /*234f0*/  @!P0 LD.E.64 R16, [R6.64+0x80] ;  /* 0x0000800406108980 */ /* 0x010f28000c101b00 */
[----:B------:R-:W3:Y:S01]  /*23500*/  LD.E.U8 R0, [R6.64+0x1c8] ;  /* 0x0001c80406007980 */ /* 0x000ee2000c101100 */
[----:B------:R-:W1:Y:S01]  /*23510*/  @P4 MUFU.LG2 R14, R250 ;  /* 0x000000fa000e4308 */ /* 0x000e620000000c00 */
[----:B------:R-:W-:Y:S01]  /*23520*/  @!P0 SHF.R.S32.HI R3, RZ, 0x1f, R239 ;  /* 0x0000001fff038819 */ /* 0x000fe200000114ef */
[----:B-1----:R-:W-:Y:S01]  /*23530*/  @P3 FMUL.FTZ R13, R13, 0.69314718246459960938 ;  /* 0x3f3172180d0d3820 */ /* 0x002fe20000410000 */
[----:B------:R-:W-:-:S02]  /*23540*/  MOV R5, 0x7f800000 ;  /* 0x7f80000000057802 */ /* 0x000fc40000000f00 */
[----:B------:R-:W-:Y:S01]  /*23550*/  MOV R9, 0x7f800000 ;  /* 0x7f80000000097802 */ /* 0x000fe20000000f00 */
[----:B-----5:R-:W-:Y:S02]  /*23560*/  @P3 FFMA.FTZ R9, R164, R2, R13 ;  /* 0x00000002a4093223 */ /* 0x020fe4000001000d */
[----:B------:R-:W-:-:S04]  /*23570*/  @P4 FMUL.FTZ R14, R14, 0.69314718246459960938 ;  /* 0x3f3172180e0e4820 */ /* 0x000fc80000410000 */
[----:B------:R-:W-:Y:S02]  /*23580*/  @P4 FFMA.FTZ R5, R165, R2, R14 ;  /* 0x00000002a5054223 */ /* 0x000fe4000001000e */
[----:B--2---:R-:W-:-:S04]  /*23590*/  @P0 IMAD.WIDE.U32 R18, R82, R242, RZ ;  /* 0x000000f252120225 */ /* 0x004fc800078e00ff */
[----:B----4-:R-:W-:Y:S01]  /*235a0*/  @!P0 IMAD R11, R17, R239, RZ ;  /* 0x000000ef110b8224 */ /* 0x010fe200078e02ff */
[----:B---3--:R-:W-:-:S03]  /*235b0*/  ISETP.NE.AND P1, PT, R0, RZ, PT ;  /* 0x000000ff0000720c */ /* 0x008fc60003f25270 */
[C---:B------:R-:W-:Y:S02]  /*235c0*/  @!P0 IMAD R11, R16.reuse, R3, R11 ;  /* 0x00000003100b8224 */ /* 0x040fe400078e020b */
        /* <DEDUP_REMOVED lines=14> */
.L_x_4783:
[----:B------:R-:W-:Y:S02]  /*236b0*/  ULDC.64 UR4, c[0x0][0x118] ;  /* 0x0000460000047ab9 */ /* 0x000fe40000000a00 */
[----:B------:R-:W2:Y:S04]  /*236c0*/  LD.E R2, [R6.64+0x60] ;  /* 0x0000600406027980 */ /* 0x000ea8000c101900 */
[----:B------:R-:W3:Y:S01]  /*236d0*/  LD.E R242, [R6.64+0xb4] ;  /* 0x0000b40406f27980 */ /* 0x000ee2000c101900 */
[----:B--2---:R-:W-:-:S04]  /*236e0*/  IMAD R2, R2, R239, R238 ;  /* 0x000000ef02027224 */ /* 0x004fc800078e02ee */
[----:B---3--:R-:W-:Y:S02]  /*236f0*/  IMAD R242, R242, R2, RZ ;  /* 0x00000002f2f27224 */ /* 0x008fe400078e02ff */
.L_x_4784:
[----:B------:R-:W-:Y:S05]  /*23700*/  BSYNC B0 ;  /* 0x0000000000007941 */ /* 0x000fea0003800000 */
.L_x_4782:
        /* <DEDUP_REMOVED lines=12> */
[----:B------:R-:W-:-:S05]  /*237d0*/  LOP3.LUT R14, R14, 0xffffffc, RZ, 0xc0, !PT ;  /* 0x0ffffffc0e0e7812 */ /* 0x000fca00078ec0ff */
[----:B------:R-:W-:Y:S01]  /*237e0*/  IMAD.IADD R14, R12, 0x1, -R14 ;  /* 0x000000010c0e7824 */ /* 0x000fe200078e0a0e */
        /* <DEDUP_REMOVED lines=38> */
.L_x_4786:
[----:B--234-:R-:W-:Y:S05]  /*23a50*/  BSYNC B0 ;  /* 0x0000000000007941 */ /* 0x01cfea0003800000 */
.L_x_4785:
[----:B------:R-:W-:Y:S01]  /*23a60*/  LEA.HI R5, R8, R4, RZ, 0x3 ;  /* 0x0000000408057211 */ /* 0x000fe200078f18ff */
[----:B------:R-:W-:Y:S01]  /*23a70*/  ULDC.64 UR4, c[0x0][0x118] ;  /* 0x0000460000047ab9 */ /* 0x000fe20000000a00 */
[----:B------:R-:W-:Y:S01]  /*23a80*/  IMAD.SHL.U32 R240, R240, 0x40, RZ ;  /* 0x00000040f0f07824 */ /* 0x000fe200078e00ff */
[----:B-1----:R1:W5:Y:S01]  /*23a90*/  LD.E R6, [R6.64+0xc0] ;  /* 0x0000c00406067980 */ /* 0x002362000c101900 */
[----:B------:R-:W-:Y:S01]  /*23aa0*/  LOP3.LUT R5, R5, 0xfffffff8, RZ, 0xc0, !PT ;  /* 0xfffffff805057812 */ /* 0x000fe200078ec0ff */
[----:B------:R-:W-:Y:S02]  /*23ab0*/  BSSY B0, `(.L_x_4787) ;  /* 0x000002c000007945 */ /* 0x000fe40003800000 */
[----:B------:R-:W-:-:S02]  /*23ac0*/  SHF.R.S32.HI R8, RZ, 0x1f, R240 ;  /* 0x0000001fff087819 */ /* 0x000fc400000114f0 */
[----:B------:R-:W-:Y:S01]  /*23ad0*/  IMAD.IADD R4, R4, 0x1, -R5 ;  /* 0x0000000104047824 */ /* 0x000fe200078e0a05 */
[----:B------:R-:W-:-:S03]  /*23ae0*/  SHF.R.S32.HI R5, RZ, 0x1f, R2 ;  /* 0x0000001fff057819 */ /* 0x000fc60000011402 */
[----:B------:R-:W-:Y:S01]  /*23af0*/  IMAD.SHL.U32 R10, R4, 0x8, RZ ;  /* 0x00000008040a7824 */ /* 0x000fe200078e00ff */
[----:B------:R-:W-:-:S04]  /*23b00*/  LEA.HI R5, R5, R2, RZ, 0x3 ;  /* 0x0000000205057211 */ /* 0x000fc800078f18ff */
[--C-:B------:R-:W-:Y:S02]  /*23b10*/  SHF.R.S32.HI R11, RZ, 0x1f, R10.reuse ;  /* 0x0000001fff0b7819 */ /* 0x100fe4000001140a */
[----:B------:R-:W-:Y:S02]  /*23b20*/  LOP3.LUT R4, R5, 0xfffffff8, RZ, 0xc0, !PT ;  /* 0xfffffff805047812 */ /* 0x000fe400078ec0ff */
[----:B------:R-:W-:Y:S01]  /*23b30*/  SHF.R.S32.HI R5, RZ, 0x3, R5 ;  /* 0x00000003ff057819 */ /* 0x000fe20000011405 */
[----:B------:R-:W-:-:S04]  /*23b40*/  IMAD.WIDE.U32 R12, R82, R240, R10 ;  /* 0x000000f0520c7225 */ /* 0x000fc800078e000a */
[----:B------:R-:W-:Y:S02]  /*23b50*/  IMAD.IADD R4, R2, 0x1, -R4 ;  /* 0x0000000102047824 */ /* 0x000fe400078e0a04 */
[----:B-1----:R-:W-:Y:S02]  /*23b60*/  IMAD R7, R83, R240, RZ ;  /* 0x000000f053077224 */ /* 0x002fe400078e02ff */
[----:B------:R-:W-:Y:S02]  /*23b70*/  IMAD.IADD R240, R241, 0x1, -R240 ;  /* 0x00000001f1f07824 */ /* 0x000fe400078e0af0 */
[----:B------:R-:W-:Y:S01]  /*23b80*/  IMAD R7, R82, R8, R7 ;  /* 0x0000000852077224 */ /* 0x000fe200078e0207 */
[----:B------:R-:W-:Y:S01]  /*23b90*/  IADD3 R8, P0, R3, R12, RZ ;  /* 0x0000000c03087210 */ /* 0x000fe20007f1e0ff */
[----:B------:R-:W-:Y:S01]  /*23ba0*/  IMAD R2, R81, R238, RZ ;  /* 0x000000ee51027224 */ /* 0x000fe200078e02ff */
[----:B------:R-:W-:Y:S01]  /*23bb0*/  SHF.R.S32.HI R3, RZ, 0x1f, R238 ;  /* 0x0000001fff037819 */ /* 0x000fe200000114ee */
[----:B------:R-:W-:Y:S01]  /*23bc0*/  IMAD.SHL.U32 R4, R4, 0x8, RZ ;  /* 0x0000000804047824 */ /* 0x000fe200078e00ff */
[----:B------:R-:W-:-:S02]  /*23bd0*/  IADD3.X R9, R0, R13, R7, P0, !PT ;  /* 0x0000000d00097210 */ /* 0x000fc400007fe407 */
[----:B------:R-:W-:Y:S01]  /*23be0*/  ISETP.GE.AND P0, PT, R5, R240, PT ;  /* 0x000000f00500720c */ /* 0x000fe20003f06270 */
[----:B------:R-:W-:Y:S01]  /*23bf0*/  IMAD R2, R80, R3, R2 ;  /* 0x0000000350027224 */ /* 0x000fe200078e0202 */
[----:B------:R-:W-:Y:S01]  /*23c00*/  IADD3 R7, R4, 0x40, RZ ;  /* 0x0000004004077810 */ /* 0x000fe20007ffe0ff */
[----:B------:R-:W-:Y:S01]  /*23c10*/  IMAD.WIDE.U32 R80, R80, R238, R8 ;  /* 0x000000ee50507225 */ /* 0x000fe200078e0008 */
[C---:B------:R-:W-:Y:S02]  /*23c20*/  IADD3 R3, R4.reuse, 0xc0, RZ ;  /* 0x000000c004037810 */ /* 0x040fe40007ffe0ff */
[----:B------:R-:W-:Y:S01]  /*23c30*/  SHF.R.S32.HI R0, RZ, 0x1f, R5 ;  /* 0x0000001fff007819 */ /* 0x000fe20000011405 */
[----:B------:R-:W-:Y:S01]  /*23c40*/  IMAD.IADD R13, R81, 0x1, R2 ;  /* 0x00000001510d7824 */ /* 0x000fe200078e0202 */
[----:B------:R-:W-:-:S05]  /*23c50*/  IADD3 R4, R4, 0x80, RZ ;  /* 0x0000008004047810 */ /* 0x000fca0007ffe0ff */
[----:B------:R-:W-:Y:S05]  /*23c60*/  @P0 BRA `(.L_x_4788) ;  /* 0x0000010000000947 */ /* 0x000fea0003800000 */
[----:B------:R-:W-:Y:S01]  /*23c70*/  IMAD R2, R83, R5, RZ ;  /* 0x0000000553027224 */ /* 0x000fe200078e02ff */
        /* <DEDUP_REMOVED lines=15> */
.L_x_4788:
[----:B------:R-:W-:Y:S05]  /*23d70*/  BSYNC B0 ;  /* 0x0000000000007941 */ /* 0x000fea0003800000 */
.L_x_4787:
        /* <DEDUP_REMOVED lines=23> */
.L_x_4790:
[----:B------:R-:W-:Y:S05]  /*23ef0*/  BSYNC B0 ;  /* 0x0000000000007941 */ /* 0x000fea0003800000 */
.L_x_4789:
        /* <DEDUP_REMOVED lines=23> */
.L_x_4792:
[----:B------:R-:W-:Y:S05]  /*24070*/  BSYNC B0 ;  /* 0x0000000000007941 */ /* 0x000fea0003800000 */
.L_x_4791:
[----:B------:R-:W-:Y:S01]  /*24080*/  IADD3 R2, R5, 0x30, RZ ;  /* 0x0000003005027810 */ /* 0x000fe20007ffe0ff */
[----:B-1----:R-:W-:-:S02]  /*24090*/  IMAD.MOV.U32 R8, RZ, RZ, R237 ;  /* 0x000000ffff087224 */ /* 0x002fc400078e00ed */
[----:B------:R-:W-:Y:S01]  /*240a0*/  IMAD.MOV.U32 R9, RZ, RZ, 0x0 ;  /* 0x00000000ff097424 */ /* 0x000fe200078e00ff */
[----:B------:R-:W-:-:S13]  /*240b0*/  ISETP.GE.AND P0, PT, R2, R240, PT ;  /* 0x000000f00200720c */ /* 0x000fda0003f06270 */
[----:B------:R-:W-:Y:S05]  /*240c0*/  @P0 RET.REL.NODEC R8 `(_ZN5flash24flash_fwd_splitkv_kernelI23Flash_fwd_kernel_traitsILi256ELi64ELi64ELi4ELb0ELb0EN7cutlass10bfloat16_tE19Flash_kernel_traitsILi256ELi64ELi64ELi4ES3_EELb0ELb0ELb1ELb0ELb0ELb0ELb0ELb1EEEvNS_16Flash_fwd_paramsE) ;  /* 0xfffdbf3008000950 */ /* 0x000fea0003c3ffff */
[----:B------:R-:W-:Y:S01]  /*240d0*/  IADD3 R5, P0, R5, 0x30, RZ ;  /* 0x0000003005057810 */ /* 0x000fe20007f1e0ff */
[----:B------:R-:W-:Y:S01]  /*240e0*/  IMAD.MOV.U32 R8, RZ, RZ, R80 ;  /* 0x000000ffff087224 */ /* 0x000fe200078e0050 */
[----:B------:R-:W-:Y:S01]  /*240f0*/  ULDC.64 UR4, c[0x0][0x118] ;  /* 0x0000460000047ab9 */ /* 0x000fe20000000a00 */
[----:B------:R-:W-:Y:S01]  /*24100*/  IMAD.MOV.U32 R9, RZ, RZ, R13 ;  /* 0x000000ffff097224 */ /* 0x000fe200078e000d */
[-C--:B-----5:R-:W-:Y:S01]  /*24110*/  ISETP.GE.AND P2, PT, R10, R6.reuse, PT ;  /* 0x000000060a00720c */ /* 0x0a0fe20003f46270 */
        /* <DEDUP_REMOVED lines=15> */
[----:B------:R-:W-:Y:S05]  /*24210*/  @P0 RET.REL.NODEC R2 `(_ZN5flash24flash_fwd_splitkv_kernelI23Flash_fwd_kernel_traitsILi256ELi64ELi64ELi4ELb0ELb0EN7cutlass10bfloat16_tE19Flash_kernel_traitsILi256ELi64ELi64ELi4ES3_EELb0ELb0ELb1ELb0ELb0ELb0ELb0ELb1EEEvNS_16Flash_fwd_paramsE) ;  /* 0xfffdbde002000950 */ /* 0x000fea0003c3ffff */
[----:B------:R-:W-:Y:S01]  /*24220*/  MOV R2, R237 ;  /* 0x000000ed00027202 */ /* 0x000fe20000000f00 */
[----:B------:R-:W-:Y:S01]  /*24230*/  ULDC.64 UR4, c[0x0][0x118] ;  /* 0x0000460000047ab9 */ /* 0x000fe20000000a00 */
[----:B------:R-:W-:Y:S01]  /*24240*/  MOV R3, 0x0 ;  /* 0x0000000000037802 */ /* 0x000fe20000000f00 */
[----:B------:R2:W-:Y:S03]  /*24250*/  ST.E.128 [R4.64+0x180], R76 ;  /* 0x0001804c04007985 */ /* 0x0005e6000c101d04 */
[----:B------:R-:W-:Y:S05]  /*24260*/  RET.REL.NODEC R2 `(_ZN5flash24flash_fwd_splitkv_kernelI23Flash_fwd_kernel_traitsILi256ELi64ELi64ELi4ELb0ELb0EN7cutlass10bfloat16_tE19Flash_kernel_traitsILi256ELi64ELi64ELi4ES3_EELb0ELb0ELb1ELb0ELb0ELb0ELb0ELb1EEEvNS_16Flash_fwd_paramsE) ;  /* 0xfffdbd9002007950 */ /* 0x000fea0003c3ffff */
.L_x_4780:
[----:B------:R-:W-:Y:S01]  /*24270*/  IMAD.MOV.U32 R8, RZ, RZ, R250 ;  /* 0x000000ffff087224 */ /* 0x000fe200078e00fa */
[----:B------:R-:W-:-:S02]  /*24280*/  MOV R5, 0x2 ;  /* 0x0000000200057802 */ /* 0x000fc40000000f00 */
[----:B------:R-:W-:Y:S02]  /*24290*/  MOV R3, 0x242b0 ;  /* 0x000242b000037802 */ /* 0x000fe40000000f00 */
[----:B-1---5:R-:W-:Y:S05]  /*242a0*/  CALL.REL.NOINC `($__internal_24_$__cuda_sm70_shflsync_bfly_p) ;  /* 0x0000010000007944 */ /* 0x022fea0003c00000 */
[----:B------:R-:W-:Y:S05]  /*242b0*/  BRA `(.L_x_4793) ;  /* 0xffffdee000007947 */ /* 0x000fea000383ffff */
.L_x_4781:
[----:B------:R-:W-:Y:S01]  /*242c0*/  IMAD.MOV.U32 R8, RZ, RZ, R250 ;  /* 0x000000ffff087224 */ /* 0x000fe200078e00fa */
[----:B------:R-:W-:Y:S02]  /*242d0*/  MOV R5, 0x1 ;  /* 0x0000000100057802 */ /* 0x000fe40000000f00 */
[----:B------:R-:W-:Y:S02]  /*242e0*/  MOV R3, 0x24300 ;  /* 0x0002430000037802 */ /* 0x000fe40000000f00 */
[----:B-1---5:R-:W-:Y:S05]  /*242f0*/  CALL.REL.NOINC `($__internal_24_$__cuda_sm70_shflsync_bfly_p) ;  /* 0x000000b000007944 */ /* 0x022fea0003c00000 */
[----:B------:R-:W-:Y:S01]  /*24300*/  FADD.FTZ R250, R250, R5 ;  /* 0x00000005fafa7221 */ /* 0x000fe20000010000 */
[----:B------:R-:W-:Y:S02]  /*24310*/  MOV R8, R249 ;  /* 0x000000f900087202 */ /* 0x000fe40000000f00 */
[----:B------:R-:W-:Y:S02]  /*24320*/  MOV R5, 0x2 ;  /* 0x0000000200057802 */ /* 0x000fe40000000f00 */
[----:B------:R-:W-:Y:S02]  /*24330*/  MOV R3, 0x24350 ;  /* 0x0002435000037802 */ /* 0x000fe40000000f00 */
[----:B------:R-:W-:Y:S05]  /*24340*/  CALL.REL.NOINC `($__internal_24_$__cuda_sm70_shflsync_bfly_p) ;  /* 0x0000006000007944 */ /* 0x000fea0003c00000 */
[----:B------:R-:W-:Y:S01]  /*24350*/  FADD.FTZ R249, R249, R5 ;  /* 0x00000005f9f97221 */ /* 0x000fe20000010000 */
[----:B------:R-:W-:Y:S02]  /*24360*/  MOV R5, 0x1 ;  /* 0x0000000100057802 */ /* 0x000fe40000000f00 */
[----:B------:R-:W-:-:S02]  /*24370*/  MOV R3, 0x243a0 ;  /* 0x000243a000037802 */ /* 0x000fc40000000f00 */
[----:B------:R-:W-:Y:S02]  /*24380*/  MOV R8, R249 ;  /* 0x000000f900087202 */ /* 0x000fe40000000f00 */
[----:B------:R-:W-:Y:S05]  /*24390*/  CALL.REL.NOINC `($__internal_24_$__cuda_sm70_shflsync_bfly_p) ;  /* 0x0000001000007944 */ /* 0x000fea0003c00000 */
[----:B------:R-:W-:Y:S05]  /*243a0*/  BRA `(.L_x_4794) ;  /* 0xffffde6000007947 */ /* 0x000fea000383ffff */
        .weak           $__internal_24_$__cuda_sm70_shflsync_bfly_p
        .type           $__internal_24_$__cuda_sm70_shflsync_bfly_p,@function
        .size           $__internal_24_$__cuda_sm70_shflsync_bfly_p,(.L_x_8893 - $__internal_24_$__cuda_sm70_shflsync_bfly_p)
$__internal_24_$__cuda_sm70_shflsync_bfly_p:
[----:B------:R-:W-:Y:S04]  /*243b0*/  WARPSYNC R0 ;  /* 0x0000000000007348 */ /* 0x000fe80003800000 */
[----:B------:R1:W2:Y:S01]  /*243c0*/  SHFL.BFLY PT, R5, R8, R5, R4 ;  /* 0x0c00000508057389 */ /* 0x0002a200000e0004 */
[----:B------:R-:W-:Y:S02]  /*243d0*/  MOV R9, 0x0 ;  /* 0x0000000000097802 */ /* 0x000fe40000000f00 */
[----:B-1----:R-:W-:-:S04]  /*243e0*/  MOV R8, R3 ;  /* 0x0000000300087202 */ /* 0x002fc80000000f00 */
[----:B--2---:R-:W-:Y:S05]  /*243f0*/  RET.REL.NODEC R8 `(_ZN5flash24flash_fwd_splitkv_kernelI23Flash_fwd_kernel_traitsILi256ELi64ELi64ELi4ELb0ELb0EN7cutlass10bfloat16_tE19Flash_kernel_traitsILi256ELi64ELi64ELi4ES3_EELb0ELb0ELb1ELb0ELb0ELb0ELb0ELb1EEEvNS_16Flash_fwd_paramsE) ;  /* 0xfffdbc0008007950 */ /* 0x004fea0003c3ffff */
.L_x_4795:
        /* <DEDUP_REMOVED lines=16> */
.L_x_8893:


//--------------------- .text._ZN5flash24flash_fwd_splitkv_kernelI23Flash_fwd_kernel_traitsILi256ELi64ELi64ELi4ELb0ELb0EN7cutlass10bfloat16_tE19Flash_kernel_traitsILi256ELi64ELi64ELi4ES3_EELb0ELb0ELb1ELb0ELb0ELb1ELb0ELb1EEEvNS_16Flash_fwd_paramsE --------------------------
	.section	.text._ZN5flash24flash_fwd_splitkv_kernelI23Flash_fwd_kernel_traitsILi256ELi64ELi64ELi4ELb0ELb0EN7cutlass10bfloat16_tE19Flash_kernel_traitsILi256ELi64ELi64ELi4ES3_EELb0ELb0ELb1ELb0ELb0ELb1ELb0ELb1EEEvNS_16Flash_fwd_paramsE,"ax",@progbits
	.sectioninfo	@"SHI_REGISTERS=255"
	.align	128
        .global         _ZN5flash24flash_fwd_splitkv_kernelI23Flash_fwd_kernel_traitsILi256ELi64ELi64ELi4ELb0ELb0EN7cutlass10bfloat16_tE19Flash_kernel_traitsILi256ELi64ELi64ELi4ES3_EELb0ELb0ELb1ELb0ELb0ELb1ELb0ELb1EEEvNS_16Flash_fwd_paramsE
        .type           _ZN5flash24flash_fwd_splitkv_kernelI23Flash_fwd_kernel_traitsILi256ELi64ELi64ELi4ELb0ELb0EN7cutlass10bfloat16_tE19Flash_kernel_traitsILi256ELi64ELi64ELi4ES3_EELb0ELb0ELb1ELb0ELb0ELb1ELb0ELb1EEEvNS_16Flash_fwd_paramsE,@function
        .size           _ZN5flash24flash_fwd_splitkv_kernelI23Flash_fwd_kernel_traitsILi256ELi64ELi64ELi4ELb0ELb0EN7cutlass10bfloat16_tE19Flash_kernel_traitsILi256ELi64ELi64ELi4ES3_EELb0ELb0ELb1ELb0ELb0ELb1ELb0ELb1EEEvNS_16Flash_fwd_paramsE,(.L_x_8895 - _ZN5flash24flash_fwd_splitkv_kernelI23Flash_fwd_kernel_traitsILi256ELi64ELi64ELi4ELb0ELb0EN7cutlass10bfloat16_tE19Flash_kernel_traitsILi256ELi64ELi64ELi4ES3_EELb0ELb0ELb1ELb0ELb0ELb1ELb0ELb1EEEvNS_16Flash_fwd_paramsE)
        .other          _ZN5flash24flash_fwd_splitkv_kernelI23Flash_fwd_kernel_traitsILi256ELi64ELi64ELi4ELb0ELb0EN7cutlass10bfloat16_tE19Flash_kernel_traitsILi256ELi64ELi64ELi4ES3_EELb0ELb0ELb1ELb0ELb0ELb1ELb0ELb1EEEvNS_16Flash_fwd_paramsE,@"STO_CUDA_ENTRY STV_DEFAULT"
_ZN5flash24flash_fwd_splitkv_kernelI23Flash_fwd_kernel_traitsILi256ELi64ELi64ELi4ELb0ELb0EN7cutlass10bfloat16_tE19Flash_kernel_traitsILi256ELi64ELi64ELi4ES3_EELb0ELb0ELb1ELb0ELb0ELb1ELb0ELb1EEEvNS_16Flash_fwd_paramsE:
.text._ZN5flash24flash_fwd_splitkv_kernelI23Flash_fwd_kernel_traitsILi256ELi64ELi64ELi4ELb0ELb0EN7cutlass10bfloat16_tE19Flash_kernel_traitsILi256ELi64ELi64ELi4ES3_EELb0ELb0ELb1ELb0ELb0ELb1ELb0ELb1EEEvNS_16Flash_fwd_paramsE:
[----:B------:R-:W-:Y:S02]  /*0000*/  MOV R1, c[0x0][0x28] ;  /* 0x00000a0000017a02 */ /* 0x000fe40000000f00 */
[----:B------:R-:W-:Y:S01]  /*0010*/  ULDC.64 UR4, c[0x0][0x40] ;  /* 0x0000100000047ab9 */ /* 0x000fe20000000a00 */
[----:B------:R-:W-:Y:S01]  /*0020*/  BSSY B4, `(.L_x_4796) ;  /* 0x0000005000047945 */ /* 0x000fe20003800000 */
[----:B------:R-:W-:Y:S01]  /*0030*/  UIADD3 UR4, UP0, UR4, 0x160, URZ ;  /* 0x0000016004047890 */ /* 0x000fe2000ff1e03f */
[----:B------:R-:W-:-:S03]  /*0040*/  IADD3 R1, R1, -0x50, RZ ;  /* 0xffffffb001017810 */ /* 0x000fc60007ffe0ff */
[----:B------:R-:W-:-:S07]  /*0050*/  UIADD3.X UR5, URZ, UR5, URZ, UP0, !UPT ;  /* 0x000000053f057290 */ /* 0x000fce00087fe43f */
[----:B------:R-:W-:Y:S05]  /*0060*/  CALL.REL.NOINC `($_ZN5flash24flash_fwd_splitkv_kernelI23Flash_fwd_kernel_traitsILi256ELi64ELi64ELi4ELb0ELb0EN7cutlass10bfloat16_tE19Flash_kernel_traitsILi256ELi64ELi64ELi4ES3_EELb0ELb0ELb1ELb0ELb0ELb1ELb0ELb1EEEvNS_16Flash_fwd_paramsE$_ZN5flash30compute_attn_1rowblock_splitkvI23Flash_fwd_kernel_traitsILi256ELi64ELi64ELi4ELb0ELb0EN7cutlass10bfloat16_tE19Flash_kernel_traitsILi256ELi64ELi64ELi4ES3_EELb0ELb0ELb1ELb0ELb0ELb1ELb0ELb1ENS_16Flash_fwd_paramsEEEvRKT8_iiiii) ;  /* 0x0000002000007944 */ /* 0x000fea0003c00000 */
[----:B------:R-:W-:Y:S05]  /*0070*/  BSYNC B4 ;  /* 0x0000000000047941 */ /* 0x000fea0003800000 */
.L_x_4796:
[----:B------:R-:W-:Y:S05]  /*0080*/  EXIT ;  /* 0x000000000000794d */ /* 0x000fea0003800000 */
        .type           $_ZN5flash24flash_fwd_splitkv_kernelI23Flash_fwd_kernel_traitsILi256ELi64ELi64ELi4ELb0ELb0EN7cutlass10bfloat16_tE19Flash_kernel_traitsILi256ELi64ELi64ELi4ES3_EELb0ELb0ELb1ELb0ELb0ELb1ELb0ELb1EEEvNS_16Flash_fwd_paramsE$_ZN5flash30compute_attn_1rowblock_splitkvI23Flash_fwd_kernel_traitsILi256ELi64ELi64ELi4ELb0ELb0EN7cutlass10bfloat16_tE19Flash_kernel_traitsILi256ELi64ELi64ELi4ES3_EELb0ELb0ELb1ELb0ELb0ELb1ELb0ELb1ENS_16Flash_fwd_paramsEEEvRKT8_iiiii,@function
        .size           $_ZN5flash24flash_fwd_splitkv_kernelI23Flash_fwd_kernel_traitsILi256ELi64ELi64ELi4ELb0ELb0EN7cutlass10bfloat16_tE19Flash_kernel_traitsILi256ELi64ELi64ELi4ES3_EELb0ELb0ELb1ELb0ELb0ELb1ELb0ELb1EEEvNS_16Flash_fwd_paramsE$_ZN5flash30compute_attn_1rowblock_splitkvI23Flash_fwd_kernel_traitsILi256ELi64ELi64ELi4ELb0ELb0EN7cutlass10bfloat16_tE19Flash_kernel_traitsILi256ELi64ELi64ELi4ES3_EELb0ELb0ELb1ELb0ELb0ELb1ELb0ELb1ENS_16Flash_fwd_paramsEEEvRKT8_iiiii,($__internal_25_$__cuda_sm70_shflsync_bfly_p - $_ZN5flash24flash_fwd_splitkv_kernelI23Flash_fwd_kernel_traitsILi256ELi64ELi64ELi4ELb0ELb0EN7cutlass10bfloat16_tE19Flash_kernel_traitsILi256ELi64ELi64ELi4ES3_EELb0ELb0ELb1ELb0ELb0ELb1ELb0ELb1EEEvNS_16Flash_fwd_paramsE$_ZN5flash30compute_attn_1rowblock_splitkvI23Flash_fwd_kernel_traitsILi256ELi64ELi64ELi4ELb0ELb0EN7cutlass10bfloat16_tE19Flash_kernel_traitsILi256ELi64ELi64ELi4ES3_EELb0ELb0ELb1ELb0ELb0ELb1ELb0ELb1ENS_16Flash_fwd_paramsEEEvRKT8_iiiii)
$_ZN5flash24flash_fwd_splitkv_kernelI23Flash_fwd_kernel_traitsILi256ELi64ELi64ELi4ELb0ELb0EN7cutlass10bfloat16_tE19Flash_kernel_traitsILi256ELi64ELi64ELi4ES3_EELb0ELb0ELb1ELb0ELb0ELb1ELb0ELb1EEEvNS_16Flash_fwd_paramsE$_ZN5flash30compute_attn_1rowblock_splitkvI23Flash_fwd_kernel_traitsILi256ELi64ELi64ELi4ELb0ELb0EN7cutlass10bfloat16_tE19Flash_kernel_traitsILi256ELi64ELi64ELi4ES3_EELb0ELb0ELb1ELb0ELb0ELb1ELb0ELb1ENS_16Flash_fwd_paramsEEEvRKT8_iiiii:
[----:B------:R-:W-:Y:S01]  /*0090*/  IMAD.U32 R24, RZ, RZ, UR4 ;  /* 0x00000004ff187e24 */ /* 0x000fe2000f8e00ff */
[----:B------:R-:W-:Y:S01]  /*00a0*/  ULDC.64 UR6, c[0x0][0x118] ;  /* 0x0000460000067ab9 */ /* 0x000fe20000000a00 */
[----:B------:R-:W-:-:S05]  /*00b0*/  IMAD.U32 R25, RZ, RZ, UR5 ;  /* 0x00000005ff197e24 */ /* 0x000fca000f8e00ff */
[----:B------:R-:W2:Y:S04]  /*00c0*/  LD.E.64 R4, [R24.64+0xe0] ;  /* 0x0000e00618047980 */ /* 0x000ea8000c101b00 */
[----:B------:R-:W1:Y:S01]  /*00d0*/  S2R R33, SR_CTAID.Y ;  /* 0x0000000000217919 */ /* 0x000e620000002600 */
[----:B------:R-:W-:-:S03]  /*00e0*/  MOV R34, 0xffffffff ;  /* 0xffffffff00227802 */ /* 0x000fc60000000f00 */
[----:B------:R-:W3:Y:S01]  /*00f0*/  LD.E.64 R2, [R24.64+0xe8] ;  /* 0x0000e80618027980 */ /* 0x000ee2000c101b00 */
[----:B--2---:R-:W-:Y:S01]  /*0100*/  ISETP.NE.U32.AND P1, PT, R4, RZ, PT ;  /* 0x000000ff0400720c */ /* 0x004fe20003f25070 */
[----:B-1----:R-:W-:-:S03]  /*0110*/  IMAD.WIDE R6, R33, 0x4, R4 ;  /* 0x0000000421067825 */ /* 0x002fc600078e0204 */
[----:B------:R-:W-:-:S13]  /*0120*/  ISETP.NE.AND.EX P1, PT, R5, RZ, PT, P1 ;  /* 0x000000ff0500720c */ /* 0x000fda0003f25310 */
[----:B------:R-:W2:Y:S01]  /*0130*/  @P1 LD.E R34, [R6.64] ;  /* 0x0000000606221980 */ /* 0x000ea2000c101900 */
[----:B---3--:R-:W-:Y:S01]  /*0140*/  ISETP.NE.U32.AND P0, PT, R2, RZ, PT ;  /* 0x000000ff0200720c */ /* 0x008fe20003f05070 */
[----:B------:R-:W-:Y:S01]  /*0150*/  BSSY B0, `(.L_x_4797) ;  /* 0x000000b000007945 */ /* 0x000fe20003800000 */
[----:B------:R-:W-:Y:S01]  /*0160*/  IMAD.MOV.U32 R20, RZ, RZ, -0x1 ;  /* 0xffffffffff147424 */ /* 0x000fe200078e00ff */
[----:B------:R-:W1:Y:S01]  /*0170*/  S2R R188, SR_TID.X ;  /* 0x0000000000bc7919 */ /* 0x000e620000002100 */
[----:B------:R-:W-:Y:S01]  /*0180*/  ISETP.NE.AND.EX P0, PT, R3, RZ, PT, P0 ;  /* 0x000000ff0300720c */ /* 0x000fe20003f05300 */
[----:B------:R-:W-:Y:S02]  /*0190*/  IMAD.WIDE R4, R33, 0x4, R2 ;  /* 0x0000000421047825 */ /* 0x000fe400078e0202 */
[----:B--2---:R2:W-:Y:S10]  /*01a0*/  STL [R1+0x1c], R34 ;  /* 0x00001c2201007387 */ /* 0x0045f40000100800 */
[----:B------:R-:W-:Y:S05]  /*01b0*/  @!P0 BRA `(.L_x_4798) ;  /* 0x0000004000008947 */ /* 0x000fea0003800000 */
[----:B-1----:R-:W3:Y:S02]  /*01c0*/  LD.E.U8 R0, [R24.64+0x1b2] ;  /* 0x0001b20618007980 */ /* 0x002ee4000c101100 */
[----:B---3--:R-:W-:-:S13]  /*01d0*/  ISETP.NE.AND P2, PT, R0, RZ, PT ;  /* 0x000000ff0000720c */ /* 0x008fda0003f45270 */
[----:B------:R-:W-:Y:S05]  /*01e0*/  @!P2 BRA `(.L_x_4798) ;  /* 0x000000100000a947 */ /* 0x000fea0003800000 */
[----:B------:R1:W5:Y:S02]  /*01f0*/  LD.E R20, [R4.64] ;  /* 0x0000000604147980 */ /* 0x000364000c101900 */
.L_x_4798:
[----:B-1----:R-:W-:Y:S05]  /*0200*/  BSYNC B0 ;  /* 0x0000000000007941 */ /* 0x002fea0003800000 */
.L_x_4797:
[----:B------:R-:W3:Y:S04]  /*0210*/  @P1 LD.E R6, [R6.64+0x4] ;  /* 0x0000040606061980 */ /* 0x000ee8000c101900 */
[----:B------:R-:W4:Y:S01]  /*0220*/  LD.E.64 R2, [R24.64+0xf0] ;  /* 0x0000f00618027980 */ /* 0x000f22000c101b00 */
[----:B------:R-:W-:Y:S01]  /*0230*/  IMAD.MOV.U32 R10, RZ, RZ, RZ ;  /* 0x000000ffff0a7224 */ /* 0x000fe200078e00ff */
[----:B---3--:R-:W-:-:S06]  /*0240*/  @P1 IADD3 R26, -R34, R6, RZ ;  /* 0x00000006221a1210 */ /* 0x008fcc0007ffe1ff */
[----:B------:R-:W3:Y:S01]  /*0250*/  @!P1 LD.E R26, [R24.64+0xb4] ;  /* 0x0000b406181a9980 */ /* 0x000ee2000c101900 */
[----:B----4-:R-:W-:-:S04]  /*0260*/  ISETP.NE.U32.AND P4, PT, R2, RZ, PT ;  /* 0x000000ff0200720c */ /* 0x010fc80003f85070 */
[----:B------:R-:W-:Y:S01]  /*0270*/  ISETP.NE.AND.EX P4, PT, R3, RZ, PT, P4 ;  /* 0x000000ff0300720c */ /* 0x000fe20003f85340 */
[----:B------:R-:W-:-:S12]  /*0280*/  IMAD.WIDE R28, R33, 0x4, R2 ;  /* 0x00000004211c7825 */ /* 0x000fd800078e0202 */
[----:B------:R1:W5:Y:S01]  /*0290*/  @P4 LD.E R10, [R28.64] ;  /* 0x000000061c0a4980 */ /* 0x000362000c101900 */
[----:B------:R-:W-:Y:S03]  /*02a0*/  BSSY B0, `(.L_x_4799) ;  /* 0x000000a000007945 */ /* 0x000fe60003800000 */
[----:B---3--:R1:W-:Y:S01]  /*02b0*/  STL [R1+0x24], R26 ;  /* 0x0000241a01007387 */ /* 0x0083e20000100800 */
[----:B------:R-:W-:Y:S05]  /*02c0*/  @!P0 BRA `(.L_x_4800) ;  /* 0x0000006000008947 */ /* 0x000fea0003800000 */
[----:B------:R-:W3:Y:S02]  /*02d0*/  LD.E.U8 R0, [R24.64+0x1b2] ;  /* 0x0001b20618007980 */ /* 0x000ee4000c101100 */
[----:B---3--:R-:W-:-:S13]  /*02e0*/  ISETP.NE.AND P0, PT, R0, RZ, PT ;  /* 0x000000ff0000720c */ /* 0x008fda0003f05270 */
[----:B------:R-:W3:Y:S02]  /*02f0*/  @P0 LD.E R0, [R4.64+0x4] ;  /* 0x0000040604000980 */ /* 0x000ee4000c101900 */
[----:B---3-5:R-:W-:-:S06]  /*0300*/  @P0 IADD3 R0, R0, -R20, RZ ;  /* 0x8000001400000210 */ /* 0x028fcc0007ffe0ff */
[----:B------:R3:W5:Y:S01]  /*0310*/  @!P0 LD.E R0, [R4.64] ;  /* 0x0000000604008980 */ /* 0x000762000c101900 */
[----:B------:R-:W-:Y:S05]  /*0320*/  BRA `(.L_x_4801) ;  /* 0x0000001000007947 */ /* 0x000fea0003800000 */
.L_x_4800:
[----:B------:R3:W5:Y:S02]  /*0330*/  LD.E R0, [R24.64+0xb8] ;  /* 0x0000b80618007980 */ /* 0x000764000c101900 */
.L_x_4801:
[----:B------:R-:W-:Y:S05]  /*0340*/  BSYNC B0 ;  /* 0x0000000000007941 */ /* 0x000fea0003800000 */
.L_x_4799:
        /* <DEDUP_REMOVED lines=8> */
[----:B----4-:R-:W-:-:S05]  /*03d0*/  IADD3 R0, R0, -R10, RZ ;  /* 0x8000000a00007210 */ /* 0x010fca0007ffe0ff */
[----:B------:R4:W-:Y:S01]  /*03e0*/  STL [R1+0x4], R0 ;  /* 0x0000040001007387 */ /* 0x0009e20000100800 */
[----:B------:R-:W-:Y:S05]  /*03f0*/  BRA `(.L_x_4804) ;  /* 0x000000a000007947 */ /* 0x000fea0003800000 */
.L_x_4803:
[----:B------:R-:W4:Y:S01]  /*0400*/  LD.E.64 R2, [R24.64+0x108] ;  /* 0x0001080618027980 */ /* 0x000f22000c101b00 */
[----:B------:R-:W-:Y:S01]  /*0410*/  BSSY B0, `(.L_x_4805) ;  /* 0x0000006000007945 */ /* 0x000fe20003800000 */
[----:B------:R-:W-:Y:S01]  /*0420*/  IMAD.MOV.U32 R0, RZ, RZ, RZ ;  /* 0x000000ffff007224 */ /* 0x000fe200078e00ff */
[----:B----4-:R-:W-:-:S04]  /*0430*/  ISETP.NE.U32.AND P0, PT, R2, RZ, PT ;  /* 0x000000ff0200720c */ /* 0x010fc80003f05070 */
[----:B------:R-:W-:-:S13]  /*0440*/  ISETP.NE.AND.EX P0, PT, R3, RZ, PT, P0 ;  /* 0x000000ff0300720c */ /* 0x000fda0003f05300 */
[----:B------:R-:W-:Y:S05]  /*0450*/  @!P0 BRA `(.L_x_4806) ;  /* 0x0000001000008947 */ /* 0x000fea0003800000 */
[----:B------:R4:W5:Y:S02]  /*0460*/  LD.E R0, [R24.64+0xbc] ;  /* 0x0000bc0618007980 */ /* 0x000964000c101900 */
.L_x_4806:
[----:B------:R-:W-:Y:S05]  /*0470*/  BSYNC B0 ;  /* 0x0000000000007941 */ /* 0x000fea0003800000 */
.L_x_4805:
[----:B-----5:R-:W-:-:S05]  /*0480*/  IADD3 R0, R140, R0, RZ ;  /* 0x000000008c007210 */ /* 0x020fca0007ffe0ff */
[----:B------:R1:W-:Y:S02]  /*0490*/  STL [R1+0x4], R0 ;  /* 0x0000040001007387 */ /* 0x0003e40000100800 */
.L_x_4804:
[----:B------:R-:W-:Y:S05]  /*04a0*/  BSYNC B1 ;  /* 0x0000000000017941 */ /* 0x000fea0003800000 */
.L_x_4802:
[----:B------:R-:W5:Y:S01]  /*04b0*/  S2R R30, SR_CTAID.X ;  /* 0x00000000001e7919 */ /* 0x000f620000002500 */
[----:B------:R-:W-:Y:S01]  /*04c0*/  MOV R31, 0x70 ;  /* 0x00000070001f7802 */ /* 0x000fe20000000f00 */
[----:B------:R-:W-:-:S03]  /*04d0*/  IMAD.MOV.U32 R3, RZ, RZ, 0x0 ;  /* 0x00000000ff037424 */ /* 0x000fc600078e00ff */
[----:B------:R-:W-:Y:S01]  /*04e0*/  MOV R2, R31 ;  /* 0x0000001f00027202 */ /* 0x000fe20000000f00 */
[----:B-----5:R-:W-:-:S05]  /*04f0*/  IMAD.SHL.U32 R189, R30, 0x40, RZ ;  /* 0x000000401ebd7824 */ /* 0x020fca00078e00ff */
[----:B------:R-:W-:-:S13]  /*0500*/  ISETP.GT.AND P0, PT, R26, R189, PT ;  /* 0x000000bd1a00720c */ /* 0x000fda0003f04270 */
[----:B------:R-:W-:Y:S05]  /*0510*/  @!P0 RET.REL.NODEC R2 `(_ZN5flash24flash_fwd_splitkv_kernelI23Flash_fwd_kernel_traitsILi256ELi64ELi64ELi4ELb0ELb0EN7cutlass10bfloat16_tE19Flash_kernel_traitsILi256ELi64ELi64ELi4ES3_EELb0ELb0ELb1ELb0ELb0ELb1ELb0ELb1EEEvNS_16Flash_fwd_paramsE) ;  /* 0xfffffae002008950 */ /* 0x000fea0003c3ffff */
[----:B---3--:R-:W3:Y:S04]  /*0520*/  LDL R4, [R1+0x4] ;  /* 0x0000040001047983 */ /* 0x008ee80000100800 */
[----:B-1--4-:R-:W4:Y:S01]  /*0530*/  LD.E R0, [R24.64+0xb8] ;  /* 0x0000b80618007980 */ /* 0x012f22000c101900 */
[----:B---3--:R-:W-:Y:S02]  /*0540*/  IADD3 R2, R4, 0x3f, RZ ;  /* 0x0000003f04027810 */ /* 0x008fe40007ffe0ff */
[----:B----4-:R-:W-:Y:S02]  /*0550*/  IADD3 R0, R0, 0x3f, RZ ;  /* 0x0000003f00007810 */ /* 0x010fe40007ffe0ff */
[----:B------:R-:W-:Y:S02]  /*0560*/  SHF.R.S32.HI R3, RZ, 0x1f, R2 ;  /* 0x0000001fff037819 */ /* 0x000fe40000011402 */
[----:B------:R-:W-:-:S02]  /*0570*/  SHF.R.S32.HI R4, RZ, 0x1f, R0 ;  /* 0x0000001fff047819 */ /* 0x000fc40000011400 */
[----:B------:R-:W-:Y:S02]  /*0580*/  LEA.HI R2, R3, R2, RZ, 0x6 ;  /* 0x0000000203027211 */ /* 0x000fe400078f30ff */
[----:B------:R-:W-:Y:S02]  /*0590*/  LEA.HI R3, R4, R0, RZ, 0x6 ;  /* 0x0000000004037211 */ /* 0x000fe400078f30ff */
[----:B------:R-:W-:Y:S02]  /*05a0*/  SHF.R.S32.HI R0, RZ, 0x6, R2 ;  /* 0x00000006ff007819 */ /* 0x000fe40000011402 */
[----:B------:R-:W-:-:S04]  /*05b0*/  SHF.R.S32.HI R2, RZ, 0x6, R3 ;  /* 0x00000006ff027819 */ /* 0x000fc80000011403 */
[----:B------:R-:W-:-:S04]  /*05c0*/  IMNMX R36, R2, R0, PT ;  /* 0x0000000002247217 */ /* 0x000fc80003800200 */
[----:B------:R-:W-:Y:S01]  /*05d0*/  ISETP.GT.AND P0, PT, R36, RZ, PT ;  /* 0x000000ff2400720c */ /* 0x000fe20003f04270 */
[----:B------:R1:W-:-:S12]  /*05e0*/  STL [R1+0x20], R36 ;  /* 0x0000202401007387 */ /* 0x0003d80000100800 */
[----:B------:R-:W-:Y:S05]  /*05f0*/  @P0 BRA `(.L_x_4807) ;  /* 0x000009b000000947 */ /* 0x000fea0003800000 */
[----:B------:R-:W-:Y:S01]  /*0600*/  ISETP.NE.AND P0, PT, R34, -0x1, PT ;  /* 0xffffffff2200780c */ /* 0x000fe20003f05270 */
[----:B------:R3:W4:Y:S04]  /*0610*/  LD.E.64 R4, [R24.64+0x88] ;  /* 0x0000880618047980 */ /* 0x000728000c101b00 */
[----:B--2---:R3:W2:Y:S04]  /*0620*/  LD.E.64 R12, [R24.64+0x90] ;  /* 0x00009006180c7980 */ /* 0x0046a8000c101b00 */
[----:B------:R3:W2:Y:S04]  /*0630*/  LD.E R18, [R24.64+0x60] ;  /* 0x0000600618127980 */ /* 0x0006a8000c101900 */
[----:B------:R3:W2:Y:S04]  /*0640*/  @!P0 LD.E.64 R6, [R24.64+0x80] ;  /* 0x0000800618068980 */ /* 0x0006a8000c101b00 */
[----:B------:R3:W2:Y:S04]  /*0650*/  LD.E R21, [R24.64+0xb4] ;  /* 0x0000b40618157980 */ /* 0x0006a8000c101900 */
[----:B------:R3:W5:Y:S04]  /*0660*/  LD.E R0, [R24.64+0xc0] ;  /* 0x0000c00618007980 */ /* 0x000768000c101900 */
[----:B------:R3:W5:Y:S04]  /*0670*/  LD.E.64 R8, [R24.64+0x70] ;  /* 0x0000700618087980 */ /* 0x000768000c101b00 */
[----:B---3--:R-:W5:Y:S01]  /*0680*/  LD.E.64 R24, [R24.64+0xa0] ;  /* 0x0000a00618187980 */ /* 0x008f62000c101b00 */
[----:B------:R-:W-:-:S04]  /*0690*/  SHF.R.S32.HI R19, RZ, 0x1f, R188 ;  /* 0x0000001fff137819 */ /* 0x000fc800000114bc */
[----:B------:R-:W-:-:S04]  /*06a0*/  LEA.HI R19, R19, R188, RZ, 0x3 ;  /* 0x000000bc13137211 */ /* 0x000fc800078f18ff */
[----:B------:R-:W-:-:S05]  /*06b0*/  LOP3.LUT R2, R19, 0xfffffff8, RZ, 0xc0, !PT ;  /* 0xfffffff813027812 */ /* 0x000fca00078ec0ff */
[----:B------:R-:W-:Y:S01]  /*06c0*/  IMAD.IADD R22, R188, 0x1, -R2 ;  /* 0x00000001bc167824 */ /* 0x000fe200078e0a02 */
[----:B------:R-:W3:Y:S03]  /*06d0*/  S2R R23, SR_CTAID.Z ;  /* 0x0000000000177919 */ /* 0x000ee60000002700 */
[----:B------:R-:W-:Y:S01]  /*06e0*/  IMAD.SHL.U32 R2, R22, 0x8, RZ ;  /* 0x0000000816027824 */ /* 0x000fe200078e00ff */
[----:B------:R-:W-:Y:S02]  /*06f0*/  @!P0 SHF.R.S32.HI R17, RZ, 0x1f, R33 ;  /* 0x0000001fff118819 */ /* 0x000fe40000011421 */
[----:B------:R-:W-:Y:S01]  /*0700*/  SHF.R.S32.HI R20, RZ, 0x1f, R189 ;  /* 0x0000001fff147819 */ /* 0x000fe200000114bd */
[----:B------:R-:W-:Y:S01]  /*0710*/  BSSY B0, `(.L_x_4808) ;  /* 0x000002e000007945 */ /* 0x000fe20003800000 */
[-C--:B----4-:R-:W-:Y:S02]  /*0720*/  @P0 IMAD R3, R5, R34.reuse, RZ ;  /* 0x0000002205030224 */ /* 0x090fe400078e02ff */
[----:B------:R-:W-:-:S04]  /*0730*/  @P0 IMAD.WIDE.U32 R10, R4, R34, RZ ;  /* 0x00000022040a0225 */ /* 0x000fc800078e00ff */
[----:B------:R-:W-:Y:S01]  /*0740*/  @P0 IMAD.MOV.U32 R14, RZ, RZ, R10 ;  /* 0x000000ffff0e0224 */ /* 0x000fe200078e000a */
[----:B------:R-:W-:Y:S02]  /*0750*/  @P0 IADD3 R15, R11, R3, RZ ;  /* 0x000000030b0f0210 */ /* 0x000fe40007ffe0ff */
[----:B------:R-:W-:Y:S01]  /*0760*/  SHF.R.S32.HI R3, RZ, 0x1f, R2 ;  /* 0x0000001fff037819 */ /* 0x000fe20000011402 */
[-C--:B--2---:R-:W-:Y:S02]  /*0770*/  @!P0 IMAD R7, R7, R33.reuse, RZ ;  /* 0x0000002107078224 */ /* 0x084fe400078e02ff */
[----:B------:R-:W-:-:S04]  /*0780*/  @!P0 IMAD.WIDE.U32 R10, R6, R33, RZ ;  /* 0x00000021060a8225 */ /* 0x000fc800078e00ff */
[----:B------:R-:W-:Y:S01]  /*0790*/  @!P0 IMAD R17, R6, R17, R7 ;  /* 0x0000001106118224 */ /* 0x000fe200078e0207 */
[----:B------:R-:W-:Y:S01]  /*07a0*/  @!P0 MOV R14, R10 ;  /* 0x0000000a000e8202 */ /* 0x000fe20000000f00 */
[----:B------:R-:W-:Y:S02]  /*07b0*/  IMAD R16, R5, R189, RZ ;  /* 0x000000bd05107224 */ /* 0x000fe400078e02ff */
[----:B------:R-:W-:Y:S01]  /*07c0*/  IMAD.WIDE.U32 R6, R189, R4, R2 ;  /* 0x00000004bd067225 */ /* 0x000fe200078e0002 */
[----:B------:R-:W-:-:S03]  /*07d0*/  SHF.R.S32.HI R10, RZ, 0x3, R19 ;  /* 0x00000003ff0a7819 */ /* 0x000fc60000011413 */
[----:B------:R-:W-:Y:S02]  /*07e0*/  IMAD R16, R4, R20, R16 ;  /* 0x0000001404107224 */ /* 0x000fe400078e0210 */
[----:B------:R-:W-:Y:S01]  /*07f0*/  @!P0 IMAD.IADD R15, R11, 0x1, R17 ;  /* 0x000000010b0f8824 */ /* 0x000fe200078e0211 */
[----:B------:R-:W-:Y:S02]  /*0800*/  IADD3 R14, P0, R14, R6, RZ ;  /* 0x000000060e0e7210 */ /* 0x000fe40007f1e0ff */
[----:B------:R-:W-:Y:S02]  /*0810*/  IADD3 R11, -R189, R26, RZ ;  /* 0x0000001abd0b7210 */ /* 0x000fe40007ffe1ff */
[----:B------:R-:W-:Y:S02]  /*0820*/  IADD3.X R15, R15, R7, R16, P0, !PT ;  /* 0x000000070f0f7210 */ /* 0x000fe400007fe410 */
[----:B------:R-:W-:Y:S01]  /*0830*/  ISETP.GE.AND P0, PT, R10, R11, PT ;  /* 0x0000000b0a00720c */ /* 0x000fe20003f06270 */
[----:B---3--:R-:W-:Y:S01]  /*0840*/  IMAD R13, R13, R23, RZ ;  /* 0x000000170d0d7224 */ /* 0x008fe200078e02ff */
[--C-:B------:R-:W-:Y:S01]  /*0850*/  SHF.R.S32.HI R7, RZ, 0x1f, R23.reuse ;  /* 0x0000001fff077819 */ /* 0x100fe20000011417 */
[----:B------:R-:W-:-:S02]  /*0860*/  IMAD R6, R33, R18, R23 ;  /* 0x0000001221067224 */ /* 0x000fc400078e0217 */
[----:B------:R-:W-:-:S04]  /*0870*/  IMAD.WIDE.U32 R14, R23, R12, R14 ;  /* 0x0000000c170e7225 */ /* 0x000fc800078e000e */
[----:B------:R-:W-:Y:S01]  /*0880*/  IMAD R13, R12, R7, R13 ;  /* 0x000000070c0d7224 */ /* 0x000fe200078e020d */
[----:B------:R-:W-:Y:S01]  /*0890*/  SHF.R.S32.HI R27, RZ, 0x1f, R10 ;  /* 0x0000001fff1b7819 */ /* 0x000fe2000001140a */
[----:B------:R-:W-:Y:S01]  /*08a0*/  IMAD R21, R21, R6, R189 ;  /* 0x0000000615157224 */ /* 0x000fe200078e02bd */
[C---:B------:R-:W-:Y:S01]  /*08b0*/  IADD3 R20, R2.reuse, 0x40, RZ ;  /* 0x0000004002147810 */ /* 0x040fe20007ffe0ff */
[----:B------:R-:W-:Y:S01]  /*08c0*/  IMAD.IADD R13, R15, 0x1, R13 ;  /* 0x000000010f0d7824 */ /* 0x000fe200078e020d */
[C---:B------:R-:W-:Y:S02]  /*08d0*/  IADD3 R19, R2.reuse, 0x80, RZ ;  /* 0x0000008002137810 */ /* 0x040fe40007ffe0ff */
[----:B------:R-:W-:Y:S01]  /*08e0*/  IADD3 R18, R2, 0xc0, RZ ;  /* 0x000000c002127810 */ /* 0x000fe20007ffe0ff */
        /* <DEDUP_REMOVED lines=16> */
.L_x_4809:
[----:B------:R-:W-:Y:S05]  /*09f0*/  BSYNC B0 ;  /* 0x0000000000007941 */ /* 0x000fea0003800000 */
.L_x_4808:
[----:B------:R-:W-:Y:S01]  /*0a00*/  IADD3 R26, R10, 0x10, RZ ;  /* 0x000000100a1a7810 */ /* 0x000fe20007ffe0ff */
[----:B------:R-:W-:Y:S03]  /*0a10*/  BSSY B0, `(.L_x_4810) ;  /* 0x0000015000007945 */ /* 0x000fe60003800000 */
[----:B------:R-:W-:-:S13]  /*0a20*/  ISETP.GE.AND P0, PT, R26, R11, PT ;  /* 0x0000000b1a00720c */ /* 0x000fda0003f06270 */
[----:B------:R-:W-:Y:S05]  /*0a30*/  @P0 BRA `(.L_x_4811) ;  /* 0x0000012000000947 */ /* 0x000fea0003800000 */
[----:B--2---:R-:W-:Y:S01]  /*0a40*/  IADD3 R6, P0, R10, 0x10, RZ ;  /* 0x000000100a067810 */ /* 0x004fe20007f1e0ff */
[----:B------:R-:W-:Y:S01]  /*0a50*/  IMAD.MOV.U32 R16, RZ, RZ, R14 ;  /* 0x000000ffff107224 */ /* 0x000fe200078e000e */
[-C--:B-----5:R-:W-:Y:S01]  /*0a60*/  ISETP.GE.AND P3, PT, R2, R0.reuse, PT ;  /* 0x000000000200720c */ /* 0x0a0fe20003f66270 */
[----:B------:R-:W-:Y:S01]  /*0a70*/  IMAD.MOV.U32 R17, RZ, RZ, R13 ;  /* 0x000000ffff117224 */ /* 0x000fe200078e000d */
[-C--:B------:R-:W-:Y:S01]  /*0a80*/  ISETP.GE.AND P2, PT, R20, R0.reuse, PT ;  /* 0x000000001400720c */ /* 0x080fe20003f46270 */
[----:B------:R-:W-:Y:S01]  /*0a90*/  IMAD.X R7, RZ, RZ, R27, P0 ;  /* 0x000000ffff077224 */ /* 0x000fe200000e061b */
[----:B------:R-:W-:Y:S01]  /*0aa0*/  ISETP.GE.AND P1, PT, R19, R0, PT ;  /* 0x000000001300720c */ /* 0x000fe20003f26270 */
[----:B------:R-:W-:Y:S01]  /*0ab0*/  IMAD.WIDE.U32 R16, R4, R6, R16 ;  /* 0x0000000604107225 */ /* 0x000fe200078e0010 */
[----:B------:R-:W-:-:S03]  /*0ac0*/  ISETP.GE.AND P0, PT, R18, R0, PT ;  /* 0x000000001200720c */ /* 0x000fc60003f06270 */
[----:B------:R-:W-:-:S04]  /*0ad0*/  IMAD R7, R7, R4, RZ ;  /* 0x0000000407077224 */ /* 0x000fc800078e02ff */
[----:B------:R-:W-:Y:S01]  /*0ae0*/  IMAD R7, R5, R6, R7 ;  /* 0x0000000605077224 */ /* 0x000fe200078e0207 */
[----:B------:R-:W-:-:S03]  /*0af0*/  LEA R6, P4, R16, R8, 0x1 ;  /* 0x0000000810067211 */ /* 0x000fc600078808ff */
[----:B------:R-:W-:-:S05]  /*0b00*/  IMAD.IADD R7, R17, 0x1, R7 ;  /* 0x0000000111077824 */ /* 0x000fca00078e0207 */
[----:B------:R-:W-:-:S05]  /*0b10*/  LEA.HI.X R7, R16, R9, R7, 0x1, P4 ;  /* 0x0000000910077211 */ /* 0x000fca00020f0c07 */
[----:B------:R2:W-:Y:S04]  /*0b20*/  @!P3 ST.E.128 [R6.64], RZ ;  /* 0x000000ff0600b985 */ /* 0x0005e8000c101d06 */
[----:B------:R2:W-:Y:S04]  /*0b30*/  @!P2 ST.E.128 [R6.64+0x80], RZ ;  /* 0x000080ff0600a985 */ /* 0x0005e8000c101d06 */
[----:B------:R2:W-:Y:S04]  /*0b40*/  @!P1 ST.E.128 [R6.64+0x100], RZ ;  /* 0x000100ff06009985 */ /* 0x0005e8000c101d06 */
[----:B------:R2:W-:Y:S02]  /*0b50*/  @!P0 ST.E.128 [R6.64+0x180], RZ ;  /* 0x000180ff06008985 */ /* 0x0005e4000c101d06 */
.L_x_4811:
[----:B------:R-:W-:Y:S05]  /*0b60*/  BSYNC B0 ;  /* 0x0000000000007941 */ /* 0x000fea0003800000 */
.L_x_4810:
        /* <DEDUP_REMOVED lines=22> */
.L_x_4813:
[----:B------:R-:W-:Y:S05]  /*0cd0*/  BSYNC B0 ;  /* 0x0000000000007941 */ /* 0x000fea0003800000 */
.L_x_4812:
[----:B--2---:R-:W-:Y:S01]  /*0ce0*/  IADD3 R7, R10, 0x30, RZ ;  /* 0x000000300a077810 */ /* 0x004fe20007ffe0ff */
        /* <DEDUP_REMOVED lines=20> */
.L_x_4815:
[----:B------:R-:W-:Y:S05]  /*0e30*/  BSYNC B0 ;  /* 0x0000000000007941 */ /* 0x000fea0003800000 */
.L_x_4814:
[----:B------:R-:W-:Y:S02]  /*0e40*/  ISETP.NE.AND P4, PT, R22, RZ, PT ;  /* 0x000000ff1600720c */ /* 0x000fe40003f85270 */
[----:B-----5:R-:W-:-:S02]  /*0e50*/  IADD3 R0, P0, R21, R10, RZ ;  /* 0x0000000a15007210 */ /* 0x020fc40007f1e0ff */
[-C--:B------:R-:W-:Y:S02]  /*0e60*/  ISETP.GE.OR P3, PT, R10, R11.reuse, P4 ;  /* 0x0000000b0a00720c */ /* 0x080fe40002766670 */
[-C--:B------:R-:W-:Y:S02]  /*0e70*/  ISETP.GE.OR P2, PT, R26, R11.reuse, P4 ;  /* 0x0000000b1a00720c */ /* 0x080fe40002746670 */
[----:B------:R-:W-:Y:S02]  /*0e80*/  ISETP.GE.OR P1, PT, R23, R11, P4 ;  /* 0x0000000b1700720c */ /* 0x000fe40002726670 */
[----:B--2---:R-:W-:Y:S02]  /*0e90*/  LEA.HI.X.SX32 R3, R21, R27, 0x1, P0 ;  /* 0x0000001b15037211 */ /* 0x004fe400000f0eff */
[----:B------:R-:W-:Y:S02]  /*0ea0*/  LEA R2, P0, R0, R24, 0x2 ;  /* 0x0000001800027211 */ /* 0x000fe400078010ff */
[----:B------:R-:W-:-:S02]  /*0eb0*/  ISETP.GE.OR P4, PT, R7, R11, P4 ;  /* 0x0000000b0700720c */ /* 0x000fc40002786670 */
[----:B------:R-:W-:Y:S01]  /*0ec0*/  LEA.HI.X R3, R0, R25, R3, 0x2, P0 ;  /* 0x0000001900037211 */ /* 0x000fe200000f1403 */
[----:B------:R-:W-:Y:S02]  /*0ed0*/  @!P3 IMAD.MOV.U32 R5, RZ, RZ, 0x7f800000 ;  /* 0x7f800000ff05b424 */ /* 0x000fe400078e00ff */
[----:B------:R-:W-:Y:S02]  /*0ee0*/  @!P2 IMAD.MOV.U32 R4, RZ, RZ, 0x7f800000 ;  /* 0x7f800000ff04a424 */ /* 0x000fe400078e00ff */
[----:B------:R-:W-:Y:S01]  /*0ef0*/  @!P1 IMAD.MOV.U32 R0, RZ, RZ, 0x7f800000 ;  /* 0x7f800000ff009424 */ /* 0x000fe200078e00ff */
[----:B------:R2:W-:Y:S04]  /*0f00*/  @!P3 ST.E [R2.64], R5 ;  /* 0x000000050200b985 */ /* 0x0005e8000c101906 */
[----:B------:R3:W-:Y:S04]  /*0f10*/  @!P2 ST.E [R2.64+0x40], R4 ;  /* 0x000040040200a985 */ /* 0x0007e8000c101906 */
[----:B------:R4:W-:Y:S01]  /*0f20*/  @!P1 ST.E [R2.64+0x80], R0 ;  /* 0x0000800002009985 */ /* 0x0009e2000c101906 */
[----:B--2---:R-:W-:-:S02]  /*0f30*/  IMAD.MOV.U32 R5, RZ, RZ, 0x0 ;  /* 0x00000000ff057424 */ /* 0x004fc400078e00ff */
[----:B---3--:R-:W-:-:S04]  /*0f40*/  IMAD.MOV.U32 R4, RZ, RZ, R31 ;  /* 0x000000ffff047224 */ /* 0x008fc800078e001f */
[----:B----4-:R-:W-:Y:S05]  /*0f50*/  @P4 RET.REL.NODEC R4 `(_ZN5flash24flash_fwd_splitkv_kernelI23Flash_fwd_kernel_traitsILi256ELi64ELi64ELi4ELb0ELb0EN7cutlass10bfloat16_tE19Flash_kernel_traitsILi256ELi64ELi64ELi4ES3_EELb0ELb0ELb1ELb0ELb0ELb1ELb0ELb1EEEvNS_16Flash_fwd_paramsE) ;  /* 0xfffff0a004004950 */ /* 0x010fea0003c3ffff */
[----:B------:R-:W-:-:S05]  /*0f60*/  MOV R0, 0x7f800000 ;  /* 0x7f80000000007802 */ /* 0x000fca0000000f00 */
[----:B------:R2:W-:Y:S02]  /*0f70*/  ST.E [R2.64+0xc0], R0 ;  /* 0x0000c00002007985 */ /* 0x0005e4000c101906 */
[----:B--2---:R-:W-:Y:S02]  /*0f80*/  MOV R2, R31 ;  /* 0x0000001f00027202 */ /* 0x004fe40000000f00 */
[----:B------:R-:W-:-:S04]  /*0f90*/  MOV R3, 0x0 ;  /* 0x0000000000037802 */ /* 0x000fc80000000f00 */
[----:B------:R-:W-:Y:S05]  /*0fa0*/  RET.REL.NODEC R2 `(_ZN5flash24flash_fwd_splitkv_kernelI23Flash_fwd_kernel_traitsILi256ELi64ELi64ELi4ELb0ELb0EN7cutlass10bfloat16_tE19Flash_kernel_traitsILi256ELi64ELi64ELi4ES3_EELb0ELb0ELb1ELb0ELb0ELb1ELb0ELb1EEEvNS_16Flash_fwd_paramsE) ;  /* 0xfffff05002007950 */ /* 0x000fea0003c3ffff */
.L_x_4807:
[----:B------:R-:W3:Y:S04]  /*0fb0*/  LD.E.64 R4, [R24.64+0x160] ;  /* 0x0001600618047980 */ /* 0x000ee8000c101b00 */
[----:B------:R-:W4:Y:S01]  /*0fc0*/  LD.E.64 R2, [R24.64+0x158] ;  /* 0x0001580618027980 */ /* 0x000f22000c101b00 */
[----:B---3--:R-:W-:-:S04]  /*0fd0*/  ISETP.NE.U32.AND P1, PT, R4, RZ, PT ;  /* 0x000000ff0400720c */ /* 0x008fc80003f25070 */
[----:B------:R-:W-:-:S13]  /*0fe0*/  ISETP.NE.AND.EX P1, PT, R5, RZ, PT, P1 ;  /* 0x000000ff0500720c */ /* 0x000fda0003f25310 */
[----:B------:R-:W3:Y:S01]  /*0ff0*/  @P1 LD.E.64 R6, [R24.64+0x168] ;  /* 0x0001680618061980 */ /* 0x000ee2000c101b00 */
[----:B----4-:R-:W-:Y:S01]  /*1000*/  ISETP.NE.U32.AND P0, PT, R2, RZ, PT ;  /* 0x000000ff0200720c */ /* 0x010fe20003f05070 */
[----:B------:R-:W-:-:S03]  /*1010*/  IMAD.MOV.U32 R11, RZ, RZ, R33 ;  /* 0x000000ffff0b7224 */ /* 0x000fc600078e0021 */
[----:B------:R-:W-:Y:S02]  /*1020*/  ISETP.NE.AND.EX P0, PT, R3, RZ, PT, P0 ;  /* 0x000000ff0300720c */ /* 0x000fe40003f05300 */
[----:B------:R-:W-:-:S11]  /*1030*/  @P1 SHF.R.S32.HI R0, RZ, 0x1f, R33 ;  /* 0x0000001fff001819 */ /* 0x000fd60000011421 */
[----:B------:R-:W-:-:S05]  /*1040*/  @P0 IMAD.WIDE R2, R33, 0x4, R2 ;  /* 0x0000000421020825 */ /* 0x000fca00078e0202 */
[----:B------:R4:W5:Y:S01]  /*1050*/  @P0 LD.E R11, [R2.64] ;  /* 0x00000006020b0980 */ /* 0x000962000c101900 */
[----:B------:R-:W-:Y:S03]  /*1060*/  BSSY B0, `(.L_x_4816) ;  /* 0x00000bb000007945 */ /* 0x000fe60003800000 */
[----:B------:R-:W1:Y:S01]  /*1070*/  S2R R31, SR_CTAID.Z ;  /* 0x00000000001f7919 */ /* 0x000e620000002700 */
[-C--:B---3--:R-:W-:Y:S02]  /*1080*/  @P1 IMAD R7, R7, R33.reuse, RZ ;  /* 0x0000002107071224 */ /* 0x088fe400078e02ff */
[----:B----4-:R-:W-:-:S04]  /*1090*/  @P1 IMAD.WIDE.U32 R2, R6, R33, RZ ;  /* 0x0000002106021225 */ /* 0x010fc800078e00ff */
[----:B------:R-:W-:Y:S02]  /*10a0*/  @P1 IMAD R7, R6, R0, R7 ;  /* 0x0000000006071224 */ /* 0x000fe400078e0207 */
[----:B------:R-:W-:Y:S01]  /*10b0*/  IMAD.MOV.U32 R6, RZ, RZ, RZ ;  /* 0x000000ffff067224 */ /* 0x000fe200078e00ff */
[----:B------:R-:W-:Y:S01]  /*10c0*/  @P1 LEA R6, P0, R2, R4, 0x2 ;  /* 0x0000000402061211 */ /* 0x000fe200078010ff */
[----:B------:R-:W-:Y:S01]  /*10d0*/  IMAD.MOV.U32 R0, RZ, RZ, RZ ;  /* 0x000000ffff007224 */ /* 0x000fe200078e00ff */
[----:B------:R-:W-:-:S03]  /*10e0*/  @P1 IADD3 R7, R3, R7, RZ ;  /* 0x0000000703071210 */ /* 0x000fc60007ffe0ff */
[----:B------:R-:W-:Y:S01]  /*10f0*/  IMAD.MOV.U32 R240, RZ, RZ, R6 ;  /* 0x000000fffff07224 */ /* 0x000fe200078e0006 */
[----:B------:R-:W-:-:S04]  /*1100*/  @P1 LEA.HI.X R0, R2, R5, R7, 0x2, P0 ;  /* 0x0000000502001211 */ /* 0x000fc800000f1407 */
[----:B------:R-:W-:Y:S02]  /*1110*/  MOV R241, R0 ;  /* 0x0000000000f17202 */ /* 0x000fe40000000f00 */
[----:B------:R-:W-:-:S04]  /*1120*/  ISETP.NE.U32.AND P0, PT, R240, RZ, PT ;  /* 0x000000fff000720c */ /* 0x000fc80003f05070 */
[----:B------:R-:W-:-:S13]  /*1130*/  ISETP.NE.AND.EX P0, PT, R241, RZ, PT, P0 ;  /* 0x000000fff100720c */ /* 0x000fda0003f05300 */
[----:B------:R-:W-:Y:S05]  /*1140*/  @!P0 BRA `(.L_x_4817) ;  /* 0x000005a000008947 */ /* 0x000fea0003800000 */
[----:B-1----:R-:W3:Y:S04]  /*1150*/  LD.E R13, [R24.64+0x170] ;  /* 0x00017006180d7980 */ /* 0x002ee8000c101900 */
[----:B------:R-:W4:Y:S01]  /*1160*/  LD.E R14, [R24.64+0x68] ;  /* 0x00006806180e7980 */ /* 0x000f22000c101900 */
[----:B------:R-:W-:-:S03]  /*1170*/  LEA R16, R36, 0xffffffc0, 0x6 ;  /* 0xffffffc024107811 */ /* 0x000fc600078e30ff */
[----:B--2---:R-:W2:Y:S01]  /*1180*/  LD.E.64 R120, [R24.64+0x38] ;  /* 0x0000380618787980 */ /* 0x004ea2000c101b00 */
[----:B------:R-:W-:-:S03]  /*1190*/  IABS R6, R16 ;  /* 0x0000001000067213 */ /* 0x000fc60000000000 */
[----:B-----5:R-:W2:Y:S04]  /*11a0*/  LD.E.64 R10, [R24.64+0x50] ;  /* 0x00005006180a7980 */ /* 0x020ea8000c101b00 */
        /* <DEDUP_REMOVED lines=11> */
[----:B------:R-:W-:-:S04]  /*1260*/  IMAD R0, R0, R4, RZ ;  /* 0x0000000400007224 */ /* 0x000fc800078e02ff */
[----:B------:R-:W-:Y:S01]  /*1270*/  IMAD.HI.U32 R5, R3, R0, R2 ;  /* 0x0000000003057227 */ /* 0x000fe200078e0002 */
[----:B------:R-:W-:-:S03]  /*1280*/  MOV R3, R6 ;  /* 0x0000000600037202 */ /* 0x000fc60000000f00 */
[----:B------:R-:W-:Y:S02]  /*1290*/  IMAD.MOV R0, RZ, RZ, -R7 ;  /* 0x000000ffff007224 */ /* 0x000fe400078e0a07 */
[----:B------:R-:W3:Y:S02]  /*12a0*/  LD.E.64 R6, [R24.64+0x20] ;  /* 0x0000200618067980 */ /* 0x000ee4000c101b00 */
[----:B------:R-:W-:Y:S02]  /*12b0*/  IMAD.MOV.U32 R2, RZ, RZ, R0 ;  /* 0x000000ffff027224 */ /* 0x000fe400078e0000 */
[----:B------:R-:W-:-:S04]  /*12c0*/  IMAD.HI.U32 R0, R5, R3, RZ ;  /* 0x0000000305007227 */ /* 0x000fc800078e00ff */
[----:B------:R-:W-:-:S05]  /*12d0*/  IMAD R2, R0, R2, R3 ;  /* 0x0000000200027224 */ /* 0x000fca00078e0203 */
[----:B------:R-:W-:-:S13]  /*12e0*/  ISETP.GT.U32.AND P1, PT, R4, R2, PT ;  /* 0x000000020400720c */ /* 0x000fda0003f24070 */
[----:B------:R-:W-:-:S04]  /*12f0*/  @!P1 IADD3 R2, R2, -R4, RZ ;  /* 0x8000000402029210 */ /* 0x000fc80007ffe0ff */
[----:B------:R-:W-:Y:S02]  /*1300*/  ISETP.GE.U32.AND P2, PT, R2, R4, PT ;  /* 0x000000040200720c */ /* 0x000fe40003f46070 */
[----:B------:R-:W-:Y:S02]  /*1310*/  LOP3.LUT R2, R16, R13, RZ, 0x3c, !PT ;  /* 0x0000000d10027212 */ /* 0x000fe400078e3cff */
[----:B------:R-:W-:Y:S02]  /*1320*/  @!P1 IADD3 R0, R0, 0x1, RZ ;  /* 0x0000000100009810 */ /* 0x000fe40007ffe0ff */
[----:B------:R-:W-:Y:S02]  /*1330*/  ISETP.GE.AND P0, PT, R2, RZ, PT ;  /* 0x000000ff0200720c */ /* 0x000fe40003f06270 */
[----:B------:R-:W-:-:S05]  /*1340*/  ISETP.NE.AND P1, PT, R13, RZ, PT ;  /* 0x000000ff0d00720c */ /* 0x000fca0003f25270 */
[----:B------:R-:W-:-:S05]  /*1350*/  @P2 IADD3 R0, R0, 0x1, RZ ;  /* 0x0000000100002810 */ /* 0x000fca0007ffe0ff */
[----:B------:R-:W-:-:S04]  /*1360*/  IMAD.MOV.U32 R5, RZ, RZ, R0 ;  /* 0x000000ffff057224 */ /* 0x000fc800078e0000 */
[----:B------:R-:W-:Y:S01]  /*1370*/  @!P0 IMAD.MOV R5, RZ, RZ, -R5 ;  /* 0x000000ffff058224 */ /* 0x000fe200078e0a05 */
[----:B------:R-:W-:-:S05]  /*1380*/  @!P1 LOP3.LUT R5, RZ, R13, RZ, 0x33, !PT ;  /* 0x0000000dff059212 */ /* 0x000fca00078e33ff */
[----:B------:R-:W-:-:S05]  /*1390*/  IMAD.WIDE R2, R5, 0x4, R240 ;  /* 0x0000000405027825 */ /* 0x000fca00078e02f0 */
[----:B------:R1:W3:Y:S01]  /*13a0*/  LD.E R12, [R2.64] ;  /* 0x00000006020c7980 */ /* 0x0002e2000c101900 */
[----:B----4-:R-:W-:-:S04]  /*13b0*/  IABS R4, R14 ;  /* 0x0000000e00047213 */ /* 0x010fc80000000000 */
[----:B-1----:R-:W1:Y:S08]  /*13c0*/  I2F.RP R2, R4 ;  /* 0x0000000400027306 */ /* 0x002e700000209400 */
[----:B-1----:R-:W1:Y:S02]  /*13d0*/  MUFU.RCP R2, R2 ;  /* 0x0000000200027308 */ /* 0x002e640000001000 */
[----:B-1----:R-:W-:-:S06]  /*13e0*/  IADD3 R2, R2, 0xffffffe, RZ ;  /* 0x0ffffffe02027810 */ /* 0x002fcc0007ffe0ff */
[----:B------:R-:W1:Y:S01]  /*13f0*/  F2I.FTZ.U32.TRUNC.NTZ R3, R2 ;  /* 0x0000000200037305 */ /* 0x000e62000021f000 */
[----:B------:R-:W-:Y:S02]  /*1400*/  IABS R17, R31 ;  /* 0x0000001f00117213 */ /* 0x000fe40000000000 */
[----:B------:R-:W-:Y:S02]  /*1410*/  IABS R15, R14 ;  /* 0x0000000e000f7213 */ /* 0x000fe40000000000 */
[----:B-1----:R-:W-:Y:S01]  /*1420*/  IADD3 R0, RZ, -R3, RZ ;  /* 0x80000003ff007210 */ /* 0x002fe20007ffe0ff */
[----:B------:R-:W-:-:S04]  /*1430*/  IMAD.MOV.U32 R2, RZ, RZ, RZ ;  /* 0x000000ffff027224 */ /* 0x000fc800078e00ff */
[----:B------:R-:W-:-:S04]  /*1440*/  IMAD R0, R0, R4, RZ ;  /* 0x0000000400007224 */ /* 0x000fc800078e02ff */
[----:B------:R-:W-:Y:S01]  /*1450*/  IMAD.HI.U32 R2, R3, R0, R2 ;  /* 0x0000000003027227 */ /* 0x000fe200078e0002 */
[----:B------:R-:W-:-:S03]  /*1460*/  IADD3 R0, RZ, -R15, RZ ;  /* 0x8000000fff007210 */ /* 0x000fc60007ffe0ff */
[----:B------:R-:W-:-:S04]  /*1470*/  IMAD.MOV.U32 R3, RZ, RZ, R17 ;  /* 0x000000ffff037224 */ /* 0x000fc800078e0011 */
[----:B------:R-:W-:-:S04]  /*1480*/  IMAD.HI.U32 R2, R2, R3, RZ ;  /* 0x0000000302027227 */ /* 0x000fc800078e00ff */
[----:B------:R-:W-:-:S05]  /*1490*/  IMAD R0, R2, R0, R3 ;  /* 0x0000000002007224 */ /* 0x000fca00078e0203 */
[----:B------:R-:W-:-:S13]  /*14a0*/  ISETP.GT.U32.AND P1, PT, R4, R0, PT ;  /* 0x000000000400720c */ /* 0x000fda0003f24070 */
[----:B------:R-:W-:-:S05]  /*14b0*/  @!P1 IMAD.IADD R0, R0, 0x1, -R4 ;  /* 0x0000000100009824 */ /* 0x000fca00078e0a04 */
[----:B------:R-:W-:Y:S02]  /*14c0*/  ISETP.GE.U32.AND P2, PT, R0, R4, PT ;  /* 0x000000040000720c */ /* 0x000fe40003f46070 */
[----:B------:R-:W-:Y:S02]  /*14d0*/  LOP3.LUT R0, R31, R14, RZ, 0x3c, !PT ;  /* 0x0000000e1f007212 */ /* 0x000fe400078e3cff */
[----:B------:R-:W-:Y:S02]  /*14e0*/  IADD3 R5, -R5, RZ, RZ ;  /* 0x000000ff05057210 */ /* 0x000fe40007ffe1ff */
[----:B------:R-:W-:Y:S02]  /*14f0*/  ISETP.GE.AND P0, PT, R0, RZ, PT ;  /* 0x000000ff0000720c */ /* 0x000fe40003f06270 */
[----:B------:R-:W-:Y:S02]  /*1500*/  @!P1 IADD3 R2, R2, 0x1, RZ ;  /* 0x0000000102029810 */ /* 0x000fe40007ffe0ff */
[----:B------:R-:W-:Y:S01]  /*1510*/  ISETP.NE.AND P1, PT, R14, RZ, PT ;  /* 0x000000ff0e00720c */ /* 0x000fe20003f25270 */
[----:B------:R-:W-:-:S02]  /*1520*/  IMAD R13, R13, R5, R16 ;  /* 0x000000050d0d7224 */ /* 0x000fc400078e0210 */
[----:B------:R-:W-:Y:S02]  /*1530*/  @P2 IADD3 R2, R2, 0x1, RZ ;  /* 0x0000000102022810 */ /* 0x000fe40007ffe0ff */
[----:B--2---:R-:W-:Y:S01]  /*1540*/  IMAD R4, R121, R13, RZ ;  /* 0x0000000d79047224 */ /* 0x004fe200078e02ff */
[----:B------:R-:W-:Y:S02]  /*1550*/  SHF.R.S32.HI R15, RZ, 0x1f, R13 ;  /* 0x0000001fff0f7819 */ /* 0x000fe4000001140d */
[----:B------:R-:W-:-:S03]  /*1560*/  MOV R0, R2 ;  /* 0x0000000200007202 */ /* 0x000fc60000000f00 */
[----:B------:R-:W-:Y:S01]  /*1570*/  IMAD R4, R120, R15, R4 ;  /* 0x0000000f78047224 */ /* 0x000fe200078e0204 */
[----:B------:R-:W-:Y:S02]  /*1580*/  @!P0 IADD3 R0, -R0, RZ, RZ ;  /* 0x000000ff00008210 */ /* 0x000fe40007ffe1ff */
[----:B------:R-:W-:-:S04]  /*1590*/  @!P1 LOP3.LUT R0, RZ, R14, RZ, 0x33, !PT ;  /* 0x0000000eff009212 */ /* 0x000fc800078e33ff */
[----:B------:R-:W-:Y:S02]  /*15a0*/  SHF.R.S32.HI R32, RZ, 0x1f, R0 ;  /* 0x0000001fff207819 */ /* 0x000fe40000011400 */
[----:B------:R-:W-:Y:S02]  /*15b0*/  MOV R18, R0 ;  /* 0x0000000000127202 */ /* 0x000fe40000000f00 */
[----:B---3--:R-:W-:Y:S01]  /*15c0*/  SHF.R.S32.HI R17, RZ, 0x1f, R12 ;  /* 0x0000001fff117819 */ /* 0x008fe2000001140c */
[----:B------:R-:W-:-:S04]  /*15d0*/  IMAD R3, R7, R12, RZ ;  /* 0x0000000c07037224 */ /* 0x000fc800078e02ff */
[C---:B------:R-:W-:Y:S02]  /*15e0*/  IMAD R3, R6.reuse, R17, R3 ;  /* 0x0000001106037224 */ /* 0x040fe400078e0203 */
[----:B------:R-:W-:-:S04]  /*15f0*/  IMAD.WIDE.U32 R6, R6, R12, RZ ;  /* 0x0000000c06067225 */ /* 0x000fc800078e00ff */
[----:B------:R-:W-:Y:S02]  /*1600*/  IMAD.IADD R3, R7, 0x1, R3 ;  /* 0x0000000107037824 */ /* 0x000fe400078e0203 */
[----:B------:R-:W-:-:S04]  /*1610*/  IMAD.MOV.U32 R2, RZ, RZ, R6 ;  /* 0x000000ffff027224 */ /* 0x000fc800078e0006 */
[----:B------:R-:W-:-:S04]  /*1620*/  IMAD.WIDE.U32 R2, R13, R120, R2 ;  /* 0x000000780d027225 */ /* 0x000fc800078e0002 */
[----:B------:R-:W-:Y:S02]  /*1630*/  IMAD.IADD R3, R3, 0x1, R4 ;  /* 0x0000000103037824 */ /* 0x000fe400078e0204 */
[----:B------:R-:W-:Y:S02]  /*1640*/  IMAD R4, R11, R0, RZ ;  /* 0x000000000b047224 */ /* 0x000fe400078e02ff */
[-C--:B------:R-:W-:Y:S02]  /*1650*/  IMAD R5, R9, R12.reuse, RZ ;  /* 0x0000000c09057224 */ /* 0x080fe400078e02ff */
[----:B------:R-:W-:-:S04]  /*1660*/  IMAD.WIDE.U32 R6, R8, R12, RZ ;  /* 0x0000000c08067225 */ /* 0x000fc800078e00ff */
[----:B------:R-:W-:Y:S02]  /*1670*/  IMAD R4, R10, R32, R4 ;  /* 0x000000200a047224 */ /* 0x000fe400078e0204 */
[----:B------:R-:W-:-:S04]  /*1680*/  IMAD.WIDE.U32 R2, R0, R10, R2 ;  /* 0x0000000a00027225 */ /* 0x000fc800078e0002 */
[----:B------:R-:W-:Y:S01]  /*1690*/  IMAD R8, R8, R17, R5 ;  /* 0x0000001108087224 */ /* 0x000fe200078e0205 */
[----:B------:R-:W-:Y:S01]  /*16a0*/  MOV R9, R6 ;  /* 0x0000000600097202 */ /* 0x000fe20000000f00 */
[----:B------:R-:W-:Y:S01]  /*16b0*/  IMAD.MOV.U32 R26, RZ, RZ, R2 ;  /* 0x000000ffff1a7224 */ /* 0x000fe200078e0002 */
[----:B------:R-:W-:Y:S01]  /*16c0*/  IADD3 R27, R3, R4, RZ ;  /* 0x00000004031b7210 */ /* 0x000fe20007ffe0ff */
[----:B------:R-:W-:Y:S01]  /*16d0*/  IMAD.IADD R12, R7, 0x1, R8 ;  /* 0x00000001070c7824 */ /* 0x000fe200078e0208 */
[----:B------:R-:W-:Y:S05]  /*16e0*/  BRA `(.L_x_4818) ;  /* 0x0000052000007947 */ /* 0x000fea0003800000 */
.L_x_4817:
[----:B-1----:R-:W3:Y:S01]  /*16f0*/  LD.E R12, [R24.64+0x68] ;  /* 0x00006806180c7980 */ /* 0x002ee2000c101900 */
[----:B------:R-:W-:-:S03]  /*1700*/  ISETP.NE.AND P3, PT, R20, -0x1, PT ;  /* 0xffffffff1400780c */ /* 0x000fc60003f65270 */
[----:B------:R-:W4:Y:S04]  /*1710*/  LD.E.64 R120, [R24.64+0x38] ;  /* 0x0000380618787980 */ /* 0x000f28000c101b00 */
[----:B--2---:R-:W2:Y:S04]  /*1720*/  LD.E.64 R164, [R24.64+0x40] ;  /* 0x0000400618a47980 */ /* 0x004ea8000c101b00 */
[----:B------:R-:W2:Y:S04]  /*1730*/  LD.E.64 R18, [R24.64+0x50] ;  /* 0x0000500618127980 */ /* 0x000ea8000c101b00 */
[----:B------:R-:W2:Y:S04]  /*1740*/  @!P3 LD.E.64 R6, [R24.64+0x20] ;  /* 0x000020061806b980 */ /* 0x000ea8000c101b00 */
[----:B------:R-:W2:Y:S04]  /*1750*/  @!P3 LD.E.64 R16, [R24.64+0x28] ;  /* 0x000028061810b980 */ /* 0x000ea8000c101b00 */
[----:B------:R1:W5:Y:S01]  /*1760*/  LD.E.64 R22, [R24.64+0x58] ;  /* 0x0000580618167980 */ /* 0x000362000c101b00 */
[----:B------:R-:W-:-:S02]  /*1770*/  IABS R5, R31 ;  /* 0x0000001f00057213 */ /* 0x000fc40000000000 */
[----:B-----5:R-:W-:Y:S02]  /*1780*/  @!P3 SHF.R.S32.HI R13, RZ, 0x1f, R11 ;  /* 0x0000001fff0db819 */ /* 0x020fe4000001140b */
[----:B---3--:R-:W-:-:S04]  /*1790*/  IABS R8, R12 ;  /* 0x0000000c00087213 */ /* 0x008fc80000000000 */
[----:B------:R-:W3:Y:S08]  /*17a0*/  I2F.RP R2, R8 ;  /* 0x0000000800027306 */ /* 0x000ef00000209400 */
[----:B---3--:R-:W3:Y:S02]  /*17b0*/  MUFU.RCP R2, R2 ;  /* 0x0000000200027308 */ /* 0x008ee40000001000 */
[----:B---3--:R-:W-:-:S06]  /*17c0*/  IADD3 R2, R2, 0xffffffe, RZ ;  /* 0x0ffffffe02027810 */ /* 0x008fcc0007ffe0ff */
[----:B------:R-:W3:Y:S01]  /*17d0*/  F2I.FTZ.U32.TRUNC.NTZ R3, R2 ;  /* 0x0000000200037305 */ /* 0x000ee2000021f000 */
[----:B------:R-:W-:Y:S02]  /*17e0*/  IABS R4, R12 ;  /* 0x0000000c00047213 */ /* 0x000fe40000000000 */
[----:B---3--:R-:W-:Y:S01]  /*17f0*/  IADD3 R0, RZ, -R3, RZ ;  /* 0x80000003ff007210 */ /* 0x008fe20007ffe0ff */
[----:B------:R-:W-:-:S04]  /*1800*/  IMAD.MOV.U32 R2, RZ, RZ, RZ ;  /* 0x000000ffff027224 */ /* 0x000fc800078e00ff */
[----:B------:R-:W-:-:S04]  /*1810*/  IMAD R0, R0, R8, RZ ;  /* 0x0000000800007224 */ /* 0x000fc800078e02ff */
[----:B------:R-:W-:Y:S01]  /*1820*/  IMAD.HI.U32 R2, R3, R0, R2 ;  /* 0x0000000003027227 */ /* 0x000fe200078e0002 */
[----:B------:R-:W-:-:S03]  /*1830*/  MOV R3, R5 ;  /* 0x0000000500037202 */ /* 0x000fc60000000f00 */
[----:B------:R-:W-:Y:S02]  /*1840*/  IMAD.MOV R0, RZ, RZ, -R4 ;  /* 0x000000ffff007224 */ /* 0x000fe400078e0a04 */
[----:B------:R-:W-:-:S04]  /*1850*/  IMAD.HI.U32 R9, R2, R3, RZ ;  /* 0x0000000302097227 */ /* 0x000fc800078e00ff */
[----:B------:R-:W-:Y:S01]  /*1860*/  IMAD R0, R9, R0, R3 ;  /* 0x0000000009007224 */ /* 0x000fe200078e0203 */
[----:B------:R-:W-:Y:S01]  /*1870*/  @!P3 SHF.R.S32.HI R5, RZ, 0x1f, R10 ;  /* 0x0000001fff05b819 */ /* 0x000fe2000001140a */
[----:B----4-:R-:W-:-:S03]  /*1880*/  @!P3 IMAD R2, R121, R10, RZ ;  /* 0x0000000a7902b224 */ /* 0x010fc600078e02ff */
[----:B------:R-:W-:Y:S01]  /*1890*/  ISETP.GT.U32.AND P0, PT, R8, R0, PT ;  /* 0x000000000800720c */ /* 0x000fe20003f04070 */
[----:B------:R-:W-:Y:S01]  /*18a0*/  @!P3 IMAD R5, R5, R120, R2 ;  /* 0x000000780505b224 */ /* 0x000fe200078e0202 */
[----:B------:R-:W-:Y:S01]  /*18b0*/  @P3 IADD3 R4, R10, R20, RZ ;  /* 0x000000140a043210 */ /* 0x000fe20007ffe0ff */
[----:B------:R-:W-:-:S04]  /*18c0*/  @!P3 IMAD.WIDE.U32 R2, R120, R10, RZ ;  /* 0x0000000a7802b225 */ /* 0x000fc800078e00ff */
[----:B------:R-:W-:Y:S02]  /*18d0*/  @!P3 IMAD.IADD R3, R3, 0x1, R5 ;  /* 0x000000010303b824 */ /* 0x000fe400078e0205 */
[----:B--2---:R-:W-:Y:S02]  /*18e0*/  @!P3 IMAD R7, R7, R11, RZ ;  /* 0x0000000b0707b224 */ /* 0x004fe400078e02ff */
[-C--:B------:R-:W-:Y:S02]  /*18f0*/  @P3 IMAD R14, R121, R4.reuse, RZ ;  /* 0x00000004790e3224 */ /* 0x080fe400078e02ff */
[----:B------:R-:W-:Y:S02]  /*1900*/  @!P0 IMAD.IADD R0, R0, 0x1, -R8 ;  /* 0x0000000100008824 */ /* 0x000fe400078e0a08 */
[----:B------:R-:W-:-:S04]  /*1910*/  @P3 IMAD.WIDE.U32 R4, R120, R4, RZ ;  /* 0x0000000478043225 */ /* 0x000fc800078e00ff */
[----:B------:R-:W-:Y:S01]  /*1920*/  @!P3 IMAD R7, R6, R13, R7 ;  /* 0x0000000d0607b224 */ /* 0x000fe200078e0207 */
[----:B------:R-:W-:Y:S01]  /*1930*/  LEA R13, R36, 0xffffffc0, 0x6 ;  /* 0xffffffc0240d7811 */ /* 0x000fe200078e30ff */
[----:B------:R-:W-:Y:S01]  /*1940*/  @!P3 IMAD.WIDE.U32 R2, R6, R11, R2 ;  /* 0x0000000b0602b225 */ /* 0x000fe200078e0002 */
[----:B------:R-:W-:Y:S02]  /*1950*/  ISETP.GE.U32.AND P2, PT, R0, R8, PT ;  /* 0x000000080000720c */ /* 0x000fe40003f46070 */
[----:B------:R-:W-:Y:S01]  /*1960*/  @P3 IADD3 R5, R5, R14, RZ ;  /* 0x0000000e05053210 */ /* 0x000fe20007ffe0ff */
[----:B------:R-:W-:Y:S01]  /*1970*/  @!P3 IMAD.MOV.U32 R4, RZ, RZ, R2 ;  /* 0x000000ffff04b224 */ /* 0x000fe200078e0002 */
[----:B------:R-:W-:Y:S01]  /*1980*/  @!P3 SHF.R.S32.HI R0, RZ, 0x1f, R10 ;  /* 0x0000001fff00b819 */ /* 0x000fe2000001140a */
[----:B------:R-:W-:Y:S01]  /*1990*/  @!P3 IMAD R2, R165, R10, RZ ;  /* 0x0000000aa502b224 */ /* 0x000fe200078e02ff */
[----:B------:R-:W-:Y:S01]  /*19a0*/  @!P3 IADD3 R5, R3, R7, RZ ;  /* 0x000000070305b210 */ /* 0x000fe20007ffe0ff */
[----:B------:R-:W-:Y:S01]  /*19b0*/  IMAD R3, R121, R13, RZ ;  /* 0x0000000d79037224 */ /* 0x000fe200078e02ff */
[----:B------:R-:W-:Y:S01]  /*19c0*/  SHF.R.S32.HI R15, RZ, 0x1f, R13 ;  /* 0x0000001fff0f7819 */ /* 0x000fe2000001140d */
[----:B------:R-:W-:Y:S01]  /*19d0*/  @!P3 IMAD R8, R0, R164, R2 ;  /* 0x000000a40008b224 */ /* 0x000fe200078e0202 */
[----:B------:R-:W-:-:S02]  /*19e0*/  LOP3.LUT R6, R31, R12, RZ, 0x3c, !PT ;  /* 0x0000000c1f067212 */ /* 0x000fc400078e3cff */
[----:B------:R-:W-:Y:S01]  /*19f0*/  MOV R2, R4 ;  /* 0x0000000400027202 */ /* 0x000fe20000000f00 */
[----:B------:R-:W-:Y:S01]  /*1a00*/  IMAD R0, R15, R120, R3 ;  /* 0x000000780f007224 */ /* 0x000fe200078e0203 */
[----:B------:R-:W-:Y:S01]  /*1a10*/  ISETP.GE.AND P1, PT, R6, RZ, PT ;  /* 0x000000ff0600720c */ /* 0x000fe20003f26270 */
[----:B------:R-:W-:Y:S01]  /*1a20*/  IMAD.MOV.U32 R3, RZ, RZ, R5 ;  /* 0x000000ffff037224 */ /* 0x000fe200078e0005 */
[----:B------:R-:W-:Y:S02]  /*1a30*/  @!P0 IADD3 R9, R9, 0x1, RZ ;  /* 0x0000000109098810 */ /* 0x000fe40007ffe0ff */
[----:B------:R-:W-:Y:S01]  /*1a40*/  ISETP.NE.AND P0, PT, R12, RZ, PT ;  /* 0x000000ff0c00720c */ /* 0x000fe20003f05270 */
[----:B------:R-:W-:Y:S01]  /*1a50*/  IMAD.WIDE.U32 R2, R120, R13, R2 ;  /* 0x0000000d78027225 */ /* 0x000fe200078e0002 */
[----:B------:R-:W-:-:S03]  /*1a60*/  @P2 IADD3 R9, R9, 0x1, RZ ;  /* 0x0000000109092810 */ /* 0x000fc60007ffe0ff */
[----:B------:R-:W-:Y:S01]  /*1a70*/  @!P3 IMAD.WIDE.U32 R6, R164, R10, RZ ;  /* 0x0000000aa406b225 */ /* 0x000fe200078e00ff */
[----:B------:R-:W-:-:S03]  /*1a80*/  IADD3 R5, R3, R0, RZ ;  /* 0x0000000003057210 */ /* 0x000fc60007ffe0ff */
[----:B------:R-:W-:Y:S01]  /*1a90*/  IMAD.MOV.U32 R0, RZ, RZ, R9 ;  /* 0x000000ffff007224 */ /* 0x000fe200078e0009 */
[----:B------:R-:W-:Y:S02]  /*1aa0*/  MOV R4, R2 ;  /* 0x0000000200047202 */ /* 0x000fe40000000f00 */
[----:B------:R-:W-:Y:S01]  /*1ab0*/  @!P3 IADD3 R3, R7, R8, RZ ;  /* 0x000000080703b210 */ /* 0x000fe20007ffe0ff */
[----:B------:R-:W-:Y:S01]  /*1ac0*/  @!P1 IMAD.MOV R0, RZ, RZ, -R0 ;  /* 0x000000ffff009224 */ /* 0x000fe200078e0a00 */
[----:B------:R-:W-:Y:S02]  /*1ad0*/  @!P3 MOV R2, R6 ;  /* 0x000000060002b202 */ /* 0x000fe40000000f00 */
[----:B------:R-:W-:Y:S01]  /*1ae0*/  @!P0 LOP3.LUT R0, RZ, R12, RZ, 0x33, !PT ;  /* 0x0000000cff008212 */ /* 0x000fe200078e33ff */
[----:B------:R-:W-:Y:S01]  /*1af0*/  @!P3 IMAD R7, R17, R11, RZ ;  /* 0x0000000b1107b224 */ /* 0x000fe200078e02ff */
[----:B------:R-:W-:Y:S02]  /*1b00*/  @P3 IADD3 R8, R10, R20, RZ ;  /* 0x000000140a083210 */ /* 0x000fe40007ffe0ff */
[----:B------:R-:W-:Y:S01]  /*1b10*/  @!P3 SHF.R.S32.HI R6, RZ, 0x1f, R11 ;  /* 0x0000001fff06b819 */ /* 0x000fe2000001140b */
[----:B------:R-:W-:Y:S01]  /*1b20*/  IMAD R10, R19, R0, RZ ;  /* 0x00000000130a7224 */ /* 0x000fe200078e02ff */
[----:B------:R-:W-:Y:S01]  /*1b30*/  SHF.R.S32.HI R32, RZ, 0x1f, R0 ;  /* 0x0000001fff207819 */ /* 0x000fe20000011400 */
[----:B------:R-:W-:-:S02]  /*1b40*/  @P3 IMAD R12, R165, R8, RZ ;  /* 0x00000008a50c3224 */ /* 0x000fc400078e02ff */
[----:B------:R-:W-:Y:S02]  /*1b50*/  @!P3 IMAD R14, R16, R6, R7 ;  /* 0x00000006100eb224 */ /* 0x000fe400078e0207 */
        /* <DEDUP_REMOVED lines=11> */
.L_x_4818:
[----:B-1----:R-:W-:Y:S05]  /*1c10*/  BSYNC B0 ;  /* 0x0000000000007941 */ /* 0x002fea0003800000 */
.L_x_4816:
        /* <DEDUP_REMOVED lines=9> */
[----:B-1----:R-:W-:-:S04]  /*1cb0*/  SHF.R.S32.HI R28, RZ, 0x1f, R188 ;  /* 0x0000001fff1c7819 */ /* 0x002fc800000114bc */
[CC--:B------:R-:W-:Y:S02]  /*1cc0*/  LEA.HI R3, R28.reuse, R188.reuse, RZ, 0x4 ;  /* 0x000000bc1c037211 */ /* 0x0c0fe400078f20ff */
[----:B------:R-:W-:Y:S02]  /*1cd0*/  LEA.HI R14, R28, R188, RZ, 0x3 ;  /* 0x000000bc1c0e7211 */ /* 0x000fe400078f18ff */
[----:B------:R-:W-:Y:S02]  /*1ce0*/  SHF.R.S32.HI R8, RZ, 0x4, R3 ;  /* 0x00000004ff087819 */ /* 0x000fe40000011403 */
[----:B------:R-:W-:Y:S02]  /*1cf0*/  LOP3.LUT R0, R14, 0xfffffff8, RZ, 0xc0, !PT ;  /* 0xfffffff80e007812 */ /* 0x000fe400078ec0ff */
[C---:B------:R-:W-:Y:S02]  /*1d00*/  LEA.HI R2, R3.reuse, R8, RZ, 0x1 ;  /* 0x0000000803027211 */ /* 0x040fe400078f08ff */
[----:B------:R-:W-:Y:S01]  /*1d10*/  LOP3.LUT R3, R3, 0xfffffff0, RZ, 0xc0, !PT ;  /* 0xfffffff003037812 */ /* 0x000fe200078ec0ff */
[----:B------:R-:W-:Y:S01]  /*1d20*/  IMAD.IADD R169, R188, 0x1, -R0 ;  /* 0x00000001bca97824 */ /* 0x000fe200078e0a00 */
[----:B------:R-:W-:-:S02]  /*1d30*/  LOP3.LUT R2, R2, 0xfffffffe, RZ, 0xc0, !PT ;  /* 0xfffffffe02027812 */ /* 0x000fc400078ec0ff */
[----:B------:R-:W-:Y:S01]  /*1d40*/  SHF.R.S32.HI R118, RZ, 0x3, R14 ;  /* 0x00000003ff767819 */ /* 0x000fe2000001140e */
[----:B------:R-:W-:Y:S02]  /*1d50*/  IMAD.IADD R0, R188, 0x1, -R3 ;  /* 0x00000001bc007824 */ /* 0x000fe400078e0a03 */
[----:B------:R-:W-:Y:S02]  /*1d60*/  IMAD.IADD R186, R8, 0x1, -R2 ;  /* 0x0000000108ba7824 */ /* 0x000fe400078e0a02 */
[----:B------:R-:W-:Y:S01]  /*1d70*/  IMAD.SHL.U32 R2, R118, 0x40, RZ ;  /* 0x0000004076027824 */ /* 0x000fe200078e00ff */
[----:B------:R-:W-:Y:S01]  /*1d80*/  SHF.R.S32.HI R8, RZ, 0x1f, R0 ;  /* 0x0000001fff087819 */ /* 0x000fe20000011400 */
[----:B-----5:R-:W-:Y:S02]  /*1d90*/  IMAD R14, R15, R164, RZ ;  /* 0x000000a40f0e7224 */ /* 0x020fe400078e02ff */
[----:B------:R-:W-:Y:S01]  /*1da0*/  IMAD.SHL.U32 R20, R169, 0x8, RZ ;  /* 0x00000008a9147824 */ /* 0x000fe200078e00ff */
[----:B------:R-:W-:-:S02]  /*1db0*/  LEA.HI R15, R8, R0, RZ, 0x3 ;  /* 0x00000000080f7211 */ /* 0x000fc400078f18ff */
[----:B------:R-:W-:Y:S02]  /*1dc0*/  LOP3.LUT R3, R2, 0x1c0, RZ, 0xc0, !PT ;  /* 0x000001c002037812 */ /* 0x000fe400078ec0ff */
[----:B------:R-:W-:Y:S02]  /*1dd0*/  LOP3.LUT R8, R15, 0xfffffff8, RZ, 0xc0, !PT ;  /* 0xfffffff80f087812 */ /* 0x000fe400078ec0ff */
[----:B------:R-:W-:Y:S02]  /*1de0*/  IADD3 R2, P1, R20, R9, RZ ;  /* 0x0000000914027210 */ /* 0x000fe40007f3e0ff */
[----:B------:R-:W-:Y:S02]  /*1df0*/  LOP3.LUT R9, R3, 0x38, R20, 0xf8, !PT ;  /* 0x0000003803097812 */ /* 0x000fe400078ef814 */
[----:B------:R-:W-:Y:S02]  /*1e00*/  SHF.R.U32.HI R16, RZ, 0x3, R3 ;  /* 0x00000003ff107819 */ /* 0x000fe40000011603 */
[----:B------:R-:W-:Y:S01]  /*1e10*/  LEA.HI R17, R28, R188, RZ, 0x6 ;  /* 0x000000bc1c117211 */ /* 0x000fe200078f30ff */
[----:B------:R-:W-:Y:S01]  /*1e20*/  IMAD.IADD R0, R0, 0x1, -R8 ;  /* 0x0000000100007824 */ /* 0x000fe200078e0a08 */
[----:B------:R-:W-:-:S02]  /*1e30*/  SHF.R.S32.HI R21, RZ, 0x1f, R20 ;  /* 0x0000001fff157819 */ /* 0x000fc40000011414 */
[----:B------:R-:W-:Y:S01]  /*1e40*/  LOP3.LUT R16, R9, R16, RZ, 0x3c, !PT ;  /* 0x0000001009107212 */ /* 0x000fe200078e3cff */
[----:B------:R-:W-:Y:S02]  /*1e50*/  IMAD.SHL.U32 R9, R17, 0x8, RZ ;  /* 0x0000000811097824 */ /* 0x000fe400078e00ff */
[----:B------:R-:W-:Y:S02]  /*1e60*/  IMAD.X R3, R21, 0x1, R12, P1 ;  /* 0x0000000115037824 */ /* 0x000fe400008e060c */
[----:B------:R-:W-:Y:S01]  /*1e70*/  IMAD.SHL.U32 R8, R0, 0x40, RZ ;  /* 0x0000004000087824 */ /* 0x000fe200078e00ff */
[----:B------:R-:W-:Y:S01]  /*1e80*/  LOP3.LUT R235, R16, 0xfffffe00, R9, 0xf8, !PT ;  /* 0xfffffe0010eb7812 */ /* 0x000fe200078ef809 */
[C---:B------:R-:W-:Y:S02]  /*1e90*/  IMAD R12, R13.reuse, R165, R14 ;  /* 0x000000a50d0c7224 */ /* 0x040fe400078e020e */
[----:B------:R-:W-:Y:S01]  /*1ea0*/  IMAD.WIDE.U32 R2, R13, R164, R2 ;  /* 0x000000a40d027225 */ /* 0x000fe200078e0002 */
[----:B------:R-:W-:-:S03]  /*1eb0*/  LOP3.LUT R8, R8, 0x1c0, RZ, 0xc0, !PT ;  /* 0x000001c008087812 */ /* 0x000fc600078ec0ff */
[----:B------:R-:W-:Y:S02]  /*1ec0*/  IMAD.SHL.U32 R9, R186, 0x8, RZ ;  /* 0x00000008ba097824 */ /* 0x000fe400078e00ff */
[----:B------:R-:W-:Y:S01]  /*1ed0*/  IMAD.IADD R3, R3, 0x1, R12 ;  /* 0x0000000103037824 */ /* 0x000fe200078e020c */
[----:B------:R-:W-:Y:S02]  /*1ee0*/  SHF.R.U32.HI R12, RZ, 0x3, R8 ;  /* 0x00000003ff0c7819 */ /* 0x000fe40000011608 */
[----:B------:R-:W-:Y:S02]  /*1ef0*/  LOP3.LUT R13, R8, 0x8, R9, 0xf8, !PT ;  /* 0x00000008080d7812 */ /* 0x000fe400078ef809 */
[C---:B------:R-:W-:Y:S02]  /*1f00*/  LOP3.LUT P3, RZ, R0.reuse, 0x4, RZ, 0xc0, !PT ;  /* 0x0000000400ff7812 */ /* 0x040fe4000786c0ff */
[----:B------:R-:W-:Y:S01]  /*1f10*/  LOP3.LUT P2, RZ, R0, 0x2, RZ, 0xc0, !PT ;  /* 0x0000000200ff7812 */ /* 0x000fe2000784c0ff */
[----:B------:R-:W-:Y:S01]  /*1f20*/  IMAD R0, R23, R18, RZ ;  /* 0x0000001217007224 */ /* 0x000fe200078e02ff */
[----:B------:R-:W-:Y:S01]  /*1f30*/  LOP3.LUT R47, R13, R12, RZ, 0x3c, !PT ;  /* 0x0000000c0d2f7212 */ /* 0x000fe200078e3cff */
[----:B------:R-:W-:Y:S01]  /*1f40*/  IMAD.WIDE.U32 R8, R18, R22, R2 ;  /* 0x0000001612087225 */ /* 0x000fe200078e0002 */
[----:B------:R-:W-:-:S03]  /*1f50*/  SHF.R.S32.HI R190, RZ, 0x1f, R33 ;  /* 0x0000001fffbe7819 */ /* 0x000fc60000011421 */
[----:B------:R-:W-:Y:S01]  /*1f60*/  IMAD R14, R32, R22, R0 ;  /* 0x00000016200e7224 */ /* 0x000fe200078e0200 */
[C---:B------:R-:W-:Y:S02]  /*1f70*/  IADD3 R22, R20.reuse, 0x40, RZ ;  /* 0x0000004014167810 */ /* 0x040fe40007ffe0ff */
[----:B------:R-:W-:Y:S02]  /*1f80*/  SHF.R.S32.HI R179, RZ, 0x1f, R31 ;  /* 0x0000001fffb37819 */ /* 0x000fe4000001141f */
[----:B------:R-:W-:Y:S02]  /*1f90*/  SHF.R.S32.HI R119, RZ, 0x1f, R118 ;  /* 0x0000001fff777819 */ /* 0x000fe40000011476 */
[C---:B------:R-:W-:Y:S02]  /*1fa0*/  IADD3 R23, R20.reuse, 0xc0, RZ ;  /* 0x000000c014177810 */ /* 0x040fe40007ffe0ff */
[----:B------:R-:W-:Y:S01]  /*1fb0*/  IADD3 R19, R20, 0x80, RZ ;  /* 0x0000008014137810 */ /* 0x000fe20007ffe0ff */
[----:B------:R-:W-:-:S04]  /*1fc0*/  IMAD.IADD R9, R9, 0x1, R14 ;  /* 0x0000000109097824 */ /* 0x000fc800078e020e */
[----:B------:R-:W-:-:S04]  /*1fd0*/  IMAD.WIDE.U32 R172, R118, R164, R8 ;  /* 0x000000a476ac7225 */ /* 0x000fc800078e0008 */
[----:B------:R-:W-:Y:S02]  /*1fe0*/  IMAD.MOV.U32 R48, RZ, RZ, 0x10 ;  /* 0x00000010ff307424 */ /* 0x000fe400078e00ff */
[----:B------:R-:W-:Y:S01]  /*1ff0*/  IMAD.MOV.U32 R46, RZ, RZ, 0x20 ;  /* 0x00000020ff2e7424 */ /* 0x000fe200078e00ff */
        /* <DEDUP_REMOVED lines=9> */
[----:B---3--:R-:W-:-:S04]  /*2090*/  @!P0 IMAD.WIDE.U32 R12, R6, R33, RZ ;  /* 0x00000021060c8225 */ /* 0x008fc800078e00ff */
[----:B------:R-:W-:Y:S02]  /*20a0*/  @!P0 IMAD R16, R7, R33, RZ ;  /* 0x0000002107108224 */ /* 0x000fe400078e02ff */
[----:B------:R-:W-:Y:S02]  /*20b0*/  @!P0 IMAD.MOV.U32 R2, RZ, RZ, R12 ;  /* 0x000000ffff028224 */ /* 0x000fe400078e000c */
[----:B------:R-:W-:Y:S02]  /*20c0*/  @!P0 IMAD R6, R6, R190, R16 ;  /* 0x000000be06068224 */ /* 0x000fe400078e0210 */
[----:B------:R-:W-:Y:S01]  /*20d0*/  @P0 IMAD.IADD R0, R3, 0x1, R0 ;  /* 0x0000000103000824 */ /* 0x000fe200078e0200 */
[----:B------:R-:W-:Y:S01]  /*20e0*/  IADD3 R2, P1, R20, R2, RZ ;  /* 0x0000000214027210 */ /* 0x000fe20007f3e0ff */
[----:B------:R-:W-:Y:S02]  /*20f0*/  @P0 IMAD.MOV.U32 R152, RZ, RZ, R4 ;  /* 0x000000ffff980224 */ /* 0x000fe400078e0004 */
[----:B------:R-:W-:-:S02]  /*2100*/  @P0 IMAD.MOV.U32 R153, RZ, RZ, R5 ;  /* 0x000000ffff990224 */ /* 0x000fc400078e0005 */
[----:B------:R-:W-:Y:S02]  /*2110*/  IMAD.SHL.U32 R7, R15, 0x40, RZ ;  /* 0x000000400f077824 */ /* 0x000fe400078e00ff */
[----:B------:R-:W-:Y:S02]  /*2120*/  @!P0 IMAD.IADD R0, R13, 0x1, R6 ;  /* 0x000000010d008824 */ /* 0x000fe400078e0206 */
[----:B------:R-:W-:Y:S02]  /*2130*/  @!P0 IMAD.MOV.U32 R152, RZ, RZ, R4 ;  /* 0x000000ffff988224 */ /* 0x000fe400078e0004 */
[----:B------:R-:W-:Y:S01]  /*2140*/  @!P0 IMAD.MOV.U32 R153, RZ, RZ, R5 ;  /* 0x000000ffff998224 */ /* 0x000fe200078e0005 */
[----:B------:R-:W-:Y:S01]  /*2150*/  ISETP.GE.AND P0, PT, R22, R154, PT ;  /* 0x0000009a1600720c */ /* 0x000fe20003f06270 */
[----:B------:R-:W-:Y:S01]  /*2160*/  IMAD.X R3, R21, 0x1, R0, P1 ;  /* 0x0000000115037824 */ /* 0x000fe200008e0600 */
[----:B------:R-:W-:Y:S01]  /*2170*/  LOP3.LUT R47, R47, 0xfffffe00, R7, 0xf8, !PT ;  /* 0xfffffe002f2f7812 */ /* 0x000fe200078ef807 */
[----:B----4-:R-:W-:Y:S01]  /*2180*/  IMAD R7, R11, R31, RZ ;  /* 0x0000001f0b077224 */ /* 0x010fe200078e02ff */
[----:B------:R-:W-:-:S02]  /*2190*/  SEL R0, RZ, 0xffffffff, P0 ;  /* 0xffffffffff007807 */ /* 0x000fc40000000000 */
[----:B------:R-:W-:Y:S01]  /*21a0*/  ISETP.GE.AND P1, PT, R20, R154, PT ;  /* 0x0000009a1400720c */ /* 0x000fe20003f26270 */
[----:B------:R-:W-:Y:S02]  /*21b0*/  IMAD R7, R10, R179, R7 ;  /* 0x000000b30a077224 */ /* 0x000fe400078e0207 */
[----:B------:R-:W-:Y:S01]  /*21c0*/  IMAD.WIDE.U32 R2, R31, R10, R2 ;  /* 0x0000000a1f027225 */ /* 0x000fe200078e0002 */
[----:B------:R-:W-:-:S03]  /*21d0*/  SEL R6, RZ, 0x1, P1 ;  /* 0x00000001ff067807 */ /* 0x000fc60000800000 */
[----:B------:R-:W-:Y:S02]  /*21e0*/  IMAD.SHL.U32 R0, R0, 0x2, RZ ;  /* 0x0000000200007824 */ /* 0x000fe400078e00ff */
[----:B------:R-:W-:-:S04]  /*21f0*/  IMAD.WIDE R4, R30, 0x40, R118 ;  /* 0x000000401e047825 */ /* 0x000fc800078e0276 */
[----:B------:R-:W-:Y:S01]  /*2200*/  IMAD.IADD R3, R3, 0x1, R7 ;  /* 0x0000000103037824 */ /* 0x000fe200078e0207 */
[----:B------:R-:W-:Y:S01]  /*2210*/  LOP3.LUT R7, R0, 0x2, R6, 0xe2, !PT ;  /* 0x0000000200077812 */ /* 0x000fe200078ee206 */
[----:B------:R-:W-:-:S04]  /*2220*/  IMAD R0, R5, R152, RZ ;  /* 0x0000009805007224 */ /* 0x000fc800078e02ff */
[----:B------:R-:W-:Y:S01]  /*2230*/  IMAD R10, R4, R153, R0 ;  /* 0x00000099040a7224 */ /* 0x000fe200078e0200 */
[----:B------:R-:W-:-:S04]  /*2240*/  SHF.R.S32.HI R0, RZ, 0x1f, R140 ;  /* 0x0000001fff007819 */ /* 0x000fc8000001148c */
[----:B------:R-:W-:Y:S02]  /*2250*/  LEA.HI R0, R0, R140, RZ, 0x6 ;  /* 0x0000008c00007211 */ /* 0x000fe400078f30ff */
[----:B------:R-:W-:Y:S02]  /*2260*/  ISETP.GE.AND P0, PT, R23, R154, PT ;  /* 0x0000009a1700720c */ /* 0x000fe40003f06270 */
[----:B------:R-:W-:Y:S01]  /*2270*/  SHF.R.S32.HI R0, RZ, 0x6, R0 ;  /* 0x00000006ff007819 */ /* 0x000fe20000011400 */
[----:B------:R-:W-:Y:S01]  /*2280*/  IMAD.WIDE.U32 R138, R4, R152, R2 ;  /* 0x00000098048a7225 */ /* 0x000fe200078e0002 */
[----:B------:R-:W-:Y:S02]  /*2290*/  SEL R5, RZ, 0x8, P0 ;  /* 0x00000008ff057807 */ /* 0x000fe40000000000 */
[----:B------:R-:W-:Y:S02]  /*22a0*/  IMNMX R126, RZ, R0, !PT ;  /* 0x00000000ff7e7217 */ /* 0x000fe40007800200 */
[----:B------:R-:W-:Y:S01]  /*22b0*/  IADD3 R2, P0, R20, R26, RZ ;  /* 0x0000001a14027210 */ /* 0x000fe20007f1e0ff */
[----:B------:R-:W-:Y:S01]  /*22c0*/  @!P4 IMAD.MOV.U32 R35, RZ, RZ, RZ ;  /* 0x000000ffff23c224 */ /* 0x000fe200078e00ff */
[----:B------:R-:W-:Y:S01]  /*22d0*/  ISETP.GT.AND P4, PT, R36, R126, PT ;  /* 0x0000007e2400720c */ /* 0x000fe20003f84270 */
[----:B------:R-:W-:Y:S01]  /*22e0*/  IMAD R4, R121, R118, RZ ;  /* 0x0000007679047224 */ /* 0x000fe200078e02ff */
[----:B------:R-:W-:Y:S01]  /*22f0*/  ISETP.GE.AND P1, PT, R19, R154, PT ;  /* 0x0000009a1300720c */ /* 0x000fe20003f26270 */
[----:B------:R-:W-:-:S02]  /*2300*/  IMAD.X R3, R21, 0x1, R27, P0 ;  /* 0x0000000115037824 */ /* 0x000fc400000e061b */
[----:B------:R-:W-:Y:S01]  /*2310*/  IMAD R0, R165, R118, RZ ;  /* 0x00000076a5007224 */ /* 0x000fe200078e02ff */
[----:B------:R-:W-:Y:S01]  /*2320*/  SEL R6, RZ, 0x4, P1 ;  /* 0x00000004ff067807 */ /* 0x000fe20000800000 */
[-C--:B------:R-:W-:Y:S02]  /*2330*/  IMAD R4, R119, R120.reuse, R4 ;  /* 0x0000007877047224 */ /* 0x080fe400078e0204 */
[----:B------:R-:W-:-:S04]  /*2340*/  IMAD.WIDE.U32 R176, R118, R120, R2 ;  /* 0x0000007876b07225 */ /* 0x000fc800078e0002 */
[----:B------:R-:W-:Y:S01]  /*2350*/  IMAD R0, R119, R164, R0 ;  /* 0x000000a477007224 */ /* 0x000fe200078e0200 */
[----:B------:R-:W-:Y:S01]  /*2360*/  LOP3.LUT R244, R5, R7, R6, 0xfe, !PT ;  /* 0x0000000705f47212 */ /* 0x000fe200078efe06 */
[----:B------:R-:W-:Y:S01]  /*2370*/  IMAD.IADD R175, R177, 0x1, R4 ;  /* 0x00000001b1af7824 */ /* 0x000fe200078e0204 */
[----:B------:R-:W-:Y:S01]  /*2380*/  LEA.HI R5, R28, R188, RZ, 0x5 ;  /* 0x000000bc1c057211 */ /* 0x000fe200078f28ff */
[----:B------:R-:W-:Y:S01]  /*2390*/  IMAD.IADD R171, R173, 0x1, R0 ;  /* 0x00000001adab7824 */ /* 0x000fe200078e0200 */
[----:B------:R-:W-:Y:S02]  /*23a0*/  LEA R245, P1, R176, R160, 0x1 ;  /* 0x000000a0b0f57211 */ /* 0x000fe400078208ff */
[----:B------:R-:W-:Y:S01]  /*23b0*/  LEA R243, P0, R172, R162, 0x1 ;  /* 0x000000a2acf37211 */ /* 0x000fe200078008ff */
[----:B------:R-:W-:Y:S01]  /*23c0*/  IMAD.IADD R155, R139, 0x1, R10 ;  /* 0x000000018b9b7824 */ /* 0x000fe200078e020a */
[----:B------:R-:W-:Y:S02]  /*23d0*/  SHF.R.S32.HI R187, RZ, 0x5, R5 ;  /* 0x00000005ffbb7819 */ /* 0x000fe40000011405 */
[----:B------:R-:W-:-:S02]  /*23e0*/  LEA.HI.X R246, R176, R161, R175, 0x1, P1 ;  /* 0x000000a1b0f67211 */ /* 0x000fc400008f0caf */
[----:B------:R-:W-:Y:S01]  /*23f0*/  LEA.HI.X R242, R172, R163, R171, 0x1, P0 ;  /* 0x000000a3acf27211 */ /* 0x000fe200000f0cab */
[----:B------:R-:W-:Y:S05]  /*2400*/  @!P4 BRA `(.L_x_4819) ;  /* 0x0000bd900000c947 */ /* 0x000fea0003800000 */
[----:B------:R-:W2:Y:S04]  /*2410*/  LD.E.64 R4, [R24.64+0x120] ;  /* 0x0001200618047980 */ /* 0x000ea8000c101b00 */
[----:B------:R-:W3:Y:S04]  /*2420*/  LD.E.64 R6, [R24.64+0x118] ;  /* 0x0001180618067980 */ /* 0x000ee8000c101b00 */
[----:B------:R-:W4:Y:S04]  /*2430*/  LD.E.64 R2, [R24.64+0x130] ;  /* 0x0001300618027980 */ /* 0x000f28000c101b00 */
[----:B------:R-:W5:Y:S04]  /*2440*/  LD.E.64 R66, [R24.64+0x128] ;  /* 0x0001280618427980 */ /* 0x000f68000c101b00 */
[----:B------:R-:W4:Y:S04]  /*2450*/  LD.E.64 R8, [R24.64+0x140] ;  /* 0x0001400618087980 */ /* 0x000f28000c101b00 */
[----:B------:R-:W4:Y:S04]  /*2460*/  LD.E.64 R12, [R24.64+0x138] ;  /* 0x00013806180c7980 */ /* 0x000f28000c101b00 */
[----:B------:R-:W5:Y:S04]  /*2470*/  LD.E R34, [R24.64+0xd0] ;  /* 0x0000d00618227980 */ /* 0x000f68000c101900 */
[----:B------:R-:W5:Y:S04]  /*2480*/  LD.E.64 R30, [R24.64+0x110] ;  /* 0x00011006181e7980 */ /* 0x000f68000c101b00 */
[----:B------:R-:W5:Y:S04]  /*2490*/  LD.E.64 R28, [R24.64+0x108] ;  /* 0x00010806181c7980 */ /* 0x000f68000c101b00 */
[----:B------:R-:W5:Y:S04]  /*24a0*/  LD.E.64 R14, [R24.64+0x150] ;  /* 0x00015006180e7980 */ /* 0x000f68000c101b00 */
[----:B------:R-:W5:Y:S01]  /*24b0*/  LD.E.64 R16, [R24.64+0x148] ;  /* 0x0001480618107980 */ /* 0x000f62000c101b00 */
[----:B------:R-:W-:Y:S01]  /*24c0*/  LEA R27, R36, 0xffffffc0, 0x6 ;  /* 0xffffffc0241b7811 */ /* 0x000fe200078e30ff */
[----:B------:R-:W-:Y:S01]  /*24d0*/  IMAD.WIDE.U32 R136, R164, 0x60, RZ ;  /* 0x00000060a4887825 */ /* 0x000fe200078e00ff */
[----:B------:R-:W-:-:S02]  /*24e0*/  IADD3 R74, R118, 0x10, RZ ;  /* 0x00000010764a7810 */ /* 0x000fc40007ffe0ff */
[C---:B------:R-:W-:Y:S01]  /*24f0*/  IADD3 R73, R118.reuse, 0x20, RZ ;  /* 0x0000002076497810 */ /* 0x040fe20007ffe0ff */
[----:B------:R-:W-:Y:S01]  /*2500*/  IMAD.MOV.U32 R50, RZ, RZ, R245 ;  /* 0x000000ffff327224 */ /* 0x000fe200078e00f5 */
[----:B------:R-:W-:Y:S01]  /*2510*/  IADD3 R75, R118, 0x30, RZ ;  /* 0x00000030764b7810 */ /* 0x000fe20007ffe0ff */
[----:B------:R-:W-:Y:S01]  /*2520*/  IMAD.MOV.U32 R49, RZ, RZ, R246 ;  /* 0x000000ffff317224 */ /* 0x000fe200078e00f6 */
[C---:B------:R-:W-:Y:S01]  /*2530*/  SHF.L.U64.HI R115, R120.reuse, 0x5, R121 ;  /* 0x0000000578737819 */ /* 0x040fe20000010279 */
[----:B------:R-:W-:Y:S01]  /*2540*/  IMAD.MOV.U32 R65, RZ, RZ, R243 ;  /* 0x000000ffff417224 */ /* 0x000fe200078e00f3 */
[----:B------:R-:W-:Y:S02]  /*2550*/  SHF.L.U32 R94, R120, 0x5, RZ ;  /* 0x00000005785e7819 */ /* 0x000fe400000006ff */
[----:B------:R-:W-:Y:S01]  /*2560*/  MOV R64, R242 ;  /* 0x000000f200407202 */ /* 0x000fe20000000f00 */
[----:B--2---:R-:W-:-:S04]  /*2570*/  IMAD R0, R5, R33, RZ ;  /* 0x0000002105007224 */ /* 0x004fc800078e02ff */
[----:B------:R-:W-:Y:S02]  /*2580*/  IMAD R0, R4, R190, R0 ;  /* 0x000000be04007224 */ /* 0x000fe400078e0200 */
[----:B------:R-:W-:-:S04]  /*2590*/  IMAD.WIDE.U32 R4, R33, R4, R20 ;  /* 0x0000000421047225 */ /* 0x000fc800078e0014 */
[----:B---3--:R-:W-:Y:S02]  /*25a0*/  IMAD R26, R7, R33, RZ ;  /* 0x00000021071a7224 */ /* 0x008fe400078e02ff */
[----:B------:R-:W-:Y:S02]  /*25b0*/  IMAD.IADD R7, R5, 0x1, R0 ;  /* 0x0000000105077824 */ /* 0x000fe400078e0200 */
[----:B------:R-:W-:Y:S01]  /*25c0*/  IMAD R5, R6, R190, R26 ;  /* 0x000000be06057224 */ /* 0x000fe200078e021a */
[----:B------:R-:W-:Y:S01]  /*25d0*/  SHF.R.S32.HI R26, RZ, 0x1f, R27 ;  /* 0x0000001fff1a7819 */ /* 0x000fe2000001141b */
[----:B------:R-:W-:-:S04]  /*25e0*/  IMAD.WIDE.U32 R10, R33, R6, R20 ;  /* 0x00000006210a7225 */ /* 0x000fc800078e0014 */
[-C--:B----4-:R-:W-:Y:S02]  /*25f0*/  IMAD R0, R3, R27.reuse, RZ ;  /* 0x0000001b03007224 */ /* 0x090fe400078e02ff */
[----:B------:R-:W-:Y:S02]  /*2600*/  IMAD.MOV.U32 R6, RZ, RZ, R4 ;  /* 0x000000ffff067224 */ /* 0x000fe400078e0004 */
[----:B-----5:R-:W-:Y:S02]  /*2610*/  IMAD R33, R67, R27, RZ ;  /* 0x0000001b43217224 */ /* 0x020fe400078e02ff */
[----:B------:R-:W-:Y:S02]  /*2620*/  IMAD.IADD R5, R11, 0x1, R5 ;  /* 0x000000010b057824 */ /* 0x000fe400078e0205 */
[----:B------:R-:W-:Y:S02]  /*2630*/  IMAD R0, R2, R26, R0 ;  /* 0x0000001a02007224 */ /* 0x000fe400078e0200 */
[----:B------:R-:W-:-:S04]  /*2640*/  IMAD.WIDE.U32 R6, R27, R2, R6 ;  /* 0x000000021b067225 */ /* 0x000fc800078e0006 */
[----:B------:R-:W-:Y:S02]  /*2650*/  IMAD.MOV.U32 R4, RZ, RZ, R10 ;  /* 0x000000ffff047224 */ /* 0x000fe400078e000a */
[C---:B------:R-:W-:Y:S02]  /*2660*/  IMAD R10, R66.reuse, R26, R33 ;  /* 0x0000001a420a7224 */ /* 0x040fe400078e0221 */
[----:B------:R-:W-:Y:S02]  /*2670*/  IMAD.IADD R7, R7, 0x1, R0 ;  /* 0x0000000107077824 */ /* 0x000fe400078e0200 */
[----:B------:R-:W-:-:S04]  /*2680*/  IMAD.WIDE.U32 R4, R66, R27, R4 ;  /* 0x0000001b42047225 */ /* 0x000fc800078e0004 */
[----:B------:R-:W-:Y:S01]  /*2690*/  IMAD R0, R9, R18, RZ ;  /* 0x0000001209007224 */ /* 0x000fe200078e02ff */
[----:B------:R-:W-:Y:S01]  /*26a0*/  IADD3 R5, R5, R10, RZ ;  /* 0x0000000a05057210 */ /* 0x000fe20007ffe0ff */
[----:B------:R-:W-:Y:S01]  /*26b0*/  IMAD.WIDE.U32 R6, R8, R18, R6 ;  /* 0x0000001208067225 */ /* 0x000fe200078e0006 */
[----:B------:R-:W-:-:S03]  /*26c0*/  SHF.R.S32.HI R9, RZ, 0x1f, R140 ;  /* 0x0000001fff097819 */ /* 0x000fc6000001148c */
[----:B------:R-:W-:Y:S01]  /*26d0*/  IMAD R26, R8, R32, R0 ;  /* 0x00000020081a7224 */ /* 0x000fe200078e0200 */
[----:B------:R-:W-:Y:S01]  /*26e0*/  IADD3 R8, P0, -R140, R118, RZ ;  /* 0x000000768c087210 */ /* 0x000fe20007f1e1ff */
[-C--:B------:R-:W-:Y:S02]  /*26f0*/  IMAD R0, R13, R18.reuse, RZ ;  /* 0x000000120d007224 */ /* 0x080fe400078e02ff */
[----:B------:R-:W-:Y:S01]  /*2700*/  IMAD.WIDE.U32 R4, R12, R18, R4 ;  /* 0x000000120c047225 */ /* 0x000fe200078e0004 */
[----:B------:R-:W-:-:S03]  /*2710*/  LEA.HI R10, R34, R34, RZ, 0x1 ;  /* 0x00000022220a7211 */ /* 0x000fc600078f08ff */
[----:B------:R-:W-:Y:S02]  /*2720*/  IMAD R11, R12, R32, R0 ;  /* 0x000000200c0b7224 */ /* 0x000fe400078e0200 */
[----:B------:R-:W-:Y:S02]  /*2730*/  IMAD.X R0, R119, 0x1, ~R9, P0 ;  /* 0x0000000177007824 */ /* 0x000fe400000e0e09 */
[----:B------:R-:W-:Y:S02]  /*2740*/  IMAD.IADD R5, R5, 0x1, R11 ;  /* 0x0000000105057824 */ /* 0x000fe400078e020b */
[C---:B------:R-:W-:Y:S02]  /*2750*/  IMAD R11, R0.reuse, R2, RZ ;  /* 0x00000002000b7224 */ /* 0x040fe400078e02ff */
[----:B------:R-:W-:Y:S01]  /*2760*/  IMAD R9, R0, R66, RZ ;  /* 0x0000004200097224 */ /* 0x000fe200078e02ff */
[----:B------:R-:W-:Y:S01]  /*2770*/  SHF.R.S32.HI R0, RZ, 0x1, R10 ;  /* 0x00000001ff007819 */ /* 0x000fe2000001140a */
[----:B------:R-:W-:-:S02]  /*2780*/  IMAD.IADD R13, R27, 0x1, R35 ;  /* 0x000000011b0d7824 */ /* 0x000fc400078e0223 */
[----:B------:R-:W-:Y:S02]  /*2790*/  IMAD R51, R67, R8, R9 ;  /* 0x0000000843337224 */ /* 0x000fe400078e0209 */
[----:B------:R-:W-:Y:S02]  /*27a0*/  IMAD.IADD R7, R7, 0x1, R26 ;  /* 0x0000000107077824 */ /* 0x000fe400078e021a */
[----:B------:R-:W-:Y:S02]  /*27b0*/  IMAD R9, R118, R0, R170 ;  /* 0x0000000076097224 */ /* 0x000fe400078e02aa */
[-C--:B------:R-:W-:Y:S02]  /*27c0*/  IMAD R12, R3, R8.reuse, R11 ;  /* 0x00000008030c7224 */ /* 0x080fe400078e020b */
[----:B------:R-:W-:Y:S02]  /*27d0*/  IMAD R10, R0, R13, RZ ;  /* 0x0000000d000a7224 */ /* 0x000fe400078e02ff */
[----:B------:R-:W-:-:S04]  /*27e0*/  IMAD.WIDE.U32 R6, R2, R8, R6 ;  /* 0x0000000802067225 */ /* 0x000fc800078e0006 */
[----:B------:R-:W-:Y:S01]  /*27f0*/  IMAD.WIDE.U32 R4, R66, R8, R4 ;  /* 0x0000000842047225 */ /* 0x000fe200078e0004 */
[----:B------:R-:W-:-:S03]  /*2800*/  IADD3 R8, R170, R9, RZ ;  /* 0x00000009aa087210 */ /* 0x000fc60007ffe0ff */
[----:B------:R-:W-:Y:S01]  /*2810*/  IMAD.IADD R12, R7, 0x1, R12 ;  /* 0x00000001070c7824 */ /* 0x000fe200078e020c */
[C---:B------:R-:W-:Y:S01]  /*2820*/  IADD3 R7, P2, R10.reuse, R8, RZ ;  /* 0x000000080a077210 */ /* 0x040fe20007f5e0ff */
[----:B------:R-:W-:Y:S01]  /*2830*/  IMAD.IADD R51, R5, 0x1, R51 ;  /* 0x0000000105337824 */ /* 0x000fe200078e0233 */
[----:B------:R-:W-:Y:S02]  /*2840*/  IADD3 R5, P3, R10, R9, RZ ;  /* 0x000000090a057210 */ /* 0x000fe40007f7e0ff */
[----:B------:R-:W-:Y:S01]  /*2850*/  SHF.R.S32.HI R11, RZ, 0x1f, R10 ;  /* 0x0000001fff0b7819 */ /* 0x000fe2000001140a */
[----:B------:R-:W-:Y:S01]  /*2860*/  IMAD.SHL.U32 R63, R7, 0x2, RZ ;  /* 0x00000002073f7824 */ /* 0x000fe200078e00ff */
[----:B------:R-:W-:Y:S01]  /*2870*/  LEA R127, P1, R6, R30, 0x1 ;  /* 0x0000001e067f7211 */ /* 0x000fe200078208ff */
[----:B------:R-:W-:Y:S01]  /*2880*/  IMAD.SHL.U32 R26, R5, 0x2, RZ ;  /* 0x00000002051a7824 */ /* 0x000fe200078e00ff */
[----:B------:R-:W-:Y:S02]  /*2890*/  LEA R56, P0, R4, R28, 0x1 ;  /* 0x0000001c04387211 */ /* 0x000fe400078008ff */
[----:B------:R-:W-:-:S02]  /*28a0*/  LEA.HI.X.SX32 R8, R8, R11, 0x1, P2 ;  /* 0x0000000b08087211 */ /* 0x000fc400010f0eff */
[----:B------:R-:W-:Y:S02]  /*28b0*/  LEA.HI.X.SX32 R9, R9, R11, 0x1, P3 ;  /* 0x0000000b09097211 */ /* 0x000fe400018f0eff */
[----:B------:R-:W-:Y:S02]  /*28c0*/  LEA.HI.X R125, R6, R31, R12, 0x1, P1 ;  /* 0x0000001f067d7211 */ /* 0x000fe400008f0c0c */
[----:B------:R-:W-:Y:S02]  /*28d0*/  IADD3 R62, P3, R14, R63, RZ ;  /* 0x0000003f0e3e7210 */ /* 0x000fe40007f7e0ff */
[----:B------:R-:W-:Y:S02]  /*28e0*/  LEA.HI.X R51, R4, R29, R51, 0x1, P0 ;  /* 0x0000001d04337211 */ /* 0x000fe400000f0c33 */
[----:B------:R-:W-:Y:S02]  /*28f0*/  SHF.L.U64.HI R7, R7, 0x1, R8 ;  /* 0x0000000107077819 */ /* 0x000fe40000010208 */
[----:B------:R-:W-:-:S02]  /*2900*/  IADD3 R44, P1, R14, R26, RZ ;  /* 0x0000001a0e2c7210 */ /* 0x000fc40007f3e0ff */
[C---:B------:R-:W-:Y:S02]  /*2910*/  IADD3 R63, P2, R16.reuse, R63, RZ ;  /* 0x0000003f103f7210 */ /* 0x040fe40007f5e0ff */
[----:B------:R-:W-:Y:S02]  /*2920*/  SHF.L.U64.HI R5, R5, 0x1, R9 ;  /* 0x0000000105057819 */ /* 0x000fe40000010209 */
[----:B------:R-:W-:Y:S01]  /*2930*/  IADD3 R26, P0, R16, R26, RZ ;  /* 0x0000001a101a7210 */ /* 0x000fe20007f1e0ff */
[----:B------:R-:W-:Y:S01]  /*2940*/  IMAD.X R60, R17, 0x1, R7, P2 ;  /* 0x00000001113c7824 */ /* 0x000fe200010e0607 */
[----:B------:R-:W-:Y:S02]  /*2950*/  IADD3.X R45, R15, R5, RZ, P1, !PT ;  /* 0x000000050f2d7210 */ /* 0x000fe40000ffe4ff */
[----:B------:R-:W-:Y:S01]  /*2960*/  IADD3 R84, P2, R247, 0x40, RZ ;  /* 0x00000040f7547810 */ /* 0x000fe20007f5e0ff */
[----:B------:R-:W-:Y:S01]  /*2970*/  IMAD.X R27, R17, 0x1, R5, P0 ;  /* 0x00000001111b7824 */ /* 0x000fe200000e0605 */
[----:B------:R-:W-:-:S02]  /*2980*/  IADD3 R83, P1, R247, 0x80, RZ ;  /* 0x00000080f7537810 */ /* 0x000fc40007f3e0ff */
[----:B------:R-:W-:Y:S01]  /*2990*/  IADD3 R82, P0, R247, 0xc0, RZ ;  /* 0x000000c0f7527810 */ /* 0x000fe20007f1e0ff */
[----:B------:R-:W-:Y:S02]  /*29a0*/  IMAD.SHL.U32 R68, R0, 0x10, RZ ;  /* 0x0000001000447824 */ /* 0x000fe400078e00ff */
[--C-:B------:R-:W-:Y:S01]  /*29b0*/  IMAD.X R105, RZ, RZ, R250.reuse, P2 ;  /* 0x000000ffff697224 */ /* 0x100fe200010e06fa */
[----:B------:R-:W-:Y:S01]  /*29c0*/  IADD3.X R103, RZ, R250, RZ, P0, !PT ;  /* 0x000000faff677210 */ /* 0x000fe200007fe4ff */
[----:B------:R-:W-:Y:S01]  /*29d0*/  IMAD.X R104, RZ, RZ, R250, P1 ;  /* 0x000000ffff687224 */ /* 0x000fe200008e06fa */
[-C--:B------:R-:W-:Y:S01]  /*29e0*/  IADD3 R81, P2, R84, R247.reuse, RZ ;  /* 0x000000f754517210 */ /* 0x080fe20007f5e0ff */
[----:B------:R-:W-:Y:S01]  /*29f0*/  IMAD.SHL.U32 R159, R66, 0x10, RZ ;  /* 0x00000010429f7824 */ /* 0x000fe200078e00ff */
[-C--:B------:R-:W-:Y:S02]  /*2a00*/  IADD3 R80, P1, R83, R247.reuse, RZ ;  /* 0x000000f753507210 */ /* 0x080fe40007f3e0ff */
[----:B------:R-:W-:-:S02]  /*2a10*/  IADD3 R79, P0, R82, R247, RZ ;  /* 0x000000f7524f7210 */ /* 0x000fc40007f1e0ff */
[C---:B------:R-:W-:Y:S02]  /*2a20*/  IADD3 R133, R68.reuse, 0x40, RZ ;  /* 0x0000004044857810 */ /* 0x040fe40007ffe0ff */
[C---:B------:R-:W-:Y:S02]  /*2a30*/  IADD3 R132, R68.reuse, 0x80, RZ ;  /* 0x0000008044847810 */ /* 0x040fe40007ffe0ff */
[----:B------:R-:W-:Y:S01]  /*2a40*/  IADD3 R131, R68, 0xc0, RZ ;  /* 0x000000c044837810 */ /* 0x000fe20007ffe0ff */
[----:B------:R-:W-:Y:S01]  /*2a50*/  IMAD.X R61, R15, 0x1, R7, P3 ;  /* 0x000000010f3d7824 */ /* 0x000fe200018e0607 */
[----:B------:R-:W-:Y:S01]  /*2a60*/  IADD3.X R102, R105, R250, RZ, P2, !PT ;  /* 0x000000fa69667210 */ /* 0x000fe200017fe4ff */
[C---:B------:R-:W-:Y:S01]  /*2a70*/  IMAD.SHL.U32 R4, R164.reuse, 0x20, RZ ;  /* 0x00000020a4047824 */ /* 0x040fe200078e00ff */
[----:B------:R-:W-:Y:S01]  /*2a80*/  SHF.L.U64.HI R7, R164, 0x5, R165 ;  /* 0x00000005a4077819 */ /* 0x000fe200000102a5 */
[----:B------:R-:W-:Y:S01]  /*2a90*/  IMAD R6, R165, 0x60, RZ ;  /* 0x00000060a5067824 */ /* 0x000fe200078e02ff */
[----:B------:R-:W-:Y:S01]  /*2aa0*/  SHF.L.U64.HI R166, R66, 0x4, R67 ;  /* 0x0000000442a67819 */ /* 0x000fe20000010243 */
[--C-:B------:R-:W-:Y:S01]  /*2ab0*/  IMAD.X R101, R104, 0x1, R250.reuse, P1 ;  /* 0x0000000168657824 */ /* 0x100fe200008e06fa */
[-C--:B------:R-:W-:Y:S01]  /*2ac0*/  IADD3 R92, P3, R80, R247.reuse, RZ ;  /* 0x000000f7505c7210 */ /* 0x080fe20007f7e0ff */
[----:B------:R-:W-:Y:S01]  /*2ad0*/  IMAD.X R100, R103, 0x1, R250, P0 ;  /* 0x0000000167647824 */ /* 0x000fe200000e06fa */
[-C--:B------:R-:W-:Y:S01]  /*2ae0*/  IADD3 R91, P2, R79, R247.reuse, RZ ;  /* 0x000000f74f5b7210 */ /* 0x080fe20007f5e0ff */
[----:B------:R-:W-:Y:S01]  /*2af0*/  IMAD.SHL.U32 R167, R66, 0x20, RZ ;  /* 0x0000002042a77824 */ /* 0x000fe200078e00ff */
[----:B------:R-:W-:Y:S01]  /*2b00*/  IADD3 R76, P5, R159, 0x40, RZ ;  /* 0x000000409f4c7810 */ /* 0x000fe20007fbe0ff */
[----:B------:R-:W-:Y:S01]  /*2b10*/  IMAD.IADD R143, R68, 0x1, R133 ;  /* 0x00000001448f7824 */ /* 0x000fe200078e0285 */
[----:B------:R-:W-:Y:S01]  /*2b20*/  LOP3.LUT R5, R244, 0xffff, RZ, 0xc0, !PT ;  /* 0x0000fffff4057812 */ /* 0x000fe200078ec0ff */
[C---:B------:R-:W-:Y:S01]  /*2b30*/  IMAD.IADD R142, R68.reuse, 0x1, R132 ;  /* 0x00000001448e7824 */ /* 0x040fe200078e0284 */
[----:B------:R-:W-:Y:S01]  /*2b40*/  IADD3 R93, P4, R81, R247, RZ ;  /* 0x000000f7515d7210 */ /* 0x000fe20007f9e0ff */
[----:B------:R-:W-:Y:S01]  /*2b50*/  IMAD.IADD R141, R68, 0x1, R131 ;  /* 0x00000001448d7824 */ /* 0x000fe200078e0283 */
[----:B------:R-:W-:-:S02]  /*2b60*/  IADD3 R77, P1, R159, 0x80, RZ ;  /* 0x000000809f4d7810 */ /* 0x000fc40007f3e0ff */
[----:B------:R-:W-:Y:S01]  /*2b70*/  IADD3 R78, P0, R159, 0xc0, RZ ;  /* 0x000000c09f4e7810 */ /* 0x000fe20007f1e0ff */
[----:B------:R-:W-:Y:S01]  /*2b80*/  IMAD.IADD R149, R137, 0x1, R6 ;  /* 0x0000000189957824 */ /* 0x000fe200078e0206 */
[C---:B------:R-:W-:Y:S01]  /*2b90*/  SHF.L.U64.HI R151, R4.reuse, 0x1, R7 ;  /* 0x0000000104977819 */ /* 0x040fe20000010207 */
[----:B------:R-:W-:Y:S01]  /*2ba0*/  IMAD.SHL.U32 R150, R4, 0x2, RZ ;  /* 0x0000000204967824 */ /* 0x000fe200078e00ff */
[----:B------:R-:W-:Y:S01]  /*2bb0*/  LOP3.LUT R69, R5, 0x1, RZ, 0xc0, !PT ;  /* 0x0000000105457812 */ /* 0x000fe200078ec0ff */
[--C-:B------:R-:W-:Y:S01]  /*2bc0*/  IMAD.X R113, R101, 0x1, R250.reuse, P3 ;  /* 0x0000000165717824 */ /* 0x100fe200018e06fa */
[C---:B------:R-:W-:Y:S01]  /*2bd0*/  LOP3.LUT R72, R5.reuse, 0x2, RZ, 0xc0, !PT ;  /* 0x0000000205487812 */ /* 0x040fe200078ec0ff */
[----:B------:R-:W-:Y:S01]  /*2be0*/  IMAD.X R112, R100, 0x1, R250, P2 ;  /* 0x0000000164707824 */ /* 0x000fe200010e06fa */
[C---:B------:R-:W-:Y:S01]  /*2bf0*/  LOP3.LUT R71, R5.reuse, 0x4, RZ, 0xc0, !PT ;  /* 0x0000000405477812 */ /* 0x040fe200078ec0ff */
[----:B------:R-:W-:Y:S01]  /*2c00*/  IMAD.X R97, RZ, RZ, R166, P5 ;  /* 0x000000ffff617224 */ /* 0x000fe200028e06a6 */
[----:B------:R-:W-:Y:S01]  /*2c10*/  LOP3.LUT R70, R5, 0x8, RZ, 0xc0, !PT ;  /* 0x0000000805467812 */ /* 0x000fe200078ec0ff */
[C---:B------:R-:W-:Y:S01]  /*2c20*/  IMAD.SHL.U32 R5, R2.reuse, 0x10, RZ ;  /* 0x0000001002057824 */ /* 0x040fe200078e00ff */
[C-C-:B------:R-:W-:Y:S01]  /*2c30*/  SHF.L.U64.HI R7, R2.reuse, 0x4, R3.reuse ;  /* 0x0000000402077819 */ /* 0x140fe20000010203 */
[C---:B------:R-:W-:Y:S01]  /*2c40*/  IMAD.SHL.U32 R4, R2.reuse, 0x20, RZ ;  /* 0x0000002002047824 */ /* 0x040fe200078e00ff */
[C---:B------:R-:W-:Y:S01]  /*2c50*/  SHF.L.U64.HI R6, R2.reuse, 0x5, R3 ;  /* 0x0000000502067819 */ /* 0x040fe20000010203 */
[----:B------:R-:W-:Y:S01]  /*2c60*/  IMAD R3, R3, 0x60, RZ ;  /* 0x0000006003037824 */ /* 0x000fe200078e02ff */
[----:B------:R-:W-:Y:S01]  /*2c70*/  IADD3.X R98, RZ, R166, RZ, P1, !PT ;  /* 0x000000a6ff627210 */ /* 0x000fe20000ffe4ff */
[----:B------:R-:W-:Y:S01]  /*2c80*/  IMAD.WIDE.U32 R134, R2, 0x60, RZ ;  /* 0x0000006002867825 */ /* 0x000fe200078e00ff */
[----:B------:R-:W-:-:S02]  /*2c90*/  SHF.L.U64.HI R168, R66, 0x5, R67 ;  /* 0x0000000542a87819 */ /* 0x000fc40000010243 */
[-C--:B------:R-:W-:Y:S01]  /*2ca0*/  IADD3 R85, P5, R76, R159.reuse, RZ ;  /* 0x0000009f4c557210 */ /* 0x080fe20007fbe0ff */
[----:B------:R-:W-:Y:S01]  /*2cb0*/  IMAD.X R114, R102, 0x1, R250, P4 ;  /* 0x0000000166727824 */ /* 0x000fe200020e06fa */
[C---:B------:R-:W-:Y:S01]  /*2cc0*/  IADD3 R87, P3, R167.reuse, R76, RZ ;  /* 0x0000004ca7577210 */ /* 0x040fe20007f7e0ff */
[----:B------:R-:W-:Y:S01]  /*2cd0*/  IMAD.X R99, RZ, RZ, R166, P0 ;  /* 0x000000ffff637224 */ /* 0x000fe200000e06a6 */
[----:B------:R-:W-:Y:S01]  /*2ce0*/  IADD3 R88, P2, R78, R159, RZ ;  /* 0x0000009f4e587210 */ /* 0x000fe20007f5e0ff */
[C---:B------:R-:W-:Y:S01]  /*2cf0*/  IMAD.SHL.U32 R96, R0.reuse, 0x20, RZ ;  /* 0x0000002000607824 */ /* 0x040fe200078e00ff */
[----:B------:R-:W-:Y:S01]  /*2d00*/  IADD3 R89, P1, R167, R77, RZ ;  /* 0x0000004da7597210 */ /* 0x000fe20007f3e0ff */
[----:B------:R-:W-:Y:S01]  /*2d10*/  IMAD R95, R0, 0x30, RZ ;  /* 0x00000030005f7824 */ /* 0x000fe200078e02ff */
[----:B------:R-:W-:Y:S01]  /*2d20*/  IADD3 R86, P4, R77, R159, RZ ;  /* 0x0000009f4d567210 */ /* 0x000fe20007f9e0ff */
[----:B------:R-:W-:Y:S01]  /*2d30*/  IMAD.IADD R123, R68, 0x1, R142 ;  /* 0x00000001447b7824 */ /* 0x000fe200078e028e */
[----:B------:R-:W-:Y:S01]  /*2d40*/  IADD3 R90, P0, R78, R167, RZ ;  /* 0x000000a74e5a7210 */ /* 0x000fe20007f1e0ff */
[C---:B------:R-:W-:Y:S01]  /*2d50*/  IMAD.IADD R122, R68.reuse, 0x1, R141 ;  /* 0x00000001447a7824 */ /* 0x040fe200078e028d */
[----:B------:R-:W-:Y:S01]  /*2d60*/  IADD3 R124, R68, R143, RZ ;  /* 0x0000008f447c7210 */ /* 0x000fe20007ffe0ff */
[----:B------:R-:W-:Y:S01]  /*2d70*/  IMAD.MOV.U32 R29, RZ, RZ, R36 ;  /* 0x000000ffff1d7224 */ /* 0x000fe200078e0024 */
[C---:B------:R-:W-:Y:S01]  /*2d80*/  SHF.L.U64.HI R148, R5.reuse, 0x1, R7 ;  /* 0x0000000105947819 */ /* 0x040fe20000010207 */
[----:B------:R-:W-:Y:S01]  /*2d90*/  IMAD.SHL.U32 R147, R5, 0x2, RZ ;  /* 0x0000000205937824 */ /* 0x000fe200078e00ff */
[C---:B------:R-:W-:Y:S01]  /*2da0*/  SHF.L.U64.HI R146, R4.reuse, 0x1, R6 ;  /* 0x0000000104927819 */ /* 0x040fe20000010206 */
[----:B------:R-:W-:Y:S01]  /*2db0*/  IMAD.SHL.U32 R145, R4, 0x2, RZ ;  /* 0x0000000204917824 */ /* 0x000fe200078e00ff */
[----:B------:R-:W-:Y:S01]  /*2dc0*/  IADD3 R144, R135, R3, RZ ;  /* 0x0000000387907210 */ /* 0x000fe20007ffe0ff */
[--C-:B------:R-:W-:Y:S01]  /*2dd0*/  IMAD.X R106, R97, 0x1, R166.reuse, P5 ;  /* 0x00000001616a7824 */ /* 0x100fe200028e06a6 */
[----:B------:R-:W-:Y:S01]  /*2de0*/  IADD3.X R107, R98, R166, RZ, P4, !PT ;  /* 0x000000a6626b7210 */ /* 0x000fe200027fe4ff */
[C---:B------:R-:W-:Y:S01]  /*2df0*/  IMAD.X R108, R168.reuse, 0x1, R97, P3 ;  /* 0x00000001a86c7824 */ /* 0x040fe200018e0661 */
        /* <DEDUP_REMOVED lines=15> */
.L_x_4937:
[----:B------:R-:W-:Y:S01]  /*2ef0*/  MOV R3, R125 ;  /* 0x0000007d00037202 */ /* 0x000fe20000000f00 */
[----:B------:R-:W2:Y:S01]  /*2f00*/  LDL R0, [R1+0x4] ;  /* 0x0000040001007983 */ /* 0x000ea20000100800 */
[----:B------:R-:W-:Y:S01]  /*2f10*/  IMAD.SHL.U32 R30, R29, 0x40, RZ ;  /* 0x000000401d1e7824 */ /* 0x000fe200078e00ff */
[----:B------:R-:W-:Y:S01]  /*2f20*/  BSSY B0, `(.L_x_4820) ;  /* 0x000001d000007945 */ /* 0x000fe20003800000 */
[----:B------:R-:W-:Y:S03]  /*2f30*/  IMAD.MOV.U32 R2, RZ, RZ, R127 ;  /* 0x000000ffff027224 */ /* 0x000fe600078e007f */
[----:B------:R-:W-:Y:S04]  /*2f40*/  IADD3 R28, R30, -0x40, RZ ;  /* 0xffffffc01e1c7810 */ /* 0x000fe80007ffe0ff */
[----:B------:R-:W-:Y:S01]  /*2f50*/  IADD3 R59, R140, -R28, RZ ;  /* 0x8000001c8c3b7210 */ /* 0x000fe20007ffe0ff */
[----:B--2---:R-:W-:Y:S05]  /*2f60*/  IMAD.IADD R58, R0, 0x1, -R28 ;  /* 0x00000001003a7824 */ /* 0x004fea00078e0a1c */
        /* <DEDUP_REMOVED lines=11> */
[----:B------:R-:W2:Y:S01]  /*3020*/  @P0 LD.E.128 R12, [R2.64+0x80] ;  /* 0x00008006020c0980 */ /* 0x000ea2000c101d00 */
[----:B-1----:R-:W-:Y:S01]  /*3030*/  @P0 MOV R4, R65 ;  /* 0x0000004100040202 */ /* 0x002fe20000000f00 */
[----:B------:R-:W-:Y:S05]  /*3040*/  @P0 IMAD.MOV.U32 R5, RZ, RZ, R64 ;  /* 0x000000ffff050224 */ /* 0x000fea00078e0040 */
[----:B--2---:R1:W-:Y:S01]  /*3050*/  @P0 ST.E.128 [R4.64+0x80], R12 ;  /* 0x0000800c04000985 */ /* 0x0043e2000c101d06 */
[----:B------:R-:W-:Y:S03]  /*3060*/  ISETP.NE.AND P0, PT, R70, RZ, PT ;  /* 0x000000ff4600720c */ /* 0x000fe60003f05270 */
[----:B------:R-:W2:Y:S01]  /*3070*/  @P1 LD.E.128 R8, [R2.64+0x100] ;  /* 0x0001000602081980 */ /* 0x000ea2000c101d00 */
[--C-:B-1----:R-:W-:Y:S01]  /*3080*/  @P1 IMAD.MOV.U32 R4, RZ, RZ, R65.reuse ;  /* 0x000000ffff041224 */ /* 0x102fe200078e0041 */
[-C--:B------:R-:W-:Y:S05]  /*3090*/  @P1 MOV R5, R64.reuse ;  /* 0x0000004000051202 */ /* 0x080fea0000000f00 */
[----:B--2---:R1:W-:Y:S04]  /*30a0*/  @P1 ST.E.128 [R4.64+0x100], R8 ;  /* 0x0001000804001985 */ /* 0x0043e8000c101d06 */
[----:B-1----:R-:W2:Y:S01]  /*30b0*/  @P0 LD.E.128 R8, [R2.64+0x180] ;  /* 0x0001800602080980 */ /* 0x002ea2000c101d00 */
[----:B------:R-:W-:Y:S01]  /*30c0*/  @P0 IMAD.MOV.U32 R4, RZ, RZ, R65 ;  /* 0x000000ffff040224 */ /* 0x000fe200078e0041 */
[----:B------:R-:W-:Y:S05]  /*30d0*/  @P0 MOV R5, R64 ;  /* 0x0000004000050202 */ /* 0x000fea0000000f00 */
[----:B--2---:R1:W-:Y:S02]  /*30e0*/  @P0 ST.E.128 [R4.64+0x180], R8 ;  /* 0x0001800804000985 */ /* 0x0043e4000c101d06 */
.L_x_4821:
[----:B------:R-:W-:Y:S05]  /*30f0*/  BSYNC B0 ;  /* 0x0000000000007941 */ /* 0x000fea0003800000 */
.L_x_4820:
        /* <DEDUP_REMOVED lines=12> */
[----:B--2---:R1:W-:Y:S01]  /*31c0*/  @P1 ST.E.128 [R4.64], R8 ;  /* 0x0000000804001985 */ /* 0x0043e2000c101d06 */
[----:B------:R-:W-:Y:S03]  /*31d0*/  ISETP.NE.AND P1, PT, R71, RZ, PT ;  /* 0x000000ff4700720c */ /* 0x000fe60003f25270 */
[----:B------:R-:W2:Y:S04]  /*31e0*/  @P0 LD.E.128 R12, [R6.64+0x80] ;  /* 0x00008006060c0980 */ /* 0x000ea8000c101d00 */
[----:B--2---:R-:W-:Y:S01]  /*31f0*/  @P0 ST.E.128 [R4.64+0x80], R12 ;  /* 0x0000800c04000985 */ /* 0x004fe2000c101d06 */
[----:B------:R-:W-:Y:S05]  /*3200*/  ISETP.NE.AND P0, PT, R70, RZ, PT ;  /* 0x000000ff4600720c */ /* 0x000fea0003f05270 */
[----:B-1----:R-:W2:Y:S04]  /*3210*/  @P1 LD.E.128 R8, [R6.64+0x100] ;  /* 0x0001000606081980 */ /* 0x002ea8000c101d00 */
[----:B--2---:R1:W-:Y:S04]  /*3220*/  @P1 ST.E.128 [R4.64+0x100], R8 ;  /* 0x0001000804001985 */ /* 0x0043e8000c101d06 */
[----:B-1----:R-:W2:Y:S04]  /*3230*/  @P0 LD.E.128 R8, [R6.64+0x180] ;  /* 0x0001800606080980 */ /* 0x002ea8000c101d00 */
[----:B--2---:R1:W-:Y:S02]  /*3240*/  @P0 ST.E.128 [R4.64+0x180], R8 ;  /* 0x0001800804000985 */ /* 0x0043e4000c101d06 */
.L_x_4823:
[----:B------:R-:W-:Y:S05]  /*3250*/  BSYNC B0 ;  /* 0x0000000000007941 */ /* 0x000fea0003800000 */
.L_x_4822:
        /* <DEDUP_REMOVED lines=21> */
.L_x_4825:
[----:B------:R-:W-:Y:S05]  /*33b0*/  BSYNC B0 ;  /* 0x0000000000007941 */ /* 0x000fea0003800000 */
.L_x_4824:
        /* <DEDUP_REMOVED lines=21> */
.L_x_4827:
[----:B------:R-:W-:Y:S05]  /*3510*/  BSYNC B0 ;  /* 0x0000000000007941 */ /* 0x000fea0003800000 */
.L_x_4826:
        /* <DEDUP_REMOVED lines=41> */
[----:B------:R-:W-:Y:S01]  /*37b0*/  @!P0 LOP3.LUT R3, R10, 0xffff0000, RZ, 0xc0, !PT ;  /* 0xffff00000a038812 */ /* 0x000fe200078ec0ff */
[----:B------:R-:W-:Y:S02]  /*37c0*/  @!P0 IMAD.U32 R12, R9, 0x10000, RZ ;  /* 0x00010000090c8824 */ /* 0x000fe400078e00ff */
[----:B------:R-:W-:Y:S01]  /*37d0*/  @!P0 FMUL.FTZ R17, R2, R14 ;  /* 0x0000000e02118220 */ /* 0x000fe20000410000 */
[----:B------:R-:W-:Y:S01]  /*37e0*/  @!P0 F2FP.BF16.PACK_AB R0, R0, R33 ;  /* 0x000000210000823e */ /* 0x000fe200000010ff */
[-C--:B------:R-:W-:Y:S02]  /*37f0*/  @!P0 FMUL.FTZ R2, R2, R5.reuse ;  /* 0x0000000502028220 */ /* 0x080fe40000410000 */
[----:B------:R-:W-:Y:S01]  /*3800*/  @!P0 FFMA.FTZ R32, R12, R5, -R17 ;  /* 0x000000050c208223 */ /* 0x000fe20000010811 */
[----:B------:R-:W-:Y:S01]  /*3810*/  @!P0 SHF.L.U32 R5, R10, 0x10, RZ ;  /* 0x000000100a058819 */ /* 0x000fe200000006ff */
[----:B------:R-:W-:Y:S01]  /*3820*/  @!P0 FMUL.FTZ R18, R3, R15 ;  /* 0x0000000f03128220 */ /* 0x000fe20000410000 */
[----:B------:R-:W-:Y:S01]  /*3830*/  @!P0 SHF.L.U32 R17, R11, 0x10, RZ ;  /* 0x000000100b118819 */ /* 0x000fe200000006ff */
[----:B------:R-:W-:Y:S02]  /*3840*/  @!P0 FMUL.FTZ R3, R3, R7 ;  /* 0x0000000703038220 */ /* 0x000fe40000410000 */
[C---:B------:R-:W-:Y:S02]  /*3850*/  @!P0 FMUL.FTZ R31, R4.reuse, R16 ;  /* 0x00000010041f8220 */ /* 0x040fe40000410000 */
[----:B------:R-:W-:Y:S02]  /*3860*/  @!P0 FMUL.FTZ R4, R4, R6 ;  /* 0x0000000604048220 */ /* 0x000fe40000410000 */
[----:B------:R-:W-:Y:S02]  /*3870*/  @!P0 FFMA.FTZ R2, R14, R12, R2 ;  /* 0x0000000c0e028223 */ /* 0x000fe40000010002 */
[----:B------:R-:W-:Y:S02]  /*3880*/  @!P0 FFMA.FTZ R3, R15, R5, R3 ;  /* 0x000000050f038223 */ /* 0x000fe40000010003 */
[----:B------:R-:W-:Y:S01]  /*3890*/  @!P0 FFMA.FTZ R18, R5, R7, -R18 ;  /* 0x0000000705128223 */ /* 0x000fe20000010812 */
[----:B------:R-:W-:Y:S01]  /*38a0*/  @!P0 F2FP.BF16.PACK_AB R2, R2, R32 ;  /* 0x000000200202823e */ /* 0x000fe200000010ff */
[----:B------:R-:W-:Y:S01]  /*38b0*/  @!P0 FFMA.FTZ R31, R17, R6, -R31 ;  /* 0x00000006111f8223 */ /* 0x000fe2000001081f */
[----:B------:R-:W-:Y:S01]  /*38c0*/  MOV R6, R50 ;  /* 0x0000003200067202 */ /* 0x000fe20000000f00 */
[----:B------:R-:W-:Y:S01]  /*38d0*/  @!P0 FFMA.FTZ R4, R16, R17, R4 ;  /* 0x0000001110048223 */ /* 0x000fe20000010004 */
[----:B------:R-:W-:Y:S01]  /*38e0*/  @!P0 F2FP.BF16.PACK_AB R3, R3, R18 ;  /* 0x000000120303823e */ /* 0x000fe200000010ff */
[----:B------:R-:W-:Y:S01]  /*38f0*/  @!P0 IMAD.MOV.U32 R8, RZ, RZ, R0 ;  /* 0x000000ffff088224 */ /* 0x000fe200078e0000 */
[----:B------:R-:W-:Y:S01]  /*3900*/  @!P0 MOV R9, R2 ;  /* 0x0000000200098202 */ /* 0x000fe20000000f00 */
[----:B------:R-:W-:Y:S01]  /*3910*/  IMAD.MOV.U32 R7, RZ, RZ, R49 ;  /* 0x000000ffff077224 */ /* 0x000fe200078e0031 */
[----:B------:R-:W-:Y:S02]  /*3920*/  @!P0 F2FP.BF16.PACK_AB R4, R4, R31 ;  /* 0x0000001f0404823e */ /* 0x000fe400000010ff */
[----:B------:R-:W-:Y:S02]  /*3930*/  @!P0 MOV R10, R3 ;  /* 0x00000003000a8202 */ /* 0x000fe40000000f00 */
[----:B------:R-:W-:Y:S05]  /*3940*/  @!P0 MOV R11, R4 ;  /* 0x00000004000b8202 */ /* 0x000fea0000000f00 */
[----:B------:R1:W-:Y:S02]  /*3950*/  ST.E.128 [R6.64], R8 ;  /* 0x0000000806007985 */ /* 0x0003e4000c101d06 */
.L_x_4834:
[----:B------:R-:W-:Y:S05]  /*3960*/  BSYNC B0 ;  /* 0x0000000000007941 */ /* 0x000fea0003800000 */
.L_x_4833:
        /* <DEDUP_REMOVED lines=52> */
[----:B------:R1:W-:Y:S02]  /*3cb0*/  ST.E.128 [R6.64+0x80], R8 ;  /* 0x0000800806007985 */ /* 0x0003e4000c101d06 */
.L_x_4836:
[----:B------:R-:W-:Y:S05]  /*3cc0*/  BSYNC B0 ;  /* 0x0000000000007941 */ /* 0x000fea0003800000 */
.L_x_4835:
        /* <DEDUP_REMOVED lines=53> */
.L_x_4838:
[----:B------:R-:W-:Y:S05]  /*4020*/  BSYNC B0 ;  /* 0x0000000000007941 */ /* 0x000fea0003800000 */
.L_x_4837:
        /* <DEDUP_REMOVED lines=52> */
.L_x_4832:
[----:B------:R-:W-:Y:S05]  /*4370*/  BSYNC B1 ;  /* 0x0000000000017941 */ /* 0x000fea0003800000 */
.L_x_4831:
        /* <DEDUP_REMOVED lines=31> */
[----:B------:R-:W-:Y:S02]  /*4570*/  @!P0 SHF.L.U32 R3, R8, 0x10, RZ ;  /* 0x0000001008038819 */ /* 0x000fe400000006ff */
[----:B------:R-:W-:Y:S03]  /*4580*/  @!P0 LOP3.LUT R18, R33, 0xffff0000, RZ, 0xc0, !PT ;  /* 0xffff000021128812 */ /* 0x000fe600078ec0ff */
        /* <DEDUP_REMOVED lines=10> */
[C---:B------:R-:W-:Y:S01]  /*4630*/  @!P0 FMUL.FTZ R32, R3.reuse, R17 ;  /* 0x0000001103208220 */ /* 0x040fe20000410000 */
[----:B------:R-:W-:Y:S01]  /*4640*/  @!P0 MOV R8, R0 ;  /* 0x0000000000088202 */ /* 0x000fe20000000f00 */
[----:B------:R-:W-:Y:S02]  /*4650*/  @!P0 FMUL.FTZ R3, R3, R14 ;  /* 0x0000000e03038220 */ /* 0x000fe40000410000 */
[----:B------:R-:W-:Y:S02]  /*4660*/  @!P0 IMAD.U32 R31, R11, 0x10000, RZ ;  /* 0x000100000b1f8824 */ /* 0x000fe400078e00ff */
[----:B------:R-:W-:Y:S02]  /*4670*/  @!P0 FMUL.FTZ R33, R4, R18 ;  /* 0x0000001204218220 */ /* 0x000fe40000410000 */
[----:B------:R-:W-:Y:S02]  /*4680*/  @!P0 FFMA.FTZ R2, R16, R15, R2 ;  /* 0x0000000f10028223 */ /* 0x000fe40000010002 */
[----:B------:R-:W-:Y:S02]  /*4690*/  @!P0 FMUL.FTZ R4, R4, R12 ;  /* 0x0000000c04048220 */ /* 0x000fe40000410000 */
[----:B------:R-:W-:Y:S01]  /*46a0*/  @!P0 FFMA.FTZ R3, R17, R5, R3 ;  /* 0x0000000511038223 */ /* 0x000fe20000010003 */
[----:B------:R-:W-:Y:S01]  /*46b0*/  @!P0 F2FP.BF16.PACK_AB R2, R2, R36 ;  /* 0x000000240202823e */ /* 0x000fe200000010ff */
[----:B------:R-:W-:Y:S01]  /*46c0*/  @!P0 FFMA.FTZ R32, R5, R14, -R32 ;  /* 0x0000000e05208223 */ /* 0x000fe20000010820 */
        /* <DEDUP_REMOVED lines=10> */
.L_x_4842:
[----:B------:R-:W-:Y:S05]  /*4770*/  BSYNC B0 ;  /* 0x0000000000007941 */ /* 0x000fea0003800000 */
.L_x_4841:
        /* <DEDUP_REMOVED lines=53> */
.L_x_4844:
[----:B------:R-:W-:Y:S05]  /*4ad0*/  BSYNC B0 ;  /* 0x0000000000007941 */ /* 0x000fea0003800000 */
.L_x_4843:
        /* <DEDUP_REMOVED lines=53> */
.L_x_4846:
[----:B------:R-:W-:Y:S05]  /*4e30*/  BSYNC B0 ;  /* 0x0000000000007941 */ /* 0x000fea0003800000 */
.L_x_4845:
        /* <DEDUP_REMOVED lines=13> */
[----:B----4-:R-:W-:Y:S01]  /*4f10*/  @!P0 IMAD.U32 R4, R2, 0x10000, RZ ;  /* 0x0001000002048824 */ /* 0x010fe200078e00ff */
[C---:B------:R-:W-:Y:S01]  /*4f20*/  @!P0 LOP3.LUT R6, R3.reuse, 0xffff0000, RZ, 0xc0, !PT ;  /* 0xffff000003068812 */ /* 0x040fe200078ec0ff */
[----:B------:R-:W-:Y:S01]  /*4f30*/  @!P0 IMAD.U32 R7, R3, 0x10000, RZ ;  /* 0x0001000003078824 */ /* 0x000fe200078e00ff */
[----:B------:R-:W-:Y:S01]  /*4f40*/  @!P0 SHF.L.U32 R3, R8, 0x10, RZ ;  /* 0x0000001008038819 */ /* 0x000fe200000006ff */
        /* <DEDUP_REMOVED lines=19> */
[C---:B------:R-:W-:Y:S02]  /*5080*/  @!P0 FMUL.FTZ R31, R4.reuse, R16 ;  /* 0x00000010041f8220 */ /* 0x040fe40000410000 */
[----:B------:R-:W-:Y:S02]  /*5090*/  @!P0 FMUL.FTZ R4, R4, R6 ;  /* 0x0000000604048220 */ /* 0x000fe40000410000 */
[----:B------:R-:W-:Y:S02]  /*50a0*/  @!P0 FFMA.FTZ R2, R14, R12, R2 ;  /* 0x0000000c0e028223 */ /* 0x000fe40000010002 */
[----:B------:R-:W-:Y:S02]  /*50b0*/  @!P0 FFMA.FTZ R3, R15, R5, R3 ;  /* 0x000000050f038223 */ /* 0x000fe40000010003 */
[----:B------:R-:W-:Y:S01]  /*50c0*/  @!P0 FFMA.FTZ R18, R5, R7, -R18 ;  /* 0x0000000705128223 */ /* 0x000fe20000010812 */
[----:B------:R-:W-:Y:S01]  /*50d0*/  @!P0 F2FP.BF16.PACK_AB R2, R2, R32 ;  /* 0x000000200202823e */ /* 0x000fe200000010ff */
[----:B------:R-:W-:Y:S01]  /*50e0*/  @!P0 FFMA.FTZ R31, R17, R6, -R31 ;  /* 0x00000006111f8223 */ /* 0x000fe2000001081f */
[----:B------:R-:W-:Y:S01]  /*50f0*/  LEA R6, P1, R82, R50, 0x1 ;  /* 0x0000003252067211 */ /* 0x000fe200078208ff */
        /* <DEDUP_REMOVED lines=8> */
.L_x_4840:
[----:B------:R-:W-:Y:S05]  /*5180*/  BSYNC B1 ;  /* 0x0000000000017941 */ /* 0x000fea0003800000 */
.L_x_4839:
        /* <DEDUP_REMOVED lines=63> */
.L_x_4850:
[----:B------:R-:W-:Y:S05]  /*5580*/  BSYNC B0 ;  /* 0x0000000000007941 */ /* 0x000fea0003800000 */
.L_x_4849:
        /* <DEDUP_REMOVED lines=53> */
.L_x_4852:
[----:B------:R-:W-:Y:S05]  /*58e0*/  BSYNC B0 ;  /* 0x0000000000007941 */ /* 0x000fea0003800000 */
.L_x_4851:
        /* <DEDUP_REMOVED lines=53> */
.L_x_4854:
[----:B------:R-:W-:Y:S05]  /*5c40*/  BSYNC B0 ;  /* 0x0000000000007941 */ /* 0x000fea0003800000 */
.L_x_4853:
        /* <DEDUP_REMOVED lines=52> */
.L_x_4848:
[----:B------:R-:W-:Y:S05]  /*5f90*/  BSYNC B1 ;  /* 0x0000000000017941 */ /* 0x000fea0003800000 */
.L_x_4847:
        /* <DEDUP_REMOVED lines=18> */
[----:B------:R-:W-:Y:S04]  /*60c0*/  IMAD.WIDE.U32 R8, R66, 0x60, R8 ;  /* 0x0000006042087825 */ /* 0x000fe800078e0008 */
[----:B------:R-:W-:Y:S06]  /*60d0*/  IMAD.IADD R9, R9, 0x1, R0 ;  /* 0x0000000109097824 */ /* 0x000fec00078e0200 */
[----:B------:R-:W2:Y:S06]  /*60e0*/  @!P0 LD.E.64 R2, [R6.64] ;  /* 0x0000000606028980 */ /* 0x000eac000c101b00 */
[----:B------:R-:W3:Y:S06]  /*60f0*/  @!P0 LD.E.64 R32, [R34.64] ;  /* 0x0000000622208980 */ /* 0x000eec000c101b00 */
[----:B------:R-:W4:Y:S01]  /*6100*/  LD.E.128 R8, [R8.64] ;  /* 0x0000000608087980 */ /* 0x000f22000c101d00 */
[C---:B--2---:R-:W-:Y:S01]  /*6110*/  @!P0 IMAD.U32 R14, R3.reuse, 0x10000, RZ ;  /* 0x00010000030e8824 */ /* 0x044fe200078e00ff */
[C---:B------:R-:W-:Y:S02]  /*6120*/  @!P0 SHF.L.U32 R4, R2.reuse, 0x10, RZ ;  /* 0x0000001002048819 */ /* 0x040fe400000006ff */
[----:B------:R-:W-:Y:S02]  /*6130*/  @!P0 LOP3.LUT R5, R2, 0xffff0000, RZ, 0xc0, !PT ;  /* 0xffff000002058812 */ /* 0x000fe400078ec0ff */
[----:B------:R-:W-:Y:S02]  /*6140*/  @!P0 LOP3.LUT R12, R3, 0xffff0000, RZ, 0xc0, !PT ;  /* 0xffff0000030c8812 */ /* 0x000fe400078ec0ff */
[C---:B---3--:R-:W-:Y:S02]  /*6150*/  @!P0 SHF.L.U32 R15, R32.reuse, 0x10, RZ ;  /* 0x00000010200f8819 */ /* 0x048fe400000006ff */
[----:B------:R-:W-:Y:S02]  /*6160*/  @!P0 LOP3.LUT R16, R32, 0xffff0000, RZ, 0xc0, !PT ;  /* 0xffff000020108812 */ /* 0x000fe400078ec0ff */
[----:B------:R-:W-:Y:S01]  /*6170*/  @!P0 SHF.L.U32 R17, R33, 0x10, RZ ;  /* 0x0000001021118819 */ /* 0x000fe200000006ff */
[C---:B----4-:R-:W-:Y:S01]  /*6180*/  @!P0 IMAD.U32 R3, R8.reuse, 0x10000, RZ ;  /* 0x0001000008038824 */ /* 0x050fe200078e00ff */
[----:B------:R-:W-:Y:S02]  /*6190*/  @!P0 LOP3.LUT R0, R8, 0xffff0000, RZ, 0xc0, !PT ;  /* 0xffff000008008812 */ /* 0x000fe400078ec0ff */
[----:B------:R-:W-:Y:S02]  /*61a0*/  @!P0 LOP3.LUT R2, R9, 0xffff0000, RZ, 0xc0, !PT ;  /* 0xffff000009028812 */ /* 0x000fe400078ec0ff */
[----:B------:R-:W-:Y:S01]  /*61b0*/  @!P0 LOP3.LUT R18, R33, 0xffff0000, RZ, 0xc0, !PT ;  /* 0xffff000021128812 */ /* 0x000fe200078ec0ff */
[C---:B------:R-:W-:Y:S02]  /*61c0*/  @!P0 FMUL.FTZ R31, R0.reuse, R15 ;  /* 0x0000000f001f8220 */ /* 0x040fe40000410000 */
[-C--:B------:R-:W-:Y:S02]  /*61d0*/  @!P0 FMUL.FTZ R0, R0, R4.reuse ;  /* 0x0000000400008220 */ /* 0x080fe40000410000 */
[----:B------:R-:W-:Y:S01]  /*61e0*/  @!P0 FFMA.FTZ R37, R3, R4, -R31 ;  /* 0x0000000403258223 */ /* 0x000fe2000001081f */
[----:B------:R-:W-:Y:S01]  /*61f0*/  @!P0 LOP3.LUT R4, R11, 0xffff0000, RZ, 0xc0, !PT ;  /* 0xffff00000b048812 */ /* 0x000fe200078ec0ff */
[----:B------:R-:W-:Y:S01]  /*6200*/  @!P0 FFMA.FTZ R0, R15, R3, R0 ;  /* 0x000000030f008223 */ /* 0x000fe20000010000 */
[----:B------:R-:W-:Y:S01]  /*6210*/  @!P0 SHF.L.U32 R15, R9, 0x10, RZ ;  /* 0x00000010090f8819 */ /* 0x000fe200000006ff */
[----:B------:R-:W-:Y:S01]  /*6220*/  @!P0 FMUL.FTZ R31, R2, R16 ;  /* 0x00000010021f8220 */ /* 0x000fe20000410000 */
[----:B------:R-:W-:Y:S01]  /*6230*/  @!P0 LOP3.LUT R3, R10, 0xffff0000, RZ, 0xc0, !PT ;  /* 0xffff00000a038812 */ /* 0x000fe200078ec0ff */
[-C--:B------:R-:W-:Y:S02]  /*6240*/  @!P0 FMUL.FTZ R2, R2, R5.reuse ;  /* 0x0000000502028220 */ /* 0x080fe40000410000 */
[----:B------:R-:W-:Y:S01]  /*6250*/  @!P0 FFMA.FTZ R36, R15, R5, -R31 ;  /* 0x000000050f248223 */ /* 0x000fe2000001081f */
[----:B------:R-:W-:Y:S01]  /*6260*/  @!P0 SHF.L.U32 R5, R10, 0x10, RZ ;  /* 0x000000100a058819 */ /* 0x000fe200000006ff */
[C---:B------:R-:W-:Y:S02]  /*6270*/  @!P0 FMUL.FTZ R32, R3.reuse, R17 ;  /* 0x0000001103208220 */ /* 0x040fe40000410000 */
[----:B------:R-:W-:Y:S02]  /*6280*/  @!P0 FMUL.FTZ R3, R3, R14 ;  /* 0x0000000e03038220 */ /* 0x000fe40000410000 */
[----:B------:R-:W-:Y:S02]  /*6290*/  @!P0 IMAD.U32 R31, R11, 0x10000, RZ ;  /* 0x000100000b1f8824 */ /* 0x000fe400078e00ff */
[C---:B------:R-:W-:Y:S02]  /*62a0*/  @!P0 FMUL.FTZ R33, R4.reuse, R18 ;  /* 0x0000001204218220 */ /* 0x040fe40000410000 */
[----:B------:R-:W-:Y:S02]  /*62b0*/  @!P0 FMUL.FTZ R4, R4, R12 ;  /* 0x0000000c04048220 */ /* 0x000fe40000410000 */
[----:B------:R-:W-:Y:S01]  /*62c0*/  @!P0 FFMA.FTZ R2, R16, R15, R2 ;  /* 0x0000000f10028223 */ /* 0x000fe20000010002 */
[----:B------:R-:W-:Y:S01]  /*62d0*/  MOV R15, R49 ;  /* 0x00000031000f7202 */ /* 0x000fe20000000f00 */
[----:B------:R-:W-:Y:S02]  /*62e0*/  @!P0 FFMA.FTZ R3, R17, R5, R3 ;  /* 0x0000000511038223 */ /* 0x000fe40000010003 */
[----:B------:R-:W-:Y:S01]  /*62f0*/  @!P0 FFMA.FTZ R32, R5, R14, -R32 ;  /* 0x0000000e05208223 */ /* 0x000fe20000010820 */
[----:B------:R-:W-:Y:S01]  /*6300*/  MOV R14, R50 ;  /* 0x00000032000e7202 */ /* 0x000fe20000000f00 */
[----:B------:R-:W-:Y:S01]  /*6310*/  @!P0 FFMA.FTZ R4, R18, R31, R4 ;  /* 0x0000001f12048223 */ /* 0x000fe20000010004 */
[----:B------:R-:W-:Y:S01]  /*6320*/  @!P0 F2FP.BF16.PACK_AB R2, R2, R36 ;  /* 0x000000240202823e */ /* 0x000fe200000010ff */
[----:B------:R-:W-:Y:S01]  /*6330*/  @!P0 FFMA.FTZ R33, R31, R12, -R33 ;  /* 0x0000000c1f218223 */ /* 0x000fe20000010821 */
[----:B------:R-:W-:Y:S01]  /*6340*/  @!P0 F2FP.BF16.PACK_AB R12, R0, R37 ;  /* 0x00000025000c823e */ /* 0x000fe200000010ff */
[----:B------:R-:W-:Y:S01]  /*6350*/  IMAD.WIDE.U32 R14, R120, 0x60, R14 ;  /* 0x00000060780e7825 */ /* 0x000fe200078e000e */
[----:B------:R-:W-:Y:S02]  /*6360*/  @!P0 F2FP.BF16.PACK_AB R3, R3, R32 ;  /* 0x000000200303823e */ /* 0x000fe400000010ff */
[----:B------:R-:W-:Y:S01]  /*6370*/  @!P0 F2FP.BF16.PACK_AB R0, R4, R33 ;  /* 0x000000210400823e */ /* 0x000fe200000010ff */
[----:B------:R-:W-:Y:S01]  /*6380*/  IMAD R16, R121, 0x60, RZ ;  /* 0x0000006079107824 */ /* 0x000fe200078e02ff */
[----:B------:R-:W-:Y:S01]  /*6390*/  MOV R4, R14 ;  /* 0x0000000e00047202 */ /* 0x000fe20000000f00 */
[----:B------:R-:W-:Y:S01]  /*63a0*/  @!P0 IMAD.MOV.U32 R9, RZ, RZ, R2 ;  /* 0x000000ffff098224 */ /* 0x000fe200078e0002 */
[----:B------:R-:W-:Y:S01]  /*63b0*/  @!P0 MOV R8, R12 ;  /* 0x0000000c00088202 */ /* 0x000fe20000000f00 */
[----:B------:R-:W-:Y:S01]  /*63c0*/  IMAD.IADD R5, R15, 0x1, R16 ;  /* 0x000000010f057824 */ /* 0x000fe200078e0210 */
[----:B------:R-:W-:Y:S02]  /*63d0*/  @!P0 MOV R10, R3 ;  /* 0x00000003000a8202 */ /* 0x000fe40000000f00 */
[----:B------:R-:W-:Y:S05]  /*63e0*/  @!P0 MOV R11, R0 ;  /* 0x00000000000b8202 */ /* 0x000fea0000000f00 */
[----:B------:R1:W-:Y:S02]  /*63f0*/  ST.E.128 [R4.64], R8 ;  /* 0x0000000804007985 */ /* 0x0003e4000c101d06 */
.L_x_4858:
[----:B------:R-:W-:Y:S05]  /*6400*/  BSYNC B0 ;  /* 0x0000000000007941 */ /* 0x000fea0003800000 */
.L_x_4857:
        /* <DEDUP_REMOVED lines=53> */
.L_x_4860:
[----:B------:R-:W-:Y:S05]  /*6760*/  BSYNC B0 ;  /* 0x0000000000007941 */ /* 0x000fea0003800000 */
.L_x_4859:
        /* <DEDUP_REMOVED lines=53> */
.L_x_4862:
[----:B------:R-:W-:Y:S05]  /*6ac0*/  BSYNC B0 ;  /* 0x0000000000007941 */ /* 0x000fea0003800000 */
.L_x_4861:
        /* <DEDUP_REMOVED lines=8> */
[----:B------:R-:W4:Y:S02]  /*6b50*/  @!P0 LD.E.64 R2, [R6.64+0xc0] ;  /* 0x0000c00606028980 */ /* 0x000f24000c101b00 */
[----:B----4-:R-:W-:Y:S01]  /*6b60*/  @!P0 IMAD.U32 R4, R2, 0x10000, RZ ;  /* 0x0001000002048824 */ /* 0x010fe200078e00ff */
[----:B--2---:R-:W-:Y:S01]  /*6b70*/  @!P0 LOP3.LUT R0, R8, 0xffff0000, RZ, 0xc0, !PT ;  /* 0xffff000008008812 */ /* 0x004fe200078ec0ff */
[C---:B------:R-:W-:Y:S01]  /*6b80*/  @!P0 IMAD.U32 R7, R3.reuse, 0x10000, RZ ;  /* 0x0001000003078824 */ /* 0x040fe200078e00ff */
[----:B---3--:R-:W-:Y:S02]  /*6b90*/  @!P0 SHF.L.U32 R12, R14, 0x10, RZ ;  /* 0x000000100e0c8819 */ /* 0x008fe400000006ff */
[----:B------:R-:W-:Y:S02]  /*6ba0*/  @!P0 LOP3.LUT R6, R3, 0xffff0000, RZ, 0xc0, !PT ;  /* 0xffff000003068812 */ /* 0x000fe400078ec0ff */
        /* <DEDUP_REMOVED lines=13> */
[C---:B------:R-:W-:Y:S01]  /*6c80*/  @!P0 IMAD.U32 R14, R15.reuse, 0x10000, RZ ;  /* 0x000100000f0e8824 */ /* 0x040fe200078e00ff */
[----:B------:R-:W-:Y:S01]  /*6c90*/  @!P0 LOP3.LUT R15, R15, 0xffff0000, RZ, 0xc0, !PT ;  /* 0xffff00000f0f8812 */ /* 0x000fe200078ec0ff */
[-C--:B------:R-:W-:Y:S01]  /*6ca0*/  @!P0 FMUL.FTZ R2, R2, R5.reuse ;  /* 0x0000000502028220 */ /* 0x080fe20000410000 */
[----:B------:R-:W-:Y:S01]  /*6cb0*/  @!P0 MOV R8, R0 ;  /* 0x0000000000088202 */ /* 0x000fe20000000f00 */
[----:B------:R-:W-:Y:S01]  /*6cc0*/  @!P0 FFMA.FTZ R31, R12, R5, -R16 ;  /* 0x000000050c1f8223 */ /* 0x000fe20000010810 */
[----:B------:R-:W-:Y:S01]  /*6cd0*/  @!P0 SHF.L.U32 R5, R10, 0x10, RZ ;  /* 0x000000100a058819 */ /* 0x000fe200000006ff */
[C---:B------:R-:W-:Y:S02]  /*6ce0*/  @!P0 FMUL.FTZ R17, R3.reuse, R14 ;  /* 0x0000000e03118220 */ /* 0x040fe40000410000 */
        /* <DEDUP_REMOVED lines=18> */
.L_x_4856:
[----:B------:R-:W-:Y:S05]  /*6e10*/  BSYNC B1 ;  /* 0x0000000000017941 */ /* 0x000fea0003800000 */
.L_x_4855:
[----:B------:R-:W2:Y:S02]  /*6e20*/  LD.E R0, [R24.64+0xd0] ;  /* 0x0000d00618007980 */ /* 0x000ea4000c101900 */
[----:B--2---:R-:W-:Y:S05]  /*6e30*/  IMAD.U32 R0, R0, -0x20, RZ ;  /* 0xffffffe000007824 */ /* 0x004fea00078e00ff */
[C---:B------:R-:W-:Y:S02]  /*6e40*/  LEA R26, P1, R0.reuse, R26, 0x1 ;  /* 0x0000001a001a7211 */ /* 0x040fe400078208ff */
[C---:B------:R-:W-:Y:S02]  /*6e50*/  LEA R44, P0, R0.reuse, R44, 0x1 ;  /* 0x0000002c002c7211 */ /* 0x040fe400078008ff */
[C---:B------:R-:W-:Y:S02]  /*6e60*/  LEA.HI.X.SX32 R27, R0.reuse, R27, 0x1, P1 ;  /* 0x0000001b001b7211 */ /* 0x040fe400008f0eff */
[----:B------:R-:W-:Y:S01]  /*6e70*/  LEA.HI.X.SX32 R45, R0, R45, 0x1, P0 ;  /* 0x0000002d002d7211 */ /* 0x000fe200000f0eff */
[----:B------:R-:W-:-:S05]  /*6e80*/  BRA `(.L_x_4863) ;  /* 0x00006c3000007947 */ /* 0x000fca0003800000 */
.L_x_4830:
[----:B---3--:R-:W-:Y:S01]  /*6e90*/  BSSY B2, `(.L_x_4864) ;  /* 0x0000184000027945 */ /* 0x008fe20003800000 */
[----:B------:R-:W-:-:S05]  /*6ea0*/  @!P2 BRA `(.L_x_4865) ;  /* 0x000018200000a947 */ /* 0x000fca0003800000 */
[----:B-----5:R-:W-:Y:S01]  /*6eb0*/  ISETP.GE.AND P0, PT, R20, R57, PT ;  /* 0x000000391400720c */ /* 0x020fe20003f06270 */
[----:B------:R-:W-:Y:S01]  /*6ec0*/  @!UPT UIADD3 URZ, URZ, URZ, URZ ;  /* 0x0000003f3f3ff290 */ /* 0x000fe2000fffe03f */
[----:B------:R-:W-:Y:S11]  /*6ed0*/  BSSY B1, `(.L_x_4866) ;  /* 0x000005e000017945 */ /* 0x000ff60003800000 */
[----:B------:R-:W-:-:S05]  /*6ee0*/  @P0 BRA `(.L_x_4867) ;  /* 0x000005c000000947 */ /* 0x000fca0003800000 */
[----:B------:R-:W-:Y:S01]  /*6ef0*/  IMAD.MOV.U32 R2, RZ, RZ, R56 ;  /* 0x000000ffff027224 */ /* 0x000fe200078e0038 */
[----:B------:R-:W-:Y:S01]  /*6f00*/  MOV R3, R51 ;  /* 0x0000003300037202 */ /* 0x000fe20000000f00 */
[----:B------:R-:W-:Y:S01]  /*6f10*/  BSSY B0, `(.L_x_4868) ;  /* 0x0000056000007945 */ /* 0x000fe20003800000 */
[----:B------:R-:W-:Y:S03]  /*6f20*/  ISETP.GE.AND P0, PT, R20, R13, PT ;  /* 0x0000000d1400720c */ /* 0x000fe60003f06270 */
[----:B------:R2:W5:Y:S10]  /*6f30*/  LD.E.128 R36, [R2.64] ;  /* 0x0000000602247980 */ /* 0x000574000c101d00 */
[----:B------:R-:W-:-:S05]  /*6f40*/  @P0 BRA `(.L_x_4869) ;  /* 0x0000052000000947 */ /* 0x000fca0003800000 */
[----:B------:R-:W-:Y:S01]  /*6f50*/  LEA.HI R0, R13, R13, RZ, 0x1 ;  /* 0x0000000d0d007211 */ /* 0x000fe200078f08ff */
[----:B------:R-:W-:Y:S01]  /*6f60*/  IMAD.MOV.U32 R6, RZ, RZ, RZ ;  /* 0x000000ffff067224 */ /* 0x000fe200078e00ff */
[----:B-1----:R-:W-:Y:S01]  /*6f70*/  MOV R4, R62 ;  /* 0x0000003e00047202 */ /* 0x002fe20000000f00 */
[----:B------:R-:W-:Y:S01]  /*6f80*/  IMAD.MOV.U32 R5, RZ, RZ, R61 ;  /* 0x000000ffff057224 */ /* 0x000fe200078e003d */
[----:B------:R-:W-:Y:S01]  /*6f90*/  SHF.R.S32.HI R0, RZ, 0x1, R0 ;  /* 0x00000001ff007819 */ /* 0x000fe20000011400 */
[----:B------:R-:W-:Y:S01]  /*6fa0*/  IMAD.MOV.U32 R8, RZ, RZ, RZ ;  /* 0x000000ffff087224 */ /* 0x000fe200078e00ff */
[C---:B-----5:R-:W-:Y:S01]  /*6fb0*/  LOP3.LUT R32, R36.reuse, 0xffff0000, RZ, 0xc0, !PT ;  /* 0xffff000024207812 */ /* 0x060fe200078ec0ff */
[----:B------:R-:W-:Y:S01]  /*6fc0*/  IMAD.U32 R31, R36, 0x10000, RZ ;  /* 0x00010000241f7824 */ /* 0x000fe200078e00ff */
[----:B------:R-:W-:Y:S01]  /*6fd0*/  ISETP.GE.AND P1, PT, R20, R0, PT ;  /* 0x000000001400720c */ /* 0x000fe20003f26270 */
[--C-:B------:R-:W-:Y:S01]  /*6fe0*/  IMAD.MOV.U32 R7, RZ, RZ, R0.reuse ;  /* 0x000000ffff077224 */ /* 0x100fe200078e0000 */
[C---:B------:R-:W-:Y:S01]  /*6ff0*/  SHF.L.U32 R33, R37.reuse, 0x10, RZ ;  /* 0x0000001025217819 */ /* 0x040fe200000006ff */
[C---:B------:R-:W-:Y:S01]  /*7000*/  IMAD.U32 R35, R38.reuse, 0x10000, RZ ;  /* 0x0001000026237824 */ /* 0x040fe200078e00ff */
[----:B------:R-:W-:Y:S02]  /*7010*/  LOP3.LUT R34, R37, 0xffff0000, RZ, 0xc0, !PT ;  /* 0xffff000025227812 */ /* 0x000fe400078ec0ff */
[----:B------:R-:W-:Y:S02]  /*7020*/  LOP3.LUT R36, R38, 0xffff0000, RZ, 0xc0, !PT ;  /* 0xffff000026247812 */ /* 0x000fe400078ec0ff */
[C---:B------:R-:W-:Y:S02]  /*7030*/  SHF.L.U32 R37, R39.reuse, 0x10, RZ ;  /* 0x0000001027257819 */ /* 0x040fe400000006ff */
[----:B------:R-:W-:Y:S03]  /*7040*/  LOP3.LUT R38, R39, 0xffff0000, RZ, 0xc0, !PT ;  /* 0xffff000027267812 */ /* 0x000fe600078ec0ff */
[----:B------:R-:W-:Y:S01]  /*7050*/  @P1 IMAD.MOV R6, RZ, RZ, -R0 ;  /* 0x000000ffff061224 */ /* 0x000fe200078e0a00 */
[C---:B------:R-:W-:Y:S02]  /*7060*/  @P1 IADD3 R7, -R0.reuse, RZ, RZ ;  /* 0x000000ff00071210 */ /* 0x040fe40007ffe1ff */
[----:B------:R-:W-:Y:S02]  /*7070*/  @P1 IADD3 R8, -R0, RZ, RZ ;  /* 0x000000ff00081210 */ /* 0x000fe40007ffe1ff */
[C---:B------:R-:W-:Y:S04]  /*7080*/  LEA R4, P0, R6.reuse, R4, 0x1 ;  /* 0x0000000406047211 */ /* 0x040fe800078008ff */
[----:B------:R-:W-:Y:S02]  /*7090*/  LEA.HI.X.SX32 R5, R6, R5, 0x1, P0 ;  /* 0x0000000506057211 */ /* 0x000fe400000f0eff */
[C---:B--2---:R-:W-:Y:S03]  /*70a0*/  LEA R2, P0, R7.reuse, R2, 0x1 ;  /* 0x0000000207027211 */ /* 0x044fe600078008ff */
[----:B------:R1:W2:Y:S01]  /*70b0*/  LD.E.128 R52, [R4.64] ;  /* 0x0000000604347980 */ /* 0x0002a2000c101d00 */
[----:B------:R-:W-:Y:S07]  /*70c0*/  LEA.HI.X.SX32 R3, R7, R3, 0x1, P0 ;  /* 0x0000000307037211 */ /* 0x000fee00000f0eff */
[----:B-1----:R1:W3:Y:S02]  /*70d0*/  LD.E.128 R4, [R2.64] ;  /* 0x0000000602047980 */ /* 0x0022e4000c101d00 */
[----:B-1----:R-:W-:Y:S01]  /*70e0*/  IMAD.MOV.U32 R2, RZ, RZ, R63 ;  /* 0x000000ffff027224 */ /* 0x002fe200078e003f */
[----:B------:R-:W-:Y:S04]  /*70f0*/  MOV R3, R60 ;  /* 0x0000003c00037202 */ /* 0x000fe80000000f00 */
[C---:B------:R-:W-:Y:S04]  /*7100*/  LEA R2, P0, R8.reuse, R2, 0x1 ;  /* 0x0000000208027211 */ /* 0x040fe800078008ff */
[----:B------:R-:W-:Y:S05]  /*7110*/  LEA.HI.X.SX32 R3, R8, R3, 0x1, P0 ;  /* 0x0000000308037211 */ /* 0x000fea00000f0eff */
[----:B------:R1:W4:Y:S01]  /*7120*/  LD.E.128 R40, [R2.64] ;  /* 0x0000000602287980 */ /* 0x000322000c101d00 */
[----:B--2---:R-:W-:Y:S01]  /*7130*/  IMAD.U32 R0, R52, 0x10000, RZ ;  /* 0x0001000034007824 */ /* 0x004fe200078e00ff */
[C---:B------:R-:W-:Y:S01]  /*7140*/  LOP3.LUT R10, R54.reuse, 0xffff0000, RZ, 0xc0, !PT ;  /* 0xffff0000360a7812 */ /* 0x040fe200078ec0ff */
[----:B------:R-:W-:Y:S01]  /*7150*/  IMAD.U32 R9, R54, 0x10000, RZ ;  /* 0x0001000036097824 */ /* 0x000fe200078e00ff */
[----:B-1----:R-:W-:Y:S01]  /*7160*/  LOP3.LUT R2, R52, 0xffff0000, RZ, 0xc0, !PT ;  /* 0xffff000034027812 */ /* 0x002fe200078ec0ff */
[----:B------:R-:W-:Y:S01]  /*7170*/  @!P1 FADD.FTZ R0, -R0, -RZ ;  /* 0x800000ff00009221 */ /* 0x000fe20000010100 */
[----:B------:R-:W-:Y:S01]  /*7180*/  SHF.L.U32 R11, R55, 0x10, RZ ;  /* 0x00000010370b7819 */ /* 0x000fe200000006ff */
[----:B------:R-:W-:Y:S01]  /*7190*/  @!P1 FADD.FTZ R9, -R9, -RZ ;  /* 0x800000ff09099221 */ /* 0x000fe20000010100 */
[C---:B------:R-:W-:Y:S01]  /*71a0*/  SHF.L.U32 R3, R53.reuse, 0x10, RZ ;  /* 0x0000001035037819 */ /* 0x040fe200000006ff */
[----:B------:R-:W-:Y:S01]  /*71b0*/  @!P1 FADD.FTZ R10, -R10, -RZ ;  /* 0x800000ff0a0a9221 */ /* 0x000fe20000010100 */
[----:B------:R-:W-:Y:S01]  /*71c0*/  LOP3.LUT R8, R53, 0xffff0000, RZ, 0xc0, !PT ;  /* 0xffff000035087812 */ /* 0x000fe200078ec0ff */
[----:B------:R-:W-:Y:S01]  /*71d0*/  @!P1 FADD.FTZ R2, -R2, -RZ ;  /* 0x800000ff02029221 */ /* 0x000fe20000010100 */
[----:B------:R-:W-:Y:S01]  /*71e0*/  LOP3.LUT R12, R55, 0xffff0000, RZ, 0xc0, !PT ;  /* 0xffff0000370c7812 */ /* 0x000fe200078ec0ff */
[----:B------:R-:W-:Y:S02]  /*71f0*/  @!P1 FADD.FTZ R11, -R11, -RZ ;  /* 0x800000ff0b0b9221 */ /* 0x000fe40000010100 */
[----:B------:R-:W-:Y:S02]  /*7200*/  @!P1 FADD.FTZ R3, -R3, -RZ ;  /* 0x800000ff03039221 */ /* 0x000fe40000010100 */
[----:B------:R-:W-:Y:S02]  /*7210*/  @!P1 FADD.FTZ R8, -R8, -RZ ;  /* 0x800000ff08089221 */ /* 0x000fe40000010100 */
[----:B------:R-:W-:Y:S02]  /*7220*/  @!P1 FADD.FTZ R12, -R12, -RZ ;  /* 0x800000ff0c0c9221 */ /* 0x000fe40000010100 */
[C---:B---3--:R-:W-:Y:S01]  /*7230*/  IMAD.U32 R14, R4.reuse, 0x10000, RZ ;  /* 0x00010000040e7824 */ /* 0x048fe200078e00ff */
[----:B------:R-:W-:Y:S02]  /*7240*/  LOP3.LUT R15, R4, 0xffff0000, RZ, 0xc0, !PT ;  /* 0xffff0000040f7812 */ /* 0x000fe400078ec0ff */
[C---:B------:R-:W-:Y:S01]  /*7250*/  SHF.L.U32 R16, R5.reuse, 0x10, RZ ;  /* 0x0000001005107819 */ /* 0x040fe200000006ff */
[----:B------:R-:W-:Y:S01]  /*7260*/  FMUL.FTZ R0, R14, R0 ;  /* 0x000000000e007220 */ /* 0x000fe20000410000 */
[----:B------:R-:W-:Y:S01]  /*7270*/  LOP3.LUT R4, R5, 0xffff0000, RZ, 0xc0, !PT ;  /* 0xffff000005047812 */ /* 0x000fe200078ec0ff */
[C---:B------:R-:W-:Y:S01]  /*7280*/  IMAD.U32 R5, R6.reuse, 0x10000, RZ ;  /* 0x0001000006057824 */ /* 0x040fe200078e00ff */
[----:B------:R-:W-:Y:S01]  /*7290*/  LOP3.LUT R6, R6, 0xffff0000, RZ, 0xc0, !PT ;  /* 0xffff000006067812 */ /* 0x000fe200078ec0ff */
[----:B------:R-:W-:Y:S01]  /*72a0*/  FMUL.FTZ R2, R15, R2 ;  /* 0x000000020f027220 */ /* 0x000fe20000410000 */
[----:B------:R-:W-:Y:S01]  /*72b0*/  SHF.L.U32 R18, R7, 0x10, RZ ;  /* 0x0000001007127819 */ /* 0x000fe200000006ff */
[----:B------:R-:W-:Y:S01]  /*72c0*/  FMUL.FTZ R5, R5, R9 ;  /* 0x0000000905057220 */ /* 0x000fe20000410000 */
[----:B------:R-:W-:Y:S01]  /*72d0*/  LOP3.LUT R17, R7, 0xffff0000, RZ, 0xc0, !PT ;  /* 0xffff000007117812 */ /* 0x000fe200078ec0ff */
        /* <DEDUP_REMOVED lines=16> */
[----:B------:R-:W-:Y:S02]  /*73e0*/  FFMA.FTZ R4, R34, R12, R4 ;  /* 0x0000000c22047223 */ /* 0x000fe40000010004 */
[----:B------:R-:W-:Y:S02]  /*73f0*/  FFMA.FTZ R5, R35, R14, R5 ;  /* 0x0000000e23057223 */ /* 0x000fe40000010005 */
[----:B------:R-:W-:Y:S01]  /*7400*/  FFMA.FTZ R6, R36, R15, R6 ;  /* 0x0000000f24067223 */ /* 0x000fe20000010006 */
[----:B------:R-:W-:Y:S01]  /*7410*/  F2FP.BF16.PACK_AB R36, R2, R0 ;  /* 0x000000000224723e */ /* 0x000fe200000010ff */
[----:B------:R-:W-:Y:S01]  /*7420*/  FFMA.FTZ R7, R37, R16, R7 ;  /* 0x0000001025077223 */ /* 0x000fe20000010007 */
[----:B------:R-:W-:Y:S01]  /*7430*/  F2FP.BF16.PACK_AB R37, R4, R3 ;  /* 0x000000030425723e */ /* 0x000fe200000010ff */
[----:B------:R-:W-:Y:S01]  /*7440*/  FFMA.FTZ R8, R38, R17, R8 ;  /* 0x0000001126087223 */ /* 0x000fe20000010008 */
[----:B------:R-:W-:Y:S04]  /*7450*/  F2FP.BF16.PACK_AB R38, R6, R5 ;  /* 0x000000050626723e */ /* 0x000fe800000010ff */
[----:B------:R-:W-:Y:S02]  /*7460*/  F2FP.BF16.PACK_AB R39, R8, R7 ;  /* 0x000000070827723e */ /* 0x000fe400000010ff */
.L_x_4869:
[----:B------:R-:W-:Y:S05]  /*7470*/  BSYNC B0 ;  /* 0x0000000000007941 */ /* 0x000fea0003800000 */
.L_x_4868:
[----:B--2---:R-:W-:Y:S02]  /*7480*/  MOV R2, R50 ;  /* 0x0000003200027202 */ /* 0x004fe40000000f00 */
[----:B------:R-:W-:Y:S05]  /*7490*/  MOV R3, R49 ;  /* 0x0000003100037202 */ /* 0x000fea0000000f00 */
[----:B-----5:R2:W-:Y:S02]  /*74a0*/  ST.E.128 [R2.64], R36 ;  /* 0x0000002402007985 */ /* 0x0205e4000c101d06 */
.L_x_4867:
[----:B------:R-:W-:Y:S05]  /*74b0*/  BSYNC B1 ;  /* 0x0000000000017941 */ /* 0x000fea0003800000 */
.L_x_4866:
[----:B------:R-:W-:Y:S01]  /*74c0*/  ISETP.GE.AND P0, PT, R22, R57, PT ;  /* 0x000000391600720c */ /* 0x000fe20003f06270 */
[----:B------:R-:W-:Y:S01]  /*74d0*/  @!UPT UIADD3 URZ, URZ, URZ, URZ ;  /* 0x0000003f3f3ff290 */ /* 0x000fe2000fffe03f */
[----:B------:R-:W-:Y:S11]  /*74e0*/  BSSY B1, `(.L_x_4870) ;  /* 0x000005e000017945 */ /* 0x000ff60003800000 */
[----:B------:R-:W-:-:S05]  /*74f0*/  @P0 BRA `(.L_x_4871) ;  /* 0x000005c000000947 */ /* 0x000fca0003800000 */
[----:B--2---:R-:W-:Y:S01]  /*7500*/  IMAD.MOV.U32 R2, RZ, RZ, R56 ;  /* 0x000000ffff027224 */ /* 0x004fe200078e0038 */
[----:B------:R-:W-:Y:S01]  /*7510*/  MOV R3, R51 ;  /* 0x0000003300037202 */ /* 0x000fe20000000f00 */
[----:B------:R-:W-:Y:S01]  /*7520*/  BSSY B0, `(.L_x_4872) ;  /* 0x0000056000007945 */ /* 0x000fe20003800000 */
[----:B------:R-:W-:Y:S03]  /*7530*/  ISETP.GE.AND P0, PT, R22, R13, PT ;  /* 0x0000000d1600720c */ /* 0x000fe60003f06270 */
[----:B------:R2:W5:Y:S10]  /*7540*/  LD.E.128 R36, [R2.64+0x80] ;  /* 0x0000800602247980 */ /* 0x000574000c101d00 */
        /* <DEDUP_REMOVED lines=23> */
[----:B------:R1:W2:Y:S01]  /*76c0*/  LD.E.128 R52, [R4.64+0x80] ;  /* 0x0000800604347980 */ /* 0x0002a2000c101d00 */
[----:B------:R-:W-:Y:S07]  /*76d0*/  LEA.HI.X.SX32 R3, R7, R3, 0x1, P0 ;  /* 0x0000000307037211 */ /* 0x000fee00000f0eff */
[----:B-1----:R1:W3:Y:S02]  /*76e0*/  LD.E.128 R4, [R2.64+0x80] ;  /* 0x0000800602047980 */ /* 0x0022e4000c101d00 */
[----:B-1----:R-:W-:Y:S01]  /*76f0*/  IMAD.MOV.U32 R2, RZ, RZ, R63 ;  /* 0x000000ffff027224 */ /* 0x002fe200078e003f */
[----:B------:R-:W-:Y:S04]  /*7700*/  MOV R3, R60 ;  /* 0x0000003c00037202 */ /* 0x000fe80000000f00 */
[C---:B------:R-:W-:Y:S04]  /*7710*/  LEA R2, P0, R8.reuse, R2, 0x1 ;  /* 0x0000000208027211 */ /* 0x040fe800078008ff */
[----:B------:R-:W-:Y:S05]  /*7720*/  LEA.HI.X.SX32 R3, R8, R3, 0x1, P0 ;  /* 0x0000000308037211 */ /* 0x000fea00000f0eff */
[----:B------:R1:W4:Y:S01]  /*7730*/  LD.E.128 R40, [R2.64+0x80] ;  /* 0x0000800602287980 */ /* 0x000322000c101d00 */
        /* <DEDUP_REMOVED lines=52> */
.L_x_4873:
[----:B------:R-:W-:Y:S05]  /*7a80*/  BSYNC B0 ;  /* 0x0000000000007941 */ /* 0x000fea0003800000 */
.L_x_4872:
[----:B--2---:R-:W-:Y:S02]  /*7a90*/  MOV R2, R50 ;  /* 0x0000003200027202 */ /* 0x004fe40000000f00 */
[----:B------:R-:W-:Y:S05]  /*7aa0*/  MOV R3, R49 ;  /* 0x0000003100037202 */ /* 0x000fea0000000f00 */
[----:B-----5:R2:W-:Y:S02]  /*7ab0*/  ST.E.128 [R2.64+0x80], R36 ;  /* 0x0000802402007985 */ /* 0x0205e4000c101d06 */
.L_x_4871:
[----:B------:R-:W-:Y:S05]  /*7ac0*/  BSYNC B1 ;  /* 0x0000000000017941 */ /* 0x000fea0003800000 */
.L_x_4870:
        /* <DEDUP_REMOVED lines=92> */
.L_x_4877:
[----:B------:R-:W-:Y:S05]  /*8090*/  BSYNC B0 ;  /* 0x0000000000007941 */ /* 0x000fea0003800000 */
.L_x_4876:
[----:B--2---:R-:W-:Y:S02]  /*80a0*/  MOV R2, R50 ;  /* 0x0000003200027202 */ /* 0x004fe40000000f00 */
[----:B------:R-:W-:Y:S05]  /*80b0*/  MOV R3, R49 ;  /* 0x0000003100037202 */ /* 0x000fea0000000f00 */
[----:B-----5:R2:W-:Y:S02]  /*80c0*/  ST.E.128 [R2.64+0x100], R36 ;  /* 0x0001002402007985 */ /* 0x0205e4000c101d06 */
.L_x_4875:
[----:B------:R-:W-:Y:S05]  /*80d0*/  BSYNC B1 ;  /* 0x0000000000017941 */ /* 0x000fea0003800000 */
.L_x_4874:
[----:B------:R-:W-:Y:S11]  /*80e0*/  ISETP.GE.AND P0, PT, R23, R57, PT ;  /* 0x000000391700720c */ /* 0x000ff60003f06270 */
[----:B------:R-:W-:Y:S02]  /*80f0*/  @!UPT UIADD3 URZ, URZ, URZ, URZ ;  /* 0x0000003f3f3ff290 */ /* 0x000fe4000fffe03f */
        /* <DEDUP_REMOVED lines=89> */
.L_x_4879:
[----:B------:R-:W-:Y:S05]  /*8690*/  BSYNC B0 ;  /* 0x0000000000007941 */ /* 0x000fea0003800000 */
.L_x_4878:
[----:B--2---:R-:W-:Y:S02]  /*86a0*/  MOV R2, R50 ;  /* 0x0000003200027202 */ /* 0x004fe40000000f00 */
[----:B------:R-:W-:Y:S05]  /*86b0*/  MOV R3, R49 ;  /* 0x0000003100037202 */ /* 0x000fea0000000f00 */
[----:B-----5:R2:W-:Y:S02]  /*86c0*/  ST.E.128 [R2.64+0x180], R36 ;  /* 0x0001802402007985 */ /* 0x0205e4000c101d06 */
.L_x_4865:
[----:B------:R-:W-:Y:S05]  /*86d0*/  BSYNC B2 ;  /* 0x0000000000027941 */ /* 0x000fea0003800000 */
.L_x_4864:
        /* <DEDUP_REMOVED lines=9> */
[C---:B--2---:R-:W-:Y:S01]  /*8770*/  LEA R2, P0, R159.reuse, R56, 0x1 ;  /* 0x000000389f027211 */ /* 0x044fe200078008ff */
        /* <DEDUP_REMOVED lines=15> */
[C---:B------:R-:W-:Y:S02]  /*8870*/  SHF.L.U32 R34, R10.reuse, 0x10, RZ ;  /* 0x000000100a227819 */ /* 0x040fe400000006ff */
[----:B------:R-:W-:Y:S02]  /*8880*/  LOP3.LUT R35, R10, 0xffff0000, RZ, 0xc0, !PT ;  /* 0xffff00000a237812 */ /* 0x000fe400078ec0ff */
[----:B------:R-:W-:Y:S07]  /*8890*/  LOP3.LUT R31, R8, 0xffff0000, RZ, 0xc0, !PT ;  /* 0xffff0000081f7812 */ /* 0x000fee00078ec0ff */
[----:B------:R-:W-:Y:S01]  /*88a0*/  @P1 IMAD.MOV R4, RZ, RZ, -R0 ;  /* 0x000000ffff041224 */ /* 0x000fe200078e0a00 */
[----:B------:R-:W-:Y:S04]  /*88b0*/  @P1 IADD3 R5, -R0, RZ, RZ ;  /* 0x000000ff00051210 */ /* 0x000fe80007ffe1ff */
[C---:B-1----:R-:W-:Y:S02]  /*88c0*/  LEA R2, P0, R5.reuse, R2, 0x1 ;  /* 0x0000000205027211 */ /* 0x042fe400078008ff */
[----:B------:R-:W-:Y:S02]  /*88d0*/  IADD3 R12, P2, R68, R4, RZ ;  /* 0x00000004440c7210 */ /* 0x000fe40007f5e0ff */
[----:B------:R-:W-:Y:S02]  /*88e0*/  LEA.HI.X.SX32 R3, R5, R3, 0x1, P0 ;  /* 0x0000000305037211 */ /* 0x000fe400000f0eff */
[----:B------:R-:W-:Y:S02]  /*88f0*/  LEA.HI.X.SX32 R15, R4, R158, 0x1, P2 ;  /* 0x0000009e040f7211 */ /* 0x000fe400010f0eff */
[C---:B------:R-:W-:Y:S01]  /*8900*/  LEA R14, P0, R12.reuse, R62, 0x1 ;  /* 0x0000003e0c0e7211 */ /* 0x040fe200078008ff */
[----:B------:R1:W2:Y:S03]  /*8910*/  LD.E.128 R4, [R2.64] ;  /* 0x0000000602047980 */ /* 0x0002a6000c101d00 */
[----:B------:R-:W-:Y:S05]  /*8920*/  LEA.HI.X R15, R12, R61, R15, 0x1, P0 ;  /* 0x0000003d0c0f7211 */ /* 0x000fea00000f0c0f */
[----:B------:R3:W4:Y:S01]  /*8930*/  LD.E.128 R52, [R14.64] ;  /* 0x000000060e347980 */ /* 0x000722000c101d00 */
        /* <DEDUP_REMOVED lines=10> */
[----:B------:R-:W-:Y:S01]  /*89e0*/  LOP3.LUT R10, R5, 0xffff0000, RZ, 0xc0, !PT ;  /* 0xffff0000050a7812 */ /* 0x000fe200078ec0ff */
[----:B------:R-:W-:Y:S01]  /*89f0*/  IMAD.U32 R17, R7, 0x10000, RZ ;  /* 0x0001000007117824 */ /* 0x000fe200078e00ff */
[----:B---3--:R-:W-:Y:S02]  /*8a00*/  SHF.L.U32 R14, R5, 0x10, RZ ;  /* 0x00000010050e7819 */ /* 0x008fe400000006ff */
        /* <DEDUP_REMOVED lines=15> */
[----:B------:R-:W-:Y:S02]  /*8b00*/  FMUL.FTZ R4, R10, R4 ;  /* 0x000000040a047220 */ /* 0x000fe40000410000 */
[----:B------:R-:W-:Y:S02]  /*8b10*/  @!P1 FADD.FTZ R5, -R5, -RZ ;  /* 0x800000ff05059221 */ /* 0x000fe40000010100 */
[----:B------:R-:W-:Y:S02]  /*8b20*/  FMUL.FTZ R2, R11, R2 ;  /* 0x000000020b027220 */ /* 0x000fe40000410000 */
[----:B------:R-:W-:Y:S02]  /*8b30*/  FMUL.FTZ R3, R14, R3 ;  /* 0x000000030e037220 */ /* 0x000fe40000410000 */
[----:B------:R-:W-:Y:S02]  /*8b40*/  @!P1 FADD.FTZ R8, -R8, -RZ ;  /* 0x800000ff08089221 */ /* 0x000fe40000010100 */
[----:B------:R-:W-:Y:S02]  /*8b50*/  FMUL.FTZ R5, R12, R5 ;  /* 0x000000050c057220 */ /* 0x000fe40000410000 */
[----:B------:R-:W-:Y:S02]  /*8b60*/  @!P1 FADD.FTZ R6, -R6, -RZ ;  /* 0x800000ff06069221 */ /* 0x000fe40000010100 */
[----:B------:R-:W-:Y:S02]  /*8b70*/  @!P1 FADD.FTZ R7, -R7, -RZ ;  /* 0x800000ff07079221 */ /* 0x000fe40000010100 */
[----:B------:R-:W-:Y:S02]  /*8b80*/  FMUL.FTZ R8, R15, R8 ;  /* 0x000000080f087220 */ /* 0x000fe40000410000 */
[----:B------:R-:W-:Y:S02]  /*8b90*/  FMUL.FTZ R6, R16, R6 ;  /* 0x0000000610067220 */ /* 0x000fe40000410000 */
[----:B------:R-:W-:Y:S02]  /*8ba0*/  FMUL.FTZ R7, R17, R7 ;  /* 0x0000000711077220 */ /* 0x000fe40000410000 */
[C---:B------:R-:W-:Y:S01]  /*8bb0*/  IMAD.U32 R9, R40.reuse, 0x10000, RZ ;  /* 0x0001000028097824 */ /* 0x040fe200078e00ff */
[----:B------:R-:W-:Y:S01]  /*8bc0*/  LOP3.LUT R10, R40, 0xffff0000, RZ, 0xc0, !PT ;  /* 0xffff0000280a7812 */ /* 0x000fe200078ec0ff */
[C---:B------:R-:W-:Y:S01]  /*8bd0*/  IMAD.U32 R11, R41.reuse, 0x10000, RZ ;  /* 0x00010000290b7824 */ /* 0x040fe200078e00ff */
[----:B------:R-:W-:Y:S01]  /*8be0*/  LOP3.LUT R12, R41, 0xffff0000, RZ, 0xc0, !PT ;  /* 0xffff0000290c7812 */ /* 0x000fe200078ec0ff */
[----:B------:R-:W-:Y:S01]  /*8bf0*/  FFMA.FTZ R0, R18, R9, R0 ;  /* 0x0000000912007223 */ /* 0x000fe20000010000 */
[C---:B------:R-:W-:Y:S01]  /*8c00*/  SHF.L.U32 R14, R42.reuse, 0x10, RZ ;  /* 0x000000102a0e7819 */ /* 0x040fe200000006ff */
[----:B------:R-:W-:Y:S01]  /*8c10*/  FFMA.FTZ R2, R31, R10, R2 ;  /* 0x0000000a1f027223 */ /* 0x000fe20000010002 */
[----:B------:R-:W-:Y:S01]  /*8c20*/  LOP3.LUT R15, R42, 0xffff0000, RZ, 0xc0, !PT ;  /* 0xffff00002a0f7812 */ /* 0x000fe200078ec0ff */
[----:B------:R-:W-:Y:S01]  /*8c30*/  FFMA.FTZ R3, R32, R11, R3 ;  /* 0x0000000b20037223 */ /* 0x000fe20000010003 */
[----:B------:R-:W-:Y:S01]  /*8c40*/  LOP3.LUT R17, R43, 0xffff0000, RZ, 0xc0, !PT ;  /* 0xffff00002b117812 */ /* 0x000fe200078ec0ff */
        /* <DEDUP_REMOVED lines=11> */
.L_x_4885:
[----:B------:R-:W-:Y:S05]  /*8d00*/  BSYNC B0 ;  /* 0x0000000000007941 */ /* 0x000fea0003800000 */
.L_x_4884:
[C---:B-1----:R-:W-:Y:S04]  /*8d10*/  LEA R2, P0, R247.reuse, R50, 0x1 ;  /* 0x00000032f7027211 */ /* 0x042fe800078008ff */
[----:B------:R-:W-:Y:S05]  /*8d20*/  LEA.HI.X R3, R247, R49, R250, 0x1, P0 ;  /* 0x00000031f7037211 */ /* 0x000fea00000f0cfa */
[----:B-----5:R1:W-:Y:S04]  /*8d30*/  ST.E.128 [R2.64], R8 ;  /* 0x0000000802007985 */ /* 0x0203e8000c101d06 */
.L_x_4883:
[----:B------:R-:W-:Y:S05]  /*8d40*/  BSYNC B1 ;  /* 0x0000000000017941 */ /* 0x000fea0003800000 */
.L_x_4882:
[----:B------:R-:W-:Y:S01]  /*8d50*/  ISETP.GE.AND P0, PT, R22, R57, PT ;  /* 0x000000391600720c */ /* 0x000fe20003f06270 */
[----:B------:R-:W-:Y:S01]  /*8d60*/  @!UPT UIADD3 URZ, URZ, URZ, URZ ;  /* 0x0000003f3f3ff290 */ /* 0x000fe2000fffe03f */
[----:B------:R-:W-:Y:S11]  /*8d70*/  BSSY B1, `(.L_x_4886) ;  /* 0x000005f000017945 */ /* 0x000ff60003800000 */
[----:B------:R-:W-:-:S05]  /*8d80*/  @P0 BRA `(.L_x_4887) ;  /* 0x000005d000000947 */ /* 0x000fca0003800000 */
[C---:B-12---:R-:W-:Y:S01]  /*8d90*/  LEA R2, P0, R76.reuse, R56, 0x1 ;  /* 0x000000384c027211 */ /* 0x046fe200078008ff */
        /* <DEDUP_REMOVED lines=20> */
[----:B-1----:R-:W-:Y:S02]  /*8ee0*/  LEA R2, P0, R5, R2, 0x1 ;  /* 0x0000000205027211 */ /* 0x002fe400078008ff */
        /* <DEDUP_REMOVED lines=67> */
.L_x_4889:
[----:B------:R-:W-:Y:S05]  /*9320*/  BSYNC B0 ;  /* 0x0000000000007941 */ /* 0x000fea0003800000 */
.L_x_4888:
[C---:B-1----:R-:W-:Y:S04]  /*9330*/  LEA R2, P0, R84.reuse, R50, 0x1 ;  /* 0x0000003254027211 */ /* 0x042fe800078008ff */
[----:B------:R-:W-:Y:S05]  /*9340*/  LEA.HI.X R3, R84, R49, R105, 0x1, P0 ;  /* 0x0000003154037211 */ /* 0x000fea00000f0c69 */
[----:B-----5:R1:W-:Y:S04]  /*9350*/  ST.E.128 [R2.64], R8 ;  /* 0x0000000802007985 */ /* 0x0203e8000c101d06 */
.L_x_4887:
[----:B------:R-:W-:Y:S05]  /*9360*/  BSYNC B1 ;  /* 0x0000000000017941 */ /* 0x000fea0003800000 */
.L_x_4886:
        /* <DEDUP_REMOVED lines=93> */
.L_x_4893:
[----:B------:R-:W-:Y:S05]  /*9940*/  BSYNC B0 ;  /* 0x0000000000007941 */ /* 0x000fea0003800000 */
.L_x_4892:
[C---:B-1----:R-:W-:Y:S04]  /*9950*/  LEA R2, P0, R83.reuse, R50, 0x1 ;  /* 0x0000003253027211 */ /* 0x042fe800078008ff */
[----:B------:R-:W-:Y:S05]  /*9960*/  LEA.HI.X R3, R83, R49, R104, 0x1, P0 ;  /* 0x0000003153037211 */ /* 0x000fea00000f0c68 */
[----:B-----5:R1:W-:Y:S04]  /*9970*/  ST.E.128 [R2.64], R8 ;  /* 0x0000000802007985 */ /* 0x0203e8000c101d06 */
.L_x_4891:
[----:B------:R-:W-:Y:S05]  /*9980*/  BSYNC B1 ;  /* 0x0000000000017941 */ /* 0x000fea0003800000 */
.L_x_4890:
[----:B------:R-:W-:Y:S11]  /*9990*/  ISETP.GE.AND P0, PT, R23, R57, PT ;  /* 0x000000391700720c */ /* 0x000ff60003f06270 */
[----:B------:R-:W-:Y:S02]  /*99a0*/  @!UPT UIADD3 URZ, URZ, URZ, URZ ;  /* 0x0000003f3f3ff290 */ /* 0x000fe4000fffe03f */
        /* <DEDUP_REMOVED lines=90> */
.L_x_4895:
[----:B------:R-:W-:Y:S05]  /*9f50*/  BSYNC B0 ;  /* 0x0000000000007941 */ /* 0x000fea0003800000 */
.L_x_4894:
[C---:B-1----:R-:W-:Y:S04]  /*9f60*/  LEA R2, P0, R82.reuse, R50, 0x1 ;  /* 0x0000003252027211 */ /* 0x042fe800078008ff */
[----:B------:R-:W-:Y:S05]  /*9f70*/  LEA.HI.X R3, R82, R49, R103, 0x1, P0 ;  /* 0x0000003152037211 */ /* 0x000fea00000f0c67 */
[----:B-----5:R1:W-:Y:S04]  /*9f80*/  ST.E.128 [R2.64], R8 ;  /* 0x0000000802007985 */ /* 0x0203e8000c101d06 */
.L_x_4881:
[----:B------:R-:W-:Y:S05]  /*9f90*/  BSYNC B2 ;  /* 0x0000000000027941 */ /* 0x000fea0003800000 */
.L_x_4880:
        /* <DEDUP_REMOVED lines=98> */
.L_x_4901:
[----:B------:R-:W-:Y:S05]  /*a5c0*/  BSYNC B0 ;  /* 0x0000000000007941 */ /* 0x000fea0003800000 */
.L_x_4900:
[C---:B-1----:R-:W-:Y:S04]  /*a5d0*/  LEA R2, P0, R94.reuse, R50, 0x1 ;  /* 0x000000325e027211 */ /* 0x042fe800078008ff */
[----:B------:R-:W-:Y:S05]  /*a5e0*/  LEA.HI.X R3, R94, R49, R115, 0x1, P0 ;  /* 0x000000315e037211 */ /* 0x000fea00000f0c73 */
[----:B-----5:R1:W-:Y:S04]  /*a5f0*/  ST.E.128 [R2.64], R8 ;  /* 0x0000000802007985 */ /* 0x0203e8000c101d06 */
.L_x_4899:
[----:B------:R-:W-:Y:S05]  /*a600*/  BSYNC B1 ;  /* 0x0000000000017941 */ /* 0x000fea0003800000 */
.L_x_4898:
        /* <DEDUP_REMOVED lines=93> */
.L_x_4905:
[----:B------:R-:W-:Y:S05]  /*abe0*/  BSYNC B0 ;  /* 0x0000000000007941 */ /* 0x000fea0003800000 */
.L_x_4904:
[C---:B-1----:R-:W-:Y:S04]  /*abf0*/  LEA R2, P0, R81.reuse, R50, 0x1 ;  /* 0x0000003251027211 */ /* 0x042fe800078008ff */
[----:B------:R-:W-:Y:S05]  /*ac00*/  LEA.HI.X R3, R81, R49, R102, 0x1, P0 ;  /* 0x0000003151037211 */ /* 0x000fea00000f0c66 */
[----:B-----5:R1:W-:Y:S04]  /*ac10*/  ST.E.128 [R2.64], R8 ;  /* 0x0000000802007985 */ /* 0x0203e8000c101d06 */
.L_x_4903:
[----:B------:R-:W-:Y:S05]  /*ac20*/  BSYNC B1 ;  /* 0x0000000000017941 */ /* 0x000fea0003800000 */
.L_x_4902:
        /* <DEDUP_REMOVED lines=93> */
.L_x_4909:
[----:B------:R-:W-:Y:S05]  /*b200*/  BSYNC B0 ;  /* 0x0000000000007941 */ /* 0x000fea0003800000 */
.L_x_4908:
[C---:B-1----:R-:W-:Y:S04]  /*b210*/  LEA R2, P0, R80.reuse, R50, 0x1 ;  /* 0x0000003250027211 */ /* 0x042fe800078008ff */
[----:B------:R-:W-:Y:S05]  /*b220*/  LEA.HI.X R3, R80, R49, R101, 0x1, P0 ;  /* 0x0000003150037211 */ /* 0x000fea00000f0c65 */
[----:B-----5:R1:W-:Y:S04]  /*b230*/  ST.E.128 [R2.64], R8 ;  /* 0x0000000802007985 */ /* 0x0203e8000c101d06 */
.L_x_4907:
[----:B------:R-:W-:Y:S05]  /*b240*/  BSYNC B1 ;  /* 0x0000000000017941 */ /* 0x000fea0003800000 */
.L_x_4906:
        /* <DEDUP_REMOVED lines=92> */
.L_x_4911:
[----:B------:R-:W-:Y:S05]  /*b810*/  BSYNC B0 ;  /* 0x0000000000007941 */ /* 0x000fea0003800000 */
.L_x_4910:
[C---:B-1----:R-:W-:Y:S04]  /*b820*/  LEA R2, P0, R79.reuse, R50, 0x1 ;  /* 0x000000324f027211 */ /* 0x042fe800078008ff */
[----:B------:R-:W-:Y:S05]  /*b830*/  LEA.HI.X R3, R79, R49, R100, 0x1, P0 ;  /* 0x000000314f037211 */ /* 0x000fea00000f0c64 */
[----:B-----5:R1:W-:Y:S04]  /*b840*/  ST.E.128 [R2.64], R8 ;  /* 0x0000000802007985 */ /* 0x0203e8000c101d06 */
.L_x_4897:
[----:B------:R-:W-:Y:S05]  /*b850*/  BSYNC B2 ;  /* 0x0000000000027941 */ /* 0x000fea0003800000 */
.L_x_4896:
        /* <DEDUP_REMOVED lines=9> */
[----:B-12---:R-:W-:Y:S01]  /*b8f0*/  MOV R2, R56 ;  /* 0x0000003800027202 */ /* 0x006fe20000000f00 */
[----:B------:R-:W-:Y:S01]  /*b900*/  IMAD R0, R67, 0x60, RZ ;  /* 0x0000006043007824 */ /* 0x000fe200078e02ff */
[----:B------:R-:W-:Y:S01]  /*b910*/  MOV R3, R51 ;  /* 0x0000003300037202 */ /* 0x000fe20000000f00 */
[----:B------:R-:W-:Y:S01]  /*b920*/  BSSY B0, `(.L_x_4916) ;  /* 0x0000059000007945 */ /* 0x000fe20003800000 */
[----:B------:R-:W-:Y:S03]  /*b930*/  ISETP.GE.AND P0, PT, R20, R13, PT ;  /* 0x0000000d1400720c */ /* 0x000fe60003f06270 */
[----:B------:R-:W-:Y:S05]  /*b940*/  IMAD.WIDE.U32 R2, R66, 0x60, R2 ;  /* 0x0000006042027825 */ /* 0x000fea00078e0002 */
        /* <DEDUP_REMOVED lines=86> */
.L_x_4917:
[----:B------:R-:W-:Y:S05]  /*beb0*/  BSYNC B0 ;  /* 0x0000000000007941 */ /* 0x000fea0003800000 */
.L_x_4916:
[----:B-1----:R-:W-:Y:S01]  /*bec0*/  MOV R2, R50 ;  /* 0x0000003200027202 */ /* 0x002fe20000000f00 */
[----:B------:R-:W-:Y:S01]  /*bed0*/  IMAD R0, R121, 0x60, RZ ;  /* 0x0000006079007824 */ /* 0x000fe200078e02ff */
[----:B------:R-:W-:Y:S05]  /*bee0*/  MOV R3, R49 ;  /* 0x0000003100037202 */ /* 0x000fea0000000f00 */
[----:B------:R-:W-:Y:S05]  /*bef0*/  IMAD.WIDE.U32 R2, R120, 0x60, R2 ;  /* 0x0000006078027825 */ /* 0x000fea00078e0002 */
[----:B------:R-:W-:Y:S05]  /*bf00*/  IADD3 R3, R3, R0, RZ ;  /* 0x0000000003037210 */ /* 0x000fea0007ffe0ff */
[----:B-----5:R1:W-:Y:S02]  /*bf10*/  ST.E.128 [R2.64], R8 ;  /* 0x0000000802007985 */ /* 0x0203e4000c101d06 */
.L_x_4915:
[----:B------:R-:W-:Y:S05]  /*bf20*/  BSYNC B1 ;  /* 0x0000000000017941 */ /* 0x000fea0003800000 */
.L_x_4914:
        /* <DEDUP_REMOVED lines=93> */
.L_x_4921:
[----:B------:R-:W-:Y:S05]  /*c500*/  BSYNC B0 ;  /* 0x0000000000007941 */ /* 0x000fea0003800000 */
.L_x_4920:
[C---:B-1----:R-:W-:Y:S04]  /*c510*/  LEA R2, P0, R93.reuse, R50, 0x1 ;  /* 0x000000325d027211 */ /* 0x042fe800078008ff */
[----:B------:R-:W-:Y:S05]  /*c520*/  LEA.HI.X R3, R93, R49, R114, 0x1, P0 ;  /* 0x000000315d037211 */ /* 0x000fea00000f0c72 */
[----:B-----5:R1:W-:Y:S04]  /*c530*/  ST.E.128 [R2.64], R8 ;  /* 0x0000000802007985 */ /* 0x0203e8000c101d06 */
.L_x_4919:
[----:B------:R-:W-:Y:S05]  /*c540*/  BSYNC B1 ;  /* 0x0000000000017941 */ /* 0x000fea0003800000 */
.L_x_4918:
        /* <DEDUP_REMOVED lines=93> */
.L_x_4925:
[----:B------:R-:W-:Y:S05]  /*cb20*/  BSYNC B0 ;  /* 0x0000000000007941 */ /* 0x000fea0003800000 */
.L_x_4924:
[C---:B-1----:R-:W-:Y:S04]  /*cb30*/  LEA R2, P0, R92.reuse, R50, 0x1 ;  /* 0x000000325c027211 */ /* 0x042fe800078008ff */
[----:B------:R-:W-:Y:S05]  /*cb40*/  LEA.HI.X R3, R92, R49, R113, 0x1, P0 ;  /* 0x000000315c037211 */ /* 0x000fea00000f0c71 */
[----:B-----5:R1:W-:Y:S04]  /*cb50*/  ST.E.128 [R2.64], R8 ;  /* 0x0000000802007985 */ /* 0x0203e8000c101d06 */
.L_x_4923:
[----:B------:R-:W-:Y:S05]  /*cb60*/  BSYNC B1 ;  /* 0x0000000000017941 */ /* 0x000fea0003800000 */
.L_x_4922:
        /* <DEDUP_REMOVED lines=41> */
[C---:B---3--:R-:W-:Y:S01]  /*ce00*/  IMAD.U32 R12, R6.reuse, 0x10000, RZ ;  /* 0x00010000060c7824 */ /* 0x048fe200078e00ff */
[----:B------:R-:W-:Y:S01]  /*ce10*/  LOP3.LUT R10, R5, 0xffff0000, RZ, 0xc0, !PT ;  /* 0xffff0000050a7812 */ /* 0x000fe200078ec0ff */
[----:B------:R-:W-:Y:S01]  /*ce20*/  IMAD.U32 R16, R7, 0x10000, RZ ;  /* 0x0001000007107824 */ /* 0x000fe200078e00ff */
[----:B------:R-:W-:Y:S02]  /*ce30*/  SHF.L.U32 R13, R5, 0x10, RZ ;  /* 0x00000010050d7819 */ /* 0x000fe400000006ff */
        /* <DEDUP_REMOVED lines=31> */
[----:B------:R-:W-:Y:S01]  /*d030*/  SHF.L.U32 R13, R42, 0x10, RZ ;  /* 0x000000102a0d7819 */ /* 0x000fe200000006ff */
[----:B------:R-:W-:Y:S01]  /*d040*/  FFMA.FTZ R2, R18, R10, R2 ;  /* 0x0000000a12027223 */ /* 0x000fe20000010002 */
[----:B------:R-:W-:Y:S01]  /*d050*/  LOP3.LUT R14, R42, 0xffff0000, RZ, 0xc0, !PT ;  /* 0xffff00002a0e7812 */ /* 0x000fe200078ec0ff */
[----:B------:R-:W-:Y:S01]  /*d060*/  FFMA.FTZ R3, R31, R11, R3 ;  /* 0x0000000b1f037223 */ /* 0x000fe20000010003 */
[C---:B------:R-:W-:Y:S01]  /*d070*/  LOP3.LUT R16, R43.reuse, 0xffff0000, RZ, 0xc0, !PT ;  /* 0xffff00002b107812 */ /* 0x040fe200078ec0ff */
        /* <DEDUP_REMOVED lines=11> */
.L_x_4927:
[----:B------:R-:W-:Y:S05]  /*d130*/  BSYNC B0 ;  /* 0x0000000000007941 */ /* 0x000fea0003800000 */
.L_x_4926:
[C---:B-1----:R-:W-:Y:S04]  /*d140*/  LEA R2, P0, R91.reuse, R50, 0x1 ;  /* 0x000000325b027211 */ /* 0x042fe800078008ff */
[----:B------:R-:W-:Y:S05]  /*d150*/  LEA.HI.X R3, R91, R49, R112, 0x1, P0 ;  /* 0x000000315b037211 */ /* 0x000fea00000f0c70 */
[----:B-----5:R1:W-:Y:S04]  /*d160*/  ST.E.128 [R2.64], R8 ;  /* 0x0000000802007985 */ /* 0x0203e8000c101d06 */
.L_x_4913:
[----:B------:R-:W-:Y:S05]  /*d170*/  BSYNC B2 ;  /* 0x0000000000027941 */ /* 0x000fea0003800000 */
.L_x_4912:
        /* <DEDUP_REMOVED lines=11> */
.L_x_4829:
[----:B------:R-:W-:Y:S01]  /*d230*/  BSSY B0, `(.L_x_4928) ;  /* 0x000001e000007945 */ /* 0x000fe20003800000 */
[----:B------:R-:W-:-:S05]  /*d240*/  @!P2 BRA `(.L_x_4929) ;  /* 0x000001c00000a947 */ /* 0x000fca0003800000 */
[----:B------:R-:W-:Y:S02]  /*d250*/  ISETP.NE.AND P1, PT, R69, RZ, PT ;  /* 0x000000ff4500720c */ /* 0x000fe40003f25270 */
[----:B------:R-:W-:Y:S11]  /*d260*/  ISETP.NE.AND P0, PT, R72, RZ, PT ;  /* 0x000000ff4800720c */ /* 0x000ff60003f05270 */
[--C-:B------:R-:W-:Y:S01]  /*d270*/  @P1 IMAD.MOV.U32 R2, RZ, RZ, R56.reuse ;  /* 0x000000ffff021224 */ /* 0x100fe200078e0038 */
[----:B-1----:R-:W-:Y:S01]  /*d280*/  @P1 MOV R4, R50 ;  /* 0x0000003200041202 */ /* 0x002fe20000000f00 */
[----:B------:R-:W-:Y:S02]  /*d290*/  @P1 IMAD.MOV.U32 R3, RZ, RZ, R51 ;  /* 0x000000ffff031224 */ /* 0x000fe400078e0033 */
[----:B------:R-:W-:Y:S03]  /*d2a0*/  @P1 IMAD.MOV.U32 R5, RZ, RZ, R49 ;  /* 0x000000ffff051224 */ /* 0x000fe600078e0031 */
[----:B------:R1:W2:Y:S02]  /*d2b0*/  @P1 LD.E.128 R8, [R2.64] ;  /* 0x0000000602081980 */ /* 0x0002a4000c101d00 */
[----:B-1----:R-:W-:Y:S01]  /*d2c0*/  @P0 IMAD.MOV.U32 R2, RZ, RZ, R56 ;  /* 0x000000ffff020224 */ /* 0x002fe200078e0038 */
[----:B------:R-:W-:Y:S01]  /*d2d0*/  @P0 MOV R3, R51 ;  /* 0x0000003300030202 */ /* 0x000fe20000000f00 */
[----:B--2---:R1:W-:Y:S01]  /*d2e0*/  @P1 ST.E.128 [R4.64], R8 ;  /* 0x0000000804001985 */ /* 0x0043e2000c101d06 */
[----:B------:R-:W-:Y:S03]  /*d2f0*/  ISETP.NE.AND P1, PT, R71, RZ, PT ;  /* 0x000000ff4700720c */ /* 0x000fe60003f25270 */
[----:B-1----:R1:W2:Y:S01]  /*d300*/  @P0 LD.E.128 R8, [R2.64+0x80] ;  /* 0x0000800602080980 */ /* 0x0022a2000c101d00 */
[----:B------:R-:W-:Y:S01]  /*d310*/  @P0 IMAD.MOV.U32 R4, RZ, RZ, R50 ;  /* 0x000000ffff040224 */ /* 0x000fe200078e0032 */
[----:B------:R-:W-:Y:S08]  /*d320*/  @P0 MOV R5, R49 ;  /* 0x0000003100050202 */ /* 0x000ff00000000f00 */
[----:B-1----:R-:W-:Y:S01]  /*d330*/  @P1 IMAD.MOV.U32 R2, RZ, RZ, R56 ;  /* 0x000000ffff021224 */ /* 0x002fe200078e0038 */
[----:B------:R-:W-:Y:S01]  /*d340*/  @P1 MOV R3, R51 ;  /* 0x0000003300031202 */ /* 0x000fe20000000f00 */
[----:B--2---:R1:W-:Y:S01]  /*d350*/  @P0 ST.E.128 [R4.64+0x80], R8 ;  /* 0x0000800804000985 */ /* 0x0043e2000c101d06 */
[----:B------:R-:W-:Y:S03]  /*d360*/  ISETP.NE.AND P0, PT, R70, RZ, PT ;  /* 0x000000ff4600720c */ /* 0x000fe60003f05270 */
[----:B-1----:R1:W2:Y:S01]  /*d370*/  @P1 LD.E.128 R8, [R2.64+0x100] ;  /* 0x0001000602081980 */ /* 0x0022a2000c101d00 */
[----:B------:R-:W-:Y:S01]  /*d380*/  @P1 IMAD.MOV.U32 R4, RZ, RZ, R50 ;  /* 0x000000ffff041224 */ /* 0x000fe200078e0032 */
[----:B------:R-:W-:Y:S08]  /*d390*/  @P1 MOV R5, R49 ;  /* 0x0000003100051202 */ /* 0x000ff00000000f00 */
[----:B-1----:R-:W-:Y:S01]  /*d3a0*/  @P0 IMAD.MOV.U32 R2, RZ, RZ, R56 ;  /* 0x000000ffff020224 */ /* 0x002fe200078e0038 */
[----:B------:R-:W-:Y:S01]  /*d3b0*/  @P0 MOV R3, R51 ;  /* 0x0000003300030202 */ /* 0x000fe20000000f00 */
[----:B--2---:R1:W-:Y:S04]  /*d3c0*/  @P1 ST.E.128 [R4.64+0x100], R8 ;  /* 0x0001000804001985 */ /* 0x0043e8000c101d06 */
[----:B-1----:R1:W2:Y:S02]  /*d3d0*/  @P0 LD.E.128 R4, [R2.64+0x180] ;  /* 0x0001800602040980 */ /* 0x0022a4000c101d00 */
[----:B-1----:R-:W-:Y:S01]  /*d3e0*/  @P0 IMAD.MOV.U32 R2, RZ, RZ, R50 ;  /* 0x000000ffff020224 */ /* 0x002fe200078e0032 */
[----:B------:R-:W-:Y:S05]  /*d3f0*/  @P0 MOV R3, R49 ;  /* 0x0000003100030202 */ /* 0x000fea0000000f00 */
[----:B--2---:R1:W-:Y:S02]  /*d400*/  @P0 ST.E.128 [R2.64+0x180], R4 ;  /* 0x0001800402000985 */ /* 0x0043e4000c101d06 */
.L_x_4929:
[----:B------:R-:W-:Y:S05]  /*d410*/  BSYNC B0 ;  /* 0x0000000000007941 */ /* 0x000fea0003800000 */
.L_x_4928:
        /* <DEDUP_REMOVED lines=10> */
[----:B------:R-:W-:Y:S03]  /*d4c0*/  @P3 LEA.HI.X R5, R247, R49, R250, 0x1, P1 ;  /* 0x00000031f7053211 */ /* 0x000fe600008f0cfa */
[----:B------:R1:W2:Y:S02]  /*d4d0*/  @P3 LD.E.128 R8, [R2.64] ;  /* 0x0000000602083980 */ /* 0x0002a4000c101d00 */
[C---:B-1----:R-:W-:Y:S04]  /*d4e0*/  @P2 LEA R2, P0, R76.reuse, R56, 0x1 ;  /* 0x000000384c022211 */ /* 0x042fe800078008ff */
[----:B------:R-:W-:Y:S01]  /*d4f0*/  @P2 LEA.HI.X R3, R76, R51, R97, 0x1, P0 ;  /* 0x000000334c032211 */ /* 0x000fe200000f0c61 */
        /* <DEDUP_REMOVED lines=19> */
.L_x_4931:
[----:B------:R-:W-:Y:S05]  /*d630*/  BSYNC B0 ;  /* 0x0000000000007941 */ /* 0x000fea0003800000 */
.L_x_4930:
        /* <DEDUP_REMOVED lines=33> */
.L_x_4933:
[----:B------:R-:W-:Y:S05]  /*d850*/  BSYNC B0 ;  /* 0x0000000000007941 */ /* 0x000fea0003800000 */
.L_x_4932:
        /* <DEDUP_REMOVED lines=8> */
[----:B------:R-:W-:Y:S01]  /*d8e0*/  @P1 IMAD.MOV.U32 R3, RZ, RZ, R51 ;  /* 0x000000ffff031224 */ /* 0x000fe200078e0033 */
[-C--:B------:R-:W-:Y:S01]  /*d8f0*/  @P2 LEA R4, P0, R87, R56.reuse, 0x1 ;  /* 0x0000003857042211 */ /* 0x080fe200078008ff */
[----:B------:R-:W-:Y:S02]  /*d900*/  @P1 IMAD R0, R67, 0x60, RZ ;  /* 0x0000006043001824 */ /* 0x000fe400078e02ff */
[----:B------:R-:W-:Y:S01]  /*d910*/  @P1 IMAD.WIDE.U32 R2, R66, 0x60, R2 ;  /* 0x0000006042021825 */ /* 0x000fe200078e0002 */
[-C--:B------:R-:W-:Y:S03]  /*d920*/  @P2 LEA.HI.X R5, R87, R51.reuse, R108, 0x1, P0 ;  /* 0x0000003357052211 */ /* 0x080fe600000f0c6c */
[----:B------:R-:W-:Y:S02]  /*d930*/  @P1 IMAD.IADD R3, R3, 0x1, R0 ;  /* 0x0000000103031824 */ /* 0x000fe400078e0200 */
[----:B------:R-:W-:Y:S03]  /*d940*/  @P1 IMAD R0, R121, 0x60, RZ ;  /* 0x0000006079001824 */ /* 0x000fe600078e02ff */
[----:B------:R1:W2:Y:S02]  /*d950*/  @P1 LD.E.128 R8, [R2.64] ;  /* 0x0000000602081980 */ /* 0x0002a4000c101d00 */
[----:B-1----:R-:W-:Y:S02]  /*d960*/  @P1 IMAD.MOV.U32 R2, RZ, RZ, R50 ;  /* 0x000000ffff021224 */ /* 0x002fe400078e0032 */
[----:B------:R-:W-:Y:S04]  /*d970*/  @P1 IMAD.MOV.U32 R3, RZ, RZ, R49 ;  /* 0x000000ffff031224 */ /* 0x000fe800078e0031 */
[----:B------:R-:W-:Y:S04]  /*d980*/  @P1 IMAD.WIDE.U32 R2, R120, 0x60, R2 ;  /* 0x0000006078021825 */ /* 0x000fe800078e0002 */
[----:B------:R-:W-:Y:S05]  /*d990*/  @P1 IMAD.IADD R3, R3, 0x1, R0 ;  /* 0x0000000103031824 */ /* 0x000fea00078e0200 */
[----:B--2---:R1:W-:Y:S04]  /*d9a0*/  @P1 ST.E.128 [R2.64], R8 ;  /* 0x0000000802001985 */ /* 0x0043e8000c101d06 */
[----:B-1----:R1:W2:Y:S01]  /*d9b0*/  @P2 LD.E.128 R8, [R4.64] ;  /* 0x0000000604082980 */ /* 0x0022a2000c101d00 */
[C---:B------:R-:W-:Y:S04]  /*d9c0*/  @P3 LEA R2, P0, R89.reuse, R56, 0x1 ;  /* 0x0000003859023211 */ /* 0x040fe800078008ff */
[----:B------:R-:W-:Y:S02]  /*d9d0*/  @P3 LEA.HI.X R3, R89, R51, R110, 0x1, P0 ;  /* 0x0000003359033211 */ /* 0x000fe400000f0c6e */
[CC--:B-1----:R-:W-:Y:S04]  /*d9e0*/  @P2 LEA R4, P1, R93.reuse, R50.reuse, 0x1 ;  /* 0x000000325d042211 */ /* 0x0c2fe800078208ff */
[-C--:B------:R-:W-:Y:S02]  /*d9f0*/  @P2 LEA.HI.X R5, R93, R49.reuse, R114, 0x1, P1 ;  /* 0x000000315d052211 */ /* 0x080fe400008f0c72 */
[----:B------:R-:W-:Y:S03]  /*da00*/  ISETP.NE.AND P1, PT, R70, RZ, PT ;  /* 0x000000ff4600720c */ /* 0x000fe60003f25270 */
        /* <DEDUP_REMOVED lines=11> */
.L_x_4863:
[----:B------:R-:W-:Y:S05]  /*dac0*/  BSYNC B3 ;  /* 0x0000000000037941 */ /* 0x000fea0003800000 */
.L_x_4828:
        /* <DEDUP_REMOVED lines=15> */
[----:B------:R-:W-:Y:S03]  /*dbc0*/  IABS R9, R28 ;  /* 0x0000001c00097213 */ /* 0x000fe60000000000 */
        /* <DEDUP_REMOVED lines=8> */
[--C-:B-1----:R-:W-:Y:S02]  /*dc50*/  IMAD.MOV R0, RZ, RZ, -R7.reuse ;  /* 0x000000ffff007224 */ /* 0x102fe400078e0a07 */
[----:B------:R-:W-:Y:S02]  /*dc60*/  IMAD.MOV.U32 R6, RZ, RZ, RZ ;  /* 0x000000ffff067224 */ /* 0x000fe400078e00ff */
[----:B------:R-:W-:Y:S01]  /*dc70*/  IMAD.MOV.U32 R2, RZ, RZ, R0 ;  /* 0x000000ffff027224 */ /* 0x000fe200078e0000 */
[----:B------:R-:W-:Y:S03]  /*dc80*/  IADD3 R0, R30, -0x80, RZ ;  /* 0xffffff801e007810 */ /* 0x000fe60007ffe0ff */
[----:B------:R-:W-:Y:S01]  /*dc90*/  IMAD R2, R2, R5, RZ ;  /* 0x0000000502027224 */ /* 0x000fe200078e02ff */
[----:B------:R-:W-:Y:S03]  /*dca0*/  IABS R4, R0 ;  /* 0x0000000000047213 */ /* 0x000fe60000000000 */
[----:B------:R-:W-:Y:S04]  /*dcb0*/  IMAD.HI.U32 R7, R7, R2, R6 ;  /* 0x0000000207077227 */ /* 0x000fe800078e0006 */
[----:B------:R-:W-:Y:S02]  /*dcc0*/  IMAD.MOV.U32 R6, RZ, RZ, R4 ;  /* 0x000000ffff067224 */ /* 0x000fe400078e0004 */
[C---:B------:R-:W-:Y:S04]  /*dcd0*/  IMAD.HI.U32 R4, R7.reuse, R9, RZ ;  /* 0x0000000907047227 */ /* 0x040fe800078e00ff */
[----:B------:R-:W-:Y:S04]  /*dce0*/  IMAD.HI.U32 R2, R7, R6, RZ ;  /* 0x0000000607027227 */ /* 0x000fe800078e00ff */
[-C--:B------:R-:W-:Y:S02]  /*dcf0*/  IMAD R7, R4, R8.reuse, R9 ;  /* 0x0000000804077224 */ /* 0x080fe400078e0209 */
[----:B------:R-:W-:Y:S03]  /*dd00*/  IMAD R6, R2, R8, R6 ;  /* 0x0000000802067224 */ /* 0x000fe600078e0206 */
[C---:B------:R-:W-:Y:S02]  /*dd10*/  ISETP.GT.U32.AND P3, PT, R5.reuse, R7, PT ;  /* 0x000000070500720c */ /* 0x040fe40003f64070 */
[----:B------:R-:W-:Y:S11]  /*dd20*/  ISETP.GT.U32.AND P0, PT, R5, R6, PT ;  /* 0x000000060500720c */ /* 0x000ff60003f04070 */
[----:B------:R-:W-:Y:S01]  /*dd30*/  @!P3 IADD3 R4, R4, 0x1, RZ ;  /* 0x000000010404b810 */ /* 0x000fe20007ffe0ff */
[----:B------:R-:W-:Y:S01]  /*dd40*/  @!P3 IMAD.IADD R7, R7, 0x1, -R5 ;  /* 0x000000010707b824 */ /* 0x000fe200078e0a05 */
[-C--:B------:R-:W-:Y:S02]  /*dd50*/  @!P0 IADD3 R6, R6, -R5.reuse, RZ ;  /* 0x8000000506068210 */ /* 0x080fe40007ffe0ff */
[----:B------:R-:W-:Y:S02]  /*dd60*/  @!P0 IADD3 R2, R2, 0x1, RZ ;  /* 0x0000000102028810 */ /* 0x000fe40007ffe0ff */
[-C--:B------:R-:W-:Y:S02]  /*dd70*/  ISETP.GE.U32.AND P4, PT, R6, R5.reuse, PT ;  /* 0x000000050600720c */ /* 0x080fe40003f86070 */
[----:B------:R-:W-:Y:S02]  /*dd80*/  ISETP.GE.U32.AND P5, PT, R7, R5, PT ;  /* 0x000000050700720c */ /* 0x000fe40003fa6070 */
[-C--:B------:R-:W-:Y:S02]  /*dd90*/  LOP3.LUT R6, R0, R3.reuse, RZ, 0x3c, !PT ;  /* 0x0000000300067212 */ /* 0x080fe400078e3cff */
[-C--:B------:R-:W-:Y:S02]  /*dda0*/  LOP3.LUT R5, R28, R3.reuse, RZ, 0x3c, !PT ;  /* 0x000000031c057212 */ /* 0x080fe400078e3cff */
[----:B------:R-:W-:Y:S02]  /*ddb0*/  ISETP.GE.AND P1, PT, R6, RZ, PT ;  /* 0x000000ff0600720c */ /* 0x000fe40003f26270 */
[----:B------:R-:W-:Y:S02]  /*ddc0*/  ISETP.GE.AND P2, PT, R5, RZ, PT ;  /* 0x000000ff0500720c */ /* 0x000fe40003f46270 */
[----:B------:R-:W-:Y:S02]  /*ddd0*/  LOP3.LUT R6, RZ, R3, RZ, 0x33, !PT ;  /* 0x00000003ff067212 */ /* 0x000fe400078e33ff */
[----:B------:R-:W-:Y:S02]  /*dde0*/  @P4 IADD3 R2, R2, 0x1, RZ ;  /* 0x0000000102024810 */ /* 0x000fe40007ffe0ff */
[----:B------:R-:W-:Y:S02]  /*ddf0*/  @P5 IADD3 R4, R4, 0x1, RZ ;  /* 0x0000000104045810 */ /* 0x000fe40007ffe0ff */
[----:B------:R-:W-:Y:S02]  /*de00*/  ISETP.NE.AND P0, PT, R3, RZ, PT ;  /* 0x000000ff0300720c */ /* 0x000fe40003f05270 */
[----:B------:R-:W-:Y:S01]  /*de10*/  IADD3 R0, -R28, R0, RZ ;  /* 0x000000001c007210 */ /* 0x000fe20007ffe1ff */
[----:B------:R-:W-:Y:S02]  /*de20*/  @!P1 IMAD.MOV R2, RZ, RZ, -R2 ;  /* 0x000000ffff029224 */ /* 0x000fe400078e0a02 */
[----:B------:R-:W-:Y:S03]  /*de30*/  @!P2 IMAD.MOV R4, RZ, RZ, -R4 ;  /* 0x000000ffff04a224 */ /* 0x000fe600078e0a04 */
[C---:B------:R-:W-:Y:S02]  /*de40*/  SEL R5, R6.reuse, R2, !P0 ;  /* 0x0000000206057207 */ /* 0x040fe40004000000 */
[----:B------:R-:W-:Y:S02]  /*de50*/  SEL R2, R6, R4, !P0 ;  /* 0x0000000406027207 */ /* 0x000fe40004000000 */
[CC--:B------:R-:W-:Y:S01]  /*de60*/  LEA R10, P1, R5.reuse, R240.reuse, 0x2 ;  /* 0x000000f0050a7211 */ /* 0x0c0fe200078210ff */
[----:B------:R-:W2:Y:S01]  /*de70*/  LD.E.64 R6, [R24.64+0x40] ;  /* 0x0000400618067980 */ /* 0x000ea2000c101b00 */
[C---:B------:R-:W-:Y:S02]  /*de80*/  LEA R8, P0, R2.reuse, R240, 0x2 ;  /* 0x000000f002087211 */ /* 0x040fe400078010ff */
[-C--:B------:R-:W-:Y:S02]  /*de90*/  LEA.HI.X.SX32 R11, R5, R241.reuse, 0x2, P1 ;  /* 0x000000f1050b7211 */ /* 0x080fe400008f16ff */
[C---:B------:R-:W-:Y:S01]  /*dea0*/  LEA.HI.X.SX32 R9, R2.reuse, R241, 0x2, P0 ;  /* 0x000000f102097211 */ /* 0x040fe200000f16ff */
[----:B------:R-:W-:Y:S02]  /*deb0*/  IMAD.IADD R2, R2, 0x1, -R5 ;  /* 0x0000000102027824 */ /* 0x000fe400078e0a05 */
[----:B------:R1:W4:Y:S02]  /*dec0*/  LD.E R15, [R10.64] ;  /* 0x000000060a0f7980 */ /* 0x000324000c101900 */
[----:B------:R-:W-:Y:S02]  /*ded0*/  IMAD R0, R2, R3, R0 ;  /* 0x0000000302007224 */ /* 0x000fe400078e0200 */
[----:B------:R3:W4:Y:S03]  /*dee0*/  LD.E R4, [R8.64] ;  /* 0x0000000608047980 */ /* 0x000726000c101900 */
[----:B------:R-:W-:Y:S01]  /*def0*/  SHF.R.S32.HI R14, RZ, 0x1f, R0 ;  /* 0x0000001fff0e7819 */ /* 0x000fe20000011400 */
[----:B-1----:R-:W4:Y:S06]  /*df00*/  LD.E.64 R10, [R24.64+0x38] ;  /* 0x00003806180a7980 */ /* 0x002f2c000c101b00 */
[----:B---3--:R-:W3:Y:S01]  /*df10*/  LD.E.64 R8, [R24.64+0x20] ;  /* 0x0000200618087980 */ /* 0x008ee2000c101b00 */
[----:B--2---:R-:W-:Y:S04]  /*df20*/  IMAD R2, R7, R0, RZ ;  /* 0x0000000007027224 */ /* 0x004fe800078e02ff */
[C---:B------:R-:W-:Y:S02]  /*df30*/  IMAD R7, R6.reuse, R14, R2 ;  /* 0x0000000e06077224 */ /* 0x040fe400078e0202 */
[----:B----4-:R-:W-:Y:S02]  /*df40*/  IMAD.IADD R15, R15, 0x1, -R4 ;  /* 0x000000010f0f7824 */ /* 0x010fe400078e0a04 */
[----:B------:R-:W-:Y:S03]  /*df50*/  IMAD.WIDE.U32 R4, R6, R0, RZ ;  /* 0x0000000006047225 */ /* 0x000fe600078e00ff */
[----:B------:R-:W-:Y:S01]  /*df60*/  SHF.R.S32.HI R16, RZ, 0x1f, R15 ;  /* 0x0000001fff107819 */ /* 0x000fe2000001140f */
[----:B------:R-:W-:Y:S04]  /*df70*/  IMAD.IADD R5, R5, 0x1, R7 ;  /* 0x0000000105057824 */ /* 0x000fe800078e0207 */
[----:B------:R-:W-:Y:S05]  /*df80*/  IMAD.WIDE.U32 R4, R15, R12, R4 ;  /* 0x0000000c0f047225 */ /* 0x000fea00078e0004 */
[----:B------:R-:W-:Y:S01]  /*df90*/  LEA R65, P1, R4, R65, 0x1 ;  /* 0x0000004104417211 */ /* 0x000fe200078208ff */
[-C--:B---3--:R-:W-:Y:S04]  /*dfa0*/  IMAD R2, R9, R15.reuse, RZ ;  /* 0x0000000f09027224 */ /* 0x088fe800078e02ff */
[C---:B------:R-:W-:Y:S02]  /*dfb0*/  IMAD R6, R8.reuse, R16, R2 ;  /* 0x0000001008067224 */ /* 0x040fe400078e0202 */
[-C--:B------:R-:W-:Y:S04]  /*dfc0*/  IMAD.WIDE.U32 R2, R8, R15.reuse, RZ ;  /* 0x0000000f08027225 */ /* 0x080fe800078e00ff */
[----:B------:R-:W-:Y:S01]  /*dfd0*/  IMAD R15, R13, R15, RZ ;  /* 0x0000000f0d0f7224 */ /* 0x000fe200078e02ff */
[----:B------:R-:W-:Y:S01]  /*dfe0*/  IADD3 R3, R3, R6, RZ ;  /* 0x0000000603037210 */ /* 0x000fe20007ffe0ff */
[----:B------:R-:W-:Y:S04]  /*dff0*/  IMAD R6, R11, R0, RZ ;  /* 0x000000000b067224 */ /* 0x000fe800078e02ff */
        /* <DEDUP_REMOVED lines=9> */
.L_x_4935:
[----:B------:R-:W-:Y:S01]  /*e090*/  MOV R5, R64 ;  /* 0x0000004000057202 */ /* 0x000fe20000000f00 */
[----:B------:R-:W2:Y:S01]  /*e0a0*/  LD.E R6, [R24.64+0x40] ;  /* 0x0000400618067980 */ /* 0x000ea2000c101900 */
[----:B------:R-:W-:Y:S01]  /*e0b0*/  MOV R3, R49 ;  /* 0x0000003100037202 */ /* 0x000fe20000000f00 */
[----:B------:R-:W-:Y:S02]  /*e0c0*/  IMAD.MOV.U32 R4, RZ, RZ, R65 ;  /* 0x000000ffff047224 */ /* 0x000fe400078e0041 */
[----:B------:R-:W3:Y:S01]  /*e0d0*/  LD.E R0, [R24.64+0x38] ;  /* 0x0000380618007980 */ /* 0x000ee2000c101900 */
[----:B------:R-:W-:Y:S02]  /*e0e0*/  IMAD.MOV.U32 R2, RZ, RZ, R50 ;  /* 0x000000ffff027224 */ /* 0x000fe400078e0032 */
[----:B---3--:R-:W-:Y:S02]  /*e0f0*/  IMAD.U32 R0, R0, -0x40, RZ ;  /* 0xffffffc000007824 */ /* 0x008fe400078e00ff */
[----:B--2---:R-:W-:Y:S03]  /*e100*/  IMAD.U32 R6, R6, -0x40, RZ ;  /* 0xffffffc006067824 */ /* 0x004fe600078e00ff */
[----:B------:R-:W-:Y:S02]  /*e110*/  LEA R50, P0, R0, R2, 0x1 ;  /* 0x0000000200327211 */ /* 0x000fe400078008ff */
[----:B------:R-:W-:Y:S02]  /*e120*/  LEA R65, P1, R6, R4, 0x1 ;  /* 0x0000000406417211 */ /* 0x000fe400078208ff */
[----:B------:R-:W-:Y:S02]  /*e130*/  LEA.HI.X.SX32 R49, R0, R3, 0x1, P0 ;  /* 0x0000000300317211 */ /* 0x000fe400000f0eff */
[----:B------:R-:W-:Y:S04]  /*e140*/  LEA.HI.X.SX32 R64, R6, R5, 0x1, P1 ;  /* 0x0000000506407211 */ /* 0x000fe800008f0eff */
.L_x_4936:
[----:B------:R-:W-:Y:S05]  /*e150*/  BSYNC B0 ;  /* 0x0000000000007941 */ /* 0x000fea0003800000 */
.L_x_4934:
[----:B------:R-:W-:Y:S04]  /*e160*/  IADD3 R29, R29, -0x1, RZ ;  /* 0xffffffff1d1d7810 */ /* 0x000fe80007ffe0ff */
[----:B------:R-:W-:Y:S11]  /*e170*/  ISETP.GT.AND P0, PT, R29, R126, PT ;  /* 0x0000007e1d00720c */ /* 0x000ff60003f04270 */
[----:B------:R-:W-:Y:S02]  /*e180*/  @!UPT UIADD3 URZ, URZ, URZ, URZ ;  /* 0x0000003f3f3ff290 */ /* 0x000fe4000fffe03f */
[----:B------:R-:W-:-:S05]  /*e190*/  @P0 BRA `(.L_x_4937) ;  /* 0xffff4d5000000947 */ /* 0x000fca000383ffff */
.L_x_4819:
[----:B------:R-:W-:Y:S01]  /*e1a0*/  WARPSYNC 0xffffffff ;  /* 0xffffffff00007948 */ /* 0x000fe20003800000 */
[----:B------:R-:W-:Y:S06]  /*e1b0*/  BAR.SYNC.DEFER_BLOCKING 0x0 ;  /* 0x0000000000007b1d */ /* 0x000fec0000010000 */
[----:B------:R1:W5:Y:S04]  /*e1c0*/  LDL R191, [R1+0x24] ;  /* 0x0000240001bf7983 */ /* 0x0003680000100800 */
[----:B------:R-:W2:Y:S01]  /*e1d0*/  LD.E R44, [R24.64+0xd0] ;  /* 0x0000d006182c7980 */ /* 0x000ea2000c101900 */
[----:B------:R-:W-:Y:S01]  /*e1e0*/  BSSY B3, `(.L_x_4938) ;  /* 0x0000998000037945 */ /* 0x000fe20003800000 */
[----:B------:R-:W-:Y:S01]  /*e1f0*/  IMAD.SHL.U32 R235, R235, 0x2, RZ ;  /* 0x00000002ebeb7824 */ /* 0x000fe200078e00ff */
[C---:B------:R-:W-:Y:S01]  /*e200*/  SHF.L.U64.HI R11, R152.reuse, 0x4, R153 ;  /* 0x00000004980b7819 */ /* 0x040fe20000010299 */
[----:B------:R-:W3:Y:S01]  /*e210*/  S2R R192, SR_CTAID.Y ;  /* 0x0000000000c07919 */ /* 0x000ee20000002600 */
[----:B------:R-:W-:Y:S01]  /*e220*/  IMAD.SHL.U32 R8, R152, 0x10, RZ ;  /* 0x0000001098087824 */ /* 0x000fe200078e00ff */
[----:B--2---:R-:W-:-:S13]  /*e230*/  ISETP.NE.AND P0, PT, R44, RZ, PT ;  /* 0x000000ff2c00720c */ /* 0x004fda0003f05270 */
[----:B------:R-:W-:Y:S05]  /*e240*/  @!P0 BRA `(.L_x_4939) ;  /* 0x00008fb000008947 */ /* 0x000fea0003800000 */
[----:B-1-3--:R-:W2:Y:S01]  /*e250*/  LD.E.64 R2, [R24.64+0xf0] ;  /* 0x0000f00618027980 */ /* 0x00aea2000c101b00 */
[----:B------:R-:W-:-:S03]  /*e260*/  IMAD.MOV.U32 R0, RZ, RZ, RZ ;  /* 0x000000ffff007224 */ /* 0x000fc600078e00ff */
[----:B------:R-:W3:Y:S04]  /*e270*/  LD.E.U8 R10, [R24.64+0x1b3] ;  /* 0x0001b306180a7980 */ /* 0x000ee8000c101100 */
[----:B------:R1:W5:Y:S04]  /*e280*/  LD.E R45, [R24.64+0xc0] ;  /* 0x0000c006182d7980 */ /* 0x000368000c101900 */
[----:B------:R1:W5:Y:S04]  /*e290*/  LD.E.64 R34, [R24.64+0x148] ;  /* 0x0001480618227980 */ /* 0x000368000c101b00 */
[----:B------:R1:W5:Y:S01]  /*e2a0*/  LD.E.64 R32, [R24.64+0x150] ;  /* 0x0001500618207980 */ /* 0x000362000c101b00 */
[----:B--2---:R-:W-:-:S04]  /*e2b0*/  ISETP.NE.U32.AND P1, PT, R2, RZ, PT ;  /* 0x000000ff0200720c */ /* 0x004fc80003f25070 */
[----:B------:R-:W-:-:S13]  /*e2c0*/  ISETP.NE.AND.EX P1, PT, R3, RZ, PT, P1 ;  /* 0x000000ff0300720c */ /* 0x000fda0003f25310 */
[----:B------:R-:W-:-:S04]  /*e2d0*/  @P1 LEA R2, P0, R192, R2, 0x2 ;  /* 0x00000002c0021211 */ /* 0x000fc800078010ff */
[----:B------:R-:W-:-:S05]  /*e2e0*/  @P1 LEA.HI.X R3, R192, R3, R190, 0x2, P0 ;  /* 0x00000003c0031211 */ /* 0x000fca00000f14be */
[----:B------:R2:W4:Y:S01]  /*e2f0*/  @P1 LD.E R0, [R2.64] ;  /* 0x0000000602001980 */ /* 0x000522000c101900 */
[----:B------:R-:W-:Y:S02]  /*e300*/  LEA R4, P0, R152, R138, 0x5 ;  /* 0x0000008a98047211 */ /* 0x000fe400078028ff */
[----:B------:R-:W-:Y:S02]  /*e310*/  LEA.HI R26, R44, R44, RZ, 0x1 ;  /* 0x0000002c2c1a7211 */ /* 0x000fe400078f08ff */
[----:B------:R-:W-:Y:S01]  /*e320*/  LEA.HI.X R6, R152, R155, R153, 0x5, P0 ;  /* 0x0000009b98067211 */ /* 0x000fe200000f2c99 */
[----:B------:R-:W-:Y:S01]  /*e330*/  IMAD.MOV.U32 R154, RZ, RZ, R138 ;  /* 0x000000ffff9a7224 */ /* 0x000fe200078e008a */
[----:B------:R-:W-:Y:S02]  /*e340*/  SHF.R.S32.HI R26, RZ, 0x1, R26 ;  /* 0x00000001ff1a7819 */ /* 0x000fe4000001141a */
[-C--:B------:R-:W-:Y:S02]  /*e350*/  LEA R56, P0, R4, R116.reuse, 0x1 ;  /* 0x0000007404387211 */ /* 0x080fe400078008ff */
[----:B---3--:R-:W-:Y:S01]  /*e360*/  ISETP.NE.AND P4, PT, R10, RZ, PT ;  /* 0x000000ff0a00720c */ /* 0x008fe20003f85270 */
[----:B------:R-:W-:Y:S01]  /*e370*/  IMAD R7, R153, 0x30, RZ ;  /* 0x0000003099077824 */ /* 0x000fe200078e02ff */
[----:B-----5:R-:W-:Y:S01]  /*e380*/  LEA.HI.X R57, R4, R117, R6, 0x1, P0 ;  /* 0x0000007504397211 */ /* 0x020fe200000f0c06 */
[----:B------:R-:W-:Y:S01]  /*e390*/  IMAD.IADD R60, R191, 0x1, -R189 ;  /* 0x00000001bf3c7824 */ /* 0x000fe200078e0abd */
[----:B------:R-:W-:-:S04]  /*e3a0*/  LEA R16, P2, R138, R116, 0x1 ;  /* 0x000000748a107211 */ /* 0x000fc800078408ff */
[--C-:B------:R-:W-:Y:S01]  /*e3b0*/  LEA.HI.X R17, R138, R117, R155.reuse, 0x1, P2 ;  /* 0x000000758a117211 */ /* 0x100fe200010f0c9b */
[----:B--2---:R-:W-:Y:S01]  /*e3c0*/  IMAD.WIDE.U32 R2, R152, 0x30, R154 ;  /* 0x0000003098027825 */ /* 0x004fe200078e009a */
[----:B------:R-:W-:-:S03]  /*e3d0*/  ISETP.GE.AND P0, PT, R118, R60, PT ;  /* 0x0000003c7600720c */ /* 0x000fc60003f06270 */
[----:B------:R-:W-:Y:S01]  /*e3e0*/  IMAD.IADD R3, R3, 0x1, R7 ;  /* 0x0000000103037824 */ /* 0x000fe200078e0207 */
[----:B------:R-:W-:Y:S01]  /*e3f0*/  ISETP.GT.AND P0, PT, R188, -0x8, !P0 ;  /* 0xfffffff8bc00780c */ /* 0x000fe20004704270 */
[----:B------:R-:W-:Y:S02]  /*e400*/  IMAD.MOV.U32 R27, RZ, RZ, R26 ;  /* 0x000000ffff1b7224 */ /* 0x000fe400078e001a */
[----:B----4-:R-:W-:Y:S01]  /*e410*/  IMAD.IADD R9, R140, 0x1, R0 ;  /* 0x000000018c097824 */ /* 0x010fe200078e0200 */
[----:B------:R-:W-:-:S03]  /*e420*/  IADD3 R0, P1, R8, R138, RZ ;  /* 0x0000008a08007210 */ /* 0x000fc60007f3e0ff */
[----:B------:R-:W-:Y:S02]  /*e430*/  IMAD R4, R26, R9, RZ ;  /* 0x000000091a047224 */ /* 0x000fe400078e02ff */
[----:B------:R-:W-:Y:S01]  /*e440*/  IMAD.X R5, R11, 0x1, R155, P1 ;  /* 0x000000010b057824 */ /* 0x000fe200008e069b */
[----:B------:R-:W-:Y:S02]  /*e450*/  LEA R52, P1, R0, R116, 0x1 ;  /* 0x0000007400347211 */ /* 0x000fe400078208ff */
[----:B------:R-:W-:Y:S02]  /*e460*/  IADD3 R37, P2, R20, R4, RZ ;  /* 0x0000000414257210 */ /* 0x000fe40007f5e0ff */
[----:B------:R-:W-:Y:S02]  /*e470*/  LEA.HI.X R53, R0, R117, R5, 0x1, P1 ;  /* 0x0000007500357211 */ /* 0x000fe400008f0c05 */
[----:B------:R-:W-:Y:S02]  /*e480*/  LEA R58, P1, R2, R116, 0x1 ;  /* 0x00000074023a7211 */ /* 0x000fe400078208ff */
[----:B------:R-:W-:-:S02]  /*e490*/  SHF.R.S32.HI R5, RZ, 0x1f, R4 ;  /* 0x0000001fff057819 */ /* 0x000fc40000011404 */
[----:B------:R-:W-:Y:S02]  /*e4a0*/  IADD3 R0, P3, R170, R4, RZ ;  /* 0x00000004aa007210 */ /* 0x000fe40007f7e0ff */
[----:B------:R-:W-:Y:S01]  /*e4b0*/  LEA.HI.X R59, R2, R117, R3, 0x1, P1 ;  /* 0x00000075023b7211 */ /* 0x000fe200008f0c03 */
[----:B------:R-:W-:Y:S01]  /*e4c0*/  IMAD.X R36, R21, 0x1, R5, P2 ;  /* 0x0000000115247824 */ /* 0x000fe200010e0605 */
[----:B------:R-:W-:Y:S01]  /*e4d0*/  LEA.HI.X.SX32 R2, R170, R5, 0x1, P3 ;  /* 0x00000005aa027211 */ /* 0x000fe200018f0eff */
        /* <DEDUP_REMOVED lines=19> */
[----:B-----5:R-:W-:Y:S02]  /*e610*/  LOP3.LUT R3, R5, 0xffff0000, RZ, 0xc0, !PT ;  /* 0xffff000005037812 */ /* 0x020fe400078ec0ff */
[----:B------:R-:W-:Y:S02]  /*e620*/  LOP3.LUT R0, R7, 0xffff0000, RZ, 0xc0, !PT ;  /* 0xffff000007007812 */ /* 0x000fe400078ec0ff */
[----:B------:R-:W-:Y:S01]  /*e630*/  SHF.L.U32 R10, R5, 0x10, RZ ;  /* 0x00000010050a7819 */ /* 0x000fe200000006ff */
[----:B------:R-:W-:Y:S01]  /*e640*/  IMAD.U32 R5, R6, 0x10000, RZ ;  /* 0x0001000006057824 */ /* 0x000fe200078e00ff */
[----:B------:R-:W-:-:S02]  /*e650*/  SHF.L.U32 R2, R7, 0x10, RZ ;  /* 0x0000001007027819 */ /* 0x000fc400000006ff */
[C---:B------:R-:W-:Y:S02]  /*e660*/  SHF.L.U32 R11, R4.reuse, 0x10, RZ ;  /* 0x00000010040b7819 */ /* 0x040fe400000006ff */
[----:B------:R-:W-:Y:S02]  /*e670*/  LOP3.LUT R4, R4, 0xffff0000, RZ, 0xc0, !PT ;  /* 0xffff000004047812 */ /* 0x000fe400078ec0ff */
[----:B------:R-:W-:Y:S02]  /*e680*/  LOP3.LUT R6, R6, 0xffff0000, RZ, 0xc0, !PT ;  /* 0xffff000006067812 */ /* 0x000fe400078ec0ff */
[----:B---3--:R-:W-:Y:S02]  /*e690*/  LOP3.LUT R18, R8, 0xffff0000, RZ, 0xc0, !PT ;  /* 0xffff000008127812 */ /* 0x008fe400078ec0ff */
[----:B------:R-:W-:Y:S02]  /*e6a0*/  LOP3.LUT R31, R9, 0xffff0000, RZ, 0xc0, !PT ;  /* 0xffff0000091f7812 */ /* 0x000fe400078ec0ff */
[C---:B----4-:R-:W-:Y:S01]  /*e6b0*/  LOP3.LUT R15, R12.reuse, 0xffff0000, RZ, 0xc0, !PT ;  /* 0xffff00000c0f7812 */ /* 0x050fe200078ec0ff */
[----:B------:R-:W-:Y:S01]  /*e6c0*/  FMUL.FTZ R14, R3, R18 ;  /* 0x00000012030e7220 */ /* 0x000fe20000410000 */
[----:B------:R-:W-:Y:S01]  /*e6d0*/  LOP3.LUT R30, R13, 0xffff0000, RZ, 0xc0, !PT ;  /* 0xffff00000d1e7812 */ /* 0x000fe200078ec0ff */
[----:B------:R-:W-:Y:S01]  /*e6e0*/  IMAD.U32 R12, R12, 0x10000, RZ ;  /* 0x000100000c0c7824 */ /* 0x000fe200078e00ff */
[----:B------:R-:W-:Y:S01]  /*e6f0*/  SHF.L.U32 R8, R8, 0x10, RZ ;  /* 0x0000001008087819 */ /* 0x000fe200000006ff */
[----:B------:R-:W-:Y:S01]  /*e700*/  FMUL.FTZ R7, R3, R15 ;  /* 0x0000000f03077220 */ /* 0x000fe20000410000 */
[----:B------:R-:W-:Y:S01]  /*e710*/  SHF.L.U32 R9, R9, 0x10, RZ ;  /* 0x0000001009097819 */ /* 0x000fe200000006ff */
[C---:B------:R-:W-:Y:S01]  /*e720*/  FMUL.FTZ R3, R0.reuse, R31 ;  /* 0x0000001f00037220 */ /* 0x040fe20000410000 */
[----:B------:R-:W-:Y:S01]  /*e730*/  SHF.L.U32 R13, R13, 0x10, RZ ;  /* 0x000000100d0d7819 */ /* 0x000fe200000006ff */
[----:B------:R-:W-:-:S02]  /*e740*/  FMUL.FTZ R0, R0, R30 ;  /* 0x0000001e00007220 */ /* 0x000fc40000410000 */
[C---:B------:R-:W-:Y:S02]  /*e750*/  FFMA.FTZ R14, R10.reuse, R15, -R14 ;  /* 0x0000000f0a0e7223 */ /* 0x040fe4000001080e */
[----:B------:R-:W-:Y:S02]  /*e760*/  FFMA.FTZ R10, R10, R18, R7 ;  /* 0x000000120a0a7223 */ /* 0x000fe40000010007 */
[C---:B------:R-:W-:Y:S02]  /*e770*/  FFMA.FTZ R3, R2.reuse, R30, -R3 ;  /* 0x0000001e02037223 */ /* 0x040fe40000010803 */
[----:B------:R-:W-:Y:S02]  /*e780*/  FFMA.FTZ R7, R2, R31, R0 ;  /* 0x0000001f02077223 */ /* 0x000fe40000010000 */
[----:B------:R-:W-:Y:S02]  /*e790*/  FMUL.FTZ R2, R4, R8 ;  /* 0x0000000804027220 */ /* 0x000fe40000410000 */
[----:B------:R-:W-:Y:S01]  /*e7a0*/  FMUL.FTZ R0, R6, R9 ;  /* 0x0000000906007220 */ /* 0x000fe20000410000 */
[----:B------:R-:W-:Y:S01]  /*e7b0*/  F2FP.BF16.PACK_AB R7, R7, R3 ;  /* 0x000000030707723e */ /* 0x000fe200000010ff */
[----:B------:R-:W-:-:S02]  /*e7c0*/  FMUL.FTZ R4, R4, R12 ;  /* 0x0000000c04047220 */ /* 0x000fc40000410000 */
[-C--:B------:R-:W-:Y:S02]  /*e7d0*/  FMUL.FTZ R6, R6, R13.reuse ;  /* 0x0000000d06067220 */ /* 0x080fe40000410000 */
[C---:B------:R-:W-:Y:S02]  /*e7e0*/  FFMA.FTZ R2, R11.reuse, R12, -R2 ;  /* 0x0000000c0b027223 */ /* 0x040fe40000010802 */
[----:B------:R-:W-:Y:S02]  /*e7f0*/  FFMA.FTZ R4, R11, R8, R4 ;  /* 0x000000080b047223 */ /* 0x000fe40000010004 */
[C---:B------:R-:W-:Y:S02]  /*e800*/  FFMA.FTZ R0, R5.reuse, R13, -R0 ;  /* 0x0000000d05007223 */ /* 0x040fe40000010800 */
[----:B------:R-:W-:Y:S01]  /*e810*/  FFMA.FTZ R6, R5, R9, R6 ;  /* 0x0000000905067223 */ /* 0x000fe20000010006 */
[----:B------:R-:W-:Y:S02]  /*e820*/  F2FP.BF16.PACK_AB R5, R10, R14 ;  /* 0x0000000e0a05723e */ /* 0x000fe400000010ff */
[----:B------:R-:W-:-:S02]  /*e830*/  F2FP.BF16.PACK_AB R4, R4, R2 ;  /* 0x000000020404723e */ /* 0x000fc400000010ff */
[----:B------:R-:W-:Y:S02]  /*e840*/  F2FP.BF16.PACK_AB R6, R6, R0 ;  /* 0x000000000606723e */ /* 0x000fe400000010ff */
.L_x_4946:
[----:B------:R-:W-:Y:S05]  /*e850*/  BSYNC B0 ;  /* 0x0000000000007941 */ /* 0x000fea0003800000 */
.L_x_4945:
[----:B-----5:R3:W-:Y:S02]  /*e860*/  STS.128 [R235], R4 ;  /* 0x00000004eb007388 */ /* 0x0207e40000000c00 */
.L_x_4944:
[----:B------:R-:W-:Y:S05]  /*e870*/  BSYNC B1 ;  /* 0x0000000000017941 */ /* 0x000fea0003800000 */
.L_x_4943:
        /* <DEDUP_REMOVED lines=46> */
.L_x_4950:
[----:B------:R-:W-:Y:S05]  /*eb60*/  BSYNC B0 ;  /* 0x0000000000007941 */ /* 0x000fea0003800000 */
.L_x_4949:
[----:B-----5:R1:W-:Y:S02]  /*eb70*/  STS.128 [R235+0x2000], R4 ;  /* 0x00200004eb007388 */ /* 0x0203e40000000c00 */
.L_x_4948:
[----:B------:R-:W-:Y:S05]  /*eb80*/  BSYNC B1 ;  /* 0x0000000000017941 */ /* 0x000fea0003800000 */
.L_x_4947:
        /* <DEDUP_REMOVED lines=20> */
[C---:B--2---:R-:W-:Y:S01]  /*ecd0*/  LOP3.LUT R15, R10.reuse, 0xffff0000, RZ, 0xc0, !PT ;  /* 0xffff00000a0f7812 */ /* 0x044fe200078ec0ff */
        /* <DEDUP_REMOVED lines=25> */
.L_x_4954:
[----:B------:R-:W-:Y:S05]  /*ee70*/  BSYNC B0 ;  /* 0x0000000000007941 */ /* 0x000fea0003800000 */
.L_x_4953:
[----:B-----5:R3:W-:Y:S02]  /*ee80*/  STS.128 [R235+0x4000], R4 ;  /* 0x00400004eb007388 */ /* 0x0207e40000000c00 */
.L_x_4952:
[----:B------:R-:W-:Y:S05]  /*ee90*/  BSYNC B1 ;  /* 0x0000000000017941 */ /* 0x000fea0003800000 */
.L_x_4951:
        /* <DEDUP_REMOVED lines=17> */
[----:B-1-3--:R-:W-:Y:S02]  /*efb0*/  LOP3.LUT R16, R8, 0xffff0000, RZ, 0xc0, !PT ;  /* 0xffff000008107812 */ /* 0x00afe400078ec0ff */
        /* <DEDUP_REMOVED lines=27> */
.L_x_4956:
[----:B------:R-:W-:Y:S05]  /*f170*/  BSYNC B0 ;  /* 0x0000000000007941 */ /* 0x000fea0003800000 */
.L_x_4955:
[----:B-----5:R3:W-:Y:S02]  /*f180*/  STS.128 [R235+0x6000], R4 ;  /* 0x00600004eb007388 */ /* 0x0207e40000000c00 */
.L_x_4942:
[----:B------:R-:W-:Y:S05]  /*f190*/  BSYNC B2 ;  /* 0x0000000000027941 */ /* 0x000fea0003800000 */
.L_x_4941:
        /* <DEDUP_REMOVED lines=51> */
.L_x_4962:
[----:B------:R-:W-:Y:S05]  /*f4d0*/  BSYNC B0 ;  /* 0x0000000000007941 */ /* 0x000fea0003800000 */
.L_x_4961:
[----:B-----5:R3:W-:Y:S02]  /*f4e0*/  STS.128 [R235+0x800], R4 ;  /* 0x00080004eb007388 */ /* 0x0207e40000000c00 */
.L_x_4960:
[----:B------:R-:W-:Y:S05]  /*f4f0*/  BSYNC B1 ;  /* 0x0000000000017941 */ /* 0x000fea0003800000 */
.L_x_4959:
        /* <DEDUP_REMOVED lines=46> */
.L_x_4966:
[----:B------:R-:W-:Y:S05]  /*f7e0*/  BSYNC B0 ;  /* 0x0000000000007941 */ /* 0x000fea0003800000 */
.L_x_4965:
[----:B-----5:R3:W-:Y:S02]  /*f7f0*/  STS.128 [R235+0x2800], R4 ;  /* 0x00280004eb007388 */ /* 0x0207e40000000c00 */
.L_x_4964:
[----:B------:R-:W-:Y:S05]  /*f800*/  BSYNC B1 ;  /* 0x0000000000017941 */ /* 0x000fea0003800000 */
.L_x_4963:
        /* <DEDUP_REMOVED lines=46> */
.L_x_4970:
[----:B------:R-:W-:Y:S05]  /*faf0*/  BSYNC B0 ;  /* 0x0000000000007941 */ /* 0x000fea0003800000 */
.L_x_4969:
[----:B-----5:R3:W-:Y:S02]  /*fb00*/  STS.128 [R235+0x4800], R4 ;  /* 0x00480004eb007388 */ /* 0x0207e40000000c00 */
.L_x_4968:
[----:B------:R-:W-:Y:S05]  /*fb10*/  BSYNC B1 ;  /* 0x0000000000017941 */ /* 0x000fea0003800000 */
.L_x_4967:
        /* <DEDUP_REMOVED lines=45> */
.L_x_4972:
[----:B------:R-:W-:Y:S05]  /*fdf0*/  BSYNC B0 ;  /* 0x0000000000007941 */ /* 0x000fea0003800000 */
.L_x_4971:
[----:B-----5:R3:W-:Y:S02]  /*fe00*/  STS.128 [R235+0x6800], R4 ;  /* 0x00680004eb007388 */ /* 0x0207e40000000c00 */
.L_x_4958:
[----:B------:R-:W-:Y:S05]  /*fe10*/  BSYNC B2 ;  /* 0x0000000000027941 */ /* 0x000fea0003800000 */
.L_x_4957:
        /* <DEDUP_REMOVED lines=51> */
.L_x_4978:
[----:B------:R-:W-:Y:S05]  /*10150*/  BSYNC B0 ;  /* 0x0000000000007941 */ /* 0x000fea0003800000 */
.L_x_4977:
[----:B-----5:R1:W-:Y:S02]  /*10160*/  STS.128 [R235+0x1000], R4 ;  /* 0x00100004eb007388 */ /* 0x0203e40000000c00 */
.L_x_4976:
[----:B------:R-:W-:Y:S05]  /*10170*/  BSYNC B1 ;  /* 0x0000000000017941 */ /* 0x000fea0003800000 */
.L_x_4975:
        /* <DEDUP_REMOVED lines=46> */
.L_x_4982:
[----:B------:R-:W-:Y:S05]  /*10460*/  BSYNC B0 ;  /* 0x0000000000007941 */ /* 0x000fea0003800000 */
.L_x_4981:
[----:B-----5:R3:W-:Y:S02]  /*10470*/  STS.128 [R235+0x3000], R4 ;  /* 0x00300004eb007388 */ /* 0x0207e40000000c00 */
.L_x_4980:
[----:B------:R-:W-:Y:S05]  /*10480*/  BSYNC B1 ;  /* 0x0000000000017941 */ /* 0x000fea0003800000 */
.L_x_4979:
        /* <DEDUP_REMOVED lines=46> */
.L_x_4986:
[----:B------:R-:W-:Y:S05]  /*10770*/  BSYNC B0 ;  /* 0x0000000000007941 */ /* 0x000fea0003800000 */
.L_x_4985:
[----:B-----5:R3:W-:Y:S02]  /*10780*/  STS.128 [R235+0x5000], R4 ;  /* 0x00500004eb007388 */ /* 0x0207e40000000c00 */
.L_x_4984:
[----:B------:R-:W-:Y:S05]  /*10790*/  BSYNC B1 ;  /* 0x0000000000017941 */ /* 0x000fea0003800000 */
.L_x_4983:
        /* <DEDUP_REMOVED lines=45> */
.L_x_4988:
[----:B------:R-:W-:Y:S05]  /*10a70*/  BSYNC B0 ;  /* 0x0000000000007941 */ /* 0x000fea0003800000 */
.L_x_4987:
[----:B-----5:R3:W-:Y:S02]  /*10a80*/  STS.128 [R235+0x7000], R4 ;  /* 0x00700004eb007388 */ /* 0x0207e40000000c00 */
.L_x_4974:
[----:B------:R-:W-:Y:S05]  /*10a90*/  BSYNC B2 ;  /* 0x0000000000027941 */ /* 0x000fea0003800000 */
.L_x_4973:
        /* <DEDUP_REMOVED lines=50> */
.L_x_4993:
[----:B------:R-:W-:Y:S05]  /*10dc0*/  BSYNC B0 ;  /* 0x0000000000007941 */ /* 0x000fea0003800000 */
.L_x_4992:
[----:B-----5:R3:W-:Y:S02]  /*10dd0*/  STS.128 [R235+0x1800], R4 ;  /* 0x00180004eb007388 */ /* 0x0207e40000000c00 */
.L_x_4991:
[----:B------:R-:W-:Y:S05]  /*10de0*/  BSYNC B1 ;  /* 0x0000000000017941 */ /* 0x000fea0003800000 */
.L_x_4990:
        /* <DEDUP_REMOVED lines=46> */
.L_x_4997:
[----:B------:R-:W-:Y:S05]  /*110d0*/  BSYNC B0 ;  /* 0x0000000000007941 */ /* 0x000fea0003800000 */
.L_x_4996:
[----:B-----5:R3:W-:Y:S02]  /*110e0*/  STS.128 [R235+0x3800], R4 ;  /* 0x00380004eb007388 */ /* 0x0207e40000000c00 */
.L_x_4995:
[----:B------:R-:W-:Y:S05]  /*110f0*/  BSYNC B1 ;  /* 0x0000000000017941 */ /* 0x000fea0003800000 */
.L_x_4994:
        /* <DEDUP_REMOVED lines=46> */
.L_x_5001:
[----:B------:R-:W-:Y:S05]  /*113e0*/  BSYNC B0 ;  /* 0x0000000000007941 */ /* 0x000fea0003800000 */
.L_x_5000:
[----:B-----5:R3:W-:Y:S02]  /*113f0*/  STS.128 [R235+0x5800], R4 ;  /* 0x00580004eb007388 */ /* 0x0207e40000000c00 */
.L_x_4999:
[----:B------:R-:W-:Y:S05]  /*11400*/  BSYNC B1 ;  /* 0x0000000000017941 */ /* 0x000fea0003800000 */
.L_x_4998:
        /* <DEDUP_REMOVED lines=45> */
.L_x_5003:
[----:B------:R-:W-:Y:S05]  /*116e0*/  BSYNC B0 ;  /* 0x0000000000007941 */ /* 0x000fea0003800000 */
.L_x_5002:
[----:B-----5:R3:W-:Y:S01]  /*116f0*/  STS.128 [R235+0x7800], R4 ;  /* 0x00780004eb007388 */ /* 0x0207e20000000c00 */
[----:B------:R-:W-:Y:S05]  /*11700*/  BRA `(.L_x_4989) ;  /* 0x0000645000007947 */ /* 0x000fea0003800000 */
.L_x_4940:
        /* <DEDUP_REMOVED lines=33> */
[----:B------:R-:W-:Y:S02]  /*11920*/  LOP3.LUT R43, R6, 0xffff0000, RZ, 0xc0, !PT ;  /* 0xffff0000062b7812 */ /* 0x000fe400078ec0ff */
[----:B------:R-:W-:Y:S02]  /*11930*/  LOP3.LUT R39, R4, 0xffff0000, RZ, 0xc0, !PT ;  /* 0xffff000004277812 */ /* 0x000fe400078ec0ff */
[C---:B------:R-:W-:Y:S02]  /*11940*/  LOP3.LUT R42, R7.reuse, 0xffff0000, RZ, 0xc0, !PT ;  /* 0xffff0000072a7812 */ /* 0x040fe400078ec0ff */
[----:B------:R-:W-:Y:S01]  /*11950*/  SHF.L.U32 R7, R7, 0x10, RZ ;  /* 0x0000001007077819 */ /* 0x000fe200000006ff */
[C---:B---3--:R-:W-:Y:S01]  /*11960*/  IMAD.U32 R49, R8.reuse, 0x10000, RZ ;  /* 0x0001000008317824 */ /* 0x048fe200078e00ff */
[----:B------:R-:W-:-:S02]  /*11970*/  LOP3.LUT R50, R8, 0xffff0000, RZ, 0xc0, !PT ;  /* 0xffff000008327812 */ /* 0x000fc400078ec0ff */
[C---:B------:R-:W-:Y:S02]  /*11980*/  SHF.L.U32 R51, R9.reuse, 0x10, RZ ;  /* 0x0000001009337819 */ /* 0x040fe400000006ff */
[----:B------:R-:W-:Y:S01]  /*11990*/  LOP3.LUT R8, R9, 0xffff0000, RZ, 0xc0, !PT ;  /* 0xffff000009087812 */ /* 0x000fe200078ec0ff */
[C---:B------:R-:W-:Y:S01]  /*119a0*/  IMAD.U32 R9, R10.reuse, 0x10000, RZ ;  /* 0x000100000a097824 */ /* 0x040fe200078e00ff */
[----:B------:R-:W-:Y:S02]  /*119b0*/  LOP3.LUT R54, R10, 0xffff0000, RZ, 0xc0, !PT ;  /* 0xffff00000a367812 */ /* 0x000fe400078ec0ff */
[----:B------:R-:W-:Y:S01]  /*119c0*/  LOP3.LUT R10, R11, 0xffff0000, RZ, 0xc0, !PT ;  /* 0xffff00000b0a7812 */ /* 0x000fe200078ec0ff */
[C---:B----4-:R-:W-:Y:S01]  /*119d0*/  IMAD.U32 R6, R12.reuse, 0x10000, RZ ;  /* 0x000100000c067824 */ /* 0x050fe200078e00ff */
[----:B------:R-:W-:Y:S01]  /*119e0*/  LOP3.LUT R5, R12, 0xffff0000, RZ, 0xc0, !PT ;  /* 0xffff00000c057812 */ /* 0x000fe200078ec0ff */
        /* <DEDUP_REMOVED lines=9> */
[----:B------:R-:W-:Y:S01]  /*11a80*/  SHF.L.U32 R0, R15, 0x10, RZ ;  /* 0x000000100f007819 */ /* 0x000fe200000006ff */
[----:B------:R-:W-:Y:S01]  /*11a90*/  @!P0 FADD.FTZ R14, -R14, -RZ ;  /* 0x800000ff0e0e8221 */ /* 0x000fe20000010100 */
[----:B------:R-:W-:Y:S01]  /*11aa0*/  SHF.L.U32 R55, R11, 0x10, RZ ;  /* 0x000000100b377819 */ /* 0x000fe200000006ff */
[----:B------:R-:W-:Y:S01]  /*11ab0*/  @!P0 FADD.FTZ R4, -R4, -RZ ;  /* 0x800000ff04048221 */ /* 0x000fe20000010100 */
[----:B--2---:R-:W-:Y:S01]  /*11ac0*/  SHF.L.U32 R11, R29, 0x10, RZ ;  /* 0x000000101d0b7819 */ /* 0x004fe200000006ff */
[----:B------:R-:W-:Y:S01]  /*11ad0*/  FMUL.FTZ R12, R8, R12 ;  /* 0x0000000c080c7220 */ /* 0x000fe20000410000 */
[----:B------:R-:W-:Y:S01]  /*11ae0*/  LOP3.LUT R15, R30, 0xffff0000, RZ, 0xc0, !PT ;  /* 0xffff00001e0f7812 */ /* 0x000fe200078ec0ff */
[----:B------:R-:W-:Y:S01]  /*11af0*/  @!P0 FADD.FTZ R0, -R0, -RZ ;  /* 0x800000ff00008221 */ /* 0x000fe20000010100 */
[----:B------:R-:W-:Y:S01]  /*11b00*/  SHF.L.U32 R13, R31, 0x10, RZ ;  /* 0x000000101f0d7819 */ /* 0x000fe200000006ff */
[----:B------:R-:W-:Y:S01]  /*11b10*/  FMUL.FTZ R3, R9, R3 ;  /* 0x0000000309037220 */ /* 0x000fe20000410000 */
[----:B------:R-:W-:Y:S01]  /*11b20*/  LOP3.LUT R9, R28, 0xffff0000, RZ, 0xc0, !PT ;  /* 0xffff00001c097812 */ /* 0x000fe200078ec0ff */
[----:B------:R-:W-:-:S02]  /*11b30*/  FMUL.FTZ R6, R49, R6 ;  /* 0x0000000631067220 */ /* 0x000fc40000410000 */
[----:B------:R-:W-:Y:S02]  /*11b40*/  @!P0 FADD.FTZ R2, -R2, -RZ ;  /* 0x800000ff02028221 */ /* 0x000fe40000010100 */
[----:B------:R-:W-:Y:S01]  /*11b50*/  IMAD.U32 R8, R28, 0x10000, RZ ;  /* 0x000100001c087824 */ /* 0x000fe200078e00ff */
[----:B------:R-:W-:Y:S01]  /*11b60*/  LOP3.LUT R28, R29, 0xffff0000, RZ, 0xc0, !PT ;  /* 0xffff00001d1c7812 */ /* 0x000fe200078ec0ff */
[----:B------:R-:W-:Y:S02]  /*11b70*/  FMUL.FTZ R5, R50, R5 ;  /* 0x0000000532057220 */ /* 0x000fe40000410000 */
[----:B------:R-:W-:Y:S02]  /*11b80*/  FMUL.FTZ R14, R10, R14 ;  /* 0x0000000e0a0e7220 */ /* 0x000fe40000410000 */
[----:B------:R-:W-:Y:S02]  /*11b90*/  FMUL.FTZ R4, R51, R4 ;  /* 0x0000000433047220 */ /* 0x000fe40000410000 */
[----:B------:R-:W-:Y:S01]  /*11ba0*/  IMAD.U32 R10, R30, 0x10000, RZ ;  /* 0x000100001e0a7824 */ /* 0x000fe200078e00ff */
[----:B------:R-:W-:Y:S01]  /*11bb0*/  LOP3.LUT R30, R31, 0xffff0000, RZ, 0xc0, !PT ;  /* 0xffff00001f1e7812 */ /* 0x000fe200078ec0ff */
[----:B------:R-:W-:-:S02]  /*11bc0*/  FMUL.FTZ R0, R55, R0 ;  /* 0x0000000037007220 */ /* 0x000fc40000410000 */
[----:B------:R-:W-:Y:S02]  /*11bd0*/  FMUL.FTZ R2, R54, R2 ;  /* 0x0000000236027220 */ /* 0x000fe40000410000 */
[----:B------:R-:W-:Y:S02]  /*11be0*/  FFMA.FTZ R8, R38, R8, R6 ;  /* 0x0000000826087223 */ /* 0x000fe40000010006 */
[----:B------:R-:W-:Y:S02]  /*11bf0*/  FFMA.FTZ R6, R39, R9, R5 ;  /* 0x0000000927067223 */ /* 0x000fe40000010005 */
[----:B------:R-:W-:Y:S02]  /*11c00*/  FFMA.FTZ R4, R18, R11, R4 ;  /* 0x0000000b12047223 */ /* 0x000fe40000010004 */
[----:B------:R-:W-:Y:S02]  /*11c10*/  FFMA.FTZ R5, R41, R28, R12 ;  /* 0x0000001c29057223 */ /* 0x000fe4000001000c */
[----:B------:R-:W-:-:S02]  /*11c20*/  FFMA.FTZ R0, R7, R13, R0 ;  /* 0x0000000d07007223 */ /* 0x000fc40000010000 */
[----:B------:R-:W-:Y:S01]  /*11c30*/  FFMA.FTZ R3, R40, R10, R3 ;  /* 0x0000000a28037223 */ /* 0x000fe20000010003 */
[----:B------:R-:W-:Y:S01]  /*11c40*/  F2FP.BF16.PACK_AB R5, R5, R4 ;  /* 0x000000040505723e */ /* 0x000fe200000010ff */
[----:B------:R-:W-:Y:S01]  /*11c50*/  FFMA.FTZ R7, R42, R30, R14 ;  /* 0x0000001e2a077223 */ /* 0x000fe2000001000e */
[----:B------:R-:W-:Y:S01]  /*11c60*/  F2FP.BF16.PACK_AB R4, R6, R8 ;  /* 0x000000080604723e */ /* 0x000fe200000010ff */
[----:B------:R-:W-:-:S03]  /*11c70*/  FFMA.FTZ R2, R43, R15, R2 ;  /* 0x0000000f2b027223 */ /* 0x000fc60000010002 */
[----:B------:R-:W-:Y:S02]  /*11c80*/  F2FP.BF16.PACK_AB R7, R7, R0 ;  /* 0x000000000707723e */ /* 0x000fe400000010ff */
[----:B------:R-:W-:Y:S02]  /*11c90*/  F2FP.BF16.PACK_AB R6, R2, R3 ;  /* 0x000000030206723e */ /* 0x000fe400000010ff */
.L_x_5009:
[----:B------:R-:W-:Y:S05]  /*11ca0*/  BSYNC B0 ;  /* 0x0000000000007941 */ /* 0x000fea0003800000 */
.L_x_5008:
[----:B-----5:R3:W-:Y:S02]  /*11cb0*/  STS.128 [R235], R4 ;  /* 0x00000004eb007388 */ /* 0x0207e40000000c00 */
.L_x_5007:
[----:B------:R-:W-:Y:S05]  /*11cc0*/  BSYNC B1 ;  /* 0x0000000000017941 */ /* 0x000fea0003800000 */
.L_x_5006:
        /* <DEDUP_REMOVED lines=35> */
[C---:B--2---:R-:W-:Y:S01]  /*11f00*/  IMAD.U32 R49, R8.reuse, 0x10000, RZ ;  /* 0x0001000008317824 */ /* 0x044fe200078e00ff */
[----:B------:R-:W-:-:S02]  /*11f10*/  LOP3.LUT R50, R8, 0xffff0000, RZ, 0xc0, !PT ;  /* 0xffff000008327812 */ /* 0x000fc400078ec0ff */
[C---:B------:R-:W-:Y:S02]  /*11f20*/  SHF.L.U32 R51, R9.reuse, 0x10, RZ ;  /* 0x0000001009337819 */ /* 0x040fe400000006ff */
[----:B------:R-:W-:Y:S01]  /*11f30*/  LOP3.LUT R8, R9, 0xffff0000, RZ, 0xc0, !PT ;  /* 0xffff000009087812 */ /* 0x000fe200078ec0ff */
[C---:B------:R-:W-:Y:S01]  /*11f40*/  IMAD.U32 R9, R10.reuse, 0x10000, RZ ;  /* 0x000100000a097824 */ /* 0x040fe200078e00ff */
[----:B------:R-:W-:Y:S02]  /*11f50*/  LOP3.LUT R54, R10, 0xffff0000, RZ, 0xc0, !PT ;  /* 0xffff00000a367812 */ /* 0x000fe400078ec0ff */
[----:B------:R-:W-:Y:S01]  /*11f60*/  LOP3.LUT R10, R11, 0xffff0000, RZ, 0xc0, !PT ;  /* 0xffff00000b0a7812 */ /* 0x000fe200078ec0ff */
[C---:B---3--:R-:W-:Y:S01]  /*11f70*/  IMAD.U32 R6, R12.reuse, 0x10000, RZ ;  /* 0x000100000c067824 */ /* 0x048fe200078e00ff */
        /* <DEDUP_REMOVED lines=14> */
[----:B----4-:R-:W-:Y:S01]  /*12060*/  SHF.L.U32 R11, R29, 0x10, RZ ;  /* 0x000000101d0b7819 */ /* 0x010fe200000006ff */
        /* <DEDUP_REMOVED lines=29> */
.L_x_5013:
[----:B------:R-:W-:Y:S05]  /*12240*/  BSYNC B0 ;  /* 0x0000000000007941 */ /* 0x000fea0003800000 */
.L_x_5012:
[----:B-----5:R1:W-:Y:S02]  /*12250*/  STS.128 [R235+0x2000], R4 ;  /* 0x00200004eb007388 */ /* 0x0203e40000000c00 */
.L_x_5011:
[----:B------:R-:W-:Y:S05]  /*12260*/  BSYNC B1 ;  /* 0x0000000000017941 */ /* 0x000fea0003800000 */
.L_x_5010:
        /* <DEDUP_REMOVED lines=42> */
[C---:B--2---:R-:W-:Y:S01]  /*12510*/  IMAD.U32 R6, R12.reuse, 0x10000, RZ ;  /* 0x000100000c067824 */ /* 0x044fe200078e00ff */
        /* <DEDUP_REMOVED lines=44> */
.L_x_5017:
[----:B------:R-:W-:Y:S05]  /*127e0*/  BSYNC B0 ;  /* 0x0000000000007941 */ /* 0x000fea0003800000 */
.L_x_5016:
[----:B-----5:R3:W-:Y:S02]  /*127f0*/  STS.128 [R235+0x4000], R4 ;  /* 0x00400004eb007388 */ /* 0x0207e40000000c00 */
.L_x_5015:
[----:B------:R-:W-:Y:S05]  /*12800*/  BSYNC B1 ;  /* 0x0000000000017941 */ /* 0x000fea0003800000 */
.L_x_5014:
        /* <DEDUP_REMOVED lines=86> */
.L_x_5019:
[----:B------:R-:W-:Y:S05]  /*12d70*/  BSYNC B0 ;  /* 0x0000000000007941 */ /* 0x000fea0003800000 */
.L_x_5018:
[----:B-----5:R3:W-:Y:S02]  /*12d80*/  STS.128 [R235+0x6000], R4 ;  /* 0x00600004eb007388 */ /* 0x0207e40000000c00 */
.L_x_5005:
[----:B------:R-:W-:Y:S05]  /*12d90*/  BSYNC B2 ;  /* 0x0000000000027941 */ /* 0x000fea0003800000 */
.L_x_5004:
        /* <DEDUP_REMOVED lines=92> */
.L_x_5025:
[----:B------:R-:W-:Y:S05]  /*13360*/  BSYNC B0 ;  /* 0x0000000000007941 */ /* 0x000fea0003800000 */
.L_x_5024:
[----:B-----5:R3:W-:Y:S02]  /*13370*/  STS.128 [R235+0x800], R4 ;  /* 0x00080004eb007388 */ /* 0x0207e40000000c00 */
.L_x_5023:
[----:B------:R-:W-:Y:S05]  /*13380*/  BSYNC B1 ;  /* 0x0000000000017941 */ /* 0x000fea0003800000 */
.L_x_5022:
        /* <DEDUP_REMOVED lines=87> */
.L_x_5029:
[----:B------:R-:W-:Y:S05]  /*13900*/  BSYNC B0 ;  /* 0x0000000000007941 */ /* 0x000fea0003800000 */
.L_x_5028:
[----:B-----5:R3:W-:Y:S02]  /*13910*/  STS.128 [R235+0x2800], R4 ;  /* 0x00280004eb007388 */ /* 0x0207e40000000c00 */
.L_x_5027:
[----:B------:R-:W-:Y:S05]  /*13920*/  BSYNC B1 ;  /* 0x0000000000017941 */ /* 0x000fea0003800000 */
.L_x_5026:
        /* <DEDUP_REMOVED lines=87> */
.L_x_5033:
[----:B------:R-:W-:Y:S05]  /*13ea0*/  BSYNC B0 ;  /* 0x0000000000007941 */ /* 0x000fea0003800000 */
.L_x_5032:
[----:B-----5:R3:W-:Y:S02]  /*13eb0*/  STS.128 [R235+0x4800], R4 ;  /* 0x00480004eb007388 */ /* 0x0207e40000000c00 */
.L_x_5031:
[----:B------:R-:W-:Y:S05]  /*13ec0*/  BSYNC B1 ;  /* 0x0000000000017941 */ /* 0x000fea0003800000 */
.L_x_5030:
        /* <DEDUP_REMOVED lines=86> */
.L_x_5035:
[----:B------:R-:W-:Y:S05]  /*14430*/  BSYNC B0 ;  /* 0x0000000000007941 */ /* 0x000fea0003800000 */
.L_x_5034:
[----:B-----5:R3:W-:Y:S02]  /*14440*/  STS.128 [R235+0x6800], R4 ;  /* 0x00680004eb007388 */ /* 0x0207e40000000c00 */
.L_x_5021:
[----:B------:R-:W-:Y:S05]  /*14450*/  BSYNC B2 ;  /* 0x0000000000027941 */ /* 0x000fea0003800000 */
.L_x_5020:
        /* <DEDUP_REMOVED lines=92> */
.L_x_5041:
[----:B------:R-:W-:Y:S05]  /*14a20*/  BSYNC B0 ;  /* 0x0000000000007941 */ /* 0x000fea0003800000 */
.L_x_5040:
[----:B-----5:R1:W-:Y:S02]  /*14a30*/  STS.128 [R235+0x1000], R4 ;  /* 0x00100004eb007388 */ /* 0x0203e40000000c00 */
.L_x_5039:
[----:B------:R-:W-:Y:S05]  /*14a40*/  BSYNC B1 ;  /* 0x0000000000017941 */ /* 0x000fea0003800000 */
.L_x_5038:
        /* <DEDUP_REMOVED lines=87> */
.L_x_5045:
[----:B------:R-:W-:Y:S05]  /*14fc0*/  BSYNC B0 ;  /* 0x0000000000007941 */ /* 0x000fea0003800000 */
.L_x_5044:
[----:B-----5:R3:W-:Y:S02]  /*14fd0*/  STS.128 [R235+0x3000], R4 ;  /* 0x00300004eb007388 */ /* 0x0207e40000000c00 */
.L_x_5043:
[----:B------:R-:W-:Y:S05]  /*14fe0*/  BSYNC B1 ;  /* 0x0000000000017941 */ /* 0x000fea0003800000 */
.L_x_5042:
        /* <DEDUP_REMOVED lines=87> */
.L_x_5049:
[----:B------:R-:W-:Y:S05]  /*15560*/  BSYNC B0 ;  /* 0x0000000000007941 */ /* 0x000fea0003800000 */
.L_x_5048:
[----:B-----5:R3:W-:Y:S02]  /*15570*/  STS.128 [R235+0x5000], R4 ;  /* 0x00500004eb007388 */ /* 0x0207e40000000c00 */
.L_x_5047:
[----:B------:R-:W-:Y:S05]  /*15580*/  BSYNC B1 ;  /* 0x0000000000017941 */ /* 0x000fea0003800000 */
.L_x_5046:
        /* <DEDUP_REMOVED lines=86> */
.L_x_5051:
[----:B------:R-:W-:Y:S05]  /*15af0*/  BSYNC B0 ;  /* 0x0000000000007941 */ /* 0x000fea0003800000 */
.L_x_5050:
[----:B-----5:R3:W-:Y:S02]  /*15b00*/  STS.128 [R235+0x7000], R4 ;  /* 0x00700004eb007388 */ /* 0x0207e40000000c00 */
.L_x_5037:
[----:B------:R-:W-:Y:S05]  /*15b10*/  BSYNC B2 ;  /* 0x0000000000027941 */ /* 0x000fea0003800000 */
.L_x_5036:
        /* <DEDUP_REMOVED lines=91> */
.L_x_5055:
[----:B------:R-:W-:Y:S05]  /*160d0*/  BSYNC B0 ;  /* 0x0000000000007941 */ /* 0x000fea0003800000 */
.L_x_5054:
[----:B-----5:R3:W-:Y:S02]  /*160e0*/  STS.128 [R235+0x1800], R4 ;  /* 0x00180004eb007388 */ /* 0x0207e40000000c00 */
.L_x_5053:
[----:B------:R-:W-:Y:S05]  /*160f0*/  BSYNC B1 ;  /* 0x0000000000017941 */ /* 0x000fea0003800000 */
.L_x_5052:
        /* <DEDUP_REMOVED lines=32> */
[C---:B------:R-:W-:Y:S02]  /*16300*/  LOP3.LUT R38, R7.reuse, 0xffff0000, RZ, 0xc0, !PT ;  /* 0xffff000007267812 */ /* 0x040fe400078ec0ff */
[----:B------:R-:W-:Y:S02]  /*16310*/  SHF.L.U32 R18, R7, 0x10, RZ ;  /* 0x0000001007127819 */ /* 0x000fe400000006ff */
[----:B------:R-:W-:Y:S01]  /*16320*/  LOP3.LUT R20, R4, 0xffff0000, RZ, 0xc0, !PT ;  /* 0xffff000004147812 */ /* 0x000fe200078ec0ff */
        /* <DEDUP_REMOVED lines=22> */
[----:B----4-:R-:W-:Y:S01]  /*16490*/  LOP3.LUT R13, R30, 0xffff0000, RZ, 0xc0, !PT ;  /* 0xffff00001e0d7812 */ /* 0x010fe200078ec0ff */
[----:B------:R-:W-:Y:S01]  /*164a0*/  @!P0 FADD.FTZ R4, -R4, -RZ ;  /* 0x800000ff04048221 */ /* 0x000fe20000010100 */
[----:B------:R-:W-:Y:S01]  /*164b0*/  SHF.L.U32 R11, R31, 0x10, RZ ;  /* 0x000000101f0b7819 */ /* 0x000fe200000006ff */
[----:B------:R-:W-:-:S02]  /*164c0*/  FMUL.FTZ R7, R7, R6 ;  /* 0x0000000607077220 */ /* 0x000fc40000410000 */
[----:B------:R-:W-:Y:S02]  /*164d0*/  FMUL.FTZ R12, R8, R12 ;  /* 0x0000000c080c7220 */ /* 0x000fe40000410000 */
[----:B------:R-:W-:Y:S02]  /*164e0*/  @!P0 FADD.FTZ R0, -R0, -RZ ;  /* 0x800000ff00008221 */ /* 0x000fe40000010100 */
[----:B------:R-:W-:Y:S01]  /*164f0*/  FMUL.FTZ R6, R42, R2 ;  /* 0x000000022a067220 */ /* 0x000fe20000410000 */
[----:B------:R-:W-:Y:S01]  /*16500*/  LOP3.LUT R2, R28, 0xffff0000, RZ, 0xc0, !PT ;  /* 0xffff00001c027812 */ /* 0x000fe200078ec0ff */
[----:B------:R-:W-:Y:S02]  /*16510*/  FMUL.FTZ R3, R9, R3 ;  /* 0x0000000309037220 */ /* 0x000fe40000410000 */
[----:B------:R-:W-:Y:S01]  /*16520*/  FMUL.FTZ R14, R10, R14 ;  /* 0x0000000e0a0e7220 */ /* 0x000fe20000410000 */
[C---:B------:R-:W-:Y:S01]  /*16530*/  SHF.L.U32 R10, R29.reuse, 0x10, RZ ;  /* 0x000000101d0a7819 */ /* 0x040fe200000006ff */
[----:B------:R-:W-:Y:S01]  /*16540*/  IMAD.U32 R8, R28, 0x10000, RZ ;  /* 0x000100001c087824 */ /* 0x000fe200078e00ff */
[----:B------:R-:W-:Y:S01]  /*16550*/  LOP3.LUT R28, R29, 0xffff0000, RZ, 0xc0, !PT ;  /* 0xffff00001d1c7812 */ /* 0x000fe200078ec0ff */
[----:B------:R-:W-:-:S02]  /*16560*/  FMUL.FTZ R5, R40, R5 ;  /* 0x0000000528057220 */ /* 0x000fc40000410000 */
[----:B------:R-:W-:Y:S01]  /*16570*/  IMAD.U32 R9, R30, 0x10000, RZ ;  /* 0x000100001e097824 */ /* 0x000fe200078e00ff */
[----:B------:R-:W-:Y:S01]  /*16580*/  LOP3.LUT R30, R31, 0xffff0000, RZ, 0xc0, !PT ;  /* 0xffff00001f1e7812 */ /* 0x000fe200078ec0ff */
        /* <DEDUP_REMOVED lines=14> */
.L_x_5059:
[----:B------:R-:W-:Y:S05]  /*16670*/  BSYNC B0 ;  /* 0x0000000000007941 */ /* 0x000fea0003800000 */
.L_x_5058:
[----:B-----5:R3:W-:Y:S02]  /*16680*/  STS.128 [R235+0x3800], R4 ;  /* 0x00380004eb007388 */ /* 0x0207e40000000c00 */
.L_x_5057:
[----:B------:R-:W-:Y:S05]  /*16690*/  BSYNC B1 ;  /* 0x0000000000017941 */ /* 0x000fea0003800000 */
.L_x_5056:
        /* <DEDUP_REMOVED lines=37> */
[C---:B------:R-:W-:Y:S01]  /*168f0*/  IMAD.U32 R41, R10.reuse, 0x10000, RZ ;  /* 0x000100000a297824 */ /* 0x040fe200078e00ff */
[C---:B------:R-:W-:Y:S02]  /*16900*/  SHF.L.U32 R42, R9.reuse, 0x10, RZ ;  /* 0x00000010092a7819 */ /* 0x040fe400000006ff */
[----:B------:R-:W-:Y:S02]  /*16910*/  LOP3.LUT R43, R10, 0xffff0000, RZ, 0xc0, !PT ;  /* 0xffff00000a2b7812 */ /* 0x000fe400078ec0ff */
[----:B------:R-:W-:Y:S02]  /*16920*/  LOP3.LUT R9, R9, 0xffff0000, RZ, 0xc0, !PT ;  /* 0xffff000009097812 */ /* 0x000fe400078ec0ff */
[----:B------:R-:W-:Y:S01]  /*16930*/  LOP3.LUT R10, R11, 0xffff0000, RZ, 0xc0, !PT ;  /* 0xffff00000b0a7812 */ /* 0x000fe200078ec0ff */
[C---:B--2---:R-:W-:Y:S01]  /*16940*/  IMAD.U32 R7, R12.reuse, 0x10000, RZ ;  /* 0x000100000c077824 */ /* 0x044fe200078e00ff */
[----:B------:R-:W-:Y:S01]  /*16950*/  LOP3.LUT R6, R12, 0xffff0000, RZ, 0xc0, !PT ;  /* 0xffff00000c067812 */ /* 0x000fe200078ec0ff */
[C---:B------:R-:W-:Y:S01]  /*16960*/  IMAD.U32 R4, R14.reuse, 0x10000, RZ ;  /* 0x000100000e047824 */ /* 0x040fe200078e00ff */
        /* <DEDUP_REMOVED lines=11> */
[----:B------:R-:W-:Y:S01]  /*16a20*/  FMUL.FTZ R8, R39, R7 ;  /* 0x0000000727087220 */ /* 0x000fe20000410000 */
[----:B----4-:R-:W-:Y:S01]  /*16a30*/  SHF.L.U32 R11, R17, 0x10, RZ ;  /* 0x00000010110b7819 */ /* 0x010fe200000006ff */
[----:B------:R-:W-:Y:S01]  /*16a40*/  @!P0 FADD.FTZ R5, -R5, -RZ ;  /* 0x800000ff05058221 */ /* 0x000fe20000010100 */
[----:B------:R-:W-:Y:S01]  /*16a50*/  LOP3.LUT R14, R18, 0xffff0000, RZ, 0xc0, !PT ;  /* 0xffff0000120e7812 */ /* 0x000fe200078ec0ff */
[----:B------:R-:W-:Y:S01]  /*16a60*/  FMUL.FTZ R7, R40, R6 ;  /* 0x0000000628077220 */ /* 0x000fe20000410000 */
[----:B------:R-:W-:Y:S01]  /*16a70*/  SHF.L.U32 R13, R19, 0x10, RZ ;  /* 0x00000010130d7819 */ /* 0x000fe200000006ff */
[----:B------:R-:W-:-:S02]  /*16a80*/  @!P0 FADD.FTZ R4, -R4, -RZ ;  /* 0x800000ff04048221 */ /* 0x000fc40000010100 */
[----:B------:R-:W-:Y:S02]  /*16a90*/  @!P0 FADD.FTZ R2, -R2, -RZ ;  /* 0x800000ff02028221 */ /* 0x000fe40000010100 */
[----:B------:R-:W-:Y:S01]  /*16aa0*/  FMUL.FTZ R6, R43, R3 ;  /* 0x000000032b067220 */ /* 0x000fe20000410000 */
[----:B------:R-:W-:Y:S01]  /*16ab0*/  LOP3.LUT R3, R16, 0xffff0000, RZ, 0xc0, !PT ;  /* 0xffff000010037812 */ /* 0x000fe200078ec0ff */
[----:B------:R-:W-:Y:S02]  /*16ac0*/  FMUL.FTZ R12, R9, R12 ;  /* 0x0000000c090c7220 */ /* 0x000fe40000410000 */
[----:B------:R-:W-:Y:S02]  /*16ad0*/  FMUL.FTZ R0, R10, R0 ;  /* 0x000000000a007220 */ /* 0x000fe40000410000 */
        /* <DEDUP_REMOVED lines=19> */
.L_x_5063:
[----:B------:R-:W-:Y:S05]  /*16c10*/  BSYNC B0 ;  /* 0x0000000000007941 */ /* 0x000fea0003800000 */
.L_x_5062:
[----:B-----5:R3:W-:Y:S02]  /*16c20*/  STS.128 [R235+0x5800], R4 ;  /* 0x00580004eb007388 */ /* 0x0207e40000000c00 */
.L_x_5061:
[----:B------:R-:W-:Y:S05]  /*16c30*/  BSYNC B1 ;  /* 0x0000000000017941 */ /* 0x000fea0003800000 */
.L_x_5060:
[----:B------:R-:W-:-:S13]  /*16c40*/  ISETP.GE.AND P0, PT, R23, R45, PT ;  /* 0x0000002d1700720c */ /* 0x000fda0003f06270 */
[----:B------:R1:W-:Y:S01]  /*16c50*/  @P0 STS.128 [R235+0x7800], RZ ;  /* 0x007800ffeb000388 */ /* 0x0003e20000000c00 */
[----:B------:R-:W-:Y:S05]  /*16c60*/  @P0 BRA `(.L_x_4989) ;  /* 0x00000ef000000947 */ /* 0x000fea0003800000 */
[----:B-1-3--:R1:W5:Y:S01]  /*16c70*/  LD.E.128 R4, [R58.64+0x180] ;  /* 0x000180063a047980 */ /* 0x00a362000c101d00 */
[----:B------:R-:W-:Y:S01]  /*16c80*/  ISETP.GE.AND P0, PT, R23, R44, PT ;  /* 0x0000002c1700720c */ /* 0x000fe20003f06270 */
[----:B------:R-:W-:Y:S01]  /*16c90*/  BSSY B0, `(.L_x_5064) ;  /* 0x0000054000007945 */ /* 0x000fe20003800000 */
[----:B------:R-:W-:-:S05]  /*16ca0*/  IADD3 R2, P1, R58, 0x180, RZ ;  /* 0x000001803a027810 */ /* 0x000fca0007f3e0ff */
[----:B------:R-:W-:-:S06]  /*16cb0*/  IMAD.X R3, RZ, RZ, R59, P1 ;  /* 0x000000ffff037224 */ /* 0x000fcc00008e063b */
[----:B------:R-:W-:Y:S05]  /*16cc0*/  @P0 BRA `(.L_x_5065) ;  /* 0x0000050000000947 */ /* 0x000fea0003800000 */
[----:B------:R-:W-:Y:S01]  /*16cd0*/  ISETP.GE.AND P0, PT, R23, R27, PT ;  /* 0x0000001b1700720c */ /* 0x000fe20003f06270 */
[----:B------:R-:W-:Y:S01]  /*16ce0*/  IMAD.MOV.U32 R0, RZ, RZ, RZ ;  /* 0x000000ffff007224 */ /* 0x000fe200078e00ff */
[----:B--2---:R-:W-:-:S05]  /*16cf0*/  IADD3 R16, P1, R37, 0xc0, RZ ;  /* 0x000000c025107810 */ /* 0x004fca0007f3e0ff */
[----:B------:R-:W-:-:S06]  /*16d00*/  IMAD.X R17, RZ, RZ, R36, P1 ;  /* 0x000000ffff117224 */ /* 0x000fcc00008e0624 */
[----:B------:R-:W-:Y:S01]  /*16d10*/  @P0 IMAD.MOV R0, RZ, RZ, -R26 ;  /* 0x000000ffff000224 */ /* 0x000fe200078e0a1a */
[----:B------:R-:W-:-:S04]  /*16d20*/  @P0 IADD3 R27, -R26, RZ, RZ ;  /* 0x000000ff1a1b0210 */ /* 0x000fc80007ffe1ff */
[----:B------:R-:W-:Y:S01]  /*16d30*/  IADD3 R13, P1, R0, R16, RZ ;  /* 0x00000010000d7210 */ /* 0x000fe20007f3e0ff */
[----:B------:R-:W-:-:S03]  /*16d40*/  IMAD.WIDE R2, R27, 0x2, R2 ;  /* 0x000000021b027825 */ /* 0x000fc600078e0202 */
[----:B------:R-:W-:Y:S02]  /*16d50*/  LEA.HI.X.SX32 R0, R0, R17, 0x1, P1 ;  /* 0x0000001100007211 */ /* 0x000fe400008f0eff */
[C---:B------:R-:W-:Y:S01]  /*16d60*/  LEA R12, P1, R13.reuse, R32, 0x1 ;  /* 0x000000200d0c7211 */ /* 0x040fe200078208ff */
[----:B------:R2:W3:Y:S03]  /*16d70*/  LD.E.128 R8, [R2.64] ;  /* 0x0000000602087980 */ /* 0x0004e6000c101d00 */
[----:B------:R-:W-:Y:S01]  /*16d80*/  LEA.HI.X R13, R13, R33, R0, 0x1, P1 ;  /* 0x000000210d0d7211 */ /* 0x000fe200008f0c00 */
[----:B------:R-:W-:Y:S01]  /*16d90*/  IMAD.MOV.U32 R0, RZ, RZ, RZ ;  /* 0x000000ffff007224 */ /* 0x000fe200078e00ff */
[----:B------:R-:W-:-:S04]  /*16da0*/  @P0 IADD3 R0, -R26, RZ, RZ ;  /* 0x000000ff1a000210 */ /* 0x000fc80007ffe1ff */
[----:B----4-:R-:W4:Y:S01]  /*16db0*/  LD.E.128 R12, [R12.64] ;  /* 0x000000060c0c7980 */ /* 0x010f22000c101d00 */
[----:B--2---:R-:W-:-:S04]  /*16dc0*/  IADD3 R2, P1, R0, R16, RZ ;  /* 0x0000001000027210 */ /* 0x004fc80007f3e0ff */
[----:B------:R-:W-:Y:S02]  /*16dd0*/  LEA.HI.X.SX32 R0, R0, R17, 0x1, P1 ;  /* 0x0000001100007211 */ /* 0x000fe400008f0eff */
[----:B------:R-:W-:-:S04]  /*16de0*/  LEA R16, P1, R2, R34, 0x1 ;  /* 0x0000002202107211 */ /* 0x000fc800078208ff */
[----:B------:R-:W-:-:S06]  /*16df0*/  LEA.HI.X R17, R2, R35, R0, 0x1, P1 ;  /* 0x0000002302117211 */ /* 0x000fcc00008f0c00 */
[----:B------:R-:W2:Y:S01]  /*16e00*/  LD.E.128 R16, [R16.64] ;  /* 0x0000000610107980 */ /* 0x000ea2000c101d00 */
        /* <DEDUP_REMOVED lines=11> */
[----:B------:R-:W-:Y:S02]  /*16ec0*/  LOP3.LUT R34, R10, 0xffff0000, RZ, 0xc0, !PT ;  /* 0xffff00000a227812 */ /* 0x000fe400078ec0ff */
[----:B------:R-:W-:Y:S02]  /*16ed0*/  SHF.L.U32 R33, R9, 0x10, RZ ;  /* 0x0000001009217819 */ /* 0x000fe400000006ff */
[----:B------:R-:W-:Y:S02]  /*16ee0*/  LOP3.LUT R10, R11, 0xffff0000, RZ, 0xc0, !PT ;  /* 0xffff00000b0a7812 */ /* 0x000fe400078ec0ff */
[C---:B----4-:R-:W-:Y:S01]  /*16ef0*/  LOP3.LUT R6, R12.reuse, 0xffff0000, RZ, 0xc0, !PT ;  /* 0xffff00000c067812 */ /* 0x050fe200078ec0ff */
[----:B------:R-:W-:Y:S01]  /*16f00*/  IMAD.U32 R7, R12, 0x10000, RZ ;  /* 0x000100000c077824 */ /* 0x000fe200078e00ff */
[----:B------:R-:W-:Y:S01]  /*16f10*/  SHF.L.U32 R5, R13, 0x10, RZ ;  /* 0x000000100d057819 */ /* 0x000fe200000006ff */
        /* <DEDUP_REMOVED lines=11> */
[----:B------:R-:W-:Y:S01]  /*16fd0*/  SHF.L.U32 R35, R11, 0x10, RZ ;  /* 0x000000100b237819 */ /* 0x000fe200000006ff */
[----:B------:R-:W-:-:S02]  /*16fe0*/  @!P0 FADD.FTZ R12, -R12, -RZ ;  /* 0x800000ff0c0c8221 */ /* 0x000fc40000010100 */
[----:B------:R-:W-:Y:S02]  /*16ff0*/  FMUL.FTZ R9, R30, R7 ;  /* 0x000000071e097220 */ /* 0x000fe40000410000 */
[----:B------:R-:W-:Y:S02]  /*17000*/  FMUL.FTZ R8, R8, R6 ;  /* 0x0000000608087220 */ /* 0x000fe40000410000 */
[----:B------:R-:W-:Y:S02]  /*17010*/  FMUL.FTZ R6, R33, R5 ;  /* 0x0000000521067220 */ /* 0x000fe40000410000 */
[----:B------:R-:W-:Y:S02]  /*17020*/  @!P0 FADD.FTZ R4, -R4, -RZ ;  /* 0x800000ff04048221 */ /* 0x000fe40000010100 */
[----:B------:R-:W-:Y:S02]  /*17030*/  @!P0 FADD.FTZ R2, -R2, -RZ ;  /* 0x800000ff02028221 */ /* 0x000fe40000010100 */
[----:B------:R-:W-:-:S02]  /*17040*/  FMUL.FTZ R7, R34, R3 ;  /* 0x0000000322077220 */ /* 0x000fc40000410000 */
[----:B------:R-:W-:Y:S02]  /*17050*/  FMUL.FTZ R0, R10, R0 ;  /* 0x000000000a007220 */ /* 0x000fe40000410000 */
[----:B------:R-:W-:Y:S01]  /*17060*/  FMUL.FTZ R5, R31, R12 ;  /* 0x0000000c1f057220 */ /* 0x000fe20000410000 */
[C---:B--2---:R-:W-:Y:S01]  /*17070*/  LOP3.LUT R3, R16.reuse, 0xffff0000, RZ, 0xc0, !PT ;  /* 0xffff000010037812 */ /* 0x044fe200078ec0ff */
[----:B------:R-:W-:Y:S01]  /*17080*/  IMAD.U32 R10, R16, 0x10000, RZ ;  /* 0x00010000100a7824 */ /* 0x000fe200078e00ff */
[C---:B------:R-:W-:Y:S01]  /*17090*/  SHF.L.U32 R12, R17.reuse, 0x10, RZ ;  /* 0x00000010110c7819 */ /* 0x040fe200000006ff */
[C---:B------:R-:W-:Y:S01]  /*170a0*/  IMAD.U32 R11, R18.reuse, 0x10000, RZ ;  /* 0x00010000120b7824 */ /* 0x040fe200078e00ff */
[----:B------:R-:W-:Y:S01]  /*170b0*/  LOP3.LUT R14, R18, 0xffff0000, RZ, 0xc0, !PT ;  /* 0xffff0000120e7812 */ /* 0x000fe200078ec0ff */
[----:B------:R-:W-:Y:S01]  /*170c0*/  FMUL.FTZ R4, R32, R4 ;  /* 0x0000000420047220 */ /* 0x000fe20000410000 */
[----:B------:R-:W-:Y:S01]  /*170d0*/  LOP3.LUT R16, R17, 0xffff0000, RZ, 0xc0, !PT ;  /* 0xffff000011107812 */ /* 0x000fe200078ec0ff */
[----:B------:R-:W-:Y:S01]  /*170e0*/  FMUL.FTZ R2, R35, R2 ;  /* 0x0000000223027220 */ /* 0x000fe20000410000 */
[----:B------:R-:W-:Y:S01]  /*170f0*/  SHF.L.U32 R13, R19, 0x10, RZ ;  /* 0x00000010130d7819 */ /* 0x000fe200000006ff */
[----:B------:R-:W-:Y:S01]  /*17100*/  FFMA.FTZ R10, R21, R10, R9 ;  /* 0x0000000a150a7223 */ /* 0x000fe20000010009 */
[----:B------:R-:W-:Y:S01]  /*17110*/  LOP3.LUT R18, R19, 0xffff0000, RZ, 0xc0, !PT ;  /* 0xffff000013127812 */ /* 0x000fe200078ec0ff */
[----:B------:R-:W-:-:S02]  /*17120*/  FFMA.FTZ R9, R23, R3, R8 ;  /* 0x0000000317097223 */ /* 0x000fc40000010008 */
[----:B------:R-:W-:Y:S02]  /*17130*/  FFMA.FTZ R3, R20, R12, R6 ;  /* 0x0000000c14037223 */ /* 0x000fe40000010006 */
        /* <DEDUP_REMOVED lines=9> */
.L_x_5065:
[----:B------:R-:W-:Y:S05]  /*171d0*/  BSYNC B0 ;  /* 0x0000000000007941 */ /* 0x000fea0003800000 */
.L_x_5064:
[----:B-----5:R3:W-:Y:S01]  /*171e0*/  STS.128 [R235+0x7800], R4 ;  /* 0x00780004eb007388 */ /* 0x0207e20000000c00 */
[----:B------:R-:W-:Y:S05]  /*171f0*/  BRA `(.L_x_4989) ;  /* 0x0000096000007947 */ /* 0x000fea0003800000 */
.L_x_4939:
[----:B-1-3-5:R-:W-:Y:S01]  /*17200*/  IMAD.IADD R10, R191, 0x1, -R189 ;  /* 0x00000001bf0a7824 */ /* 0x02afe200078e0abd */
[----:B------:R-:W-:Y:S01]  /*17210*/  BSSY B0, `(.L_x_5066) ;  /* 0x0000024000007945 */ /* 0x000fe20003800000 */
[-C--:B------:R-:W-:Y:S02]  /*17220*/  ISETP.GE.AND P2, PT, R19, R154.reuse, PT ;  /* 0x0000009a1300720c */ /* 0x080fe40003f46270 */
[----:B------:R-:W-:Y:S02]  /*17230*/  ISETP.GE.AND P1, PT, R23, R154, PT ;  /* 0x0000009a1700720c */ /* 0x000fe40003f26270 */
        /* <DEDUP_REMOVED lines=33> */
.L_x_5067:
[----:B------:R-:W-:Y:S05]  /*17450*/  BSYNC B0 ;  /* 0x0000000000007941 */ /* 0x000fea0003800000 */
.L_x_5066:
        /* <DEDUP_REMOVED lines=36> */
.L_x_5069:
[----:B------:R-:W-:Y:S05]  /*176a0*/  BSYNC B0 ;  /* 0x0000000000007941 */ /* 0x000fea0003800000 */
.L_x_5068:
[----:B------:R-:W-:Y:S01]  /*176b0*/  IADD3 R52, R118, 0x20, RZ ;  /* 0x0000002076347810 */ /* 0x000fe20007ffe0ff */
[----:B------:R-:W-:Y:S03]  /*176c0*/  BSSY B0, `(.L_x_5070) ;  /* 0x0000023000007945 */ /* 0x000fe60003800000 */
[----:B------:R-:W-:-:S13]  /*176d0*/  ISETP.GE.AND P3, PT, R52, R10, PT ;  /* 0x0000000a3400720c */ /* 0x000fda0003f66270 */
[----:B------:R-:W-:Y:S05]  /*176e0*/  @P3 BRA `(.L_x_5071) ;  /* 0x0000020000003947 */ /* 0x000fea0003800000 */
[----:B------:R-:W-:Y:S02]  /*176f0*/  ISETP.GE.AND P5, PT, R20, R154, PT ;  /* 0x0000009a1400720c */ /* 0x000fe40003fa6270 */
[----:B------:R-:W-:-:S04]  /*17700*/  LEA R0, P3, R152, R138, 0x5 ;  /* 0x0000008a98007211 */ /* 0x000fc800078628ff */
[----:B-1----:R-:W-:Y:S02]  /*17710*/  LEA.HI.X R2, R152, R155, R153, 0x5, P3 ;  /* 0x0000009b98027211 */ /* 0x002fe400018f2c99 */
[CC--:B------:R-:W-:Y:S02]  /*17720*/  @!P0 LEA R6, P4, R0.reuse, R116.reuse, 0x1 ;  /* 0x0000007400068211 */ /* 0x0c0fe400078808ff */
        /* <DEDUP_REMOVED lines=28> */
.L_x_5071:
[----:B------:R-:W-:Y:S05]  /*178f0*/  BSYNC B0 ;  /* 0x0000000000007941 */ /* 0x000fea0003800000 */
.L_x_5070:
[----:B------:R-:W-:-:S04]  /*17900*/  IADD3 R50, R118, 0x30, RZ ;  /* 0x0000003076327810 */ /* 0x000fc80007ffe0ff */
[----:B------:R-:W-:-:S13]  /*17910*/  ISETP.GE.AND P3, PT, R50, R10, PT ;  /* 0x0000000a3200720c */ /* 0x000fda0003f66270 */
[----:B------:R-:W-:Y:S05]  /*17920*/  @P3 BRA `(.L_x_4989) ;  /* 0x0000023000003947 */ /* 0x000fea0003800000 */
[----:B------:R-:W-:Y:S01]  /*17930*/  ISETP.GE.AND P5, PT, R20, R154, PT ;  /* 0x0000009a1400720c */ /* 0x000fe20003fa6270 */
[----:B-1----:R-:W-:Y:S02]  /*17940*/  IMAD.MOV.U32 R2, RZ, RZ, R138 ;  /* 0x000000ffff027224 */ /* 0x002fe400078e008a */
[----:B------:R-:W-:Y:S02]  /*17950*/  IMAD.MOV.U32 R3, RZ, RZ, R155 ;  /* 0x000000ffff037224 */ /* 0x000fe400078e009b */
[----:B------:R-:W-:Y:S02]  /*17960*/  IMAD R0, R153, 0x30, RZ ;  /* 0x0000003099007824 */ /* 0x000fe400078e02ff */
[----:B------:R-:W-:-:S04]  /*17970*/  IMAD.WIDE.U32 R8, R152, 0x30, R2 ;  /* 0x0000003098087825 */ /* 0x000fc800078e0002 */
[----:B------:R-:W-:Y:S01]  /*17980*/  IMAD.IADD R0, R0, 0x1, R9 ;  /* 0x0000000100007824 */ /* 0x000fe200078e0209 */
        /* <DEDUP_REMOVED lines=29> */
.L_x_4989:
[----:B------:R-:W-:Y:S05]  /*17b60*/  BSYNC B3 ;  /* 0x0000000000037941 */ /* 0x000fea0003800000 */
.L_x_4938:
[----:B------:R-:W5:Y:S04]  /*17b70*/  LDL R157, [R1+0x20] ;  /* 0x00002000019d7983 */ /* 0x000f680000100800 */
[----:B--2---:R-:W2:Y:S01]  /*17b80*/  LDL R158, [R1+0x4] ;  /* 0x00000400019e7983 */ /* 0x004ea20000100800 */
[----:B------:R-:W-:Y:S01]  /*17b90*/  BSSY B0, `(.L_x_5072) ;  /* 0x0000025000007945 */ /* 0x000fe20003800000 */
[----:B------:R-:W-:Y:S02]  /*17ba0*/  LOP3.LUT R244, R244, 0xff, RZ, 0xc0, !PT ;  /* 0x000000fff4f47812 */ /* 0x000fe400078ec0ff */
[----:B-----5:R-:W-:-:S05]  /*17bb0*/  LEA R141, R157, 0xffffffc0, 0x6 ;  /* 0xffffffc09d8d7811 */ /* 0x020fca00078e30ff */
[----:B--2---:R-:W-:-:S05]  /*17bc0*/  IMAD.IADD R12, R158, 0x1, -R141 ;  /* 0x000000019e0c7824 */ /* 0x004fca00078e0a8d */
[----:B------:R-:W-:-:S13]  /*17bd0*/  ISETP.GE.AND P0, PT, R118, R12, PT ;  /* 0x0000000c7600720c */ /* 0x000fda0003f06270 */
[----:B------:R-:W-:Y:S05]  /*17be0*/  @P0 BRA `(.L_x_5073) ;  /* 0x000001f000000947 */ /* 0x000fea0003800000 */
[C---:B------:R-:W-:Y:S02]  /*17bf0*/  LOP3.LUT R0, R244.reuse, 0x1, RZ, 0xc0, !PT ;  /* 0x00000001f4007812 */ /* 0x040fe400078ec0ff */
[----:B------:R-:W-:Y:S02]  /*17c00*/  R2P PR, R244, 0xe ;  /* 0x0000000ef4007804 */ /* 0x000fe40000000000 */
[----:B------:R-:W-:-:S11]  /*17c10*/  ISETP.NE.U32.AND P0, PT, R0, 0x1, PT ;  /* 0x000000010000780c */ /* 0x000fd60003f05070 */
[----:B-1-3--:R-:W-:Y:S01]  /*17c20*/  @P1 IMAD.MOV.U32 R6, RZ, RZ, R245 ;  /* 0x000000ffff061224 */ /* 0x00afe200078e00f5 */
        /* <DEDUP_REMOVED lines=27> */
.L_x_5073:
[----:B------:R-:W-:Y:S05]  /*17de0*/  BSYNC B0 ;  /* 0x0000000000007941 */ /* 0x000fea0003800000 */
.L_x_5072:
        /* <DEDUP_REMOVED lines=9> */
[----:B-12---:R-:W-:Y:S01]  /*17e80*/  IMAD.X R3, R250, 0x1, R175, P2 ;  /* 0x00000001fa037824 */ /* 0x006fe200010e06af */
[CC--:B---3--:R-:W-:Y:S02]  /*17e90*/  @P4 LEA R6, P6, R0.reuse, R160.reuse, 0x1 ;  /* 0x000000a000064211 */ /* 0x0c8fe400078c08ff */
[C---:B------:R-:W-:Y:S02]  /*17ea0*/  @!P5 LEA R8, P0, R247.reuse, R245, 0x1 ;  /* 0x000000f5f708d211 */ /* 0x040fe400078008ff */
[C---:B------:R-:W-:Y:S02]  /*17eb0*/  @P3 LEA R4, P2, R0.reuse, R160, 0x1 ;  /* 0x000000a000043211 */ /* 0x040fe400078408ff */
        /* <DEDUP_REMOVED lines=25> */
.L_x_5075:
[----:B------:R-:W-:Y:S05]  /*18050*/  BSYNC B0 ;  /* 0x0000000000007941 */ /* 0x000fea0003800000 */
.L_x_5074:
[----:B------:R-:W-:Y:S01]  /*18060*/  ISETP.GE.AND P0, PT, R52, R12, PT ;  /* 0x0000000c3400720c */ /* 0x000fe20003f06270 */
[----:B------:R-:W-:-:S12]  /*18070*/  BSSY B0, `(.L_x_5076) ;  /* 0x0000027000007945 */ /* 0x000fd80003800000 */
[----:B------:R-:W-:Y:S05]  /*18080*/  @P0 BRA `(.L_x_5077) ;  /* 0x0000025000000947 */ /* 0x000fea0003800000 */
[----:B------:R-:W-:Y:S01]  /*18090*/  LOP3.LUT R0, R244, 0x1, RZ, 0xc0, !PT ;  /* 0x00000001f4007812 */ /* 0x000fe200078ec0ff */
[----:B-12---:R-:W-:Y:S01]  /*180a0*/  IMAD.SHL.U32 R2, R120, 0x20, RZ ;  /* 0x0000002078027824 */ /* 0x006fe200078e00ff */
[----:B------:R-:W-:Y:S02]  /*180b0*/  LOP3.LUT P4, RZ, R244, 0x2, RZ, 0xc0, !PT ;  /* 0x00000002f4ff7812 */ /* 0x000fe4000788c0ff */
[----:B------:R-:W-:Y:S02]  /*180c0*/  ISETP.NE.U32.AND P5, PT, R0, 0x1, PT ;  /* 0x000000010000780c */ /* 0x000fe40003fa5070 */
[C---:B------:R-:W-:Y:S02]  /*180d0*/  LOP3.LUT P3, RZ, R244.reuse, 0x4, RZ, 0xc0, !PT ;  /* 0x00000004f4ff7812 */ /* 0x040fe4000786c0ff */
[----:B------:R-:W-:Y:S02]  /*180e0*/  LOP3.LUT P1, RZ, R244, 0x8, RZ, 0xc0, !PT ;  /* 0x00000008f4ff7812 */ /* 0x000fe4000782c0ff */
[----:B------:R-:W-:-:S02]  /*180f0*/  SHF.L.U64.HI R3, R120, 0x5, R121 ;  /* 0x0000000578037819 */ /* 0x000fc40000010279 */
[----:B------:R-:W-:-:S04]  /*18100*/  LEA R0, P0, R120, R176, 0x5 ;  /* 0x000000b078007211 */ /* 0x000fc800078028ff */
[----:B---3--:R-:W-:Y:S02]  /*18110*/  @P4 LEA R6, P6, R0, R160, 0x1 ;  /* 0x000000a000064211 */ /* 0x008fe400078c08ff */
        /* <DEDUP_REMOVED lines=28> */
.L_x_5077:
[----:B------:R-:W-:Y:S05]  /*182e0*/  BSYNC B0 ;  /* 0x0000000000007941 */ /* 0x000fea0003800000 */
.L_x_5076:
        /* <DEDUP_REMOVED lines=13> */
[----:B---3--:R-:W-:Y:S02]  /*183c0*/  @!P5 IMAD.MOV.U32 R4, RZ, RZ, R245 ;  /* 0x000000ffff04d224 */ /* 0x008fe400078e00f5 */
        /* <DEDUP_REMOVED lines=8> */
[----:B------:R-:W-:Y:S01]  /*18450*/  @P1 LEA.HI.X R7, R2, R161, R0, 0x1, P0 ;  /* 0x000000a102071211 */ /* 0x000fe200000f0c00 */
[----:B------:R-:W-:-:S05]  /*18460*/  @!P5 IMAD.MOV.U32 R2, RZ, RZ, R4 ;  /* 0x000000ffff02d224 */ /* 0x000fca00078e0004 */
        /* <DEDUP_REMOVED lines=20> */
.L_x_5079:
[----:B------:R-:W-:Y:S05]  /*185b0*/  BSYNC B0 ;  /* 0x0000000000007941 */ /* 0x000fea0003800000 */
.L_x_5078:
[----:B-12---:R-:W2:Y:S04]  /*185c0*/  LD.E.64 R2, [R24.64+0x1c0] ;  /* 0x0001c00618027980 */ /* 0x006ea8000c101b00 */
[----:B---3--:R-:W3:Y:S04]  /*185d0*/  LD.E.64 R4, [R24.64+0x1b8] ;  /* 0x0001b80618047980 */ /* 0x008ee8000c101b00 */
[----:B------:R-:W1:Y:S04]  /*185e0*/  S2R R0, SR_CTAID.Z ;  /* 0x0000000000007919 */ /* 0x000e680000002700 */
[----:B------:R-:W5:Y:S04]  /*185f0*/  LD.E R133, [R24.64+0xd8] ;  /* 0x0000d80618857980 */ /* 0x000f68000c101900 */
[----:B------:R-:W0:Y:S01]  /*18600*/  LDGDEPBAR ;  /* 0x00000000000079af */ /* 0x000e220000000000 */
[----:B-1----:R-:W-:Y:S01]  /*18610*/  MOV R178, R0 ;  /* 0x0000000000b27202 */ /* 0x002fe20000000f00 */
[----:B--2---:R-:W-:-:S04]  /*18620*/  IMAD R3, R3, R192, RZ ;  /* 0x000000c003037224 */ /* 0x004fc800078e02ff */
        /* <DEDUP_REMOVED lines=9> */
[----:B-----5:R-:W2:Y:S01]  /*186c0*/  MUFU.RCP R133, R133 ;  /* 0x0000008500857308 */ /* 0x020ea20000001000 */
        /* <DEDUP_REMOVED lines=38> */
.L_x_5081:
[----:B-1----:R-:W-:Y:S05]  /*18930*/  BSYNC B0 ;  /* 0x0000000000007941 */ /* 0x002fea0003800000 */
.L_x_5080:
        /* <DEDUP_REMOVED lines=13> */
[----:B--2---:R-:W-:Y:S01]  /*18a10*/  IMAD.X R3, R252, 0x1, R171, P2 ;  /* 0x00000001fc037824 */ /* 0x004fe200010e06ab */
[CC--:B------:R-:W-:Y:S02]  /*18a20*/  @P4 LEA R6, P6, R0.reuse, R162.reuse, 0x1 ;  /* 0x000000a200064211 */ /* 0x0c0fe400078c08ff */
        /* <DEDUP_REMOVED lines=27> */
.L_x_5083:
[----:B------:R-:W-:Y:S05]  /*18be0*/  BSYNC B0 ;  /* 0x0000000000007941 */ /* 0x000fea0003800000 */
.L_x_5082:
[----:B------:R-:W-:Y:S01]  /*18bf0*/  ISETP.GE.AND P0, PT, R52, R12, PT ;  /* 0x0000000c3400720c */ /* 0x000fe20003f06270 */
[----:B------:R-:W-:-:S12]  /*18c00*/  BSSY B0, `(.L_x_5084) ;  /* 0x000002b000007945 */ /* 0x000fd80003800000 */
[----:B------:R3:W-:Y:S04]  /*18c10*/  @P0 STS.128 [R235+0x11000], RZ ;  /* 0x011000ffeb000388 */ /* 0x0007e80000000c00 */
[----:B------:R3:W-:Y:S04]  /*18c20*/  @P0 STS.128 [R235+0x13000], RZ ;  /* 0x013000ffeb000388 */ /* 0x0007e80000000c00 */
[----:B------:R3:W-:Y:S04]  /*18c30*/  @P0 STS.128 [R235+0x15000], RZ ;  /* 0x015000ffeb000388 */ /* 0x0007e80000000c00 */
[----:B------:R3:W-:Y:S01]  /*18c40*/  @P0 STS.128 [R235+0x17000], RZ ;  /* 0x017000ffeb000388 */ /* 0x0007e20000000c00 */
[----:B------:R-:W-:Y:S05]  /*18c50*/  @P0 BRA `(.L_x_5085) ;  /* 0x0000025000000947 */ /* 0x000fea0003800000 */
[----:B------:R-:W-:Y:S01]  /*18c60*/  LOP3.LUT R0, R244, 0x1, RZ, 0xc0, !PT ;  /* 0x00000001f4007812 */ /* 0x000fe200078ec0ff */
[----:B--2---:R-:W-:Y:S01]  /*18c70*/  IMAD.SHL.U32 R2, R164, 0x20, RZ ;  /* 0x00000020a4027824 */ /* 0x004fe200078e00ff */
[----:B------:R-:W-:-:S02]  /*18c80*/  LOP3.LUT P4, RZ, R244, 0x2, RZ, 0xc0, !PT ;  /* 0x00000002f4ff7812 */ /* 0x000fc4000788c0ff */
[----:B------:R-:W-:Y:S02]  /*18c90*/  ISETP.NE.U32.AND P5, PT, R0, 0x1, PT ;  /* 0x000000010000780c */ /* 0x000fe40003fa5070 */
        /* <DEDUP_REMOVED lines=33> */
.L_x_5085:
[----:B------:R-:W-:Y:S05]  /*18eb0*/  BSYNC B0 ;  /* 0x0000000000007941 */ /* 0x000fea0003800000 */
.L_x_5084:
        /* <DEDUP_REMOVED lines=17> */
[----:B--2---:R-:W-:-:S04]  /*18fd0*/  IMAD.WIDE.U32 R4, R164, 0x30, R170 ;  /* 0x00000030a4047825 */ /* 0x004fc800078e00aa */
[----:B------:R-:W-:-:S04]  /*18fe0*/  IMAD.IADD R0, R5, 0x1, R0 ;  /* 0x0000000105007824 */ /* 0x000fc800078e0200 */
[CC--:B------:R-:W-:Y:S02]  /*18ff0*/  @P2 LEA R8, P4, R4.reuse, R162.reuse, 0x1 ;  /* 0x000000a204082211 */ /* 0x0c0fe400078808ff */
        /* <DEDUP_REMOVED lines=32> */
.L_x_5088:
[----:B------:R1:W-:Y:S02]  /*19200*/  STS.128 [R235+0x17800], RZ ;  /* 0x017800ffeb007388 */ /* 0x0003e40000000c00 */
.L_x_5087:
[----:B------:R-:W-:Y:S05]  /*19210*/  BSYNC B0 ;  /* 0x0000000000007941 */ /* 0x000fea0003800000 */
.L_x_5086:
[C---:B------:R-:W-:Y:S01]  /*19220*/  IMAD.SHL.U32 R0, R169.reuse, 0x40, RZ ;  /* 0x00000040a9007824 */ /* 0x040fe200078e00ff */
[----:B------:R-:W-:Y:S01]  /*19230*/  R2P PR, R169, 0x6 ;  /* 0x00000006a9007804 */ /* 0x000fe20000000000 */
[----:B--2---:R-:W-:Y:S01]  /*19240*/  IMAD.SHL.U32 R2, R118, 0x8, RZ ;  /* 0x0000000876027824 */ /* 0x004fe200078e00ff */
[----:B------:R-:W0:Y:S02]  /*19250*/  LDGDEPBAR ;  /* 0x00000000000079af */ /* 0x000e240000000000 */
[----:B------:R-:W-:-:S04]  /*19260*/  LOP3.LUT R0, R0, 0x1c0, RZ, 0xc0, !PT ;  /* 0x000001c000007812 */ /* 0x000fc800078ec0ff */
[----:B------:R-:W-:Y:S02]  /*19270*/  LOP3.LUT R2, R0, 0x8, R2, 0xf8, !PT ;  /* 0x0000000800027812 */ /* 0x000fe400078ef802 */
[----:B------:R-:W-:-:S04]  /*19280*/  SHF.R.U32.HI R0, RZ, 0x3, R0 ;  /* 0x00000003ff007819 */ /* 0x000fc80000011600 */
[----:B------:R-:W-:Y:S01]  /*19290*/  LOP3.LUT R0, R2, R0, RZ, 0x3c, !PT ;  /* 0x0000000002007212 */ /* 0x000fe200078e3cff */
[----:B------:R-:W-:-:S04]  /*192a0*/  IMAD R2, R187, 0x400, R47 ;  /* 0x00000400bb027824 */ /* 0x000fc800078e022f */
[----:B------:R-:W-:Y:S02]  /*192b0*/  IMAD R0, R186, 0x200, R0 ;  /* 0x00000200ba007824 */ /* 0x000fe400078e0200 */
[----:B------:R-:W-:Y:S02]  /*192c0*/  IMAD.SHL.U32 R215, R2, 0x2, RZ ;  /* 0x0000000202d77824 */ /* 0x000fe400078e00ff */
[----:B------:R-:W-:Y:S02]  /*192d0*/  IMAD.SHL.U32 R208, R0, 0x2, RZ ;  /* 0x0000000200d07824 */ /* 0x000fe400078e00ff */
[--C-:B------:R-:W-:Y:S01]  /*192e0*/  IMAD R216, R48, 0x2, R215.reuse ;  /* 0x0000000230d87824 */ /* 0x100fe200078e02d7 */
[----:B------:R-:W-:Y:S01]  /*192f0*/  LDSM.16.M88.4 R4, [R215] ;  /* 0x00000000d704783b */ /* 0x000fe20000000200 */
[----:B------:R-:W-:Y:S01]  /*19300*/  IMAD R218, R46, 0x2, R215 ;  /* 0x000000022eda7824 */ /* 0x000fe200078e02d7 */
[----:B------:R-:W-:Y:S01]  /*19310*/  IADD3 R0, R208, 0x8000, RZ ;  /* 0x00008000d0007810 */ /* 0x000fe20007ffe0ff */
[----:B------:R-:W-:Y:S01]  /*19320*/  IMAD R217, R46, 0x2, R216 ;  /* 0x000000022ed97824 */ /* 0x000fe200078e02d8 */
[----:B------:R-:W2:Y:S01]  /*19330*/  LDSM.16.M88.4 R20, [R208+0x8000] ;  /* 0x00800000d014783b */ /* 0x000ea20000000200 */
[----:B------:R-:W-:-:S02]  /*19340*/  IADD3 R219, R208, 0x8020, RZ ;  /* 0x00008020d0db7810 */ /* 0x000fc40007ffe0ff */
[----:B------:R-:W-:Y:S01]  /*19350*/  @P1 IADD3 R219, R0, -0x20, RZ ;  /* 0xffffffe000db1810 */ /* 0x000fe20007ffe0ff */
[----:B------:R-:W5:Y:S01]  /*19360*/  LDSM.16.M88.4 R16, [R208+0x8800] ;  /* 0x00880000d010783b */ /* 0x000f620000000200 */
[----:B------:R-:W-:-:S03]  /*19370*/  IMAD.MOV.U32 R0, RZ, RZ, 0x40 ;  /* 0x00000040ff007424 */ /* 0x000fc600078e00ff */
[----:B------:R-:W1:Y:S02]  /*19380*/  LDSM.16.M88.4 R8, [R208+0x9000] ;  /* 0x00900000d008783b */ /* 0x000e640000000200 */
[----:B------:R-:W-:Y:S02]  /*19390*/  SEL R0, R0, 0xffffffc0, !P2 ;  /* 0xffffffc000007807 */ /* 0x000fe40005000000 */
[----:B------:R-:W3:Y:S03]  /*193a0*/  LDSM.16.M88.4 R32, [R208+0x9800] ;  /* 0x00980000d020783b */ /* 0x000ee60000000200 */
[----:B------:R-:W-:Y:S01]  /*193b0*/  IMAD.IADD R214, R208, 0x1, R0 ;  /* 0x00000001d0d67824 */ /* 0x000fe200078e0200 */
[----:B------:R-:W-:Y:S01]  /*193c0*/  LDSM.16.M88.4 R12, [R216] ;  /* 0x00000000d80c783b */ /* 0x000fe20000000200 */
[----:B------:R-:W-:-:S03]  /*193d0*/  IMAD.IADD R213, R0, 0x1, R219 ;  /* 0x0000000100d57824 */ /* 0x000fc600078e02db */
[----:B------:R-:W4:Y:S04]  /*193e0*/  LDSM.16.M88.4 R40, [R219] ;  /* 0x00000000db28783b */ /* 0x000f280000000200 */
[----:B------:R-:W-:Y:S04]  /*193f0*/  LDSM.16.M88.4 R60, [R219+0x1000] ;  /* 0x00100000db3c783b */ /* 0x000fe80000000200 */
[----:B------:R-:W-:Y:S04]  /*19400*/  LDSM.16.M88.4 R84, [R219+0x1800] ;  /* 0x00180000db54783b */ /* 0x000fe80000000200 */
[----:B------:R-:W-:Y:S04]  /*19410*/  LDSM.16.M88.4 R76, [R214+0x8000] ;  /* 0x00800000d64c783b */ /* 0x000fe80000000200 */
[----:B------:R-:W-:Y:S01]  /*19420*/  LDSM.16.M88.4 R88, [R214+0x8800] ;  /* 0x00880000d658783b */ /* 0x000fe20000000200 */
[C---:B--2---:R-:W-:Y:S03]  /*19430*/  HMMA.16816.F32.BF16 R28, R4.reuse, R20, RZ ;  /* 0x00000014041c723c */ /* 0x044fe600000418ff */
[----:B------:R-:W-:Y:S04]  /*19440*/  LDSM.16.M88.4 R96, [R214+0x9000] ;  /* 0x00900000d660783b */ /* 0x000fe80000000200 */
[----:B------:R-:W-:Y:S01]  /*19450*/  LDSM.16.M88.4 R104, [R214+0x9800] ;  /* 0x00980000d668783b */ /* 0x000fe20000000200 */
[C---:B------:R-:W-:Y:S03]  /*19460*/  HMMA.16816.F32.BF16 R36, R4.reuse, R22, RZ ;  /* 0x000000160424723c */ /* 0x040fe600000418ff */
[----:B------:R-:W-:Y:S04]  /*19470*/  LDSM.16.M88.4 R92, [R213+0x800] ;  /* 0x00080000d55c783b */ /* 0x000fe80000000200 */
[----:B------:R-:W-:Y:S01]  /*19480*/  LDSM.16.M88.4 R100, [R213+0x1000] ;  /* 0x00100000d564783b */ /* 0x000fe20000000200 */
[C---:B-----5:R-:W-:Y:S03]  /*19490*/  HMMA.16816.F32.BF16 R20, R4.reuse, R16, RZ ;  /* 0x000000100414723c */ /* 0x060fe600000418ff */
[----:B------:R-:W2:Y:S05]  /*194a0*/  LD.E R0, [R24.64+0x18c] ;  /* 0x00018c0618007980 */ /* 0x000eaa000c101900 */
[C---:B------:R-:W-:Y:S01]  /*194b0*/  HMMA.16816.F32.BF16 R52, R4.reuse, R18, RZ ;  /* 0x000000120434723c */ /* 0x040fe200000418ff */
[----:B------:R-:W5:Y:S07]  /*194c0*/  LDSM.16.M88.4 R16, [R219+0x800] ;  /* 0x00080000db10783b */ /* 0x000f6e0000000200 */
[C---:B-1----:R-:W-:Y:S08]  /*194d0*/  HMMA.16816.F32.BF16 R56, R4.reuse, R8, RZ ;  /* 0x000000080438723c */ /* 0x042ff000000418ff */
[C---:B------:R-:W-:Y:S01]  /*194e0*/  HMMA.16816.F32.BF16 R64, R4.reuse, R10, RZ ;  /* 0x0000000a0440723c */ /* 0x040fe200000418ff */
[----:B------:R-:W1:Y:S07]  /*194f0*/  LDSM.16.M88.4 R8, [R218] ;  /* 0x00000000da08783b */ /* 0x000e6e0000000200 */
[C---:B---3--:R-:W-:Y:S08]  /*19500*/  HMMA.16816.F32.BF16 R72, R4.reuse, R32, RZ ;  /* 0x000000200448723c */ /* 0x048ff000000418ff */
[----:B------:R-:W-:Y:S01]  /*19510*/  HMMA.16816.F32.BF16 R80, R4, R34, RZ ;  /* 0x000000220450723c */ /* 0x000fe200000418ff */
[----:B------:R-:W-:Y:S07]  /*19520*/  LDSM.16.M88.4 R4, [R217] ;  /* 0x00000000d904783b */ /* 0x000fee0000000200 */
[C---:B----4-:R-:W-:Y:S08]  /*19530*/  HMMA.16816.F32.BF16 R68, R12.reuse, R40, R28 ;  /* 0x000000280c44723c */ /* 0x050ff0000004181c */
[C---:B------:R-:W-:Y:S08]  /*19540*/  HMMA.16816.F32.BF16 R40, R12.reuse, R42, R36 ;  /* 0x0000002a0c28723c */ /* 0x040ff00000041824 */
[C---:B-----5:R-:W-:Y:S08]  /*19550*/  HMMA.16816.F32.BF16 R32, R12.reuse, R16, R20 ;  /* 0x000000100c20723c */ /* 0x060ff00000041814 */
[C---:B------:R-:W-:Y:S08]  /*19560*/  HMMA.16816.F32.BF16 R28, R12.reuse, R18, R52 ;  /* 0x000000120c1c723c */ /* 0x040ff00000041834 */
[C---:B------:R-:W-:Y:S01]  /*19570*/  HMMA.16816.F32.BF16 R16, R12.reuse, R62, R64 ;  /* 0x0000003e0c10723c */ /* 0x040fe20000041840 */
[----:B------:R-:W3:Y:S07]  /*19580*/  LDSM.16.M88.4 R64, [R213] ;  /* 0x00000000d540783b */ /* 0x000eee0000000200 */
[C---:B------:R-:W-:Y:S08]  /*19590*/  HMMA.16816.F32.BF16 R20, R12.reuse, R60, R56 ;  /* 0x0000003c0c14723c */ /* 0x040ff00000041838 */
[C---:B------:R-:W-:Y:S01]  /*195a0*/  HMMA.16816.F32.BF16 R36, R12.reuse, R84, R72 ;  /* 0x000000540c24723c */ /* 0x040fe20000041848 */
[----:B------:R-:W-:Y:S07]  /*195b0*/  LDSM.16.M88.4 R72, [R208+0xa000] ;  /* 0x00a00000d048783b */ /* 0x000fee0000000200 */
[----:B------:R-:W-:Y:S01]  /*195c0*/  HMMA.16816.F32.BF16 R12, R12, R86, R80 ;  /* 0x000000560c0c723c */ /* 0x000fe20000041850 */
[----:B------:R-:W4:Y:S04]  /*195d0*/  LDSM.16.M88.4 R80, [R213+0x1800] ;  /* 0x00180000d550783b */ /* 0x000f280000000200 */
[----:B------:R-:W-:Y:S03]  /*195e0*/  LDSM.16.M88.4 R84, [R208+0xa800] ;  /* 0x00a80000d054783b */ /* 0x000fe60000000200 */
[C---:B-1----:R-:W-:Y:S08]  /*195f0*/  HMMA.16816.F32.BF16 R60, R8.reuse, R76, R68 ;  /* 0x0000004c083c723c */ /* 0x042ff00000041844 */
[C---:B------:R-:W-:Y:S08]  /*19600*/  HMMA.16816.F32.BF16 R56, R8.reuse, R78, R40 ;  /* 0x0000004e0838723c */ /* 0x040ff00000041828 */
[C---:B------:R-:W-:Y:S08]  /*19610*/  HMMA.16816.F32.BF16 R40, R8.reuse, R90, R28 ;  /* 0x0000005a0828723c */ /* 0x040ff0000004181c */
[C---:B------:R-:W-:Y:S01]  /*19620*/  HMMA.16816.F32.BF16 R28, R8.reuse, R98, R16 ;  /* 0x00000062081c723c */ /* 0x040fe20000041810 */
[----:B------:R-:W1:Y:S07]  /*19630*/  LDSM.16.M88.4 R16, [R215+0x2000] ;  /* 0x00200000d710783b */ /* 0x000e6e0000000200 */
[C---:B------:R-:W-:Y:S01]  /*19640*/  HMMA.16816.F32.BF16 R52, R8.reuse, R88, R32 ;  /* 0x000000580834723c */ /* 0x040fe20000041820 */
[----:B------:R-:W-:Y:S07]  /*19650*/  LDSM.16.M88.4 R88, [R214+0xa800] ;  /* 0x00a80000d658783b */ /* 0x000fee0000000200 */
[C---:B------:R-:W-:Y:S08]  /*19660*/  HMMA.16816.F32.BF16 R32, R8.reuse, R96, R20 ;  /* 0x000000600820723c */ /* 0x040ff00000041814 */
[C---:B------:R-:W-:Y:S08]  /*19670*/  HMMA.16816.F32.BF16 R20, R8.reuse, R104, R36 ;  /* 0x000000680814723c */ /* 0x040ff00000041824 */
[----:B------:R-:W-:Y:S08]  /*19680*/  HMMA.16816.F32.BF16 R12, R8, R106, R12 ;  /* 0x0000006a080c723c */ /* 0x000ff0000004180c */
[C---:B---3--:R-:W-:Y:S08]  /*19690*/  HMMA.16816.F32.BF16 R8, R4.reuse, R64, R60 ;  /* 0x000000400408723c */ /* 0x048ff0000004183c */
[C---:B------:R-:W-:Y:S01]  /*196a0*/  HMMA.16816.F32.BF16 R36, R4.reuse, R66, R56 ;  /* 0x000000420424723c */ /* 0x040fe20000041838 */
[----:B------:R-:W3:Y:S07]  /*196b0*/  LDSM.16.M88.4 R56, [R208+0xb000] ;  /* 0x00b00000d038783b */ /* 0x000eee0000000200 */
[C---:B------:R-:W-:Y:S08]  /*196c0*/  HMMA.16816.F32.BF16 R52, R4.reuse, R92, R52 ;  /* 0x0000005c0434723c */ /* 0x040ff00000041834 */
[C---:B------:R-:W-:Y:S01]  /*196d0*/  HMMA.16816.F32.BF16 R68, R4.reuse, R94, R40 ;  /* 0x0000005e0444723c */ /* 0x040fe20000041828 */
[----:B------:R-:W5:Y:S04]  /*196e0*/  LDSM.16.M88.4 R40, [R208+0xb800] ;  /* 0x00b80000d028783b */ /* 0x000f680000000200 */
[----:B------:R-:W-:Y:S03]  /*196f0*/  LDSM.16.M88.4 R92, [R214+0xa000] ;  /* 0x00a00000d65c783b */ /* 0x000fe60000000200 */
[C---:B----4-:R-:W-:Y:S08]  /*19700*/  HMMA.16816.F32.BF16 R76, R4.reuse, R80, R20 ;  /* 0x00000050044c723c */ /* 0x050ff00000041814 */
[----:B------:R-:W-:Y:S08]  /*19710*/  HMMA.16816.F32.BF16 R64, R4, R100, R32 ;  /* 0x000000640440723c */ /* 0x000ff00000041820 */
[----:B-1----:R-:W-:Y:S08]  /*19720*/  HMMA.16816.F32.BF16 R20, R16, R72, R8 ;  /* 0x000000481014723c */ /* 0x002ff00000041808 */
[----:B------:R-:W-:Y:S01]  /*19730*/  HMMA.16816.F32.BF16 R60, R4, R102, R28 ;  /* 0x00000066043c723c */ /* 0x000fe2000004181c */
[----:B------:R-:W-:Y:S01]  /*19740*/  LDSM.16.M88.4 R28, [R219+0x2000] ;  /* 0x00200000db1c783b */ /* 0x000fe20000000200 */
[----:B------:R-:W-:Y:S01]  /*19750*/  SHF.R.S32.HI R2, RZ, 0x1f, R26 ;  /* 0x0000001fff027819 */ /* 0x000fe2000001141a */
[----:B------:R-:W-:-:S02]  /*19760*/  IMAD.SHL.U32 R3, R188, 0x2, RZ ;  /* 0x00000002bc037824 */ /* 0x000fc400078e00ff */
[----:B------:R-:W-:Y:S03]  /*19770*/  LDSM.16.M88.4 R100, [R213+0x5800] ;  /* 0x00580000d564783b */ /* 0x000fe60000000200 */
[----:B------:R-:W-:Y:S01]  /*19780*/  HMMA.16816.F32.BF16 R32, R4, R82, R12 ;  /* 0x000000520420723c */ /* 0x000fe2000004180c */
[----:B------:R-:W-:Y:S04]  /*19790*/  LDSM.16.M88.4 R4, [R216+0x2000] ;  /* 0x00200000d804783b */ /* 0x000fe80000000200 */
[----:B------:R-:W-:Y:S03]  /*197a0*/  LDSM.16.M88.4 R80, [R219+0x3000] ;  /* 0x00300000db50783b */ /* 0x000fe60000000200 */
[C---:B------:R-:W-:Y:S01]  /*197b0*/  HMMA.16816.F32.BF16 R8, R16.reuse, R74, R36 ;  /* 0x0000004a1008723c */ /* 0x040fe20000041824 */
[----:B------:R-:W1:Y:S04]  /*197c0*/  LDSM.16.M88.4 R72, [R219+0x2800] ;  /* 0x00280000db48783b */ /* 0x000e680000000200 */
[----:B------:R-:W-:Y:S03]  /*197d0*/  LDSM.16.M88.4 R12, [R218+0x2000] ;  /* 0x00200000da0c783b */ /* 0x000fe60000000200 */
[C---:B------:R-:W-:Y:S08]  /*197e0*/  HMMA.16816.F32.BF16 R52, R16.reuse, R84, R52 ;  /* 0x000000541034723c */ /* 0x040ff00000041834 */
[C---:B------:R-:W-:Y:S01]  /*197f0*/  HMMA.16816.F32.BF16 R68, R16.reuse, R86, R68 ;  /* 0x000000561044723c */ /* 0x040fe20000041844 */
[----:B------:R-:W4:Y:S07]  /*19800*/  LDSM.16.M88.4 R84, [R219+0x3800] ;  /* 0x00380000db54783b */ /* 0x000f2e0000000200 */
[C---:B---3--:R-:W-:Y:S08]  /*19810*/  HMMA.16816.F32.BF16 R64, R16.reuse, R56, R64 ;  /* 0x000000381040723c */ /* 0x048ff00000041840 */
[C---:B------:R-:W-:Y:S08]  /*19820*/  HMMA.16816.F32.BF16 R60, R16.reuse, R58, R60 ;  /* 0x0000003a103c723c */ /* 0x040ff0000004183c */
[C---:B-----5:R-:W-:Y:S01]  /*19830*/  HMMA.16816.F32.BF16 R56, R16.reuse, R40, R76 ;  /* 0x000000281038723c */ /* 0x060fe2000004184c */
[----:B------:R-:W-:Y:S07]  /*19840*/  LDSM.16.M88.4 R76, [R214+0xb800] ;  /* 0x00b80000d64c783b */ /* 0x000fee0000000200 */
[----:B------:R-:W-:Y:S08]  /*19850*/  HMMA.16816.F32.BF16 R36, R16, R42, R32 ;  /* 0x0000002a1024723c */ /* 0x000ff00000041820 */
[C---:B-1----:R-:W-:Y:S01]  /*19860*/  HMMA.16816.F32.BF16 R16, R4.reuse, R72, R52 ;  /* 0x000000480410723c */ /* 0x042fe20000041834 */
[----:B------:R-:W1:Y:S07]  /*19870*/  LDSM.16.M88.4 R52, [R214+0xb000] ;  /* 0x00b00000d634783b */ /* 0x000e6e0000000200 */
        /* <DEDUP_REMOVED lines=9> */
[----:B------:R-:W3:Y:S04]  /*19910*/  LDSM.16.M88.4 R4, [R217+0x2000] ;  /* 0x00200000d904783b */ /* 0x000ee80000000200 */
[----:B------:R-:W4:Y:S03]  /*19920*/  LDSM.16.M88.4 R84, [R213+0x3000] ;  /* 0x00300000d554783b */ /* 0x000f260000000200 */
[C---:B------:R-:W-:Y:S08]  /*19930*/  HMMA.16816.F32.BF16 R56, R12.reuse, R92, R32 ;  /* 0x0000005c0c38723c */ /* 0x040ff00000041820 */
[C---:B------:R-:W-:Y:S01]  /*19940*/  HMMA.16816.F32.BF16 R40, R12.reuse, R94, R20 ;  /* 0x0000005e0c28723c */ /* 0x040fe20000041814 */
[----:B------:R-:W5:Y:S07]  /*19950*/  LDSM.16.M88.4 R92, [R213+0x3800] ;  /* 0x00380000d55c783b */ /* 0x000f6e0000000200 */
[C---:B------:R-:W-:Y:S08]  /*19960*/  HMMA.16816.F32.BF16 R36, R12.reuse, R88, R16 ;  /* 0x000000580c24723c */ /* 0x040ff00000041810 */
[C---:B-1----:R-:W-:Y:S08]  /*19970*/  HMMA.16816.F32.BF16 R28, R12.reuse, R52, R28 ;  /* 0x000000340c1c723c */ /* 0x042ff0000004181c */
[C---:B------:R-:W-:Y:S01]  /*19980*/  HMMA.16816.F32.BF16 R32, R12.reuse, R90, R8 ;  /* 0x0000005a0c20723c */ /* 0x040fe20000041808 */
[----:B------:R-:W-:Y:S04]  /*19990*/  LDSM.16.M88.4 R8, [R215+0x4000] ;  /* 0x00400000d708783b */ /* 0x000fe80000000200 */
[----:B------:R-:W1:Y:S03]  /*199a0*/  LDSM.16.M88.4 R88, [R208+0xc000] ;  /* 0x00c00000d058783b */ /* 0x000e660000000200 */
[C---:B------:R-:W-:Y:S08]  /*199b0*/  HMMA.16816.F32.BF16 R20, R12.reuse, R54, R60 ;  /* 0x000000360c14723c */ /* 0x040ff0000004183c */
[C---:B------:R-:W-:Y:S08]  /*199c0*/  HMMA.16816.F32.BF16 R16, R12.reuse, R76, R72 ;  /* 0x0000004c0c10723c */ /* 0x040ff00000041848 */
[----:B------:R-:W-:Y:S01]  /*199d0*/  HMMA.16816.F32.BF16 R72, R12, R78, R68 ;  /* 0x0000004e0c48723c */ /* 0x000fe20000041844 */
[----:B------:R-:W-:Y:S04]  /*199e0*/  LDSM.16.M88.4 R12, [R216+0x4000] ;  /* 0x00400000d80c783b */ /* 0x000fe80000000200 */
[----:B------:R-:W-:Y:S03]  /*199f0*/  LDSM.16.M88.4 R76, [R219+0x4000] ;  /* 0x00400000db4c783b */ /* 0x000fe60000000200 */
[C---:B---3--:R-:W-:Y:S01]  /*19a00*/  HMMA.16816.F32.BF16 R68, R4.reuse, R64, R56 ;  /* 0x000000400444723c */ /* 0x048fe20000041838 */
[----:B------:R-:W3:Y:S07]  /*19a10*/  LDSM.16.M88.4 R56, [R208+0xc800] ;  /* 0x00c80000d038783b */ /* 0x000eee0000000200 */
[C---:B------:R-:W-:Y:S08]  /*19a20*/  HMMA.16816.F32.BF16 R64, R4.reuse, R66, R40 ;  /* 0x000000420440723c */ /* 0x040ff00000041828 */
[C---:B------:R-:W-:Y:S01]  /*19a30*/  HMMA.16816.F32.BF16 R60, R4.reuse, R80, R36 ;  /* 0x00000050043c723c */ /* 0x040fe20000041824 */
[----:B------:R-:W1:Y:S07]  /*19a40*/  LDSM.16.M88.4 R36, [R208+0xd000] ;  /* 0x00d00000d024783b */ /* 0x000e6e0000000200 */
[C---:B----4-:R-:W-:Y:S01]  /*19a50*/  HMMA.16816.F32.BF16 R40, R4.reuse, R84, R28 ;  /* 0x000000540428723c */ /* 0x050fe2000004181c */
[----:B------:R-:W4:Y:S07]  /*19a60*/  LDSM.16.M88.4 R28, [R208+0xd800] ;  /* 0x00d80000d01c783b */ /* 0x000f2e0000000200 */
[C---:B------:R-:W-:Y:S08]  /*19a70*/  HMMA.16816.F32.BF16 R52, R4.reuse, R82, R32 ;  /* 0x000000520434723c */ /* 0x040ff00000041820 */
[C---:B------:R-:W-:Y:S01]  /*19a80*/  HMMA.16816.F32.BF16 R32, R4.reuse, R86, R20 ;  /* 0x000000560420723c */ /* 0x040fe20000041814 */
[----:B------:R-:W-:Y:S01]  /*19a90*/  LEA.HI R2, R2, R26, RZ, 0x2 ;  /* 0x0000001a02027211 */ /* 0x000fe200078f10ff */
[----:B------:R-:W-:Y:S06]  /*19aa0*/  LDSM.16.M88.4 R84, [R219+0x5000] ;  /* 0x00500000db54783b */ /* 0x000fec0000000200 */
[C---:B-----5:R-:W-:Y:S08]  /*19ab0*/  HMMA.16816.F32.BF16 R20, R4.reuse, R92, R16 ;  /* 0x0000005c0414723c */ /* 0x060ff00000041810 */
[----:B------:R-:W-:Y:S01]  /*19ac0*/  HMMA.16816.F32.BF16 R16, R4, R94, R72 ;  /* 0x0000005e0410723c */ /* 0x000fe20000041848 */
[----:B------:R-:W5:Y:S01]  /*19ad0*/  LDSM.16.M88.4 R72, [R219+0x4800] ;  /* 0x00480000db48783b */ /* 0x000f620000000200 */
[----:B------:R-:W-:-:S06]  /*19ae0*/  SHF.R.S32.HI R2, RZ, 0x2, R2 ;  /* 0x00000002ff027819 */ /* 0x000fcc0000011402 */
[C---:B-1----:R-:W-:Y:S08]  /*19af0*/  HMMA.16816.F32.BF16 R4, R8.reuse, R88, R68 ;  /* 0x000000580804723c */ /* 0x042ff00000041844 */
[C---:B---3--:R-:W-:Y:S08]  /*19b00*/  HMMA.16816.F32.BF16 R60, R8.reuse, R56, R60 ;  /* 0x00000038083c723c */ /* 0x048ff0000004183c */
[----:B------:R-:W-:Y:S01]  /*19b10*/  HMMA.16816.F32.BF16 R68, R8, R58, R52 ;  /* 0x0000003a0844723c */ /* 0x000fe20000041834 */
[----:B------:R-:W-:-:S07]  /*19b20*/  LOP3.LUT R3, R3, 0x6, RZ, 0xc0, !PT ;  /* 0x0000000603037812 */ /* 0x000fce00078ec0ff */
[----:B------:R-:W-:Y:S01]  /*19b30*/  HMMA.16816.F32.BF16 R56, R8, R36, R40 ;  /* 0x000000240838723c */ /* 0x000fe20000041828 */
[----:B------:R-:W-:-:S07]  /*19b40*/  IMAD R2, R187, 0x10, R2 ;  /* 0x00000010bb027824 */ /* 0x000fce00078e0202 */
[C---:B----4-:R-:W-:Y:S08]  /*19b50*/  HMMA.16816.F32.BF16 R40, R8.reuse, R28, R20 ;  /* 0x0000001c0828723c */ /* 0x050ff00000041814 */
[----:B------:R-:W-:Y:S01]  /*19b60*/  HMMA.16816.F32.BF16 R28, R8, R30, R16 ;  /* 0x0000001e081c723c */ /* 0x000fe20000041810 */
[----:B------:R-:W1:Y:S01]  /*19b70*/  LDSM.16.M88.4 R16, [R219+0x5800] ;  /* 0x00580000db10783b */ /* 0x000e620000000200 */
[----:B------:R-:W-:-:S02]  /*19b80*/  IMAD R3, R157, 0x40, R3 ;  /* 0x000000409d037824 */ /* 0x000fc400078e0203 */
[----:B------:R-:W-:-:S03]  /*19b90*/  IMAD.IADD R27, R189, 0x1, R2 ;  /* 0x00000001bd1b7824 */ /* 0x000fc600078e0202 */
[----:B------:R-:W-:Y:S01]  /*19ba0*/  IADD3 R146, R3, -0x40, RZ ;  /* 0xffffffc003927810 */ /* 0x000fe20007ffe0ff */
[----:B------:R-:W-:Y:S01]  /*19bb0*/  HMMA.16816.F32.BF16 R64, R8, R90, R64 ;  /* 0x0000005a0840723c */ /* 0x000fe20000041840 */
[----:B------:R-:W-:-:S07]  /*19bc0*/  IADD3 R2, R158, R27, -R191 ;  /* 0x0000001b9e027210 */ /* 0x000fce0007ffe8bf */
[----:B------:R-:W-:Y:S01]  /*19bd0*/  HMMA.16816.F32.BF16 R52, R8, R38, R32 ;  /* 0x000000260834723c */ /* 0x000fe20000041820 */
[----:B------:R-:W-:Y:S01]  /*19be0*/  LDSM.16.M88.4 R32, [R214+0xc000] ;  /* 0x00c00000d620783b */ /* 0x000fe20000000200 */
[----:B------:R-:W-:-:S05]  /*19bf0*/  IADD3 R144, R3, -0x3f, RZ ;  /* 0xffffffc103907810 */ /* 0x000fca0007ffe0ff */
[C---:B------:R-:W-:Y:S01]  /*19c00*/  IMAD.IADD R8, R2.reuse, 0x1, -R146 ;  /* 0x0000000102087824 */ /* 0x040fe200078e0a92 */
[----:B------:R-:W-:Y:S01]  /*19c10*/  HMMA.16816.F32.BF16 R20, R12, R76, R4 ;  /* 0x0000004c0c14723c */ /* 0x000fe20000041804 */
[----:B------:R-:W3:Y:S01]  /*19c20*/  LDSM.16.M88.4 R4, [R218+0x4000] ;  /* 0x00400000da04783b */ /* 0x000ee20000000200 */
[----:B------:R-:W-:Y:S02]  /*19c30*/  IADD3 R10, R2, -R144, RZ ;  /* 0x80000090020a7210 */ /* 0x000fe40007ffe0ff */
[----:B------:R-:W-:Y:S02]  /*19c40*/  IABS R8, R8 ;  /* 0x0000000800087213 */ /* 0x000fe40000000000 */
[C---:B------:R-:W-:Y:S02]  /*19c50*/  IADD3 R143, R3.reuse, -0x38, RZ ;  /* 0xffffffc8038f7810 */ /* 0x040fe40007ffe0ff */
[----:B------:R-:W-:Y:S01]  /*19c60*/  IADD3 R137, R3, -0x37, RZ ;  /* 0xffffffc903897810 */ /* 0x000fe20007ffe0ff */
[----:B------:R-:W-:Y:S01]  /*19c70*/  IMAD.MOV.U32 R9, RZ, RZ, R8 ;  /* 0x000000ffff097224 */ /* 0x000fe200078e0008 */
[----:B------:R-:W-:-:S03]  /*19c80*/  IABS R8, R10 ;  /* 0x0000000a00087213 */ /* 0x000fc60000000000 */
[----:B------:R4:W-:Y:S01]  /*19c90*/  I2F R155, R9 ;  /* 0x00000009009b7306 */ /* 0x0009e20000201400 */
[----:B------:R-:W-:Y:S01]  /*19ca0*/  IADD3 R136, R3, -0x30, RZ ;  /* 0xffffffd003887810 */ /* 0x000fe20007ffe0ff */
[C---:B------:R-:W-:Y:S06]  /*19cb0*/  HMMA.16816.F32.BF16 R36, R12.reuse, R78, R64 ;  /* 0x0000004e0c24723c */ /* 0x040fec0000041840 */
[----:B------:R1:W-:Y:S02]  /*19cc0*/  I2F R156, R8 ;  /* 0x00000008009c7306 */ /* 0x0003e40000201400 */
[----:B-----5:R-:W-:Y:S01]  /*19cd0*/  HMMA.16816.F32.BF16 R60, R12, R72, R60 ;  /* 0x000000480c3c723c */ /* 0x020fe2000004183c */
[----:B----4-:R-:W-:-:S07]  /*19ce0*/  IMAD.IADD R9, R2, 0x1, -R143 ;  /* 0x0000000102097824 */ /* 0x010fce00078e0a8f */
[----:B------:R-:W-:Y:S01]  /*19cf0*/  HMMA.16816.F32.BF16 R80, R12, R84, R56 ;  /* 0x000000540c50723c */ /* 0x000fe20000041838 */
[----:B------:R-:W4:Y:S01]  /*19d00*/  LDSM.16.M88.4 R56, [R214+0xc800] ;  /* 0x00c80000d638783b */ /* 0x000f220000000200 */
[----:B-1----:R-:W-:Y:S01]  /*19d10*/  IMAD.IADD R8, R2, 0x1, -R137 ;  /* 0x0000000102087824 */ /* 0x002fe200078e0a89 */
[----:B------:R-:W-:-:S05]  /*19d20*/  IABS R9, R9 ;  /* 0x0000000900097213 */ /* 0x000fca0000000000 */
[C---:B------:R-:W-:Y:S01]  /*19d30*/  HMMA.16816.F32.BF16 R72, R12.reuse, R74, R68 ;  /* 0x0000004a0c48723c */ /* 0x040fe20000041844 */
[----:B------:R-:W1:Y:S01]  /*19d40*/  LDSM.16.M88.4 R68, [R214+0xd000] ;  /* 0x00d00000d644783b */ /* 0x000e620000000200 */
[----:B------:R-:W-:Y:S01]  /*19d50*/  IMAD.IADD R10, R2, 0x1, -R136 ;  /* 0x00000001020a7824 */ /* 0x000fe200078e0a88 */
[----:B------:R-:W-:Y:S01]  /*19d60*/  IABS R8, R8 ;  /* 0x0000000800087213 */ /* 0x000fe20000000000 */
[----:B------:R5:W-:Y:S04]  /*19d70*/  I2F R154, R9 ;  /* 0x00000009009a7306 */ /* 0x000be80000201400 */
[----:B------:R-:W-:Y:S01]  /*19d80*/  HMMA.16816.F32.BF16 R84, R12, R86, R52 ;  /* 0x000000560c54723c */ /* 0x000fe20000041834 */
[----:B------:R-:W-:-:S07]  /*19d90*/  IADD3 R135, R3, -0x2f, RZ ;  /* 0xffffffd103877810 */ /* 0x000fce0007ffe0ff */
[----:B------:R-:W-:Y:S01]  /*19da0*/  HMMA.16816.F32.BF16 R76, R12, R16, R40 ;  /* 0x000000100c4c723c */ /* 0x000fe20000041828 */
[----:B------:R-:W-:-:S07]  /*19db0*/  IADD3 R132, R3, -0x28, RZ ;  /* 0xffffffd803847810 */ /* 0x000fce0007ffe0ff */
[----:B------:R-:W-:Y:S01]  /*19dc0*/  HMMA.16816.F32.BF16 R28, R12, R18, R28 ;  /* 0x000000120c1c723c */ /* 0x000fe2000004181c */
[----:B------:R-:W1:Y:S01]  /*19dd0*/  LDSM.16.M88.4 R12, [R214+0xd800] ;  /* 0x00d80000d60c783b */ /* 0x000e620000000200 */
[----:B-----5:R-:W-:Y:S01]  /*19de0*/  IMAD.MOV.U32 R9, RZ, RZ, R8 ;  /* 0x000000ffff097224 */ /* 0x020fe200078e0008 */
[----:B------:R-:W-:Y:S02]  /*19df0*/  IABS R8, R10 ;  /* 0x0000000a00087213 */ /* 0x000fe40000000000 */
[C---:B------:R-:W-:Y:S01]  /*19e00*/  IADD3 R131, R3.reuse, -0x27, RZ ;  /* 0xffffffd903837810 */ /* 0x040fe20007ffe0ff */
[----:B------:R5:W-:Y:S01]  /*19e10*/  I2F R153, R9 ;  /* 0x0000000900997306 */ /* 0x000be20000201400 */
[C---:B------:R-:W-:Y:S01]  /*19e20*/  IADD3 R130, R3.reuse, -0x20, RZ ;  /* 0xffffffe003827810 */ /* 0x040fe20007ffe0ff */
[----:B---3--:R-:W-:Y:S01]  /*19e30*/  HMMA.16816.F32.BF16 R64, R4, R32, R20 ;  /* 0x000000200440723c */ /* 0x008fe20000041814 */
[----:B------:R-:W-:Y:S01]  /*19e40*/  LDSM.16.M88.4 R20, [R217+0x4000] ;  /* 0x00400000d914783b */ /* 0x000fe20000000200 */
[----:B------:R-:W-:-:S02]  /*19e50*/  IADD3 R124, R3, -0x18, RZ ;  /* 0xffffffe8037c7810 */ /* 0x000fc40007ffe0ff */
[----:B------:R-:W-:Y:S01]  /*19e60*/  IADD3 R128, R3, -0x17, RZ ;  /* 0xffffffe903807810 */ /* 0x000fe20007ffe0ff */
[----:B------:R-:W-:Y:S01]  /*19e70*/  LDSM.16.M88.4 R16, [R215+0x6000] ;  /* 0x00600000d710783b */ /* 0x000fe20000000200 */
[----:B------:R3:W-:Y:S01]  /*19e80*/  I2F R152, R8 ;  /* 0x0000000800987306 */ /* 0x0007e20000201400 */
[C---:B------:R-:W-:Y:S02]  /*19e90*/  IMAD.IADD R10, R2.reuse, 0x1, -R131 ;  /* 0x00000001020a7824 */ /* 0x040fe400078e0a83 */
[C---:B-----5:R-:W-:Y:S02]  /*19ea0*/  IMAD.IADD R9, R2.reuse, 0x1, -R135 ;  /* 0x0000000102097824 */ /* 0x060fe400078e0a87 */
[----:B---3--:R-:W-:-:S03]  /*19eb0*/  IMAD.IADD R8, R2, 0x1, -R132 ;  /* 0x0000000102087824 */ /* 0x008fc600078e0a84 */
[----:B------:R-:W-:Y:S02]  /*19ec0*/  IABS R9, R9 ;  /* 0x0000000900097213 */ /* 0x000fe40000000000 */
[----:B------:R-:W-:Y:S02]  /*19ed0*/  IABS R8, R8 ;  /* 0x0000000800087213 */ /* 0x000fe40000000000 */
[----:B------:R3:W-:Y:S01]  /*19ee0*/  I2F R151, R9 ;  /* 0x0000000900977306 */ /* 0x0007e20000201400 */
[----:B------:R-:W-:Y:S01]  /*19ef0*/  HMMA.16816.F32.BF16 R40, R4, R34, R36 ;  /* 0x000000220428723c */ /* 0x000fe20000041824 */
[----:B------:R-:W5:Y:S04]  /*19f00*/  LDSM.16.M88.4 R32, [R213+0x4000] ;  /* 0x00400000d520783b */ /* 0x000f680000000200 */
[----:B------:R-:W2:Y:S01]  /*19f10*/  LDSM.16.M88.4 R36, [R213+0x4800] ;  /* 0x00480000d524783b */ /* 0x000ea20000000200 */
[----:B---3--:R-:W-:Y:S01]  /*19f20*/  IMAD.MOV.U32 R9, RZ, RZ, R8 ;  /* 0x000000ffff097224 */ /* 0x008fe200078e0008 */
[----:B------:R-:W-:Y:S01]  /*19f30*/  IABS R8, R10 ;  /* 0x0000000a00087213 */ /* 0x000fe20000000000 */
[----:B------:R-:W-:-:S02]  /*19f40*/  IMAD.IADD R10, R2, 0x1, -R130 ;  /* 0x00000001020a7824 */ /* 0x000fc400078e0a82 */
[----:B------:R3:W-:Y:S01]  /*19f50*/  I2F R150, R9 ;  /* 0x0000000900967306 */ /* 0x0007e20000201400 */
[----:B----4-:R-:W-:Y:S01]  /*19f60*/  HMMA.16816.F32.BF16 R52, R4, R58, R72 ;  /* 0x0000003a0434723c */ /* 0x010fe20000041848 */
[----:B---3--:R-:W-:Y:S01]  /*19f70*/  IMAD.MOV.U32 R9, RZ, RZ, R8 ;  /* 0x000000ffff097224 */ /* 0x008fe200078e0008 */
[----:B------:R-:W-:-:S05]  /*19f80*/  IABS R8, R10 ;  /* 0x0000000a00087213 */ /* 0x000fca0000000000 */
[----:B------:R3:W-:Y:S01]  /*19f90*/  I2F R149, R9 ;  /* 0x0000000900957306 */ /* 0x0007e20000201400 */
[----:B-1----:R-:W-:Y:S01]  /*19fa0*/  HMMA.16816.F32.BF16 R72, R4, R68, R80 ;  /* 0x000000440448723c */ /* 0x002fe20000041850 */
[----:B------:R-:W-:Y:S02]  /*19fb0*/  IADD3 R127, R3, -0x10, RZ ;  /* 0xfffffff0037f7810 */ /* 0x000fe40007ffe0ff */
[----:B---3--:R-:W-:-:S04]  /*19fc0*/  MOV R9, R8 ;  /* 0x0000000800097202 */ /* 0x008fc80000000f00 */
[----:B------:R1:W-:Y:S01]  /*19fd0*/  I2F R148, R9 ;  /* 0x0000000900947306 */ /* 0x0003e20000201400 */
[C---:B------:R-:W-:Y:S01]  /*19fe0*/  HMMA.16816.F32.BF16 R60, R4.reuse, R56, R60 ;  /* 0x00000038043c723c */ /* 0x040fe2000004183c */
[----:B------:R-:W3:Y:S07]  /*19ff0*/  LDSM.16.M88.4 R56, [R208+0xe000] ;  /* 0x00e00000d038783b */ /* 0x000eee0000000200 */
[----:B------:R-:W-:Y:S01]  /*1a000*/  HMMA.16816.F32.BF16 R80, R4, R70, R84 ;  /* 0x000000460450723c */ /* 0x000fe20000041854 */
[C---:B------:R-:W-:Y:S01]  /*1a010*/  IADD3 R126, R3.reuse, -0xf, RZ ;  /* 0xfffffff1037e7810 */ /* 0x040fe20007ffe0ff */
[----:B------:R-:W-:Y:S01]  /*1a020*/  LDSM.16.M88.4 R68, [R213+0x5000] ;  /* 0x00500000d544783b */ /* 0x000fe20000000200 */
[----:B------:R-:W-:-:S02]  /*1a030*/  IADD3 R125, R3, -0x8, RZ ;  /* 0xfffffff8037d7810 */ /* 0x000fc40007ffe0ff */
[C---:B------:R-:W-:Y:S02]  /*1a040*/  IADD3 R129, R3.reuse, -0x1f, RZ ;  /* 0xffffffe103817810 */ /* 0x040fe40007ffe0ff */
[----:B------:R-:W-:Y:S01]  /*1a050*/  IADD3 R123, R3, -0x7, RZ ;  /* 0xfffffff9037b7810 */ /* 0x000fe20007ffe0ff */
[----:B-1----:R-:W-:Y:S01]  /*1a060*/  IMAD.IADD R9, R2, 0x1, -R124 ;  /* 0x0000000102097824 */ /* 0x002fe200078e0a7c */
[----:B------:R-:W-:Y:S01]  /*1a070*/  HMMA.16816.F32.BF16 R76, R4, R12, R76 ;  /* 0x0000000c044c723c */ /* 0x000fe2000004184c */
[----:B------:R-:W-:Y:S03]  /*1a080*/  STL [R1+0x18], R27 ;  /* 0x0000181b01007387 */ /* 0x000fe60000100800 */
[----:B------:R-:W-:-:S04]  /*1a090*/  IABS R9, R9 ;  /* 0x0000000900097213 */ /* 0x000fc80000000000 */
[----:B------:R-:W-:Y:S01]  /*1a0a0*/  HMMA.16816.F32.BF16 R112, R4, R14, R28 ;  /* 0x0000000e0470723c */ /* 0x000fe2000004181c */
[C---:B------:R-:W-:Y:S01]  /*1a0b0*/  IMAD.IADD R10, R2.reuse, 0x1, -R129 ;  /* 0x00000001020a7824 */ /* 0x040fe200078e0a81 */
[----:B------:R-:W-:Y:S04]  /*1a0c0*/  LDSM.16.M88.4 R12, [R216+0x6000] ;  /* 0x00600000d80c783b */ /* 0x000fe80000000200 */
[----:B------:R-:W-:Y:S01]  /*1a0d0*/  LDSM.16.M88.4 R84, [R208+0xf000] ;  /* 0x00f00000d054783b */ /* 0x000fe20000000200 */
[C---:B------:R-:W-:Y:S02]  /*1a0e0*/  IMAD.IADD R4, R2.reuse, 0x1, -R128 ;  /* 0x0000000102047824 */ /* 0x040fe400078e0a80 */
[----:B------:R-:W-:Y:S02]  /*1a0f0*/  IMAD.MOV.U32 R5, RZ, RZ, R9 ;  /* 0x000000ffff057224 */ /* 0x000fe400078e0009 */
[----:B------:R-:W-:Y:S01]  /*1a100*/  IMAD.IADD R6, R2, 0x1, -R127 ;  /* 0x0000000102067824 */ /* 0x000fe200078e0a7f */
[----:B------:R-:W-:Y:S01]  /*1a110*/  IABS R4, R4 ;  /* 0x0000000400047213 */ /* 0x000fe20000000000 */
[----:B------:R1:W-:Y:S01]  /*1a120*/  I2F R145, R5 ;  /* 0x0000000500917306 */ /* 0x0003e20000201400 */
[----:B-----5:R-:W-:Y:S03]  /*1a130*/  HMMA.16816.F32.BF16 R28, R20, R32, R64 ;  /* 0x00000020141c723c */ /* 0x020fe60000041840 */
[----:B-1----:R-:W-:Y:S01]  /*1a140*/  IMAD.MOV.U32 R5, RZ, RZ, R4 ;  /* 0x000000ffff057224 */ /* 0x002fe200078e0004 */
[----:B------:R-:W-:-:S03]  /*1a150*/  IABS R4, R6 ;  /* 0x0000000600047213 */ /* 0x000fc60000000000 */
[----:B------:R1:W-:Y:S01]  /*1a160*/  I2F R142, R5 ;  /* 0x00000005008e7306 */ /* 0x0003e20000201400 */
[----:B------:R-:W-:Y:S01]  /*1a170*/  IMAD.IADD R6, R2, 0x1, -R126 ;  /* 0x0000000102067824 */ /* 0x000fe200078e0a7e */
[----:B------:R-:W-:Y:S01]  /*1a180*/  HMMA.16816.F32.BF16 R32, R20, R34, R40 ;  /* 0x000000221420723c */ /* 0x000fe20000041828 */
[----:B------:R-:W4:Y:S01]  /*1a190*/  LDSM.16.M88.4 R40, [R219+0x6000] ;  /* 0x00600000db28783b */ /* 0x000f220000000200 */
[----:B-1----:R-:W-:-:S04]  /*1a1a0*/  IMAD.MOV.U32 R5, RZ, RZ, R4 ;  /* 0x000000ffff057224 */ /* 0x002fc800078e0004 */
[----:B------:R1:W-:Y:S01]  /*1a1b0*/  I2F R140, R5 ;  /* 0x00000005008c7306 */ /* 0x0003e20000201400 */
[----:B------:R-:W-:Y:S01]  /*1a1c0*/  IABS R4, R6 ;  /* 0x0000000600047213 */ /* 0x000fe20000000000 */
[----:B--2---:R-:W-:Y:S01]  /*1a1d0*/  HMMA.16816.F32.BF16 R88, R20, R38, R52 ;  /* 0x000000261458723c */ /* 0x004fe20000041834 */
[----:B------:R-:W2:Y:S01]  /*1a1e0*/  LDSM.16.M88.4 R52, [R208+0xe800] ;  /* 0x00e80000d034783b */ /* 0x000ea20000000200 */
[----:B-1----:R-:W-:-:S04]  /*1a1f0*/  IMAD.IADD R5, R2, 0x1, -R125 ;  /* 0x0000000102057824 */ /* 0x002fc800078e0a7d */
[----:B------:R1:W-:Y:S01]  /*1a200*/  I2F R139, R4 ;  /* 0x00000004008b7306 */ /* 0x0003e20000201400 */
[----:B------:R-:W-:Y:S01]  /*1a210*/  IABS R3, R5 ;  /* 0x0000000500037213 */ /* 0x000fe20000000000 */
[C---:B------:R-:W-:Y:S01]  /*1a220*/  IMAD.IADD R5, R2.reuse, 0x1, -R123 ;  /* 0x0000000102057824 */ /* 0x040fe200078e0a7b */
[----:B------:R-:W-:-:S03]  /*1a230*/  IADD3 R2, R2, 0x8, RZ ;  /* 0x0000000802027810 */ /* 0x000fc60007ffe0ff */
[----:B-1----:R-:W-:Y:S01]  /*1a240*/  IMAD.MOV.U32 R4, RZ, RZ, R3 ;  /* 0x000000ffff047224 */ /* 0x002fe200078e0003 */
[----:B------:R-:W-:Y:S01]  /*1a250*/  IABS R3, R5 ;  /* 0x0000000500037213 */ /* 0x000fe20000000000 */
[----:B------:R-:W-:Y:S02]  /*1a260*/  IMAD.IADD R5, R2, 0x1, -R146 ;  /* 0x0000000102057824 */ /* 0x000fe400078e0a92 */
[----:B------:R1:W-:Y:S01]  /*1a270*/  I2F R138, R4 ;  /* 0x00000004008a7306 */ /* 0x0003e20000201400 */
[----:B---3--:R-:W-:Y:S01]  /*1a280*/  HMMA.16816.F32.BF16 R28, R16, R56, R28 ;  /* 0x00000038101c723c */ /* 0x008fe2000004181c */
[----:B------:R-:W-:Y:S01]  /*1a290*/  IABS R8, R10 ;  /* 0x0000000a00087213 */ /* 0x000fe20000000000 */
[----:B-1----:R-:W-:Y:S01]  /*1a2a0*/  IMAD.MOV.U32 R4, RZ, RZ, R3 ;  /* 0x000000ffff047224 */ /* 0x002fe200078e0003 */
[----:B------:R-:W-:Y:S02]  /*1a2b0*/  IABS R3, R5 ;  /* 0x0000000500037213 */ /* 0x000fe40000000000 */
[----:B------:R-:W-:-:S02]  /*1a2c0*/  IADD3 R5, -R144, R2, RZ ;  /* 0x0000000290057210 */ /* 0x000fc40007ffe1ff */
[----:B------:R1:W-:Y:S01]  /*1a2d0*/  I2F R134, R4 ;  /* 0x0000000400867306 */ /* 0x0003e20000201400 */
[----:B------:R-:W-:Y:S01]  /*1a2e0*/  HMMA.16816.F32.BF16 R64, R20, R36, R60 ;  /* 0x000000241440723c */ /* 0x000fe2000004183c */
[----:B------:R-:W-:Y:S06]  /*1a2f0*/  LDSM.16.M88.4 R60, [R214+0xe000] ;  /* 0x00e00000d63c783b */ /* 0x000fec0000000200 */
[----:B------:R3:W-:Y:S01]  /*1a300*/  I2F R147, R8 ;  /* 0x0000000800937306 */ /* 0x0007e20000201400 */
[----:B-1----:R-:W-:Y:S01]  /*1a310*/  IMAD.MOV.U32 R4, RZ, RZ, R3 ;  /* 0x000000ffff047224 */ /* 0x002fe200078e0003 */
[----:B------:R-:W-:-:S06]  /*1a320*/  IABS R3, R5 ;  /* 0x0000000500037213 */ /* 0x000fcc0000000000 */
[----:B------:R1:W-:Y:S01]  /*1a330*/  I2F R121, R4 ;  /* 0x0000000400797306 */ /* 0x0003e20000201400 */
[C---:B------:R-:W-:Y:S01]  /*1a340*/  IMAD.IADD R5, R2.reuse, 0x1, -R136 ;  /* 0x0000000102057824 */ /* 0x040fe200078e0a88 */
[----:B---3--:R-:W3:Y:S06]  /*1a350*/  LDSM.16.M88.4 R8, [R218+0x6000] ;  /* 0x00600000da08783b */ /* 0x008eec0000000200 */
[----:B------:R5:W-:Y:S01]  /*1a360*/  I2F R122, R3 ;  /* 0x00000003007a7306 */ /* 0x000be20000201400 */
[C---:B-1----:R-:W-:Y:S02]  /*1a370*/  IMAD.IADD R4, R2.reuse, 0x1, -R143 ;  /* 0x0000000102047824 */ /* 0x042fe400078e0a8f */
[----:B-----5:R-:W-:-:S03]  /*1a380*/  IMAD.IADD R3, R2, 0x1, -R137 ;  /* 0x0000000102037824 */ /* 0x020fc600078e0a89 */
[----:B------:R-:W-:Y:S02]  /*1a390*/  IABS R4, R4 ;  /* 0x0000000400047213 */ /* 0x000fe40000000000 */
[----:B------:R-:W-:Y:S02]  /*1a3a0*/  IABS R3, R3 ;  /* 0x0000000300037213 */ /* 0x000fe40000000000 */
[----:B------:R1:W-:Y:S01]  /*1a3b0*/  I2F R120, R4 ;  /* 0x0000000400787306 */ /* 0x0003e20000201400 */
[----:B------:R-:W-:Y:S02]  /*1a3c0*/  HMMA.16816.F32.BF16 R32, R16, R58, R32 ;  /* 0x0000003a1020723c */ /* 0x000fe40000041820 */
[----:B-1----:R-:W-:Y:S01]  /*1a3d0*/  IMAD.MOV.U32 R4, RZ, RZ, R3 ;  /* 0x000000ffff047224 */ /* 0x002fe200078e0003 */
[----:B------:R-:W-:-:S04]  /*1a3e0*/  IABS R3, R5 ;  /* 0x0000000500037213 */ /* 0x000fc80000000000 */
[----:B------:R1:W-:Y:S01]  /*1a3f0*/  I2F R119, R4 ;  /* 0x0000000400777306 */ /* 0x0003e20000201400 */
[----:B----4-:R-:W-:Y:S01]  /*1a400*/  HMMA.16816.F32.BF16 R28, R12, R40, R28 ;  /* 0x000000280c1c723c */ /* 0x010fe2000004181c */
[----:B------:R-:W-:Y:S02]  /*1a410*/  IMAD.IADD R5, R2, 0x1, -R135 ;  /* 0x0000000102057824 */ /* 0x000fe400078e0a87 */
[----:B-1----:R-:W-:-:S04]  /*1a420*/  IMAD.MOV.U32 R4, RZ, RZ, R3 ;  /* 0x000000ffff047224 */ /* 0x002fc800078e0003 */
[----:B------:R1:W-:Y:S01]  /*1a430*/  I2F R118, R4 ;  /* 0x0000000400767306 */ /* 0x0003e20000201400 */
[----:B------:R-:W-:Y:S01]  /*1a440*/  HMMA.16816.F32.BF16 R92, R20, R68, R72 ;  /* 0x00000044145c723c */ /* 0x000fe20000041848 */
[----:B------:R-:W-:Y:S01]  /*1a450*/  IABS R3, R5 ;  /* 0x0000000500037213 */ /* 0x000fe20000000000 */
[----:B------:R-:W4:Y:S06]  /*1a460*/  LDSM.16.M88.4 R72, [R219+0x6800] ;  /* 0x00680000db48783b */ /* 0x000f2c0000000200 */
[----:B--2---:R-:W-:Y:S01]  /*1a470*/  HMMA.16816.F32.BF16 R36, R16, R52, R64 ;  /* 0x000000341024723c */ /* 0x004fe20000041840 */
[----:B------:R-:W-:Y:S01]  /*1a480*/  LDSM.16.M88.4 R64, [R213+0x6000] ;  /* 0x00600000d540783b */ /* 0x000fe20000000200 */
[----:B-1----:R-:W-:-:S05]  /*1a490*/  IMAD.IADD R4, R2, 0x1, -R132 ;  /* 0x0000000102047824 */ /* 0x002fca00078e0a84 */
[----:B------:R-:W-:Y:S02]  /*1a4a0*/  IABS R26, R4 ;  /* 0x00000004001a7213 */ /* 0x000fe40000000000 */
[----:B------:R-:W1:Y:S01]  /*1a4b0*/  LDSM.16.M88.4 R4, [R217+0x6000] ;  /* 0x00600000d904783b */ /* 0x000e620000000200 */
[----:B------:R2:W-:Y:S01]  /*1a4c0*/  I2F R117, R3 ;  /* 0x0000000300757306 */ /* 0x0005e20000201400 */
[C---:B------:R-:W-:Y:S01]  /*1a4d0*/  IMAD.IADD R27, R2.reuse, 0x1, -R130 ;  /* 0x00000001021b7824 */ /* 0x040fe200078e0a82 */
[----:B------:R-:W-:Y:S01]  /*1a4e0*/  HMMA.16816.F32.BF16 R32, R12, R42, R32 ;  /* 0x0000002a0c20723c */ /* 0x000fe20000041820 */
[----:B--2---:R-:W-:-:S07]  /*1a4f0*/  IMAD.IADD R3, R2, 0x1, -R131 ;  /* 0x0000000102037824 */ /* 0x004fce00078e0a83 */
[----:B---3--:R-:W-:Y:S01]  /*1a500*/  HMMA.16816.F32.BF16 R28, R8, R60, R28 ;  /* 0x0000003c081c723c */ /* 0x008fe2000004181c */
[----:B------:R-:W-:Y:S01]  /*1a510*/  IABS R3, R3 ;  /* 0x0000000300037213 */ /* 0x000fe20000000000 */
[----:B------:R2:W-:Y:S06]  /*1a520*/  I2F R116, R26 ;  /* 0x0000001a00747306 */ /* 0x0005ec0000201400 */
[----:B------:R-:W-:Y:S01]  /*1a530*/  HMMA.16816.F32.BF16 R40, R16, R54, R88 ;  /* 0x000000361028723c */ /* 0x000fe20000041858 */
[----:B------:R-:W-:Y:S07]  /*1a540*/  LDSM.16.M88.4 R88, [R208+0xf800] ;  /* 0x00f80000d058783b */ /* 0x000fee0000000200 */
[----:B------:R-:W-:Y:S01]  /*1a550*/  HMMA.16816.F32.BF16 R96, R20, R70, R80 ;  /* 0x000000461460723c */ /* 0x000fe20000041850 */
[----:B------:R-:W3:Y:S01]  /*1a560*/  LDSM.16.M88.4 R80, [R214+0xe800] ;  /* 0x00e80000d650783b */ /* 0x000ee20000000200 */
[----:B--2---:R-:W-:Y:S01]  /*1a570*/  IMAD.MOV.U32 R26, RZ, RZ, R3 ;  /* 0x000000ffff1a7224 */ /* 0x004fe200078e0003 */
[----:B------:R-:W-:Y:S01]  /*1a580*/  IABS R3, R27 ;  /* 0x0000001b00037213 */ /* 0x000fe20000000000 */
[----:B------:R-:W-:-:S04]  /*1a590*/  IMAD.IADD R27, R2, 0x1, -R129 ;  /* 0x00000001021b7824 */ /* 0x000fc800078e0a81 */
[----:B----4-:R-:W-:Y:S01]  /*1a5a0*/  HMMA.16816.F32.BF16 R36, R12, R72, R36 ;  /* 0x000000480c24723c */ /* 0x010fe20000041824 */
[----:B------:R2:W-:Y:S01]  /*1a5b0*/  I2F R111, R26 ;  /* 0x0000001a006f7306 */ /* 0x0005e20000201400 */
[----:B------:R-:W-:Y:S01]  /*1a5c0*/  LDSM.16.M88.4 R68, [R219+0x7000] ;  /* 0x00700000db44783b */ /* 0x000fe20000000200 */
[----:B--2---:R-:W-:Y:S02]  /*1a5d0*/  MOV R26, R3 ;  /* 0x00000003001a7202 */ /* 0x004fe40000000f00 */
[----:B------:R-:W-:Y:S01]  /*1a5e0*/  IABS R3, R27 ;  /* 0x0000001b00037213 */ /* 0x000fe20000000000 */
[----:B------:R-:W-:-:S03]  /*1a5f0*/  IMAD.IADD R27, R2, 0x1, -R124 ;  /* 0x00000001021b7824 */ /* 0x000fc600078e0a7c */
[----:B------:R2:W-:Y:S01]  /*1a600*/  I2F R109, R26 ;  /* 0x0000001a006d7306 */ /* 0x0005e20000201400 */
[----:B-1----:R-:W-:Y:S01]  /*1a610*/  HMMA.16816.F32.BF16 R56, R4, R64, R28 ;  /* 0x000000400438723c */ /* 0x002fe2000004181c */
[----:B--2---:R-:W-:Y:S01]  /*1a620*/  IMAD.MOV.U32 R26, RZ, RZ, R3 ;  /* 0x000000ffff1a7224 */ /* 0x004fe200078e0003 */
[----:B------:R-:W-:Y:S01]  /*1a630*/  IABS R3, R27 ;  /* 0x0000001b00037213 */ /* 0x000fe20000000000 */
[----:B------:R-:W-:-:S04]  /*1a640*/  IMAD.IADD R27, R2, 0x1, -R128 ;  /* 0x00000001021b7824 */ /* 0x000fc800078e0a80 */
[----:B------:R1:W-:Y:S01]  /*1a650*/  I2F R110, R26 ;  /* 0x0000001a006e7306 */ /* 0x0003e20000201400 */
[----:B------:R-:W-:Y:S08]  /*1a660*/  HMMA.16816.F32.BF16 R52, R8, R62, R32 ;  /* 0x0000003e0834723c */ /* 0x000ff00000041820 */
[----:B------:R-:W-:Y:S01]  /*1a670*/  HMMA.16816.F32.BF16 R28, R12, R74, R40 ;  /* 0x0000004a0c1c723c */ /* 0x000fe20000041828 */
[----:B------:R-:W-:Y:S01]  /*1a680*/  LDSM.16.M88.4 R72, [R213+0x7000] ;  /* 0x00700000d548783b */ /* 0x000fe20000000200 */
[----:B-1----:R-:W-:Y:S01]  /*1a690*/  IMAD.MOV.U32 R26, RZ, RZ, R3 ;  /* 0x000000ffff1a7224 */ /* 0x002fe200078e0003 */
[----:B------:R-:W-:Y:S01]  /*1a6a0*/  IABS R3, R27 ;  /* 0x0000001b00037213 */ /* 0x000fe20000000000 */
[----:B------:R-:W-:-:S02]  /*1a6b0*/  IMAD.IADD R27, R2, 0x1, -R127 ;  /* 0x00000001021b7824 */ /* 0x000fc400078e0a7f */
[----:B------:R1:W-:Y:S02]  /*1a6c0*/  I2F R108, R26 ;  /* 0x0000001a006c7306 */ /* 0x0003e40000201400 */
[----:B------:R-:W-:Y:S01]  /*1a6d0*/  HMMA.16816.F32.BF16 R104, R20, R100, R76 ;  /* 0x000000641468723c */ /* 0x000fe2000004184c */
[----:B------:R-:W2:Y:S01]  /*1a6e0*/  LDSM.16.M88.4 R76, [R213+0x6800] ;  /* 0x00680000d54c783b */ /* 0x000ea20000000200 */
[----:B-1----:R-:W-:Y:S01]  /*1a6f0*/  IMAD.MOV.U32 R26, RZ, RZ, R3 ;  /* 0x000000ffff1a7224 */ /* 0x002fe200078e0003 */
[----:B------:R-:W-:-:S03]  /*1a700*/  IABS R3, R27 ;  /* 0x0000001b00037213 */ /* 0x000fc60000000000 */
[----:B------:R1:W-:Y:S01]  /*1a710*/  I2F R101, R26 ;  /* 0x0000001a00657306 */ /* 0x0003e20000201400 */
[----:B------:R-:W-:Y:S01]  /*1a720*/  IMAD.IADD R27, R2, 0x1, -R126 ;  /* 0x00000001021b7824 */ /* 0x000fe200078e0a7e */
[----:B------:R-:W-:Y:S01]  /*1a730*/  HMMA.16816.F32.BF16 R20, R20, R102, R112 ;  /* 0x000000661414723c */ /* 0x000fe20000041870 */
[----:B-1----:R-:W-:-:S05]  /*1a740*/  IMAD.MOV.U32 R26, RZ, RZ, R3 ;  /* 0x000000ffff1a7224 */ /* 0x002fca00078e0003 */
[----:B------:R1:W-:Y:S01]  /*1a750*/  I2F R100, R26 ;  /* 0x0000001a00647306 */ /* 0x0003e20000201400 */
[----:B------:R-:W-:Y:S01]  /*1a760*/  IABS R3, R27 ;  /* 0x0000001b00037213 */ /* 0x000fe20000000000 */
[----:B------:R-:W-:Y:S01]  /*1a770*/  HMMA.16816.F32.BF16 R32, R16, R84, R92 ;  /* 0x000000541020723c */ /* 0x000fe2000004185c */
[C---:B-1----:R-:W-:Y:S02]  /*1a780*/  IMAD.IADD R26, R2.reuse, 0x1, -R125 ;  /* 0x00000001021a7824 */ /* 0x042fe400078e0a7d */
[----:B------:R-:W-:-:S03]  /*1a790*/  IMAD.IADD R2, R2, 0x1, -R123 ;  /* 0x0000000102027824 */ /* 0x000fc600078e0a7b */
[----:B------:R-:W-:Y:S02]  /*1a7a0*/  IABS R26, R26 ;  /* 0x0000001a001a7213 */ /* 0x000fe40000000000 */
[----:B------:R-:W-:Y:S01]  /*1a7b0*/  IABS R2, R2 ;  /* 0x0000000200027213 */ /* 0x000fe20000000000 */
[----:B------:R1:W-:Y:S01]  /*1a7c0*/  I2F R84, R3 ;  /* 0x0000000300547306 */ /* 0x0003e20000201400 */
[----:B---3--:R-:W-:Y:S07]  /*1a7d0*/  HMMA.16816.F32.BF16 R40, R8, R80, R36 ;  /* 0x000000500828723c */ /* 0x008fee0000041824 */
[----:B------:R3:W-:Y:S01]  /*1a7e0*/  I2F R50, R2 ;  /* 0x0000000200327306 */ /* 0x0007e20000201400 */
[----:B------:R-:W-:Y:S01]  /*1a7f0*/  HMMA.16816.F32.BF16 R52, R4, R66, R52 ;  /* 0x000000420434723c */ /* 0x000fe20000041834 */
[----:B------:R-:W4:Y:S01]  /*1a800*/  LDSM.16.M88.4 R64, [R214+0xf000] ;  /* 0x00f00000d640783b */ /* 0x000f220000000200 */
[----:B-1----:R-:W-:-:S06]  /*1a810*/  IMAD.MOV.U32 R3, RZ, RZ, R26 ;  /* 0x000000ffff037224 */ /* 0x002fcc00078e001a */
[----:B------:R-:W-:Y:S01]  /*1a820*/  HMMA.16816.F32.BF16 R36, R16, R86, R96 ;  /* 0x000000561024723c */ /* 0x000fe20000041860 */
[----:B------:R-:W-:Y:S01]  /*1a830*/  I2F R51, R3 ;  /* 0x0000000300337306 */ /* 0x000fe20000201400 */
[----:B---3--:R-:W-:-:S06]  /*1a840*/  FMUL.FTZ R2, R56, R0 ;  /* 0x0000000038027220 */ /* 0x008fcc0000410000 */
[----:B------:R-:W-:Y:S01]  /*1a850*/  HMMA.16816.F32.BF16 R28, R8, R82, R28 ;  /* 0x00000052081c723c */ /* 0x000fe2000004181c */
[----:B------:R-:W1:Y:S01]  /*1a860*/  LDSM.16.M88.4 R80, [R219+0x7800] ;  /* 0x00780000db50783b */ /* 0x000e620000000200 */
[----:B------:R3:W5:Y:S02]  /*1a870*/  MUFU.TANH R3, R2 ;  /* 0x0000000200037308 */ /* 0x0007640000002400 */
[----:B---3--:R-:W-:-:S06]  /*1a880*/  FMUL.FTZ R2, R57, R0 ;  /* 0x0000000039027220 */ /* 0x008fcc0000410000 */
[----:B------:R3:W-:Y:S01]  /*1a890*/  MUFU.TANH R87, R2 ;  /* 0x0000000200577308 */ /* 0x0007e20000002400 */
[----:B--2---:R-:W-:Y:S01]  /*1a8a0*/  HMMA.16816.F32.BF16 R60, R4, R76, R40 ;  /* 0x0000004c043c723c */ /* 0x004fe20000041828 */
[----:B---3--:R-:W-:-:S06]  /*1a8b0*/  FMUL.FTZ R2, R58, R0 ;  /* 0x000000003a027220 */ /* 0x008fcc0000410000 */
[----:B------:R2:W-:Y:S01]  /*1a8c0*/  MUFU.TANH R85, R2 ;  /* 0x0000000200557308 */ /* 0x0005e20000002400 */
[----:B------:R-:W-:Y:S01]  /*1a8d0*/  HMMA.16816.F32.BF16 R32, R12, R68, R32 ;  /* 0x000000440c20723c */ /* 0x000fe20000041820 */
[----:B--2---:R-:W-:-:S07]  /*1a8e0*/  FMUL.FTZ R2, R59, R0 ;  /* 0x000000003b027220 */ /* 0x004fce0000410000 */
[C---:B------:R-:W-:Y:S01]  /*1a8f0*/  HMMA.16816.F32.BF16 R56, R16.reuse, R88, R104 ;  /* 0x000000581038723c */ /* 0x040fe20000041868 */
[----:B------:R2:W-:Y:S07]  /*1a900*/  MUFU.TANH R86, R2 ;  /* 0x0000000200567308 */ /* 0x0005ee0000002400 */
[----:B------:R-:W-:Y:S08]  /*1a910*/  HMMA.16816.F32.BF16 R16, R16, R90, R20 ;  /* 0x0000005a1010723c */ /* 0x000ff00000041814 */
[----:B------:R-:W-:Y:S01]  /*1a920*/  HMMA.16816.F32.BF16 R40, R12, R70, R36 ;  /* 0x000000460c28723c */ /* 0x000fe20000041824 */
[----:B------:R-:W3:Y:S01]  /*1a930*/  LDSM.16.M88.4 R68, [R214+0xf800] ;  /* 0x00f80000d644783b */ /* 0x000ee20000000200 */
[----:B--2---:R-:W-:-:S04]  /*1a940*/  FMUL.FTZ R2, R52, R0 ;  /* 0x0000000034027220 */ /* 0x004fc80000410000 */
[----:B------:R2:W1:Y:S02]  /*1a950*/  MUFU.TANH R77, R2 ;  /* 0x00000002004d7308 */ /* 0x0004640000002400 */
[----:B--2---:R-:W-:-:S06]  /*1a960*/  FMUL.FTZ R2, R53, R0 ;  /* 0x0000000035027220 */ /* 0x004fcc0000410000 */
[----:B------:R2:W-:Y:S01]  /*1a970*/  MUFU.TANH R76, R2 ;  /* 0x00000002004c7308 */ /* 0x0005e20000002400 */
[----:B----4-:R-:W-:Y:S01]  /*1a980*/  HMMA.16816.F32.BF16 R36, R8, R64, R32 ;  /* 0x000000400824723c */ /* 0x010fe20000041820 */
[----:B--2---:R-:W-:-:S06]  /*1a990*/  FMUL.FTZ R2, R54, R0 ;  /* 0x0000000036027220 */ /* 0x004fcc0000410000 */
[----:B------:R2:W-:Y:S02]  /*1a9a0*/  MUFU.TANH R44, R2 ;  /* 0x00000002002c7308 */ /* 0x0005e40000002400 */
[----:B------:R-:W-:Y:S01]  /*1a9b0*/  HMMA.16816.F32.BF16 R32, R8, R66, R40 ;  /* 0x000000420820723c */ /* 0x000fe20000041828 */
[----:B------:R-:W4:Y:S01]  /*1a9c0*/  LDSM.16.M88.4 R40, [R213+0x7800] ;  /* 0x00780000d528783b */ /* 0x000f220000000200 */
[----:B-----5:R-:W-:Y:S01]  /*1a9d0*/  FFMA.FTZ R3, -R133, R155, R3 ;  /* 0x0000009b85037223 */ /* 0x020fe20000010103 */
[----:B------:R-:W-:Y:S01]  /*1a9e0*/  ISETP.GE.AND P1, PT, R146, R158, PT ;  /* 0x0000009e9200720c */ /* 0x000fe20003f26270 */
[----:B------:R-:W-:Y:S01]  /*1a9f0*/  FMUL.FTZ R62, R62, R0 ;  /* 0x000000003e3e7220 */ /* 0x000fe20000410000 */
[----:B------:R-:W-:Y:S01]  /*1aa00*/  ISETP.GE.AND P0, PT, R144, R158, PT ;  /* 0x0000009e9000720c */ /* 0x000fe20003f06270 */
[----:B------:R-:W-:-:S04]  /*1aa10*/  DEPBAR.LE SB0, 0x0 ;  /* 0x000080000000791a */ /* 0x000fc80000000000 */
[-C--:B--2---:R-:W-:Y:S02]  /*1aa20*/  FMUL.FTZ R2, R55, R0.reuse ;  /* 0x0000000037027220 */ /* 0x084fe40000410000 */
[----:B------:R-:W-:Y:S08]  /*1aa30*/  HMMA.16816.F32.BF16 R52, R4, R78, R28 ;  /* 0x0000004e0434723c */ /* 0x000ff0000004181c */
[C---:B-1----:R-:W-:Y:S08]  /*1aa40*/  HMMA.16816.F32.BF16 R28, R12.reuse, R80, R56 ;  /* 0x000000500c1c723c */ /* 0x042ff00000041838 */
[----:B------:R-:W-:Y:S11]  /*1aa50*/  HMMA.16816.F32.BF16 R12, R12, R82, R16 ;  /* 0x000000520c0c723c */ /* 0x000ff60000041810 */
[----:B------:R-:W-:Y:S05]  /*1aa60*/  @!UPT UIADD3 URZ, URZ, URZ, URZ ;  /* 0x0000003f3f3ff290 */ /* 0x000fea000fffe03f */
[C---:B---3--:R-:W-:Y:S08]  /*1aa70*/  HMMA.16816.F32.BF16 R20, R8.reuse, R68, R28 ;  /* 0x000000440814723c */ /* 0x048ff0000004181c */
[----:B------:R-:W-:Y:S01]  /*1aa80*/  HMMA.16816.F32.BF16 R8, R8, R70, R12 ;  /* 0x000000460808723c */ /* 0x000fe2000004180c */
[----:B------:R1:W2:Y:S07]  /*1aa90*/  MUFU.TANH R64, R2 ;  /* 0x0000000200407308 */ /* 0x0002ae0000002400 */
[----:B------:R-:W-:Y:S01]  /*1aaa0*/  HMMA.16816.F32.BF16 R36, R4, R72, R36 ;  /* 0x000000480424723c */ /* 0x000fe20000041824 */
[----:B-1----:R-:W-:-:S07]  /*1aab0*/  FMUL.FTZ R2, R60, R0 ;  /* 0x000000003c027220 */ /* 0x002fce0000410000 */
[C---:B------:R-:W-:Y:S01]  /*1aac0*/  HMMA.16816.F32.BF16 R28, R4.reuse, R74, R32 ;  /* 0x0000004a041c723c */ /* 0x040fe20000041820 */
[----:B------:R1:W3:Y:S07]  /*1aad0*/  MUFU.TANH R45, R2 ;  /* 0x00000002002d7308 */ /* 0x0002ee0000002400 */
[C---:B----4-:R-:W-:Y:S08]  /*1aae0*/  HMMA.16816.F32.BF16 R8, R4.reuse, R42, R8 ;  /* 0x0000002a0408723c */ /* 0x050ff00000041808 */
[----:B------:R-:W-:Y:S01]  /*1aaf0*/  HMMA.16816.F32.BF16 R20, R4, R40, R20 ;  /* 0x000000280414723c */ /* 0x000fe20000041814 */
[----:B-1----:R-:W-:-:S04]  /*1ab00*/  FMUL.FTZ R2, R61, R0 ;  /* 0x000000003d027220 */ /* 0x002fc80000410000 */
[----:B------:R1:W-:Y:S01]  /*1ab10*/  MUFU.TANH R49, R2 ;  /* 0x0000000200317308 */ /* 0x0003e20000002400 */
[-C--:B------:R-:W-:Y:S02]  /*1ab20*/  FMUL.FTZ R55, R55, R0.reuse ;  /* 0x0000000037377220 */ /* 0x080fe40000410000 */
[----:B-1----:R-:W-:-:S05]  /*1ab30*/  FMUL.FTZ R2, R63, R0 ;  /* 0x000000003f027220 */ /* 0x002fca0000410000 */
[----:B------:R1:W4:Y:S03]  /*1ab40*/  MUFU.TANH R27, R2 ;  /* 0x00000002001b7308 */ /* 0x0003260000002400 */
[-C--:B------:R-:W-:Y:S02]  /*1ab50*/  FMUL.FTZ R8, R8, R0.reuse ;  /* 0x0000000008087220 */ /* 0x080fe40000410000 */
[-C--:B------:R-:W-:Y:S02]  /*1ab60*/  FMUL.FTZ R30, R30, R0.reuse ;  /* 0x000000001e1e7220 */ /* 0x080fe40000410000 */
[----:B-1----:R-:W-:-:S04]  /*1ab70*/  FMUL.FTZ R2, R54, R0 ;  /* 0x0000000036027220 */ /* 0x002fc80000410000 */
[----:B------:R1:W-:Y:S01]  /*1ab80*/  MUFU.TANH R26, R2 ;  /* 0x00000002001a7308 */ /* 0x0003e20000002400 */
[----:B------:R-:W-:Y:S01]  /*1ab90*/  FMUL.FTZ R21, R21, R0 ;  /* 0x0000000015157220 */ /* 0x000fe20000410000 */
[----:B------:R-:W-:Y:S01]  /*1aba0*/  ISETP.GE.AND P5, PT, R143, R158, PT ;  /* 0x0000009e8f00720c */ /* 0x000fe20003fa6270 */
[----:B------:R-:W-:Y:S02]  /*1abb0*/  FFMA.FTZ R4, -R133, R154, R77 ;  /* 0x0000009a85047223 */ /* 0x000fe4000001014d */
[----:B-1----:R-:W-:-:S04]  /*1abc0*/  FMUL.FTZ R2, R38, R0 ;  /* 0x0000000026027220 */ /* 0x002fc80000410000 */
[----:B------:R1:W5:Y:S01]  /*1abd0*/  MUFU.TANH R17, R2 ;  /* 0x0000000200117308 */ /* 0x0003620000002400 */
[----:B------:R-:W-:Y:S01]  /*1abe0*/  FMUL.FTZ R52, R52, R0 ;  /* 0x0000000034347220 */ /* 0x000fe20000410000 */
[----:B------:R-:W-:-:S06]  /*1abf0*/  ISETP.GE.AND P6, PT, R137, R158, PT ;  /* 0x0000009e8900720c */ /* 0x000fcc0003fc6270 */
[----:B------:R-:W2:Y:S01]  /*1ac00*/  MUFU.TANH R55, R55 ;  /* 0x0000003700377308 */ /* 0x000ea20000002400 */
[----:B-1----:R-:W-:Y:S01]  /*1ac10*/  FMUL.FTZ R2, R39, R0 ;  /* 0x0000000027027220 */ /* 0x002fe20000410000 */
[----:B------:R-:W-:Y:S01]  /*1ac20*/  FSEL R39, R3, -INF , !P1 ;  /* 0xff80000003277808 */ /* 0x000fe20004800000 */
[----:B------:R-:W-:-:S05]  /*1ac30*/  FFMA.FTZ R3, -R133, R122, R86 ;  /* 0x0000007a85037223 */ /* 0x000fca0000010156 */
[----:B------:R-:W-:Y:S01]  /*1ac40*/  MUFU.TANH R8, R8 ;  /* 0x0000000800087308 */ /* 0x000fe20000002400 */
[----:B------:R-:W-:Y:S01]  /*1ac50*/  FMUL.FTZ R20, R20, R0 ;  /* 0x0000000014147220 */ /* 0x000fe20000410000 */
[----:B------:R-:W-:Y:S01]  /*1ac60*/  FSEL R42, R3, -INF , !P0 ;  /* 0xff800000032a7808 */ /* 0x000fe20004000000 */
[----:B--2---:R-:W-:-:S05]  /*1ac70*/  FFMA.FTZ R3, -R133, R119, R64 ;  /* 0x0000007785037223 */ /* 0x004fca0000010140 */
[----:B------:R1:W2:Y:S01]  /*1ac80*/  MUFU.TANH R18, R2 ;  /* 0x0000000200127308 */ /* 0x0002a20000002400 */
[----:B------:R-:W-:Y:S01]  /*1ac90*/  FSEL R41, R4, -INF , !P5 ;  /* 0xff80000004297808 */ /* 0x000fe20006800000 */
[C---:B------:R-:W-:Y:S02]  /*1aca0*/  FFMA.FTZ R5, -R133.reuse, R156, R87 ;  /* 0x0000009c85057223 */ /* 0x040fe40000010157 */
[----:B---3--:R-:W-:-:S04]  /*1acb0*/  FFMA.FTZ R4, -R133, R152, R45 ;  /* 0x0000009885047223 */ /* 0x008fc8000001012d */
[----:B------:R-:W-:Y:S01]  /*1acc0*/  MUFU.TANH R30, R30 ;  /* 0x0000001e001e7308 */ /* 0x000fe20000002400 */
[----:B------:R-:W-:Y:S01]  /*1acd0*/  FSEL R45, R3, -INF , !P6 ;  /* 0xff800000032d7808 */ /* 0x000fe20007000000 */
[----:B-1----:R-:W-:-:S06]  /*1ace0*/  FMUL.FTZ R2, R31, R0 ;  /* 0x000000001f027220 */ /* 0x002fcc0000410000 */
[----:B------:R-:W1:Y:S01]  /*1acf0*/  MUFU.TANH R62, R62 ;  /* 0x0000003e003e7308 */ /* 0x000e620000002400 */
[----:B------:R-:W-:Y:S01]  /*1ad00*/  FMUL.FTZ R23, R23, R0 ;  /* 0x0000000017177220 */ /* 0x000fe20000410000 */
[----:B------:R-:W-:Y:S01]  /*1ad10*/  ISETP.GE.AND P3, PT, R135, R158, PT ;  /* 0x0000009e8700720c */ /* 0x000fe20003f66270 */
[----:B----4-:R-:W-:-:S05]  /*1ad20*/  FFMA.FTZ R3, -R133, R117, R27 ;  /* 0x0000007585037223 */ /* 0x010fca000001011b */
[----:B------:R3:W-:Y:S01]  /*1ad30*/  MUFU.TANH R16, R2 ;  /* 0x0000000200107308 */ /* 0x0007e20000002400 */
[-C--:B------:R-:W-:Y:S01]  /*1ad40*/  FMUL.FTZ R36, R36, R0.reuse ;  /* 0x0000000024247220 */ /* 0x080fe20000410000 */
[----:B------:R-:W-:Y:S01]  /*1ad50*/  FSEL R38, R5, -INF , !P0 ;  /* 0xff80000005267808 */ /* 0x000fe20004000000 */
[----:B------:R-:W-:-:S05]  /*1ad60*/  FMUL.FTZ R53, R53, R0 ;  /* 0x0000000035357220 */ /* 0x000fca0000410000 */
[----:B------:R-:W-:Y:S01]  /*1ad70*/  MUFU.TANH R21, R21 ;  /* 0x0000001500157308 */ /* 0x000fe20000002400 */
[-C--:B------:R-:W-:Y:S02]  /*1ad80*/  FMUL.FTZ R37, R37, R0.reuse ;  /* 0x0000000025257220 */ /* 0x080fe40000410000 */
[----:B------:R-:W-:Y:S02]  /*1ad90*/  FMUL.FTZ R28, R28, R0 ;  /* 0x000000001c1c7220 */ /* 0x000fe40000410000 */
[----:B---3--:R-:W-:-:S03]  /*1ada0*/  FFMA.FTZ R2, -R133, R121, R85 ;  /* 0x0000007985027223 */ /* 0x008fc60000010155 */
[----:B------:R-:W3:Y:S01]  /*1adb0*/  MUFU.TANH R12, R20 ;  /* 0x00000014000c7308 */ /* 0x000ee20000002400 */
[-C--:B------:R-:W-:Y:S02]  /*1adc0*/  FMUL.FTZ R29, R29, R0.reuse ;  /* 0x000000001d1d7220 */ /* 0x080fe40000410000 */
[-C--:B------:R-:W-:Y:S01]  /*1add0*/  FMUL.FTZ R22, R22, R0.reuse ;  /* 0x0000000016167220 */ /* 0x080fe20000410000 */
[----:B------:R-:W-:Y:S01]  /*1ade0*/  FSEL R43, R2, -INF , !P1 ;  /* 0xff800000022b7808 */ /* 0x000fe20004800000 */
[-C--:B------:R-:W-:Y:S02]  /*1adf0*/  FMUL.FTZ R9, R9, R0.reuse ;  /* 0x0000000009097220 */ /* 0x080fe40000410000 */
[-C--:B------:R-:W-:Y:S01]  /*1ae00*/  FMUL.FTZ R10, R10, R0.reuse ;  /* 0x000000000a0a7220 */ /* 0x080fe20000410000 */
[----:B------:R-:W4:Y:S01]  /*1ae10*/  MUFU.TANH R52, R52 ;  /* 0x0000003400347308 */ /* 0x000f220000002400 */
[----:B------:R-:W-:Y:S01]  /*1ae20*/  FMUL.FTZ R11, R11, R0 ;  /* 0x000000000b0b7220 */ /* 0x000fe20000410000 */
[-C--:B------:R-:W-:Y:S01]  /*1ae30*/  ISETP.GE.AND P4, PT, R136, R158.reuse, PT ;  /* 0x0000009e8800720c */ /* 0x080fe20003f86270 */
[C---:B-----5:R-:W-:Y:S01]  /*1ae40*/  FFMA.FTZ R0, -R133.reuse, R109, R17 ;  /* 0x0000006d85007223 */ /* 0x060fe20000010111 */
[----:B------:R-:W-:Y:S01]  /*1ae50*/  ISETP.GE.AND P0, PT, R130, R158, PT ;  /* 0x0000009e8200720c */ /* 0x000fe20003f06270 */
[----:B------:R-:W-:Y:S01]  /*1ae60*/  FFMA.FTZ R2, -R133, R120, R44 ;  /* 0x0000007885027223 */ /* 0x000fe2000001012c */
[----:B------:R-:W-:Y:S01]  /*1ae70*/  FSEL R136, R3, -INF , !P3 ;  /* 0xff80000003887808 */ /* 0x000fe20005800000 */
[C---:B------:R-:W-:Y:S01]  /*1ae80*/  FFMA.FTZ R5, -R133.reuse, R153, R76 ;  /* 0x0000009985057223 */ /* 0x040fe2000001014c */
[----:B------:R-:W5:Y:S01]  /*1ae90*/  MUFU.TANH R23, R23 ;  /* 0x0000001700177308 */ /* 0x000f620000002400 */
[----:B------:R-:W-:Y:S01]  /*1aea0*/  FFMA.FTZ R3, -R133, R111, R55 ;  /* 0x0000006f85037223 */ /* 0x000fe20000010137 */
[----:B------:R-:W-:-:S02]  /*1aeb0*/  ISETP.GE.AND P1, PT, R131, R158, PT ;  /* 0x0000009e8300720c */ /* 0x000fc40003f26270 */
[----:B------:R-:W-:Y:S01]  /*1aec0*/  FSEL R164, R0, -INF , !P0 ;  /* 0xff80000000a47808 */ /* 0x000fe20004000000 */
[----:B--2---:R-:W-:Y:S01]  /*1aed0*/  FFMA.FTZ R0, -R133, R110, R18 ;  /* 0x0000006e85007223 */ /* 0x004fe20000010112 */
[----:B------:R-:W-:Y:S02]  /*1aee0*/  FSEL R44, R2, -INF , !P5 ;  /* 0xff800000022c7808 */ /* 0x000fe40006800000 */
[----:B------:R-:W2:Y:S01]  /*1aef0*/  MUFU.TANH R36, R36 ;  /* 0x0000002400247308 */ /* 0x000ea20000002400 */
[----:B------:R-:W-:Y:S01]  /*1af00*/  ISETP.GE.AND P5, PT, R129, R158, PT ;  /* 0x0000009e8100720c */ /* 0x000fe20003fa6270 */
[----:B-1----:R-:W-:Y:S01]  /*1af10*/  FFMA.FTZ R2, -R133, R118, R62 ;  /* 0x0000007685027223 */ /* 0x002fe2000001013e */
[----:B------:R-:W-:Y:S01]  /*1af20*/  FSEL R40, R5, -INF , !P6 ;  /* 0xff80000005287808 */ /* 0x000fe20007000000 */
[----:B------:R-:W-:Y:S01]  /*1af30*/  FFMA.FTZ R5, -R133, R151, R49 ;  /* 0x0000009785057223 */ /* 0x000fe20000010131 */
[----:B------:R-:W-:-:S03]  /*1af40*/  ISETP.GE.AND P6, PT, R124, R158, PT ;  /* 0x0000009e7c00720c */ /* 0x000fc60003fc6270 */
[----:B------:R1:W-:Y:S01]  /*1af50*/  MUFU.TANH R15, R10 ;  /* 0x0000000a000f7308 */ /* 0x0003e20000002400 */
[----:B------:R-:W-:Y:S01]  /*1af60*/  FSEL R131, R3, -INF , !P1 ;  /* 0xff80000003837808 */ /* 0x000fe20004800000 */
[----:B---3--:R-:W-:Y:S01]  /*1af70*/  FFMA.FTZ R12, -R133, R140, R12 ;  /* 0x0000008c850c7223 */ /* 0x008fe2000001010c */
[----:B------:R-:W-:-:S05]  /*1af80*/  FSEL R124, R4, -INF , !P4 ;  /* 0xff800000047c7808 */ /* 0x000fca0006000000 */
[----:B------:R3:W2:Y:S01]  /*1af90*/  MUFU.TANH R3, R11 ;  /* 0x0000000b00037308 */ /* 0x0006a20000002400 */
[----:B------:R-:W-:Y:S01]  /*1afa0*/  FSEL R137, R2, -INF , !P4 ;  /* 0xff80000002897808 */ /* 0x000fe20006000000 */
[C---:B-1----:R-:W-:Y:S02]  /*1afb0*/  FFMA.FTZ R10, -R133.reuse, R138, R8 ;  /* 0x0000008a850a7223 */ /* 0x042fe40000010108 */
[----:B------:R-:W-:Y:S01]  /*1afc0*/  FFMA.FTZ R8, -R133, R108, R30 ;  /* 0x0000006c85087223 */ /* 0x000fe2000001011e */
[----:B------:R-:W-:Y:S01]  /*1afd0*/  FSEL R129, R5, -INF , !P3 ;  /* 0xff80000005817808 */ /* 0x000fe20005800000 */
[C---:B----4-:R-:W-:Y:S02]  /*1afe0*/  FFMA.FTZ R4, -R133.reuse, R150, R52 ;  /* 0x0000009685047223 */ /* 0x050fe40000010134 */
[C---:B---3--:R-:W-:Y:S01]  /*1aff0*/  FFMA.FTZ R11, -R133.reuse, R139, R21 ;  /* 0x0000008b850b7223 */ /* 0x048fe20000010115 */
[----:B------:R-:W-:Y:S02]  /*1b000*/  FSEL R139, R0, -INF , !P5 ;  /* 0xff800000008b7808 */ /* 0x000fe40006800000 */
[----:B------:R-:W-:Y:S01]  /*1b010*/  FSEL R0, R8, -INF , !P6 ;  /* 0xff80000008007808 */ /* 0x000fe20007000000 */
[----:B------:R-:W-:Y:S01]  /*1b020*/  FFMA.FTZ R2, -R133, R116, R26 ;  /* 0x0000007485027223 */ /* 0x000fe2000001011a */
[----:B------:R-:W-:-:S02]  /*1b030*/  ISETP.GE.AND P3, PT, R127, R158, PT ;  /* 0x0000009e7f00720c */ /* 0x000fc40003f66270 */
[----:B------:R-:W-:Y:S01]  /*1b040*/  ISETP.GE.AND P2, PT, R132, R158, PT ;  /* 0x0000009e8400720c */ /* 0x000fe20003f46270 */
[----:B------:R1:W-:Y:S01]  /*1b050*/  STL [R1+0x8], R0 ;  /* 0x0000080001007387 */ /* 0x0003e20000100800 */
[----:B------:R-:W3:Y:S01]  /*1b060*/  MUFU.TANH R37, R37 ;  /* 0x0000002500257308 */ /* 0x000ee20000002400 */
[C---:B-----5:R-:W-:Y:S01]  /*1b070*/  FFMA.FTZ R5, -R133.reuse, R84, R23 ;  /* 0x0000005485057223 */ /* 0x060fe20000010117 */
[----:B------:R-:W-:Y:S02]  /*1b080*/  FSEL R130, R4, -INF , !P2 ;  /* 0xff80000004827808 */ /* 0x000fe40005000000 */
[----:B------:R-:W-:Y:S01]  /*1b090*/  FSEL R132, R2, -INF , !P2 ;  /* 0xff80000002847808 */ /* 0x000fe20005000000 */
[C---:B--2---:R-:W-:Y:S01]  /*1b0a0*/  FFMA.FTZ R2, -R133.reuse, R148, R36 ;  /* 0x0000009485027223 */ /* 0x044fe20000010124 */
[----:B------:R-:W-:Y:S01]  /*1b0b0*/  ISETP.GE.AND P2, PT, R126, R158, PT ;  /* 0x0000009e7e00720c */ /* 0x000fe20003f46270 */
[----:B------:R-:W-:-:S03]  /*1b0c0*/  FFMA.FTZ R3, -R133, R50, R3 ;  /* 0x0000003285037223 */ /* 0x000fc60000010103 */
[----:B------:R-:W-:Y:S02]  /*1b0d0*/  FSEL R155, R2, -INF , !P0 ;  /* 0xff800000029b7808 */ /* 0x000fe40004000000 */
[----:B------:R-:W-:Y:S01]  /*1b0e0*/  ISETP.GE.AND P0, PT, R123, R158, PT ;  /* 0x0000009e7b00720c */ /* 0x000fe20003f06270 */
[----:B------:R-:W2:Y:S01]  /*1b0f0*/  MUFU.TANH R53, R53 ;  /* 0x0000003500357308 */ /* 0x000ea20000002400 */
[----:B-1----:R-:W-:-:S05]  /*1b100*/  FSEL R0, R12, -INF , !P3 ;  /* 0xff8000000c007808 */ /* 0x002fca0005800000 */
[----:B------:R1:W-:Y:S02]  /*1b110*/  STL [R1+0xc], R0 ;  /* 0x00000c0001007387 */ /* 0x0003e40000100800 */
[----:B------:R-:W4:Y:S01]  /*1b120*/  MUFU.TANH R28, R28 ;  /* 0x0000001c001c7308 */ /* 0x000f220000002400 */
[----:B---3--:R-:W-:-:S07]  /*1b130*/  FFMA.FTZ R2, -R133, R147, R37 ;  /* 0x0000009385027223 */ /* 0x008fce0000010125 */
[----:B------:R-:W3:Y:S01]  /*1b140*/  MUFU.TANH R29, R29 ;  /* 0x0000001d001d7308 */ /* 0x000ee20000002400 */
[----:B------:R-:W-:Y:S02]  /*1b150*/  FSEL R248, R2, -INF , !P5 ;  /* 0xff80000002f87808 */ /* 0x000fe40006800000 */
[----:B-1----:R-:W-:-:S05]  /*1b160*/  FSEL R0, R5, -INF , !P2 ;  /* 0xff80000005007808 */ /* 0x002fca0005000000 */
[----:B------:R1:W-:Y:S01]  /*1b170*/  STL [R1+0x10], R0 ;  /* 0x0000100001007387 */ /* 0x0003e20000100800 */
[----:B------:R-:W-:Y:S01]  /*1b180*/  MUFU.TANH R6, R22 ;  /* 0x0000001600067308 */ /* 0x000fe20000002400 */
[----:B------:R-:W-:-:S07]  /*1b190*/  ISETP.GE.AND P5, PT, R157, 0x2, PT ;  /* 0x000000029d00780c */ /* 0x000fce0003fa6270 */
[----:B------:R-:W5:Y:S01]  /*1b1a0*/  MUFU.TANH R9, R9 ;  /* 0x0000000900097308 */ /* 0x000f620000002400 */
[----:B--2---:R-:W-:Y:S01]  /*1b1b0*/  FFMA.FTZ R4, -R133, R149, R53 ;  /* 0x0000009585047223 */ /* 0x004fe20000010135 */
[----:B-1----:R-:W-:-:S05]  /*1b1c0*/  FSEL R0, R3, -INF , !P0 ;  /* 0xff80000003007808 */ /* 0x002fca0004000000 */
[----:B------:R1:W-:Y:S01]  /*1b1d0*/  STL [R1+0x14], R0 ;  /* 0x0000140001007387 */ /* 0x0003e20000100800 */
[----:B------:R-:W-:Y:S01]  /*1b1e0*/  ISETP.GE.AND P4, PT, R128, R158, PT ;  /* 0x0000009e8000720c */ /* 0x000fe20003f86270 */
[C---:B----4-:R-:W-:Y:S01]  /*1b1f0*/  FFMA.FTZ R14, -R133.reuse, R145, R28 ;  /* 0x00000091850e7223 */ /* 0x050fe2000001011c */
[----:B------:R-:W-:Y:S01]  /*1b200*/  FSEL R128, R4, -INF , !P1 ;  /* 0xff80000004807808 */ /* 0x000fe20004800000 */
[----:B---3--:R-:W-:Y:S01]  /*1b210*/  FFMA.FTZ R13, -R133, R142, R29 ;  /* 0x0000008e850d7223 */ /* 0x008fe2000001011d */
[----:B------:R-:W-:Y:S01]  /*1b220*/  ISETP.GE.AND P1, PT, R125, R158, PT ;  /* 0x0000009e7d00720c */ /* 0x000fe20003f26270 */
[C---:B-----5:R-:W-:Y:S02]  /*1b230*/  FFMA.FTZ R9, -R133.reuse, R134, R9 ;  /* 0x0000008685097223 */ /* 0x060fe40000010109 */
[C---:B------:R-:W-:Y:S02]  /*1b240*/  FFMA.FTZ R7, -R133.reuse, R101, R16 ;  /* 0x0000006585077223 */ /* 0x040fe40000010110 */
[----:B------:R-:W-:-:S02]  /*1b250*/  FFMA.FTZ R6, -R133, R100, R6 ;  /* 0x0000006485067223 */ /* 0x000fc40000010106 */
[----:B------:R-:W-:Y:S01]  /*1b260*/  FFMA.FTZ R4, -R133, R51, R15 ;  /* 0x0000003385047223 */ /* 0x000fe2000001010f */
[----:B------:R-:W-:Y:S01]  /*1b270*/  BSSY B1, `(.L_x_5089) ;  /* 0x00000dd000017945 */ /* 0x000fe20003800000 */
        /* <DEDUP_REMOVED lines=14> */
[----:B------:R-:W-:Y:S02]  /*1b360*/  IADD3 R220, R219, 0x7800, RZ ;  /* 0x00007800dbdc7810 */ /* 0x000fe40007ffe0ff */
        /* <DEDUP_REMOVED lines=10> */
[----:B-1----:R-:W-:Y:S01]  /*1b410*/  ISETP.NE.U32.AND P0, PT, R240, RZ, PT ;  /* 0x000000fff000720c */ /* 0x002fe20003f05070 */
[----:B------:R-:W-:Y:S03]  /*1b420*/  BSSY B0, `(.L_x_5091) ;  /* 0x0000042000007945 */ /* 0x000fe60003800000 */
[----:B------:R-:W-:-:S13]  /*1b430*/  ISETP.NE.AND.EX P0, PT, R241, RZ, PT, P0 ;  /* 0x000000fff100720c */ /* 0x000fda0003f05300 */
[----:B------:R-:W-:Y:S05]  /*1b440*/  @!P0 BRA `(.L_x_5092) ;  /* 0x000003c000008947 */ /* 0x000fea0003800000 */
[----:B------:R-:W2:Y:S01]  /*1b450*/  LD.E R2, [R24.64+0x170] ;  /* 0x0001700618027980 */ /* 0x000ea2000c101900 */
[----:B------:R-:W-:Y:S02]  /*1b460*/  IADD3 R8, R141, -0x40, RZ ;  /* 0xffffffc08d087810 */ /* 0x000fe40007ffe0ff */
[----:B------:R-:W-:Y:S02]  /*1b470*/  IABS R6, R141 ;  /* 0x0000008d00067213 */ /* 0x000fe40000000000 */
        /* <DEDUP_REMOVED lines=10> */
[----:B-1----:R-:W-:Y:S02]  /*1b520*/  IMAD.MOV R3, RZ, RZ, -R5 ;  /* 0x000000ffff037224 */ /* 0x002fe400078e0a05 */
[----:B------:R-:W-:Y:S02]  /*1b530*/  IMAD.MOV.U32 R4, RZ, RZ, RZ ;  /* 0x000000ffff047224 */ /* 0x000fe400078e00ff */
[----:B------:R-:W-:-:S04]  /*1b540*/  IMAD R3, R3, R0, RZ ;  /* 0x0000000003037224 */ /* 0x000fc800078e02ff */
[----:B------:R-:W-:-:S04]  /*1b550*/  IMAD.HI.U32 R3, R5, R3, R4 ;  /* 0x0000000305037227 */ /* 0x000fc800078e0004 */
[----:B------:R-:W-:Y:S02]  /*1b560*/  IMAD.MOV.U32 R5, RZ, RZ, R9 ;  /* 0x000000ffff057224 */ /* 0x000fe400078e0009 */
        /* <DEDUP_REMOVED lines=14> */
[----:B------:R-:W-:Y:S02]  /*1b650*/  ISETP.NE.AND P1, PT, R2, RZ, PT ;  /* 0x000000ff0200720c */ /* 0x000fe40003f25270 */
[----:B------:R-:W-:Y:S02]  /*1b660*/  LOP3.LUT R5, RZ, R2, RZ, 0x33, !PT ;  /* 0x00000002ff057212 */ /* 0x000fe400078e33ff */
[----:B------:R-:W-:Y:S02]  /*1b670*/  @P4 IADD3 R3, R3, 0x1, RZ ;  /* 0x0000000103034810 */ /* 0x000fe40007ffe0ff */
[----:B------:R-:W-:Y:S02]  /*1b680*/  @P6 IADD3 R4, R4, 0x1, RZ ;  /* 0x0000000104046810 */ /* 0x000fe40007ffe0ff */
[----:B------:R-:W-:-:S03]  /*1b690*/  @!P0 IADD3 R3, -R3, RZ, RZ ;  /* 0x000000ff03038210 */ /* 0x000fc60007ffe1ff */
[----:B------:R-:W-:Y:S01]  /*1b6a0*/  @!P2 IMAD.MOV R4, RZ, RZ, -R4 ;  /* 0x000000ffff04a224 */ /* 0x000fe200078e0a04 */
[----:B------:R-:W-:-:S04]  /*1b6b0*/  SEL R3, R5, R3, !P1 ;  /* 0x0000000305037207 */ /* 0x000fc80004800000 */
[----:B------:R-:W-:Y:S01]  /*1b6c0*/  SEL R0, R5, R4, !P1 ;  /* 0x0000000405007207 */ /* 0x000fe20004800000 */
[--C-:B------:R-:W-:Y:S01]  /*1b6d0*/  IMAD.WIDE R8, R3, 0x4, R240.reuse ;  /* 0x0000000403087825 */ /* 0x100fe200078e02f0 */
[----:B------:R-:W2:Y:S03]  /*1b6e0*/  LD.E.64 R4, [R24.64+0x38] ;  /* 0x0000380618047980 */ /* 0x000ea6000c101b00 */
[C---:B------:R-:W-:Y:S02]  /*1b6f0*/  IMAD.WIDE R6, R0.reuse, 0x4, R240 ;  /* 0x0000000400067825 */ /* 0x040fe400078e02f0 */
[----:B------:R1:W3:Y:S04]  /*1b700*/  LD.E R9, [R8.64] ;  /* 0x0000000608097980 */ /* 0x0002e8000c101900 */
[----:B------:R4:W3:Y:S04]  /*1b710*/  LD.E R10, [R6.64] ;  /* 0x00000006060a7980 */ /* 0x0008e8000c101900 */
[----:B----4-:R-:W4:Y:S01]  /*1b720*/  LD.E.64 R6, [R24.64+0x20] ;  /* 0x0000200618067980 */ /* 0x010f22000c101b00 */
[----:B------:R-:W-:-:S04]  /*1b730*/  IMAD.IADD R0, R0, 0x1, -R3 ;  /* 0x0000000100007824 */ /* 0x000fc800078e0a03 */
[----:B------:R-:W-:-:S05]  /*1b740*/  IMAD R2, R2, R0, -0x40 ;  /* 0xffffffc002027424 */ /* 0x000fca00078e0200 */
[----:B-1----:R-:W-:Y:S01]  /*1b750*/  SHF.R.S32.HI R8, RZ, 0x1f, R2 ;  /* 0x0000001fff087819 */ /* 0x002fe20000011402 */
[-C--:B--2---:R-:W-:Y:S02]  /*1b760*/  IMAD R0, R5, R2.reuse, RZ ;  /* 0x0000000205007224 */ /* 0x084fe400078e02ff */
[----:B------:R-:W-:-:S04]  /*1b770*/  IMAD.WIDE.U32 R2, R4, R2, RZ ;  /* 0x0000000204027225 */ /* 0x000fc800078e00ff */
[----:B------:R-:W-:Y:S02]  /*1b780*/  IMAD R4, R4, R8, R0 ;  /* 0x0000000804047224 */ /* 0x000fe400078e0200 */
[----:B---3--:R-:W-:-:S03]  /*1b790*/  IMAD.IADD R9, R9, 0x1, -R10 ;  /* 0x0000000109097824 */ /* 0x008fc600078e0a0a */
[----:B------:R-:W-:Y:S02]  /*1b7a0*/  IADD3 R3, R3, R4, RZ ;  /* 0x0000000403037210 */ /* 0x000fe40007ffe0ff */
[----:B------:R-:W-:Y:S01]  /*1b7b0*/  SHF.R.S32.HI R5, RZ, 0x1f, R9 ;  /* 0x0000001fff057819 */ /* 0x000fe20000011409 */
[----:B----4-:R-:W-:Y:S02]  /*1b7c0*/  IMAD R0, R7, R9, RZ ;  /* 0x0000000907007224 */ /* 0x010fe400078e02ff */
[----:B------:R-:W-:-:S04]  /*1b7d0*/  IMAD.WIDE.U32 R2, R9, R6, R2 ;  /* 0x0000000609027225 */ /* 0x000fc800078e0002 */
[----:B------:R-:W-:-:S04]  /*1b7e0*/  IMAD R0, R6, R5, R0 ;  /* 0x0000000506007224 */ /* 0x000fc800078e0200 */
[----:B------:R-:W-:Y:S01]  /*1b7f0*/  IMAD.IADD R3, R3, 0x1, R0 ;  /* 0x0000000103037824 */ /* 0x000fe200078e0200 */
[----:B------:R-:W-:Y:S05]  /*1b800*/  BRA `(.L_x_5093) ;  /* 0x0000003000007947 */ /* 0x000fea0003800000 */
.L_x_5092:
[----:B------:R-:W2:Y:S02]  /*1b810*/  LD.E R2, [R24.64+0x38] ;  /* 0x0000380618027980 */ /* 0x000ea4000c101900 */
[----:B--2---:R-:W-:-:S04]  /*1b820*/  LEA R2, -R2, RZ, 0x6 ;  /* 0x000000ff02027211 */ /* 0x004fc800078e31ff */
[----:B------:R-:W-:Y:S02]  /*1b830*/  SHF.R.S32.HI R3, RZ, 0x1f, R2 ;  /* 0x0000001fff037819 */ /* 0x000fe40000011402 */
.L_x_5093:
[----:B------:R-:W-:Y:S05]  /*1b840*/  BSYNC B0 ;  /* 0x0000000000007941 */ /* 0x000fea0003800000 */
.L_x_5091:
        /* <DEDUP_REMOVED lines=9> */
[----:B------:R-:W-:Y:S02]  /*1b8e0*/  @P3 LEA.HI.X R35, R0, R161, R6, 0x1, P1 ;  /* 0x000000a100233211 */ /* 0x000fe400008f0c06 */
        /* <DEDUP_REMOVED lines=10> */
[----:B------:R-:W-:Y:S01]  /*1b990*/  @P6 LEA R30, P1, R2, R245, 0x1 ;  /* 0x000000f5021e6211 */ /* 0x000fe200078208ff */
        /* <DEDUP_REMOVED lines=106> */
.L_x_5090:
[----:B-1----:R-:W-:Y:S05]  /*1c040*/  BSYNC B1 ;  /* 0x0000000000017941 */ /* 0x002fea0003800000 */
.L_x_5089:
[----:B------:R-:W-:Y:S04]  /*1c050*/  STL [R1+0x48], R219 ;  /* 0x000048db01007387 */ /* 0x000fe80000100800 */
[----:B------:R1:W-:Y:S04]  /*1c060*/  STL [R1+0x44], R218 ;  /* 0x000044da01007387 */ /* 0x0003e80000100800 */
[----:B------:R2:W3:Y:S04]  /*1c070*/  LD.E R0, [R24.64+0xdc] ;  /* 0x0000dc0618007980 */ /* 0x0004e8000c101900 */
[----:B-1----:R-:W4:Y:S04]  /*1c080*/  LDL.LU R218, [R1+0x8] ;  /* 0x0000080001da7983 */ /* 0x002f280000300800 */
[----:B------:R1:W-:Y:S04]  /*1c090*/  STL [R1+0x40], R217 ;  /* 0x000040d901007387 */ /* 0x0003e80000100800 */
[----:B-1----:R-:W3:Y:S04]  /*1c0a0*/  LDL.LU R217, [R1+0x14] ;  /* 0x0000140001d97983 */ /* 0x002ee80000300800 */
[----:B------:R1:W-:Y:S04]  /*1c0b0*/  STL [R1+0x3c], R216 ;  /* 0x00003cd801007387 */ /* 0x0003e80000100800 */
[----:B-1----:R-:W3:Y:S04]  /*1c0c0*/  LDL.LU R216, [R1+0xc] ;  /* 0x00000c0001d87983 */ /* 0x002ee80000300800 */
[----:B------:R-:W-:Y:S04]  /*1c0d0*/  STL [R1+0x38], R215 ;  /* 0x000038d701007387 */ /* 0x000fe80000100800 */
[----:B------:R-:W-:Y:S04]  /*1c0e0*/  STL [R1+0x34], R214 ;  /* 0x000034d601007387 */ /* 0x000fe80000100800 */
[----:B------:R-:W-:Y:S04]  /*1c0f0*/  STL [R1+0x30], R213 ;  /* 0x000030d501007387 */ /* 0x000fe80000100800 */
[----:B------:R-:W-:Y:S04]  /*1c100*/  STL [R1+0x2c], R208 ;  /* 0x00002cd001007387 */ /* 0x000fe80000100800 */
[----:B------:R1:W-:Y:S04]  /*1c110*/  STL [R1+0x28], R133 ;  /* 0x0000288501007387 */ /* 0x0003e80000100800 */
[----:B-1----:R-:W3:Y:S01]  /*1c120*/  LDL.LU R133, [R1+0x10] ;  /* 0x0000100001857983 */ /* 0x002ee20000300800 */
[----:B------:R-:W-:-:S04]  /*1c130*/  FMNMX.FTZ R2, R39, R38, !PT ;  /* 0x0000002627027209 */ /* 0x000fc80007810000 */
[----:B------:R-:W-:-:S04]  /*1c140*/  FMNMX.FTZ R2, R41, R2, !PT ;  /* 0x0000000229027209 */ /* 0x000fc80007810000 */
[----:B------:R-:W-:-:S04]  /*1c150*/  FMNMX.FTZ R2, R40, R2, !PT ;  /* 0x0000000228027209 */ /* 0x000fc80007810000 */
        /* <DEDUP_REMOVED lines=14> */
[----:B------:R-:W-:-:S04]  /*1c240*/  FMNMX.FTZ R2, R131, R2, !PT ;  /* 0x0000000283027209 */ /* 0x000fc80007810000 */
[----:B------:R-:W-:-:S04]  /*1c250*/  FMNMX.FTZ R2, R164, R2, !PT ;  /* 0x00000002a4027209 */ /* 0x000fc80007810000 */
[----:B------:R-:W-:Y:S02]  /*1c260*/  FMNMX.FTZ R2, R139, R2, !PT ;  /* 0x000000028b027209 */ /* 0x000fe40007810000 */
[----:B------:R-:W-:-:S04]  /*1c270*/  SHF.L.U32 R209, R47, 0x1, RZ ;  /* 0x000000012fd17819 */ /* 0x000fc800000006ff */
[----:B------:R-:W-:Y:S01]  /*1c280*/  LEA R212, R46, R209, 0x1 ;  /* 0x000000d12ed47211 */ /* 0x000fe200078e08ff */
[----:B------:R-:W-:Y:S04]  /*1c290*/  LDSM.16.MT88.4 R16, [R209+0x10000] ;  /* 0x01000000d110783b */ /* 0x000fe80000004200 */
[----:B------:R-:W-:Y:S01]  /*1c2a0*/  LDSM.16.MT88.4 R8, [R212+0x10000] ;  /* 0x01000000d408783b */ /* 0x000fe20000004200 */
[----:B------:R-:W-:-:S03]  /*1c2b0*/  IMAD R210, R48, 0x2, R209 ;  /* 0x0000000230d27824 */ /* 0x000fc600078e02d1 */
[----:B------:R-:W-:Y:S01]  /*1c2c0*/  LDSM.16.MT88.4 R32, [R209+0x12000] ;  /* 0x01200000d120783b */ /* 0x000fe20000004200 */
[----:B------:R-:W-:-:S03]  /*1c2d0*/  IMAD R211, R46, 0x2, R210 ;  /* 0x000000022ed37824 */ /* 0x000fc600078e02d2 */
[----:B------:R-:W-:Y:S04]  /*1c2e0*/  LDSM.16.MT88.4 R12, [R210+0x10000] ;  /* 0x01000000d20c783b */ /* 0x000fe80000004200 */
[----:B------:R-:W-:Y:S04]  /*1c2f0*/  LDSM.16.MT88.4 R20, [R211+0x10000] ;  /* 0x01000000d314783b */ /* 0x000fe80000004200 */
[----:B------:R-:W-:Y:S04]  /*1c300*/  LDSM.16.MT88.4 R28, [R212+0x12000] ;  /* 0x01200000d41c783b */ /* 0x000fe80000004200 */
[----:B--2---:R-:W-:Y:S01]  /*1c310*/  LDSM.16.MT88.4 R24, [R211+0x12000] ;  /* 0x01200000d318783b */ /* 0x004fe20000004200 */
[----:B----4-:R-:W-:-:S04]  /*1c320*/  FMNMX.FTZ R2, R218, R2, !PT ;  /* 0x00000002da027209 */ /* 0x010fc80007810000 */
[----:B------:R-:W-:-:S04]  /*1c330*/  FMNMX.FTZ R2, R179, R2, !PT ;  /* 0x00000002b3027209 */ /* 0x000fc80007810000 */
[----:B------:R-:W-:Y:S02]  /*1c340*/  FMNMX.FTZ R2, R138, R2, !PT ;  /* 0x000000028a027209 */ /* 0x000fe40007810000 */
[----:B---3--:R-:W-:-:S04]  /*1c350*/  FMNMX.FTZ R135, R216, R135, !PT ;  /* 0x00000087d8877209 */ /* 0x008fc80007810000 */
[----:B------:R-:W-:-:S04]  /*1c360*/  FMNMX.FTZ R135, R178, R135, !PT ;  /* 0x00000087b2877209 */ /* 0x000fc80007810000 */
[----:B------:R-:W-:-:S04]  /*1c370*/  FMNMX.FTZ R135, R186, R135, !PT ;  /* 0x00000087ba877209 */ /* 0x000fc80007810000 */
[----:B------:R-:W-:-:S05]  /*1c380*/  FMNMX.FTZ R135, R185, R135, !PT ;  /* 0x00000087b9877209 */ /* 0x000fca0007810000 */
[----:B------:R-:W1:Y:S01]  /*1c390*/  SHFL.BFLY PT, R4, R135, 0x2, 0x1f ;  /* 0x0c401f0087047f89 */ /* 0x000e6200000e0000 */
[----:B------:R-:W-:-:S04]  /*1c3a0*/  FMNMX.FTZ R2, R133, R2, !PT ;  /* 0x0000000285027209 */ /* 0x000fc80007810000 */
        /* <DEDUP_REMOVED lines=8> */
[----:B------:R-:W-:Y:S01]  /*1c430*/  FSETP.NEU.FTZ.AND P0, PT, R135, -INF , PT ;  /* 0xff8000008700780b */ /* 0x000fe20003f1d000 */
[----:B------:R-:W-:-:S05]  /*1c440*/  FMUL.FTZ R3, R0, R135 ;  /* 0x0000008700037220 */ /* 0x000fca0000410000 */
[----:B------:R-:W-:-:S05]  /*1c450*/  FSEL R3, R3, RZ, P0 ;  /* 0x000000ff03037208 */ /* 0x000fca0000000000 */
[--C-:B------:R-:W-:Y:S01]  /*1c460*/  FFMA.FTZ R4, R39, R0, -R3.reuse ;  /* 0x0000000027047223 */ /* 0x100fe20000010803 */
[----:B--2---:R-:W-:Y:S01]  /*1c470*/  FMNMX.FTZ R134, R2, R134, !PT ;  /* 0x0000008602867209 */ /* 0x004fe20007810000 */
[----:B------:R-:W-:Y:S02]  /*1c480*/  FFMA.FTZ R2, R38, R0, -R3 ;  /* 0x0000000026027223 */ /* 0x000fe40000010803 */
[----:B------:R1:W-:Y:S01]  /*1c490*/  MUFU.EX2 R177, R4 ;  /* 0x0000000400b17308 */ /* 0x0003e20000000800 */
[----:B------:R-:W-:Y:S01]  /*1c4a0*/  LDSM.16.MT88.4 R36, [R210+0x12000] ;  /* 0x01200000d224783b */ /* 0x000fe20000004200 */
[----:B------:R-:W-:-:S06]  /*1c4b0*/  FSETP.NEU.FTZ.AND P0, PT, R134, -INF , PT ;  /* 0xff8000008600780b */ /* 0x000fcc0003f1d000 */
[----:B------:R2:W-:Y:S01]  /*1c4c0*/  MUFU.EX2 R167, R2 ;  /* 0x0000000200a77308 */ /* 0x0005e20000000800 */
[----:B-1----:R-:W-:-:S07]  /*1c4d0*/  FFMA.FTZ R4, R41, R0, -R3 ;  /* 0x0000000029047223 */ /* 0x002fce0000010803 */
[----:B------:R1:W-:Y:S01]  /*1c4e0*/  MUFU.EX2 R176, R4 ;  /* 0x0000000400b07308 */ /* 0x0003e20000000800 */
[----:B--2---:R-:W-:-:S05]  /*1c4f0*/  FMUL.FTZ R2, R0, R134 ;  /* 0x0000008600027220 */ /* 0x004fca0000410000 */
[----:B------:R-:W-:Y:S01]  /*1c500*/  FSEL R2, R2, RZ, P0 ;  /* 0x000000ff02027208 */ /* 0x000fe20000000000 */
[----:B-1----:R-:W-:-:S04]  /*1c510*/  FFMA.FTZ R4, R40, R0, -R3 ;  /* 0x0000000028047223 */ /* 0x002fc80000010803 */
[----:B------:R1:W2:Y:S02]  /*1c520*/  MUFU.EX2 R166, R4 ;  /* 0x0000000400a67308 */ /* 0x0002a40000000800 */
[----:B-1----:R-:W-:-:S06]  /*1c530*/  FFMA.FTZ R4, R43, R0, -R2 ;  /* 0x000000002b047223 */ /* 0x002fcc0000010802 */
[----:B------:R1:W-:Y:S02]  /*1c540*/  MUFU.EX2 R144, R4 ;  /* 0x0000000400907308 */ /* 0x0003e40000000800 */
[----:B-1----:R-:W-:-:S06]  /*1c550*/  FFMA.FTZ R4, R42, R0, -R2 ;  /* 0x000000002a047223 */ /* 0x002fcc0000010802 */
[----:B------:R1:W3:Y:S02]  /*1c560*/  MUFU.EX2 R154, R4 ;  /* 0x00000004009a7308 */ /* 0x0002e40000000800 */
[----:B-1----:R-:W-:-:S06]  /*1c570*/  FFMA.FTZ R4, R44, R0, -R2 ;  /* 0x000000002c047223 */ /* 0x002fcc0000010802 */
[----:B------:R1:W-:Y:S02]  /*1c580*/  MUFU.EX2 R145, R4 ;  /* 0x0000000400917308 */ /* 0x0003e40000000800 */
[----:B-1----:R-:W-:-:S06]  /*1c590*/  FFMA.FTZ R4, R45, R0, -R2 ;  /* 0x000000002d047223 */ /* 0x002fcc0000010802 */
[----:B------:R1:W4:Y:S01]  /*1c5a0*/  MUFU.EX2 R146, R4 ;  /* 0x0000000400927308 */ /* 0x0003220000000800 */
[----:B--2---:R-:W-:Y:S02]  /*1c5b0*/  F2FP.BF16.PACK_AB R6, R166, R176 ;  /* 0x000000b0a606723e */ /* 0x004fe400000010ff */
[----:B---3--:R-:W-:Y:S02]  /*1c5c0*/  F2FP.BF16.PACK_AB R5, R154, R144 ;  /* 0x000000909a05723e */ /* 0x008fe400000010ff */
[----:B-1----:R-:W-:Y:S02]  /*1c5d0*/  F2FP.BF16.PACK_AB R4, R167, R177 ;  /* 0x000000b1a704723e */ /* 0x002fe400000010ff */
[----:B----4-:R-:W-:-:S07]  /*1c5e0*/  F2FP.BF16.PACK_AB R7, R146, R145 ;  /* 0x000000919207723e */ /* 0x010fce00000010ff */
[C---:B------:R-:W-:Y:S08]  /*1c5f0*/  HMMA.16816.F32.BF16 R80, R4.reuse, R8, RZ ;  /* 0x000000080450723c */ /* 0x040ff000000418ff */
[C---:B------:R-:W-:Y:S01]  /*1c600*/  HMMA.16816.F32.BF16 R48, R4.reuse, R10, RZ ;  /* 0x0000000a0430723c */ /* 0x040fe200000418ff */
[----:B------:R-:W1:Y:S07]  /*1c610*/  LDSM.16.MT88.4 R8, [R212+0x14000] ;  /* 0x01400000d408783b */ /* 0x000e6e0000004200 */
[C---:B------:R-:W-:Y:S08]  /*1c620*/  HMMA.16816.F32.BF16 R88, R4.reuse, R16, RZ ;  /* 0x000000100458723c */ /* 0x040ff000000418ff */
[C---:B------:R-:W-:Y:S01]  /*1c630*/  HMMA.16816.F32.BF16 R56, R4.reuse, R18, RZ ;  /* 0x000000120438723c */ /* 0x040fe200000418ff */
[----:B------:R-:W2:Y:S07]  /*1c640*/  LDSM.16.MT88.4 R16, [R209+0x14000] ;  /* 0x01400000d110783b */ /* 0x000eae0000004200 */
[C---:B------:R-:W-:Y:S08]  /*1c650*/  HMMA.16816.F32.BF16 R84, R4.reuse, R12, RZ ;  /* 0x0000000c0454723c */ /* 0x040ff000000418ff */
[C---:B------:R-:W-:Y:S01]  /*1c660*/  HMMA.16816.F32.BF16 R52, R4.reuse, R14, RZ ;  /* 0x0000000e0434723c */ /* 0x040fe200000418ff */
[----:B------:R-:W3:Y:S07]  /*1c670*/  LDSM.16.MT88.4 R12, [R210+0x14000] ;  /* 0x01400000d20c783b */ /* 0x000eee0000004200 */
[C---:B------:R-:W-:Y:S08]  /*1c680*/  HMMA.16816.F32.BF16 R76, R4.reuse, R20, RZ ;  /* 0x00000014044c723c */ /* 0x040ff000000418ff */
[C---:B------:R-:W-:Y:S01]  /*1c690*/  HMMA.16816.F32.BF16 R96, R4.reuse, R22, RZ ;  /* 0x000000160460723c */ /* 0x040fe200000418ff */
[----:B------:R-:W4:Y:S07]  /*1c6a0*/  LDSM.16.MT88.4 R20, [R211+0x14000] ;  /* 0x01400000d314783b */ /* 0x000f2e0000004200 */
[C---:B-1----:R-:W-:Y:S07]  /*1c6b0*/  HMMA.16816.F32.BF16 R116, R4.reuse, R8, RZ ;  /* 0x000000080474723c */ /* 0x042fee00000418ff */
[-CC-:B------:R-:W-:Y:S01]  /*1c6c0*/  FFMA.FTZ R8, R124, R0.reuse, -R3.reuse ;  /* 0x000000007c087223 */ /* 0x180fe20000010803 */
[C---:B--2---:R-:W-:Y:S03]  /*1c6d0*/  HMMA.16816.F32.BF16 R100, R4.reuse, R16, RZ ;  /* 0x000000100464723c */ /* 0x044fe600000418ff */
[----:B------:R1:W-:Y:S05]  /*1c6e0*/  MUFU.EX2 R147, R8 ;  /* 0x0000000800937308 */ /* 0x0003ea0000000800 */
[----:B------:R-:W-:Y:S01]  /*1c6f0*/  HMMA.16816.F32.BF16 R104, R4, R18, RZ ;  /* 0x000000120468723c */ /* 0x000fe200000418ff */
[----:B------:R-:W2:Y:S01]  /*1c700*/  LDSM.16.MT88.4 R16, [R212+0x16000] ;  /* 0x01600000d410783b */ /* 0x000ea20000004200 */
[----:B-1----:R-:W-:-:S06]  /*1c710*/  FFMA.FTZ R8, R129, R0, -R3 ;  /* 0x0000000081087223 */ /* 0x002fcc0000010803 */
[C---:B------:R-:W-:Y:S01]  /*1c720*/  HMMA.16816.F32.BF16 R68, R4.reuse, R36, RZ ;  /* 0x000000240444723c */ /* 0x040fe200000418ff */
[----:B------:R1:W1:Y:S07]  /*1c730*/  MUFU.EX2 R153, R8 ;  /* 0x0000000800997308 */ /* 0x00026e0000000800 */
[C---:B------:R-:W-:Y:S08]  /*1c740*/  HMMA.16816.F32.BF16 R40, R4.reuse, R38, RZ ;  /* 0x000000260428723c */ /* 0x040ff000000418ff */
[----:B------:R-:W-:Y:S01]  /*1c750*/  HMMA.16816.F32.BF16 R72, R4, R32, RZ ;  /* 0x000000200448723c */ /* 0x000fe200000418ff */
[----:B-1----:R-:W-:-:S04]  /*1c760*/  FFMA.FTZ R8, R130, R0, -R3 ;  /* 0x0000000082087223 */ /* 0x002fc80000010803 */
[----:B------:R1:W-:Y:S03]  /*1c770*/  MUFU.EX2 R213, R8 ;  /* 0x0000000800d57308 */ /* 0x0003e60000000800 */
[C---:B------:R-:W-:Y:S01]  /*1c780*/  HMMA.16816.F32.BF16 R44, R4.reuse, R34, RZ ;  /* 0x00000022042c723c */ /* 0x040fe200000418ff */
[----:B------:R-:W2:Y:S07]  /*1c790*/  LDSM.16.MT88.4 R32, [R209+0x16000] ;  /* 0x01600000d120783b */ /* 0x000eae0000004200 */
[C---:B------:R-:W-:Y:S08]  /*1c7a0*/  HMMA.16816.F32.BF16 R64, R4.reuse, R28, RZ ;  /* 0x0000001c0440723c */ /* 0x040ff000000418ff */
[----:B------:R-:W-:Y:S01]  /*1c7b0*/  HMMA.16816.F32.BF16 R36, R4, R30, RZ ;  /* 0x0000001e0424723c */ /* 0x000fe200000418ff */
[----:B------:R-:W2:Y:S01]  /*1c7c0*/  LDSM.16.MT88.4 R28, [R210+0x16000] ;  /* 0x01600000d21c783b */ /* 0x000ea20000004200 */
[----:B-1----:R-:W-:-:S06]  /*1c7d0*/  FFMA.FTZ R8, R128, R0, -R3 ;  /* 0x0000000080087223 */ /* 0x002fcc0000010803 */
[C---:B---3--:R-:W-:Y:S01]  /*1c7e0*/  HMMA.16816.F32.BF16 R108, R4.reuse, R12, RZ ;  /* 0x0000000c046c723c */ /* 0x048fe200000418ff */
[----:B------:R1:W-:Y:S07]  /*1c7f0*/  MUFU.EX2 R215, R8 ;  /* 0x0000000800d77308 */ /* 0x0003ee0000000800 */
[C---:B------:R-:W-:Y:S01]  /*1c800*/  HMMA.16816.F32.BF16 R112, R4.reuse, R14, RZ ;  /* 0x0000000e0470723c */ /* 0x040fe200000418ff */
[----:B------:R-:W3:Y:S07]  /*1c810*/  LDSM.16.MT88.4 R12, [R211+0x16000] ;  /* 0x01600000d30c783b */ /* 0x000eee0000004200 */
[----:B----4-:R-:W-:Y:S01]  /*1c820*/  HMMA.16816.F32.BF16 R124, R4, R20, RZ ;  /* 0x00000014047c723c */ /* 0x010fe200000418ff */
[----:B-1----:R-:W-:-:S04]  /*1c830*/  FFMA.FTZ R8, R137, R0, -R2 ;  /* 0x0000000089087223 */ /* 0x002fc80000010802 */
[----:B------:R1:W-:Y:S03]  /*1c840*/  MUFU.EX2 R152, R8 ;  /* 0x0000000800987308 */ /* 0x0003e60000000800 */
[----:B------:R-:W-:Y:S01]  /*1c850*/  HMMA.16816.F32.BF16 R140, R4, R22, RZ ;  /* 0x00000016048c723c */ /* 0x000fe200000418ff */
[----:B------:R-:W4:Y:S01]  /*1c860*/  LDSM.16.MT88.4 R20, [R210+0x10800] ;  /* 0x01080000d214783b */ /* 0x000f220000004200 */
[----:B-1----:R-:W-:-:S04]  /*1c870*/  FFMA.FTZ R8, R136, R0, -R2 ;  /* 0x0000000088087223 */ /* 0x002fc80000010802 */
[----:B------:R1:W1:Y:S02]  /*1c880*/  MUFU.EX2 R208, R8 ;  /* 0x0000000800d07308 */ /* 0x0002640000000800 */
[----:B------:R-:W-:Y:S01]  /*1c890*/  HMMA.16816.F32.BF16 R60, R4, R24, RZ ;  /* 0x00000018043c723c */ /* 0x000fe200000418ff */
[----:B-1----:R-:W-:-:S05]  /*1c8a0*/  FFMA.FTZ R8, R132, R0, -R2 ;  /* 0x0000000084087223 */ /* 0x002fca0000010802 */
[----:B------:R1:W-:Y:S02]  /*1c8b0*/  MUFU.EX2 R214, R8 ;  /* 0x0000000800d67308 */ /* 0x0003e40000000800 */
[----:B------:R-:W-:Y:S01]  /*1c8c0*/  HMMA.16816.F32.BF16 R92, R4, R26, RZ ;  /* 0x0000001a045c723c */ /* 0x000fe200000418ff */
[----:B------:R-:W3:Y:S01]  /*1c8d0*/  LDSM.16.MT88.4 R24, [R209+0x10800] ;  /* 0x01080000d118783b */ /* 0x000ee20000004200 */
[----:B-1----:R-:W-:-:S04]  /*1c8e0*/  FFMA.FTZ R8, R131, R0, -R2 ;  /* 0x0000000083087223 */ /* 0x002fc80000010802 */
[----:B------:R1:W1:Y:S02]  /*1c8f0*/  MUFU.EX2 R128, R8 ;  /* 0x0000000800807308 */ /* 0x0002640000000800 */
[C---:B--2---:R-:W-:Y:S08]  /*1c900*/  HMMA.16816.F32.BF16 R172, R4.reuse, R16, RZ ;  /* 0x0000001004ac723c */ /* 0x044ff000000418ff */
[C---:B------:R-:W-:Y:S01]  /*1c910*/  HMMA.16816.F32.BF16 R180, R4.reuse, R18, RZ ;  /* 0x0000001204b4723c */ /* 0x040fe200000418ff */
[----:B------:R-:W2:Y:S07]  /*1c920*/  LDSM.16.MT88.4 R16, [R212+0x10800] ;  /* 0x01080000d410783b */ /* 0x000eae0000004200 */
[C---:B------:R-:W-:Y:S01]  /*1c930*/  HMMA.16816.F32.BF16 R120, R4.reuse, R10, RZ ;  /* 0x0000000a0478723c */ /* 0x040fe200000418ff */
[----:B-1----:R-:W-:Y:S07]  /*1c940*/  LDSM.16.MT88.4 R8, [R209+0x12800] ;  /* 0x01280000d108783b */ /* 0x002fee0000004200 */
[C---:B------:R-:W-:Y:S08]  /*1c950*/  HMMA.16816.F32.BF16 R148, R4.reuse, R32, RZ ;  /* 0x000000200494723c */ /* 0x040ff000000418ff */
[C---:B------:R-:W-:Y:S08]  /*1c960*/  HMMA.16816.F32.BF16 R156, R4.reuse, R34, RZ ;  /* 0x00000022049c723c */ /* 0x040ff000000418ff */
[C---:B------:R-:W-:Y:S08]  /*1c970*/  HMMA.16816.F32.BF16 R160, R4.reuse, R28, RZ ;  /* 0x0000001c04a0723c */ /* 0x040ff000000418ff */
[C---:B------:R-:W-:Y:S08]  /*1c980*/  HMMA.16816.F32.BF16 R168, R4.reuse, R30, RZ ;  /* 0x0000001e04a8723c */ /* 0x040ff000000418ff */
[C---:B---3--:R-:W-:Y:S08]  /*1c990*/  HMMA.16816.F32.BF16 R192, R4.reuse, R12, RZ ;  /* 0x0000000c04c0723c */ /* 0x048ff000000418ff */
[----:B------:R-:W-:Y:S01]  /*1c9a0*/  HMMA.16816.F32.BF16 R188, R4, R14, RZ ;  /* 0x0000000e04bc723c */ /* 0x000fe200000418ff */
[----:B------:R-:W1:Y:S06]  /*1c9b0*/  LDSM.16.MT88.4 R12, [R211+0x10800] ;  /* 0x01080000d30c783b */ /* 0x000e6c0000004200 */
[----:B------:R-:W-:-:S02]  /*1c9c0*/  F2FP.BF16.PACK_AB R4, R153, R147 ;  /* 0x000000939904723e */ /* 0x000fc400000010ff */
[----:B------:R-:W-:Y:S02]  /*1c9d0*/  F2FP.BF16.PACK_AB R5, R208, R152 ;  /* 0x00000098d005723e */ /* 0x000fe400000010ff */
[----:B------:R-:W-:Y:S02]  /*1c9e0*/  F2FP.BF16.PACK_AB R6, R215, R213 ;  /* 0x000000d5d706723e */ /* 0x000fe400000010ff */
[----:B------:R-:W-:-:S07]  /*1c9f0*/  F2FP.BF16.PACK_AB R7, R128, R214 ;  /* 0x000000d68007723e */ /* 0x000fce00000010ff */
[C---:B----4-:R-:W-:Y:S08]  /*1ca00*/  HMMA.16816.F32.BF16 R28, R4.reuse, R20, R84 ;  /* 0x00000014041c723c */ /* 0x050ff00000041854 */
[C---:B------:R-:W-:Y:S08]  /*1ca10*/  HMMA.16816.F32.BF16 R196, R4.reuse, R24, R88 ;  /* 0x0000001804c4723c */ /* 0x040ff00000041858 */
[----:B------:R-:W-:Y:S08]  /*1ca20*/  HMMA.16816.F32.BF16 R204, R4, R26, R56 ;  /* 0x0000001a04cc723c */ /* 0x000ff00000041838 */
[----:B------:R-:W-:Y:S01]  /*1ca30*/  MOV R26, R29 ;  /* 0x0000001d001a7202 */ /* 0x000fe20000000f00 */
[----:B------:R-:W-:Y:S01]  /*1ca40*/  IMAD.MOV.U32 R25, RZ, RZ, R30 ;  /* 0x000000ffff197224 */ /* 0x000fe200078e001e */
[----:B------:R-:W-:Y:S01]  /*1ca50*/  MOV R24, R28 ;  /* 0x0000001c00187202 */ /* 0x000fe20000000f00 */
[----:B------:R-:W-:-:S02]  /*1ca60*/  IMAD.MOV.U32 R87, RZ, RZ, R31 ;  /* 0x000000ffff577224 */ /* 0x000fc400078e001f */
[C---:B--2---:R-:W-:Y:S08]  /*1ca70*/  HMMA.16816.F32.BF16 R28, R4.reuse, R16, R80 ;  /* 0x00000010041c723c */ /* 0x044ff00000041850 */
[C---:B------:R-:W-:Y:S08]  /*1ca80*/  HMMA.16816.F32.BF16 R16, R4.reuse, R18, R48 ;  /* 0x000000120410723c */ /* 0x040ff00000041830 */
[C---:B------:R-:W-:Y:S01]  /*1ca90*/  HMMA.16816.F32.BF16 R200, R4.reuse, R22, R52 ;  /* 0x0000001604c8723c */ /* 0x040fe20000041834 */
[----:B------:R-:W2:Y:S11]  /*1caa0*/  LDSM.16.MT88.4 R20, [R210+0x12800] ;  /* 0x01280000d214783b */ /* 0x000eb60000004200 */
[----:B------:R-:W-:Y:S04]  /*1cab0*/  @!UPT UIADD3 URZ, URZ, URZ, URZ ;  /* 0x0000003f3f3ff290 */ /* 0x000fe8000fffe03f */
[----:B------:R-:W-:Y:S01]  /*1cac0*/  IMAD.MOV.U32 R83, RZ, RZ, R16 ;  /* 0x000000ffff537224 */ /* 0x000fe200078e0010 */
[----:B------:R-:W-:Y:S01]  /*1cad0*/  MOV R82, R17 ;  /* 0x0000001100527202 */ /* 0x000fe20000000f00 */
[----:B------:R-:W-:Y:S01]  /*1cae0*/  IMAD.MOV.U32 R81, RZ, RZ, R18 ;  /* 0x000000ffff517224 */ /* 0x000fe200078e0012 */
[----:B------:R-:W-:Y:S02]  /*1caf0*/  MOV R80, R19 ;  /* 0x0000001300507202 */ /* 0x000fe40000000f00 */
[----:B------:R-:W3:Y:S01]  /*1cb00*/  LDSM.16.MT88.4 R16, [R212+0x12800] ;  /* 0x01280000d410783b */ /* 0x000ee20000004200 */
[----:B------:R-:W-:Y:S01]  /*1cb10*/  MOV R86, R29 ;  /* 0x0000001d00567202 */ /* 0x000fe20000000f00 */
[----:B------:R-:W-:Y:S01]  /*1cb20*/  IMAD.MOV.U32 R85, RZ, RZ, R30 ;  /* 0x000000ffff557224 */ /* 0x000fe200078e001e */
[----:B------:R-:W-:Y:S01]  /*1cb30*/  MOV R84, R28 ;  /* 0x0000001c00547202 */ /* 0x000fe20000000f00 */
[----:B------:R-:W-:Y:S01]  /*1cb40*/  IMAD.MOV.U32 R219, RZ, RZ, R31 ;  /* 0x000000ffffdb7224 */ /* 0x000fe200078e001f */
[----:B------:R-:W-:Y:S01]  /*1cb50*/  MOV R35, R197 ;  /* 0x000000c500237202 */ /* 0x000fe20000000f00 */
[----:B------:R-:W-:Y:S01]  /*1cb60*/  LDSM.16.MT88.4 R28, [R211+0x12800] ;  /* 0x01280000d31c783b */ /* 0x000fe20000004200 */
[----:B------:R-:W-:Y:S01]  /*1cb70*/  IMAD.MOV.U32 R34, RZ, RZ, R198 ;  /* 0x000000ffff227224 */ /* 0x000fe200078e00c6 */
[----:B------:R-:W-:Y:S01]  /*1cb80*/  MOV R33, R199 ;  /* 0x000000c700217202 */ /* 0x000fe20000000f00 */
[----:B------:R-:W-:Y:S01]  /*1cb90*/  IMAD.MOV.U32 R32, RZ, RZ, R196 ;  /* 0x000000ffff207224 */ /* 0x000fe200078e00c4 */
[C---:B-1----:R-:W-:Y:S08]  /*1cba0*/  HMMA.16816.F32.BF16 R236, R4.reuse, R12, R76 ;  /* 0x0000000c04ec723c */ /* 0x042ff0000004184c */
[C---:B------:R-:W-:Y:S01]  /*1cbb0*/  HMMA.16816.F32.BF16 R196, R4.reuse, R14, R96 ;  /* 0x0000000e04c4723c */ /* 0x040fe20000041860 */
[----:B------:R-:W1:Y:S01]  /*1cbc0*/  LDSM.16.MT88.4 R12, [R209+0x14800] ;  /* 0x01480000d10c783b */ /* 0x000e620000004200 */
[----:B------:R-:W-:Y:S01]  /*1cbd0*/  MOV R59, R186 ;  /* 0x000000ba003b7202 */ /* 0x000fe20000000f00 */
[----:B------:R-:W-:Y:S01]  /*1cbe0*/  IMAD.MOV.U32 R58, RZ, RZ, R185 ;  /* 0x000000ffff3a7224 */ /* 0x000fe200078e00b9 */
        /* <DEDUP_REMOVED lines=8> */
[----:B------:R-:W-:Y:S01]  /*1cc70*/  HMMA.16816.F32.BF16 R184, R4, R8, R72 ;  /* 0x0000000804b8723c */ /* 0x000fe20000041848 */
[----:B------:R-:W-:Y:S01]  /*1cc80*/  IMAD.MOV.U32 R130, RZ, RZ, R164 ;  /* 0x000000ffff827224 */ /* 0x000fe200078e00a4 */
[----:B------:R-:W-:Y:S01]  /*1cc90*/  MOV R91, R146 ;  /* 0x00000092005b7202 */ /* 0x000fe20000000f00 */
[----:B------:R-:W-:Y:S01]  /*1cca0*/  IMAD.MOV.U32 R90, RZ, RZ, R147 ;  /* 0x000000ffff5a7224 */ /* 0x000fe200078e0093 */
[----:B------:R-:W-:-:S04]  /*1ccb0*/  MOV R98, R26 ;  /* 0x0000001a00627202 */ /* 0x000fc80000000f00 */
[----:B------:R-:W-:Y:S01]  /*1ccc0*/  HMMA.16816.F32.BF16 R176, R4, R10, R44 ;  /* 0x0000000a04b0723c */ /* 0x000fe2000004182c */
[----:B------:R-:W4:Y:S01]  /*1ccd0*/  LDSM.16.MT88.4 R8, [R210+0x14800] ;  /* 0x01480000d208783b */ /* 0x000f220000004200 */
[----:B------:R-:W-:Y:S01]  /*1cce0*/  IMAD.MOV.U32 R99, RZ, RZ, R25 ;  /* 0x000000ffff637224 */ /* 0x000fe200078e0019 */
[----:B------:R-:W-:-:S05]  /*1ccf0*/  MOV R97, R24 ;  /* 0x0000001800617202 */ /* 0x000fca0000000f00 */
[C---:B--2---:R-:W-:Y:S07]  /*1cd00*/  HMMA.16816.F32.BF16 R164, R4.reuse, R20, R68 ;  /* 0x0000001404a4723c */ /* 0x044fee0000041844 */
[----:B------:R-:W-:Y:S01]  /*1cd10*/  IMAD.MOV.U32 R69, RZ, RZ, R145 ;  /* 0x000000ffff457224 */ /* 0x000fe200078e0091 */
[----:B------:R-:W-:Y:S02]  /*1cd20*/  MOV R68, R144 ;  /* 0x0000009000447202 */ /* 0x000fe40000000f00 */
[----:B---3--:R-:W-:Y:S07]  /*1cd30*/  HMMA.16816.F32.BF16 R144, R4, R16, R64 ;  /* 0x000000100490723c */ /* 0x008fee0000041840 */
[----:B------:R-:W-:-:S02]  /*1cd40*/  IMAD.MOV.U32 R67, RZ, RZ, R27 ;  /* 0x000000ffff437224 */ /* 0x000fc400078e001b */
[----:B------:R-:W2:Y:S01]  /*1cd50*/  LDSM.16.MT88.4 R24, [R211+0x14800] ;  /* 0x01480000d318783b */ /* 0x000ea20000004200 */
[----:B------:R-:W-:Y:S01]  /*1cd60*/  MOV R129, R154 ;  /* 0x0000009a00817202 */ /* 0x000fe20000000f00 */
[----:B------:R-:W-:Y:S01]  /*1cd70*/  IMAD.MOV.U32 R88, RZ, RZ, R155 ;  /* 0x000000ffff587224 */ /* 0x000fe200078e009b */
[----:B------:R-:W-:Y:S01]  /*1cd80*/  MOV R70, R153 ;  /* 0x0000009900467202 */ /* 0x000fe20000000f00 */
[----:B------:R-:W-:Y:S01]  /*1cd90*/  IMAD.MOV.U32 R71, RZ, RZ, R136 ;  /* 0x000000ffff477224 */ /* 0x000fe200078e0088 */
[----:B------:R-:W-:Y:S01]  /*1cda0*/  MOV R89, R152 ;  /* 0x0000009800597202 */ /* 0x000fe20000000f00 */
[----:B------:R-:W-:Y:S01]  /*1cdb0*/  IMAD.MOV.U32 R65, RZ, RZ, R139 ;  /* 0x000000ffff417224 */ /* 0x000fe200078e008b */
[----:B------:R-:W-:Y:S01]  /*1cdc0*/  MOV R64, R137 ;  /* 0x0000008900407202 */ /* 0x000fe20000000f00 */
[C---:B------:R-:W-:Y:S01]  /*1cdd0*/  HMMA.16816.F32.BF16 R152, R4.reuse, R22, R40 ;  /* 0x000000160498723c */ /* 0x040fe20000041828 */
[----:B------:R-:W-:Y:S01]  /*1cde0*/  MOV R49, R138 ;  /* 0x0000008a00317202 */ /* 0x000fe20000000f00 */
[----:B------:R-:W3:Y:S06]  /*1cdf0*/  LDSM.16.MT88.4 R20, [R212+0x14800] ;  /* 0x01480000d414783b */ /* 0x000eec0000004200 */
[C---:B------:R-:W-:Y:S08]  /*1ce00*/  HMMA.16816.F32.BF16 R136, R4.reuse, R18, R36 ;  /* 0x000000120488723c */ /* 0x040ff00000041824 */
[----:B-1----:R-:W-:Y:S01]  /*1ce10*/  HMMA.16816.F32.BF16 R76, R4, R12, R100 ;  /* 0x0000000c044c723c */ /* 0x002fe20000041864 */
[----:B------:R-:W-:Y:S01]  /*1ce20*/  IMAD.MOV.U32 R36, RZ, RZ, R131 ;  /* 0x000000ffff247224 */ /* 0x000fe200078e0083 */
[----:B------:R-:W-:Y:S01]  /*1ce30*/  MOV R37, R128 ;  /* 0x0000008000257202 */ /* 0x000fe20000000f00 */
[----:B------:R-:W-:Y:S01]  /*1ce40*/  IMAD.MOV.U32 R38, RZ, RZ, R130 ;  /* 0x000000ffff267224 */ /* 0x000fe200078e0082 */
[----:B------:R-:W-:Y:S01]  /*1ce50*/  MOV R39, R129 ;  /* 0x0000008100277202 */ /* 0x000fe20000000f00 */
[----:B------:R-:W-:-:S03]  /*1ce60*/  IMAD.MOV.U32 R50, RZ, RZ, R57 ;  /* 0x000000ffff327224 */ /* 0x000fc600078e0039 */
[C---:B----4-:R-:W-:Y:S01]  /*1ce70*/  HMMA.16816.F32.BF16 R72, R4.reuse, R8, R108 ;  /* 0x000000080448723c */ /* 0x050fe2000004186c */
[----:B------:R-:W-:Y:S01]  /*1ce80*/  MOV R66, R56 ;  /* 0x0000003800427202 */ /* 0x000fe20000000f00 */
[----:B------:R-:W-:Y:S01]  /*1ce90*/  IMAD.MOV.U32 R48, RZ, RZ, R59 ;  /* 0x000000ffff307224 */ /* 0x000fe200078e003b */
[----:B------:R-:W-:Y:S01]  /*1cea0*/  MOV R51, R58 ;  /* 0x0000003a00337202 */ /* 0x000fe20000000f00 */
[----:B------:R-:W-:Y:S04]  /*1ceb0*/  LDSM.16.MT88.4 R16, [R209+0x16800] ;  /* 0x01680000d110783b */ /* 0x000fe80000004200 */
[C---:B------:R-:W-:Y:S08]  /*1cec0*/  HMMA.16816.F32.BF16 R128, R4.reuse, R28, R60 ;  /* 0x0000001c0480723c */ /* 0x040ff0000004183c */
[----:B------:R-:W-:Y:S01]  /*1ced0*/  HMMA.16816.F32.BF16 R60, R4, R30, R92 ;  /* 0x0000001e043c723c */ /* 0x000fe2000004185c */
[----:B------:R-:W-:Y:S06]  /*1cee0*/  LDSM.16.MT88.4 R28, [R212+0x16800] ;  /* 0x01680000d41c783b */ /* 0x000fec0000004200 */
[----:B------:R-:W-:Y:S01]  /*1cef0*/  IMAD.MOV.U32 R92, RZ, RZ, R88 ;  /* 0x000000ffff5c7224 */ /* 0x000fe200078e0058 */
[----:B------:R-:W-:Y:S01]  /*1cf00*/  MOV R95, R89 ;  /* 0x00000059005f7202 */ /* 0x000fe20000000f00 */
[----:B------:R-:W-:Y:S01]  /*1cf10*/  IMAD.MOV.U32 R94, RZ, RZ, R90 ;  /* 0x000000ffff5e7224 */ /* 0x000fe200078e005a */
[----:B------:R-:W-:-:S02]  /*1cf20*/  MOV R93, R91 ;  /* 0x0000005b005d7202 */ /* 0x000fc40000000f00 */
[----:B------:R-:W-:Y:S01]  /*1cf30*/  HMMA.16816.F32.BF16 R88, R4, R14, R104 ;  /* 0x0000000e0458723c */ /* 0x000fe20000041868 */
[----:B------:R-:W1:Y:S01]  /*1cf40*/  LDSM.16.MT88.4 R12, [R210+0x16800] ;  /* 0x01680000d20c783b */ /* 0x000e620000004200 */
[----:B------:R-:W-:-:S06]  /*1cf50*/  FFMA.FTZ R8, R92, R0, -R3 ;  /* 0x000000005c087223 */ /* 0x000fcc0000010803 */
[----:B--2---:R-:W-:Y:S01]  /*1cf60*/  HMMA.16816.F32.BF16 R44, R4, R24, R124 ;  /* 0x00000018042c723c */ /* 0x004fe2000004187c */
[----:B------:R2:W-:Y:S01]  /*1cf70*/  MUFU.EX2 R124, R8 ;  /* 0x00000008007c7308 */ /* 0x0005e20000000800 */
[----:B------:R-:W-:Y:S01]  /*1cf80*/  IMAD.MOV.U32 R108, RZ, RZ, R36 ;  /* 0x000000ffff6c7224 */ /* 0x000fe200078e0024 */
[----:B------:R-:W-:Y:S01]  /*1cf90*/  MOV R110, R65 ;  /* 0x00000041006e7202 */ /* 0x000fe20000000f00 */
[----:B------:R-:W-:-:S04]  /*1cfa0*/  IMAD.MOV.U32 R109, RZ, RZ, R38 ;  /* 0x000000ffff6d7224 */ /* 0x000fc800078e0026 */
[----:B------:R-:W-:Y:S01]  /*1cfb0*/  HMMA.16816.F32.BF16 R56, R4, R10, R112 ;  /* 0x0000000a0438723c */ /* 0x000fe20000041870 */
[----:B------:R-:W-:Y:S02]  /*1cfc0*/  IMAD.MOV.U32 R111, RZ, RZ, R66 ;  /* 0x000000ffff6f7224 */ /* 0x000fe400078e0042 */
[----:B--2---:R-:W-:-:S04]  /*1cfd0*/  FFMA.FTZ R8, R248, R0, -R3 ;  /* 0x00000000f8087223 */ /* 0x004fc80000010803 */
[----:B------:R2:W4:Y:S01]  /*1cfe0*/  MUFU.EX2 R10, R8 ;  /* 0x00000008000a7308 */ /* 0x0005220000000800 */
        /* <DEDUP_REMOVED lines=9> */
[----:B--2---:R-:W-:Y:S01]  /*1d080*/  FFMA.FTZ R8, R249, R0, -R3 ;  /* 0x00000000f9087223 */ /* 0x004fe20000010803 */
[----:B------:R-:W-:-:S03]  /*1d090*/  MOV R115, R110 ;  /* 0x0000006e00737202 */ /* 0x000fc60000000f00 */
[----:B------:R2:W-:Y:S01]  /*1d0a0*/  MUFU.EX2 R104, R8 ;  /* 0x0000000800687308 */ /* 0x0005e20000000800 */
[----:B------:R-:W-:Y:S01]  /*1d0b0*/  IMAD.MOV.U32 R96, RZ, RZ, R33 ;  /* 0x000000ffff607224 */ /* 0x000fe200078e0021 */
[C---:B---3--:R-:W-:Y:S01]  /*1d0c0*/  HMMA.16816.F32.BF16 R52, R4.reuse, R22, R120 ;  /* 0x000000160434723c */ /* 0x048fe20000041878 */
[----:B------:R-:W-:Y:S01]  /*1d0d0*/  IMAD.MOV.U32 R9, RZ, RZ, R111 ;  /* 0x000000ffff097224 */ /* 0x000fe200078e006f */
[----:B------:R-:W-:Y:S01]  /*1d0e0*/  MOV R109, R105 ;  /* 0x00000069006d7202 */ /* 0x000fe20000000f00 */
[----:B------:R-:W-:Y:S01]  /*1d0f0*/  IMAD.MOV.U32 R111, RZ, RZ, R100 ;  /* 0x000000ffff6f7224 */ /* 0x000fe200078e0064 */
[----:B------:R-:W-:Y:S01]  /*1d100*/  MOV R110, R107 ;  /* 0x0000006b006e7202 */ /* 0x000fe20000000f00 */
[----:B------:R-:W-:Y:S01]  /*1d110*/  IMAD.MOV.U32 R100, RZ, RZ, R95 ;  /* 0x000000ffff647224 */ /* 0x000fe200078e005f */
[----:B------:R-:W-:Y:S02]  /*1d120*/  MOV R105, R92 ;  /* 0x0000005c00697202 */ /* 0x000fe40000000f00 */
[----:B------:R-:W-:Y:S01]  /*1d130*/  MOV R107, R94 ;  /* 0x0000005e006b7202 */ /* 0x000fe20000000f00 */
[C---:B------:R-:W-:Y:S01]  /*1d140*/  HMMA.16816.F32.BF16 R40, R4.reuse, R20, R116 ;  /* 0x000000140428723c */ /* 0x040fe20000041874 */
[----:B--2---:R-:W-:Y:S01]  /*1d150*/  FFMA.FTZ R8, R108, R0, -R3 ;  /* 0x000000006c087223 */ /* 0x004fe20000010803 */
[----:B------:R-:W-:Y:S01]  /*1d160*/  MOV R92, R68 ;  /* 0x00000044005c7202 */ /* 0x000fe20000000f00 */
[----:B------:R-:W-:Y:S01]  /*1d170*/  IMAD.MOV.U32 R108, RZ, RZ, R106 ;  /* 0x000000ffff6c7224 */ /* 0x000fe200078e006a */
[----:B------:R-:W-:Y:S01]  /*1d180*/  MOV R94, R70 ;  /* 0x00000046005e7202 */ /* 0x000fe20000000f00 */
[----:B------:R-:W-:Y:S01]  /*1d190*/  IMAD.MOV.U32 R106, RZ, RZ, R93 ;  /* 0x000000ffff6a7224 */ /* 0x000fe200078e005d */
[----:B------:R2:W-:Y:S01]  /*1d1a0*/  MUFU.EX2 R120, R8 ;  /* 0x0000000800787308 */ /* 0x0005e20000000800 */
        /* <DEDUP_REMOVED lines=12> */
[----:B-1----:R-:W-:Y:S01]  /*1d270*/  HMMA.16816.F32.BF16 R84, R4, R12, R160 ;  /* 0x0000000c0454723c */ /* 0x002fe200000418a0 */
[----:B------:R-:W-:Y:S01]  /*1d280*/  MOV R103, R37 ;  /* 0x0000002500677202 */ /* 0x000fe20000000f00 */
[----:B------:R-:W-:Y:S01]  /*1d290*/  IMAD.MOV.U32 R101, RZ, RZ, R64 ;  /* 0x000000ffff657224 */ /* 0x000fe200078e0040 */
[----:B------:R-:W-:Y:S01]  /*1d2a0*/  MOV R102, R39 ;  /* 0x0000002700667202 */ /* 0x000fe20000000f00 */
        /* <DEDUP_REMOVED lines=10> */
[----:B------:R-:W-:-:S02]  /*1d350*/  IMAD.MOV.U32 R107, RZ, RZ, R94 ;  /* 0x000000ffff6b7224 */ /* 0x000fc400078e005e */
[----:B------:R-:W-:Y:S01]  /*1d360*/  IMAD.MOV.U32 R113, RZ, RZ, R111 ;  /* 0x000000ffff717224 */ /* 0x000fe200078e006f */
[----:B------:R-:W-:Y:S01]  /*1d370*/  MOV R111, R103 ;  /* 0x00000067006f7202 */ /* 0x000fe20000000f00 */
[----:B------:R-:W-:Y:S01]  /*1d380*/  IMAD.MOV.U32 R248, RZ, RZ, R50 ;  /* 0x000000fffff87224 */ /* 0x000fe200078e0032 */
[----:B------:R-:W2:Y:S01]  /*1d390*/  LDSM.16.MT88.4 R20, [R211+0x16800] ;  /* 0x01680000d314783b */ /* 0x000ea20000004200 */
[----:B-1----:R-:W-:Y:S02]  /*1d3a0*/  FFMA.FTZ R8, R119, R0, -R2 ;  /* 0x0000000077087223 */ /* 0x002fe40000010802 */
[----:B------:R-:W-:Y:S01]  /*1d3b0*/  HMMA.16816.F32.BF16 R116, R4, R28, R172 ;  /* 0x0000001c0474723c */ /* 0x000fe200000418ac */
[----:B------:R-:W-:-:S06]  /*1d3c0*/  IMAD.MOV.U32 R103, RZ, RZ, R68 ;  /* 0x000000ffff677224 */ /* 0x000fcc00078e0044 */
[----:B----4-:R-:W-:Y:S01]  /*1d3d0*/  IMAD.MOV.U32 R175, RZ, RZ, R10 ;  /* 0x000000ffffaf7224 */ /* 0x010fe200078e000a */
        /* <DEDUP_REMOVED lines=20> */
[----:B------:R-:W-:-:S02]  /*1d520*/  MOV R70, R219 ;  /* 0x000000db00467202 */ /* 0x000fc40000000f00 */
[----:B------:R-:W-:Y:S01]  /*1d530*/  MOV R95, R68 ;  /* 0x00000044005f7202 */ /* 0x000fe20000000f00 */
[----:B------:R-:W-:Y:S01]  /*1d540*/  IMAD.MOV.U32 R68, RZ, RZ, R69 ;  /* 0x000000ffff447224 */ /* 0x000fe200078e0045 */
[----:B------:R-:W-:Y:S01]  /*1d550*/  MOV R69, R70 ;  /* 0x0000004600457202 */ /* 0x000fe20000000f00 */
[----:B------:R-:W-:Y:S01]  /*1d560*/  IMAD.MOV.U32 R249, RZ, RZ, R94 ;  /* 0x000000fffff97224 */ /* 0x000fe200078e005e */
[----:B------:R1:W3:Y:S01]  /*1d570*/  MUFU.EX2 R160, R8 ;  /* 0x0000000800a07308 */ /* 0x0002e20000000800 */
[----:B------:R-:W-:Y:S01]  /*1d580*/  IMAD.MOV.U32 R70, RZ, RZ, R71 ;  /* 0x000000ffff467224 */ /* 0x000fe200078e0047 */
[----:B------:R-:W-:Y:S01]  /*1d590*/  MOV R71, R48 ;  /* 0x0000003000477202 */ /* 0x000fe20000000f00 */
[----:B------:R-:W-:Y:S01]  /*1d5a0*/  IMAD.MOV.U32 R127, RZ, RZ, R115 ;  /* 0x000000ffff7f7224 */ /* 0x000fe200078e0073 */
[----:B------:R-:W-:Y:S01]  /*1d5b0*/  HMMA.16816.F32.BF16 R36, R4, R26, R140 ;  /* 0x0000001a0424723c */ /* 0x000fe2000004188c */
[----:B------:R4:W5:Y:S01]  /*1d5c0*/  LDL.LU R219, [R1+0x48] ;  /* 0x0000480001db7983 */ /* 0x0009620000300800 */
[----:B------:R-:W-:Y:S01]  /*1d5d0*/  IMAD.MOV.U32 R48, RZ, RZ, R49 ;  /* 0x000000ffff307224 */ /* 0x000fe200078e0031 */
[----:B------:R-:W-:-:S02]  /*1d5e0*/  MOV R126, R108 ;  /* 0x0000006c007e7202 */ /* 0x000fc40000000f00 */
[----:B------:R-:W-:Y:S01]  /*1d5f0*/  MOV R49, R217 ;  /* 0x000000d900317202 */ /* 0x000fe20000000f00 */
[----:B------:R-:W-:Y:S01]  /*1d600*/  LDSM.16.MT88.4 R24, [R211+0x11000] ;  /* 0x01100000d318783b */ /* 0x000fe20000004200 */
[----:B------:R-:W-:Y:S01]  /*1d610*/  MOV R143, R107 ;  /* 0x0000006b008f7202 */ /* 0x000fe20000000f00 */
[C---:B------:R-:W-:Y:S01]  /*1d620*/  HMMA.16816.F32.BF16 R64, R4.reuse, R18, R156 ;  /* 0x000000120440723c */ /* 0x040fe2000004189c */
[----:B------:R-:W-:Y:S02]  /*1d630*/  IMAD.MOV.U32 R140, RZ, RZ, R110 ;  /* 0x000000ffff8c7224 */ /* 0x000fe400078e006e */
[----:B-1----:R-:W-:Y:S02]  /*1d640*/  FFMA.FTZ R8, R218, R0, -R2 ;  /* 0x00000000da087223 */ /* 0x002fe40000010802 */
[----:B------:R4:W5:Y:S01]  /*1d650*/  LDL.LU R218, [R1+0x44] ;  /* 0x0000440001da7983 */ /* 0x0009620000300800 */
[----:B------:R-:W-:Y:S01]  /*1d660*/  IMAD.MOV.U32 R107, RZ, RZ, R216 ;  /* 0x000000ffff6b7224 */ /* 0x000fe200078e00d8 */
[----:B------:R-:W-:Y:S01]  /*1d670*/  MOV R156, R249 ;  /* 0x000000f9009c7202 */ /* 0x000fe20000000f00 */
[----:B------:R-:W-:Y:S01]  /*1d680*/  HMMA.16816.F32.BF16 R96, R4, R14, R168 ;  /* 0x0000000e0460723c */ /* 0x000fe200000418a8 */
[----:B------:R4:W5:Y:S01]  /*1d690*/  LDL.LU R217, [R1+0x40] ;  /* 0x0000400001d97983 */ /* 0x0009620000300800 */
[----:B------:R-:W-:Y:S01]  /*1d6a0*/  MOV R110, R215 ;  /* 0x000000d7006e7202 */ /* 0x000fe20000000f00 */
[----:B------:R-:W-:Y:S01]  /*1d6b0*/  IMAD.MOV.U32 R108, RZ, RZ, R214 ;  /* 0x000000ffff6c7224 */ /* 0x000fe200078e00d6 */
[----:B------:R-:W-:Y:S01]  /*1d6c0*/  MOV R249, R127 ;  /* 0x0000007f00f97202 */ /* 0x000fe20000000f00 */
[----:B------:R4:W5:Y:S01]  /*1d6d0*/  LDL.LU R216, [R1+0x3c] ;  /* 0x00003c0001d87983 */ /* 0x0009620000300800 */
[----:B------:R-:W-:Y:S01]  /*1d6e0*/  IMAD.MOV.U32 R127, RZ, RZ, R113 ;  /* 0x000000ffff7f7224 */ /* 0x000fe200078e0071 */
[----:B------:R-:W-:Y:S01]  /*1d6f0*/  MOV R161, R114 ;  /* 0x0000007200a17202 */ /* 0x000fe20000000f00 */
[----:B------:R-:W-:Y:S01]  /*1d700*/  IMAD.MOV.U32 R169, RZ, RZ, R248 ;  /* 0x000000ffffa97224 */ /* 0x000fe200078e00f8 */
[----:B------:R4:W5:Y:S01]  /*1d710*/  LDL.LU R215, [R1+0x38] ;  /* 0x0000380001d77983 */ /* 0x0009620000300800 */
[----:B------:R-:W-:Y:S01]  /*1d720*/  IMAD.MOV.U32 R248, RZ, RZ, R126 ;  /* 0x000000fffff87224 */ /* 0x000fe200078e007e */
[----:B------:R-:W-:Y:S01]  /*1d730*/  MOV R126, R109 ;  /* 0x0000006d007e7202 */ /* 0x000fe20000000f00 */
[----:B------:R-:W-:Y:S01]  /*1d740*/  IMAD.MOV.U32 R113, RZ, RZ, R213 ;  /* 0x000000ffff717224 */ /* 0x000fe200078e00d5 */
[----:B------:R4:W5:Y:S01]  /*1d750*/  LDL.LU R214, [R1+0x34] ;  /* 0x0000340001d67983 */ /* 0x0009620000300800 */
[----:B------:R-:W-:Y:S01]  /*1d760*/  MOV R114, R208 ;  /* 0x000000d000727202 */ /* 0x000fe20000000f00 */
[----:B------:R-:W-:-:S02]  /*1d770*/  IMAD.MOV.U32 R109, RZ, RZ, R133 ;  /* 0x000000ffff6d7224 */ /* 0x000fc400078e0085 */
[----:B------:R4:W5:Y:S04]  /*1d780*/  LDL.LU R213, [R1+0x30] ;  /* 0x0000300001d57983 */ /* 0x0009680000300800 */
[----:B------:R4:W5:Y:S04]  /*1d790*/  LDL.LU R208, [R1+0x2c] ;  /* 0x00002c0001d07983 */ /* 0x0009680000300800 */
[----:B------:R4:W5:Y:S01]  /*1d7a0*/  LDL.LU R133, [R1+0x28] ;  /* 0x0000280001857983 */ /* 0x0009620000300800 */
[----:B------:R-:W-:Y:S03]  /*1d7b0*/  HMMA.16816.F32.BF16 R32, R4, R16, R148 ;  /* 0x000000100420723c */ /* 0x000fe60000041894 */
[----:B------:R-:W1:Y:S04]  /*1d7c0*/  LDSM.16.MT88.4 R12, [R209+0x11000] ;  /* 0x01100000d10c783b */ /* 0x000e680000004200 */
[----:B------:R-:W1:Y:S01]  /*1d7d0*/  LDSM.16.MT88.4 R16, [R210+0x11000] ;  /* 0x01100000d210783b */ /* 0x000e620000004200 */
[----:B------:R-:W-:Y:S01]  /*1d7e0*/  MOV R123, R11 ;  /* 0x0000000b007b7202 */ /* 0x000fe20000000f00 */
[----:B------:R-:W-:-:S02]  /*1d7f0*/  IMAD.MOV.U32 R11, RZ, RZ, R112 ;  /* 0x000000ffff0b7224 */ /* 0x000fc400078e0070 */
[----:B------:R2:W-:Y:S01]  /*1d800*/  MUFU.EX2 R112, R8 ;  /* 0x0000000800707308 */ /* 0x0005e20000000800 */
[----:B------:R-:W-:Y:S01]  /*1d810*/  MOV R125, R51 ;  /* 0x00000033007d7202 */ /* 0x000fe20000000f00 */
[----:B--2---:R-:W-:-:S06]  /*1d820*/  FFMA.FTZ R8, R123, R0, -R2 ;  /* 0x000000007b087223 */ /* 0x004fcc0000010802 */
[----:B------:R2:W1:Y:S01]  /*1d830*/  MUFU.EX2 R121, R8 ;  /* 0x0000000800797308 */ /* 0x0004620000000800 */
        /* <DEDUP_REMOVED lines=16> */
[----:B------:R-:W-:Y:S01]  /*1d940*/  IMAD.MOV.U32 R163, RZ, RZ, R10 ;  /* 0x000000ffffa37224 */ /* 0x000fe200078e000a */
[----:B------:R-:W-:Y:S01]  /*1d950*/  MOV R170, R125 ;  /* 0x0000007d00aa7202 */ /* 0x000fe20000000f00 */
[----:B------:R-:W-:Y:S01]  /*1d960*/  IMAD.MOV.U32 R125, RZ, RZ, R9 ;  /* 0x000000ffff7d7224 */ /* 0x000fe200078e0009 */
[----:B------:R-:W-:Y:S01]  /*1d970*/  MOV R171, R11 ;  /* 0x0000000b00ab7202 */ /* 0x000fe20000000f00 */
[----:B------:R-:W-:Y:S02]  /*1d980*/  LDSM.16.MT88.4 R28, [R212+0x11000] ;  /* 0x01100000d41c783b */ /* 0x000fe40000004200 */
[C---:B------:R-:W-:Y:S02]  /*1d990*/  HMMA.16816.F32.BF16 R68, R4.reuse, R20, R192 ;  /* 0x000000140444723c */ /* 0x040fe400000418c0 */
[----:B--2---:R-:W2:Y:S06]  /*1d9a0*/  LDSM.16.MT88.4 R8, [R210+0x13000] ;  /* 0x01300000d208783b */ /* 0x004eac0000004200 */
[----:B------:R-:W-:Y:S01]  /*1d9b0*/  HMMA.16816.F32.BF16 R48, R4, R22, R188 ;  /* 0x000000160430723c */ /* 0x000fe200000418bc */
[----:B------:R-:W-:-:S06]  /*1d9c0*/  IMAD.MOV.U32 R192, RZ, RZ, R83 ;  /* 0x000000ffffc07224 */ /* 0x000fcc00078e0053 */
[----:B------:R-:W-:Y:S02]  /*1d9d0*/  F2FP.BF16.PACK_AB R4, R175, R124 ;  /* 0x0000007caf04723e */ /* 0x000fe400000010ff */
[----:B---3--:R-:W-:Y:S02]  /*1d9e0*/  F2FP.BF16.PACK_AB R5, R160, R162 ;  /* 0x000000a2a005723e */ /* 0x008fe400000010ff */
[----:B------:R-:W-:Y:S02]  /*1d9f0*/  F2FP.BF16.PACK_AB R6, R120, R104 ;  /* 0x000000687806723e */ /* 0x000fe400000010ff */
[----:B-1----:R-:W-:Y:S01]  /*1da00*/  F2FP.BF16.PACK_AB R7, R121, R112 ;  /* 0x000000707907723e */ /* 0x002fe200000010ff */
[----:B------:R-:W-:Y:S01]  /*1da10*/  IMAD.MOV.U32 R194, RZ, RZ, R81 ;  /* 0x000000ffffc27224 */ /* 0x000fe200078e0051 */
[----:B------:R-:W-:Y:S01]  /*1da20*/  MOV R193, R82 ;  /* 0x0000005200c17202 */ /* 0x000fe20000000f00 */
[----:B------:R-:W-:Y:S01]  /*1da30*/  IMAD.MOV.U32 R157, RZ, RZ, R148 ;  /* 0x000000ffff9d7224 */ /* 0x000fe200078e0094 */
[----:B------:R-:W-:Y:S01]  /*1da40*/  MOV R195, R80 ;  /* 0x0000005000c37202 */ /* 0x000fe20000000f00 */
[----:B------:R-:W-:Y:S01]  /*1da50*/  IMAD.MOV.U32 R159, RZ, RZ, R150 ;  /* 0x000000ffff9f7224 */ /* 0x000fe200078e0096 */
[----:B------:R-:W-:Y:S01]  /*1da60*/  MOV R158, R149 ;  /* 0x00000095009e7202 */ /* 0x000fe20000000f00 */
[----:B------:R-:W-:Y:S01]  /*1da70*/  HMMA.16816.F32.BF16 R140, R4, R12, R140 ;  /* 0x0000000c048c723c */ /* 0x000fe2000004188c */
[----:B------:R-:W-:-:S07]  /*1da80*/  MOV R168, R151 ;  /* 0x0000009700a87202 */ /* 0x000fce0000000f00 */
[C---:B------:R-:W-:Y:S01]  /*1da90*/  HMMA.16816.F32.BF16 R80, R4.reuse, R14, R204 ;  /* 0x0000000e0450723c */ /* 0x040fe200000418cc */
[----:B------:R-:W1:Y:S07]  /*1daa0*/  LDSM.16.MT88.4 R12, [R209+0x13000] ;  /* 0x01300000d10c783b */ /* 0x000e6e0000004200 */
[C---:B------:R-:W-:Y:S08]  /*1dab0*/  HMMA.16816.F32.BF16 R148, R4.reuse, R16, R100 ;  /* 0x000000100494723c */ /* 0x040ff00000041864 */
[C---:B------:R-:W-:Y:S01]  /*1dac0*/  HMMA.16816.F32.BF16 R100, R4.reuse, R18, R200 ;  /* 0x000000120464723c */ /* 0x040fe200000418c8 */
[----:B------:R-:W3:Y:S07]  /*1dad0*/  LDSM.16.MT88.4 R16, [R212+0x13000] ;  /* 0x01300000d410783b */ /* 0x000eee0000004200 */
[C---:B------:R-:W-:Y:S08]  /*1dae0*/  HMMA.16816.F32.BF16 R20, R4.reuse, R24, R236 ;  /* 0x000000180414723c */ /* 0x040ff000000418ec */
        /* <DEDUP_REMOVED lines=10> */
[C---:B--2---:R-:W-:Y:S06]  /*1db90*/  HMMA.16816.F32.BF16 R188, R4.reuse, R10, R152 ;  /* 0x0000000a04bc723c */ /* 0x044fec0000041898 */
[----:B------:R-:W-:Y:S01]  /*1dba0*/  MOV R170, R20 ;  /* 0x0000001400aa7202 */ /* 0x000fe20000000f00 */
[----:B------:R-:W-:Y:S01]  /*1dbb0*/  IMAD.MOV.U32 R169, RZ, RZ, R21 ;  /* 0x000000ffffa97224 */ /* 0x000fe200078e0015 */
[----:B------:R-:W-:Y:S01]  /*1dbc0*/  MOV R168, R22 ;  /* 0x0000001600a87202 */ /* 0x000fe20000000f00 */
[----:B------:R-:W-:Y:S01]  /*1dbd0*/  IMAD.MOV.U32 R161, RZ, RZ, R23 ;  /* 0x000000ffffa17224 */ /* 0x000fe200078e0017 */
[C---:B------:R-:W-:Y:S01]  /*1dbe0*/  HMMA.16816.F32.BF16 R120, R4.reuse, R8, R164 ;  /* 0x000000080478723c */ /* 0x040fe200000418a4 */
[----:B------:R-:W2:Y:S04]  /*1dbf0*/  LDSM.16.MT88.4 R20, [R211+0x13000] ;  /* 0x01300000d314783b */ /* 0x000ea80000004200 */
[----:B------:R-:W2:Y:S01]  /*1dc00*/  LDSM.16.MT88.4 R8, [R212+0x15000] ;  /* 0x01500000d408783b */ /* 0x000ea20000004200 */
[----:B------:R-:W-:Y:S01]  /*1dc10*/  MOV R182, R172 ;  /* 0x000000ac00b67202 */ /* 0x000fe20000000f00 */
[----:B------:R-:W-:Y:S01]  /*1dc20*/  IMAD.MOV.U32 R181, RZ, RZ, R173 ;  /* 0x000000ffffb57224 */ /* 0x000fe200078e00ad */
[----:B------:R-:W-:Y:S01]  /*1dc30*/  HMMA.16816.F32.BF16 R156, R4, R28, R156 ;  /* 0x0000001c049c723c */ /* 0x000fe2000004189c */
[----:B------:R-:W-:Y:S01]  /*1dc40*/  MOV R173, R125 ;  /* 0x0000007d00ad7202 */ /* 0x000fe20000000f00 */
[----:B------:R-:W-:Y:S01]  /*1dc50*/  IMAD.MOV.U32 R172, RZ, RZ, R126 ;  /* 0x000000ffffac7224 */ /* 0x000fe200078e007e */
[----:B------:R-:W-:Y:S01]  /*1dc60*/  MOV R125, R113 ;  /* 0x00000071007d7202 */ /* 0x000fe20000000f00 */
[----:B------:R-:W-:Y:S01]  /*1dc70*/  IMAD.MOV.U32 R126, RZ, RZ, R114 ;  /* 0x000000ffff7e7224 */ /* 0x000fe200078e0072 */
[----:B------:R-:W-:-:S03]  /*1dc80*/  MOV R200, R112 ;  /* 0x0000007000c87202 */ /* 0x000fc60000000f00 */
[C---:B------:R-:W-:Y:S08]  /*1dc90*/  HMMA.16816.F32.BF16 R28, R4.reuse, R30, R192 ;  /* 0x0000001e041c723c */ /* 0x040ff000000418c0 */
[C---:B-1----:R-:W-:Y:S07]  /*1dca0*/  HMMA.16816.F32.BF16 R192, R4.reuse, R14, R176 ;  /* 0x0000000e04c0723c */ /* 0x042fee00000418b0 */
[----:B------:R-:W-:Y:S01]  /*1dcb0*/  IMAD.MOV.U32 R176, RZ, RZ, R115 ;  /* 0x000000ffffb07224 */ /* 0x000fe200078e0073 */
[C---:B---3--:R-:W-:Y:S08]  /*1dcc0*/  HMMA.16816.F32.BF16 R136, R4.reuse, R18, R136 ;  /* 0x000000120488723c */ /* 0x048ff00000041888 */
[C---:B------:R-:W-:Y:S01]  /*1dcd0*/  HMMA.16816.F32.BF16 R112, R4.reuse, R16, R144 ;  /* 0x000000100470723c */ /* 0x040fe20000041890 */
[----:B------:R-:W1:Y:S07]  /*1dce0*/  LDSM.16.MT88.4 R16, [R211+0x15000] ;  /* 0x01500000d310783b */ /* 0x000e6e0000004200 */
[----:B------:R-:W-:Y:S01]  /*1dcf0*/  HMMA.16816.F32.BF16 R236, R4, R12, R184 ;  /* 0x0000000c04ec723c */ /* 0x000fe200000418b8 */
[----:B------:R-:W3:Y:S01]  /*1dd00*/  LDSM.16.MT88.4 R12, [R210+0x15000] ;  /* 0x01500000d20c783b */ /* 0x000ee20000004200 */
[----:B------:R-:W-:-:S06]  /*1dd10*/  IMAD.MOV.U32 R167, RZ, RZ, R107 ;  /* 0x000000ffffa77224 */ /* 0x000fcc00078e006b */
        /* <DEDUP_REMOVED lines=10> */
[----:B--2---:R-:W-:Y:S01]  /*1ddc0*/  HMMA.16816.F32.BF16 R104, R4, R20, R128 ;  /* 0x000000140468723c */ /* 0x004fe20000041880 */
[----:B------:R-:W-:Y:S01]  /*1ddd0*/  MOV R166, R203 ;  /* 0x000000cb00a67202 */ /* 0x000fe20000000f00 */
[----:B------:R-:W-:Y:S01]  /*1dde0*/  IMAD.MOV.U32 R147, RZ, RZ, R176 ;  /* 0x000000ffff937224 */ /* 0x000fe200078e00b0 */
[----:B------:R-:W-:Y:S01]  /*1ddf0*/  MOV R152, R177 ;  /* 0x000000b100987202 */ /* 0x000fe20000000f00 */
[----:B------:R-:W-:Y:S01]  /*1de00*/  IMAD.MOV.U32 R153, RZ, RZ, R178 ;  /* 0x000000ffff997224 */ /* 0x000fe200078e00b2 */
[----:B------:R-:W-:-:S02]  /*1de10*/  MOV R154, R179 ;  /* 0x000000b3009a7202 */ /* 0x000fc40000000f00 */
[----:B------:R-:W-:Y:S01]  /*1de20*/  MOV R128, R183 ;  /* 0x000000b700807202 */ /* 0x000fe20000000f00 */
[----:B------:R-:W-:Y:S01]  /*1de30*/  HMMA.16816.F32.BF16 R200, R4, R8, R40 ;  /* 0x0000000804c8723c */ /* 0x000fe20000041828 */
[----:B------:R-:W-:Y:S01]  /*1de40*/  IMAD.MOV.U32 R167, RZ, RZ, R180 ;  /* 0x000000ffffa77224 */ /* 0x000fe200078e00b4 */
[----:B------:R-:W-:Y:S01]  /*1de50*/  MOV R144, R152 ;  /* 0x0000009800907202 */ /* 0x000fe20000000f00 */
[----:B------:R-:W-:-:S04]  /*1de60*/  IMAD.MOV.U32 R129, RZ, RZ, R147 ;  /* 0x000000ffff817224 */ /* 0x000fc800078e0093 */
[----:B------:R-:W-:Y:S01]  /*1de70*/  FFMA.FTZ R8, R146, R0, -R3 ;  /* 0x0000000092087223 */ /* 0x000fe20000010803 */
[C---:B------:R-:W-:Y:S01]  /*1de80*/  HMMA.16816.F32.BF16 R176, R4.reuse, R10, R52 ;  /* 0x0000000a04b0723c */ /* 0x040fe20000041834 */
[----:B------:R-:W-:Y:S01]  /*1de90*/  IMAD.MOV.U32 R145, RZ, RZ, R153 ;  /* 0x000000ffff917224 */ /* 0x000fe200078e0099 */
[----:B------:R-:W-:Y:S01]  /*1dea0*/  MOV R146, R154 ;  /* 0x0000009a00927202 */ /* 0x000fe20000000f00 */
        /* <DEDUP_REMOVED lines=11> */
[----:B------:R-:W-:Y:S01]  /*1df60*/  HMMA.16816.F32.BF16 R184, R4, R22, R60 ;  /* 0x0000001604b8723c */ /* 0x000fe2000004183c */
[----:B------:R-:W4:Y:S01]  /*1df70*/  LDSM.16.MT88.4 R20, [R209+0x17000] ;  /* 0x01700000d114783b */ /* 0x000f220000004200 */
[----:B--2---:R-:W-:-:S03]  /*1df80*/  FFMA.FTZ R8, R128, R0, -R3 ;  /* 0x0000000080087223 */ /* 0x004fc60000010803 */
[----:B------:R-:W-:Y:S03]  /*1df90*/  LDSM.16.MT88.4 R40, [R209+0x13800] ;  /* 0x01380000d128783b */ /* 0x000fe60000004200 */
[----:B-1----:R-:W-:Y:S01]  /*1dfa0*/  HMMA.16816.F32.BF16 R172, R4, R16, R44 ;  /* 0x0000001004ac723c */ /* 0x002fe2000004182c */
[----:B------:R1:W2:Y:S01]  /*1dfb0*/  MUFU.EX2 R44, R8 ;  /* 0x00000008002c7308 */ /* 0x0002a20000000800 */
[----:B------:R-:W-:-:S06]  /*1dfc0*/  IMAD.MOV.U32 R131, RZ, RZ, R182 ;  /* 0x000000ffff837224 */ /* 0x000fcc00078e00b6 */
[----:B------:R-:W-:Y:S01]  /*1dfd0*/  HMMA.16816.F32.BF16 R16, R4, R18, R36 ;  /* 0x000000120410723c */ /* 0x000fe20000041824 */
[-CC-:B-1----:R-:W-:Y:S02]  /*1dfe0*/  FFMA.FTZ R8, R129, R0.reuse, -R3.reuse ;  /* 0x0000000081087223 */ /* 0x182fe40000010803 */
[----:B------:R-:W-:Y:S01]  /*1dff0*/  FFMA.FTZ R3, R130, R0, -R3 ;  /* 0x0000000082037223 */ /* 0x000fe20000010803 */
        /* <DEDUP_REMOVED lines=9> */
[----:B------:R3:W-:Y:S01]  /*1e090*/  MUFU.EX2 R37, R8 ;  /* 0x0000000800257308 */ /* 0x0007e20000000800 */
[----:B------:R-:W-:Y:S01]  /*1e0a0*/  MOV R59, R131 ;  /* 0x00000083003b7202 */ /* 0x000fe20000000f00 */
[----:B------:R-:W-:Y:S01]  /*1e0b0*/  HMMA.16816.F32.BF16 R76, R4, R12, R72 ;  /* 0x0000000c044c723c */ /* 0x000fe20000041848 */
[----:B-1----:R-:W-:Y:S01]  /*1e0c0*/  FFMA.FTZ R3, R144, R0, -R2 ;  /* 0x0000000090037223 */ /* 0x002fe20000010802 */
[----:B------:R-:W-:Y:S01]  /*1e0d0*/  MOV R131, R171 ;  /* 0x000000ab00837202 */ /* 0x000fe20000000f00 */
[----:B------:R-:W-:Y:S01]  /*1e0e0*/  IMAD.MOV.U32 R164, RZ, RZ, R163 ;  /* 0x000000ffffa47224 */ /* 0x000fe200078e00a3 */
[----:B------:R-:W-:-:S02]  /*1e0f0*/  MOV R167, R162 ;  /* 0x000000a200a77202 */ /* 0x000fc40000000f00 */
[----:B------:R1:W-:Y:S01]  /*1e100*/  MUFU.EX2 R248, R3 ;  /* 0x0000000300f87308 */ /* 0x0003e20000000800 */
[----:B------:R-:W-:Y:S01]  /*1e110*/  IMAD.MOV.U32 R72, RZ, RZ, R145 ;  /* 0x000000ffff487224 */ /* 0x000fe200078e0091 */
[----:B------:R-:W-:Y:S01]  /*1e120*/  MOV R165, R249 ;  /* 0x000000f900a57202 */ /* 0x000fe20000000f00 */
[----:B------:R-:W-:Y:S01]  /*1e130*/  IMAD.MOV.U32 R90, RZ, RZ, R155 ;  /* 0x000000ffff5a7224 */ /* 0x000fe200078e009b */
[----:B---3--:R-:W3:Y:S01]  /*1e140*/  LDSM.16.MT88.4 R8, [R211+0x17000] ;  /* 0x01700000d308783b */ /* 0x008ee20000004200 */
[----:B------:R-:W-:Y:S01]  /*1e150*/  IMAD.MOV.U32 R171, RZ, RZ, R108 ;  /* 0x000000ffffab7224 */ /* 0x000fe200078e006c */
[----:B------:R-:W-:Y:S01]  /*1e160*/  MOV R162, R132 ;  /* 0x0000008400a27202 */ /* 0x000fe20000000f00 */
[----:B------:R-:W-:Y:S01]  /*1e170*/  IMAD.MOV.U32 R163, RZ, RZ, R111 ;  /* 0x000000ffffa37224 */ /* 0x000fe200078e006f */
[----:B------:R-:W-:Y:S01]  /*1e180*/  MOV R249, R110 ;  /* 0x0000006e00f97202 */ /* 0x000fe20000000f00 */
[----:B------:R-:W-:Y:S01]  /*1e190*/  IMAD.MOV.U32 R45, RZ, RZ, R164 ;  /* 0x000000ffff2d7224 */ /* 0x000fe200078e00a4 */
[----:B------:R-:W-:Y:S01]  /*1e1a0*/  MOV R55, R91 ;  /* 0x0000005b00377202 */ /* 0x000fe20000000f00 */
[----:B------:R-:W-:Y:S01]  /*1e1b0*/  IMAD.MOV.U32 R38, RZ, RZ, R166 ;  /* 0x000000ffff267224 */ /* 0x000fe200078e00a6 */
[----:B------:R-:W-:Y:S01]  /*1e1c0*/  LDSM.16.MT88.4 R12, [R212+0x17000] ;  /* 0x01700000d40c783b */ /* 0x000fe20000004200 */
[----:B-1----:R-:W-:Y:S01]  /*1e1d0*/  FFMA.FTZ R3, R109, R0, -R2 ;  /* 0x000000006d037223 */ /* 0x002fe20000010802 */
[----:B------:R-:W-:-:S03]  /*1e1e0*/  MOV R39, R165 ;  /* 0x000000a500277202 */ /* 0x000fc60000000f00 */
[----:B------:R1:W1:Y:S01]  /*1e1f0*/  MUFU.EX2 R132, R3 ;  /* 0x0000000300847308 */ /* 0x0002620000000800 */
[----:B------:R-:W-:Y:S01]  /*1e200*/  HMMA.16816.F32.BF16 R108, R4, R24, R84 ;  /* 0x00000018046c723c */ /* 0x000fe20000041854 */
        /* <DEDUP_REMOVED lines=9> */
[----:B------:R-:W3:Y:S04]  /*1e2a0*/  LDSM.16.MT88.4 R152, [R210+0x11800] ;  /* 0x01180000d298783b */ /* 0x000ee80000004200 */
[----:B------:R-:W-:Y:S01]  /*1e2b0*/  LDSM.16.MT88.4 R168, [R211+0x11800] ;  /* 0x01180000d3a8783b */ /* 0x000fe20000004200 */
[----:B-1----:R-:W-:-:S02]  /*1e2c0*/  FFMA.FTZ R3, R59, R0, -R2 ;  /* 0x000000003b037223 */ /* 0x002fc40000010802 */
[----:B------:R-:W-:Y:S01]  /*1e2d0*/  FFMA.FTZ R0, R72, R0, -R2 ;  /* 0x0000000048007223 */ /* 0x000fe20000010802 */
[----:B------:R-:W-:Y:S01]  /*1e2e0*/  MOV R2, R167 ;  /* 0x000000a700027202 */ /* 0x000fe20000000f00 */
[----:B------:R-:W-:Y:S01]  /*1e2f0*/  IMAD.MOV.U32 R72, RZ, RZ, R90 ;  /* 0x000000ffff487224 */ /* 0x000fe200078e005a */
[----:B------:R-:W-:Y:S01]  /*1e300*/  MOV R90, R160 ;  /* 0x000000a0005a7202 */ /* 0x000fe20000000f00 */
[----:B------:R-:W-:Y:S01]  /*1e310*/  IMAD.MOV.U32 R167, RZ, RZ, R161 ;  /* 0x000000ffffa77224 */ /* 0x000fe200078e00a1 */
[C---:B----4-:R-:W-:Y:S01]  /*1e320*/  HMMA.16816.F32.BF16 R32, R4.reuse, R20, R32 ;  /* 0x000000140420723c */ /* 0x050fe20000041820 */
[----:B------:R-:W1:Y:S01]  /*1e330*/  LDSM.16.MT88.4 R160, [R212+0x11800] ;  /* 0x01180000d4a0783b */ /* 0x000e620000004200 */
[----:B------:R-:W-:Y:S01]  /*1e340*/  IMAD.MOV.U32 R86, RZ, RZ, R249 ;  /* 0x000000ffff567224 */ /* 0x000fe200078e00f9 */
[----:B------:R-:W-:Y:S02]  /*1e350*/  MUFU.EX2 R3, R3 ;  /* 0x0000000300037308 */ /* 0x000fe40000000800 */
[----:B------:R-:W-:Y:S06]  /*1e360*/  LDSM.16.MT88.4 R56, [R212+0x13800] ;  /* 0x01380000d438783b */ /* 0x000fec0000004200 */
[----:B------:R-:W4:Y:S01]  /*1e370*/  MUFU.EX2 R249, R0 ;  /* 0x0000000000f97308 */ /* 0x000f220000000800 */
[----:B------:R-:W-:Y:S01]  /*1e380*/  HMMA.16816.F32.BF16 R20, R4, R22, R64 ;  /* 0x000000160414723c */ /* 0x000fe20000041840 */
[----:B------:R-:W1:Y:S01]  /*1e390*/  LDSM.16.MT88.4 R64, [R211+0x13800] ;  /* 0x01380000d340783b */ /* 0x000e620000004200 */
[----:B------:R-:W-:Y:S01]  /*1e3a0*/  IMAD.MOV.U32 R54, RZ, RZ, R128 ;  /* 0x000000ffff367224 */ /* 0x000fe200078e0080 */
[----:B------:R-:W-:Y:S01]  /*1e3b0*/  MOV R53, R129 ;  /* 0x0000008100357202 */ /* 0x000fe20000000f00 */
[----:B------:R-:W-:Y:S01]  /*1e3c0*/  IMAD.MOV.U32 R47, RZ, RZ, R130 ;  /* 0x000000ffff2f7224 */ /* 0x000fe200078e0082 */
[----:B------:R-:W-:-:S02]  /*1e3d0*/  MOV R46, R131 ;  /* 0x00000083002e7202 */ /* 0x000fc40000000f00 */
[----:B------:R-:W-:Y:S01]  /*1e3e0*/  MOV R85, R124 ;  /* 0x0000007c00557202 */ /* 0x000fe20000000f00 */
[C---:B------:R-:W-:Y:S01]  /*1e3f0*/  HMMA.16816.F32.BF16 R24, R4.reuse, R26, R96 ;  /* 0x0000001a0418723c */ /* 0x040fe20000041860 */
[----:B--2---:R-:W-:Y:S02]  /*1e400*/  F2FP.BF16.PACK_AB R128, R44, R52 ;  /* 0x000000342c80723e */ /* 0x004fe400000010ff */
[----:B------:R-:W-:Y:S02]  /*1e410*/  F2FP.BF16.PACK_AB R129, R132, R248 ;  /* 0x000000f88481723e */ /* 0x000fe400000010ff */
[----:B------:R-:W-:Y:S02]  /*1e420*/  F2FP.BF16.PACK_AB R130, R36, R37 ;  /* 0x000000252482723e */ /* 0x000fe400000010ff */
[----:B------:R-:W-:Y:S01]  /*1e430*/  IMAD.MOV.U32 R97, RZ, RZ, R125 ;  /* 0x000000ffff617224 */ /* 0x000fe200078e007d */
[----:B------:R-:W-:Y:S01]  /*1e440*/  MOV R98, R126 ;  /* 0x0000007e00627202 */ /* 0x000fe20000000f00 */
[----:B------:R-:W-:Y:S01]  /*1e450*/  IMAD.MOV.U32 R99, RZ, RZ, R127 ;  /* 0x000000ffff637224 */ /* 0x000fe200078e007f */
[----:B----4-:R-:W-:Y:S01]  /*1e460*/  F2FP.BF16.PACK_AB R131, R249, R3 ;  /* 0x00000003f983723e */ /* 0x010fe200000010ff */
[----:B---3--:R-:W-:Y:S01]  /*1e470*/  HMMA.16816.F32.BF16 R124, R4, R8, R68 ;  /* 0x00000008047c723c */ /* 0x008fe20000041844 */
[----:B------:R-:W-:Y:S01]  /*1e480*/  MOV R63, R88 ;  /* 0x00000058003f7202 */ /* 0x000fe20000000f00 */
[----:B------:R-:W-:Y:S01]  /*1e490*/  IMAD.MOV.U32 R62, RZ, RZ, R89 ;  /* 0x000000ffff3e7224 */ /* 0x000fe200078e0059 */
[----:B------:R-:W-:Y:S01]  /*1e4a0*/  MOV R89, R146 ;  /* 0x0000009200597202 */ /* 0x000fe20000000f00 */
[----:B------:R-:W-:-:S02]  /*1e4b0*/  IMAD.MOV.U32 R88, RZ, RZ, R147 ;  /* 0x000000ffff587224 */ /* 0x000fc400078e0093 */
[----:B------:R-:W-:Y:S02]  /*1e4c0*/  LDSM.16.MT88.4 R144, [R209+0x11800] ;  /* 0x01180000d190783b */ /* 0x000fe40000004200 */
[----:B------:R-:W-:Y:S02]  /*1e4d0*/  HMMA.16816.F32.BF16 R8, R4, R10, R48 ;  /* 0x0000000a0408723c */ /* 0x000fe40000041830 */
[----:B------:R-:W2:Y:S06]  /*1e4e0*/  LDSM.16.MT88.4 R48, [R210+0x13800] ;  /* 0x01380000d230783b */ /* 0x000eac0000004200 */
[C---:B------:R-:W-:Y:S08]  /*1e4f0*/  HMMA.16816.F32.BF16 R148, R128.reuse, R152, R148 ;  /* 0x000000988094723c */ /* 0x040ff00000041894 */
[C---:B-1----:R-:W-:Y:S08]  /*1e500*/  HMMA.16816.F32.BF16 R156, R128.reuse, R160, R156 ;  /* 0x000000a0809c723c */ /* 0x042ff0000004189c */
[C---:B------:R-:W-:Y:S08]  /*1e510*/  HMMA.16816.F32.BF16 R164, R128.reuse, R168, R164 ;  /* 0x000000a880a4723c */ /* 0x040ff000000418a4 */
[C---:B------:R-:W-:Y:S07]  /*1e520*/  HMMA.16816.F32.BF16 R152, R128.reuse, R154, R100 ;  /* 0x0000009a8098723c */ /* 0x040fee0000041864 */
[----:B------:R-:W-:Y:S01]  /*1e530*/  MOV R100, R73 ;  /* 0x0000004900647202 */ /* 0x000fe20000000f00 */
[C---:B------:R-:W-:Y:S07]  /*1e540*/  HMMA.16816.F32.BF16 R160, R128.reuse, R162, R28 ;  /* 0x000000a280a0723c */ /* 0x040fee000004181c */
[----:B------:R-:W-:Y:S01]  /*1e550*/  MOV R30, R72 ;  /* 0x00000048001e7202 */ /* 0x000fe20000000f00 */
[----:B------:R-:W-:Y:S07]  /*1e560*/  HMMA.16816.F32.BF16 R168, R128, R170, R196 ;  /* 0x000000aa80a8723c */ /* 0x000fee00000418c4 */
[----:B------:R-:W-:-:S02]  /*1e570*/  MOV R199, R74 ;  /* 0x0000004a00c77202 */ /* 0x000fc40000000f00 */
[----:B------:R-:W-:Y:S02]  /*1e580*/  MOV R198, R75 ;  /* 0x0000004b00c67202 */ /* 0x000fe40000000f00 */
[----:B------:R-:W1:Y:S01]  /*1e590*/  LDSM.16.MT88.4 R72, [R209+0x15800] ;  /* 0x01580000d148783b */ /* 0x000e620000004200 */
[----:B------:R-:W-:Y:S01]  /*1e5a0*/  HMMA.16816.F32.BF16 R116, R4, R12, R116 ;  /* 0x0000000c0474723c */ /* 0x000fe20000041874 */
[----:B------:R-:W-:Y:S02]  /*1e5b0*/  IMAD.MOV.U32 R31, RZ, RZ, R37 ;  /* 0x000000ffff1f7224 */ /* 0x000fe400078e0025 */
[----:B------:R-:W-:-:S05]  /*1e5c0*/  IMAD.MOV.U32 R101, RZ, RZ, R36 ;  /* 0x000000ffff657224 */ /* 0x000fca00078e0024 */
[----:B------:R-:W-:Y:S01]  /*1e5d0*/  HMMA.16816.F32.BF16 R12, R4, R14, R92 ;  /* 0x0000000e040c723c */ /* 0x000fe2000004185c */
[----:B------:R-:W-:-:S06]  /*1e5e0*/  IMAD.MOV.U32 R102, RZ, RZ, R53 ;  /* 0x000000ffff667224 */ /* 0x000fcc00078e0035 */
[----:B------:R-:W-:Y:S01]  /*1e5f0*/  MOV R7, R38 ;  /* 0x0000002600077202 */ /* 0x000fe20000000f00 */
[----:B------:R-:W-:Y:S02]  /*1e600*/  IMAD.MOV.U32 R6, RZ, RZ, R39 ;  /* 0x000000ffff067224 */ /* 0x000fe400078e0027 */
[----:B------:R-:W-:Y:S01]  /*1e610*/  HMMA.16816.F32.BF16 R36, R128, R40, R236 ;  /* 0x000000288024723c */ /* 0x000fe200000418ec */
[----:B------:R-:W-:Y:S01]  /*1e620*/  IMAD.MOV.U32 R92, RZ, RZ, R2 ;  /* 0x000000ffff5c7224 */ /* 0x000fe200078e0002 */
[----:B------:R-:W-:-:S05]  /*1e630*/  MOV R2, R55 ;  /* 0x0000003700027202 */ /* 0x000fca0000000f00 */
[----:B------:R-:W-:Y:S01]  /*1e640*/  IMAD.MOV.U32 R238, RZ, RZ, R91 ;  /* 0x000000ffffee7224 */ /* 0x000fe200078e005b */
[----:B------:R-:W-:Y:S01]  /*1e650*/  HMMA.16816.F32.BF16 R40, R128, R42, R192 ;  /* 0x0000002a8028723c */ /* 0x000fe200000418c0 */
[----:B------:R-:W-:Y:S01]  /*1e660*/  MOV R28, R52 ;  /* 0x00000034001c7202 */ /* 0x000fe20000000f00 */
[----:B------:R-:W-:-:S05]  /*1e670*/  IMAD.MOV.U32 R0, RZ, RZ, R54 ;  /* 0x000000ffff007224 */ /* 0x000fca00078e0036 */
[----:B------:R-:W-:Y:S01]  /*1e680*/  MOV R192, R63 ;  /* 0x0000003f00c07202 */ /* 0x000fe20000000f00 */
[----:B------:R-:W-:Y:S01]  /*1e690*/  IMAD.MOV.U32 R194, RZ, RZ, R61 ;  /* 0x000000ffffc27224 */ /* 0x000fe200078e003d */
[----:B------:R-:W-:Y:S02]  /*1e6a0*/  MOV R193, R62 ;  /* 0x0000003e00c17202 */ /* 0x000fe40000000f00 */
[----:B------:R-:W-:Y:S02]  /*1e6b0*/  MOV R195, R60 ;  /* 0x0000003c00c37202 */ /* 0x000fe40000000f00 */
[C---:B------:R-:W-:Y:S01]  /*1e6c0*/  HMMA.16816.F32.BF16 R60, R128.reuse, R64, R104 ;  /* 0x00000040803c723c */ /* 0x040fe20000041868 */
        /* <DEDUP_REMOVED lines=8> */
[----:B------:R-:W-:Y:S01]  /*1e750*/  IMAD.MOV.U32 R197, RZ, RZ, R88 ;  /* 0x000000ffffc57224 */ /* 0x000fe200078e0058 */
[----:B------:R-:W-:Y:S01]  /*1e760*/  MOV R196, R89 ;  /* 0x0000005900c47202 */ /* 0x000fe20000000f00 */
[----:B------:R-:W-:Y:S04]  /*1e770*/  LDSM.16.MT88.4 R96, [R211+0x15800] ;  /* 0x01580000d360783b */ /* 0x000fe80000004200 */
[----:B------:R-:W-:Y:S01]  /*1e780*/  MOV R186, R238 ;  /* 0x000000ee00ba7202 */ /* 0x000fe20000000f00 */
[----:B------:R-:W-:Y:S01]  /*1e790*/  IMAD.MOV.U32 R187, RZ, RZ, R30 ;  /* 0x000000ffffbb7224 */ /* 0x000fe200078e001e */
[----:B------:R-:W-:Y:S01]  /*1e7a0*/  HMMA.16816.F32.BF16 R52, R128, R56, R112 ;  /* 0x000000388034723c */ /* 0x000fe20000041870 */
[----:B------:R-:W-:Y:S01]  /*1e7b0*/  MOV R239, R90 ;  /* 0x0000005a00ef7202 */ /* 0x000fe20000000f00 */
[----:B------:R-:W-:Y:S01]  /*1e7c0*/  LDSM.16.MT88.4 R104, [R209+0x17800] ;  /* 0x01780000d168783b */ /* 0x000fe20000004200 */
[----:B------:R-:W-:-:S02]  /*1e7d0*/  FADD.FTZ R2, R2, R186 ;  /* 0x000000ba02027221 */ /* 0x000fc40000010000 */
[----:B------:R-:W-:Y:S01]  /*1e7e0*/  FADD.FTZ R0, R0, R187 ;  /* 0x000000bb00007221 */ /* 0x000fe20000010000 */
[----:B------:R-:W-:Y:S02]  /*1e7f0*/  LDSM.16.MT88.4 R88, [R212+0x15800] ;  /* 0x01580000d458783b */ /* 0x000fe40000004200 */
[----:B------:R-:W-:Y:S02]  /*1e800*/  HMMA.16816.F32.BF16 R56, R128, R58, R136 ;  /* 0x0000003a8038723c */ /* 0x000fe40000041888 */
[----:B------:R-:W-:Y:S05]  /*1e810*/  LDSM.16.MT88.4 R112, [R210+0x17800] ;  /* 0x01780000d270783b */ /* 0x000fea0000004200 */
[----:B------:R-:W-:-:S02]  /*1e820*/  MOV R136, R100 ;  /* 0x0000006400887202 */ /* 0x000fc40000000f00 */
[----:B------:R-:W-:Y:S01]  /*1e830*/  MOV R137, R102 ;  /* 0x0000006600897202 */ /* 0x000fe20000000f00 */
[----:B------:R-:W-:Y:S01]  /*1e840*/  IMAD.MOV.U32 R138, RZ, RZ, R4 ;  /* 0x000000ffff8a7224 */ /* 0x000fe200078e0004 */
[----:B------:R-:W-:Y:S01]  /*1e850*/  MOV R139, R5 ;  /* 0x00000005008b7202 */ /* 0x000fe20000000f00 */
[----:B------:R-:W-:Y:S01]  /*1e860*/  FADD.FTZ R2, R136, R2 ;  /* 0x0000000288027221 */ /* 0x000fe20000010000 */
[----:B--2---:R-:W-:Y:S01]  /*1e870*/  HMMA.16816.F32.BF16 R44, R128, R48, R120 ;  /* 0x00000030802c723c */ /* 0x004fe20000041878 */
[----:B------:R-:W-:Y:S01]  /*1e880*/  FADD.FTZ R0, R137, R0 ;  /* 0x0000000089007221 */ /* 0x000fe20000010000 */
[----:B------:R-:W-:Y:S01]  /*1e890*/  LDSM.16.MT88.4 R120, [R212+0x17800] ;  /* 0x01780000d478783b */ /* 0x000fe20000004200 */
[----:B------:R-:W-:Y:S02]  /*1e8a0*/  FADD.FTZ R2, R138, R2 ;  /* 0x000000028a027221 */ /* 0x000fe40000010000 */
[----:B------:R-:W-:-:S03]  /*1e8b0*/  FADD.FTZ R0, R139, R0 ;  /* 0x000000008b007221 */ /* 0x000fc60000010000 */
[C---:B------:R-:W-:Y:S07]  /*1e8c0*/  HMMA.16816.F32.BF16 R48, R128.reuse, R50, R188 ;  /* 0x000000328030723c */ /* 0x040fee00000418bc */
[----:B------:R-:W-:Y:S01]  /*1e8d0*/  MOV R188, R6 ;  /* 0x0000000600bc7202 */ /* 0x000fe20000000f00 */
[----:B------:R-:W-:Y:S01]  /*1e8e0*/  IMAD.MOV.U32 R189, RZ, RZ, R7 ;  /* 0x000000ffffbd7224 */ /* 0x000fe200078e0007 */
[----:B------:R-:W-:Y:S01]  /*1e8f0*/  HMMA.16816.F32.BF16 R140, R128, R144, R140 ;  /* 0x00000090808c723c */ /* 0x000fe2000004188c */
[----:B------:R-:W-:Y:S01]  /*1e900*/  MOV R190, R93 ;  /* 0x0000005d00be7202 */ /* 0x000fe20000000f00 */
[----:B------:R-:W-:Y:S01]  /*1e910*/  IMAD.MOV.U32 R191, RZ, RZ, R94 ;  /* 0x000000ffffbf7224 */ /* 0x000fe200078e005e */
[----:B------:R-:W-:Y:S01]  /*1e920*/  LDSM.16.MT88.4 R4, [R211+0x17800] ;  /* 0x01780000d304783b */ /* 0x000fe20000004200 */
[----:B------:R-:W-:-:S02]  /*1e930*/  FADD.FTZ R2, R188, R2 ;  /* 0x00000002bc027221 */ /* 0x000fc40000010000 */
[----:B------:R-:W-:Y:S02]  /*1e940*/  FADD.FTZ R0, R189, R0 ;  /* 0x00000000bd007221 */ /* 0x000fe40000010000 */
[----:B------:R-:W-:Y:S01]  /*1e950*/  HMMA.16816.F32.BF16 R144, R128, R146, R80 ;  /* 0x000000928090723c */ /* 0x000fe20000041850 */
[----:B------:R-:W2:Y:S01]  /*1e960*/  LDSM.16.MT88.4 R80, [R210+0x15800] ;  /* 0x01580000d250783b */ /* 0x000ea20000004200 */
[----:B------:R-:W-:Y:S02]  /*1e970*/  FADD.FTZ R2, R190, R2 ;  /* 0x00000002be027221 */ /* 0x000fe40000010000 */
[----:B------:R-:W-:-:S04]  /*1e980*/  FADD.FTZ R0, R191, R0 ;  /* 0x00000000bf007221 */ /* 0x000fc80000010000 */
[C---:B-1----:R-:W-:Y:S08]  /*1e990*/  HMMA.16816.F32.BF16 R68, R128.reuse, R72, R204 ;  /* 0x000000488044723c */ /* 0x042ff000000418cc */
[----:B------:R-:W-:Y:S07]  /*1e9a0*/  HMMA.16816.F32.BF16 R72, R128, R74, R192 ;  /* 0x0000004a8048723c */ /* 0x000fee00000418c0 */
[----:B------:R-:W-:-:S02]  /*1e9b0*/  MOV R192, R95 ;  /* 0x0000005f00c07202 */ /* 0x000fc40000000f00 */
[----:B------:R-:W-:Y:S02]  /*1e9c0*/  MOV R193, R84 ;  /* 0x0000005400c17202 */ /* 0x000fe40000000f00 */
[----:B------:R-:W-:Y:S01]  /*1e9d0*/  MOV R194, R86 ;  /* 0x0000005600c27202 */ /* 0x000fe20000000f00 */
[----:B------:R-:W-:Y:S01]  /*1e9e0*/  FADD.FTZ R2, R192, R2 ;  /* 0x00000002c0027221 */ /* 0x000fe20000010000 */
[----:B------:R-:W-:Y:S01]  /*1e9f0*/  MOV R195, R87 ;  /* 0x0000005700c37202 */ /* 0x000fe20000000f00 */
[----:B------:R-:W-:Y:S01]  /*1ea00*/  FADD.FTZ R0, R193, R0 ;  /* 0x00000000c1007221 */ /* 0x000fe20000010000 */
[----:B------:R-:W-:Y:S01]  /*1ea10*/  MOV R237, R92 ;  /* 0x0000005c00ed7202 */ /* 0x000fe20000000f00 */
[----:B------:R-:W-:Y:S02]  /*1ea20*/  IMAD.MOV.U32 R236, RZ, RZ, R85 ;  /* 0x000000ffffec7224 */ /* 0x000fe400078e0055 */
[----:B------:R-:W-:Y:S02]  /*1ea30*/  FADD.FTZ R2, R194, R2 ;  /* 0x00000002c2027221 */ /* 0x000fe40000010000 */
[----:B------:R-:W-:Y:S01]  /*1ea40*/  FADD.FTZ R0, R195, R0 ;  /* 0x00000000c3007221 */ /* 0x000fe20000010000 */
[----:B------:R-:W-:Y:S01]  /*1ea50*/  MOV R238, R103 ;  /* 0x0000006700ee7202 */ /* 0x000fe20000000f00 */
[----:B------:R-:W-:-:S02]  /*1ea60*/  FADD.FTZ R2, R236, R2 ;  /* 0x00000002ec027221 */ /* 0x000fc40000010000 */
[----:B------:R-:W-:Y:S02]  /*1ea70*/  FADD.FTZ R0, R237, R0 ;  /* 0x00000000ed007221 */ /* 0x000fe40000010000 */
[----:B------:R-:W-:Y:S02]  /*1ea80*/  FADD.FTZ R2, R238, R2 ;  /* 0x00000002ee027221 */ /* 0x000fe40000010000 */
[----:B------:R-:W-:Y:S02]  /*1ea90*/  FADD.FTZ R0, R239, R0 ;  /* 0x00000000ef007221 */ /* 0x000fe40000010000 */
[----:B------:R-:W-:Y:S02]  /*1eaa0*/  FADD.FTZ R2, R196, R2 ;  /* 0x00000002c4027221 */ /* 0x000fe40000010000 */
[----:B------:R-:W-:Y:S02]  /*1eab0*/  FADD.FTZ R0, R197, R0 ;  /* 0x00000000c5007221 */ /* 0x000fe40000010000 */
[----:B------:R-:W-:-:S02]  /*1eac0*/  FADD.FTZ R2, R198, R2 ;  /* 0x00000002c6027221 */ /* 0x000fc40000010000 */
[----:B------:R-:W-:Y:S02]  /*1ead0*/  FADD.FTZ R0, R199, R0 ;  /* 0x00000000c7007221 */ /* 0x000fe40000010000 */
[----:B------:R-:W-:Y:S02]  /*1eae0*/  FADD.FTZ R2, R28, R2 ;  /* 0x000000021c027221 */ /* 0x000fe40000010000 */
[----:B------:R-:W-:Y:S01]  /*1eaf0*/  FADD.FTZ R0, R248, R0 ;  /* 0x00000000f8007221 */ /* 0x000fe20000010000 */
[----:B------:R-:W-:Y:S01]  /*1eb00*/  MOV R30, R31 ;  /* 0x0000001f001e7202 */ /* 0x000fe20000000f00 */
[----:B------:R-:W-:Y:S02]  /*1eb10*/  FADD.FTZ R248, R29, R2 ;  /* 0x000000021df87221 */ /* 0x000fe40000010000 */
[----:B------:R-:W-:Y:S01]  /*1eb20*/  FADD.FTZ R0, R132, R0 ;  /* 0x0000000084007221 */ /* 0x000fe20000010000 */
[----:B--2---:R-:W-:Y:S01]  /*1eb30*/  HMMA.16816.F32.BF16 R76, R128, R80, R76 ;  /* 0x00000050804c723c */ /* 0x004fe2000004184c */
[----:B------:R-:W-:-:S02]  /*1eb40*/  IMAD.MOV.U32 R31, RZ, RZ, R101 ;  /* 0x000000ffff1f7224 */ /* 0x000fc400078e0065 */
[----:B------:R-:W-:Y:S02]  /*1eb50*/  FADD.FTZ R248, R30, R248 ;  /* 0x000000f81ef87221 */ /* 0x000fe40000010000 */
[----:B------:R-:W-:-:S03]  /*1eb60*/  FADD.FTZ R0, R3, R0 ;  /* 0x0000000003007221 */ /* 0x000fc60000010000 */
[----:B------:R-:W-:Y:S01]  /*1eb70*/  HMMA.16816.F32.BF16 R84, R128, R88, R200 ;  /* 0x000000588054723c */ /* 0x000fe200000418c8 */
[----:B------:R-:W-:Y:S02]  /*1eb80*/  FADD.FTZ R248, R31, R248 ;  /* 0x000000f81ff87221 */ /* 0x000fe40000010000 */
[----:B------:R-:W-:-:S05]  /*1eb90*/  FADD.FTZ R249, R249, R0 ;  /* 0x00000000f9f97221 */ /* 0x000fca0000010000 */
        /* <DEDUP_REMOVED lines=11> */
[----:B------:R-:W-:Y:S01]  /*1ec50*/  HMMA.16816.F32.BF16 R128, R128, R6, R8 ;  /* 0x000000068080723c */ /* 0x000fe20000041808 */
[----:B------:R-:W-:Y:S07]  /*1ec60*/  @!P5 BRA `(.L_x_5094) ;  /* 0x000050400000d947 */ /* 0x000fee0003800000 */
[----:B------:R-:W2:Y:S04]  /*1ec70*/  LDL.LU R28, [R1+0x18] ;  /* 0x00001800011c7983 */ /* 0x000ea80000300800 */
[----:B------:R-:W3:Y:S04]  /*1ec80*/  LDL.LU R29, [R1+0x20] ;  /* 0x00002000011d7983 */ /* 0x000ee80000300800 */
[----:B------:R-:W4:Y:S04]  /*1ec90*/  LDL R30, [R1+0x24] ;  /* 0x00002400011e7983 */ /* 0x000f280000100800 */
[----:B------:R-:W4:Y:S01]  /*1eca0*/  LDL.LU R31, [R1+0x4] ;  /* 0x00000400011f7983 */ /* 0x000f220000300800 */
[----:B------:R-:W-:-:S02]  /*1ecb0*/  IMAD.MOV.U32 R137, RZ, RZ, R134 ;  /* 0x000000ffff897224 */ /* 0x000fc400078e0086 */
[----:B------:R-:W-:Y:S01]  /*1ecc0*/  IMAD.MOV.U32 R136, RZ, RZ, R135 ;  /* 0x000000ffff887224 */ /* 0x000fe200078e0087 */
[----:B------:R-:W1:Y:S02]  /*1ecd0*/  S2R R0, SR_TID.X ;  /* 0x0000000000007919 */ /* 0x000e640000002100 */
[----:B-1----:R-:W-:-:S05]  /*1ece0*/  LOP3.LUT R0, R0, 0x3, RZ, 0xc0, !PT ;  /* 0x0000000300007812 */ /* 0x002fca00078ec0ff */
[----:B--2---:R-:W-:Y:S01]  /*1ecf0*/  IMAD R0, R0, -0x2, R28 ;  /* 0xfffffffe00007824 */ /* 0x004fe200078e021c */
[----:B---3--:R-:W-:-:S04]  /*1ed00*/  IADD3 R238, R29, -0x2, RZ ;  /* 0xfffffffe1dee7810 */ /* 0x008fc80007ffe0ff */
[----:B----4-:R-:W-:-:S05]  /*1ed10*/  IADD3 R0, R31, R0, -R30 ;  /* 0x000000001f007210 */ /* 0x010fca0007ffe81e */
[----:B------:R1:W-:Y:S02]  /*1ed20*/  STL [R1], R0 ;  /* 0x0000000001007387 */ /* 0x0003e40000100800 */
.L_x_5103:
        /* <DEDUP_REMOVED lines=18> */
[-C--:B-12---:R-:W-:Y:S02]  /*1ee50*/  IABS R0, R2.reuse ;  /* 0x0000000200007213 */ /* 0x086fe40000000000 */
[-C--:B------:R-:W-:Y:S02]  /*1ee60*/  IABS R7, R2.reuse ;  /* 0x0000000200077213 */ /* 0x080fe40000000000 */
[----:B------:R-:W1:Y:S01]  /*1ee70*/  I2F.RP R4, R0 ;  /* 0x0000000000047306 */ /* 0x000e620000209400 */
[-C--:B------:R-:W-:Y:S02]  /*1ee80*/  LOP3.LUT R10, R10, R2.reuse, RZ, 0x3c, !PT ;  /* 0x000000020a0a7212 */ /* 0x080fe400078e3cff */
[----:B------:R-:W-:Y:S01]  /*1ee90*/  IMAD.MOV R7, RZ, RZ, -R7 ;  /* 0x000000ffff077224 */ /* 0x000fe200078e0a07 */
[----:B------:R-:W-:Y:S02]  /*1eea0*/  LOP3.LUT R8, R8, R2, RZ, 0x3c, !PT ;  /* 0x0000000208087212 */ /* 0x000fe400078e3cff */
[----:B------:R-:W-:Y:S02]  /*1eeb0*/  ISETP.GE.AND P2, PT, R10, RZ, PT ;  /* 0x000000ff0a00720c */ /* 0x000fe40003f46270 */
[----:B------:R-:W-:Y:S02]  /*1eec0*/  ISETP.GE.AND P0, PT, R8, RZ, PT ;  /* 0x000000ff0800720c */ /* 0x000fe40003f06270 */
        /* <DEDUP_REMOVED lines=33> */
[----:B------:R1:W3:Y:S02]  /*1f0e0*/  LD.E R10, [R8.64] ;  /* 0x00000004080a7980 */ /* 0x0002e4000c101900 */
[----:B------:R-:W-:Y:S02]  /*1f0f0*/  IMAD R2, R2, R0, -0x40 ;  /* 0xffffffc002027424 */ /* 0x000fe400078e0200 */
[----:B-1----:R1:W3:Y:S03]  /*1f100*/  LD.E R9, [R6.64] ;  /* 0x0000000406097980 */ /* 0x0022e6000c101900 */
[----:B------:R-:W-:Y:S01]  /*1f110*/  SHF.R.S32.HI R8, RZ, 0x1f, R2 ;  /* 0x0000001fff087819 */ /* 0x000fe20000011402 */
[----:B-1----:R-:W4:Y:S01]  /*1f120*/  LD.E.64 R6, [R134.64+0x28] ;  /* 0x0000280486067980 */ /* 0x002f22000c101b00 */
[-C--:B--2---:R-:W-:Y:S02]  /*1f130*/  IMAD R0, R5, R2.reuse, RZ ;  /* 0x0000000205007224 */ /* 0x084fe400078e02ff */
[C---:B------:R-:W-:Y:S04]  /*1f140*/  IMAD.WIDE.U32 R2, R4.reuse, R2, RZ ;  /* 0x0000000204027225 */ /* 0x040fe800078e00ff */
[----:B------:R-:W-:Y:S04]  /*1f150*/  IMAD R4, R4, R8, R0 ;  /* 0x0000000804047224 */ /* 0x000fe800078e0200 */
[----:B------:R-:W-:Y:S02]  /*1f160*/  IMAD.IADD R3, R3, 0x1, R4 ;  /* 0x0000000103037824 */ /* 0x000fe400078e0204 */
[----:B---3--:R-:W-:Y:S05]  /*1f170*/  IMAD.IADD R9, R10, 0x1, -R9 ;  /* 0x000000010a097824 */ /* 0x008fea00078e0a09 */
[----:B------:R-:W-:Y:S01]  /*1f180*/  SHF.R.S32.HI R0, RZ, 0x1f, R9 ;  /* 0x0000001fff007819 */ /* 0x000fe20000011409 */
[----:B----4-:R-:W-:Y:S02]  /*1f190*/  IMAD R4, R7, R9, RZ ;  /* 0x0000000907047224 */ /* 0x010fe400078e02ff */
[----:B------:R-:W-:Y:S04]  /*1f1a0*/  IMAD.WIDE.U32 R2, R9, R6, R2 ;  /* 0x0000000609027225 */ /* 0x000fe800078e0002 */
[----:B------:R-:W-:Y:S04]  /*1f1b0*/  IMAD R4, R6, R0, R4 ;  /* 0x0000000006047224 */ /* 0x000fe800078e0204 */
[----:B------:R-:W-:Y:S02]  /*1f1c0*/  IMAD.IADD R4, R3, 0x1, R4 ;  /* 0x0000000103047824 */ /* 0x000fe400078e0204 */
[----:B------:R-:W-:Y:S01]  /*1f1d0*/  IMAD.MOV.U32 R3, RZ, RZ, R2 ;  /* 0x000000ffff037224 */ /* 0x000fe200078e0002 */
[----:B------:R-:W-:-:S05]  /*1f1e0*/  BRA `(.L_x_5097) ;  /* 0x0000004000007947 */ /* 0x000fca0003800000 */
.L_x_5096:
[----:B------:R-:W-:Y:S02]  /*1f1f0*/  ULDC.64 UR4, c[0x0][0x118] ;  /* 0x0000460000047ab9 */ /* 0x000fe40000000a00 */
[----:B------:R-:W2:Y:S02]  /*1f200*/  LD.E R3, [R134.64+0x40] ;  /* 0x0000400486037980 */ /* 0x000ea4000c101900 */
[----:B--2---:R-:W-:Y:S04]  /*1f210*/  LEA R3, -R3, RZ, 0x6 ;  /* 0x000000ff03037211 */ /* 0x004fe800078e31ff */
[----:B------:R-:W-:Y:S02]  /*1f220*/  SHF.R.S32.HI R4, RZ, 0x1f, R3 ;  /* 0x0000001fff047819 */ /* 0x000fe40000011403 */
.L_x_5097:
[----:B------:R-:W-:Y:S05]  /*1f230*/  BSYNC B0 ;  /* 0x0000000000007941 */ /* 0x000fea0003800000 */
.L_x_5095:
[C---:B------:R-:W-:Y:S01]  /*1f240*/  LOP3.LUT P6, RZ, R244.reuse, 0x1, RZ, 0xc0, !PT ;  /* 0x00000001f4ff7812 */ /* 0x040fe200078cc0ff */
[----:B------:R-:W-:Y:S01]  /*1f250*/  ULDC.64 UR4, c[0x0][0x118] ;  /* 0x0000460000047ab9 */ /* 0x000fe20000000a00 */
[C---:B------:R-:W-:Y:S01]  /*1f260*/  LOP3.LUT P4, RZ, R244.reuse, 0x4, RZ, 0xc0, !PT ;  /* 0x00000004f4ff7812 */ /* 0x040fe2000788c0ff */
[----:B------:R-:W-:Y:S01]  /*1f270*/  BSSY B1, `(.L_x_5098) ;  /* 0x000024f000017945 */ /* 0x000fe20003800000 */
[C---:B------:R-:W-:Y:S02]  /*1f280*/  LOP3.LUT P5, RZ, R244.reuse, 0x2, RZ, 0xc0, !PT ;  /* 0x00000002f4ff7812 */ /* 0x040fe400078ac0ff */
[C---:B------:R-:W-:Y:S02]  /*1f290*/  IADD3 R2, P1, R3.reuse, R251, RZ ;  /* 0x000000fb03027210 */ /* 0x040fe40007f3e0ff */
[----:B------:R-:W-:Y:S02]  /*1f2a0*/  LOP3.LUT P3, RZ, R244, 0x8, RZ, 0xc0, !PT ;  /* 0x00000008f4ff7812 */ /* 0x000fe4000786c0ff */
[C---:B------:R-:W-:Y:S01]  /*1f2b0*/  LEA R236, P0, R3.reuse, R243, 0x1 ;  /* 0x000000f303ec7211 */ /* 0x040fe200078008ff */
[----:B------:R-:W-:Y:S01]  /*1f2c0*/  IMAD.X R5, R4, 0x1, R252, P1 ;  /* 0x0000000104057824 */ /* 0x000fe200008e06fc */
[C---:B-1----:R-:W-:Y:S02]  /*1f2d0*/  IADD3 R0, P2, R2.reuse, R251, RZ ;  /* 0x000000fb02007210 */ /* 0x042fe40007f5e0ff */
        /* <DEDUP_REMOVED lines=34> */
[-C--:B------:R-:W-:Y:S01]  /*1f500*/  @P5 MOV R2, R236.reuse ;  /* 0x000000ec00025202 */ /* 0x080fe20000000f00 */
[--C-:B------:R-:W-:Y:S01]  /*1f510*/  IMAD.MOV.U32 R242, RZ, RZ, R237.reuse ;  /* 0x000000fffff27224 */ /* 0x100fe200078e00ed */
[----:B------:R-:W-:Y:S02]  /*1f520*/  ISETP.GE.AND P0, PT, R238, 0x1, PT ;  /* 0x00000001ee00780c */ /* 0x000fe40003f06270 */
[-C--:B------:R-:W-:Y:S01]  /*1f530*/  MOV R243, R236.reuse ;  /* 0x000000ec00f37202 */ /* 0x080fe20000000f00 */
        /* <DEDUP_REMOVED lines=12> */
[----:B--2---:R-:W-:Y:S01]  /*1f600*/  @P3 MOV R2, R236 ;  /* 0x000000ec00023202 */ /* 0x004fe20000000f00 */
[----:B------:R-:W-:Y:S05]  /*1f610*/  @P3 IMAD.MOV.U32 R3, RZ, RZ, R237 ;  /* 0x000000ffff033224 */ /* 0x000fea00078e00ed */
        /* <DEDUP_REMOVED lines=65> */
[----:B-----5:R-:W-:Y:S05]  /*1fa30*/  LDSM.16.M88.4 R32, [R215] ;  /* 0x00000000d720783b */ /* 0x020fea0000000200 */
[----:B-1----:R-:W2:Y:S05]  /*1fa40*/  LDSM.16.M88.4 R8, [R208+0x8000] ;  /* 0x00800000d008783b */ /* 0x002eaa0000000200 */
[----:B------:R-:W1:Y:S05]  /*1fa50*/  LDSM.16.M88.4 R16, [R208+0x8800] ;  /* 0x00880000d010783b */ /* 0x000e6a0000000200 */
[----:B---3--:R-:W4:Y:S05]  /*1fa60*/  LDSM.16.M88.4 R24, [R208+0x9000] ;  /* 0x00900000d018783b */ /* 0x008f2a0000000200 */
[----:B------:R-:W0:Y:S05]  /*1fa70*/  LDGDEPBAR ;  /* 0x00000000000079af */ /* 0x000e2a0000000000 */
[----:B------:R-:W3:Y:S05]  /*1fa80*/  LDSM.16.M88.4 R172, [R208+0x9800] ;  /* 0x00980000d0ac783b */ /* 0x000eea0000000200 */
[----:B------:R-:W-:Y:S05]  /*1fa90*/  LDSM.16.M88.4 R176, [R216] ;  /* 0x00000000d8b0783b */ /* 0x000fea0000000200 */
[----:B------:R-:W3:Y:S05]  /*1faa0*/  LDSM.16.M88.4 R180, [R219] ;  /* 0x00000000dbb4783b */ /* 0x000eea0000000200 */
[----:B------:R-:W3:Y:S01]  /*1fab0*/  LDSM.16.M88.4 R184, [R234] ;  /* 0x00000000eab8783b */ /* 0x000ee20000000200 */
[C---:B--2---:R-:W-:Y:S04]  /*1fac0*/  HMMA.16816.F32.BF16 R4, R32.reuse, R8, RZ ;  /* 0x000000082004723c */ /* 0x044fe800000418ff */
[----:B------:R-:W3:Y:S05]  /*1fad0*/  LDSM.16.M88.4 R188, [R233] ;  /* 0x00000000e9bc783b */ /* 0x000eea0000000200 */
[----:B------:R-:W3:Y:S01]  /*1fae0*/  LDSM.16.M88.4 R192, [R232] ;  /* 0x00000000e8c0783b */ /* 0x000ee20000000200 */
[C---:B------:R-:W-:Y:S04]  /*1faf0*/  HMMA.16816.F32.BF16 R8, R32.reuse, R10, RZ ;  /* 0x0000000a2008723c */ /* 0x040fe800000418ff */
[----:B------:R-:W-:Y:S04]  /*1fb00*/  LDSM.16.M88.4 R196, [R218] ;  /* 0x00000000dac4783b */ /* 0x000fe80000000200 */
[C---:B-1----:R-:W-:Y:S01]  /*1fb10*/  HMMA.16816.F32.BF16 R12, R32.reuse, R16, RZ ;  /* 0x00000010200c723c */ /* 0x042fe200000418ff */
[----:B------:R-:W1:Y:S05]  /*1fb20*/  LDSM.16.M88.4 R200, [R214+0x8000] ;  /* 0x00800000d6c8783b */ /* 0x000e6a0000000200 */
[----:B------:R-:W1:Y:S02]  /*1fb30*/  LDSM.16.M88.4 R204, [R214+0x8800] ;  /* 0x00880000d6cc783b */ /* 0x000e640000000200 */
[C---:B------:R-:W-:Y:S03]  /*1fb40*/  HMMA.16816.F32.BF16 R16, R32.reuse, R18, RZ ;  /* 0x000000122010723c */ /* 0x040fe600000418ff */
[----:B------:R-:W2:Y:S05]  /*1fb50*/  LD.E R0, [R134.64+0x18c] ;  /* 0x00018c0486007980 */ /* 0x000eaa000c101900 */
[C---:B----4-:R-:W-:Y:S08]  /*1fb60*/  HMMA.16816.F32.BF16 R20, R32.reuse, R24, RZ ;  /* 0x000000182014723c */ /* 0x050ff000000418ff */
[C---:B------:R-:W-:Y:S08]  /*1fb70*/  HMMA.16816.F32.BF16 R24, R32.reuse, R26, RZ ;  /* 0x0000001a2018723c */ /* 0x040ff000000418ff */
[C---:B---3--:R-:W-:Y:S08]  /*1fb80*/  HMMA.16816.F32.BF16 R28, R32.reuse, R172, RZ ;  /* 0x000000ac201c723c */ /* 0x048ff000000418ff */
[----:B------:R-:W-:Y:S01]  /*1fb90*/  HMMA.16816.F32.BF16 R32, R32, R174, RZ ;  /* 0x000000ae2020723c */ /* 0x000fe200000418ff */
[----:B------:R-:W3:Y:S07]  /*1fba0*/  LDSM.16.M88.4 R172, [R214+0x9000] ;  /* 0x00900000d6ac783b */ /* 0x000eee0000000200 */
[C---:B------:R-:W-:Y:S08]  /*1fbb0*/  HMMA.16816.F32.BF16 R4, R176.reuse, R180, R4 ;  /* 0x000000b4b004723c */ /* 0x040ff00000041804 */
[C---:B------:R-:W-:Y:S01]  /*1fbc0*/  HMMA.16816.F32.BF16 R8, R176.reuse, R182, R8 ;  /* 0x000000b6b008723c */ /* 0x040fe20000041808 */
[----:B------:R-:W4:Y:S07]  /*1fbd0*/  LDSM.16.M88.4 R180, [R214+0x9800] ;  /* 0x00980000d6b4783b */ /* 0x000f2e0000000200 */
        /* <DEDUP_REMOVED lines=8> */
[----:B------:R-:W4:Y:S05]  /*1fc60*/  LDSM.16.M88.4 R176, [R213+0x800] ;  /* 0x00080000d5b0783b */ /* 0x000f2a0000000200 */
[----:B------:R-:W4:Y:S02]  /*1fc70*/  LDSM.16.M88.4 R192, [R213+0x1000] ;  /* 0x00100000d5c0783b */ /* 0x000f240000000200 */
        /* <DEDUP_REMOVED lines=10> */
[----:B------:R-:W-:Y:S01]  /*1fd20*/  HMMA.16816.F32.BF16 R32, R196, R182, R32 ;  /* 0x000000b6c420723c */ /* 0x000fe20000041820 */
[----:B------:R-:W3:Y:S05]  /*1fd30*/  LDSM.16.M88.4 R180, [R208+0xa800] ;  /* 0x00a80000d0b4783b */ /* 0x000eea0000000200 */
[----:B------:R-:W4:Y:S02]  /*1fd40*/  LDSM.16.M88.4 R196, [R208+0xb000] ;  /* 0x00b00000d0c4783b */ /* 0x000f240000000200 */
[C---:B------:R-:W-:Y:S08]  /*1fd50*/  HMMA.16816.F32.BF16 R4, R184.reuse, R188, R4 ;  /* 0x000000bcb804723c */ /* 0x040ff00000041804 */
[C---:B------:R-:W-:Y:S01]  /*1fd60*/  HMMA.16816.F32.BF16 R8, R184.reuse, R190, R8 ;  /* 0x000000beb808723c */ /* 0x040fe20000041808 */
[----:B------:R-:W3:Y:S07]  /*1fd70*/  LDSM.16.M88.4 R188, [R208+0xb800] ;  /* 0x00b80000d0bc783b */ /* 0x000eee0000000200 */
[C---:B------:R-:W-:Y:S08]  /*1fd80*/  HMMA.16816.F32.BF16 R12, R184.reuse, R176, R12 ;  /* 0x000000b0b80c723c */ /* 0x040ff0000004180c */
[C---:B------:R-:W-:Y:S01]  /*1fd90*/  HMMA.16816.F32.BF16 R16, R184.reuse, R178, R16 ;  /* 0x000000b2b810723c */ /* 0x040fe20000041810 */
[----:B------:R-:W-:Y:S07]  /*1fda0*/  LDSM.16.M88.4 R176, [R231] ;  /* 0x00000000e7b0783b */ /* 0x000fee0000000200 */
[C---:B------:R-:W-:Y:S08]  /*1fdb0*/  HMMA.16816.F32.BF16 R20, R184.reuse, R192, R20 ;  /* 0x000000c0b814723c */ /* 0x040ff00000041814 */
[C---:B------:R-:W-:Y:S01]  /*1fdc0*/  HMMA.16816.F32.BF16 R24, R184.reuse, R194, R24 ;  /* 0x000000c2b818723c */ /* 0x040fe20000041818 */
[----:B------:R-:W-:Y:S07]  /*1fdd0*/  LDSM.16.M88.4 R192, [R229] ;  /* 0x00000000e5c0783b */ /* 0x000fee0000000200 */
[C---:B-1----:R-:W-:Y:S08]  /*1fde0*/  HMMA.16816.F32.BF16 R28, R184.reuse, R172, R28 ;  /* 0x000000acb81c723c */ /* 0x042ff0000004181c */
[----:B------:R-:W-:Y:S01]  /*1fdf0*/  HMMA.16816.F32.BF16 R32, R184, R174, R32 ;  /* 0x000000aeb820723c */ /* 0x000fe20000041820 */
[----:B------:R-:W1:Y:S05]  /*1fe00*/  LDSM.16.M88.4 R172, [R216+0x2000] ;  /* 0x00200000d8ac783b */ /* 0x000e6a0000000200 */
[----:B------:R-:W1:Y:S02]  /*1fe10*/  LDSM.16.M88.4 R184, [R230] ;  /* 0x00000000e6b8783b */ /* 0x000e640000000200 */
[C---:B------:R-:W-:Y:S08]  /*1fe20*/  HMMA.16816.F32.BF16 R4, R200.reuse, R204, R4 ;  /* 0x000000ccc804723c */ /* 0x040ff00000041804 */
[C---:B------:R-:W-:Y:S01]  /*1fe30*/  HMMA.16816.F32.BF16 R8, R200.reuse, R206, R8 ;  /* 0x000000cec808723c */ /* 0x040fe20000041808 */
[----:B------:R-:W1:Y:S07]  /*1fe40*/  LDSM.16.M88.4 R204, [R228] ;  /* 0x00000000e4cc783b */ /* 0x000e6e0000000200 */
[C---:B---3--:R-:W-:Y:S08]  /*1fe50*/  HMMA.16816.F32.BF16 R12, R200.reuse, R180, R12 ;  /* 0x000000b4c80c723c */ /* 0x048ff0000004180c */
[C---:B------:R-:W-:Y:S01]  /*1fe60*/  HMMA.16816.F32.BF16 R16, R200.reuse, R182, R16 ;  /* 0x000000b6c810723c */ /* 0x040fe20000041810 */
[----:B------:R-:W-:Y:S07]  /*1fe70*/  LDSM.16.M88.4 R180, [R218+0x2000] ;  /* 0x00200000dab4783b */ /* 0x000fee0000000200 */
[C---:B----4-:R-:W-:Y:S08]  /*1fe80*/  HMMA.16816.F32.BF16 R20, R200.reuse, R196, R20 ;  /* 0x000000c4c814723c */ /* 0x050ff00000041814 */
[C---:B------:R-:W-:Y:S01]  /*1fe90*/  HMMA.16816.F32.BF16 R24, R200.reuse, R198, R24 ;  /* 0x000000c6c818723c */ /* 0x040fe20000041818 */
[----:B------:R-:W3:Y:S07]  /*1fea0*/  LDSM.16.M88.4 R196, [R214+0xa000] ;  /* 0x00a00000d6c4783b */ /* 0x000eee0000000200 */
[C---:B------:R-:W-:Y:S08]  /*1feb0*/  HMMA.16816.F32.BF16 R28, R200.reuse, R188, R28 ;  /* 0x000000bcc81c723c */ /* 0x040ff0000004181c */
[----:B------:R-:W-:Y:S01]  /*1fec0*/  HMMA.16816.F32.BF16 R32, R200, R190, R32 ;  /* 0x000000bec820723c */ /* 0x000fe20000041820 */
[----:B------:R-:W4:Y:S05]  /*1fed0*/  LDSM.16.M88.4 R188, [R214+0xa800] ;  /* 0x00a80000d6bc783b */ /* 0x000f2a0000000200 */
[----:B------:R-:W-:Y:S02]  /*1fee0*/  LDSM.16.M88.4 R200, [R213+0x3000] ;  /* 0x00300000d5c8783b */ /* 0x000fe40000000200 */
[C---:B-1----:R-:W-:Y:S08]  /*1fef0*/  HMMA.16816.F32.BF16 R4, R172.reuse, R176, R4 ;  /* 0x000000b0ac04723c */ /* 0x042ff00000041804 */
[C---:B------:R-:W-:Y:S01]  /*1ff00*/  HMMA.16816.F32.BF16 R8, R172.reuse, R178, R8 ;  /* 0x000000b2ac08723c */ /* 0x040fe20000041808 */
[----:B------:R-:W1:Y:S07]  /*1ff10*/  LDSM.16.M88.4 R176, [R214+0xb000] ;  /* 0x00b00000d6b0783b */ /* 0x000e6e0000000200 */
[C---:B------:R-:W-:Y:S08]  /*1ff20*/  HMMA.16816.F32.BF16 R12, R172.reuse, R184, R12 ;  /* 0x000000b8ac0c723c */ /* 0x040ff0000004180c */
[C---:B------:R-:W-:Y:S01]  /*1ff30*/  HMMA.16816.F32.BF16 R16, R172.reuse, R186, R16 ;  /* 0x000000baac10723c */ /* 0x040fe20000041810 */
[----:B------:R-:W1:Y:S07]  /*1ff40*/  LDSM.16.M88.4 R184, [R214+0xb800] ;  /* 0x00b80000d6b8783b */ /* 0x000e6e0000000200 */
[C---:B------:R-:W-:Y:S08]  /*1ff50*/  HMMA.16816.F32.BF16 R20, R172.reuse, R192, R20 ;  /* 0x000000c0ac14723c */ /* 0x040ff00000041814 */
[C---:B------:R-:W-:Y:S01]  /*1ff60*/  HMMA.16816.F32.BF16 R24, R172.reuse, R194, R24 ;  /* 0x000000c2ac18723c */ /* 0x040fe20000041818 */
[----:B------:R-:W-:Y:S07]  /*1ff70*/  LDSM.16.M88.4 R192, [R213+0x2000] ;  /* 0x00200000d5c0783b */ /* 0x000fee0000000200 */
[C---:B------:R-:W-:Y:S08]  /*1ff80*/  HMMA.16816.F32.BF16 R28, R172.reuse, R204, R28 ;  /* 0x000000ccac1c723c */ /* 0x040ff0000004181c */
[----:B------:R-:W-:Y:S01]  /*1ff90*/  HMMA.16816.F32.BF16 R32, R172, R206, R32 ;  /* 0x000000ceac20723c */ /* 0x000fe20000041820 */
[----:B------:R-:W2:Y:S05]  /*1ffa0*/  LDSM.16.M88.4 R172, [R217+0x2000] ;  /* 0x00200000d9ac783b */ /* 0x000eaa0000000200 */
[----:B------:R-:W-:Y:S02]  /*1ffb0*/  LDSM.16.M88.4 R204, [R213+0x3800] ;  /* 0x00380000d5cc783b */ /* 0x000fe40000000200 */
        /* <DEDUP_REMOVED lines=8> */
[----:B------:R-:W-:Y:S07]  /*20040*/  LDSM.16.M88.4 R176, [R215+0x4000] ;  /* 0x00400000d7b0783b */ /* 0x000fee0000000200 */
[C---:B------:R-:W-:Y:S08]  /*20050*/  HMMA.16816.F32.BF16 R28, R180.reuse, R184, R28 ;  /* 0x000000b8b41c723c */ /* 0x040ff0000004181c */
[----:B------:R-:W-:Y:S01]  /*20060*/  HMMA.16816.F32.BF16 R32, R180, R186, R32 ;  /* 0x000000bab420723c */ /* 0x000fe20000041820 */
[----:B------:R-:W1:Y:S05]  /*20070*/  LDSM.16.M88.4 R180, [R208+0xc000] ;  /* 0x00c00000d0b4783b */ /* 0x000e6a0000000200 */
[----:B------:R-:W4:Y:S02]  /*20080*/  LDSM.16.M88.4 R184, [R208+0xc800] ;  /* 0x00c80000d0b8783b */ /* 0x000f240000000200 */
        /* <DEDUP_REMOVED lines=8> */
[----:B------:R-:W3:Y:S07]  /*20110*/  LDSM.16.M88.4 R200, [R227] ;  /* 0x00000000e3c8783b */ /* 0x000eee0000000200 */
[C---:B------:R-:W-:Y:S08]  /*20120*/  HMMA.16816.F32.BF16 R28, R172.reuse, R204, R28 ;  /* 0x000000ccac1c723c */ /* 0x040ff0000004181c */
[----:B------:R-:W-:Y:S01]  /*20130*/  HMMA.16816.F32.BF16 R32, R172, R206, R32 ;  /* 0x000000ceac20723c */ /* 0x000fe20000041820 */
[----:B------:R-:W2:Y:S05]  /*20140*/  LDSM.16.M88.4 R172, [R226] ;  /* 0x00000000e2ac783b */ /* 0x000eaa0000000200 */
[----:B------:R-:W-:Y:S02]  /*20150*/  LDSM.16.M88.4 R204, [R224] ;  /* 0x00000000e0cc783b */ /* 0x000fe40000000200 */
[C---:B-1----:R-:W-:Y:S08]  /*20160*/  HMMA.16816.F32.BF16 R4, R176.reuse, R180, R4 ;  /* 0x000000b4b004723c */ /* 0x042ff00000041804 */
[C---:B------:R-:W-:Y:S01]  /*20170*/  HMMA.16816.F32.BF16 R8, R176.reuse, R182, R8 ;  /* 0x000000b6b008723c */ /* 0x040fe20000041808 */
[----:B------:R-:W1:Y:S07]  /*20180*/  LDSM.16.M88.4 R180, [R225] ;  /* 0x00000000e1b4783b */ /* 0x000e6e0000000200 */
[C---:B----4-:R-:W-:Y:S08]  /*20190*/  HMMA.16816.F32.BF16 R12, R176.reuse, R184, R12 ;  /* 0x000000b8b00c723c */ /* 0x050ff0000004180c */
[C---:B------:R-:W-:Y:S01]  /*201a0*/  HMMA.16816.F32.BF16 R16, R176.reuse, R186, R16 ;  /* 0x000000bab010723c */ /* 0x040fe20000041810 */
[----:B------:R-:W-:Y:S07]  /*201b0*/  LDSM.16.M88.4 R184, [R214+0xc000] ;  /* 0x00c00000d6b8783b */ /* 0x000fee0000000200 */
[C---:B------:R-:W-:Y:S08]  /*201c0*/  HMMA.16816.F32.BF16 R20, R176.reuse, R188, R20 ;  /* 0x000000bcb014723c */ /* 0x040ff00000041814 */
[C---:B------:R-:W-:Y:S01]  /*201d0*/  HMMA.16816.F32.BF16 R24, R176.reuse, R190, R24 ;  /* 0x000000beb018723c */ /* 0x040fe20000041818 */
[----:B------:R-:W-:Y:S07]  /*201e0*/  LDSM.16.M88.4 R188, [R214+0xc800] ;  /* 0x00c80000d6bc783b */ /* 0x000fee0000000200 */
[C---:B--2---:R-:W-:Y:S08]  /*201f0*/  HMMA.16816.F32.BF16 R28, R176.reuse, R192, R28 ;  /* 0x000000c0b01c723c */ /* 0x044ff0000004181c */
[----:B------:R-:W-:Y:S01]  /*20200*/  HMMA.16816.F32.BF16 R32, R176, R194, R32 ;  /* 0x000000c2b020723c */ /* 0x000fe20000041820 */
[----:B------:R-:W2:Y:S05]  /*20210*/  LDSM.16.M88.4 R176, [R218+0x4000] ;  /* 0x00400000dab0783b */ /* 0x000eaa0000000200 */
[----:B------:R-:W4:Y:S02]  /*20220*/  LDSM.16.M88.4 R192, [R214+0xd000] ;  /* 0x00d00000d6c0783b */ /* 0x000f240000000200 */
[C---:B---3--:R-:W-:Y:S08]  /*20230*/  HMMA.16816.F32.BF16 R4, R196.reuse, R200, R4 ;  /* 0x000000c8c404723c */ /* 0x048ff00000041804 */
        /* <DEDUP_REMOVED lines=10> */
[----:B------:R-:W1:Y:S05]  /*202e0*/  LDSM.16.M88.4 R196, [R213+0x4800] ;  /* 0x00480000d5c4783b */ /* 0x000e6a0000000200 */
[----:B------:R-:W-:Y:S02]  /*202f0*/  LDSM.16.M88.4 R204, [R208+0xe000] ;  /* 0x00e00000d0cc783b */ /* 0x000fe40000000200 */
        /* <DEDUP_REMOVED lines=11> */
[----:B------:R-:W3:Y:S05]  /*203b0*/  LDSM.16.M88.4 R176, [R208+0xe800] ;  /* 0x00e80000d0b0783b */ /* 0x000eea0000000200 */
[----:B------:R-:W-:Y:S02]  /*203c0*/  LDSM.16.M88.4 R200, [R221] ;  /* 0x00000000ddc8783b */ /* 0x000fe40000000200 */
[C---:B-1----:R-:W-:Y:S08]  /*203d0*/  HMMA.16816.F32.BF16 R4, R172.reuse, R180, R4 ;  /* 0x000000b4ac04723c */ /* 0x042ff00000041804 */
[C---:B------:R-:W-:Y:S01]  /*203e0*/  HMMA.16816.F32.BF16 R8, R172.reuse, R182, R8 ;  /* 0x000000b6ac08723c */ /* 0x040fe20000041808 */
[----:B------:R-:W1:Y:S07]  /*203f0*/  LDSM.16.M88.4 R180, [R208+0xf000] ;  /* 0x00f00000d0b4783b */ /* 0x000e6e0000000200 */
[C---:B------:R-:W-:Y:S08]  /*20400*/  HMMA.16816.F32.BF16 R12, R172.reuse, R196, R12 ;  /* 0x000000c4ac0c723c */ /* 0x040ff0000004180c */
[C---:B------:R-:W-:Y:S01]  /*20410*/  HMMA.16816.F32.BF16 R16, R172.reuse, R198, R16 ;  /* 0x000000c6ac10723c */ /* 0x040fe20000041810 */
[----:B------:R-:W1:Y:S07]  /*20420*/  LDSM.16.M88.4 R196, [R208+0xf800] ;  /* 0x00f80000d0c4783b */ /* 0x000e6e0000000200 */
[C---:B--2---:R-:W-:Y:S08]  /*20430*/  HMMA.16816.F32.BF16 R20, R172.reuse, R184, R20 ;  /* 0x000000b8ac14723c */ /* 0x044ff00000041814 */
[C---:B------:R-:W-:Y:S01]  /*20440*/  HMMA.16816.F32.BF16 R24, R172.reuse, R186, R24 ;  /* 0x000000baac18723c */ /* 0x040fe20000041818 */
[----:B------:R-:W-:Y:S07]  /*20450*/  LDSM.16.M88.4 R184, [R223] ;  /* 0x00000000dfb8783b */ /* 0x000fee0000000200 */
[C---:B------:R-:W-:Y:S08]  /*20460*/  HMMA.16816.F32.BF16 R28, R172.reuse, R188, R28 ;  /* 0x000000bcac1c723c */ /* 0x040ff0000004181c */
[----:B------:R-:W-:Y:S01]  /*20470*/  HMMA.16816.F32.BF16 R32, R172, R190, R32 ;  /* 0x000000beac20723c */ /* 0x000fe20000041820 */
[----:B------:R-:W2:Y:S05]  /*20480*/  LDSM.16.M88.4 R172, [R216+0x6000] ;  /* 0x00600000d8ac783b */ /* 0x000eaa0000000200 */
[----:B------:R-:W2:Y:S02]  /*20490*/  LDSM.16.M88.4 R188, [R222] ;  /* 0x00000000debc783b */ /* 0x000ea40000000200 */
[C---:B----4-:R-:W-:Y:S08]  /*204a0*/  HMMA.16816.F32.BF16 R4, R192.reuse, R204, R4 ;  /* 0x000000ccc004723c */ /* 0x050ff00000041804 */
[C---:B------:R-:W-:Y:S01]  /*204b0*/  HMMA.16816.F32.BF16 R8, R192.reuse, R206, R8 ;  /* 0x000000cec008723c */ /* 0x040fe20000041808 */
[----:B------:R-:W4:Y:S07]  /*204c0*/  LDSM.16.M88.4 R204, [R220] ;  /* 0x00000000dccc783b */ /* 0x000f2e0000000200 */
[C---:B---3--:R-:W-:Y:S08]  /*204d0*/  HMMA.16816.F32.BF16 R12, R192.reuse, R176, R12 ;  /* 0x000000b0c00c723c */ /* 0x048ff0000004180c */
[C---:B------:R-:W-:Y:S01]  /*204e0*/  HMMA.16816.F32.BF16 R16, R192.reuse, R178, R16 ;  /* 0x000000b2c010723c */ /* 0x040fe20000041810 */
[----:B------:R-:W-:Y:S07]  /*204f0*/  LDSM.16.M88.4 R176, [R218+0x6000] ;  /* 0x00600000dab0783b */ /* 0x000fee0000000200 */
[C---:B-1----:R-:W-:Y:S08]  /*20500*/  HMMA.16816.F32.BF16 R20, R192.reuse, R180, R20 ;  /* 0x000000b4c014723c */ /* 0x042ff00000041814 */
[C---:B------:R-:W-:Y:S01]  /*20510*/  HMMA.16816.F32.BF16 R24, R192.reuse, R182, R24 ;  /* 0x000000b6c018723c */ /* 0x040fe20000041818 */
[----:B------:R-:W1:Y:S07]  /*20520*/  LDSM.16.M88.4 R180, [R214+0xe000] ;  /* 0x00e00000d6b4783b */ /* 0x000e6e0000000200 */
[C---:B------:R-:W-:Y:S08]  /*20530*/  HMMA.16816.F32.BF16 R28, R192.reuse, R196, R28 ;  /* 0x000000c4c01c723c */ /* 0x040ff0000004181c */
[----:B------:R-:W-:Y:S01]  /*20540*/  HMMA.16816.F32.BF16 R32, R192, R198, R32 ;  /* 0x000000c6c020723c */ /* 0x000fe20000041820 */
[----:B------:R-:W-:Y:S05]  /*20550*/  LDSM.16.M88.4 R192, [R214+0xf800] ;  /* 0x00f80000d6c0783b */ /* 0x000fea0000000200 */
[----:B------:R-:W-:Y:S02]  /*20560*/  LDSM.16.M88.4 R196, [R217+0x6000] ;  /* 0x00600000d9c4783b */ /* 0x000fe40000000200 */
        /* <DEDUP_REMOVED lines=8> */
[----:B------:R-:W3:Y:S07]  /*205f0*/  LDSM.16.M88.4 R200, [R213+0x6000] ;  /* 0x00600000d5c8783b */ /* 0x000eee0000000200 */
[C---:B----4-:R-:W-:Y:S08]  /*20600*/  HMMA.16816.F32.BF16 R28, R172.reuse, R204, R28 ;  /* 0x000000ccac1c723c */ /* 0x050ff0000004181c */
[----:B------:R-:W-:Y:S01]  /*20610*/  HMMA.16816.F32.BF16 R32, R172, R206, R32 ;  /* 0x000000ceac20723c */ /* 0x000fe20000041820 */
[----:B------:R-:W4:Y:S07]  /*20620*/  LDSM.16.M88.4 R172, [R213+0x6800] ;  /* 0x00680000d5ac783b */ /* 0x000f2e0000000200 */
[C---:B-1----:R-:W-:Y:S08]  /*20630*/  HMMA.16816.F32.BF16 R4, R176.reuse, R180, R4 ;  /* 0x000000b4b004723c */ /* 0x042ff00000041804 */
[C---:B------:R-:W-:Y:S08]  /*20640*/  HMMA.16816.F32.BF16 R8, R176.reuse, R182, R8 ;  /* 0x000000b6b008723c */ /* 0x040ff00000041808 */
[C---:B--2---:R-:W-:Y:S08]  /*20650*/  HMMA.16816.F32.BF16 R12, R176.reuse, R184, R12 ;  /* 0x000000b8b00c723c */ /* 0x044ff0000004180c */
[C---:B------:R-:W-:Y:S08]  /*20660*/  HMMA.16816.F32.BF16 R16, R176.reuse, R186, R16 ;  /* 0x000000bab010723c */ /* 0x040ff00000041810 */
[C---:B---3--:R-:W-:Y:S08]  /*20670*/  HMMA.16816.F32.BF16 R20, R176.reuse, R188, R20 ;  /* 0x000000bcb014723c */ /* 0x048ff00000041814 */
[C---:B------:R-:W-:Y:S08]  /*20680*/  HMMA.16816.F32.BF16 R24, R176.reuse, R190, R24 ;  /* 0x000000beb018723c */ /* 0x040ff00000041818 */
[C---:B------:R-:W-:Y:S08]  /*20690*/  HMMA.16816.F32.BF16 R28, R176.reuse, R192, R28 ;  /* 0x000000c0b01c723c */ /* 0x040ff0000004181c */
[----:B------:R-:W-:Y:S08]  /*206a0*/  HMMA.16816.F32.BF16 R32, R176, R194, R32 ;  /* 0x000000c2b020723c */ /* 0x000ff00000041820 */
[C---:B------:R-:W-:Y:S08]  /*206b0*/  HMMA.16816.F32.BF16 R4, R196.reuse, R200, R4 ;  /* 0x000000c8c404723c */ /* 0x040ff00000041804 */
[C---:B------:R-:W-:Y:S08]  /*206c0*/  HMMA.16816.F32.BF16 R8, R196.reuse, R202, R8 ;  /* 0x000000cac408723c */ /* 0x040ff00000041808 */
[C---:B----4-:R-:W-:Y:S08]  /*206d0*/  HMMA.16816.F32.BF16 R12, R196.reuse, R172, R12 ;  /* 0x000000acc40c723c */ /* 0x050ff0000004180c */
[-C--:B------:R-:W-:Y:S01]  /*206e0*/  FMUL.FTZ R4, R4, R0.reuse ;  /* 0x0000000004047220 */ /* 0x080fe20000410000 */
[C---:B------:R-:W-:Y:S03]  /*206f0*/  HMMA.16816.F32.BF16 R16, R196.reuse, R174, R16 ;  /* 0x000000aec410723c */ /* 0x040fe60000041810 */
[----:B------:R-:W1:Y:S01]  /*20700*/  MUFU.TANH R201, R4 ;  /* 0x0000000400c97308 */ /* 0x000e620000002400 */
[-C--:B------:R-:W-:Y:S02]  /*20710*/  FMUL.FTZ R5, R5, R0.reuse ;  /* 0x0000000005057220 */ /* 0x080fe40000410000 */
[-C--:B------:R-:W-:Y:S02]  /*20720*/  FMUL.FTZ R6, R6, R0.reuse ;  /* 0x0000000006067220 */ /* 0x080fe40000410000 */
[-C--:B------:R-:W-:Y:S04]  /*20730*/  FMUL.FTZ R7, R7, R0.reuse ;  /* 0x0000000007077220 */ /* 0x080fe80000410000 */
[-C--:B------:R-:W-:Y:S01]  /*20740*/  FMUL.FTZ R8, R8, R0.reuse ;  /* 0x0000000008087220 */ /* 0x080fe20000410000 */
[----:B------:R-:W2:Y:S01]  /*20750*/  MUFU.TANH R202, R5 ;  /* 0x0000000500ca7308 */ /* 0x000ea20000002400 */
[-C--:B------:R-:W-:Y:S02]  /*20760*/  FMUL.FTZ R9, R9, R0.reuse ;  /* 0x0000000009097220 */ /* 0x080fe40000410000 */
[-C--:B------:R-:W-:Y:S02]  /*20770*/  FMUL.FTZ R10, R10, R0.reuse ;  /* 0x000000000a0a7220 */ /* 0x080fe40000410000 */
[-C--:B------:R-:W-:Y:S02]  /*20780*/  FMUL.FTZ R11, R11, R0.reuse ;  /* 0x000000000b0b7220 */ /* 0x080fe40000410000 */
[-C--:B------:R-:W-:Y:S02]  /*20790*/  FMUL.FTZ R12, R12, R0.reuse ;  /* 0x000000000c0c7220 */ /* 0x080fe40000410000 */
[-C--:B------:R-:W-:Y:S01]  /*207a0*/  FMUL.FTZ R13, R13, R0.reuse ;  /* 0x000000000d0d7220 */ /* 0x080fe20000410000 */
[----:B------:R-:W3:Y:S01]  /*207b0*/  MUFU.TANH R194, R6 ;  /* 0x0000000600c27308 */ /* 0x000ee20000002400 */
        /* <DEDUP_REMOVED lines=9> */
[----:B----4-:R-:W4:Y:S09]  /*20850*/  LDSM.16.M88.4 R4, [R213+0x7000] ;  /* 0x00700000d504783b */ /* 0x010f320000000200 */
[----:B------:R-:W1:Y:S10]  /*20860*/  MUFU.TANH R191, R10 ;  /* 0x0000000a00bf7308 */ /* 0x000e740000002400 */
[----:B------:R1:W1:Y:S10]  /*20870*/  MUFU.TANH R192, R11 ;  /* 0x0000000b00c07308 */ /* 0x0002740000002400 */
[----:B------:R2:W2:Y:S10]  /*20880*/  MUFU.TANH R139, R12 ;  /* 0x0000000c008b7308 */ /* 0x0004b40000002400 */
[----:B------:R2:W2:Y:S01]  /*20890*/  MUFU.TANH R172, R13 ;  /* 0x0000000d00ac7308 */ /* 0x0004a20000002400 */
[----:B-1----:R-:W1:Y:S01]  /*208a0*/  LDSM.16.M88.4 R8, [R213+0x7800] ;  /* 0x00780000d508783b */ /* 0x002e620000000200 */
[----:B------:R-:W-:Y:S08]  /*208b0*/  DEPBAR.LE SB0, 0x0 ;  /* 0x000080000000791a */ /* 0x000ff00000000000 */
[----:B------:R1:W1:Y:S01]  /*208c0*/  MUFU.TANH R178, R14 ;  /* 0x0000000e00b27308 */ /* 0x0002620000002400 */
[----:B------:R-:W-:Y:S01]  /*208d0*/  BAR.SYNC.DEFER_BLOCKING 0x0 ;  /* 0x0000000000007b1d */ /* 0x000fe20000010000 */
[C---:B----4-:R-:W-:Y:S08]  /*208e0*/  HMMA.16816.F32.BF16 R20, R196.reuse, R4, R20 ;  /* 0x00000004c414723c */ /* 0x050ff00000041814 */
[----:B------:R4:W1:Y:S01]  /*208f0*/  MUFU.TANH R181, R15 ;  /* 0x0000000f00b57308 */ /* 0x0008620000002400 */
[C---:B------:R-:W-:Y:S09]  /*20900*/  HMMA.16816.F32.BF16 R24, R196.reuse, R6, R24 ;  /* 0x00000006c418723c */ /* 0x040ff20000041818 */
[----:B------:R4:W2:Y:S06]  /*20910*/  MUFU.TANH R173, R16 ;  /* 0x0000001000ad7308 */ /* 0x0008ac0000002400 */
[-C--:B------:R-:W-:Y:S02]  /*20920*/  FMUL.FTZ R20, R20, R0.reuse ;  /* 0x0000000014147220 */ /* 0x080fe40000410000 */
[-C--:B------:R-:W-:Y:S02]  /*20930*/  FMUL.FTZ R21, R21, R0.reuse ;  /* 0x0000000015157220 */ /* 0x080fe40000410000 */
[----:B------:R4:W2:Y:S01]  /*20940*/  MUFU.TANH R174, R17 ;  /* 0x0000001100ae7308 */ /* 0x0008a20000002400 */
[-C--:B------:R-:W-:Y:S02]  /*20950*/  FMUL.FTZ R22, R22, R0.reuse ;  /* 0x0000000016167220 */ /* 0x080fe40000410000 */
[-C--:B------:R-:W-:Y:S01]  /*20960*/  FMUL.FTZ R23, R23, R0.reuse ;  /* 0x0000000017177220 */ /* 0x080fe20000410000 */
[C---:B-1----:R-:W-:Y:S03]  /*20970*/  HMMA.16816.F32.BF16 R28, R196.reuse, R8, R28 ;  /* 0x00000008c41c723c */ /* 0x042fe6000004181c */
[-C--:B------:R-:W-:Y:S02]  /*20980*/  FMUL.FTZ R24, R24, R0.reuse ;  /* 0x0000000018187220 */ /* 0x080fe40000410000 */
[-C--:B------:R-:W-:Y:S01]  /*20990*/  FMUL.FTZ R25, R25, R0.reuse ;  /* 0x0000000019197220 */ /* 0x080fe20000410000 */
[----:B------:R4:W1:Y:S01]  /*209a0*/  MUFU.TANH R180, R18 ;  /* 0x0000001200b47308 */ /* 0x0008620000002400 */
[-C--:B------:R-:W-:Y:S01]  /*209b0*/  FMUL.FTZ R26, R26, R0.reuse ;  /* 0x000000001a1a7220 */ /* 0x080fe20000410000 */
[----:B------:R-:W-:Y:S04]  /*209c0*/  HMMA.16816.F32.BF16 R32, R196, R10, R32 ;  /* 0x0000000ac420723c */ /* 0x000fe80000041820 */
[-C--:B------:R-:W-:Y:S04]  /*209d0*/  FMUL.FTZ R27, R27, R0.reuse ;  /* 0x000000001b1b7220 */ /* 0x080fe80000410000 */
[----:B------:R4:W1:Y:S08]  /*209e0*/  MUFU.TANH R186, R19 ;  /* 0x0000001300ba7308 */ /* 0x0008700000002400 */
[-C--:B------:R-:W-:Y:S02]  /*209f0*/  FMUL.FTZ R28, R28, R0.reuse ;  /* 0x000000001c1c7220 */ /* 0x080fe40000410000 */
[----:B------:R4:W1:Y:S01]  /*20a00*/  MUFU.TANH R190, R20 ;  /* 0x0000001400be7308 */ /* 0x0008620000002400 */
        /* <DEDUP_REMOVED lines=19> */
[----:B------:R-:W1:Y:S10]  /*20b40*/  MUFU.TANH R33, R33 ;  /* 0x0000002100217308 */ /* 0x000e740000002400 */
[----:B------:R4:W1:Y:S10]  /*20b50*/  MUFU.TANH R138, R34 ;  /* 0x00000022008a7308 */ /* 0x0008740000002400 */
[----:B------:R-:W1:Y:S01]  /*20b60*/  MUFU.TANH R2, R2 ;  /* 0x0000000200027308 */ /* 0x000e620000002400 */
[----:B------:R-:W-:-:S05]  /*20b70*/  @!P0 BRA `(.L_x_5099) ;  /* 0x00000be000008947 */ /* 0x000fca0003800000 */
[----:B--23--:R-:W-:Y:S01]  /*20b80*/  ISETP.NE.U32.AND P0, PT, R240, RZ, PT ;  /* 0x000000fff000720c */ /* 0x00cfe20003f05070 */
[----:B------:R-:W-:Y:S03]  /*20b90*/  BSSY B0, `(.L_x_5100) ;  /* 0x0000048000007945 */ /* 0x000fe60003800000 */
[----:B------:R-:W-:Y:S11]  /*20ba0*/  ISETP.NE.AND.EX P0, PT, R241, RZ, PT, P0 ;  /* 0x000000fff100720c */ /* 0x000ff60003f05300 */
[----:B------:R-:W-:Y:S02]  /*20bb0*/  @!UPT UIADD3 URZ, URZ, URZ, URZ ;  /* 0x0000003f3f3ff290 */ /* 0x000fe4000fffe03f */
[----:B------:R-:W-:-:S05]  /*20bc0*/  @!P0 BRA `(.L_x_5101) ;  /* 0x0000040000008947 */ /* 0x000fca0003800000 */
[----:B------:R-:W-:Y:S01]  /*20bd0*/  IMAD.SHL.U32 R9, R238, 0x40, RZ ;  /* 0x00000040ee097824 */ /* 0x000fe200078e00ff */
[----:B------:R-:W-:Y:S02]  /*20be0*/  ULDC.64 UR4, c[0x0][0x118] ;  /* 0x0000460000047ab9 */ /* 0x000fe40000000a00 */
[----:B------:R-:W2:Y:S02]  /*20bf0*/  LD.E R3, [R134.64+0x170] ;  /* 0x0001700486037980 */ /* 0x000ea4000c101900 */
[----:B------:R-:W-:Y:S04]  /*20c00*/  IADD3 R10, R9, -0x40, RZ ;  /* 0xffffffc0090a7810 */ /* 0x000fe80007ffe0ff */
        /* <DEDUP_REMOVED lines=9> */
[--C-:B--2---:R-:W-:Y:S04]  /*20ca0*/  IMAD.MOV R4, RZ, RZ, -R5.reuse ;  /* 0x000000ffff047224 */ /* 0x104fe800078e0a05 */
[----:B------:R-:W-:Y:S02]  /*20cb0*/  IMAD R7, R4, R0, RZ ;  /* 0x0000000004077224 */ /* 0x000fe400078e02ff */
[----:B------:R-:W-:Y:S04]  /*20cc0*/  IMAD.MOV.U32 R4, RZ, RZ, RZ ;  /* 0x000000ffff047224 */ /* 0x000fe800078e00ff */
[----:B------:R-:W-:Y:S01]  /*20cd0*/  IMAD.HI.U32 R5, R5, R7, R4 ;  /* 0x0000000705057227 */ /* 0x000fe200078e0004 */
[----:B------:R-:W-:Y:S02]  /*20ce0*/  IABS R7, R9 ;  /* 0x0000000900077213 */ /* 0x000fe40000000000 */
[----:B------:R-:W-:Y:S03]  /*20cf0*/  LOP3.LUT R9, R9, R3, RZ, 0x3c, !PT ;  /* 0x0000000309097212 */ /* 0x000fe600078e3cff */
[C---:B------:R-:W-:Y:S04]  /*20d00*/  IMAD.HI.U32 R4, R5.reuse, R6, RZ ;  /* 0x0000000605047227 */ /* 0x040fe800078e00ff */
        /* <DEDUP_REMOVED lines=12> */
[----:B------:R-:W-:Y:S01]  /*20dd0*/  LOP3.LUT R0, RZ, R3, RZ, 0x33, !PT ;  /* 0x00000003ff007212 */ /* 0x000fe200078e33ff */
[----:B------:R-:W2:Y:S04]  /*20de0*/  LD.E.64 R6, [R134.64+0x38] ;  /* 0x0000380486067980 */ /* 0x000ea8000c101b00 */
[----:B------:R-:W-:Y:S02]  /*20df0*/  @P1 IADD3 R4, R4, 0x1, RZ ;  /* 0x0000000104041810 */ /* 0x000fe40007ffe0ff */
[----:B------:R-:W-:Y:S03]  /*20e00*/  ISETP.GE.AND P1, PT, R9, RZ, PT ;  /* 0x000000ff0900720c */ /* 0x000fe60003f26270 */
[----:B------:R-:W-:Y:S01]  /*20e10*/  @!P0 IMAD.MOV R4, RZ, RZ, -R4 ;  /* 0x000000ffff048224 */ /* 0x000fe200078e0a04 */
[----:B------:R-:W-:Y:S02]  /*20e20*/  @P2 IADD3 R5, R5, 0x1, RZ ;  /* 0x0000000105052810 */ /* 0x000fe40007ffe0ff */
[----:B------:R-:W-:Y:S04]  /*20e30*/  ISETP.NE.AND P2, PT, R3, RZ, PT ;  /* 0x000000ff0300720c */ /* 0x000fe80003f45270 */
[----:B------:R-:W-:Y:S03]  /*20e40*/  SEL R4, R0, R4, !P2 ;  /* 0x0000000400047207 */ /* 0x000fe60005000000 */
[----:B------:R-:W-:Y:S01]  /*20e50*/  @!P1 IMAD.MOV R5, RZ, RZ, -R5 ;  /* 0x000000ffff059224 */ /* 0x000fe200078e0a05 */
[CC--:B------:R-:W-:Y:S04]  /*20e60*/  LEA R10, P1, R4.reuse, R240.reuse, 0x2 ;  /* 0x000000f0040a7211 */ /* 0x0c0fe800078210ff */
[----:B------:R-:W-:Y:S02]  /*20e70*/  LEA.HI.X.SX32 R11, R4, R241, 0x2, P1 ;  /* 0x000000f1040b7211 */ /* 0x000fe400008f16ff */
[----:B------:R-:W-:Y:S03]  /*20e80*/  SEL R5, R0, R5, !P2 ;  /* 0x0000000500057207 */ /* 0x000fe60005000000 */
[----:B------:R3:W5:Y:S01]  /*20e90*/  LD.E R12, [R10.64] ;  /* 0x000000040a0c7980 */ /* 0x000762000c101900 */
[C---:B------:R-:W-:Y:S01]  /*20ea0*/  LEA R8, P0, R5.reuse, R240, 0x2 ;  /* 0x000000f005087211 */ /* 0x040fe200078010ff */
[C---:B------:R-:W-:Y:S03]  /*20eb0*/  IMAD.IADD R4, R5.reuse, 0x1, -R4 ;  /* 0x0000000105047824 */ /* 0x040fe600078e0a04 */
[----:B------:R-:W-:Y:S01]  /*20ec0*/  LEA.HI.X.SX32 R9, R5, R241, 0x2, P0 ;  /* 0x000000f105097211 */ /* 0x000fe200000f16ff */
[----:B------:R-:W-:Y:S04]  /*20ed0*/  IMAD R3, R3, R4, -0x40 ;  /* 0xffffffc003037424 */ /* 0x000fe800078e0204 */
[----:B---3--:R3:W5:Y:S01]  /*20ee0*/  LD.E R11, [R8.64] ;  /* 0x00000004080b7980 */ /* 0x008762000c101900 */
[----:B------:R-:W-:Y:S03]  /*20ef0*/  SHF.R.S32.HI R10, RZ, 0x1f, R3 ;  /* 0x0000001fff0a7819 */ /* 0x000fe60000011403 */
[----:B---3--:R-:W3:Y:S01]  /*20f00*/  LD.E.64 R8, [R134.64+0x20] ;  /* 0x0000200486087980 */ /* 0x008ee2000c101b00 */
[-C--:B--2---:R-:W-:Y:S02]  /*20f10*/  IMAD R0, R7, R3.reuse, RZ ;  /* 0x0000000307007224 */ /* 0x084fe400078e02ff */
[C---:B------:R-:W-:Y:S04]  /*20f20*/  IMAD.WIDE.U32 R4, R6.reuse, R3, RZ ;  /* 0x0000000306047225 */ /* 0x040fe800078e00ff */
[----:B------:R-:W-:Y:S04]  /*20f30*/  IMAD R6, R6, R10, R0 ;  /* 0x0000000a06067224 */ /* 0x000fe800078e0200 */
[----:B------:R-:W-:Y:S02]  /*20f40*/  IMAD.IADD R5, R5, 0x1, R6 ;  /* 0x0000000105057824 */ /* 0x000fe400078e0206 */
[----:B-----5:R-:W-:Y:S05]  /*20f50*/  IMAD.IADD R11, R12, 0x1, -R11 ;  /* 0x000000010c0b7824 */ /* 0x020fea00078e0a0b */
[----:B------:R-:W-:Y:S01]  /*20f60*/  SHF.R.S32.HI R0, RZ, 0x1f, R11 ;  /* 0x0000001fff007819 */ /* 0x000fe2000001140b */
[----:B---3--:R-:W-:Y:S02]  /*20f70*/  IMAD R6, R9, R11, RZ ;  /* 0x0000000b09067224 */ /* 0x008fe400078e02ff */
[----:B------:R-:W-:Y:S04]  /*20f80*/  IMAD.WIDE.U32 R4, R11, R8, R4 ;  /* 0x000000080b047225 */ /* 0x000fe800078e0004 */
[----:B------:R-:W-:Y:S04]  /*20f90*/  IMAD R6, R8, R0, R6 ;  /* 0x0000000008067224 */ /* 0x000fe800078e0206 */
[----:B------:R-:W-:Y:S02]  /*20fa0*/  IMAD.IADD R6, R5, 0x1, R6 ;  /* 0x0000000105067824 */ /* 0x000fe400078e0206 */
[----:B------:R-:W-:Y:S01]  /*20fb0*/  IMAD.MOV.U32 R5, RZ, RZ, R4 ;  /* 0x000000ffff057224 */ /* 0x000fe200078e0004 */
[----:B------:R-:W-:-:S05]  /*20fc0*/  BRA `(.L_x_5102) ;  /* 0x0000004000007947 */ /* 0x000fca0003800000 */
.L_x_5101:
[----:B------:R-:W-:Y:S02]  /*20fd0*/  ULDC.64 UR4, c[0x0][0x118] ;  /* 0x0000460000047ab9 */ /* 0x000fe40000000a00 */
[----:B------:R-:W2:Y:S02]  /*20fe0*/  LD.E R5, [R134.64+0x38] ;  /* 0x0000380486057980 */ /* 0x000ea4000c101900 */
[----:B--2---:R-:W-:Y:S04]  /*20ff0*/  LEA R5, -R5, RZ, 0x6 ;  /* 0x000000ff05057211 */ /* 0x004fe800078e31ff */
[----:B------:R-:W-:Y:S02]  /*21000*/  SHF.R.S32.HI R6, RZ, 0x1f, R5 ;  /* 0x0000001fff067819 */ /* 0x000fe40000011405 */
.L_x_5102:
[----:B------:R-:W-:Y:S05]  /*21010*/  BSYNC B0 ;  /* 0x0000000000007941 */ /* 0x000fea0003800000 */
.L_x_5100:
[C---:B------:R-:W-:Y:S01]  /*21020*/  LEA R4, P0, R5.reuse, R245, 0x1 ;  /* 0x000000f505047211 */ /* 0x040fe200078008ff */
[----:B------:R-:W-:Y:S01]  /*21030*/  ULDC.64 UR4, c[0x0][0x118] ;  /* 0x0000460000047ab9 */ /* 0x000fe20000000a00 */
[C---:B------:R-:W-:Y:S02]  /*21040*/  IADD3 R3, P1, R5.reuse, R247, RZ ;  /* 0x000000f705037210 */ /* 0x040fe40007f3e0ff */
[-C--:B------:R-:W-:Y:S02]  /*21050*/  LEA.HI.X R5, R5, R246.reuse, R6, 0x1, P0 ;  /* 0x000000f605057211 */ /* 0x080fe400000f0c06 */
[CC--:B----4-:R-:W-:Y:S01]  /*21060*/  @P5 LEA R26, P0, R3.reuse, R245.reuse, 0x1 ;  /* 0x000000f5031a5211 */ /* 0x0d0fe200078008ff */
        /* <DEDUP_REMOVED lines=9> */
[-CC-:B------:R-:W-:Y:S01]  /*21100*/  @P5 LEA.HI.X R27, R3, R246.reuse, R7.reuse, 0x1, P0 ;  /* 0x000000f6031b5211 */ /* 0x180fe200000f0c07 */
        /* <DEDUP_REMOVED lines=101> */
.L_x_5099:
[----:B--23--:R-:W-:Y:S05]  /*21760*/  BSYNC B1 ;  /* 0x0000000000017941 */ /* 0x00cfea0003800000 */
.L_x_5098:
[----:B------:R-:W2:Y:S01]  /*21770*/  LDL R0, [R1] ;  /* 0x0000000001007983 */ /* 0x000ea20000100800 */
[----:B------:R-:W-:Y:S03]  /*21780*/  ULDC.64 UR4, c[0x0][0x118] ;  /* 0x0000460000047ab9 */ /* 0x000fe60000000a00 */
[----:B------:R3:W5:Y:S04]  /*21790*/  LD.E R132, [R134.64+0xdc] ;  /* 0x0000dc0486847980 */ /* 0x000768000c101900 */
[----:B----4-:R-:W-:Y:S01]  /*217a0*/  LDSM.16.MT88.4 R28, [R212+0x10000] ;  /* 0x01000000d41c783b */ /* 0x010fe20000004200 */
[----:B--2---:R-:W-:Y:S05]  /*217b0*/  IMAD R0, R238, -0x40, R0 ;  /* 0xffffffc0ee007824 */ /* 0x004fea00078e0200 */
[C---:B------:R-:W-:Y:S02]  /*217c0*/  IADD3 R3, R0.reuse, 0x8, RZ ;  /* 0x0000000800037810 */ /* 0x040fe40007ffe0ff */
[----:B------:R-:W-:Y:S02]  /*217d0*/  IADD3 R4, R0, -0x1, RZ ;  /* 0xffffffff00047810 */ /* 0x000fe40007ffe0ff */
[----:B------:R-:W-:Y:S02]  /*217e0*/  ISETP.GE.AND P1, PT, R3, RZ, PT ;  /* 0x000000ff0300720c */ /* 0x000fe40003f26270 */
[----:B------:R-:W-:Y:S02]  /*217f0*/  ISETP.GE.AND P0, PT, R4, RZ, PT ;  /* 0x000000ff0400720c */ /* 0x000fe40003f06270 */
[C---:B------:R-:W-:Y:S02]  /*21800*/  IADD3 R5, R0.reuse, 0x7, RZ ;  /* 0x0000000700057810 */ /* 0x040fe40007ffe0ff */
[C---:B------:R-:W-:Y:S02]  /*21810*/  IADD3 R6, R0.reuse, -0x8, RZ ;  /* 0xfffffff800067810 */ /* 0x040fe40007ffe0ff */
[C---:B------:R-:W-:Y:S02]  /*21820*/  IADD3 R7, R0.reuse, -0x11, RZ ;  /* 0xffffffef00077810 */ /* 0x040fe40007ffe0ff */
[----:B------:R-:W-:Y:S02]  /*21830*/  IABS R22, R0 ;  /* 0x0000000000167213 */ /* 0x000fe40000000000 */
[C---:B------:R-:W-:Y:S02]  /*21840*/  IADD3 R8, R0.reuse, -0x28, RZ ;  /* 0xffffffd800087810 */ /* 0x040fe40007ffe0ff */
[C---:B------:R-:W-:Y:S02]  /*21850*/  @!P1 IADD3 R3, -R0.reuse, -0x8, RZ ;  /* 0xfffffff800039810 */ /* 0x040fe40007ffe1ff */
[----:B------:R-:W-:Y:S01]  /*21860*/  @!P0 IADD3 R4, -R0, 0x1, RZ ;  /* 0x0000000100048810 */ /* 0x000fe20007ffe1ff */
[----:B------:R-:W2:Y:S01]  /*21870*/  I2F R22, R22 ;  /* 0x0000001600167306 */ /* 0x000ea20000201400 */
[----:B------:R-:W-:Y:S02]  /*21880*/  ISETP.GE.AND P1, PT, R5, RZ, PT ;  /* 0x000000ff0500720c */ /* 0x000fe40003f26270 */
[----:B------:R-:W-:Y:S07]  /*21890*/  ISETP.GE.AND P0, PT, R6, RZ, PT ;  /* 0x000000ff0600720c */ /* 0x000fee0003f06270 */
[----:B------:R4:W1:Y:S04]  /*218a0*/  I2F R17, R4 ;  /* 0x0000000400117306 */ /* 0x0008680000201400 */
[C---:B------:R-:W-:Y:S02]  /*218b0*/  @!P1 IADD3 R5, -R0.reuse, -0x7, RZ ;  /* 0xfffffff900059810 */ /* 0x040fe40007ffe1ff */
[C---:B------:R-:W-:Y:S04]  /*218c0*/  @!P0 IADD3 R6, -R0.reuse, 0x8, RZ ;  /* 0x0000000800068810 */ /* 0x040fe80007ffe1ff */
[----:B------:R3:W3:Y:S01]  /*218d0*/  I2F R18, R3 ;  /* 0x0000000300127306 */ /* 0x0006e20000201400 */
[CC--:B--2---:R-:W-:Y:S02]  /*218e0*/  FFMA.FTZ R19, -R133.reuse, R22.reuse, R201 ;  /* 0x0000001685137223 */ /* 0x0c4fe400000101c9 */
[C---:B------:R-:W-:Y:S07]  /*218f0*/  FFMA.FTZ R22, -R133.reuse, R22, R191 ;  /* 0x0000001685167223 */ /* 0x040fee00000101bf */
[----:B------:R-:W2:Y:S01]  /*21900*/  I2F R16, R6 ;  /* 0x0000000600107306 */ /* 0x000ea20000201400 */
[----:B----4-:R-:W-:Y:S01]  /*21910*/  IADD3 R4, R0, -0x9, RZ ;  /* 0xfffffff700047810 */ /* 0x010fe20007ffe0ff */
[CC--:B-1----:R-:W-:Y:S02]  /*21920*/  FFMA.FTZ R21, -R133.reuse, R17.reuse, R202 ;  /* 0x0000001185157223 */ /* 0x0c2fe400000101ca */
[C---:B------:R-:W-:Y:S01]  /*21930*/  FFMA.FTZ R24, -R133.reuse, R17, R192 ;  /* 0x0000001185187223 */ /* 0x040fe200000101c0 */
[----:B------:R-:W-:Y:S05]  /*21940*/  ISETP.GE.AND P1, PT, R4, RZ, PT ;  /* 0x000000ff0400720c */ /* 0x000fea0003f26270 */
[----:B------:R-:W1:Y:S01]  /*21950*/  I2F R23, R5 ;  /* 0x0000000500177306 */ /* 0x000e620000201400 */
[C---:B---3--:R-:W-:Y:S01]  /*21960*/  IADD3 R3, R0.reuse, -0x10, RZ ;  /* 0xfffffff000037810 */ /* 0x048fe20007ffe0ff */
[----:B------:R-:W-:Y:S03]  /*21970*/  FFMA.FTZ R18, -R133, R18, R194 ;  /* 0x0000001285127223 */ /* 0x000fe600000101c2 */
[----:B------:R-:W-:Y:S03]  /*21980*/  ISETP.GE.AND P0, PT, R3, RZ, PT ;  /* 0x000000ff0300720c */ /* 0x000fe60003f06270 */
[C---:B------:R-:W-:Y:S02]  /*21990*/  @!P1 IADD3 R4, -R0.reuse, 0x9, RZ ;  /* 0x0000000900049810 */ /* 0x040fe40007ffe1ff */
[----:B------:R-:W-:Y:S01]  /*219a0*/  ISETP.GE.AND P1, PT, R7, RZ, PT ;  /* 0x000000ff0700720c */ /* 0x000fe20003f26270 */
[CC--:B--2---:R-:W-:Y:S01]  /*219b0*/  FFMA.FTZ R20, -R133.reuse, R16.reuse, R195 ;  /* 0x0000001085147223 */ /* 0x0c4fe200000101c3 */
[----:B------:R2:W3:Y:S01]  /*219c0*/  I2F R15, R4 ;  /* 0x00000004000f7306 */ /* 0x0004e20000201400 */
[C---:B------:R-:W-:Y:S01]  /*219d0*/  IADD3 R6, R0.reuse, -0x18, RZ ;  /* 0xffffffe800067810 */ /* 0x040fe20007ffe0ff */
[C---:B------:R-:W-:Y:S04]  /*219e0*/  FFMA.FTZ R178, -R133.reuse, R16, R178 ;  /* 0x0000001085b27223 */ /* 0x040fe800000101b2 */
[----:B------:R-:W-:Y:S02]  /*219f0*/  @!P0 IADD3 R3, -R0, 0x10, RZ ;  /* 0x0000001000038810 */ /* 0x000fe40007ffe1ff */
[----:B------:R-:W-:Y:S01]  /*21a00*/  ISETP.GE.AND P0, PT, R6, RZ, PT ;  /* 0x000000ff0600720c */ /* 0x000fe20003f06270 */
[----:B-1----:R-:W-:Y:S01]  /*21a10*/  FFMA.FTZ R23, -R133, R23, R200 ;  /* 0x0000001785177223 */ /* 0x002fe200000101c8 */
[----:B------:R1:W4:Y:S01]  /*21a20*/  I2F R14, R3 ;  /* 0x00000003000e7306 */ /* 0x0003220000201400 */
[C---:B------:R-:W-:Y:S02]  /*21a30*/  IADD3 R5, R0.reuse, -0x19, RZ ;  /* 0xffffffe700057810 */ /* 0x040fe40007ffe0ff */
[C---:B------:R-:W-:Y:S02]  /*21a40*/  @!P1 IADD3 R7, -R0.reuse, 0x11, RZ ;  /* 0x0000001100079810 */ /* 0x040fe40007ffe1ff */
[----:B------:R-:W-:Y:S05]  /*21a50*/  ISETP.GE.AND P1, PT, R5, RZ, PT ;  /* 0x000000ff0500720c */ /* 0x000fea0003f26270 */
[----:B------:R-:W5:Y:S01]  /*21a60*/  I2F R13, R7 ;  /* 0x00000007000d7306 */ /* 0x000f620000201400 */
[C---:B------:R-:W-:Y:S02]  /*21a70*/  @!P0 IADD3 R6, -R0.reuse, 0x18, RZ ;  /* 0x0000001800068810 */ /* 0x040fe40007ffe1ff */
[C---:B--2---:R-:W-:Y:S01]  /*21a80*/  IADD3 R4, R0.reuse, -0x20, RZ ;  /* 0xffffffe000047810 */ /* 0x044fe20007ffe0ff */
[CC--:B---3--:R-:W-:Y:S02]  /*21a90*/  FFMA.FTZ R17, -R133.reuse, R15.reuse, R193 ;  /* 0x0000000f85117223 */ /* 0x0c8fe400000101c1 */
[C---:B------:R-:W-:Y:S02]  /*21aa0*/  FFMA.FTZ R181, -R133.reuse, R15, R181 ;  /* 0x0000000f85b57223 */ /* 0x040fe400000101b5 */
[----:B------:R-:W-:Y:S02]  /*21ab0*/  @!P1 IADD3 R5, -R0, 0x19, RZ ;  /* 0x0000001900059810 */ /* 0x000fe40007ffe1ff */
[----:B------:R-:W-:Y:S01]  /*21ac0*/  ISETP.GE.AND P0, PT, R4, RZ, PT ;  /* 0x000000ff0400720c */ /* 0x000fe20003f06270 */
[----:B------:R2:W3:Y:S01]  /*21ad0*/  I2F R12, R6 ;  /* 0x00000006000c7306 */ /* 0x0004e20000201400 */
[C---:B-1----:R-:W-:Y:S01]  /*21ae0*/  IADD3 R3, R0.reuse, -0x21, RZ ;  /* 0xffffffdf00037810 */ /* 0x042fe20007ffe0ff */
[CC--:B----4-:R-:W-:Y:S02]  /*21af0*/  FFMA.FTZ R139, -R133.reuse, R14.reuse, R139 ;  /* 0x0000000e858b7223 */ /* 0x0d0fe4000001018b */
[----:B------:R-:W-:Y:S01]  /*21b00*/  FFMA.FTZ R180, -R133, R14, R180 ;  /* 0x0000000e85b47223 */ /* 0x000fe200000101b4 */
[----:B------:R-:W-:Y:S05]  /*21b10*/  ISETP.GE.AND P1, PT, R3, RZ, PT ;  /* 0x000000ff0300720c */ /* 0x000fea0003f26270 */
[----:B------:R1:W4:Y:S02]  /*21b20*/  I2F R11, R5 ;  /* 0x00000005000b7306 */ /* 0x0003240000201400 */
[----:B------:R-:W-:Y:S01]  /*21b30*/  @!P0 IADD3 R4, -R0, 0x20, RZ ;  /* 0x0000002000048810 */ /* 0x000fe20007ffe1ff */
[CC--:B-----5:R-:W-:Y:S01]  /*21b40*/  FFMA.FTZ R172, -R133.reuse, R13.reuse, R172 ;  /* 0x0000000d85ac7223 */ /* 0x0e0fe200000101ac */
[----:B------:R-:W-:Y:S01]  /*21b50*/  ISETP.GE.AND P0, PT, R8, RZ, PT ;  /* 0x000000ff0800720c */ /* 0x000fe20003f06270 */
[----:B------:R-:W-:Y:S01]  /*21b60*/  FFMA.FTZ R186, -R133, R13, R186 ;  /* 0x0000000d85ba7223 */ /* 0x000fe200000101ba */
[C---:B------:R-:W-:Y:S02]  /*21b70*/  IADD3 R7, R0.reuse, -0x29, RZ ;  /* 0xffffffd700077810 */ /* 0x040fe40007ffe0ff */
[C---:B------:R-:W-:Y:S02]  /*21b80*/  @!P1 IADD3 R3, -R0.reuse, 0x21, RZ ;  /* 0x0000002100039810 */ /* 0x040fe40007ffe1ff */
[----:B------:R5:W5:Y:S01]  /*21b90*/  I2F R10, R4 ;  /* 0x00000004000a7306 */ /* 0x000b620000201400 */
[----:B------:R-:W-:Y:S02]  /*21ba0*/  ISETP.GE.AND P4, PT, R7, RZ, PT ;  /* 0x000000ff0700720c */ /* 0x000fe40003f86270 */
[C---:B--2---:R-:W-:Y:S01]  /*21bb0*/  IADD3 R6, R0.reuse, -0x30, RZ ;  /* 0xffffffd000067810 */ /* 0x044fe20007ffe0ff */
[CC--:B---3--:R-:W-:Y:S03]  /*21bc0*/  FFMA.FTZ R173, -R133.reuse, R12.reuse, R173 ;  /* 0x0000000c85ad7223 */ /* 0x0c8fe600000101ad */
[----:B------:R-:W-:Y:S01]  /*21bd0*/  @!P0 IADD3 R8, -R0, 0x28, RZ ;  /* 0x0000002800088810 */ /* 0x000fe20007ffe1ff */
[C---:B------:R-:W-:Y:S01]  /*21be0*/  FFMA.FTZ R188, -R133.reuse, R12, R188 ;  /* 0x0000000c85bc7223 */ /* 0x040fe200000101bc */
[----:B------:R-:W-:Y:S01]  /*21bf0*/  ISETP.GE.AND P3, PT, R6, RZ, PT ;  /* 0x000000ff0600720c */ /* 0x000fe20003f66270 */
[----:B------:R-:W-:Y:S01]  /*21c00*/  LDSM.16.MT88.4 R12, [R209+0x10000] ;  /* 0x01000000d10c783b */ /* 0x000fe20000004200 */
[----:B------:R2:W3:Y:S01]  /*21c10*/  I2F R9, R3 ;  /* 0x0000000300097306 */ /* 0x0004e20000201400 */
[C---:B-1----:R-:W-:Y:S01]  /*21c20*/  IADD3 R5, R0.reuse, -0x38, RZ ;  /* 0xffffffc800057810 */ /* 0x042fe20007ffe0ff */
[CC--:B----4-:R-:W-:Y:S01]  /*21c30*/  FFMA.FTZ R174, -R133.reuse, R11.reuse, R174 ;  /* 0x0000000b85ae7223 */ /* 0x0d0fe200000101ae */
[C---:B------:R-:W-:Y:S01]  /*21c40*/  @!P4 IADD3 R7, -R0.reuse, 0x29, RZ ;  /* 0x000000290007c810 */ /* 0x040fe20007ffe1ff */
[----:B------:R-:W-:Y:S01]  /*21c50*/  FFMA.FTZ R187, -R133, R11, R187 ;  /* 0x0000000b85bb7223 */ /* 0x000fe200000101bb */
[----:B------:R-:W-:Y:S05]  /*21c60*/  ISETP.GE.AND P1, PT, R5, RZ, PT ;  /* 0x000000ff0500720c */ /* 0x000fea0003f26270 */
[----:B------:R-:W1:Y:S01]  /*21c70*/  I2F R8, R8 ;  /* 0x0000000800087306 */ /* 0x000e620000201400 */
[C---:B------:R-:W-:Y:S02]  /*21c80*/  @!P3 IADD3 R6, -R0.reuse, 0x30, RZ ;  /* 0x000000300006b810 */ /* 0x040fe40007ffe1ff */
[----:B-----5:R-:W-:Y:S01]  /*21c90*/  IADD3 R4, R0, -0x39, RZ ;  /* 0xffffffc700047810 */ /* 0x020fe20007ffe0ff */
[CC--:B------:R-:W-:Y:S02]  /*21ca0*/  FFMA.FTZ R190, -R133.reuse, R10.reuse, R190 ;  /* 0x0000000a85be7223 */ /* 0x0c0fe400000101be */
[C---:B------:R-:W-:Y:S01]  /*21cb0*/  FFMA.FTZ R183, -R133.reuse, R10, R183 ;  /* 0x0000000a85b77223 */ /* 0x040fe200000101b7 */
[----:B------:R-:W-:Y:S02]  /*21cc0*/  ISETP.GE.AND P0, PT, R4, RZ, PT ;  /* 0x000000ff0400720c */ /* 0x000fe40003f06270 */
[C---:B------:R-:W-:Y:S01]  /*21cd0*/  @!P1 IADD3 R5, -R0.reuse, 0x38, RZ ;  /* 0x0000003800059810 */ /* 0x040fe20007ffe1ff */
[----:B------:R-:W4:Y:S01]  /*21ce0*/  I2F R7, R7 ;  /* 0x0000000700077306 */ /* 0x000f220000201400 */
[C---:B--2---:R-:W-:Y:S01]  /*21cf0*/  IADD3 R3, R0.reuse, -0x31, RZ ;  /* 0xffffffcf00037810 */ /* 0x044fe20007ffe0ff */
[CC--:B---3--:R-:W-:Y:S02]  /*21d00*/  FFMA.FTZ R189, -R133.reuse, R9.reuse, R189 ;  /* 0x0000000985bd7223 */ /* 0x0c8fe400000101bd */
[----:B------:R-:W-:Y:S01]  /*21d10*/  FFMA.FTZ R182, -R133, R9, R182 ;  /* 0x0000000985b67223 */ /* 0x000fe200000101b6 */
[----:B------:R-:W-:Y:S05]  /*21d20*/  ISETP.GE.AND P2, PT, R3, RZ, PT ;  /* 0x000000ff0300720c */ /* 0x000fea0003f46270 */
[C---:B------:R-:W-:Y:S01]  /*21d30*/  @!P0 IADD3 R4, -R0.reuse, 0x39, RZ ;  /* 0x0000003900048810 */ /* 0x040fe20007ffe1ff */
[----:B------:R-:W2:Y:S01]  /*21d40*/  I2F R6, R6 ;  /* 0x0000000600067306 */ /* 0x000ea20000201400 */
[CC--:B-1----:R-:W-:Y:S02]  /*21d50*/  FFMA.FTZ R185, -R133.reuse, R8.reuse, R185 ;  /* 0x0000000885b97223 */ /* 0x0c2fe400000101b9 */
[----:B------:R-:W-:Y:S04]  /*21d60*/  FFMA.FTZ R176, -R133, R8, R176 ;  /* 0x0000000885b07223 */ /* 0x000fe800000101b0 */
[----:B------:R-:W-:Y:S03]  /*21d70*/  @!P2 IADD3 R3, -R0, 0x31, RZ ;  /* 0x000000310003a810 */ /* 0x000fe60007ffe1ff */
[----:B------:R-:W1:Y:S01]  /*21d80*/  I2F R5, R5 ;  /* 0x0000000500057306 */ /* 0x000e620000201400 */
[----:B------:R-:W-:Y:S01]  /*21d90*/  FMNMX.FTZ R0, R19, R136, !PT ;  /* 0x0000008813007209 */ /* 0x000fe20007810000 */
[-C--:B----4-:R-:W-:Y:S03]  /*21da0*/  FFMA.FTZ R184, -R133, R7.reuse, R184 ;  /* 0x0000000785b87223 */ /* 0x090fe600000101b8 */
[----:B------:R-:W-:Y:S01]  /*21db0*/  FMNMX.FTZ R135, R21, R0, !PT ;  /* 0x0000000015877209 */ /* 0x000fe20007810000 */
[----:B------:R-:W-:Y:S03]  /*21dc0*/  FFMA.FTZ R175, -R133, R7, R175 ;  /* 0x0000000785af7223 */ /* 0x000fe600000101af */
[----:B------:R-:W-:Y:S01]  /*21dd0*/  FMNMX.FTZ R135, R20, R135, !PT ;  /* 0x0000008714877209 */ /* 0x000fe20007810000 */
[----:B------:R-:W3:Y:S03]  /*21de0*/  I2F R0, R3 ;  /* 0x0000000300007306 */ /* 0x000ee60000201400 */
[----:B------:R-:W-:Y:S01]  /*21df0*/  FMNMX.FTZ R135, R17, R135, !PT ;  /* 0x0000008711877209 */ /* 0x000fe20007810000 */
[CC--:B--2---:R-:W-:Y:S02]  /*21e00*/  FFMA.FTZ R179, -R133.reuse, R6.reuse, R179 ;  /* 0x0000000685b37223 */ /* 0x0c4fe400000101b3 */
[----:B------:R-:W-:Y:S01]  /*21e10*/  FFMA.FTZ R138, -R133, R6, R138 ;  /* 0x00000006858a7223 */ /* 0x000fe2000001018a */
[----:B------:R-:W-:Y:S03]  /*21e20*/  FMNMX.FTZ R135, R139, R135, !PT ;  /* 0x000000878b877209 */ /* 0x000fe60007810000 */
[----:B------:R-:W2:Y:S01]  /*21e30*/  I2F R4, R4 ;  /* 0x0000000400047306 */ /* 0x000ea20000201400 */
[----:B------:R-:W-:Y:S01]  /*21e40*/  FMNMX.FTZ R135, R172, R135, !PT ;  /* 0x00000087ac877209 */ /* 0x000fe20007810000 */
[----:B-1----:R-:W-:Y:S03]  /*21e50*/  FFMA.FTZ R201, -R133, R5, R32 ;  /* 0x0000000585c97223 */ /* 0x002fe60000010120 */
[----:B------:R-:W-:Y:S04]  /*21e60*/  FMNMX.FTZ R135, R173, R135, !PT ;  /* 0x00000087ad877209 */ /* 0x000fe80007810000 */
[----:B------:R-:W-:Y:S04]  /*21e70*/  FMNMX.FTZ R135, R174, R135, !PT ;  /* 0x00000087ae877209 */ /* 0x000fe80007810000 */
[----:B------:R-:W-:Y:S01]  /*21e80*/  FMNMX.FTZ R135, R190, R135, !PT ;  /* 0x00000087be877209 */ /* 0x000fe20007810000 */
[CC--:B---3--:R-:W-:Y:S01]  /*21e90*/  FFMA.FTZ R177, -R133.reuse, R0.reuse, R177 ;  /* 0x0000000085b17223 */ /* 0x0c8fe200000101b1 */
[----:B------:R-:W-:Y:S01]  /*21ea0*/  FMNMX.FTZ R3, R18, R137, !PT ;  /* 0x0000008912037209 */ /* 0x000fe20007810000 */
[----:B------:R-:W-:Y:S01]  /*21eb0*/  FFMA.FTZ R2, -R133, R0, R2 ;  /* 0x0000000085027223 */ /* 0x000fe20000010102 */
[----:B------:R-:W-:Y:S02]  /*21ec0*/  FMNMX.FTZ R135, R189, R135, !PT ;  /* 0x00000087bd877209 */ /* 0x000fe40007810000 */
[----:B------:R-:W-:Y:S02]  /*21ed0*/  FMNMX.FTZ R3, R23, R3, !PT ;  /* 0x0000000317037209 */ /* 0x000fe40007810000 */
[----:B------:R-:W-:Y:S02]  /*21ee0*/  FMNMX.FTZ R135, R185, R135, !PT ;  /* 0x00000087b9877209 */ /* 0x000fe40007810000 */
[----:B------:R-:W-:Y:S01]  /*21ef0*/  FMNMX.FTZ R3, R22, R3, !PT ;  /* 0x0000000316037209 */ /* 0x000fe20007810000 */
[----:B--2---:R-:W-:Y:S01]  /*21f00*/  FFMA.FTZ R202, -R133, R4, R33 ;  /* 0x0000000485ca7223 */ /* 0x004fe20000010121 */
        /* <DEDUP_REMOVED lines=11> */
[----:B------:R-:W-:Y:S04]  /*21fc0*/  FMNMX.FTZ R3, R188, R3, !PT ;  /* 0x00000003bc037209 */ /* 0x000fe80007810000 */
[----:B------:R-:W-:Y:S04]  /*21fd0*/  FMNMX.FTZ R3, R187, R3, !PT ;  /* 0x00000003bb037209 */ /* 0x000fe80007810000 */
[----:B------:R-:W-:Y:S04]  /*21fe0*/  FMNMX.FTZ R3, R183, R3, !PT ;  /* 0x00000003b7037209 */ /* 0x000fe80007810000 */
[----:B------:R-:W-:Y:S04]  /*21ff0*/  FMNMX.FTZ R3, R182, R3, !PT ;  /* 0x00000003b6037209 */ /* 0x000fe80007810000 */
[----:B------:R-:W-:Y:S04]  /*22000*/  FMNMX.FTZ R3, R176, R3, !PT ;  /* 0x00000003b0037209 */ /* 0x000fe80007810000 */
[----:B------:R-:W-:Y:S02]  /*22010*/  FMNMX.FTZ R3, R175, R3, !PT ;  /* 0x00000003af037209 */ /* 0x000fe40007810000 */
[----:B-1----:R-:W-:Y:S02]  /*22020*/  FMNMX.FTZ R135, R135, R4, !PT ;  /* 0x0000000487877209 */ /* 0x002fe40007810000 */
[----:B------:R-:W-:Y:S03]  /*22030*/  FMNMX.FTZ R0, R138, R3, !PT ;  /* 0x000000038a007209 */ /* 0x000fe60007810000 */
[----:B------:R-:W1:Y:S01]  /*22040*/  SHFL.BFLY PT, R5, R135, 0x1, 0x1f ;  /* 0x0c201f0087057f89 */ /* 0x000e6200000e0000 */
[----:B------:R-:W-:Y:S07]  /*22050*/  FMNMX.FTZ R0, R2, R0, !PT ;  /* 0x0000000002007209 */ /* 0x000fee0007810000 */
[----:B------:R-:W2:Y:S01]  /*22060*/  SHFL.BFLY PT, R3, R0, 0x2, 0x1f ;  /* 0x0c401f0000037f89 */ /* 0x000ea200000e0000 */
[----:B-1----:R-:W-:Y:S04]  /*22070*/  FMNMX.FTZ R135, R135, R5, !PT ;  /* 0x0000000587877209 */ /* 0x002fe80007810000 */
[C---:B------:R-:W-:Y:S02]  /*22080*/  FSETP.NEU.FTZ.AND P0, PT, R135.reuse, -INF , PT ;  /* 0xff8000008700780b */ /* 0x040fe40003f1d000 */
[----:B--2---:R-:W-:Y:S01]  /*22090*/  FMNMX.FTZ R0, R0, R3, !PT ;  /* 0x0000000300007209 */ /* 0x004fe20007810000 */
[----:B------:R-:W-:Y:S02]  /*220a0*/  FADD.FTZ R3, -R135, R136 ;  /* 0x0000008887037221 */ /* 0x000fe40000010100 */
[----:B------:R-:W-:Y:S02]  /*220b0*/  FMUL.FTZ R136, R132, R135 ;  /* 0x0000008784887220 */ /* 0x000fe40000410000 */
[----:B------:R-:W1:Y:S03]  /*220c0*/  SHFL.BFLY PT, R4, R0, 0x1, 0x1f ;  /* 0x0c201f0000047f89 */ /* 0x000e6600000e0000 */
[----:B------:R-:W-:Y:S05]  /*220d0*/  FSEL R136, R136, RZ, P0 ;  /* 0x000000ff88887208 */ /* 0x000fea0000000000 */
[-CC-:B------:R-:W-:Y:S02]  /*220e0*/  FFMA.FTZ R21, R21, R132.reuse, -R136.reuse ;  /* 0x0000008415157223 */ /* 0x180fe40000010888 */
[-CC-:B------:R-:W-:Y:S02]  /*220f0*/  FFMA.FTZ R20, R20, R132.reuse, -R136.reuse ;  /* 0x0000008414147223 */ /* 0x180fe40000010888 */
[----:B------:R-:W-:Y:S01]  /*22100*/  MUFU.EX2 R239, R21 ;  /* 0x0000001500ef7308 */ /* 0x000fe20000000800 */
[-CC-:B------:R-:W-:Y:S02]  /*22110*/  FFMA.FTZ R19, R19, R132.reuse, -R136.reuse ;  /* 0x0000008413137223 */ /* 0x180fe40000010888 */
[-CC-:B------:R-:W-:Y:S02]  /*22120*/  FFMA.FTZ R17, R17, R132.reuse, -R136.reuse ;  /* 0x0000008411117223 */ /* 0x180fe40000010888 */
[--C-:B------:R-:W-:Y:S05]  /*22130*/  FFMA.FTZ R139, R139, R132, -R136.reuse ;  /* 0x000000848b8b7223 */ /* 0x100fea0000010888 */
[----:B------:R-:W-:Y:S01]  /*22140*/  MUFU.EX2 R237, R20 ;  /* 0x0000001400ed7308 */ /* 0x000fe20000000800 */
[----:B-1----:R-:W-:Y:S01]  /*22150*/  FMNMX.FTZ R134, R0, R4, !PT ;  /* 0x0000000400867209 */ /* 0x002fe20007810000 */
[----:B------:R-:W-:Y:S03]  /*22160*/  FMUL.FTZ R0, R132, R3 ;  /* 0x0000000384007220 */ /* 0x000fe60000410000 */
[C---:B------:R-:W-:Y:S05]  /*22170*/  FSETP.NEU.FTZ.AND P0, PT, R134.reuse, -INF , PT ;  /* 0xff8000008600780b */ /* 0x040fea0003f1d000 */
[----:B------:R1:W2:Y:S10]  /*22180*/  MUFU.EX2 R3, R0 ;  /* 0x0000000000037308 */ /* 0x0002b40000000800 */
[----:B------:R-:W3:Y:S10]  /*22190*/  MUFU.EX2 R207, R19 ;  /* 0x0000001300cf7308 */ /* 0x000ef40000000800 */
[----:B------:R4:W-:Y:S01]  /*221a0*/  MUFU.EX2 R236, R17 ;  /* 0x0000001100ec7308 */ /* 0x0009e20000000800 */
[----:B-1----:R-:W-:Y:S02]  /*221b0*/  FADD.FTZ R0, -R134, R137 ;  /* 0x0000008986007221 */ /* 0x002fe40000010100 */
[C---:B------:R-:W-:Y:S02]  /*221c0*/  FMUL.FTZ R137, R132.reuse, R134 ;  /* 0x0000008684897220 */ /* 0x040fe40000410000 */
[----:B------:R-:W-:Y:S02]  /*221d0*/  FMUL.FTZ R0, R132, R0 ;  /* 0x0000000084007220 */ /* 0x000fe40000410000 */
[----:B--2---:R-:W-:Y:S01]  /*221e0*/  FMUL.FTZ R4, R3, R140 ;  /* 0x0000008c03047220 */ /* 0x004fe20000410000 */
[----:B------:R-:W-:Y:S01]  /*221f0*/  FSEL R137, R137, RZ, P0 ;  /* 0x000000ff89897208 */ /* 0x000fe20000000000 */
[----:B------:R-:W-:Y:S01]  /*22200*/  FMUL.FTZ R5, R3, R141 ;  /* 0x0000008d03057220 */ /* 0x000fe20000410000 */
[----:B------:R1:W-:Y:S01]  /*22210*/  MUFU.EX2 R200, R139 ;  /* 0x0000008b00c87308 */ /* 0x0003e20000000800 */
[----:B---3--:R-:W-:Y:S01]  /*22220*/  F2FP.BF16.PACK_AB R140, R239, R207 ;  /* 0x000000cfef8c723e */ /* 0x008fe200000010ff */
[----:B------:R-:W-:Y:S01]  /*22230*/  FMUL.FTZ R8, R3, R144 ;  /* 0x0000009003087220 */ /* 0x000fe20000410000 */
[----:B------:R-:W-:Y:S01]  /*22240*/  ISETP.GT.AND P0, PT, R238, RZ, PT ;  /* 0x000000ffee00720c */ /* 0x000fe20003f04270 */
[-CC-:B------:R-:W-:Y:S02]  /*22250*/  FFMA.FTZ R23, R23, R132.reuse, -R137.reuse ;  /* 0x0000008417177223 */ /* 0x180fe40000010889 */
[-CC-:B------:R-:W-:Y:S02]  /*22260*/  FFMA.FTZ R22, R22, R132.reuse, -R137.reuse ;  /* 0x0000008416167223 */ /* 0x180fe40000010889 */
[-CC-:B------:R-:W-:Y:S02]  /*22270*/  FFMA.FTZ R18, R18, R132.reuse, -R137.reuse ;  /* 0x0000008412127223 */ /* 0x180fe40000010889 */
[----:B------:R-:W-:Y:S01]  /*22280*/  MUFU.EX2 R205, R23 ;  /* 0x0000001700cd7308 */ /* 0x000fe20000000800 */
[--C-:B------:R-:W-:Y:S02]  /*22290*/  FFMA.FTZ R24, R24, R132, -R137.reuse ;  /* 0x0000008418187223 */ /* 0x100fe40000010889 */
[C---:B------:R-:W-:Y:S02]  /*222a0*/  FMUL.FTZ R9, R3.reuse, R145 ;  /* 0x0000009103097220 */ /* 0x040fe40000410000 */
[C---:B------:R-:W-:Y:S02]  /*222b0*/  FMUL.FTZ R16, R3.reuse, R152 ;  /* 0x0000009803107220 */ /* 0x040fe40000410000 */
[C---:B----4-:R-:W-:Y:S02]  /*222c0*/  FMUL.FTZ R17, R3.reuse, R153 ;  /* 0x0000009903117220 */ /* 0x050fe40000410000 */
[C---:B------:R-:W-:Y:S01]  /*222d0*/  FMUL.FTZ R25, R3.reuse, R161 ;  /* 0x000000a103197220 */ /* 0x040fe20000410000 */
[----:B------:R2:W-:Y:S01]  /*222e0*/  MUFU.EX2 R204, R22 ;  /* 0x0000001600cc7308 */ /* 0x0005e20000000800 */
[C---:B------:R-:W-:Y:S02]  /*222f0*/  FMUL.FTZ R32, R3.reuse, R168 ;  /* 0x000000a803207220 */ /* 0x040fe40000410000 */
[C---:B------:R-:W-:Y:S02]  /*22300*/  FMUL.FTZ R33, R3.reuse, R169 ;  /* 0x000000a903217220 */ /* 0x040fe40000410000 */
[--C-:B-1----:R-:W-:Y:S02]  /*22310*/  FFMA.FTZ R139, R172, R132, -R136.reuse ;  /* 0x00000084ac8b7223 */ /* 0x102fe40000010888 */
        /* <DEDUP_REMOVED lines=8> */
[----:B------:R-:W3:Y:S01]  /*223a0*/  MUFU.EX2 R206, R18 ;  /* 0x0000001200ce7308 */ /* 0x000ee20000000800 */
[C---:B------:R-:W-:Y:S02]  /*223b0*/  FMUL.FTZ R49, R3.reuse, R49 ;  /* 0x0000003103317220 */ /* 0x040fe40000410000 */
[C---:B------:R-:W-:Y:S01]  /*223c0*/  FMUL.FTZ R52, R3.reuse, R52 ;  /* 0x0000003403347220 */ /* 0x040fe20000410000 */
[----:B--2---:R-:W2:Y:S01]  /*223d0*/  LDSM.16.MT88.4 R20, [R210+0x10000] ;  /* 0x01000000d214783b */ /* 0x004ea20000004200 */
[C---:B------:R-:W-:Y:S02]  /*223e0*/  FMUL.FTZ R53, R3.reuse, R53 ;  /* 0x0000003503357220 */ /* 0x040fe40000410000 */
[C---:B------:R-:W-:Y:S02]  /*223f0*/  FMUL.FTZ R56, R3.reuse, R56 ;  /* 0x0000003803387220 */ /* 0x040fe40000410000 */
[C---:B------:R-:W-:Y:S01]  /*22400*/  FMUL.FTZ R57, R3.reuse, R57 ;  /* 0x0000003903397220 */ /* 0x040fe20000410000 */
[----:B------:R-:W4:Y:S01]  /*22410*/  MUFU.EX2 R203, R24 ;  /* 0x0000001800cb7308 */ /* 0x000f220000000800 */
[C---:B------:R-:W-:Y:S02]  /*22420*/  FMUL.FTZ R60, R3.reuse, R60 ;  /* 0x0000003c033c7220 */ /* 0x040fe40000410000 */
[----:B------:R-:W-:Y:S02]  /*22430*/  FMUL.FTZ R61, R3, R61 ;  /* 0x0000003d033d7220 */ /* 0x000fe40000410000 */
[----:B-1----:R-:W-:Y:S01]  /*22440*/  FMUL.FTZ R6, R0, R142 ;  /* 0x0000008e00067220 */ /* 0x002fe20000410000 */
[----:B------:R-:W-:Y:S01]  /*22450*/  F2FP.BF16.PACK_AB R142, R236, R237 ;  /* 0x000000edec8e723e */ /* 0x000fe200000010ff */
[C---:B------:R-:W-:Y:S02]  /*22460*/  FMUL.FTZ R7, R0.reuse, R143 ;  /* 0x0000008f00077220 */ /* 0x040fe40000410000 */
[C---:B------:R-:W-:Y:S01]  /*22470*/  FMUL.FTZ R10, R0.reuse, R146 ;  /* 0x00000092000a7220 */ /* 0x040fe20000410000 */
[----:B------:R1:W5:Y:S01]  /*22480*/  MUFU.EX2 R199, R139 ;  /* 0x0000008b00c77308 */ /* 0x0003620000000800 */
[C---:B------:R-:W-:Y:S02]  /*22490*/  FMUL.FTZ R11, R0.reuse, R147 ;  /* 0x00000093000b7220 */ /* 0x040fe40000410000 */
[C---:B------:R-:W-:Y:S01]  /*224a0*/  FMUL.FTZ R19, R0.reuse, R155 ;  /* 0x0000009b00137220 */ /* 0x040fe20000410000 */
[----:B---3--:R-:W-:Y:S01]  /*224b0*/  F2FP.BF16.PACK_AB R141, R205, R206 ;  /* 0x000000cecd8d723e */ /* 0x008fe200000010ff */
[C---:B------:R-:W-:Y:S01]  /*224c0*/  FMUL.FTZ R18, R0.reuse, R154 ;  /* 0x0000009a00127220 */ /* 0x040fe20000410000 */
[----:B------:R-:W3:Y:S01]  /*224d0*/  LDSM.16.MT88.4 R144, [R211+0x10000] ;  /* 0x01000000d390783b */ /* 0x000ee20000004200 */
[C---:B------:R-:W-:Y:S02]  /*224e0*/  FMUL.FTZ R26, R0.reuse, R162 ;  /* 0x000000a2001a7220 */ /* 0x040fe40000410000 */
[C---:B------:R-:W-:Y:S02]  /*224f0*/  FMUL.FTZ R27, R0.reuse, R163 ;  /* 0x000000a3001b7220 */ /* 0x040fe40000410000 */
[C---:B------:R-:W-:Y:S02]  /*22500*/  FMUL.FTZ R34, R0.reuse, R170 ;  /* 0x000000aa00227220 */ /* 0x040fe40000410000 */
[C---:B------:R-:W-:Y:S01]  /*22510*/  FMUL.FTZ R35, R0.reuse, R171 ;  /* 0x000000ab00237220 */ /* 0x040fe20000410000 */
[----:B----4-:R-:W-:Y:S01]  /*22520*/  F2FP.BF16.PACK_AB R143, R203, R204 ;  /* 0x000000cccb8f723e */ /* 0x010fe200000010ff */
[----:B------:R-:W-:Y:S01]  /*22530*/  LDSM.16.MT88.4 R152, [R210+0x12000] ;  /* 0x01200000d298783b */ /* 0x000fe20000004200 */
[----:B------:R-:W-:Y:S02]  /*22540*/  FMUL.FTZ R24, R3, R160 ;  /* 0x000000a003187220 */ /* 0x000fe40000410000 */
[C---:B------:R-:W-:Y:S02]  /*22550*/  FMUL.FTZ R38, R0.reuse, R38 ;  /* 0x0000002600267220 */ /* 0x040fe40000410000 */
[C---:B------:R-:W-:Y:S01]  /*22560*/  FMUL.FTZ R39, R0.reuse, R39 ;  /* 0x0000002700277220 */ /* 0x040fe20000410000 */
[C---:B------:R-:W-:Y:S02]  /*22570*/  HMMA.16816.F32.BF16 R4, R140.reuse, R12, R4 ;  /* 0x0000000c8c04723c */ /* 0x040fe40000041804 */
[----:B------:R-:W-:Y:S03]  /*22580*/  LDSM.16.MT88.4 R160, [R210+0x12800] ;  /* 0x01280000d2a0783b */ /* 0x000fe60000004200 */
[--C-:B-1----:R-:W-:Y:S02]  /*22590*/  FFMA.FTZ R139, R173, R132, -R136.reuse ;  /* 0x00000084ad8b7223 */ /* 0x102fe40000010888 */
[C---:B------:R-:W-:Y:S01]  /*225a0*/  FMUL.FTZ R12, R3.reuse, R148 ;  /* 0x00000094030c7220 */ /* 0x040fe20000410000 */
[C---:B------:R-:W-:Y:S01]  /*225b0*/  HMMA.16816.F32.BF16 R8, R140.reuse, R14, R8 ;  /* 0x0000000e8c08723c */ /* 0x040fe20000041808 */
[----:B------:R1:W-:Y:S01]  /*225c0*/  MUFU.EX2 R198, R139 ;  /* 0x0000008b00c67308 */ /* 0x0003e20000000800 */
[----:B------:R-:W-:Y:S02]  /*225d0*/  LDSM.16.MT88.4 R168, [R209+0x14800] ;  /* 0x01480000d1a8783b */ /* 0x000fe40000004200 */
[C---:B------:R-:W-:Y:S02]  /*225e0*/  FMUL.FTZ R13, R3.reuse, R149 ;  /* 0x00000095030d7220 */ /* 0x040fe40000410000 */
[C---:B------:R-:W-:Y:S02]  /*225f0*/  FMUL.FTZ R42, R0.reuse, R42 ;  /* 0x0000002a002a7220 */ /* 0x040fe40000410000 */
[C---:B------:R-:W-:Y:S04]  /*22600*/  FMUL.FTZ R14, R0.reuse, R150 ;  /* 0x00000096000e7220 */ /* 0x040fe80000410000 */
[C---:B------:R-:W-:Y:S02]  /*22610*/  FMUL.FTZ R15, R0.reuse, R151 ;  /* 0x00000097000f7220 */ /* 0x040fe40000410000 */
[----:B------:R-:W4:Y:S01]  /*22620*/  LDSM.16.MT88.4 R148, [R209+0x12000] ;  /* 0x01200000d194783b */ /* 0x000f220000004200 */
[C---:B------:R-:W-:Y:S02]  /*22630*/  FMUL.FTZ R43, R0.reuse, R43 ;  /* 0x0000002b002b7220 */ /* 0x040fe40000410000 */
[C---:B------:R-:W-:Y:S02]  /*22640*/  FMUL.FTZ R46, R0.reuse, R46 ;  /* 0x0000002e002e7220 */ /* 0x040fe40000410000 */
[C---:B--2---:R-:W-:Y:S03]  /*22650*/  HMMA.16816.F32.BF16 R12, R140.reuse, R20, R12 ;  /* 0x000000148c0c723c */ /* 0x044fe6000004180c */
[C---:B------:R-:W-:Y:S02]  /*22660*/  FMUL.FTZ R47, R0.reuse, R47 ;  /* 0x0000002f002f7220 */ /* 0x040fe40000410000 */
[----:B------:R-:W-:Y:S02]  /*22670*/  FMUL.FTZ R50, R0, R50 ;  /* 0x0000003200327220 */ /* 0x000fe40000410000 */
[C---:B------:R-:W-:Y:S01]  /*22680*/  FMUL.FTZ R20, R3.reuse, R156 ;  /* 0x0000009c03147220 */ /* 0x040fe20000410000 */
[C---:B------:R-:W-:Y:S04]  /*22690*/  HMMA.16816.F32.BF16 R16, R140.reuse, R22, R16 ;  /* 0x000000168c10723c */ /* 0x040fe80000041810 */
[C---:B------:R-:W-:Y:S02]  /*226a0*/  FMUL.FTZ R21, R3.reuse, R157 ;  /* 0x0000009d03157220 */ /* 0x040fe40000410000 */
[--C-:B-1----:R-:W-:Y:S02]  /*226b0*/  FFMA.FTZ R139, R174, R132, -R136.reuse ;  /* 0x00000084ae8b7223 */ /* 0x102fe40000010888 */
[C---:B------:R-:W-:Y:S02]  /*226c0*/  FMUL.FTZ R22, R0.reuse, R158 ;  /* 0x0000009e00167220 */ /* 0x040fe40000410000 */
[----:B------:R1:W2:Y:S02]  /*226d0*/  MUFU.EX2 R197, R139 ;  /* 0x0000008b00c57308 */ /* 0x0002a40000000800 */
[C---:B------:R-:W-:Y:S02]  /*226e0*/  FMUL.FTZ R23, R0.reuse, R159 ;  /* 0x0000009f00177220 */ /* 0x040fe40000410000 */
[----:B------:R-:W-:Y:S01]  /*226f0*/  LDSM.16.MT88.4 R156, [R210+0x10800] ;  /* 0x01080000d29c783b */ /* 0x000fe20000004200 */
[C---:B------:R-:W-:Y:S02]  /*22700*/  FMUL.FTZ R51, R0.reuse, R51 ;  /* 0x0000003300337220 */ /* 0x040fe40000410000 */
[C---:B------:R-:W-:Y:S02]  /*22710*/  FMUL.FTZ R54, R0.reuse, R54 ;  /* 0x0000003600367220 */ /* 0x040fe40000410000 */
[C---:B------:R-:W-:Y:S03]  /*22720*/  HMMA.16816.F32.BF16 R20, R140.reuse, R28, R20 ;  /* 0x0000001c8c14723c */ /* 0x040fe60000041814 */
[C---:B------:R-:W-:Y:S02]  /*22730*/  FMUL.FTZ R55, R0.reuse, R55 ;  /* 0x0000003700377220 */ /* 0x040fe40000410000 */
[C---:B------:R-:W-:Y:S02]  /*22740*/  FMUL.FTZ R58, R0.reuse, R58 ;  /* 0x0000003a003a7220 */ /* 0x040fe40000410000 */
[C---:B------:R-:W-:Y:S01]  /*22750*/  FMUL.FTZ R28, R3.reuse, R164 ;  /* 0x000000a4031c7220 */ /* 0x040fe20000410000 */
[C---:B------:R-:W-:Y:S04]  /*22760*/  HMMA.16816.F32.BF16 R24, R140.reuse, R30, R24 ;  /* 0x0000001e8c18723c */ /* 0x040fe80000041818 */
[C---:B------:R-:W-:Y:S02]  /*22770*/  FMUL.FTZ R29, R3.reuse, R165 ;  /* 0x000000a5031d7220 */ /* 0x040fe40000410000 */
[C---:B------:R-:W-:Y:S02]  /*22780*/  FMUL.FTZ R59, R0.reuse, R59 ;  /* 0x0000003b003b7220 */ /* 0x040fe40000410000 */
[C---:B------:R-:W-:Y:S04]  /*22790*/  FMUL.FTZ R30, R0.reuse, R166 ;  /* 0x000000a6001e7220 */ /* 0x040fe80000410000 */
[C---:B------:R-:W-:Y:S02]  /*227a0*/  FMUL.FTZ R31, R0.reuse, R167 ;  /* 0x000000a7001f7220 */ /* 0x040fe40000410000 */
[----:B------:R-:W-:Y:S01]  /*227b0*/  LDSM.16.MT88.4 R164, [R211+0x12800] ;  /* 0x01280000d3a4783b */ /* 0x000fe20000004200 */
[C---:B------:R-:W-:Y:S02]  /*227c0*/  FMUL.FTZ R62, R0.reuse, R62 ;  /* 0x0000003e003e7220 */ /* 0x040fe40000410000 */
[C---:B------:R-:W-:Y:S02]  /*227d0*/  FMUL.FTZ R63, R0.reuse, R63 ;  /* 0x0000003f003f7220 */ /* 0x040fe40000410000 */
[C---:B---3--:R-:W-:Y:S03]  /*227e0*/  HMMA.16816.F32.BF16 R28, R140.reuse, R144, R28 ;  /* 0x000000908c1c723c */ /* 0x048fe6000004181c */
[C---:B------:R-:W-:Y:S02]  /*227f0*/  FMUL.FTZ R64, R3.reuse, R64 ;  /* 0x0000004003407220 */ /* 0x040fe40000410000 */
[C---:B------:R-:W-:Y:S02]  /*22800*/  FMUL.FTZ R65, R3.reuse, R65 ;  /* 0x0000004103417220 */ /* 0x040fe40000410000 */
[C---:B------:R-:W-:Y:S01]  /*22810*/  FMUL.FTZ R66, R0.reuse, R66 ;  /* 0x0000004200427220 */ /* 0x040fe20000410000 */
[C---:B------:R-:W-:Y:S01]  /*22820*/  HMMA.16816.F32.BF16 R32, R140.reuse, R146, R32 ;  /* 0x000000928c20723c */ /* 0x040fe20000041820 */
[----:B------:R-:W3:Y:S03]  /*22830*/  LDSM.16.MT88.4 R144, [R212+0x12000] ;  /* 0x01200000d490783b */ /* 0x000ee60000004200 */
        /* <DEDUP_REMOVED lines=9> */
[C---:B------:R-:W-:Y:S04]  /*228d0*/  HMMA.16816.F32.BF16 R44, R140.reuse, R152, R44 ;  /* 0x000000988c2c723c */ /* 0x040fe8000004182c */
[C---:B------:R-:W-:Y:S02]  /*228e0*/  FMUL.FTZ R73, R3.reuse, R73 ;  /* 0x0000004903497220 */ /* 0x040fe40000410000 */
[C---:B------:R-:W-:Y:S02]  /*228f0*/  FMUL.FTZ R74, R0.reuse, R74 ;  /* 0x0000004a004a7220 */ /* 0x040fe40000410000 */
[C---:B------:R-:W-:Y:S01]  /*22900*/  HMMA.16816.F32.BF16 R48, R140.reuse, R154, R48 ;  /* 0x0000009a8c30723c */ /* 0x040fe20000041830 */
[----:B------:R-:W1:Y:S03]  /*22910*/  LDSM.16.MT88.4 R152, [R209+0x14000] ;  /* 0x01400000d198783b */ /* 0x000e660000004200 */
[C---:B------:R-:W-:Y:S02]  /*22920*/  FMUL.FTZ R75, R0.reuse, R75 ;  /* 0x0000004b004b7220 */ /* 0x040fe40000410000 */
[C---:B------:R-:W-:Y:S02]  /*22930*/  FMUL.FTZ R76, R3.reuse, R76 ;  /* 0x0000004c034c7220 */ /* 0x040fe40000410000 */
[C---:B------:R-:W-:Y:S01]  /*22940*/  FMUL.FTZ R77, R3.reuse, R77 ;  /* 0x0000004d034d7220 */ /* 0x040fe20000410000 */
        /* <DEDUP_REMOVED lines=16> */
[----:B------:R-:W-:Y:S02]  /*22a50*/  FMUL.FTZ R87, R0, R87 ;  /* 0x0000005700577220 */ /* 0x000fe40000410000 */
[C---:B------:R-:W-:Y:S02]  /*22a60*/  FMUL.FTZ R88, R3.reuse, R88 ;  /* 0x0000005803587220 */ /* 0x040fe40000410000 */
[C---:B------:R-:W-:Y:S01]  /*22a70*/  HMMA.16816.F32.BF16 R72, R140.reuse, R154, R72 ;  /* 0x0000009a8c48723c */ /* 0x040fe20000041848 */
[----:B------:R-:W1:Y:S03]  /*22a80*/  LDSM.16.MT88.4 R152, [R211+0x14000] ;  /* 0x01400000d398783b */ /* 0x000e660000004200 */
[--C-:B------:R-:W-:Y:S02]  /*22a90*/  FFMA.FTZ R139, R178, R132, -R137.reuse ;  /* 0x00000084b28b7223 */ /* 0x100fe40000010889 */
[C---:B------:R-:W-:Y:S02]  /*22aa0*/  FMUL.FTZ R89, R3.reuse, R89 ;  /* 0x0000005903597220 */ /* 0x040fe40000410000 */
[C---:B------:R-:W-:Y:S01]  /*22ab0*/  FMUL.FTZ R90, R0.reuse, R90 ;  /* 0x0000005a005a7220 */ /* 0x040fe20000410000 */
[C---:B---3--:R-:W-:Y:S01]  /*22ac0*/  HMMA.16816.F32.BF16 R76, R140.reuse, R144, R76 ;  /* 0x000000908c4c723c */ /* 0x048fe2000004184c */
[----:B------:R3:W-:Y:S02]  /*22ad0*/  MUFU.EX2 R196, R139 ;  /* 0x0000008b00c47308 */ /* 0x0007e40000000800 */
[C---:B------:R-:W-:Y:S02]  /*22ae0*/  FMUL.FTZ R91, R0.reuse, R91 ;  /* 0x0000005b005b7220 */ /* 0x040fe40000410000 */
[C---:B------:R-:W-:Y:S02]  /*22af0*/  FMUL.FTZ R92, R3.reuse, R92 ;  /* 0x0000005c035c7220 */ /* 0x040fe40000410000 */
[C---:B------:R-:W-:Y:S01]  /*22b00*/  FMUL.FTZ R93, R3.reuse, R93 ;  /* 0x0000005d035d7220 */ /* 0x040fe20000410000 */
[C---:B------:R-:W-:Y:S01]  /*22b10*/  HMMA.16816.F32.BF16 R80, R140.reuse, R146, R80 ;  /* 0x000000928c50723c */ /* 0x040fe20000041850 */
[----:B------:R-:W2:Y:S03]  /*22b20*/  LDSM.16.MT88.4 R144, [R209+0x16000] ;  /* 0x01600000d190783b */ /* 0x000ea60000004200 */
[C---:B------:R-:W-:Y:S02]  /*22b30*/  FMUL.FTZ R94, R0.reuse, R94 ;  /* 0x0000005e005e7220 */ /* 0x040fe40000410000 */
[C---:B------:R-:W-:Y:S02]  /*22b40*/  FMUL.FTZ R95, R0.reuse, R95 ;  /* 0x0000005f005f7220 */ /* 0x040fe40000410000 */
[C---:B----4-:R-:W-:Y:S04]  /*22b50*/  HMMA.16816.F32.BF16 R84, R140.reuse, R148, R84 ;  /* 0x000000948c54723c */ /* 0x050fe80000041854 */
[C---:B------:R-:W-:Y:S02]  /*22b60*/  FMUL.FTZ R96, R3.reuse, R96 ;  /* 0x0000006003607220 */ /* 0x040fe40000410000 */
[----:B------:R-:W-:Y:S02]  /*22b70*/  FMUL.FTZ R97, R3, R97 ;  /* 0x0000006103617220 */ /* 0x000fe40000410000 */
[C---:B------:R-:W-:Y:S01]  /*22b80*/  HMMA.16816.F32.BF16 R88, R140.reuse, R150, R88 ;  /* 0x000000968c58723c */ /* 0x040fe20000041858 */
[----:B------:R-:W4:Y:S03]  /*22b90*/  LDSM.16.MT88.4 R148, [R210+0x16000] ;  /* 0x01600000d294783b */ /* 0x000f260000004200 */
[--C-:B---3--:R-:W-:Y:S02]  /*22ba0*/  FFMA.FTZ R139, R181, R132, -R137.reuse ;  /* 0x00000084b58b7223 */ /* 0x108fe40000010889 */
[C---:B------:R-:W-:Y:S02]  /*22bb0*/  FMUL.FTZ R98, R0.reuse, R98 ;  /* 0x0000006200627220 */ /* 0x040fe40000410000 */
[C---:B-1----:R-:W-:Y:S01]  /*22bc0*/  HMMA.16816.F32.BF16 R92, R140.reuse, R152, R92 ;  /* 0x000000988c5c723c */ /* 0x042fe2000004185c */
[----:B------:R1:W3:Y:S03]  /*22bd0*/  MUFU.EX2 R195, R139 ;  /* 0x0000008b00c37308 */ /* 0x0002e60000000800 */
        /* <DEDUP_REMOVED lines=9> */
[C---:B--2---:R-:W-:Y:S03]  /*22c70*/  HMMA.16816.F32.BF16 R100, R140.reuse, R144, R100 ;  /* 0x000000908c64723c */ /* 0x044fe60000041864 */
[C---:B------:R-:W-:Y:S02]  /*22c80*/  FMUL.FTZ R106, R0.reuse, R106 ;  /* 0x0000006a006a7220 */ /* 0x040fe40000410000 */
[----:B------:R-:W-:Y:S02]  /*22c90*/  FMUL.FTZ R107, R0, R107 ;  /* 0x0000006b006b7220 */ /* 0x000fe40000410000 */
[--C-:B-1----:R-:W-:Y:S02]  /*22ca0*/  FFMA.FTZ R139, R180, R132, -R137.reuse ;  /* 0x00000084b48b7223 */ /* 0x102fe40000010889 */
[C---:B------:R-:W-:Y:S02]  /*22cb0*/  FMUL.FTZ R108, R3.reuse, R108 ;  /* 0x0000006c036c7220 */ /* 0x040fe40000410000 */
[----:B------:R1:W-:Y:S01]  /*22cc0*/  MUFU.EX2 R194, R139 ;  /* 0x0000008b00c27308 */ /* 0x0003e20000000800 */
[C---:B------:R-:W-:Y:S01]  /*22cd0*/  HMMA.16816.F32.BF16 R104, R140.reuse, R146, R104 ;  /* 0x000000928c68723c */ /* 0x040fe20000041868 */
[----:B------:R-:W2:Y:S02]  /*22ce0*/  LDSM.16.MT88.4 R144, [R211+0x16000] ;  /* 0x01600000d390783b */ /* 0x000ea40000004200 */
[C---:B------:R-:W-:Y:S02]  /*22cf0*/  FMUL.FTZ R109, R3.reuse, R109 ;  /* 0x0000006d036d7220 */ /* 0x040fe40000410000 */
[C---:B------:R-:W-:Y:S02]  /*22d00*/  FMUL.FTZ R110, R0.reuse, R110 ;  /* 0x0000006e006e7220 */ /* 0x040fe40000410000 */
[C---:B------:R-:W-:Y:S02]  /*22d10*/  FMUL.FTZ R111, R0.reuse, R111 ;  /* 0x0000006f006f7220 */ /* 0x040fe40000410000 */
[C---:B------:R-:W-:Y:S03]  /*22d20*/  FMUL.FTZ R112, R3.reuse, R112 ;  /* 0x0000007003707220 */ /* 0x040fe60000410000 */
[C---:B------:R-:W-:Y:S02]  /*22d30*/  FMUL.FTZ R113, R3.reuse, R113 ;  /* 0x0000007103717220 */ /* 0x040fe40000410000 */
        /* <DEDUP_REMOVED lines=10> */
[C---:B------:R-:W-:Y:S03]  /*22de0*/  FMUL.FTZ R121, R3.reuse, R121 ;  /* 0x0000007903797220 */ /* 0x040fe60000410000 */
[C---:B---3--:R-:W-:Y:S03]  /*22df0*/  HMMA.16816.F32.BF16 R116, R140.reuse, R152, R116 ;  /* 0x000000988c74723c */ /* 0x048fe60000041874 */
[C---:B------:R-:W-:Y:S02]  /*22e00*/  FMUL.FTZ R122, R0.reuse, R122 ;  /* 0x0000007a007a7220 */ /* 0x040fe40000410000 */
[----:B------:R-:W-:Y:S02]  /*22e10*/  FMUL.FTZ R123, R0, R123 ;  /* 0x0000007b007b7220 */ /* 0x000fe40000410000 */
[--C-:B-1----:R-:W-:Y:S02]  /*22e20*/  FFMA.FTZ R139, R186, R132, -R137.reuse ;  /* 0x00000084ba8b7223 */ /* 0x102fe40000010889 */
[C---:B------:R-:W-:Y:S02]  /*22e30*/  FMUL.FTZ R124, R3.reuse, R124 ;  /* 0x0000007c037c7220 */ /* 0x040fe40000410000 */
[----:B------:R1:W3:Y:S01]  /*22e40*/  MUFU.EX2 R193, R139 ;  /* 0x0000008b00c17308 */ /* 0x0002e20000000800 */
[C---:B------:R-:W-:Y:S01]  /*22e50*/  HMMA.16816.F32.BF16 R120, R140.reuse, R154, R120 ;  /* 0x0000009a8c78723c */ /* 0x040fe20000041878 */
[----:B------:R-:W4:Y:S02]  /*22e60*/  LDSM.16.MT88.4 R152, [R212+0x10800] ;  /* 0x01080000d498783b */ /* 0x000f240000004200 */
[C---:B------:R-:W-:Y:S02]  /*22e70*/  FMUL.FTZ R125, R3.reuse, R125 ;  /* 0x0000007d037d7220 */ /* 0x040fe40000410000 */
[C---:B------:R-:W-:Y:S02]  /*22e80*/  FMUL.FTZ R126, R0.reuse, R126 ;  /* 0x0000007e007e7220 */ /* 0x040fe40000410000 */
[C---:B------:R-:W-:Y:S02]  /*22e90*/  FMUL.FTZ R127, R0.reuse, R127 ;  /* 0x0000007f007f7220 */ /* 0x040fe40000410000 */
[C---:B------:R-:W-:Y:S03]  /*22ea0*/  FMUL.FTZ R128, R3.reuse, R128 ;  /* 0x0000008003807220 */ /* 0x040fe60000410000 */
[----:B------:R-:W-:Y:S02]  /*22eb0*/  FMUL.FTZ R129, R3, R129 ;  /* 0x0000008103817220 */ /* 0x000fe40000410000 */
[C---:B--2---:R-:W-:Y:S03]  /*22ec0*/  HMMA.16816.F32.BF16 R124, R140.reuse, R144, R124 ;  /* 0x000000908c7c723c */ /* 0x044fe6000004187c */
[C---:B------:R-:W-:Y:S02]  /*22ed0*/  FMUL.FTZ R130, R0.reuse, R130 ;  /* 0x0000008200827220 */ /* 0x040fe40000410000 */
[----:B------:R-:W-:Y:S02]  /*22ee0*/  FMUL.FTZ R131, R0, R131 ;  /* 0x0000008300837220 */ /* 0x000fe40000410000 */
[-CC-:B------:R-:W-:Y:S02]  /*22ef0*/  FFMA.FTZ R138, R138, R132.reuse, -R137.reuse ;  /* 0x000000848a8a7223 */ /* 0x180fe40000010889 */
[----:B-1----:R-:W-:Y:S03]  /*22f00*/  FFMA.FTZ R139, R190, R132, -R136 ;  /* 0x00000084be8b7223 */ /* 0x002fe60000010888 */
[----:B------:R-:W-:Y:S01]  /*22f10*/  HMMA.16816.F32.BF16 R128, R140, R146, R128 ;  /* 0x000000928c80723c */ /* 0x000fe20000041880 */
[----:B------:R-:W1:Y:S01]  /*22f20*/  LDSM.16.MT88.4 R144, [R211+0x10800] ;  /* 0x01080000d390783b */ /* 0x000e620000004200 */
[----:B------:R2:W-:Y:S01]  /*22f30*/  MUFU.EX2 R192, R139 ;  /* 0x0000008b00c07308 */ /* 0x0005e20000000800 */
[----:B------:R-:W-:Y:S04]  /*22f40*/  FFMA.FTZ R0, R0, R249, R206 ;  /* 0x000000f900007223 */ /* 0x000fe800000100ce */
[----:B-----5:R-:W-:Y:S01]  /*22f50*/  F2FP.BF16.PACK_AB R140, R199, R200 ;  /* 0x000000c8c78c723e */ /* 0x020fe200000010ff */
[----:B------:R-:W-:Y:S01]  /*22f60*/  FADD.FTZ R0, R205, R0 ;  /* 0x00000000cd007221 */ /* 0x000fe20000010000 */
[----:B------:R-:W-:Y:S03]  /*22f70*/  F2FP.BF16.PACK_AB R142, R197, R198 ;  /* 0x000000c6c58e723e */ /* 0x000fe600000010ff */
[----:B------:R-:W-:Y:S01]  /*22f80*/  F2FP.BF16.PACK_AB R141, R195, R196 ;  /* 0x000000c4c38d723e */ /* 0x000fe200000010ff */
[----:B------:R-:W-:Y:S01]  /*22f90*/  FADD.FTZ R0, R204, R0 ;  /* 0x00000000cc007221 */ /* 0x000fe20000010000 */
[----:B---3--:R-:W-:Y:S03]  /*22fa0*/  F2FP.BF16.PACK_AB R143, R193, R194 ;  /* 0x000000c2c18f723e */ /* 0x008fe600000010ff */
[----:B------:R-:W-:Y:S04]  /*22fb0*/  FADD.FTZ R0, R203, R0 ;  /* 0x00000000cb007221 */ /* 0x000fe80000010000 */
[C---:B----4-:R-:W-:Y:S03]  /*22fc0*/  HMMA.16816.F32.BF16 R4, R140.reuse, R148, R4 ;  /* 0x000000948c04723c */ /* 0x050fe60000041804 */
[----:B------:R-:W-:Y:S02]  /*22fd0*/  FADD.FTZ R0, R196, R0 ;  /* 0x00000000c4007221 */ /* 0x000fe40000010000 */
[-C--:B--2---:R-:W-:Y:S02]  /*22fe0*/  FFMA.FTZ R139, R189, R132.reuse, -R136 ;  /* 0x00000084bd8b7223 */ /* 0x084fe40000010888 */
[----:B------:R-:W-:Y:S01]  /*22ff0*/  FADD.FTZ R0, R195, R0 ;  /* 0x00000000c3007221 */ /* 0x000fe20000010000 */
[C---:B------:R-:W-:Y:S01]  /*23000*/  HMMA.16816.F32.BF16 R8, R140.reuse, R150, R8 ;  /* 0x000000968c08723c */ /* 0x040fe20000041808 */
[----:B------:R-:W2:Y:S01]  /*23010*/  LDSM.16.MT88.4 R148, [R209+0x12800] ;  /* 0x01280000d194783b */ /* 0x000ea20000004200 */
[----:B------:R3:W-:Y:S02]  /*23020*/  MUFU.EX2 R191, R139 ;  /* 0x0000008b00bf7308 */ /* 0x0007e40000000800 */
[----:B------:R-:W-:Y:S04]  /*23030*/  FADD.FTZ R0, R194, R0 ;  /* 0x00000000c2007221 */ /* 0x000fe80000010000 */
[C---:B------:R-:W-:Y:S04]  /*23040*/  HMMA.16816.F32.BF16 R12, R140.reuse, R156, R12 ;  /* 0x0000009c8c0c723c */ /* 0x040fe8000004180c */
[----:B------:R-:W-:Y:S04]  /*23050*/  FADD.FTZ R0, R193, R0 ;  /* 0x00000000c1007221 */ /* 0x000fe80000010000 */
[C---:B------:R-:W-:Y:S01]  /*23060*/  HMMA.16816.F32.BF16 R16, R140.reuse, R158, R16 ;  /* 0x0000009e8c10723c */ /* 0x040fe20000041810 */
[----:B------:R-:W4:Y:S07]  /*23070*/  LDSM.16.MT88.4 R156, [R212+0x12800] ;  /* 0x01280000d49c783b */ /* 0x000f2e0000004200 */
[C---:B------:R-:W-:Y:S04]  /*23080*/  HMMA.16816.F32.BF16 R20, R140.reuse, R152, R20 ;  /* 0x000000988c14723c */ /* 0x040fe80000041814 */
[-CC-:B---3--:R-:W-:Y:S04]  /*23090*/  FFMA.FTZ R139, R185, R132.reuse, -R136.reuse ;  /* 0x00000084b98b7223 */ /* 0x188fe80000010888 */
[C---:B------:R-:W-:Y:S01]  /*230a0*/  HMMA.16816.F32.BF16 R24, R140.reuse, R154, R24 ;  /* 0x0000009a8c18723c */ /* 0x040fe20000041818 */
[----:B------:R-:W3:Y:S01]  /*230b0*/  LDSM.16.MT88.4 R152, [R210+0x14800] ;  /* 0x01480000d298783b */ /* 0x000ee20000004200 */
[----:B------:R5:W-:Y:S06]  /*230c0*/  MUFU.EX2 R190, R139 ;  /* 0x0000008b00be7308 */ /* 0x000bec0000000800 */
[C---:B-1----:R-:W-:Y:S08]  /*230d0*/  HMMA.16816.F32.BF16 R28, R140.reuse, R144, R28 ;  /* 0x000000908c1c723c */ /* 0x042ff0000004181c */
[C---:B------:R-:W-:Y:S01]  /*230e0*/  HMMA.16816.F32.BF16 R32, R140.reuse, R146, R32 ;  /* 0x000000928c20723c */ /* 0x040fe20000041820 */
[----:B------:R-:W1:Y:S07]  /*230f0*/  LDSM.16.MT88.4 R144, [R212+0x14800] ;  /* 0x01480000d490783b */ /* 0x000e6e0000004200 */
[C---:B--2---:R-:W-:Y:S04]  /*23100*/  HMMA.16816.F32.BF16 R36, R140.reuse, R148, R36 ;  /* 0x000000948c24723c */ /* 0x044fe80000041824 */
[-C--:B-----5:R-:W-:Y:S04]  /*23110*/  FFMA.FTZ R139, R184, R132.reuse, -R136 ;  /* 0x00000084b88b7223 */ /* 0x0a0fe80000010888 */
[C---:B------:R-:W-:Y:S01]  /*23120*/  HMMA.16816.F32.BF16 R40, R140.reuse, R150, R40 ;  /* 0x000000968c28723c */ /* 0x040fe20000041828 */
[----:B------:R-:W2:Y:S01]  /*23130*/  LDSM.16.MT88.4 R148, [R211+0x14800] ;  /* 0x01480000d394783b */ /* 0x000ea20000004200 */
[----:B------:R5:W-:Y:S06]  /*23140*/  MUFU.EX2 R189, R139 ;  /* 0x0000008b00bd7308 */ /* 0x000bec0000000800 */
[C---:B------:R-:W-:Y:S08]  /*23150*/  HMMA.16816.F32.BF16 R44, R140.reuse, R160, R44 ;  /* 0x000000a08c2c723c */ /* 0x040ff0000004182c */
[C---:B------:R-:W-:Y:S01]  /*23160*/  HMMA.16816.F32.BF16 R48, R140.reuse, R162, R48 ;  /* 0x000000a28c30723c */ /* 0x040fe20000041830 */
[----:B------:R-:W-:Y:S07]  /*23170*/  LDSM.16.MT88.4 R160, [R210+0x11000] ;  /* 0x01100000d2a0783b */ /* 0x000fee0000004200 */
[C---:B----4-:R-:W-:Y:S04]  /*23180*/  HMMA.16816.F32.BF16 R52, R140.reuse, R156, R52 ;  /* 0x0000009c8c34723c */ /* 0x050fe80000041834 */
[-CC-:B-----5:R-:W-:Y:S04]  /*23190*/  FFMA.FTZ R139, R188, R132.reuse, -R137.reuse ;  /* 0x00000084bc8b7223 */ /* 0x1a0fe80000010889 */
[C---:B------:R-:W-:Y:S01]  /*231a0*/  HMMA.16816.F32.BF16 R56, R140.reuse, R158, R56 ;  /* 0x0000009e8c38723c */ /* 0x040fe20000041838 */
[----:B------:R-:W4:Y:S01]  /*231b0*/  LDSM.16.MT88.4 R156, [R209+0x16800] ;  /* 0x01680000d19c783b */ /* 0x000f220000004200 */
[----:B------:R5:W1:Y:S06]  /*231c0*/  MUFU.EX2 R186, R139 ;  /* 0x0000008b00ba7308 */ /* 0x000a6c0000000800 */
[C---:B------:R-:W-:Y:S08]  /*231d0*/  HMMA.16816.F32.BF16 R60, R140.reuse, R164, R60 ;  /* 0x000000a48c3c723c */ /* 0x040ff0000004183c */
[C---:B------:R-:W-:Y:S01]  /*231e0*/  HMMA.16816.F32.BF16 R64, R140.reuse, R166, R64 ;  /* 0x000000a68c40723c */ /* 0x040fe20000041840 */
[----:B------:R-:W-:Y:S07]  /*231f0*/  LDSM.16.MT88.4 R164, [R212+0x13000] ;  /* 0x01300000d4a4783b */ /* 0x000fee0000004200 */
[C---:B------:R-:W-:Y:S04]  /*23200*/  HMMA.16816.F32.BF16 R68, R140.reuse, R168, R68 ;  /* 0x000000a88c44723c */ /* 0x040fe80000041844 */
[-CC-:B-----5:R-:W-:Y:S02]  /*23210*/  FFMA.FTZ R139, R187, R132.reuse, -R137.reuse ;  /* 0x00000084bb8b7223 */ /* 0x1a0fe40000010889 */
[----:B-1----:R-:W-:Y:S02]  /*23220*/  FADD.FTZ R0, R186, R0 ;  /* 0x00000000ba007221 */ /* 0x002fe40000010000 */
[C---:B------:R-:W-:Y:S01]  /*23230*/  HMMA.16816.F32.BF16 R72, R140.reuse, R170, R72 ;  /* 0x000000aa8c48723c */ /* 0x040fe20000041848 */
[----:B------:R-:W-:Y:S01]  /*23240*/  LDSM.16.MT88.4 R168, [R211+0x13000] ;  /* 0x01300000d3a8783b */ /* 0x000fe20000004200 */
[----:B------:R1:W5:Y:S06]  /*23250*/  MUFU.EX2 R185, R139 ;  /* 0x0000008b00b97308 */ /* 0x00036c0000000800 */
[C---:B---3--:R-:W-:Y:S08]  /*23260*/  HMMA.16816.F32.BF16 R76, R140.reuse, R152, R76 ;  /* 0x000000988c4c723c */ /* 0x048ff0000004184c */
[C---:B------:R-:W-:Y:S01]  /*23270*/  HMMA.16816.F32.BF16 R80, R140.reuse, R154, R80 ;  /* 0x0000009a8c50723c */ /* 0x040fe20000041850 */
[----:B------:R-:W3:Y:S07]  /*23280*/  LDSM.16.MT88.4 R152, [R210+0x16800] ;  /* 0x01680000d298783b */ /* 0x000eee0000004200 */
[C---:B------:R-:W-:Y:S04]  /*23290*/  HMMA.16816.F32.BF16 R84, R140.reuse, R144, R84 ;  /* 0x000000908c54723c */ /* 0x040fe80000041854 */
[-CC-:B-1----:R-:W-:Y:S02]  /*232a0*/  FFMA.FTZ R139, R183, R132.reuse, -R137.reuse ;  /* 0x00000084b78b7223 */ /* 0x182fe40000010889 */
[----:B-----5:R-:W-:Y:S02]  /*232b0*/  FADD.FTZ R0, R185, R0 ;  /* 0x00000000b9007221 */ /* 0x020fe40000010000 */
[C---:B------:R-:W-:Y:S01]  /*232c0*/  HMMA.16816.F32.BF16 R88, R140.reuse, R146, R88 ;  /* 0x000000928c58723c */ /* 0x040fe20000041858 */
[----:B------:R-:W1:Y:S01]  /*232d0*/  LDSM.16.MT88.4 R144, [R212+0x16800] ;  /* 0x01680000d490783b */ /* 0x000e620000004200 */
[----:B------:R5:W3:Y:S06]  /*232e0*/  MUFU.EX2 R184, R139 ;  /* 0x0000008b00b87308 */ /* 0x000aec0000000800 */
[C---:B--2---:R-:W-:Y:S08]  /*232f0*/  HMMA.16816.F32.BF16 R92, R140.reuse, R148, R92 ;  /* 0x000000948c5c723c */ /* 0x044ff0000004185c */
[C---:B------:R-:W-:Y:S01]  /*23300*/  HMMA.16816.F32.BF16 R96, R140.reuse, R150, R96 ;  /* 0x000000968c60723c */ /* 0x040fe20000041860 */
[----:B------:R-:W2:Y:S07]  /*23310*/  LDSM.16.MT88.4 R148, [R211+0x16800] ;  /* 0x01680000d394783b */ /* 0x000eae0000004200 */
[C---:B----4-:R-:W-:Y:S04]  /*23320*/  HMMA.16816.F32.BF16 R100, R140.reuse, R156, R100 ;  /* 0x0000009c8c64723c */ /* 0x050fe80000041864 */
[-CC-:B-----5:R-:W-:Y:S02]  /*23330*/  FFMA.FTZ R139, R182, R132.reuse, -R137.reuse ;  /* 0x00000084b68b7223 */ /* 0x1a0fe40000010889 */
[----:B---3--:R-:W-:Y:S02]  /*23340*/  FADD.FTZ R0, R184, R0 ;  /* 0x00000000b8007221 */ /* 0x008fe40000010000 */
[C---:B------:R-:W-:Y:S01]  /*23350*/  HMMA.16816.F32.BF16 R104, R140.reuse, R158, R104 ;  /* 0x0000009e8c68723c */ /* 0x040fe20000041868 */
[----:B------:R-:W3:Y:S01]  /*23360*/  LDSM.16.MT88.4 R156, [R209+0x11000] ;  /* 0x01100000d19c783b */ /* 0x000ee20000004200 */
[----:B------:R4:W5:Y:S06]  /*23370*/  MUFU.EX2 R183, R139 ;  /* 0x0000008b00b77308 */ /* 0x00096c0000000800 */
[C---:B------:R-:W-:Y:S08]  /*23380*/  HMMA.16816.F32.BF16 R108, R140.reuse, R152, R108 ;  /* 0x000000988c6c723c */ /* 0x040ff0000004186c */
[C---:B------:R-:W-:Y:S01]  /*23390*/  HMMA.16816.F32.BF16 R112, R140.reuse, R154, R112 ;  /* 0x0000009a8c70723c */ /* 0x040fe20000041870 */
[----:B------:R-:W3:Y:S07]  /*233a0*/  LDSM.16.MT88.4 R152, [R212+0x11000] ;  /* 0x01100000d498783b */ /* 0x000eee0000004200 */
[C---:B-1----:R-:W-:Y:S04]  /*233b0*/  HMMA.16816.F32.BF16 R116, R140.reuse, R144, R116 ;  /* 0x000000908c74723c */ /* 0x042fe80000041874 */
[----:B----4-:R-:W-:Y:S02]  /*233c0*/  FFMA.FTZ R139, R179, R132, -R136 ;  /* 0x00000084b38b7223 */ /* 0x010fe40000010888 */
[----:B-----5:R-:W-:Y:S02]  /*233d0*/  FADD.FTZ R0, R183, R0 ;  /* 0x00000000b7007221 */ /* 0x020fe40000010000 */
[C---:B------:R-:W-:Y:S01]  /*233e0*/  HMMA.16816.F32.BF16 R120, R140.reuse, R146, R120 ;  /* 0x000000928c78723c */ /* 0x040fe20000041878 */
[----:B------:R-:W1:Y:S01]  /*233f0*/  LDSM.16.MT88.4 R144, [R211+0x11000] ;  /* 0x01100000d390783b */ /* 0x000e620000004200 */
[----:B------:R4:W-:Y:S06]  /*23400*/  MUFU.EX2 R182, R139 ;  /* 0x0000008b00b67308 */ /* 0x0009ec0000000800 */
[C---:B--2---:R-:W-:Y:S08]  /*23410*/  HMMA.16816.F32.BF16 R124, R140.reuse, R148, R124 ;  /* 0x000000948c7c723c */ /* 0x044ff0000004187c */
[----:B------:R-:W-:Y:S01]  /*23420*/  HMMA.16816.F32.BF16 R128, R140, R150, R128 ;  /* 0x000000968c80723c */ /* 0x000fe20000041880 */
[----:B------:R-:W2:Y:S06]  /*23430*/  LDSM.16.MT88.4 R148, [R209+0x13000] ;  /* 0x01300000d194783b */ /* 0x000eac0000004200 */
[----:B------:R-:W-:Y:S02]  /*23440*/  F2FP.BF16.PACK_AB R140, R191, R192 ;  /* 0x000000c0bf8c723e */ /* 0x000fe400000010ff */
[----:B------:R-:W-:Y:S03]  /*23450*/  F2FP.BF16.PACK_AB R142, R189, R190 ;  /* 0x000000bebd8e723e */ /* 0x000fe600000010ff */
[----:B------:R-:W-:Y:S01]  /*23460*/  F2FP.BF16.PACK_AB R141, R185, R186 ;  /* 0x000000bab98d723e */ /* 0x000fe200000010ff */
[--C-:B----4-:R-:W-:Y:S01]  /*23470*/  FFMA.FTZ R139, R177, R132, -R136.reuse ;  /* 0x00000084b18b7223 */ /* 0x110fe20000010888 */
[----:B------:R-:W-:Y:S03]  /*23480*/  F2FP.BF16.PACK_AB R143, R183, R184 ;  /* 0x000000b8b78f723e */ /* 0x000fe600000010ff */
[----:B------:R4:W-:Y:S04]  /*23490*/  MUFU.EX2 R181, R139 ;  /* 0x0000008b00b57308 */ /* 0x0009e80000000800 */
[C---:B---3--:R-:W-:Y:S08]  /*234a0*/  HMMA.16816.F32.BF16 R4, R140.reuse, R156, R4 ;  /* 0x0000009c8c04723c */ /* 0x048ff00000041804 */
[C---:B------:R-:W-:Y:S01]  /*234b0*/  HMMA.16816.F32.BF16 R8, R140.reuse, R158, R8 ;  /* 0x0000009e8c08723c */ /* 0x040fe20000041808 */
[----:B------:R-:W3:Y:S07]  /*234c0*/  LDSM.16.MT88.4 R156, [R210+0x13000] ;  /* 0x01300000d29c783b */ /* 0x000eee0000004200 */
[C---:B------:R-:W-:Y:S04]  /*234d0*/  HMMA.16816.F32.BF16 R12, R140.reuse, R160, R12 ;  /* 0x000000a08c0c723c */ /* 0x040fe8000004180c */
[-CC-:B----4-:R-:W-:Y:S02]  /*234e0*/  FFMA.FTZ R139, R201, R132.reuse, -R136.reuse ;  /* 0x00000084c98b7223 */ /* 0x190fe40000010888 */
[-C--:B------:R-:W-:Y:S02]  /*234f0*/  FFMA.FTZ R136, R202, R132.reuse, -R136 ;  /* 0x00000084ca887223 */ /* 0x080fe40000010888 */
[C---:B------:R-:W-:Y:S01]  /*23500*/  HMMA.16816.F32.BF16 R16, R140.reuse, R162, R16 ;  /* 0x000000a28c10723c */ /* 0x040fe20000041810 */
[----:B------:R-:W4:Y:S01]  /*23510*/  LDSM.16.MT88.4 R160, [R209+0x15000] ;  /* 0x01500000d1a0783b */ /* 0x000f220000004200 */
[----:B------:R5:W-:Y:S06]  /*23520*/  MUFU.EX2 R179, R136 ;  /* 0x0000008800b37308 */ /* 0x000bec0000000800 */
[C---:B------:R-:W-:Y:S04]  /*23530*/  HMMA.16816.F32.BF16 R20, R140.reuse, R152, R20 ;  /* 0x000000988c14723c */ /* 0x040fe80000041814 */
[----:B------:R-:W2:Y:S04]  /*23540*/  MUFU.EX2 R180, R139 ;  /* 0x0000008b00b47308 */ /* 0x000ea80000000800 */
[C---:B------:R-:W-:Y:S01]  /*23550*/  HMMA.16816.F32.BF16 R24, R140.reuse, R154, R24 ;  /* 0x0000009a8c18723c */ /* 0x040fe20000041818 */
[----:B------:R-:W4:Y:S07]  /*23560*/  LDSM.16.MT88.4 R152, [R210+0x15000] ;  /* 0x01500000d298783b */ /* 0x000f2e0000004200 */
[C---:B-1----:R-:W-:Y:S04]  /*23570*/  HMMA.16816.F32.BF16 R28, R140.reuse, R144, R28 ;  /* 0x000000908c1c723c */ /* 0x042fe8000004181c */
[--C-:B-----5:R-:W-:Y:S02]  /*23580*/  FFMA.FTZ R136, R176, R132, -R137.reuse ;  /* 0x00000084b0887223 */ /* 0x120fe40000010889 */
[----:B------:R1:W-:Y:S02]  /*23590*/  MUFU.EX2 R176, R138 ;  /* 0x0000008a00b07308 */ /* 0x0003e40000000800 */
[C---:B------:R-:W-:Y:S01]  /*235a0*/  HMMA.16816.F32.BF16 R32, R140.reuse, R146, R32 ;  /* 0x000000928c20723c */ /* 0x040fe20000041820 */
[----:B------:R-:W5:Y:S07]  /*235b0*/  LDSM.16.MT88.4 R144, [R212+0x15000] ;  /* 0x01500000d490783b */ /* 0x000f6e0000004200 */
[C---:B--2---:R-:W-:Y:S01]  /*235c0*/  HMMA.16816.F32.BF16 R36, R140.reuse, R148, R36 ;  /* 0x000000948c24723c */ /* 0x044fe20000041824 */
[----:B------:R2:W2:Y:S07]  /*235d0*/  MUFU.EX2 R178, R136 ;  /* 0x0000008800b27308 */ /* 0x0004ae0000000800 */
[C---:B------:R-:W-:Y:S01]  /*235e0*/  HMMA.16816.F32.BF16 R40, R140.reuse, R150, R40 ;  /* 0x000000968c28723c */ /* 0x040fe20000041828 */
[----:B------:R-:W4:Y:S03]  /*235f0*/  LDSM.16.MT88.4 R148, [R211+0x15000] ;  /* 0x01500000d394783b */ /* 0x000f260000004200 */
[----:B-1----:R-:W-:Y:S04]  /*23600*/  F2FP.BF16.PACK_AB R138, R179, R180 ;  /* 0x000000b4b38a723e */ /* 0x002fe800000010ff */
[C---:B---3--:R-:W-:Y:S08]  /*23610*/  HMMA.16816.F32.BF16 R44, R140.reuse, R156, R44 ;  /* 0x0000009c8c2c723c */ /* 0x048ff0000004182c */
[C---:B------:R-:W-:Y:S01]  /*23620*/  HMMA.16816.F32.BF16 R48, R140.reuse, R158, R48 ;  /* 0x0000009e8c30723c */ /* 0x040fe20000041830 */
[----:B------:R-:W1:Y:S03]  /*23630*/  LDSM.16.MT88.4 R156, [R209+0x17000] ;  /* 0x01700000d19c783b */ /* 0x000e660000004200 */
[-CC-:B--2---:R-:W-:Y:S02]  /*23640*/  FFMA.FTZ R136, R175, R132.reuse, -R137.reuse ;  /* 0x00000084af887223 */ /* 0x184fe40000010889 */
[----:B------:R-:W-:Y:S02]  /*23650*/  FFMA.FTZ R137, R2, R132, -R137 ;  /* 0x0000008402897223 */ /* 0x000fe40000010889 */
[C---:B------:R-:W-:Y:S01]  /*23660*/  HMMA.16816.F32.BF16 R52, R140.reuse, R164, R52 ;  /* 0x000000a48c34723c */ /* 0x040fe20000041834 */
[----:B------:R-:W-:Y:S01]  /*23670*/  LDSM.16.MT88.4 R172, [R209+0x13800] ;  /* 0x01380000d1ac783b */ /* 0x000fe20000004200 */
[----:B------:R2:W3:Y:S02]  /*23680*/  MUFU.EX2 R177, R136 ;  /* 0x0000008800b17308 */ /* 0x0004e40000000800 */
[----:B------:R-:W-:Y:S02]  /*23690*/  FFMA.FTZ R2, R3, R248, R207 ;  /* 0x000000f803027223 */ /* 0x000fe400000100cf */
[----:B------:R-:W-:Y:S02]  /*236a0*/  FADD.FTZ R0, R178, R0 ;  /* 0x00000000b2007221 */ /* 0x000fe40000010000 */
[C---:B------:R-:W-:Y:S01]  /*236b0*/  HMMA.16816.F32.BF16 R56, R140.reuse, R166, R56 ;  /* 0x000000a68c38723c */ /* 0x040fe20000041838 */
[----:B------:R-:W-:Y:S03]  /*236c0*/  LDSM.16.MT88.4 R164, [R212+0x11800] ;  /* 0x01180000d4a4783b */ /* 0x000fe60000004200 */
[----:B------:R1:W1:Y:S01]  /*236d0*/  MUFU.EX2 R132, R137 ;  /* 0x0000008900847308 */ /* 0x0002620000000800 */
[----:B------:R-:W-:Y:S03]  /*236e0*/  FADD.FTZ R2, R239, R2 ;  /* 0x00000002ef027221 */ /* 0x000fe60000010000 */
[C---:B------:R-:W-:Y:S04]  /*236f0*/  HMMA.16816.F32.BF16 R60, R140.reuse, R168, R60 ;  /* 0x000000a88c3c723c */ /* 0x040fe8000004183c */
[----:B------:R-:W-:Y:S04]  /*23700*/  FADD.FTZ R2, R237, R2 ;  /* 0x00000002ed027221 */ /* 0x000fe80000010000 */
[C---:B------:R-:W-:Y:S01]  /*23710*/  HMMA.16816.F32.BF16 R64, R140.reuse, R170, R64 ;  /* 0x000000aa8c40723c */ /* 0x040fe20000041840 */
[----:B------:R-:W-:Y:S03]  /*23720*/  LDSM.16.MT88.4 R168, [R211+0x11800] ;  /* 0x01180000d3a8783b */ /* 0x000fe60000004200 */
[----:B--2---:R-:W-:Y:S01]  /*23730*/  F2FP.BF16.PACK_AB R136, R181, R182 ;  /* 0x000000b6b588723e */ /* 0x004fe200000010ff */
[----:B------:R-:W-:Y:S02]  /*23740*/  FADD.FTZ R2, R236, R2 ;  /* 0x00000002ec027221 */ /* 0x000fe40000010000 */
[C---:B---3--:R-:W-:Y:S01]  /*23750*/  FADD.FTZ R0, R177.reuse, R0 ;  /* 0x00000000b1007221 */ /* 0x048fe20000010000 */
[C---:B----4-:R-:W-:Y:S04]  /*23760*/  HMMA.16816.F32.BF16 R68, R140.reuse, R160, R68 ;  /* 0x000000a08c44723c */ /* 0x050fe80000041844 */
[----:B-1----:R-:W-:Y:S01]  /*23770*/  F2FP.BF16.PACK_AB R137, R177, R178 ;  /* 0x000000b2b189723e */ /* 0x002fe200000010ff */
[----:B------:R-:W-:Y:S01]  /*23780*/  FADD.FTZ R2, R200, R2 ;  /* 0x00000002c8027221 */ /* 0x000fe20000010000 */
[----:B------:R-:W-:Y:S02]  /*23790*/  F2FP.BF16.PACK_AB R139, R132, R176 ;  /* 0x000000b0848b723e */ /* 0x000fe400000010ff */
[C---:B------:R-:W-:Y:S01]  /*237a0*/  HMMA.16816.F32.BF16 R72, R140.reuse, R162, R72 ;  /* 0x000000a28c48723c */ /* 0x040fe20000041848 */
[----:B------:R-:W-:Y:S03]  /*237b0*/  LDSM.16.MT88.4 R160, [R210+0x11800] ;  /* 0x01180000d2a0783b */ /* 0x000fe60000004200 */
[----:B------:R-:W-:Y:S04]  /*237c0*/  FADD.FTZ R2, R199, R2 ;  /* 0x00000002c7027221 */ /* 0x000fe80000010000 */
[C---:B------:R-:W-:Y:S04]  /*237d0*/  HMMA.16816.F32.BF16 R76, R140.reuse, R152, R76 ;  /* 0x000000988c4c723c */ /* 0x040fe8000004184c */
[----:B------:R-:W-:Y:S04]  /*237e0*/  FADD.FTZ R2, R198, R2 ;  /* 0x00000002c6027221 */ /* 0x000fe80000010000 */
[C---:B------:R-:W-:Y:S01]  /*237f0*/  HMMA.16816.F32.BF16 R80, R140.reuse, R154, R80 ;  /* 0x0000009a8c50723c */ /* 0x040fe20000041850 */
[----:B------:R-:W1:Y:S03]  /*23800*/  LDSM.16.MT88.4 R152, [R210+0x17000] ;  /* 0x01700000d298783b */ /* 0x000e660000004200 */
[----:B------:R-:W-:Y:S04]  /*23810*/  FADD.FTZ R2, R197, R2 ;  /* 0x00000002c5027221 */ /* 0x000fe80000010000 */
[C---:B-----5:R-:W-:Y:S04]  /*23820*/  HMMA.16816.F32.BF16 R84, R140.reuse, R144, R84 ;  /* 0x000000908c54723c */ /* 0x060fe80000041854 */
[----:B------:R-:W-:Y:S04]  /*23830*/  FADD.FTZ R2, R192, R2 ;  /* 0x00000002c0027221 */ /* 0x000fe80000010000 */
[C---:B------:R-:W-:Y:S01]  /*23840*/  HMMA.16816.F32.BF16 R88, R140.reuse, R146, R88 ;  /* 0x000000928c58723c */ /* 0x040fe20000041858 */
[----:B------:R-:W2:Y:S03]  /*23850*/  LDSM.16.MT88.4 R144, [R212+0x17000] ;  /* 0x01700000d490783b */ /* 0x000ea60000004200 */
[----:B------:R-:W-:Y:S04]  /*23860*/  FADD.FTZ R2, R191, R2 ;  /* 0x00000002bf027221 */ /* 0x000fe80000010000 */
[C---:B------:R-:W-:Y:S04]  /*23870*/  HMMA.16816.F32.BF16 R92, R140.reuse, R148, R92 ;  /* 0x000000948c5c723c */ /* 0x040fe8000004185c */
[----:B------:R-:W-:Y:S04]  /*23880*/  FADD.FTZ R2, R190, R2 ;  /* 0x00000002be027221 */ /* 0x000fe80000010000 */
[C---:B------:R-:W-:Y:S01]  /*23890*/  HMMA.16816.F32.BF16 R96, R140.reuse, R150, R96 ;  /* 0x000000968c60723c */ /* 0x040fe20000041860 */
[----:B------:R-:W3:Y:S03]  /*238a0*/  LDSM.16.MT88.4 R148, [R211+0x17000] ;  /* 0x01700000d394783b */ /* 0x000ee60000004200 */
[----:B------:R-:W-:Y:S04]  /*238b0*/  FADD.FTZ R2, R189, R2 ;  /* 0x00000002bd027221 */ /* 0x000fe80000010000 */
[C---:B------:R-:W-:Y:S04]  /*238c0*/  HMMA.16816.F32.BF16 R100, R140.reuse, R156, R100 ;  /* 0x0000009c8c64723c */ /* 0x040fe80000041864 */
[----:B------:R-:W-:Y:S04]  /*238d0*/  FADD.FTZ R2, R182, R2 ;  /* 0x00000002b6027221 */ /* 0x000fe80000010000 */
[C---:B------:R-:W-:Y:S01]  /*238e0*/  HMMA.16816.F32.BF16 R104, R140.reuse, R158, R104 ;  /* 0x0000009e8c68723c */ /* 0x040fe20000041868 */
[----:B------:R-:W4:Y:S03]  /*238f0*/  LDSM.16.MT88.4 R156, [R209+0x11800] ;  /* 0x01180000d19c783b */ /* 0x000f260000004200 */
[----:B------:R-:W-:Y:S04]  /*23900*/  FADD.FTZ R2, R181, R2 ;  /* 0x00000002b5027221 */ /* 0x000fe80000010000 */
[C---:B-1----:R-:W-:Y:S04]  /*23910*/  HMMA.16816.F32.BF16 R108, R140.reuse, R152, R108 ;  /* 0x000000988c6c723c */ /* 0x042fe8000004186c */
[----:B------:R-:W-:Y:S02]  /*23920*/  FADD.FTZ R3, R180, R2 ;  /* 0x00000002b4037221 */ /* 0x000fe40000010000 */
[----:B------:R-:W-:Y:S01]  /*23930*/  FADD.FTZ R2, R176, R0 ;  /* 0x00000000b0027221 */ /* 0x000fe20000010000 */
[----:B------:R-:W-:Y:S01]  /*23940*/  IADD3 R0, R238, -0x1, RZ ;  /* 0xffffffffee007810 */ /* 0x000fe20007ffe0ff */
[C---:B------:R-:W-:Y:S04]  /*23950*/  HMMA.16816.F32.BF16 R112, R140.reuse, R154, R112 ;  /* 0x0000009a8c70723c */ /* 0x040fe80000041870 */
[----:B------:R-:W-:Y:S01]  /*23960*/  FADD.FTZ R248, R179, R3 ;  /* 0x00000003b3f87221 */ /* 0x000fe20000010000 */
[----:B------:R-:W-:Y:S01]  /*23970*/  MOV R238, R0 ;  /* 0x0000000000ee7202 */ /* 0x000fe20000000f00 */
[----:B------:R-:W-:Y:S02]  /*23980*/  FADD.FTZ R249, R132, R2 ;  /* 0x0000000284f97221 */ /* 0x000fe40000010000 */
[C---:B--2---:R-:W-:Y:S08]  /*23990*/  HMMA.16816.F32.BF16 R116, R140.reuse, R144, R116 ;  /* 0x000000908c74723c */ /* 0x044ff00000041874 */
[C---:B------:R-:W-:Y:S08]  /*239a0*/  HMMA.16816.F32.BF16 R120, R140.reuse, R146, R120 ;  /* 0x000000928c78723c */ /* 0x040ff00000041878 */
[C---:B---3--:R-:W-:Y:S08]  /*239b0*/  HMMA.16816.F32.BF16 R124, R140.reuse, R148, R124 ;  /* 0x000000948c7c723c */ /* 0x048ff0000004187c */
[----:B------:R-:W-:Y:S08]  /*239c0*/  HMMA.16816.F32.BF16 R128, R140, R150, R128 ;  /* 0x000000968c80723c */ /* 0x000ff00000041880 */
[C---:B----4-:R-:W-:Y:S01]  /*239d0*/  HMMA.16816.F32.BF16 R140, R136.reuse, R156, R4 ;  /* 0x0000009c888c723c */ /* 0x050fe20000041804 */
[----:B------:R-:W1:Y:S07]  /*239e0*/  LDSM.16.MT88.4 R4, [R210+0x13800] ;  /* 0x01380000d204783b */ /* 0x000e6e0000004200 */
[C---:B------:R-:W-:Y:S01]  /*239f0*/  HMMA.16816.F32.BF16 R144, R136.reuse, R158, R8 ;  /* 0x0000009e8890723c */ /* 0x040fe20000041808 */
[----:B------:R-:W2:Y:S07]  /*23a00*/  LDSM.16.MT88.4 R8, [R212+0x13800] ;  /* 0x01380000d408783b */ /* 0x000eae0000004200 */
[C---:B------:R-:W-:Y:S01]  /*23a10*/  HMMA.16816.F32.BF16 R148, R136.reuse, R160, R12 ;  /* 0x000000a08894723c */ /* 0x040fe2000004180c */
[----:B------:R-:W3:Y:S07]  /*23a20*/  LDSM.16.MT88.4 R12, [R211+0x13800] ;  /* 0x01380000d30c783b */ /* 0x000eee0000004200 */
[C---:B------:R-:W-:Y:S01]  /*23a30*/  HMMA.16816.F32.BF16 R152, R136.reuse, R162, R16 ;  /* 0x000000a28898723c */ /* 0x040fe20000041810 */
[----:B------:R-:W4:Y:S07]  /*23a40*/  LDSM.16.MT88.4 R16, [R209+0x15800] ;  /* 0x01580000d110783b */ /* 0x000f2e0000004200 */
[C---:B------:R-:W-:Y:S01]  /*23a50*/  HMMA.16816.F32.BF16 R156, R136.reuse, R164, R20 ;  /* 0x000000a4889c723c */ /* 0x040fe20000041814 */
[----:B------:R-:W5:Y:S07]  /*23a60*/  LDSM.16.MT88.4 R20, [R210+0x15800] ;  /* 0x01580000d214783b */ /* 0x000f6e0000004200 */
[C---:B------:R-:W-:Y:S01]  /*23a70*/  HMMA.16816.F32.BF16 R160, R136.reuse, R166, R24 ;  /* 0x000000a688a0723c */ /* 0x040fe20000041818 */
[----:B------:R-:W2:Y:S07]  /*23a80*/  LDSM.16.MT88.4 R24, [R212+0x15800] ;  /* 0x01580000d418783b */ /* 0x000eae0000004200 */
[C---:B------:R-:W-:Y:S01]  /*23a90*/  HMMA.16816.F32.BF16 R164, R136.reuse, R168, R28 ;  /* 0x000000a888a4723c */ /* 0x040fe2000004181c */
[----:B------:R-:W2:Y:S07]  /*23aa0*/  LDSM.16.MT88.4 R28, [R211+0x15800] ;  /* 0x01580000d31c783b */ /* 0x000eae0000004200 */
[C---:B------:R-:W-:Y:S01]  /*23ab0*/  HMMA.16816.F32.BF16 R168, R136.reuse, R170, R32 ;  /* 0x000000aa88a8723c */ /* 0x040fe20000041820 */
[----:B------:R-:W3:Y:S07]  /*23ac0*/  LDSM.16.MT88.4 R32, [R209+0x17800] ;  /* 0x01780000d120783b */ /* 0x000eee0000004200 */
[C---:B------:R-:W-:Y:S08]  /*23ad0*/  HMMA.16816.F32.BF16 R36, R136.reuse, R172, R36 ;  /* 0x000000ac8824723c */ /* 0x040ff00000041824 */
        /* <DEDUP_REMOVED lines=25> */
[----:B------:R-:W-:Y:S07]  /*23c70*/  HMMA.16816.F32.BF16 R128, R136, R14, R128 ;  /* 0x0000000e8880723c */ /* 0x000fee0000041880 */
[----:B------:R-:W-:Y:S02]  /*23c80*/  MOV R136, R135 ;  /* 0x0000008700887202 */ /* 0x000fe40000000f00 */
[----:B------:R-:W-:Y:S01]  /*23c90*/  MOV R137, R134 ;  /* 0x0000008600897202 */ /* 0x000fe20000000f00 */
[----:B------:R-:W-:-:S05]  /*23ca0*/  @P0 BRA `(.L_x_5103) ;  /* 0xffffb08000000947 */ /* 0x000fca000383ffff */
.L_x_5094:
        /* <DEDUP_REMOVED lines=11> */
.L_x_5117:
[----:B---3--:R-:W-:Y:S01]  /*23d60*/  FADD.FTZ R0, R0, R248 ;  /* 0x000000f800007221 */ /* 0x008fe20000010000 */
[----:B------:R-:W-:Y:S05]  /*23d70*/  BRA.DIV ~URZ, `(.L_x_5105) ;  /* 0x000021827f007947 */ /* 0x000fea000b800000 */
[----:B------:R-:W3:Y:S04]  /*23d80*/  SHFL.BFLY PT, R4, R249, 0x2, 0x1f ;  /* 0x0c401f00f9047f89 */ /* 0x000ee800000e0000 */
[----:B------:R-:W4:Y:S01]  /*23d90*/  SHFL.BFLY PT, R3, R0, 0x1, 0x1f ;  /* 0x0c201f0000037f89 */ /* 0x000f2200000e0000 */
[----:B---3--:R-:W-:Y:S02]  /*23da0*/  FADD.FTZ R4, R4, R249 ;  /* 0x000000f904047221 */ /* 0x008fe40000010000 */
[----:B----45:R-:W-:-:S03]  /*23db0*/  FADD.FTZ R133, R0, R3 ;  /* 0x0000000300857221 */ /* 0x030fc60000010000 */
[----:B------:R3:W4:Y:S04]  /*23dc0*/  SHFL.BFLY PT, R2, R4, 0x1, 0x1f ;  /* 0x0c201f0004027f89 */ /* 0x00072800000e0000 */
.L_x_5118:
[----:B--2---:R-:W2:Y:S01]  /*23dd0*/  LDL R175, [R1+0x1c] ;  /* 0x00001c0001af7983 */ /* 0x004ea20000100800 */
[----:B------:R-:W-:Y:S01]  /*23de0*/  FSETP.NE.FTZ.AND P4, PT, R133, RZ, PT ;  /* 0x000000ff8500720b */ /* 0x000fe20003f95000 */
[----:B----4-:R-:W-:Y:S01]  /*23df0*/  FADD.FTZ R132, R2, R4 ;  /* 0x0000000402847221 */ /* 0x010fe20000010000 */
[----:B------:R-:W-:Y:S01]  /*23e00*/  MOV R0, 0x3f800000 ;  /* 0x3f80000000007802 */ /* 0x000fe20000000f00 */
[----:B------:R-:W-:-:S03]  /*23e10*/  ULDC.64 UR4, c[0x0][0x118] ;  /* 0x0000460000047ab9 */ /* 0x000fc60000000a00 */
[----:B------:R-:W-:-:S07]  /*23e20*/  FSETP.NE.FTZ.AND P3, PT, R132, RZ, PT ;  /* 0x000000ff8400720b */ /* 0x000fce0003f75000 */
[----:B------:R-:W4:Y:S02]  /*23e30*/  @P4 MUFU.RCP R0, R133 ;  /* 0x0000008500004308 */ /* 0x000f240000001000 */
[C---:B----4-:R-:W-:Y:S02]  /*23e40*/  FMUL.FTZ R96, R0.reuse, R96 ;  /* 0x0000006000607220 */ /* 0x050fe40000410000 */
[C---:B------:R-:W-:Y:S02]  /*23e50*/  FMUL.FTZ R97, R0.reuse, R97 ;  /* 0x0000006100617220 */ /* 0x040fe40000410000 */
[C---:B------:R-:W-:Y:S02]  /*23e60*/  FMUL.FTZ R2, R0.reuse, R140 ;  /* 0x0000008c00027220 */ /* 0x040fe40000410000 */
[C---:B------:R-:W-:Y:S01]  /*23e70*/  FMUL.FTZ R7, R0.reuse, R141 ;  /* 0x0000008d00077220 */ /* 0x040fe20000410000 */
[----:B------:R-:W-:Y:S01]  /*23e80*/  F2FP.BF16.PACK_AB R96, R97, R96 ;  /* 0x000000606160723e */ /* 0x000fe200000010ff */
[C---:B------:R-:W-:Y:S01]  /*23e90*/  FMUL.FTZ R144, R0.reuse, R144 ;  /* 0x0000009000907220 */ /* 0x040fe20000410000 */
[----:B------:R-:W4:Y:S01]  /*23ea0*/  S2R R97, SR_TID.X ;  /* 0x0000000000617919 */ /* 0x000f220000002100 */
[C---:B------:R-:W-:Y:S01]  /*23eb0*/  FMUL.FTZ R136, R0.reuse, R145 ;  /* 0x0000009100887220 */ /* 0x040fe20000410000 */
        /* <DEDUP_REMOVED lines=8> */
[C---:B------:R-:W-:Y:S01]  /*23f40*/  FMUL.FTZ R140, R0.reuse, R157 ;  /* 0x0000009d008c7220 */ /* 0x040fe20000410000 */
[----:B------:R-:W-:Y:S01]  /*23f50*/  F2FP.BF16.PACK_AB R139, R139, R152 ;  /* 0x000000988b8b723e */ /* 0x000fe200000010ff */
[----:B------:R-:W-:-:S02]  /*23f60*/  FMUL.FTZ R160, R0, R160 ;  /* 0x000000a000a07220 */ /* 0x000fc40000410000 */
[----:B------:R-:W-:Y:S01]  /*23f70*/  FMUL.FTZ R161, R0, R161 ;  /* 0x000000a100a17220 */ /* 0x000fe20000410000 */
        /* <DEDUP_REMOVED lines=75> */
[----:B------:R-:W-:Y:S02]  /*24430*/  MOV R0, 0x3f800000 ;  /* 0x3f80000000007802 */ /* 0x000fe40000000f00 */
[----:B------:R-:W-:Y:S02]  /*24440*/  F2FP.BF16.PACK_AB R124, R125, R124 ;  /* 0x0000007c7d7c723e */ /* 0x000fe400000010ff */
[----:B------:R-:W-:Y:S02]  /*24450*/  F2FP.BF16.PACK_AB R128, R129, R128 ;  /* 0x000000808180723e */ /* 0x000fe400000010ff */
[----:B------:R-:W1:Y:S02]  /*24460*/  @P3 MUFU.RCP R0, R132 ;  /* 0x0000008400003308 */ /* 0x000e640000001000 */
[C---:B-1----:R-:W-:Y:S01]  /*24470*/  FMUL.FTZ R17, R0.reuse, R98 ;  /* 0x0000006200117220 */ /* 0x042fe20000410000 */
[----:B----4-:R-:W-:Y:S01]  /*24480*/  SHF.R.S32.HI R98, RZ, 0x1f, R97 ;  /* 0x0000001fff627819 */ /* 0x010fe20000011461 */
[----:B------:R-:W-:-:S02]  /*24490*/  FMUL.FTZ R2, R0, R39 ;  /* 0x0000002700027220 */ /* 0x000fc40000410000 */
[----:B------:R-:W-:Y:S01]  /*244a0*/  FMUL.FTZ R36, R0, R38 ;  /* 0x0000002600247220 */ /* 0x000fe20000410000 */
[----:B------:R-:W-:Y:S01]  /*244b0*/  LEA.HI R3, R98, R97, RZ, 0x2 ;  /* 0x0000006162037211 */ /* 0x000fe200078f10ff */
[C---:B------:R-:W-:Y:S02]  /*244c0*/  FMUL.FTZ R143, R0.reuse, R143 ;  /* 0x0000008f008f7220 */ /* 0x040fe40000410000 */
[----:B------:R-:W-:Y:S01]  /*244d0*/  FMUL.FTZ R5, R0, R142 ;  /* 0x0000008e00057220 */ /* 0x000fe20000410000 */
        /* <DEDUP_REMOVED lines=71> */
[C---:B------:R-:W-:Y:S01]  /*24950*/  FMUL.FTZ R107, R0.reuse, R107 ;  /* 0x0000006b006b7220 */ /* 0x040fe20000410000 */
[----:B------:R-:W-:Y:S01]  /*24960*/  F2FP.BF16.PACK_AB R17, R99, R17 ;  /* 0x000000116311723e */ /* 0x000fe200000010ff */
        /* <DEDUP_REMOVED lines=19> */
[----:B------:R-:W-:Y:S02]  /*24aa0*/  SHF.R.S32.HI R0, RZ, 0x1f, R3 ;  /* 0x0000001fff007819 */ /* 0x000fe40000011403 */
[----:B------:R-:W-:-:S02]  /*24ab0*/  F2FP.BF16.PACK_AB R10, R127, R10 ;  /* 0x0000000a7f0a723e */ /* 0x000fc400000010ff */
[----:B------:R-:W-:Y:S02]  /*24ac0*/  LEA.HI R0, R0, R2, RZ, 0x3 ;  /* 0x0000000200007211 */ /* 0x000fe400078f18ff */
[----:B------:R-:W-:Y:S02]  /*24ad0*/  F2FP.BF16.PACK_AB R9, R131, R9 ;  /* 0x000000098309723e */ /* 0x000fe400000010ff */
[----:B------:R-:W-:-:S04]  /*24ae0*/  LOP3.LUT R0, R0, 0xfffffff8, RZ, 0xc0, !PT ;  /* 0xfffffff800007812 */ /* 0x000fc800078ec0ff */
[----:B------:R-:W-:Y:S02]  /*24af0*/  IADD3 R2, R2, -R0, RZ ;  /* 0x8000000002027210 */ /* 0x000fe40007ffe0ff */
[----:B------:R-:W-:Y:S02]  /*24b00*/  LOP3.LUT R0, R3, 0x3ffffffc, RZ, 0xc0, !PT ;  /* 0x3ffffffc03007812 */ /* 0x000fe400078ec0ff */
[----:B------:R-:W-:Y:S02]  /*24b10*/  SHF.L.U32 R3, R2, 0x6, RZ ;  /* 0x0000000602037819 */ /* 0x000fe400000006ff */
[----:B------:R-:W-:Y:S02]  /*24b20*/  IADD3 R0, -R0, R97, RZ ;  /* 0x0000006100007210 */ /* 0x000fe40007ffe1ff */
[----:B------:R-:W-:Y:S02]  /*24b30*/  LOP3.LUT R3, R3, 0x1c0, RZ, 0xc0, !PT ;  /* 0x000001c003037812 */ /* 0x000fe400078ec0ff */
[----:B---3--:R-:W-:-:S02]  /*24b40*/  LOP3.LUT R4, R2, 0x1, RZ, 0xc0, !PT ;  /* 0x0000000102047812 */ /* 0x008fc400078ec0ff */
[----:B------:R-:W-:Y:S02]  /*24b50*/  LEA R0, R93, R0, 0x9 ;  /* 0x000000005d007211 */ /* 0x000fe400078e48ff */
[----:B------:R-:W-:Y:S02]  /*24b60*/  LEA.HI R3, R3, R3, RZ, 0x1d ;  /* 0x0000000303037211 */ /* 0x000fe400078fe8ff */
[----:B------:R-:W-:Y:S02]  /*24b70*/  ISETP.NE.U32.AND P0, PT, R4, 0x1, PT ;  /* 0x000000010400780c */ /* 0x000fe40003f05070 */
[----:B------:R-:W-:Y:S02]  /*24b80*/  LEA R0, R0, R3, 0x1 ;  /* 0x0000000300007211 */ /* 0x000fe400078e08ff */
[----:B------:R-:W-:Y:S02]  /*24b90*/  R2P PR, R2, 0x6 ;  /* 0x0000000602007804 */ /* 0x000fe40000000000 */
[----:B------:R-:W-:-:S02]  /*24ba0*/  SHF.L.U32 R0, R0, 0x1, RZ ;  /* 0x0000000100007819 */ /* 0x000fc400000006ff */
[----:B------:R-:W-:Y:S02]  /*24bb0*/  MOV R3, 0x20 ;  /* 0x0000002000037802 */ /* 0x000fe40000000f00 */
[C---:B------:R-:W-:Y:S01]  /*24bc0*/  IADD3 R2, R0.reuse, -0x10, RZ ;  /* 0xfffffff000027810 */ /* 0x040fe20007ffe0ff */
[----:B------:R1:W-:Y:S01]  /*24bd0*/  STS [R0], R7 ;  /* 0x0000000700007388 */ /* 0x0003e20000000800 */
[----:B------:R-:W-:Y:S02]  /*24be0*/  SEL R3, R3, 0xffffffe0, !P1 ;  /* 0xffffffe003037807 */ /* 0x000fe40004800000 */
[C---:B------:R-:W-:Y:S01]  /*24bf0*/  @P0 IADD3 R2, R0.reuse, 0x10, RZ ;  /* 0x0000001000020810 */ /* 0x040fe20007ffe0ff */
[----:B------:R3:W-:Y:S01]  /*24c00*/  STS [R0+0x400], R5 ;  /* 0x0004000500007388 */ /* 0x0007e20000000800 */
[----:B------:R-:W-:Y:S02]  /*24c10*/  IADD3 R4, R0, R3, RZ ;  /* 0x0000000300047210 */ /* 0x000fe40007ffe0ff */
[----:B------:R-:W-:Y:S01]  /*24c20*/  IADD3 R3, R3, R2, RZ ;  /* 0x0000000203037210 */ /* 0x000fe20007ffe0ff */
[----:B------:R-:W-:Y:S01]  /*24c30*/  STS [R2], R136 ;  /* 0x0000008802007388 */ /* 0x000fe20000000800 */
[----:B--2---:R-:W-:-:S03]  /*24c40*/  ISETP.NE.AND P0, PT, R175, -0x1, PT ;  /* 0xffffffffaf00780c */ /* 0x004fc60003f05270 */
[----:B------:R2:W-:Y:S04]  /*24c50*/  STS [R2+0x400], R6 ;  /* 0x0004000602007388 */ /* 0x0005e80000000800 */
[----:B------:R-:W-:Y:S04]  /*24c60*/  STS [R4], R138 ;  /* 0x0000008a04007388 */ /* 0x000fe80000000800 */
[----:B------:R-:W-:Y:S04]  /*24c70*/  STS [R4+0x400], R20 ;  /* 0x0004001404007388 */ /* 0x000fe80000000800 */
[----:B------:R4:W-:Y:S01]  /*24c80*/  STS [R3+0x400], R8 ;  /* 0x0004000803007388 */ /* 0x0009e20000000800 */
[----:B-1----:R-:W-:-:S03]  /*24c90*/  MOV R7, 0x40 ;  /* 0x0000004000077802 */ /* 0x002fc60000000f00 */
[----:B------:R-:W-:Y:S01]  /*24ca0*/  STS [R3], R139 ;  /* 0x0000008b03007388 */ /* 0x000fe20000000800 */
[----:B---3--:R-:W-:-:S04]  /*24cb0*/  SEL R5, R7, 0xffffffc0, !P2 ;  /* 0xffffffc007057807 */ /* 0x008fc80005000000 */
[-C--:B------:R-:W-:Y:S02]  /*24cc0*/  IADD3 R7, R0, R5.reuse, RZ ;  /* 0x0000000500077210 */ /* 0x080fe40007ffe0ff */
[----:B--2---:R-:W-:-:S03]  /*24cd0*/  IADD3 R6, R4, R5, RZ ;  /* 0x0000000504067210 */ /* 0x004fc60007ffe0ff */
[----:B------:R-:W-:Y:S04]  /*24ce0*/  STS [R7], R140 ;  /* 0x0000008c07007388 */ /* 0x000fe80000000800 */
[----:B------:R-:W-:Y:S01]  /*24cf0*/  STS [R7+0x400], R24 ;  /* 0x0004001807007388 */ /* 0x000fe20000000800 */
[----:B----4-:R-:W-:Y:S02]  /*24d00*/  IADD3 R8, R5, R2, RZ ;  /* 0x0000000205087210 */ /* 0x010fe40007ffe0ff */
[----:B------:R-:W-:-:S03]  /*24d10*/  IADD3 R5, R3, R5, RZ ;  /* 0x0000000503057210 */ /* 0x000fc60007ffe0ff */
        /* <DEDUP_REMOVED lines=54> */
[----:B-1----:R-:W4:Y:S04]  /*25080*/  LD.E.U8 R0, [R26.64+0x1c8] ;  /* 0x0001c8041a007980 */ /* 0x002f28000c101100 */
[----:B--2---:R-:W2:Y:S04]  /*25090*/  LD.E.64 R2, [R26.64+0x88] ;  /* 0x000088041a027980 */ /* 0x004ea8000c101b00 */
[----:B------:R-:W1:Y:S01]  /*250a0*/  S2R R174, SR_CTAID.Y ;  /* 0x0000000000ae7919 */ /* 0x000e620000002600 */
[----:B---3--:R-:W3:Y:S03]  /*250b0*/  @P4 MUFU.LG2 R8, R133 ;  /* 0x0000008500084308 */ /* 0x008ee60000000c00 */
[----:B------:R-:W2:Y:S01]  /*250c0*/  S2R R173, SR_CTAID.Z ;  /* 0x0000000000ad7919 */ /* 0x000ea20000002700 */
[----:B------:R-:W-:Y:S01]  /*250d0*/  BSSY B0, `(.L_x_5106) ;  /* 0x0000023000007945 */ /* 0x000fe20003800000 */
[----:B------:R-:W-:-:S02]  /*250e0*/  MOV R11, 0x7f800000 ;  /* 0x7f800000000b7802 */ /* 0x000fc40000000f00 */
[----:B------:R2:W5:Y:S04]  /*250f0*/  LD.E.64 R12, [R26.64+0x90] ;  /* 0x000090041a0c7980 */ /* 0x000568000c101b00 */
[----:B------:R-:W2:Y:S01]  /*25100*/  @!P0 LD.E.64 R4, [R26.64+0x80] ;  /* 0x000080041a048980 */ /* 0x000ea2000c101b00 */
[----:B------:R-:W1:Y:S01]  /*25110*/  @P3 MUFU.LG2 R10, R132 ;  /* 0x00000084000a3308 */ /* 0x000e620000000c00 */
[----:B---3--:R-:W-:Y:S01]  /*25120*/  @P4 FMUL.FTZ R8, R8, 0.69314718246459960938 ;  /* 0x3f31721808084820 */ /* 0x008fe20000410000 */
[----:B-1----:R-:W-:-:S03]  /*25130*/  @!P0 SHF.R.S32.HI R9, RZ, 0x1f, R174 ;  /* 0x0000001fff098819 */ /* 0x002fc600000114ae */
[----:B------:R-:W-:Y:S01]  /*25140*/  @P4 FFMA.FTZ R11, R135, R172, R8 ;  /* 0x000000ac870b4223 */ /* 0x000fe20000010008 */
[----:B------:R-:W-:Y:S01]  /*25150*/  MOV R14, 0x7f800000 ;  /* 0x7f800000000e7802 */ /* 0x000fe20000000f00 */
[----:B------:R-:W-:-:S04]  /*25160*/  @P3 FMUL.FTZ R10, R10, 0.69314718246459960938 ;  /* 0x3f3172180a0a3820 */ /* 0x000fc80000410000 */
[----:B------:R-:W-:Y:S01]  /*25170*/  @P3 FFMA.FTZ R14, R134, R172, R10 ;  /* 0x000000ac860e3223 */ /* 0x000fe2000001000a */
[----:B----4-:R-:W-:Y:S01]  /*25180*/  ISETP.NE.AND P1, PT, R0, RZ, PT ;  /* 0x000000ff0000720c */ /* 0x010fe20003f25270 */
[-C--:B--2---:R-:W-:Y:S02]  /*25190*/  @P0 IMAD R0, R3, R175.reuse, RZ ;  /* 0x000000af03000224 */ /* 0x084fe400078e02ff */
[----:B------:R-:W-:-:S05]  /*251a0*/  @P0 IMAD.WIDE.U32 R6, R2, R175, RZ ;  /* 0x000000af02060225 */ /* 0x000fca00078e00ff */
[----:B------:R-:W-:Y:S01]  /*251b0*/  @P0 IADD3 R18, R7, R0, RZ ;  /* 0x0000000007120210 */ /* 0x000fe20007ffe0ff */
[----:B------:R-:W-:-:S04]  /*251c0*/  @!P0 IMAD R5, R5, R174, RZ ;  /* 0x000000ae05058224 */ /* 0x000fc800078e02ff */
[C---:B------:R-:W-:Y:S02]  /*251d0*/  @!P0 IMAD R9, R4.reuse, R9, R5 ;  /* 0x0000000904098224 */ /* 0x040fe400078e0205 */
[----:B------:R-:W-:Y:S01]  /*251e0*/  @!P0 IMAD.WIDE.U32 R4, R4, R174, RZ ;  /* 0x000000ae04048225 */ /* 0x000fe200078e00ff */
[----:B------:R-:W-:-:S04]  /*251f0*/  @P0 MOV R15, R6 ;  /* 0x00000006000f0202 */ /* 0x000fc80000000f00 */
[----:B------:R-:W-:Y:S02]  /*25200*/  @!P0 IADD3 R18, R5, R9, RZ ;  /* 0x0000000905128210 */ /* 0x000fe40007ffe0ff */
[----:B------:R-:W-:Y:S01]  /*25210*/  @!P0 MOV R15, R4 ;  /* 0x00000004000f8202 */ /* 0x000fe20000000f00 */
[----:B------:R-:W-:Y:S05]  /*25220*/  @!P1 BRA `(.L_x_5107) ;  /* 0x0000008000009947 */ /* 0x000fea0003800000 */
[----:B------:R-:W-:Y:S01]  /*25230*/  ISETP.NE.AND P0, PT, R175, -0x1, PT ;  /* 0xffffffffaf00780c */ /* 0x000fe20003f05270 */
[----:B------:R-:W-:Y:S02]  /*25240*/  ULDC.64 UR4, c[0x0][0x118] ;  /* 0x0000460000047ab9 */ /* 0x000fe40000000a00 */
[----:B------:R-:W2:Y:S10]  /*25250*/  LD.E R4, [R26.64+0xd4] ;  /* 0x0000d4041a047980 */ /* 0x000eb4000c101900 */
[----:B------:R-:W3:Y:S02]  /*25260*/  @!P0 LD.E R0, [R26.64+0xb4] ;  /* 0x0000b4041a008980 */ /* 0x000ee4000c101900 */
[----:B---3--:R-:W-:-:S05]  /*25270*/  @!P0 IMAD R175, R0, R174, RZ ;  /* 0x000000ae00af8224 */ /* 0x008fca00078e02ff */
[----:B------:R1:W-:Y:S01]  /*25280*/  @!P0 STL [R1+0x1c], R175 ;  /* 0x00001caf01008387 */ /* 0x0003e20000100800 */
[----:B--2---:R-:W-:Y:S01]  /*25290*/  IMAD R6, R4, R173, R175 ;  /* 0x000000ad04067224 */ /* 0x004fe200078e02af */
[----:B------:R-:W-:Y:S05]  /*252a0*/  BRA `(.L_x_5108) ;  /* 0x0000005000007947 */ /* 0x000fea0003800000 */
.L_x_5107:
[----:B------:R-:W-:Y:S02]  /*252b0*/  ULDC.64 UR4, c[0x0][0x118] ;  /* 0x0000460000047ab9 */ /* 0x000fe40000000a00 */
[----:B------:R-:W2:Y:S04]  /*252c0*/  LD.E R0, [R26.64+0x60] ;  /* 0x000060041a007980 */ /* 0x000ea8000c101900 */
[----:B------:R-:W3:Y:S01]  /*252d0*/  LD.E R4, [R26.64+0xb4] ;  /* 0x0000b4041a047980 */ /* 0x000ee2000c101900 */
[----:B--2---:R-:W-:-:S04]  /*252e0*/  IMAD R0, R0, R174, R173 ;  /* 0x000000ae00007224 */ /* 0x004fc800078e02ad */
[----:B---3--:R-:W-:Y:S02]  /*252f0*/  IMAD R6, R4, R0, RZ ;  /* 0x0000000004067224 */ /* 0x008fe400078e02ff */
.L_x_5108:
[----:B------:R-:W-:Y:S05]  /*25300*/  BSYNC B0 ;  /* 0x0000000000007941 */ /* 0x000fea0003800000 */
.L_x_5106:
[----:B------:R2:W5:Y:S01]  /*25310*/  LDL R20, [R1+0x24] ;  /* 0x0000240001147983 */ /* 0x0005620000100800 */
[----:B------:R-:W-:-:S03]  /*25320*/  ULDC.64 UR4, c[0x0][0x118] ;  /* 0x0000460000047ab9 */ /* 0x000fc60000000a00 */
[----:B------:R2:W5:Y:S04]  /*25330*/  LD.E.64 R16, [R26.64+0x70] ;  /* 0x000070041a107980 */ /* 0x000568000c101b00 */
[----:B------:R2:W5:Y:S01]  /*25340*/  LD.E.64 R8, [R26.64+0xa0] ;  /* 0x0000a0041a087980 */ /* 0x000562000c101b00 */
[----:B------:R-:W-:Y:S01]  /*25350*/  WARPSYNC 0xffffffff ;  /* 0xffffffff00007948 */ /* 0x000fe20003800000 */
[----:B------:R-:W-:Y:S01]  /*25360*/  LOP3.LUT R5, R94, 0xffffffe0, RZ, 0xc0, !PT ;  /* 0xffffffe05e057812 */ /* 0x000fe200078ec0ff */
[----:B------:R-:W-:Y:S01]  /*25370*/  BSSY B0, `(.L_x_5109) ;  /* 0x0000030000007945 */ /* 0x000fe20003800000 */
[----:B------:R-:W-:Y:S01]  /*25380*/  BAR.SYNC.DEFER_BLOCKING 0x0 ;  /* 0x0000000000007b1d */ /* 0x000fe20000010000 */
[----:B------:R-:W-:Y:S02]  /*25390*/  SHF.R.S32.HI R4, RZ, 0x1f, R93 ;  /* 0x0000001fff047819 */ /* 0x000fe4000001145d */
[----:B------:R-:W-:-:S02]  /*253a0*/  IMAD.IADD R5, R97, 0x1, -R5 ;  /* 0x0000000161057824 */ /* 0x000fc400078e0a05 */
[----:B------:R-:W-:Y:S01]  /*253b0*/  LEA.HI R4, R4, R93, RZ, 0x2 ;  /* 0x0000005d04047211 */ /* 0x000fe200078f10ff */
[----:B------:R-:W3:Y:S02]  /*253c0*/  S2R R19, SR_TID.X ;  /* 0x0000000000137919 */ /* 0x000ee40000002100 */
[----:B------:R-:W-:Y:S02]  /*253d0*/  LOP3.LUT P0, RZ, R5, 0x3, RZ, 0xc0, !PT ;  /* 0x0000000305ff7812 */ /* 0x000fe4000780c0ff */
[----:B------:R-:W4:Y:S01]  /*253e0*/  S2R R21, SR_CTAID.X ;  /* 0x0000000000157919 */ /* 0x000f220000002500 */
[----:B------:R-:W-:-:S05]  /*253f0*/  LOP3.LUT R4, R4, 0xffffffc, RZ, 0xc0, !PT ;  /* 0x0ffffffc04047812 */ /* 0x000fca00078ec0ff */
[----:B------:R-:W-:Y:S01]  /*25400*/  IMAD.IADD R4, R93, 0x1, -R4 ;  /* 0x000000015d047824 */ /* 0x000fe200078e0a04 */
[----:B------:R2:W1:Y:S04]  /*25410*/  LDS.128 R40, [R235] ;  /* 0x00000000eb287984 */ /* 0x0004680000000c00 */
[----:B------:R2:W1:Y:S01]  /*25420*/  LDS.128 R56, [R235+0x800] ;  /* 0x00080000eb387984 */ /* 0x0004620000000c00 */
[----:B---3--:R-:W-:-:S03]  /*25430*/  SHF.R.S32.HI R0, RZ, 0x1f, R19 ;  /* 0x0000001fff007819 */ /* 0x008fc60000011413 */
[----:B------:R2:W3:Y:S01]  /*25440*/  LDS.128 R72, [R235+0x1000] ;  /* 0x00100000eb487984 */ /* 0x0004e20000000c00 */
        /* <DEDUP_REMOVED lines=21> */
[C---:B---34-:R-:W-:Y:S01]  /*255a0*/  IMAD R5, R21.reuse, 0x40, R6 ;  /* 0x0000004015057824 */ /* 0x058fe200078e0206 */
[----:B------:R-:W-:Y:S01]  /*255b0*/  IADD3 R6, R0, 0x8, RZ ;  /* 0x0000000800067810 */ /* 0x000fe20007ffe0ff */
[----:B-----5:R-:W-:Y:S01]  /*255c0*/  IMAD R4, R21, -0x40, R20 ;  /* 0xffffffc015047824 */ /* 0x020fe200078e0214 */
[----:B------:R-:W-:-:S02]  /*255d0*/  ULDC.64 UR4, c[0x0][0x118] ;  /* 0x0000460000047ab9 */ /* 0x000fc40000000a00 */
[----:B------:R-:W-:Y:S02]  /*255e0*/  SHF.R.S32.HI R7, RZ, 0x1f, R5 ;  /* 0x0000001fff077819 */ /* 0x000fe40000011405 */
[C---:B------:R-:W-:Y:S02]  /*255f0*/  IADD3 R5, P0, R0.reuse, R5, RZ ;  /* 0x0000000500057210 */ /* 0x040fe40007f1e0ff */
[-C--:B------:R-:W-:Y:S02]  /*25600*/  ISETP.GE.AND P2, PT, R0, R4.reuse, PT ;  /* 0x000000040000720c */ /* 0x080fe40003f46270 */
[----:B------:R-:W-:Y:S02]  /*25610*/  ISETP.GE.AND P1, PT, R6, R4, PT ;  /* 0x000000040600720c */ /* 0x000fe40003f26270 */
[----:B------:R-:W-:Y:S02]  /*25620*/  LEA.HI.X.SX32 R0, R0, R7, 0x1, P0 ;  /* 0x0000000700007211 */ /* 0x000fe400000f0eff */
[----:B------:R-:W-:-:S04]  /*25630*/  LEA R4, P0, R5, R8, 0x2 ;  /* 0x0000000805047211 */ /* 0x000fc800078010ff */
[----:B------:R-:W-:-:S05]  /*25640*/  LEA.HI.X R5, R5, R9, R0, 0x2, P0 ;  /* 0x0000000905057211 */ /* 0x000fca00000f1400 */
[----:B------:R3:W-:Y:S04]  /*25650*/  @!P2 ST.E [R4.64], R11 ;  /* 0x0000000b0400a985 */ /* 0x0007e8000c101904 */
[----:B------:R3:W-:Y:S02]  /*25660*/  @!P1 ST.E [R4.64+0x20], R14 ;  /* 0x0000200e04009985 */ /* 0x0007e4000c101904 */
.L_x_5110:
[----:B---34-:R-:W-:Y:S05]  /*25670*/  BSYNC B0 ;  /* 0x0000000000007941 */ /* 0x018fea0003800000 */
.L_x_5109:
[----:B------:R-:W-:Y:S01]  /*25680*/  LEA.HI R6, R98, R97, RZ, 0x3 ;  /* 0x0000006162067211 */ /* 0x000fe200078f18ff */
[----:B------:R-:W-:Y:S01]  /*25690*/  ULDC.64 UR4, c[0x0][0x118] ;  /* 0x0000460000047ab9 */ /* 0x000fe20000000a00 */
[----:B------:R-:W-:Y:S01]  /*256a0*/  IMAD.SHL.U32 R21, R21, 0x40, RZ ;  /* 0x0000004015157824 */ /* 0x000fe200078e00ff */
[----:B------:R-:W-:Y:S01]  /*256b0*/  SHF.R.S32.HI R10, RZ, 0x1f, R19 ;  /* 0x0000001fff0a7819 */ /* 0x000fe20000011413 */
[----:B------:R3:W5:Y:S01]  /*256c0*/  LD.E R0, [R26.64+0xc0] ;  /* 0x0000c0041a007980 */ /* 0x000762000c101900 */
[----:B------:R-:W-:Y:S01]  /*256d0*/  LOP3.LUT R6, R6, 0xfffffff8, RZ, 0xc0, !PT ;  /* 0xfffffff806067812 */ /* 0x000fe200078ec0ff */
[----:B-----5:R-:W-:Y:S01]  /*256e0*/  IMAD R9, R3, R21, RZ ;  /* 0x0000001503097224 */ /* 0x020fe200078e02ff */
[----:B------:R-:W-:Y:S01]  /*256f0*/  SHF.R.S32.HI R11, RZ, 0x1f, R21 ;  /* 0x0000001fff0b7819 */ /* 0x000fe20000011415 */
[----:B------:R-:W-:Y:S01]  /*25700*/  BSSY B0, `(.L_x_5111) ;  /* 0x0000029000007945 */ /* 0x000fe20003800000 */
[----:B------:R-:W-:Y:S01]  /*25710*/  LEA.HI R10, R10, R19, RZ, 0x3 ;  /* 0x000000130a0a7211 */ /* 0x000fe200078f18ff */
[----:B------:R-:W-:Y:S01]  /*25720*/  IMAD.IADD R6, R97, 0x1, -R6 ;  /* 0x0000000161067824 */ /* 0x000fe200078e0a06 */
[----:B------:R-:W-:Y:S01]  /*25730*/  SHF.R.S32.HI R14, RZ, 0x1f, R173 ;  /* 0x0000001fff0e7819 */ /* 0x000fe200000114ad */
[----:B------:R-:W-:Y:S01]  /*25740*/  IMAD R9, R2, R11, R9 ;  /* 0x0000000b02097224 */ /* 0x000fe200078e0209 */
[----:B------:R-:W-:Y:S01]  /*25750*/  LOP3.LUT R8, R10, 0xfffffff8, RZ, 0xc0, !PT ;  /* 0xfffffff80a087812 */ /* 0x000fe200078ec0ff */
[----:B------:R-:W-:Y:S01]  /*25760*/  IMAD.SHL.U32 R6, R6, 0x8, RZ ;  /* 0x0000000806067824 */ /* 0x000fe200078e00ff */
[----:B------:R-:W-:Y:S01]  /*25770*/  SHF.R.S32.HI R10, RZ, 0x3, R10 ;  /* 0x00000003ff0a7819 */ /* 0x000fe2000001140a */
[----:B------:R-:W-:-:S02]  /*25780*/  IMAD R11, R13, R173, RZ ;  /* 0x000000ad0d0b7224 */ /* 0x000fc400078e02ff */
[----:B------:R-:W-:Y:S01]  /*25790*/  IMAD.IADD R8, R19, 0x1, -R8 ;  /* 0x0000000113087824 */ /* 0x000fe200078e0a08 */
[----:B------:R-:W-:Y:S02]  /*257a0*/  SHF.R.S32.HI R7, RZ, 0x1f, R6 ;  /* 0x0000001fff077819 */ /* 0x000fe40000011406 */
[----:B------:R-:W-:Y:S01]  /*257b0*/  SHF.R.S32.HI R23, RZ, 0x1f, R10 ;  /* 0x0000001fff177819 */ /* 0x000fe2000001140a */
[----:B------:R-:W-:Y:S02]  /*257c0*/  IMAD.SHL.U32 R8, R8, 0x8, RZ ;  /* 0x0000000808087824 */ /* 0x000fe400078e00ff */
[----:B------:R-:W-:-:S03]  /*257d0*/  IMAD.WIDE.U32 R4, R2, R21, R6 ;  /* 0x0000001502047225 */ /* 0x000fc600078e0006 */
[----:B------:R-:W-:Y:S01]  /*257e0*/  IADD3 R19, R8, 0xc0, RZ ;  /* 0x000000c008137810 */ /* 0x000fe20007ffe0ff */
[----:B------:R-:W-:Y:S01]  /*257f0*/  IMAD.IADD R21, R20, 0x1, -R21 ;  /* 0x0000000114157824 */ /* 0x000fe200078e0a15 */
[----:B------:R-:W-:-:S04]  /*25800*/  IADD3 R4, P0, R15, R4, RZ ;  /* 0x000000040f047210 */ /* 0x000fc80007f1e0ff */
[----:B------:R-:W-:Y:S01]  /*25810*/  IADD3.X R5, R18, R5, R9, P0, !PT ;  /* 0x0000000512057210 */ /* 0x000fe200007fe409 */
[----:B------:R-:W-:Y:S01]  /*25820*/  IMAD R9, R12, R14, R11 ;  /* 0x0000000e0c097224 */ /* 0x000fe200078e020b */
[----:B------:R-:W-:Y:S02]  /*25830*/  ISETP.GE.AND P0, PT, R10, R21, PT ;  /* 0x000000150a00720c */ /* 0x000fe40003f06270 */
[----:B------:R-:W-:Y:S01]  /*25840*/  IADD3 R18, R8, 0x40, RZ ;  /* 0x0000004008127810 */ /* 0x000fe20007ffe0ff */
[----:B------:R-:W-:Y:S01]  /*25850*/  IMAD.WIDE.U32 R12, R12, R173, R4 ;  /* 0x000000ad0c0c7225 */ /* 0x000fe200078e0004 */
[----:B------:R-:W-:-:S03]  /*25860*/  IADD3 R11, R8, 0x80, RZ ;  /* 0x00000080080b7810 */ /* 0x000fc60007ffe0ff */
[----:B------:R-:W-:-:S06]  /*25870*/  IMAD.IADD R9, R13, 0x1, R9 ;  /* 0x000000010d097824 */ /* 0x000fcc00078e0209 */
[----:B------:R-:W-:Y:S05]  /*25880*/  @P0 BRA `(.L_x_5112) ;  /* 0x0000010000000947 */ /* 0x000fea0003800000 */
[----:B---3--:R-:W-:Y:S01]  /*25890*/  IMAD R4, R3, R10, RZ ;  /* 0x0000000a03047224 */ /* 0x008fe200078e02ff */
[-C--:B------:R-:W-:Y:S01]  /*258a0*/  ISETP.GE.AND P4, PT, R6, R0.reuse, PT ;  /* 0x000000000600720c */ /* 0x080fe20003f86270 */
        /* <DEDUP_REMOVED lines=10> */
[----:B-1----:R1:W-:Y:S04]  /*25950*/  @!P4 ST.E.128 [R4.64], R40 ;  /* 0x000000280400c985 */ /* 0x0023e8000c101d04 */
[----:B------:R1:W-:Y:S04]  /*25960*/  @!P3 ST.E.128 [R4.64+0x80], R36 ;  /* 0x000080240400b985 */ /* 0x0003e8000c101d04 */
[----:B------:R1:W-:Y:S04]  /*25970*/  @!P2 ST.E.128 [R4.64+0x100], R32 ;  /* 0x000100200400a985 */ /* 0x0003e8000c101d04 */
[----:B------:R1:W-:Y:S02]  /*25980*/  @!P1 ST.E.128 [R4.64+0x180], R28 ;  /* 0x0001801c04009985 */ /* 0x0003e4000c101d04 */
.L_x_5112:
[----:B---3--:R-:W-:Y:S05]  /*25990*/  BSYNC B0 ;  /* 0x0000000000007941 */ /* 0x008fea0003800000 */
.L_x_5111:
[----:B-1----:R-:W-:Y:S01]  /*259a0*/  IADD3 R4, R10, 0x10, RZ ;  /* 0x000000100a047810 */ /* 0x002fe20007ffe0ff */
[----:B------:R-:W-:Y:S03]  /*259b0*/  BSSY B0, `(.L_x_5113) ;  /* 0x0000016000007945 */ /* 0x000fe60003800000 */
[----:B------:R-:W-:-:S13]  /*259c0*/  ISETP.GE.AND P0, PT, R4, R21, PT ;  /* 0x000000150400720c */ /* 0x000fda0003f06270 */
[----:B------:R-:W-:Y:S05]  /*259d0*/  @P0 BRA `(.L_x_5114) ;  /* 0x0000013000000947 */ /* 0x000fea0003800000 */
[----:B------:R-:W-:Y:S01]  /*259e0*/  IADD3 R20, P0, R10, 0x10, RZ ;  /* 0x000000100a147810 */ /* 0x000fe20007f1e0ff */
[----:B------:R-:W-:Y:S01]  /*259f0*/  IMAD.MOV.U32 R5, RZ, RZ, R9 ;  /* 0x000000ffff057224 */ /* 0x000fe200078e0009 */
[-C--:B------:R-:W-:Y:S01]  /*25a00*/  ISETP.GE.AND P3, PT, R6, R0.reuse, PT ;  /* 0x000000000600720c */ /* 0x080fe20003f66270 */
[----:B------:R-:W-:Y:S01]  /*25a10*/  ULDC.64 UR4, c[0x0][0x118] ;  /* 0x0000460000047ab9 */ /* 0x000fe20000000a00 */
[-C--:B------:R-:W-:Y:S01]  /*25a20*/  ISETP.GE.AND P2, PT, R18, R0.reuse, PT ;  /* 0x000000001200720c */ /* 0x080fe20003f46270 */
[----:B------:R-:W-:Y:S01]  /*25a30*/  IMAD.X R4, RZ, RZ, R23, P0 ;  /* 0x000000ffff047224 */ /* 0x000fe200000e0617 */
[-C--:B------:R-:W-:Y:S02]  /*25a40*/  ISETP.GE.AND P1, PT, R11, R0.reuse, PT ;  /* 0x000000000b00720c */ /* 0x080fe40003f26270 */
[----:B------:R-:W-:Y:S01]  /*25a50*/  ISETP.GE.AND P0, PT, R19, R0, PT ;  /* 0x000000001300720c */ /* 0x000fe20003f06270 */
[----:B------:R-:W-:Y:S02]  /*25a60*/  IMAD R22, R4, R2, RZ ;  /* 0x0000000204167224 */ /* 0x000fe400078e02ff */
[----:B------:R-:W-:-:S04]  /*25a70*/  IMAD.MOV.U32 R4, RZ, RZ, R12 ;  /* 0x000000ffff047224 */ /* 0x000fc800078e000c */
[----:B------:R-:W-:-:S04]  /*25a80*/  IMAD.WIDE.U32 R14, R2, R20, R4 ;  /* 0x00000014020e7225 */ /* 0x000fc800078e0004 */
        /* <DEDUP_REMOVED lines=8> */
.L_x_5114:
[----:B------:R-:W-:Y:S05]  /*25b10*/  BSYNC B0 ;  /* 0x0000000000007941 */ /* 0x000fea0003800000 */
.L_x_5113:
        /* <DEDUP_REMOVED lines=23> */
.L_x_5116:
[----:B------:R-:W-:Y:S05]  /*25c90*/  BSYNC B0 ;  /* 0x0000000000007941 */ /* 0x000fea0003800000 */
.L_x_5115:
[----:B-1----:R-:W-:Y:S01]  /*25ca0*/  IADD3 R4, R10, 0x30, RZ ;  /* 0x000000300a047810 */ /* 0x002fe20007ffe0ff */
[----:B------:R-:W-:Y:S01]  /*25cb0*/  IMAD.MOV.U32 R5, RZ, RZ, 0x0 ;  /* 0x00000000ff057424 */ /* 0x000fe200078e00ff */
[----:B------:R-:W-:-:S02]  /*25cc0*/  MOV R14, 0x70 ;  /* 0x00000070000e7802 */ /* 0x000fc40000000f00 */
[----:B------:R-:W-:-:S03]  /*25cd0*/  ISETP.GE.AND P0, PT, R4, R21, PT ;  /* 0x000000150400720c */ /* 0x000fc60003f06270 */
[----:B------:R-:W-:-:S10]  /*25ce0*/  IMAD.MOV.U32 R4, RZ, RZ, R14 ;  /* 0x000000ffff047224 */ /* 0x000fd400078e000e */
[----:B------:R-:W-:Y:S05]  /*25cf0*/  @P0 RET.REL.NODEC R4 `(_ZN5flash24flash_fwd_splitkv_kernelI23Flash_fwd_kernel_traitsILi256ELi64ELi64ELi4ELb0ELb0EN7cutlass10bfloat16_tE19Flash_kernel_traitsILi256ELi64ELi64ELi4ES3_EELb0ELb0ELb1ELb0ELb0ELb1ELb0ELb1EEEvNS_16Flash_fwd_paramsE) ;  /* 0xfffda30004000950 */ /* 0x000fea0003c3ffff */
[----:B------:R-:W-:Y:S01]  /*25d00*/  IADD3 R7, P0, R10, 0x30, RZ ;  /* 0x000000300a077810 */ /* 0x000fe20007f1e0ff */
[----:B------:R-:W-:Y:S01]  /*25d10*/  IMAD.MOV.U32 R5, RZ, RZ, R9 ;  /* 0x000000ffff057224 */ /* 0x000fe200078e0009 */
[----:B------:R-:W-:Y:S01]  /*25d20*/  ULDC.64 UR4, c[0x0][0x118] ;  /* 0x0000460000047ab9 */ /* 0x000fe20000000a00 */
[-C--:B------:R-:W-:Y:S02]  /*25d30*/  ISETP.GE.AND P2, PT, R6, R0.reuse, PT ;  /* 0x000000000600720c */ /* 0x080fe40003f46270 */
[----:B------:R-:W-:Y:S01]  /*25d40*/  IMAD.X R4, RZ, RZ, R23, P0 ;  /* 0x000000ffff047224 */ /* 0x000fe200000e0617 */
[-C--:B------:R-:W-:Y:S02]  /*25d50*/  ISETP.GE.AND P0, PT, R11, R0.reuse, PT ;  /* 0x000000000b00720c */ /* 0x080fe40003f06270 */
[----:B------:R-:W-:Y:S01]  /*25d60*/  ISETP.GE.AND P1, PT, R18, R0, PT ;  /* 0x000000001200720c */ /* 0x000fe20003f26270 */
[----:B------:R-:W-:Y:S02]  /*25d70*/  IMAD R8, R4, R2, RZ ;  /* 0x0000000204087224 */ /* 0x000fe400078e02ff */
[----:B------:R-:W-:-:S02]  /*25d80*/  IMAD.MOV.U32 R4, RZ, RZ, R12 ;  /* 0x000000ffff047224 */ /* 0x000fc400078e000c */
[-C--:B------:R-:W-:Y:S02]  /*25d90*/  IMAD R3, R3, R7.reuse, R8 ;  /* 0x0000000703037224 */ /* 0x080fe400078e0208 */
[----:B------:R-:W-:-:S05]  /*25da0*/  IMAD.WIDE.U32 R4, R2, R7, R4 ;  /* 0x0000000702047225 */ /* 0x000fca00078e0004 */
[C---:B------:R-:W-:Y:S02]  /*25db0*/  LEA R2, P3, R4.reuse, R16, 0x1 ;  /* 0x0000001004027211 */ /* 0x040fe400078608ff */
[----:B------:R-:W-:Y:S02]  /*25dc0*/  IADD3 R3, R5, R3, RZ ;  /* 0x0000000305037210 */ /* 0x000fe40007ffe0ff */
[----:B------:R-:W-:Y:S02]  /*25dd0*/  MOV R5, 0x0 ;  /* 0x0000000000057802 */ /* 0x000fe40000000f00 */
[----:B------:R-:W-:Y:S01]  /*25de0*/  LEA.HI.X R3, R4, R17, R3, 0x1, P3 ;  /* 0x0000001104037211 */ /* 0x000fe200018f0c03 */
[----:B------:R-:W-:-:S04]  /*25df0*/  IMAD.MOV.U32 R4, RZ, RZ, R14 ;  /* 0x000000ffff047224 */ /* 0x000fc800078e000e */
[----:B------:R1:W-:Y:S01]  /*25e00*/  @!P0 ST.E.128 [R2.64+0x100], R80 ;  /* 0x0001005002008985 */ /* 0x0003e2000c101d04 */
[----:B------:R-:W-:-:S03]  /*25e10*/  ISETP.GE.AND P0, PT, R19, R0, PT ;  /* 0x000000001300720c */ /* 0x000fc60003f06270 */
[----:B------:R1:W-:Y:S04]  /*25e20*/  @!P2 ST.E.128 [R2.64], R88 ;  /* 0x000000580200a985 */ /* 0x0003e8000c101d04 */
[----:B------:R1:W-:Y:S06]  /*25e30*/  @!P1 ST.E.128 [R2.64+0x80], R84 ;  /* 0x0000805402009985 */ /* 0x0003ec000c101d04 */
[----:B------:R-:W-:Y:S05]  /*25e40*/  @P0 RET.REL.NODEC R4 `(_ZN5flash24flash_fwd_splitkv_kernelI23Flash_fwd_kernel_traitsILi256ELi64ELi64ELi4ELb0ELb0EN7cutlass10bfloat16_tE19Flash_kernel_traitsILi256ELi64ELi64ELi4ES3_EELb0ELb0ELb1ELb0ELb0ELb1ELb0ELb1EEEvNS_16Flash_fwd_paramsE) ;  /* 0xfffda1b004000950 */ /* 0x000fea0003c3ffff */
[----:B------:R-:W-:Y:S02]  /*25e50*/  ULDC.64 UR4, c[0x0][0x118] ;  /* 0x0000460000047ab9 */ /* 0x000fe40000000a00 */
[----:B------:R3:W-:Y:S02]  /*25e60*/  ST.E.128 [R2.64+0x180], R76 ;  /* 0x0001804c02007985 */ /* 0x0007e4000c101d04 */
[----:B-1-3--:R-:W-:-:S02]  /*25e70*/  MOV R2, R14 ;  /* 0x0000000e00027202 */ /* 0x00afc40000000f00 */
[----:B------:R-:W-:-:S04]  /*25e80*/  MOV R3, 0x0 ;  /* 0x0000000000037802 */ /* 0x000fc80000000f00 */
[----:B------:R-:W-:Y:S05]  /*25e90*/  RET.REL.NODEC R2 `(_ZN5flash24flash_fwd_splitkv_kernelI23Flash_fwd_kernel_traitsILi256ELi64ELi64ELi4ELb0ELb0EN7cutlass10bfloat16_tE19Flash_kernel_traitsILi256ELi64ELi64ELi4ES3_EELb0ELb0ELb1ELb0ELb0ELb1ELb0ELb1EEEvNS_16Flash_fwd_paramsE) ;  /* 0xfffda16002007950 */ /* 0x000fea0003c3ffff */
.L_x_5104:
[----:B------:R-:W-:Y:S01]  /*25ea0*/  IMAD.MOV.U32 R0, RZ, RZ, R248 ;  /* 0x000000ffff007224 */ /* 0x000fe200078e00f8 */
[----:B------:R-:W-:Y:S02]  /*25eb0*/  MOV R3, 0x2 ;  /* 0x0000000200037802 */ /* 0x000fe40000000f00 */
[----:B------:R-:W-:Y:S02]  /*25ec0*/  MOV R2, 0x25ee0 ;  /* 0x00025ee000027802 */ /* 0x000fe40000000f00 */
[----:B-1---5:R-:W-:Y:S05]  /*25ed0*/  CALL.REL.NOINC `($__internal_25_$__cuda_sm70_shflsync_bfly_p) ;  /* 0x0000011000007944 */ /* 0x022fea0003c00000 */
[----:B------:R-:W-:Y:S01]  /*25ee0*/  MOV R0, R5 ;  /* 0x0000000500007202 */ /* 0x000fe20000000f00 */
[----:B------:R-:W-:Y:S05]  /*25ef0*/  BRA `(.L_x_5117) ;  /* 0xffffde6000007947 */ /* 0x000fea000383ffff */
.L_x_5105:
[----:B------:R-:W-:Y:S02]  /*25f00*/  MOV R3, 0x1 ;  /* 0x0000000100037802 */ /* 0x000fe40000000f00 */
[----:B------:R-:W-:Y:S02]  /*25f10*/  MOV R2, 0x25f30 ;  /* 0x00025f3000027802 */ /* 0x000fe40000000f00 */
[----:B-12--5:R-:W-:Y:S05]  /*25f20*/  CALL.REL.NOINC `($__internal_25_$__cuda_sm70_shflsync_bfly_p) ;  /* 0x000000c000007944 */ /* 0x026fea0003c00000 */
[----:B------:R-:W-:Y:S01]  /*25f30*/  FADD.FTZ R133, R0, R5 ;  /* 0x0000000500857221 */ /* 0x000fe20000010000 */
[----:B------:R-:W-:Y:S02]  /*25f40*/  MOV R0, R249 ;  /* 0x000000f900007202 */ /* 0x000fe40000000f00 */
[----:B------:R-:W-:Y:S02]  /*25f50*/  MOV R3, 0x2 ;  /* 0x0000000200037802 */ /* 0x000fe40000000f00 */
[----:B------:R-:W-:-:S02]  /*25f60*/  MOV R2, 0x25f80 ;  /* 0x00025f8000027802 */ /* 0x000fc40000000f00 */
[----:B------:R-:W-:Y:S05]  /*25f70*/  CALL.REL.NOINC `($__internal_25_$__cuda_sm70_shflsync_bfly_p) ;  /* 0x0000007000007944 */ /* 0x000fea0003c00000 */
[----:B------:R-:W-:Y:S01]  /*25f80*/  FADD.FTZ R4, R249, R5 ;  /* 0x00000005f9047221 */ /* 0x000fe20000010000 */
[----:B------:R-:W-:-:S02]  /*25f90*/  MOV R3, 0x1 ;  /* 0x0000000100037802 */ /* 0x000fc40000000f00 */
[----:B------:R-:W-:Y:S02]  /*25fa0*/  MOV R2, 0x25fd0 ;  /* 0x00025fd000027802 */ /* 0x000fe40000000f00 */
[----:B------:R-:W-:Y:S02]  /*25fb0*/  MOV R0, R4 ;  /* 0x0000000400007202 */ /* 0x000fe40000000f00 */
[----:B------:R-:W-:Y:S05]  /*25fc0*/  CALL.REL.NOINC `($__internal_25_$__cuda_sm70_shflsync_bfly_p) ;  /* 0x0000002000007944 */ /* 0x000fea0003c00000 */
[----:B------:R-:W-:Y:S01]  /*25fd0*/  MOV R2, R5 ;  /* 0x0000000500027202 */ /* 0x000fe20000000f00 */
[----:B------:R-:W-:Y:S05]  /*25fe0*/  BRA `(.L_x_5118) ;  /* 0xffffdde000007947 */ /* 0x000fea000383ffff */
        .weak           $__internal_25_$__cuda_sm70_shflsync_bfly_p
        .type           $__internal_25_$__cuda_sm70_shflsync_bfly_p,@function
        .size           $__internal_25_$__cuda_sm70_shflsync_bfly_p,(.L_x_8895 - $__internal_25_$__cuda_sm70_shflsync_bfly_p)
$__internal_25_$__cuda_sm70_shflsync_bfly_p:
[----:B------:R-:W-:Y:S04]  /*25ff0*/  WARPSYNC R6 ;  /* 0x0000000600007348 */ /* 0x000fe80003800000 */
[----:B------:R1:W2:Y:S02]  /*26000*/  SHFL.BFLY PT, R5, R0, R3, R7 ;  /* 0x0c00000300057389 */ /* 0x0002a400000e0007 */
[----:B-1----:R-:W-:-:S04]  /*26010*/  MOV R3, 0x0 ;  /* 0x0000000000037802 */ /* 0x002fc80000000f00 */
[----:B--2---:R-:W-:Y:S05]  /*26020*/  RET.REL.NODEC R2 `(_ZN5flash24flash_fwd_splitkv_kernelI23Flash_fwd_kernel_traitsILi256ELi64ELi64ELi4ELb0ELb0EN7cutlass10bfloat16_tE19Flash_kernel_traitsILi256ELi64ELi64ELi4ES3_EELb0ELb0ELb1ELb0ELb0ELb1ELb0ELb1EEEvNS_16Flash_fwd_paramsE) ;  /* 0xfffd9fd002007950 */ /* 0x004fea0003c3ffff */
.L_x_5119:
        /* <DEDUP_REMOVED lines=13> */
.L_x_8895:


//--------------------- .text._ZN5flash24flash_fwd_splitkv_kernelI23Flash_fwd_kernel_traitsILi256ELi64ELi64ELi4ELb0ELb0EN7cutlass10bfloat16_tE19Flash_kernel_traitsILi256ELi64ELi64ELi4ES3_EELb0ELb0ELb0ELb0ELb1ELb0ELb1ELb0EEEvNS_16Flash_fwd_paramsE --------------------------
	.section	.text._ZN5flash24flash_fwd_splitkv_kernelI23Flash_fwd_kernel_traitsILi256ELi64ELi64ELi4ELb0ELb0EN7cutlass10bfloat16_tE19Flash_kernel_traitsILi256ELi64ELi64ELi4ES3_EELb0ELb0ELb0ELb0ELb1ELb0ELb1ELb0EEEvNS_16Flash_fwd_paramsE,"ax",@progbits
	.sectioninfo	@"SHI_REGISTERS=254"
	.align	128
        .global         _ZN5flash24flash_fwd_splitkv_kernelI23Flash_fwd_kernel_traitsILi256ELi64ELi64ELi4ELb0ELb0EN7cutlass10bfloat16_tE19Flash_kernel_traitsILi256ELi64ELi64ELi4ES3_EELb0ELb0ELb0ELb0ELb1ELb0ELb1ELb0EEEvNS_16Flash_fwd_paramsE
        .type           _ZN5flash24flash_fwd_splitkv_kernelI23Flash_fwd_kernel_traitsILi256ELi64ELi64ELi4ELb0ELb0EN7cutlass10bfloat16_tE19Flash_kernel_traitsILi256ELi64ELi64ELi4ES3_EELb0ELb0ELb0ELb0ELb1ELb0ELb1ELb0EEEvNS_16Flash_fwd_paramsE,@function
        .size           _ZN5flash24flash_fwd_splitkv_kernelI23Flash_fwd_kernel_traitsILi256ELi64ELi64ELi4ELb0ELb0EN7cutlass10bfloat16_tE19Flash_kernel_traitsILi256ELi64ELi64ELi4ES3_EELb0ELb0ELb0ELb0ELb1ELb0ELb1ELb0EEEvNS_16Flash_fwd_paramsE,(.L_x_8958 - _ZN5flash24flash_fwd_splitkv_kernelI23Flash_fwd_kernel_traitsILi256ELi64ELi64ELi4ELb0ELb0EN7cutlass10bfloat16_tE19Flash_kernel_traitsILi256ELi64ELi64ELi4ES3_EELb0ELb0ELb0ELb0ELb1ELb0ELb1ELb0EEEvNS_16Flash_fwd_paramsE)
        .other          _ZN5flash24flash_fwd_splitkv_kernelI23Flash_fwd_kernel_traitsILi256ELi64ELi64ELi4ELb0ELb0EN7cutlass10bfloat16_tE19Flash_kernel_traitsILi256ELi64ELi64ELi4ES3_EELb0ELb0ELb0ELb0ELb1ELb0ELb1ELb0EEEvNS_16Flash_fwd_paramsE,@"STO_CUDA_ENTRY STV_DEFAULT"
_ZN5flash24flash_fwd_splitkv_kernelI23Flash_fwd_kernel_traitsILi256ELi64ELi64ELi4ELb0ELb0EN7cutlass10bfloat16_tE19Flash_kernel_traitsILi256ELi64ELi64ELi4ES3_EELb0ELb0ELb0ELb0ELb1ELb0ELb1ELb0EEEvNS_16Flash_fwd_paramsE:
.text._ZN5flash24flash_fwd_splitkv_kernelI23Flash_fwd_kernel_traitsILi256ELi64ELi64ELi4ELb0ELb0EN7cutlass10bfloat16_tE19Flash_kernel_traitsILi256ELi64ELi64ELi4ES3_EELb0ELb0ELb0ELb0ELb1ELb0ELb1ELb0EEEvNS_16Flash_fwd_paramsE:
[----:B------:R-:W-:Y:S02]  /*0000*/  MOV R1, c[0x0][0x28] ;  /* 0x00000a0000017a02 */ /* 0x000fe40000000f00 */
[----:B------:R-:W1:Y:S01]  /*0010*/  I2F.U32.RP R4, c[0x0][0x1c0] ;  /* 0x0000700000047b06 */ /* 0x000e620000209000 */
[----:B------:R-:W2:Y:S01]  /*0020*/  S2R R11, SR_CTAID.Z ;  /* 0x00000000000b7919 */ /* 0x000ea20000002700 */
[----:B------:R-:W-:Y:S01]  /*0030*/  IMAD.MOV.U32 R2, RZ, RZ, RZ ;  /* 0x000000ffff027224 */ /* 0x000fe200078e00ff */
[----:B------:R-:W-:Y:S01]  /*0040*/  ISETP.NE.U32.AND P1, PT, RZ, c[0x0][0x1c0], PT ;  /* 0x00007000ff007a0c */ /* 0x000fe20003f25070 */
[----:B------:R-:W-:Y:S01]  /*0050*/  IMAD.MOV.U32 R15, RZ, RZ, -0x1 ;  /* 0xffffffffff0f7424 */ /* 0x000fe200078e00ff */
[----:B------:R-:W-:-:S03]  /*0060*/  ULDC.64 UR12, c[0x0][0x118] ;  /* 0x00004600000c7ab9 */ /* 0x000fc60000000a00 */
[----:B-1----:R-:W1:Y:S02]  /*0070*/  MUFU.RCP R3, R4 ;  /* 0x0000000400037308 */ /* 0x002e640000001000 */
[----:B-1----:R-:W-:-:S06]  /*0080*/  IADD3 R3, R3, 0xffffffe, RZ ;  /* 0x0ffffffe03037810 */ /* 0x002fcc0007ffe0ff */
[----:B------:R-:W1:Y:S02]  /*0090*/  F2I.FTZ.U32.TRUNC.NTZ R3, R3 ;  /* 0x0000000300037305 */ /* 0x000e64000021f000 */
[----:B-1----:R-:W-:-:S04]  /*00a0*/  IMAD.MOV R0, RZ, RZ, -R3 ;  /* 0x000000ffff007224 */ /* 0x002fc800078e0a03 */
[----:B------:R-:W-:Y:S02]  /*00b0*/  IMAD R5, R0, c[0x0][0x1c0], RZ ;  /* 0x0000700000057a24 */ /* 0x000fe400078e02ff */
[----:B------:R-:W1:Y:S02]  /*00c0*/  LDC.U8 R0, c[0x0][0x312] ;  /* 0x0000c480ff007b82 */ /* 0x000e640000000000 */
[----:B------:R-:W-:-:S04]  /*00d0*/  IMAD.HI.U32 R2, R3, R5, R2 ;  /* 0x0000000503027227 */ /* 0x000fc800078e0002 */
[----:B------:R-:W-:Y:S02]  /*00e0*/  IMAD.MOV.U32 R5, RZ, RZ, 0x4 ;  /* 0x00000004ff057424 */ /* 0x000fe400078e00ff */
[----:B--2---:R-:W-:-:S04]  /*00f0*/  IMAD.HI.U32 R238, R2, R11, RZ ;  /* 0x0000000b02ee7227 */ /* 0x004fc800078e00ff */
[----:B------:R-:W-:-:S04]  /*0100*/  IMAD.MOV R2, RZ, RZ, -R238 ;  /* 0x000000ffff027224 */ /* 0x000fc800078e0aee */
[----:B------:R-:W-:-:S05]  /*0110*/  IMAD R2, R2, c[0x0][0x1c0], R11 ;  /* 0x0000700002027a24 */ /* 0x000fca00078e020b */
[----:B------:R-:W-:Y:S02]  /*0120*/  ISETP.GE.U32.AND P2, PT, R2, c[0x0][0x1c0], PT ;  /* 0x0000700002007a0c */ /* 0x000fe40003f46070 */
[----:B-1----:R-:W-:-:S11]  /*0130*/  ISETP.NE.AND P3, PT, R0, RZ, PT ;  /* 0x000000ff0000720c */ /* 0x002fd60003f65270 */
[----:B------:R-:W-:Y:S02]  /*0140*/  @P2 IADD3 R2, R2, -c[0x0][0x1c0], RZ ;  /* 0x8000700002022a10 */ /* 0x000fe40007ffe0ff */
[----:B------:R-:W-:Y:S02]  /*0150*/  @P2 IADD3 R238, R238, 0x1, RZ ;  /* 0x00000001eeee2810 */ /* 0x000fe40007ffe0ff */
[----:B------:R-:W-:Y:S02]  /*0160*/  ISETP.GE.U32.AND P0, PT, R2, c[0x0][0x1c0], PT ;  /* 0x0000700002007a0c */ /* 0x000fe40003f06070 */
[----:B------:R-:W-:-:S04]  /*0170*/  ISETP.NE.U32.AND P2, PT, RZ, c[0x0][0x240], PT ;  /* 0x00009000ff007a0c */ /* 0x000fc80003f45070 */
[----:B------:R-:W-:-:S07]  /*0180*/  ISETP.NE.AND.EX P2, PT, RZ, c[0x0][0x244], PT, P2 ;  /* 0x00009100ff007a0c */ /* 0x000fce0003f45320 */
[----:B------:R-:W-:Y:S02]  /*0190*/  @P0 IADD3 R238, R238, 0x1, RZ ;  /* 0x00000001eeee0810 */ /* 0x000fe40007ffe0ff */
[----:B------:R-:W-:Y:S02]  /*01a0*/  @!P1 LOP3.LUT R238, RZ, c[0x0][0x1c0], RZ, 0x33, !PT ;  /* 0x00007000ffee9a12 */ /* 0x000fe400078e33ff */
[----:B------:R-:W-:Y:S01]  /*01b0*/  ISETP.EQ.U32.AND P1, PT, RZ, c[0x0][0x248], PT ;  /* 0x00009200ff007a0c */ /* 0x000fe20003f22070 */
[----:B------:R-:W-:Y:S01]  /*01c0*/  IMAD.MOV.U32 R19, RZ, RZ, -0x1 ;  /* 0xffffffffff137424 */ /* 0x000fe200078e00ff */
[----:B------:R-:W-:Y:S01]  /*01d0*/  ISETP.NE.U32.AND P0, PT, RZ, c[0x0][0x250], PT ;  /* 0x00009400ff007a0c */ /* 0x000fe20003f05070 */
[CC--:B------:R-:W-:Y:S01]  /*01e0*/  IMAD.WIDE R16, R238.reuse, R5.reuse, c[0x0][0x240] ;  /* 0x00009000ee107625 */ /* 0x0c0fe200078e0205 */
[----:B------:R-:W-:Y:S02]  /*01f0*/  ISETP.EQ.OR.EX P1, PT, RZ, c[0x0][0x24c], !P3, P1 ;  /* 0x00009300ff007a0c */ /* 0x000fe40005f22710 */
[----:B------:R-:W-:Y:S01]  /*0200*/  ISETP.NE.AND.EX P0, PT, RZ, c[0x0][0x254], PT, P0 ;  /* 0x00009500ff007a0c */ /* 0x000fe20003f05300 */
[----:B------:R-:W-:Y:S01]  /*0210*/  IMAD.WIDE R8, R238, R5, c[0x0][0x248] ;  /* 0x00009200ee087625 */ /* 0x000fe200078e0205 */
[----:B------:R-:W2:Y:S04]  /*0220*/  @P2 LDG.E R15, [R16.64] ;  /* 0x0000000c100f2981 */ /* 0x000ea8000c1e1900 */
[----:B------:R-:W2:Y:S01]  /*0230*/  @P2 LDG.E R2, [R16.64+0x4] ;  /* 0x0000040c10022981 */ /* 0x000ea2000c1e1900 */
[----:B------:R-:W-:-:S04]  /*0240*/  MOV R6, RZ ;  /* 0x000000ff00067202 */ /* 0x000fc80000000f00 */
[----:B------:R1:W5:Y:S02]  /*0250*/  @!P1 LDG.E R19, [R8.64] ;  /* 0x0000000c08139981 */ /* 0x000364000c1e1900 */
[----:B------:R-:W-:Y:S02]  /*0260*/  @P0 IMAD.WIDE R12, R238, R5, c[0x0][0x250] ;  /* 0x00009400ee0c0625 */ /* 0x000fe400078e0205 */
[----:B------:R-:W3:Y:S04]  /*0270*/  S2R R3, SR_CTAID.X ;  /* 0x0000000000037919 */ /* 0x000ee80000002500 */
[----:B------:R1:W5:Y:S01]  /*0280*/  @P0 LDG.E R6, [R12.64] ;  /* 0x0000000c0c060981 */ /* 0x000362000c1e1900 */
[----:B------:R-:W-:-:S03]  /*0290*/  ISETP.NE.U32.AND P0, PT, RZ, c[0x0][0x248], PT ;  /* 0x00009200ff007a0c */ /* 0x000fc60003f05070 */
[----:B------:R-:W4:Y:S04]  /*02a0*/  S2R R7, SR_CTAID.Y ;  /* 0x0000000000077919 */ /* 0x000f280000002600 */
[----:B------:R-:W1:Y:S01]  /*02b0*/  S2R R88, SR_TID.X ;  /* 0x0000000000587919 */ /* 0x000e620000002100 */
[----:B------:R-:W-:Y:S01]  /*02c0*/  ISETP.NE.AND.EX P0, PT, RZ, c[0x0][0x24c], PT, P0 ;  /* 0x00009300ff007a0c */ /* 0x000fe20003f05300 */
[----:B------:R-:W-:-:S04]  /*02d0*/  IMAD.MOV R18, RZ, RZ, -R238 ;  /* 0x000000ffff127224 */ /* 0x000fc800078e0aee */
[----:B------:R-:W-:Y:S01]  /*02e0*/  IMAD R18, R18, c[0x0][0x1c0], R11 ;  /* 0x0000700012127a24 */ /* 0x000fe200078e020b */
[----:B--2---:R-:W-:Y:S01]  /*02f0*/  @P2 IADD3 R2, R2, -R15, RZ ;  /* 0x8000000f02022210 */ /* 0x004fe20007ffe0ff */
[----:B------:R-:W-:-:S06]  /*0300*/  @!P2 IMAD.MOV.U32 R2, RZ, RZ, c[0x0][0x214] ;  /* 0x00008500ff02a624 */ /* 0x000fcc00078e00ff */
[----:B------:R-:W-:Y:S05]  /*0310*/  @!P0 BRA `(.L_x_5120) ;  /* 0x0000004000008947 */ /* 0x000fea0003800000 */
[----:B-1-34-:R-:W2:Y:S02]  /*0320*/  @P3 LDG.E R0, [R8.64+0x4] ;  /* 0x0000040c08003981 */ /* 0x01aea4000c1e1900 */
[----:B--2--5:R-:W-:-:S06]  /*0330*/  @P3 IADD3 R0, R0, -R19, RZ ;  /* 0x8000001300003210 */ /* 0x024fcc0007ffe0ff */
[----:B------:R1:W5:Y:S01]  /*0340*/  @!P3 LDG.E R0, [R8.64] ;  /* 0x0000000c0800b981 */ /* 0x000362000c1e1900 */
[----:B------:R-:W-:Y:S05]  /*0350*/  BRA `(.L_x_5121) ;  /* 0x0000001000007947 */ /* 0x000fea0003800000 */
.L_x_5120:
[----:B-1-34-:R-:W-:Y:S02]  /*0360*/  MOV R0, c[0x0][0x218] ;  /* 0x0000860000007a02 */ /* 0x01afe40000000f00 */
.L_x_5121:
[----:B------:R-:W-:-:S04]  /*0370*/  ISETP.NE.U32.AND P2, PT, RZ, c[0x0][0x258], PT ;  /* 0x00009600ff007a0c */ /* 0x000fc80003f45070 */
[----:B------:R-:W-:-:S13]  /*0380*/  ISETP.NE.AND.EX P2, PT, RZ, c[0x0][0x25c], PT, P2 ;  /* 0x00009700ff007a0c */ /* 0x000fda0003f45320 */
[----:B------:R-:W-:-:S05]  /*0390*/  @P2 IMAD.WIDE R10, R238, R5, c[0x0][0x258] ;  /* 0x00009600ee0a2625 */ /* 0x000fca00078e0205 */
[----:B------:R-:W2:Y:S01]  /*03a0*/  @P2 LDG.E R91, [R10.64] ;  /* 0x0000000c0a5b2981 */ /* 0x000ea2000c1e1900 */
[----:B------:R-:W-:Y:S01]  /*03b0*/  IMAD.SHL.U32 R235, R3, 0x40, RZ ;  /* 0x0000004003eb7824 */ /* 0x000fe200078e00ff */
[----:B------:R-:W-:-:S04]  /*03c0*/  @!P2 ISETP.NE.U32.AND P1, PT, RZ, c[0x0][0x268], PT ;  /* 0x00009a00ff00aa0c */ /* 0x000fc80003f25070 */
[----:B------:R-:W-:Y:S02]  /*03d0*/  ISETP.GT.AND P0, PT, R2, R235, PT ;  /* 0x000000eb0200720c */ /* 0x000fe40003f04270 */
[----:B------:R-:W-:-:S04]  /*03e0*/  @!P2 ISETP.NE.AND.EX P1, PT, RZ, c[0x0][0x26c], PT, P1 ;  /* 0x00009b00ff00aa0c */ /* 0x000fc80003f25310 */
[----:B-1----:R-:W-:Y:S01]  /*03f0*/  @!P2 SEL R9, RZ, c[0x0][0x21c], !P1 ;  /* 0x00008700ff09aa07 */ /* 0x002fe20004800000 */
[----:B--2--5:R-:W-:-:S03]  /*0400*/  @P2 IMAD.IADD R91, R91, 0x1, -R6 ;  /* 0x000000015b5b2824 */ /* 0x024fc600078e0a06 */
[----:B------:R-:W-:-:S03]  /*0410*/  @!P2 IADD3 R91, R9, R0, -R6 ;  /* 0x00000000095ba210 */ /* 0x000fc60007ffe806 */
[----:B------:R-:W-:Y:S05]  /*0420*/  @!P0 EXIT ;  /* 0x000000000000894d */ /* 0x000fea0003800000 */
[----:B------:R-:W-:Y:S01]  /*0430*/  IABS R8, c[0x0][0x10] ;  /* 0x0000040000087a13 */ /* 0x000fe20000000000 */
[----:B------:R-:W-:-:S03]  /*0440*/  IMAD.MOV.U32 R0, RZ, RZ, c[0x0][0x218] ;  /* 0x00008600ff007624 */ /* 0x000fc600078e00ff */
[----:B------:R-:W1:Y:S02]  /*0450*/  I2F.RP R4, R8 ;  /* 0x0000000800047306 */ /* 0x000e640000209400 */
[----:B------:R-:W-:-:S04]  /*0460*/  IADD3 R0, R0, 0x3f, RZ ;  /* 0x0000003f00007810 */ /* 0x000fc80007ffe0ff */
[----:B------:R-:W-:-:S04]  /*0470*/  SHF.R.S32.HI R9, RZ, 0x1f, R0 ;  /* 0x0000001fff097819 */ /* 0x000fc80000011400 */
[----:B------:R-:W-:-:S04]  /*0480*/  LEA.HI R9, R9, R0, RZ, 0x6 ;  /* 0x0000000009097211 */ /* 0x000fc800078f30ff */
[----:B------:R-:W-:Y:S01]  /*0490*/  LEA.HI.SX32 R9, R9, c[0x0][0x10], 0x1a ;  /* 0x0000040009097a11 */ /* 0x000fe200078fd2ff */
[----:B-1----:R-:W1:Y:S03]  /*04a0*/  MUFU.RCP R10, R4 ;  /* 0x00000004000a7308 */ /* 0x002e660000001000 */
[----:B------:R-:W-:-:S04]  /*04b0*/  IADD3 R9, R9, -0x1, RZ ;  /* 0xffffffff09097810 */ /* 0x000fc80007ffe0ff */
[----:B------:R-:W-:Y:S02]  /*04c0*/  IABS R0, R9 ;  /* 0x0000000900007213 */ /* 0x000fe40000000000 */
[----:B------:R-:W-:-:S04]  /*04d0*/  LOP3.LUT R9, R9, c[0x0][0x10], RZ, 0x3c, !PT ;  /* 0x0000040009097a12 */ /* 0x000fc800078e3cff */
[----:B------:R-:W-:Y:S02]  /*04e0*/  ISETP.GE.AND P0, PT, R9, RZ, PT ;  /* 0x000000ff0900720c */ /* 0x000fe40003f06270 */
[----:B------:R-:W-:Y:S02]  /*04f0*/  IADD3 R9, R91, 0x3f, RZ ;  /* 0x0000003f5b097810 */ /* 0x000fe40007ffe0ff */
[----:B-1----:R-:W-:-:S04]  /*0500*/  IADD3 R10, R10, 0xffffffe, RZ ;  /* 0x0ffffffe0a0a7810 */ /* 0x002fc80007ffe0ff */
[----:B------:R-:W1:Y:S02]  /*0510*/  F2I.FTZ.U32.TRUNC.NTZ R11, R10 ;  /* 0x0000000a000b7305 */ /* 0x000e64000021f000 */
[----:B-1----:R-:W-:Y:S02]  /*0520*/  IMAD.MOV R13, RZ, RZ, -R11 ;  /* 0x000000ffff0d7224 */ /* 0x002fe400078e0a0b */
[----:B------:R-:W-:Y:S02]  /*0530*/  IMAD.MOV.U32 R10, RZ, RZ, RZ ;  /* 0x000000ffff0a7224 */ /* 0x000fe400078e00ff */
[----:B------:R-:W-:-:S04]  /*0540*/  IMAD R4, R13, R8, RZ ;  /* 0x000000080d047224 */ /* 0x000fc800078e02ff */
[----:B------:R-:W-:-:S06]  /*0550*/  IMAD.HI.U32 R11, R11, R4, R10 ;  /* 0x000000040b0b7227 */ /* 0x000fcc00078e000a */
[----:B------:R-:W-:-:S04]  /*0560*/  IMAD.HI.U32 R4, R11, R0, RZ ;  /* 0x000000000b047227 */ /* 0x000fc800078e00ff */
[----:B------:R-:W-:-:S04]  /*0570*/  IMAD.MOV R11, RZ, RZ, -R4 ;  /* 0x000000ffff0b7224 */ /* 0x000fc800078e0a04 */
[----:B------:R-:W-:Y:S01]  /*0580*/  IMAD R11, R8, R11, R0 ;  /* 0x0000000b080b7224 */ /* 0x000fe200078e0200 */
[----:B------:R-:W-:-:S04]  /*0590*/  SHF.R.S32.HI R0, RZ, 0x1f, R9 ;  /* 0x0000001fff007819 */ /* 0x000fc80000011409 */
[----:B------:R-:W-:Y:S02]  /*05a0*/  ISETP.GT.U32.AND P1, PT, R8, R11, PT ;  /* 0x0000000b0800720c */ /* 0x000fe40003f24070 */
[----:B------:R-:W-:-:S04]  /*05b0*/  LEA.HI R0, R0, R9, RZ, 0x6 ;  /* 0x0000000900007211 */ /* 0x000fc800078f30ff */
[----:B------:R-:W-:-:S07]  /*05c0*/  SHF.R.S32.HI R0, RZ, 0x6, R0 ;  /* 0x00000006ff007819 */ /* 0x000fce0000011400 */
[----:B------:R-:W-:Y:S01]  /*05d0*/  @!P1 IMAD.IADD R11, R11, 0x1, -R8 ;  /* 0x000000010b0b9824 */ /* 0x000fe200078e0a08 */
[----:B------:R-:W-:Y:S02]  /*05e0*/  @!P1 IADD3 R4, R4, 0x1, RZ ;  /* 0x0000000104049810 */ /* 0x000fe40007ffe0ff */
[----:B------:R-:W-:Y:S02]  /*05f0*/  ISETP.NE.AND P1, PT, RZ, c[0x0][0x10], PT ;  /* 0x00000400ff007a0c */ /* 0x000fe40003f25270 */
[----:B------:R-:W-:-:S13]  /*0600*/  ISETP.GE.U32.AND P2, PT, R11, R8, PT ;  /* 0x000000080b00720c */ /* 0x000fda0003f46070 */
[----:B------:R-:W-:-:S05]  /*0610*/  @P2 IADD3 R4, R4, 0x1, RZ ;  /* 0x0000000104042810 */ /* 0x000fca0007ffe0ff */
[----:B------:R-:W-:Y:S01]  /*0620*/  @!P0 IMAD.MOV R4, RZ, RZ, -R4 ;  /* 0x000000ffff048224 */ /* 0x000fe200078e0a04 */
[----:B------:R-:W-:-:S05]  /*0630*/  @!P1 LOP3.LUT R4, RZ, c[0x0][0x10], RZ, 0x33, !PT ;  /* 0x00000400ff049a12 */ /* 0x000fca00078e33ff */
[----:B------:R-:W-:-:S04]  /*0640*/  IMAD R236, R4, R7, RZ ;  /* 0x0000000704ec7224 */ /* 0x000fc800078e02ff */
[----:B------:R-:W-:-:S05]  /*0650*/  IMAD.IADD R165, R4, 0x1, R236 ;  /* 0x0000000104a57824 */ /* 0x000fca00078e02ec */
[----:B------:R-:W-:-:S04]  /*0660*/  IMNMX R165, R0, R165, PT ;  /* 0x000000a500a57217 */ /* 0x000fc80003800200 */
[----:B------:R-:W-:-:S13]  /*0670*/  ISETP.GE.AND P0, PT, R236, R165, PT ;  /* 0x000000a5ec00720c */ /* 0x000fda0003f06270 */
[----:B------:R-:W-:Y:S05]  /*0680*/  @!P0 BRA `(.L_x_5122) ;  /* 0x0000060000008947 */ /* 0x000fea0003800000 */
[----:B------:R-:W-:Y:S01]  /*0690*/  SHF.R.S32.HI R3, RZ, 0x1f, R88 ;  /* 0x0000001fff037819 */ /* 0x000fe20000011458 */
[----:B------:R-:W-:Y:S01]  /*06a0*/  IMAD R7, R7, c[0x0][0x210], R238 ;  /* 0x0000840007077a24 */ /* 0x000fe200078e02ee */
[----:B------:R-:W-:Y:S02]  /*06b0*/  LOP3.LUT P6, RZ, R88, 0xf, RZ, 0xc0, !PT ;  /* 0x0000000f58ff7812 */ /* 0x000fe400078cc0ff */
[----:B------:R-:W-:Y:S01]  /*06c0*/  LEA.HI R0, R3, R88, RZ, 0x4 ;  /* 0x0000005803007211 */ /* 0x000fe200078f20ff */
[----:B------:R-:W-:-:S03]  /*06d0*/  IMAD R18, R7, c[0x0][0x1c0], R18 ;  /* 0x0000700007127a24 */ /* 0x000fc600078e0212 */
[----:B------:R-:W-:Y:S02]  /*06e0*/  LOP3.LUT R3, R0, 0x3ffffff0, RZ, 0xc0, !PT ;  /* 0x3ffffff000037812 */ /* 0x000fe400078ec0ff */
[----:B------:R-:W-:-:S03]  /*06f0*/  SHF.R.S32.HI R0, RZ, 0x4, R0 ;  /* 0x00000004ff007819 */ /* 0x000fc60000011400 */
[----:B------:R-:W-:Y:S01]  /*0700*/  IMAD.IADD R3, R88, 0x1, -R3 ;  /* 0x0000000158037824 */ /* 0x000fe200078e0a03 */
[C---:B------:R-:W-:Y:S02]  /*0710*/  IADD3 R12, R0.reuse, 0x18, RZ ;  /* 0x00000018000c7810 */ /* 0x040fe40007ffe0ff */
[C---:B------:R-:W-:Y:S01]  /*0720*/  IADD3 R10, R0.reuse, 0x20, RZ ;  /* 0x00000020000a7810 */ /* 0x040fe20007ffe0ff */
[----:B------:R-:W-:Y:S01]  /*0730*/  IMAD.SHL.U32 R6, R3, 0x4, RZ ;  /* 0x0000000403067824 */ /* 0x000fe200078e00ff */
[----:B------:R-:W-:Y:S01]  /*0740*/  IADD3 R8, R0, 0x28, RZ ;  /* 0x0000002800087810 */ /* 0x000fe20007ffe0ff */
[--C-:B------:R-:W-:Y:S02]  /*0750*/  IMAD R3, R18, c[0x0][0x214], R235.reuse ;  /* 0x0000850012037a24 */ /* 0x100fe400078e02eb */
[----:B------:R-:W-:Y:S01]  /*0760*/  IMAD.IADD R235, R2, 0x1, -R235 ;  /* 0x0000000102eb7824 */ /* 0x000fe200078e0aeb */
[----:B------:R-:W-:Y:S01]  /*0770*/  SHF.R.S32.HI R7, RZ, 0x1f, R6 ;  /* 0x0000001fff077819 */ /* 0x000fe20000011406 */
[----:B------:R-:W-:Y:S01]  /*0780*/  IMAD R5, R3, c[0x0][0x22c], RZ ;  /* 0x00008b0003057a24 */ /* 0x000fe200078e02ff */
[----:B------:R-:W-:-:S02]  /*0790*/  IADD3 R2, R0, 0x8, RZ ;  /* 0x0000000800027810 */ /* 0x000fc40007ffe0ff */
[CC--:B------:R-:W-:Y:S01]  /*07a0*/  ISETP.GE.AND P3, PT, R0.reuse, R235.reuse, PT ;  /* 0x000000eb0000720c */ /* 0x0c0fe20003f66270 */
[----:B------:R-:W-:Y:S01]  /*07b0*/  IMAD.WIDE R6, R0, 0x100, R6 ;  /* 0x0000010000067825 */ /* 0x000fe200078e0206 */
[CC--:B------:R-:W-:Y:S02]  /*07c0*/  ISETP.GE.AND P2, PT, R2.reuse, R235.reuse, PT ;  /* 0x000000eb0200720c */ /* 0x0c0fe40003f46270 */
[----:B------:R-:W-:Y:S02]  /*07d0*/  ISETP.GE.OR P5, PT, R2, R235, P6 ;  /* 0x000000eb0200720c */ /* 0x000fe400037a6670 */
[C---:B------:R-:W-:Y:S02]  /*07e0*/  IADD3 R4, P0, R5.reuse, R6, RZ ;  /* 0x0000000605047210 */ /* 0x040fe40007f1e0ff */
[----:B------:R-:W-:Y:S02]  /*07f0*/  IADD3 R6, R0, 0x10, RZ ;  /* 0x0000001000067810 */ /* 0x000fe40007ffe0ff */
[----:B------:R-:W-:-:S02]  /*0800*/  LEA.HI.X.SX32 R5, R5, R7, 0x1, P0 ;  /* 0x0000000705057211 */ /* 0x000fc400000f0eff */
[----:B------:R-:W-:Y:S02]  /*0810*/  LEA R14, P0, R4, c[0x0][0x1d8], 0x2 ;  /* 0x00007600040e7a11 */ /* 0x000fe400078010ff */
[-C--:B------:R-:W-:Y:S02]  /*0820*/  ISETP.GE.AND P1, PT, R6, R235.reuse, PT ;  /* 0x000000eb0600720c */ /* 0x080fe40003f26270 */
[----:B------:R-:W-:Y:S02]  /*0830*/  LEA.HI.X R15, R4, c[0x0][0x1dc], R5, 0x2, P0 ;  /* 0x00007700040f7a11 */ /* 0x000fe400000f1405 */
[----:B------:R-:W-:Y:S02]  /*0840*/  ISETP.GE.OR P4, PT, R6, R235, P6 ;  /* 0x000000eb0600720c */ /* 0x000fe40003786670 */
[C---:B------:R-:W-:Y:S01]  /*0850*/  IADD3 R6, R0.reuse, 0x30, RZ ;  /* 0x0000003000067810 */ /* 0x040fe20007ffe0ff */
[----:B------:R1:W-:Y:S01]  /*0860*/  @!P3 STG.E.128 [R14.64], RZ ;  /* 0x000000ff0e00b986 */ /* 0x0003e2000c101d0c */
[----:B------:R-:W-:-:S02]  /*0870*/  IADD3 R4, R0, 0x38, RZ ;  /* 0x0000003800047810 */ /* 0x000fc40007ffe0ff */
[----:B------:R-:W-:Y:S01]  /*0880*/  SHF.R.S32.HI R5, RZ, 0x1f, R3 ;  /* 0x0000001fff057819 */ /* 0x000fe20000011403 */
[----:B------:R1:W-:Y:S01]  /*0890*/  @!P3 STG.E.128 [R14.64+0x100], RZ ;  /* 0x000100ff0e00b986 */ /* 0x0003e2000c101d0c */
[----:B------:R-:W-:-:S03]  /*08a0*/  IADD3 R3, P0, R3, R0, RZ ;  /* 0x0000000003037210 */ /* 0x000fc60007f1e0ff */
[----:B------:R1:W-:Y:S01]  /*08b0*/  @!P3 STG.E.128 [R14.64+0x200], RZ ;  /* 0x000200ff0e00b986 */ /* 0x0003e2000c101d0c */
[----:B------:R-:W-:Y:S01]  /*08c0*/  LEA.HI.X.SX32 R2, R0, R5, 0x1, P0 ;  /* 0x0000000500027211 */ /* 0x000fe200000f0eff */
[----:B------:R-:W-:Y:S01]  /*08d0*/  @!P4 IMAD.MOV.U32 R19, RZ, RZ, -0x800000 ;  /* 0xff800000ff13c424 */ /* 0x000fe200078e00ff */
[C---:B------:R-:W-:Y:S01]  /*08e0*/  LEA R16, P0, R3.reuse, c[0x0][0x208], 0x2 ;  /* 0x0000820003107a11 */ /* 0x040fe200078010ff */
[----:B------:R1:W-:Y:S01]  /*08f0*/  @!P3 STG.E.128 [R14.64+0x300], RZ ;  /* 0x000300ff0e00b986 */ /* 0x0003e2000c101d0c */
[-C--:B------:R-:W-:Y:S02]  /*0900*/  ISETP.GE.AND P3, PT, R12, R235.reuse, PT ;  /* 0x000000eb0c00720c */ /* 0x080fe40003f66270 */
[----:B------:R-:W-:Y:S01]  /*0910*/  LEA.HI.X R17, R3, c[0x0][0x20c], R2, 0x2, P0 ;  /* 0x0000830003117a11 */ /* 0x000fe200000f1402 */
[----:B------:R1:W-:Y:S01]  /*0920*/  @!P2 STG.E.128 [R14.64+0x2000], RZ ;  /* 0x002000ff0e00a986 */ /* 0x0003e2000c101d0c */
[----:B------:R-:W-:Y:S01]  /*0930*/  @!P5 IMAD.MOV.U32 R3, RZ, RZ, -0x800000 ;  /* 0xff800000ff03d424 */ /* 0x000fe200078e00ff */
[----:B------:R-:W-:-:S02]  /*0940*/  ISETP.GE.OR P0, PT, R6, R235, P6 ;  /* 0x000000eb0600720c */ /* 0x000fc40003706670 */
[----:B------:R1:W-:Y:S04]  /*0950*/  @!P2 STG.E.128 [R14.64+0x2100], RZ ;  /* 0x002100ff0e00a986 */ /* 0x0003e8000c101d0c */
[----:B------:R1:W-:Y:S04]  /*0960*/  @!P2 STG.E.128 [R14.64+0x2200], RZ ;  /* 0x002200ff0e00a986 */ /* 0x0003e8000c101d0c */
[----:B------:R1:W-:Y:S01]  /*0970*/  @!P2 STG.E.128 [R14.64+0x2300], RZ ;  /* 0x002300ff0e00a986 */ /* 0x0003e2000c101d0c */
[-C--:B------:R-:W-:Y:S02]  /*0980*/  ISETP.GE.AND P2, PT, R10, R235.reuse, PT ;  /* 0x000000eb0a00720c */ /* 0x080fe40003f46270 */
[----:B------:R-:W-:Y:S01]  /*0990*/  @!P0 IMAD.MOV.U32 R5, RZ, RZ, -0x800000 ;  /* 0xff800000ff058424 */ /* 0x000fe200078e00ff */
[----:B------:R1:W-:Y:S04]  /*09a0*/  @!P1 STG.E.128 [R14.64+0x4000], RZ ;  /* 0x004000ff0e009986 */ /* 0x0003e8000c101d0c */
[----:B------:R1:W-:Y:S04]  /*09b0*/  @!P1 STG.E.128 [R14.64+0x4100], RZ ;  /* 0x004100ff0e009986 */ /* 0x0003e8000c101d0c */
[----:B------:R1:W-:Y:S04]  /*09c0*/  @!P1 STG.E.128 [R14.64+0x4200], RZ ;  /* 0x004200ff0e009986 */ /* 0x0003e8000c101d0c */
[----:B------:R1:W-:Y:S01]  /*09d0*/  @!P1 STG.E.128 [R14.64+0x4300], RZ ;  /* 0x004300ff0e009986 */ /* 0x0003e2000c101d0c */
[----:B------:R-:W-:-:S03]  /*09e0*/  ISETP.GE.AND P1, PT, R8, R235, PT ;  /* 0x000000eb0800720c */ /* 0x000fc60003f26270 */
        /* <DEDUP_REMOVED lines=14> */
[----:B------:R-:W-:-:S03]  /*0ad0*/  ISETP.GE.OR P1, PT, R10, R235, P6 ;  /* 0x000000eb0a00720c */ /* 0x000fc60003726670 */
[----:B------:R1:W-:Y:S04]  /*0ae0*/  @!P3 STG.E.128 [R14.64+0xc000], RZ ;  /* 0x00c000ff0e00b986 */ /* 0x0003e8000c101d0c */
[----:B------:R1:W-:Y:S04]  /*0af0*/  @!P3 STG.E.128 [R14.64+0xc100], RZ ;  /* 0x00c100ff0e00b986 */ /* 0x0003e8000c101d0c */
[----:B------:R1:W-:Y:S02]  /*0b00*/  @!P3 STG.E.128 [R14.64+0xc200], RZ ;  /* 0x00c200ff0e00b986 */ /* 0x0003e4000c101d0c */
[----:B------:R-:W-:-:S02]  /*0b10*/  @!P1 IMAD.MOV.U32 R9, RZ, RZ, -0x800000 ;  /* 0xff800000ff099424 */ /* 0x000fc400078e00ff */
        /* <DEDUP_REMOVED lines=8> */
[----:B------:R1:W-:Y:S01]  /*0ba0*/  @!P5 STG.E [R16.64+0x20], R3 ;  /* 0x000020031000d986 */ /* 0x0003e2000c10190c */
[-C--:B------:R-:W-:Y:S02]  /*0bb0*/  ISETP.GE.OR P5, PT, R0, R235.reuse, P6 ;  /* 0x000000eb0000720c */ /* 0x080fe400037a6670 */
[----:B------:R-:W-:Y:S01]  /*0bc0*/  ISETP.GE.OR P6, PT, R4, R235, P6 ;  /* 0x000000eb0400720c */ /* 0x000fe200037c6670 */
[----:B------:R1:W-:Y:S04]  /*0bd0*/  @!P4 STG.E [R16.64+0x40], R19 ;  /* 0x000040131000c986 */ /* 0x0003e8000c10190c */
[----:B------:R1:W-:Y:S02]  /*0be0*/  @!P3 STG.E [R16.64+0x60], R11 ;  /* 0x0000600b1000b986 */ /* 0x0003e4000c10190c */
[----:B------:R-:W-:-:S02]  /*0bf0*/  @!P2 IMAD.MOV.U32 R7, RZ, RZ, -0x800000 ;  /* 0xff800000ff07a424 */ /* 0x000fc400078e00ff */
[----:B------:R1:W-:Y:S02]  /*0c00*/  @!P1 STG.E [R16.64+0x80], R9 ;  /* 0x0000800910009986 */ /* 0x0003e4000c10190c */
[----:B------:R-:W-:Y:S02]  /*0c10*/  @!P5 IMAD.MOV.U32 R13, RZ, RZ, -0x800000 ;  /* 0xff800000ff0dd424 */ /* 0x000fe400078e00ff */
[----:B------:R1:W-:Y:S04]  /*0c20*/  @!P2 STG.E [R16.64+0xa0], R7 ;  /* 0x0000a0071000a986 */ /* 0x0003e8000c10190c */
[----:B------:R1:W-:Y:S04]  /*0c30*/  @!P0 STG.E [R16.64+0xc0], R5 ;  /* 0x0000c00510008986 */ /* 0x0003e8000c10190c */
[----:B------:R1:W-:Y:S01]  /*0c40*/  @!P5 STG.E [R16.64], R13 ;  /* 0x0000000d1000d986 */ /* 0x0003e2000c10190c */
[----:B------:R-:W-:Y:S05]  /*0c50*/  @P6 EXIT ;  /* 0x000000000000694d */ /* 0x000fea0003800000 */
[----:B-1----:R-:W-:-:S05]  /*0c60*/  MOV R3, 0xff800000 ;  /* 0xff80000000037802 */ /* 0x002fca0000000f00 */
[----:B------:R-:W-:Y:S01]  /*0c70*/  STG.E [R16.64+0xe0], R3 ;  /* 0x0000e00310007986 */ /* 0x000fe2000c10190c */
[----:B------:R-:W-:Y:S05]  /*0c80*/  EXIT ;  /* 0x000000000000794d */ /* 0x000fea0003800000 */
.L_x_5122:
        /* <DEDUP_REMOVED lines=12> */
[----:B------:R-:W-:-:S03]  /*0d50*/  @P1 LEA R240, P0, R8, c[0x0][0x2c0], 0x2 ;  /* 0x0000b00008f01a11 */ /* 0x000fc600078010ff */
[----:B------:R-:W-:-:S04]  /*0d60*/  @P1 IMAD R4, R238, c[0x0][0x2cc], R5 ;  /* 0x0000b300ee041a24 */ /* 0x000fc800078e0205 */
[----:B------:R-:W-:Y:S01]  /*0d70*/  @P1 IMAD.IADD R5, R9, 0x1, R4 ;  /* 0x0000000109051824 */ /* 0x000fe200078e0204 */
[----:B------:R-:W-:-:S04]  /*0d80*/  IABS R4, c[0x0][0x2d0] ;  /* 0x0000b40000047a13 */ /* 0x000fc80000000000 */
        /* <DEDUP_REMOVED lines=57> */
[----:B------:R-:W-:-:S04]  /*1120*/  @!P1 LOP3.LUT R20, RZ, c[0x0][0x1c8], RZ, 0x33, !PT ;  /* 0x00007200ff149a12 */ /* 0x000fc800078e33ff */
[----:B------:R-:W-:Y:S02]  /*1130*/  SHF.R.S32.HI R17, RZ, 0x1f, R20 ;  /* 0x0000001fff117819 */ /* 0x000fe40000011414 */
        /* <DEDUP_REMOVED lines=8> */
[----:B------:R-:W-:Y:S01]  /*11c0*/  IMAD R5, R11, c[0x0][0x19c], R0 ;  /* 0x000067000b057a24 */ /* 0x000fe200078e0200 */
[----:B------:R-:W-:Y:S01]  /*11d0*/  IADD3 R19, R25, R19, RZ ;  /* 0x0000001319137210 */ /* 0x000fe20007ffe0ff */
[----:B------:R-:W-:-:S04]  /*11e0*/  IMAD.WIDE.U32 R84, R11, c[0x0][0x198], R6 ;  /* 0x000066000b547a25 */ /* 0x000fc800078e0006 */
[----:B------:R-:W-:Y:S02]  /*11f0*/  IMAD.IADD R85, R85, 0x1, R5 ;  /* 0x0000000155557824 */ /* 0x000fe400078e0205 */
[----:B------:R-:W-:Y:S02]  /*1200*/  IMAD R5, R17, c[0x0][0x1b0], RZ ;  /* 0x00006c0011057a24 */ /* 0x000fe400078e02ff */
[----:B------:R-:W-:-:S04]  /*1210*/  IMAD.WIDE.U32 R84, R20, c[0x0][0x1b0], R84 ;  /* 0x00006c0014547a25 */ /* 0x000fc800078e0054 */
[----:B------:R-:W-:-:S04]  /*1220*/  IMAD R5, R20, c[0x0][0x1b4], R5 ;  /* 0x00006d0014057a24 */ /* 0x000fc800078e0205 */
[----:B------:R-:W-:Y:S01]  /*1230*/  IMAD.IADD R5, R85, 0x1, R5 ;  /* 0x0000000155057824 */ /* 0x000fe200078e0205 */
[----:B------:R-:W-:Y:S05]  /*1240*/  BRA `(.L_x_5124) ;  /* 0x0000041000007947 */ /* 0x000fea0003800000 */
.L_x_5123:
[----:B-1----:R-:W-:-:S13]  /*1250*/  ISETP.NE.AND P3, PT, R19, -0x1, PT ;  /* 0xffffffff1300780c */ /* 0x002fda0003f65270 */
        /* <DEDUP_REMOVED lines=14> */
.L_x_5125:
[----:B------:R-:W-:Y:S01]  /*1340*/  IABS R9, c[0x0][0x1c8] ;  /* 0x0000720000097a13 */ /* 0x000fe20000000000 */
[----:B------:R-:W-:-:S03]  /*1350*/  @P3 IMAD.IADD R19, R6, 0x1, R19 ;  /* 0x0000000106133824 */ /* 0x000fc600078e0213 */
[----:B------:R-:W1:Y:S01]  /*1360*/  I2F.RP R11, R9 ;  /* 0x00000009000b7306 */ /* 0x000e620000209400 */
[----:B------:R-:W-:-:S04]  /*1370*/  @P3 IMAD.WIDE.U32 R24, R19, c[0x0][0x1a0], RZ ;  /* 0x0000680013183a25 */ /* 0x000fc800078e00ff */
[----:B------:R-:W-:-:S03]  /*1380*/  @P3 IMAD R19, R19, c[0x0][0x1a4], R25 ;  /* 0x0000690013133a24 */ /* 0x000fc600078e0219 */
[----:B-1----:R-:W1:Y:S02]  /*1390*/  MUFU.RCP R12, R11 ;  /* 0x0000000b000c7308 */ /* 0x002e640000001000 */
[----:B-1----:R-:W-:Y:S02]  /*13a0*/  IADD3 R12, R12, 0xffffffe, RZ ;  /* 0x0ffffffe0c0c7810 */ /* 0x002fe40007ffe0ff */
[----:B------:R-:W-:-:S04]  /*13b0*/  LEA R11, R165, 0xffffffc0, 0x6 ;  /* 0xffffffc0a50b7811 */ /* 0x000fc800078e30ff */
[----:B------:R-:W1:Y:S02]  /*13c0*/  F2I.FTZ.U32.TRUNC.NTZ R13, R12 ;  /* 0x0000000c000d7305 */ /* 0x000e64000021f000 */
[----:B-1----:R-:W-:Y:S02]  /*13d0*/  IMAD.MOV R7, RZ, RZ, -R13 ;  /* 0x000000ffff077224 */ /* 0x002fe400078e0a0d */
[----:B------:R-:W-:Y:S02]  /*13e0*/  IMAD.MOV.U32 R12, RZ, RZ, RZ ;  /* 0x000000ffff0c7224 */ /* 0x000fe400078e00ff */
[----:B------:R-:W-:Y:S01]  /*13f0*/  IMAD R8, R7, R9, RZ ;  /* 0x0000000907087224 */ /* 0x000fe200078e02ff */
[----:B------:R-:W-:-:S03]  /*1400*/  IABS R7, R18 ;  /* 0x0000001200077213 */ /* 0x000fc60000000000 */
[----:B------:R-:W-:Y:S01]  /*1410*/  IMAD.HI.U32 R8, R13, R8, R12 ;  /* 0x000000080d087227 */ /* 0x000fe200078e000c */
[----:B------:R-:W-:-:S03]  /*1420*/  MOV R13, R5 ;  /* 0x00000005000d7202 */ /* 0x000fc60000000f00 */
[----:B------:R-:W-:Y:S02]  /*1430*/  IMAD.MOV.U32 R12, RZ, RZ, R10 ;  /* 0x000000ffff0c7224 */ /* 0x000fe400078e000a */
[----:B------:R-:W-:-:S04]  /*1440*/  IMAD.HI.U32 R20, R8, R7, RZ ;  /* 0x0000000708147227 */ /* 0x000fc800078e00ff */
[----:B------:R-:W-:Y:S01]  /*1450*/  IMAD.WIDE.U32 R12, R11, c[0x0][0x198], R12 ;  /* 0x000066000b0c7a25 */ /* 0x000fe200078e000c */
        /* <DEDUP_REMOVED lines=8> */
[----:B------:R-:W-:Y:S02]  /*14e0*/  ISETP.GE.U32.AND P2, PT, R8, R9, PT ;  /* 0x000000090800720c */ /* 0x000fe40003f46070 */
[----:B------:R-:W-:-:S05]  /*14f0*/  SHF.R.S32.HI R9, RZ, 0x1f, R11 ;  /* 0x0000001fff097819 */ /* 0x000fca000001140b */
[----:B------:R-:W-:-:S04]  /*1500*/  IMAD R8, R9, c[0x0][0x198], RZ ;  /* 0x0000660009087a24 */ /* 0x000fc800078e02ff */
[----:B------:R-:W-:Y:S02]  /*1510*/  IMAD R5, R11, c[0x0][0x19c], R8 ;  /* 0x000067000b057a24 */ /* 0x000fe400078e0208 */
[----:B------:R-:W-:-:S03]  /*1520*/  @P2 IADD3 R20, R20, 0x1, RZ ;  /* 0x0000000114142810 */ /* 0x000fc60007ffe0ff */
[----:B------:R-:W-:Y:S02]  /*1530*/  IADD3 R13, R13, R5, RZ ;  /* 0x000000050d0d7210 */ /* 0x000fe40007ffe0ff */
[----:B------:R-:W-:Y:S02]  /*1540*/  @!P1 IADD3 R20, -R20, RZ, RZ ;  /* 0x000000ff14149210 */ /* 0x000fe40007ffe1ff */
[----:B------:R-:W-:-:S04]  /*1550*/  @!P0 LOP3.LUT R20, RZ, c[0x0][0x1c8], RZ, 0x33, !PT ;  /* 0x00007200ff148a12 */ /* 0x000fc800078e33ff */
[----:B------:R-:W-:Y:S01]  /*1560*/  SHF.R.S32.HI R17, RZ, 0x1f, R20 ;  /* 0x0000001fff117819 */ /* 0x000fe20000011414 */
[----:B------:R-:W-:-:S04]  /*1570*/  IMAD.WIDE.U32 R84, R20, c[0x0][0x1b0], R12 ;  /* 0x00006c0014547a25 */ /* 0x000fc800078e000c */
[----:B------:R-:W-:-:S04]  /*1580*/  IMAD R5, R17, c[0x0][0x1b0], RZ ;  /* 0x00006c0011057a24 */ /* 0x000fc800078e02ff */
        /* <DEDUP_REMOVED lines=13> */
.L_x_5124:
[----:B------:R-:W-:Y:S01]  /*1660*/  ISETP.NE.AND P0, PT, R15, -0x1, PT ;  /* 0xffffffff0f00780c */ /* 0x000fe20003f05270 */
[----:B------:R-:W-:Y:S01]  /*1670*/  IMAD.IADD R235, R2, 0x1, -R235 ;  /* 0x0000000102eb7824 */ /* 0x000fe200078e0aeb */
[----:B------:R-:W-:Y:S01]  /*1680*/  SHF.R.S32.HI R7, RZ, 0x1f, R88 ;  /* 0x0000001fff077819 */ /* 0x000fe20000011458 */
[----:B------:R-:W-:Y:S01]  /*1690*/  IMAD R17, R17, c[0x0][0x1b8], RZ ;  /* 0x00006e0011117a24 */ /* 0x000fe200078e02ff */
[----:B------:R-:W-:Y:S01]  /*16a0*/  IADD3 R167, R165, -0x1, RZ ;  /* 0xffffffffa5a77810 */ /* 0x000fe20007ffe0ff */
[----:B------:R-:W-:Y:S01]  /*16b0*/  IMAD.MOV.U32 R86, RZ, RZ, c[0x0][0x19c] ;  /* 0x00006700ff567624 */ /* 0x000fe200078e00ff */
[----:B------:R-:W-:Y:S01]  /*16c0*/  LEA.HI R12, R7, R88, RZ, 0x3 ;  /* 0x00000058070c7211 */ /* 0x000fe200078f18ff */
[----:B------:R-:W-:-:S03]  /*16d0*/  IMAD R30, R20, c[0x0][0x1bc], R17 ;  /* 0x00006f00141e7a24 */ /* 0x000fc600078e0211 */
[----:B------:R-:W-:Y:S02]  /*16e0*/  LOP3.LUT R21, R12, 0xfffffff8, RZ, 0xc0, !PT ;  /* 0xfffffff80c157812 */ /* 0x000fe400078ec0ff */
[----:B------:R-:W-:Y:S01]  /*16f0*/  SHF.R.S32.HI R12, RZ, 0x3, R12 ;  /* 0x00000003ff0c7819 */ /* 0x000fe2000001140c */
[----:B------:R-:W-:Y:S01]  /*1700*/  @!P0 IMAD.WIDE.U32 R26, R238, c[0x0][0x178], RZ ;  /* 0x00005e00ee1a8a25 */ /* 0x000fe200078e00ff */
[----:B------:R-:W-:Y:S02]  /*1710*/  @!P0 SHF.R.S32.HI R13, RZ, 0x1f, R238 ;  /* 0x0000001fff0d8819 */ /* 0x000fe400000114ee */
[----:B------:R-:W-:Y:S01]  /*1720*/  IADD3 R10, R12, 0x10, RZ ;  /* 0x000000100c0a7810 */ /* 0x000fe20007ffe0ff */
[----:B-----5:R-:W-:Y:S01]  /*1730*/  IMAD.IADD R0, R88, 0x1, -R21 ;  /* 0x0000000158007824 */ /* 0x020fe200078e0a15 */
[----:B------:R-:W-:Y:S01]  /*1740*/  IADD3 R8, R12, 0x20, RZ ;  /* 0x000000200c087810 */ /* 0x000fe20007ffe0ff */
[----:B------:R-:W-:Y:S01]  /*1750*/  @!P0 IMAD R13, R13, c[0x0][0x178], RZ ;  /* 0x00005e000d0d8a24 */ /* 0x000fe200078e02ff */
[-C--:B------:R-:W-:Y:S01]  /*1760*/  ISETP.GE.AND P3, PT, R10, R235.reuse, PT ;  /* 0x000000eb0a00720c */ /* 0x080fe20003f66270 */
[----:B------:R-:W-:Y:S01]  /*1770*/  @P0 IMAD.WIDE.U32 R22, R15, c[0x0][0x190], RZ ;  /* 0x000064000f160a25 */ /* 0x000fe200078e00ff */
[----:B------:R-:W-:-:S03]  /*1780*/  ISETP.GE.AND P4, PT, R12, R235, PT ;  /* 0x000000eb0c00720c */ /* 0x000fc60003f86270 */
[----:B------:R-:W-:Y:S01]  /*1790*/  @!P0 IMAD R6, R238, c[0x0][0x17c], R13 ;  /* 0x00005f00ee068a24 */ /* 0x000fe200078e020d */
[----:B------:R-:W-:Y:S01]  /*17a0*/  SHF.R.S32.HI R13, RZ, 0x1f, R18 ;  /* 0x0000001fff0d7819 */ /* 0x000fe20000011412 */
[----:B------:R-:W-:Y:S02]  /*17b0*/  IMAD.SHL.U32 R16, R0, 0x8, RZ ;  /* 0x0000000800107824 */ /* 0x000fe400078e00ff */
[----:B------:R-:W-:Y:S02]  /*17c0*/  @!P0 IMAD.MOV.U32 R22, RZ, RZ, R26 ;  /* 0x000000ffff168224 */ /* 0x000fe400078e001a */
[----:B------:R-:W-:Y:S01]  /*17d0*/  @P0 IMAD R15, R15, c[0x0][0x194], R23 ;  /* 0x000065000f0f0a24 */ /* 0x000fe200078e0217 */
[----:B------:R-:W-:Y:S01]  /*17e0*/  SHF.R.S32.HI R14, RZ, 0x1f, R16 ;  /* 0x0000001fff0e7819 */ /* 0x000fe20000011410 */
[----:B------:R-:W-:Y:S01]  /*17f0*/  @!P0 IMAD.IADD R15, R27, 0x1, R6 ;  /* 0x000000011b0f8824 */ /* 0x000fe200078e0206 */
[C---:B------:R-:W-:Y:S01]  /*1800*/  IADD3 R22, P0, R16.reuse, R22, RZ ;  /* 0x0000001610167210 */ /* 0x040fe20007f1e0ff */
[----:B------:R-:W-:Y:S01]  /*1810*/  IMAD R13, R13, c[0x0][0x1a8], RZ ;  /* 0x00006a000d0d7a24 */ /* 0x000fe200078e02ff */
[----:B------:R-:W-:-:S02]  /*1820*/  IADD3 R24, P1, R16, R24, RZ ;  /* 0x0000001810187210 */ /* 0x000fc40007f3e0ff */
[----:B------:R-:W-:Y:S01]  /*1830*/  IADD3 R6, R12, 0x30, RZ ;  /* 0x000000300c067810 */ /* 0x000fe20007ffe0ff */
[----:B------:R-:W-:Y:S01]  /*1840*/  IMAD.X R23, R14, 0x1, R15, P0 ;  /* 0x000000010e177824 */ /* 0x000fe200000e060f */
[-C--:B------:R-:W-:Y:S01]  /*1850*/  ISETP.GE.AND P0, PT, R8, R235.reuse, PT ;  /* 0x000000eb0800720c */ /* 0x080fe20003f06270 */
[----:B------:R-:W-:Y:S01]  /*1860*/  IMAD R26, R18, c[0x0][0x1ac], R13 ;  /* 0x00006b00121a7a24 */ /* 0x000fe200078e020d */
[----:B------:R-:W-:Y:S01]  /*1870*/  SHF.R.S32.HI R13, RZ, 0x1f, R12 ;  /* 0x0000001fff0d7819 */ /* 0x000fe2000001140c */
[----:B------:R-:W-:Y:S01]  /*1880*/  IMAD.X R25, R14, 0x1, R19, P1 ;  /* 0x000000010e197824 */ /* 0x000fe200008e0613 */
[----:B------:R-:W-:Y:S01]  /*1890*/  ISETP.GE.AND P5, PT, R6, R235, PT ;  /* 0x000000eb0600720c */ /* 0x000fe20003fa6270 */
[----:B------:R-:W-:Y:S01]  /*18a0*/  IMAD.WIDE.U32 R18, R18, c[0x0][0x1a8], R22 ;  /* 0x00006a0012127a25 */ /* 0x000fe200078e0016 */
[----:B------:R-:W-:Y:S02]  /*18b0*/  IADD3 R22, P1, R12, R11, RZ ;  /* 0x0000000b0c167210 */ /* 0x000fe40007f3e0ff */
[----:B------:R-:W-:Y:S01]  /*18c0*/  IADD3 R84, P2, R16, R84, RZ ;  /* 0x0000005410547210 */ /* 0x000fe20007f5e0ff */
[----:B------:R-:W-:-:S02]  /*18d0*/  IMAD.SHL.U32 R15, R12, 0x40, RZ ;  /* 0x000000400c0f7824 */ /* 0x000fc400078e00ff */
[----:B------:R-:W-:-:S03]  /*18e0*/  IMAD.WIDE R2, R3, 0x40, R12 ;  /* 0x0000004003027825 */ /* 0x000fc600078e020c */
[----:B------:R-:W-:Y:S01]  /*18f0*/  LOP3.LUT R15, R15, 0x1c0, RZ, 0xc0, !PT ;  /* 0x000001c00f0f7812 */ /* 0x000fe200078ec0ff */
[----:B------:R-:W-:Y:S01]  /*1900*/  IMAD.X R9, R13, 0x1, R9, P1 ;  /* 0x000000010d097824 */ /* 0x000fe200008e0609 */
[----:B------:R-:W-:Y:S01]  /*1910*/  @!P3 IADD3 R17, P1, R2, 0x10, RZ ;  /* 0x000000100211b810 */ /* 0x000fe20007f3e0ff */
[----:B------:R-:W-:Y:S01]  /*1920*/  IMAD.WIDE.U32 R20, R20, c[0x0][0x1b8], R24 ;  /* 0x00006e0014147a25 */ /* 0x000fe200078e0018 */
[----:B------:R-:W-:Y:S02]  /*1930*/  LOP3.LUT R16, R15, 0x38, R16, 0xf8, !PT ;  /* 0x000000380f107812 */ /* 0x000fe400078ef810 */
[----:B------:R-:W-:Y:S01]  /*1940*/  SHF.R.U32.HI R15, RZ, 0x3, R15 ;  /* 0x00000003ff0f7819 */ /* 0x000fe2000001160f */
[----:B------:R-:W-:Y:S02]  /*1950*/  IMAD.IADD R27, R19, 0x1, R26 ;  /* 0x00000001131b7824 */ /* 0x000fe400078e021a */
[----:B------:R-:W-:Y:S01]  /*1960*/  @!P4 IMAD.MOV.U32 R26, RZ, RZ, R18 ;  /* 0x000000ffff1ac224 */ /* 0x000fe200078e0012 */
[----:B------:R-:W-:Y:S01]  /*1970*/  LOP3.LUT R15, R16, R15, RZ, 0x3c, !PT ;  /* 0x0000000f100f7212 */ /* 0x000fe200078e3cff */
[----:B------:R-:W-:-:S02]  /*1980*/  @!P4 IMAD R11, R3, c[0x0][0x190], RZ ;  /* 0x00006400030bca24 */ /* 0x000fc400078e02ff */
[----:B------:R-:W-:Y:S02]  /*1990*/  IMAD.IADD R31, R21, 0x1, R30 ;  /* 0x00000001151f7824 */ /* 0x000fe400078e021e */
[----:B------:R-:W-:Y:S01]  /*19a0*/  @!P3 IMAD.X R24, RZ, RZ, R3, P1 ;  /* 0x000000ffff18b224 */ /* 0x000fe200008e0603 */
[----:B------:R-:W-:Y:S01]  /*19b0*/  @!P5 IADD3 R16, P1, R2, 0x30, RZ ;  /* 0x000000300210d810 */ /* 0x000fe20007f3e0ff */
[----:B------:R-:W-:Y:S02]  /*19c0*/  IMAD R9, R9, c[0x0][0x1a0], RZ ;  /* 0x0000680009097a24 */ /* 0x000fe400078e02ff */
[----:B------:R-:W-:Y:S02]  /*19d0*/  IMAD.MOV.U32 R30, RZ, RZ, R20 ;  /* 0x000000ffff1e7224 */ /* 0x000fe400078e0014 */
[----:B------:R-:W-:Y:S01]  /*19e0*/  IMAD.X R85, R14, 0x1, R5, P2 ;  /* 0x000000010e557824 */ /* 0x000fe200010e0605 */
[----:B------:R-:W-:Y:S01]  /*19f0*/  @!P0 IADD3 R14, P2, R2, 0x20, RZ ;  /* 0x00000020020e8810 */ /* 0x000fe20007f5e0ff */
[----:B------:R-:W-:-:S02]  /*1a00*/  @!P3 IMAD.MOV.U32 R29, RZ, RZ, R27 ;  /* 0x000000ffff1db224 */ /* 0x000fc400078e001b */
[--C-:B------:R-:W-:Y:S02]  /*1a10*/  @!P0 IMAD.MOV.U32 R21, RZ, RZ, R27.reuse ;  /* 0x000000ffff158224 */ /* 0x100fe400078e001b */
[----:B------:R-:W-:Y:S02]  /*1a20*/  @!P5 IMAD.MOV.U32 R19, RZ, RZ, R27 ;  /* 0x000000ffff13d224 */ /* 0x000fe400078e001b */
[C---:B------:R-:W-:Y:S02]  /*1a30*/  @!P4 IMAD R11, R2.reuse, c[0x0][0x194], R11 ;  /* 0x00006500020bca24 */ /* 0x040fe400078e020b */
[----:B------:R-:W-:-:S04]  /*1a40*/  @!P4 IMAD.WIDE.U32 R26, R2, c[0x0][0x190], R26 ;  /* 0x00006400021aca25 */ /* 0x000fc800078e001a */
[----:B------:R-:W-:Y:S02]  /*1a50*/  @!P3 IMAD R24, R24, c[0x0][0x190], RZ ;  /* 0x000064001818ba24 */ /* 0x000fe400078e02ff */
[C---:B------:R-:W-:Y:S02]  /*1a60*/  IMAD R2, R22.reuse, c[0x0][0x1a4], R9 ;  /* 0x0000690016027a24 */ /* 0x040fe400078e0209 */
[----:B------:R-:W-:Y:S02]  /*1a70*/  @!P3 IMAD.MOV.U32 R28, RZ, RZ, R18 ;  /* 0x000000ffff1cb224 */ /* 0x000fe400078e0012 */
[----:B------:R-:W-:-:S04]  /*1a80*/  IMAD.WIDE.U32 R22, R22, c[0x0][0x1a0], R30 ;  /* 0x0000680016167a25 */ /* 0x000fc800078e001e */
[--C-:B------:R-:W-:Y:S02]  /*1a90*/  @!P0 IMAD.X R5, RZ, RZ, R3.reuse, P2 ;  /* 0x000000ffff058224 */ /* 0x100fe400010e0603 */
[C---:B------:R-:W-:Y:S02]  /*1aa0*/  @!P3 IMAD R9, R17.reuse, c[0x0][0x194], R24 ;  /* 0x000065001109ba24 */ /* 0x040fe400078e0218 */
[----:B------:R-:W-:Y:S01]  /*1ab0*/  @!P5 IMAD.X R3, RZ, RZ, R3, P1 ;  /* 0x000000ffff03d224 */ /* 0x000fe200008e0603 */
[----:B------:R-:W-:Y:S01]  /*1ac0*/  LEA R242, P1, R22, c[0x0][0x170], 0x1 ;  /* 0x00005c0016f27a11 */ /* 0x000fe200078208ff */
[----:B------:R-:W-:Y:S01]  /*1ad0*/  @!P3 IMAD.WIDE.U32 R24, R17, c[0x0][0x190], R28 ;  /* 0x000064001118ba25 */ /* 0x000fe200078e001c */
[----:B------:R-:W-:-:S03]  /*1ae0*/  LEA.HI R17, R7, R88, RZ, 0x6 ;  /* 0x0000005807117211 */ /* 0x000fc600078f30ff */
[----:B------:R-:W-:Y:S02]  /*1af0*/  IMAD.IADD R2, R23, 0x1, R2 ;  /* 0x0000000117027824 */ /* 0x000fe400078e0202 */
[----:B------:R-:W-:Y:S02]  /*1b00*/  @!P0 IMAD.MOV.U32 R20, RZ, RZ, R18 ;  /* 0x000000ffff148224 */ /* 0x000fe400078e0012 */
[----:B------:R-:W-:Y:S01]  /*1b10*/  @!P0 IMAD R5, R5, c[0x0][0x190], RZ ;  /* 0x0000640005058a24 */ /* 0x000fe200078e02ff */
[----:B------:R-:W-:Y:S01]  /*1b20*/  LEA.HI.X R243, R22, c[0x0][0x174], R2, 0x1, P1 ;  /* 0x00005d0016f37a11 */ /* 0x000fe200008f0c02 */
[----:B------:R-:W-:Y:S01]  /*1b30*/  IMAD.SHL.U32 R2, R17, 0x8, RZ ;  /* 0x0000000811027824 */ /* 0x000fe200078e00ff */
[----:B------:R-:W-:Y:S01]  /*1b40*/  @!P4 LEA R22, P2, R26, c[0x0][0x160], 0x1 ;  /* 0x000058001a16ca11 */ /* 0x000fe200078408ff */
[C---:B------:R-:W-:Y:S02]  /*1b50*/  @!P0 IMAD R5, R14.reuse, c[0x0][0x194], R5 ;  /* 0x000065000e058a24 */ /* 0x040fe400078e0205 */
[----:B------:R-:W-:Y:S01]  /*1b60*/  @!P0 IMAD.WIDE.U32 R20, R14, c[0x0][0x190], R20 ;  /* 0x000064000e148a25 */ /* 0x000fe200078e0014 */
[----:B------:R-:W-:-:S02]  /*1b70*/  LOP3.LUT R2, R15, 0xfffffe00, R2, 0xf8, !PT ;  /* 0xfffffe000f027812 */ /* 0x000fc400078ef802 */
[----:B------:R-:W-:Y:S01]  /*1b80*/  @!P3 LEA R14, P1, R24, c[0x0][0x160], 0x1 ;  /* 0x00005800180eba11 */ /* 0x000fe200078208ff */
[----:B------:R-:W-:Y:S02]  /*1b90*/  @!P4 IMAD.IADD R11, R27, 0x1, R11 ;  /* 0x000000011b0bc824 */ /* 0x000fe400078e020b */
[----:B------:R-:W-:Y:S02]  /*1ba0*/  @!P3 IMAD.IADD R9, R25, 0x1, R9 ;  /* 0x000000011909b824 */ /* 0x000fe400078e0209 */
[----:B------:R-:W-:Y:S01]  /*1bb0*/  @!P0 IMAD.IADD R5, R21, 0x1, R5 ;  /* 0x0000000115058824 */ /* 0x000fe200078e0205 */
[----:B------:R-:W-:Y:S01]  /*1bc0*/  @!P4 LEA.HI.X R23, R26, c[0x0][0x164], R11, 0x1, P2 ;  /* 0x000059001a17ca11 */ /* 0x000fe200010f0c0b */
[----:B------:R-:W-:Y:S01]  /*1bd0*/  IMAD.SHL.U32 R237, R2, 0x2, RZ ;  /* 0x0000000202ed7824 */ /* 0x000fe200078e00ff */
[----:B------:R-:W-:Y:S01]  /*1be0*/  @!P3 LEA.HI.X R15, R24, c[0x0][0x164], R9, 0x1, P1 ;  /* 0x00005900180fba11 */ /* 0x000fe200008f0c09 */
[----:B------:R-:W-:Y:S01]  /*1bf0*/  IMAD.SHL.U32 R2, R167, 0x40, RZ ;  /* 0x00000040a7027824 */ /* 0x000fe200078e00ff */
[----:B------:R-:W-:Y:S01]  /*1c00*/  @!P0 LEA R24, P2, R20, c[0x0][0x160], 0x1 ;  /* 0x0000580014188a11 */ /* 0x000fe200078408ff */
[----:B------:R-:W-:Y:S01]  /*1c10*/  @!P5 IMAD R3, R3, c[0x0][0x190], RZ ;  /* 0x000064000303da24 */ /* 0x000fe200078e02ff */
[----:B------:R-:W-:Y:S01]  /*1c20*/  @!PT LDS RZ, [RZ] ;  /* 0x00000000fffff984 */ /* 0x000fe20000000800 */
[----:B------:R-:W-:Y:S01]  /*1c30*/  @!PT LDS RZ, [RZ] ;  /* 0x00000000fffff984 */ /* 0x000fe20000000800 */
[----:B------:R-:W-:Y:S01]  /*1c40*/  @!PT LDS RZ, [RZ] ;  /* 0x00000000fffff984 */ /* 0x000fe20000000800 */
[----:B------:R1:W-:Y:S01]  /*1c50*/  @!P4 LDGSTS.E.BYPASS.LTC128B.128 [R237], [R22.64] ;  /* 0x0000000016edcfae */ /* 0x0003e2000b901d4c */
[----:B------:R-:W-:Y:S01]  /*1c60*/  @!P5 IMAD.WIDE.U32 R18, R16, c[0x0][0x190], R18 ;  /* 0x000064001012da25 */ /* 0x000fe200078e0012 */
[----:B------:R-:W-:-:S02]  /*1c70*/  @!P0 LEA.HI.X R25, R20, c[0x0][0x164], R5, 0x1, P2 ;  /* 0x0000590014198a11 */ /* 0x000fc400010f0c05 */
[----:B------:R1:W-:Y:S01]  /*1c80*/  @!P4 LDGSTS.E.BYPASS.LTC128B.128 [R237+0x2000], [R22.64+0x80] ;  /* 0x0200008016edcfae */ /* 0x0003e2000b901d4c */
[----:B------:R-:W-:Y:S02]  /*1c90*/  IMAD.IADD R5, R91, 0x1, -R2 ;  /* 0x000000015b057824 */ /* 0x000fe400078e0a02 */
[----:B------:R-:W-:Y:S01]  /*1ca0*/  @!P5 IMAD R3, R16, c[0x0][0x194], R3 ;  /* 0x000065001003da24 */ /* 0x000fe200078e0203 */
[----:B------:R1:W-:Y:S01]  /*1cb0*/  @!P4 LDGSTS.E.BYPASS.LTC128B.128 [R237+0x4000], [R22.64+0x100] ;  /* 0x0400010016edcfae */ /* 0x0003e2000b901d4c */
[----:B------:R-:W-:Y:S01]  /*1cc0*/  IMAD R87, R13, c[0x0][0x198], RZ ;  /* 0x000066000d577a24 */ /* 0x000fe200078e02ff */
[----:B------:R-:W-:Y:S01]  /*1cd0*/  @!P5 LEA R16, P1, R18, c[0x0][0x160], 0x1 ;  /* 0x000058001210da11 */ /* 0x000fe200078208ff */
[----:B------:R-:W-:Y:S01]  /*1ce0*/  @!P5 IMAD.IADD R3, R19, 0x1, R3 ;  /* 0x000000011303d824 */ /* 0x000fe200078e0203 */
[----:B------:R1:W-:Y:S01]  /*1cf0*/  @!P4 LDGSTS.E.BYPASS.LTC128B.128 [R237+0x6000], [R22.64+0x180] ;  /* 0x0600018016edcfae */ /* 0x0003e2000b901d4c */
[CC--:B------:R-:W-:Y:S01]  /*1d00*/  ISETP.GE.AND P4, PT, R12.reuse, R5.reuse, PT ;  /* 0x000000050c00720c */ /* 0x0c0fe20003f86270 */
[----:B------:R-:W-:Y:S01]  /*1d10*/  IMAD R87, R12, c[0x0][0x19c], R87 ;  /* 0x000067000c577a24 */ /* 0x000fe200078e0257 */
[----:B------:R-:W-:Y:S01]  /*1d20*/  ISETP.GE.AND P2, PT, R8, R5, PT ;  /* 0x000000050800720c */ /* 0x000fe20003f46270 */
[----:B------:R2:W-:Y:S01]  /*1d30*/  @!P3 LDGSTS.E.BYPASS.LTC128B.128 [R237+0x800], [R14.64] ;  /* 0x008000000eedbfae */ /* 0x0005e2000b901d4c */
[----:B------:R-:W-:Y:S01]  /*1d40*/  IMAD.WIDE.U32 R84, R12, c[0x0][0x198], R84 ;  /* 0x000066000c547a25 */ /* 0x000fe200078e0054 */
[----:B------:R-:W-:-:S02]  /*1d50*/  @!P5 LEA.HI.X R17, R18, c[0x0][0x164], R3, 0x1, P1 ;  /* 0x000059001211da11 */ /* 0x000fc400008f0c03 */
[----:B------:R2:W-:Y:S01]  /*1d60*/  @!P3 LDGSTS.E.BYPASS.LTC128B.128 [R237+0x2800], [R14.64+0x80] ;  /* 0x028000800eedbfae */ /* 0x0005e2000b901d4c */
[----:B------:R-:W-:Y:S02]  /*1d70*/  IMAD.MOV.U32 R3, RZ, RZ, c[0x0][0x198] ;  /* 0x00006600ff037624 */ /* 0x000fe400078e00ff */
[----:B------:R-:W-:Y:S01]  /*1d80*/  IMAD.IADD R87, R85, 0x1, R87 ;  /* 0x0000000155577824 */ /* 0x000fe200078e0257 */
[----:B------:R2:W-:Y:S02]  /*1d90*/  @!P3 LDGSTS.E.BYPASS.LTC128B.128 [R237+0x4800], [R14.64+0x100] ;  /* 0x048001000eedbfae */ /* 0x0005e4000b901d4c */
[----:B------:R-:W-:Y:S02]  /*1da0*/  @!P4 LEA R20, P1, R84, c[0x0][0x168], 0x1 ;  /* 0x00005a005414ca11 */ /* 0x000fe400078208ff */
[----:B------:R2:W-:Y:S01]  /*1db0*/  @!P3 LDGSTS.E.BYPASS.LTC128B.128 [R237+0x6800], [R14.64+0x180] ;  /* 0x068001800eedbfae */ /* 0x0005e2000b901d4c */
[-C--:B------:R-:W-:Y:S02]  /*1dc0*/  ISETP.GE.AND P3, PT, R10, R5.reuse, PT ;  /* 0x000000050a00720c */ /* 0x080fe40003f66270 */
[----:B------:R-:W-:Y:S01]  /*1dd0*/  @!P4 LEA.HI.X R21, R84, c[0x0][0x16c], R87, 0x1, P1 ;  /* 0x00005b005415ca11 */ /* 0x000fe200008f0c57 */
[----:B------:R3:W-:Y:S01]  /*1de0*/  @!P0 LDGSTS.E.BYPASS.LTC128B.128 [R237+0x1000], [R24.64] ;  /* 0x0100000018ed8fae */ /* 0x0007e2000b901d4c */
[----:B------:R-:W-:-:S03]  /*1df0*/  ISETP.GE.AND P1, PT, R6, R5, PT ;  /* 0x000000050600720c */ /* 0x000fc60003f26270 */
[----:B------:R3:W-:Y:S01]  /*1e00*/  @!P0 LDGSTS.E.BYPASS.LTC128B.128 [R237+0x3000], [R24.64+0x80] ;  /* 0x0300008018ed8fae */ /* 0x0007e2000b901d4c */
[----:B-1----:R-:W-:-:S03]  /*1e10*/  IMAD.WIDE.U32 R22, R3, 0x20, RZ ;  /* 0x0000002003167825 */ /* 0x002fc600078e00ff */
[----:B------:R3:W-:Y:S04]  /*1e20*/  @!P0 LDGSTS.E.BYPASS.LTC128B.128 [R237+0x5000], [R24.64+0x100] ;  /* 0x0500010018ed8fae */ /* 0x0007e8000b901d4c */
[----:B------:R3:W-:Y:S04]  /*1e30*/  @!P0 LDGSTS.E.BYPASS.LTC128B.128 [R237+0x7000], [R24.64+0x180] ;  /* 0x0700018018ed8fae */ /* 0x0007e8000b901d4c */
[----:B------:R1:W-:Y:S04]  /*1e40*/  @!P5 LDGSTS.E.BYPASS.LTC128B.128 [R237+0x1800], [R16.64] ;  /* 0x0180000010eddfae */ /* 0x0003e8000b901d4c */
[----:B------:R1:W-:Y:S01]  /*1e50*/  @!P5 LDGSTS.E.BYPASS.LTC128B.128 [R237+0x3800], [R16.64+0x80] ;  /* 0x0380008010eddfae */ /* 0x0003e2000b901d4c */
[----:B--2---:R-:W-:-:S03]  /*1e60*/  @!P3 LEA R14, P0, R3, R84, 0x4 ;  /* 0x00000054030eb211 */ /* 0x004fc600078020ff */
[----:B------:R1:W-:Y:S01]  /*1e70*/  @!P5 LDGSTS.E.BYPASS.LTC128B.128 [R237+0x5800], [R16.64+0x100] ;  /* 0x0580010010eddfae */ /* 0x0003e2000b901d4c */
[----:B------:R-:W-:-:S03]  /*1e80*/  @!P3 LEA.HI.X R9, R3, R87, R86, 0x4, P0 ;  /* 0x000000570309b211 */ /* 0x000fc600000f2456 */
[----:B------:R1:W-:Y:S01]  /*1e90*/  @!P5 LDGSTS.E.BYPASS.LTC128B.128 [R237+0x7800], [R16.64+0x180] ;  /* 0x0780018010eddfae */ /* 0x0003e2000b901d4c */
[----:B------:R-:W-:Y:S02]  /*1ea0*/  @!P3 LEA R18, P0, R14, c[0x0][0x168], 0x1 ;  /* 0x00005a000e12ba11 */ /* 0x000fe400078008ff */
[----:B------:R-:W-:Y:S01]  /*1eb0*/  ISETP.GE.AND P5, PT, R10, R5, PT ;  /* 0x000000050a00720c */ /* 0x000fe20003fa6270 */
[----:B------:R2:W-:Y:S01]  /*1ec0*/  @!P4 LDGSTS.E.BYPASS.LTC128B.128 [R237+0x8000], [R20.64] ;  /* 0x0800000014edcfae */ /* 0x0005e2000b901d4c */
[----:B------:R-:W-:Y:S01]  /*1ed0*/  @!P3 LEA.HI.X R19, R14, c[0x0][0x16c], R9, 0x1, P0 ;  /* 0x00005b000e13ba11 */ /* 0x000fe200000f0c09 */
[----:B------:R-:W-:Y:S01]  /*1ee0*/  IMAD.SHL.U32 R9, R86, 0x20, RZ ;  /* 0x0000002056097824 */ /* 0x000fe200078e00ff */
[----:B------:R-:W-:Y:S01]  /*1ef0*/  @!P2 IADD3 R11, P0, R84, R22, RZ ;  /* 0x00000016540ba210 */ /* 0x000fe20007f1e0ff */
[----:B------:R2:W-:Y:S01]  /*1f00*/  @!P4 LDGSTS.E.BYPASS.LTC128B.128 [R237+0xa000], [R20.64+0x80] ;  /* 0x0a00008014edcfae */ /* 0x0005e2000b901d4c */
[----:B------:R-:W-:Y:S02]  /*1f10*/  IMAD.SHL.U32 R10, R0, 0x40, RZ ;  /* 0x00000040000a7824 */ /* 0x000fe400078e00ff */
[----:B------:R-:W-:Y:S01]  /*1f20*/  @!P2 IADD3.X R14, R87, R23, R9, P0, !PT ;  /* 0x00000017570ea210 */ /* 0x000fe200007fe409 */
[----:B------:R-:W-:Y:S01]  /*1f30*/  @!P1 IMAD R9, R86, 0x30, RZ ;  /* 0x0000003056099824 */ /* 0x000fe200078e02ff */
[----:B------:R2:W-:Y:S01]  /*1f40*/  @!P4 LDGSTS.E.BYPASS.LTC128B.128 [R237+0xc000], [R20.64+0x100] ;  /* 0x0c00010014edcfae */ /* 0x0005e2000b901d4c */
[----:B------:R-:W-:-:S03]  /*1f50*/  @!P1 IMAD.MOV.U32 R86, RZ, RZ, R84 ;  /* 0x000000ffff569224 */ /* 0x000fc600078e0054 */
[----:B------:R2:W-:Y:S01]  /*1f60*/  @!P4 LDGSTS.E.BYPASS.LTC128B.128 [R237+0xe000], [R20.64+0x180] ;  /* 0x0e00018014edcfae */ /* 0x0005e2000b901d4c */
[----:B------:R-:W-:Y:S01]  /*1f70*/  @!P1 IMAD.WIDE.U32 R22, R3, 0x30, R86 ;  /* 0x0000003003169825 */ /* 0x000fe200078e0056 */
[----:B------:R-:W-:Y:S02]  /*1f80*/  @!P2 LEA R26, P4, R11, c[0x0][0x168], 0x1 ;  /* 0x00005a000b1aaa11 */ /* 0x000fe400078808ff */
[----:B------:R4:W-:Y:S01]  /*1f90*/  @!P3 LDGSTS.E.BYPASS.LTC128B.128 [R237+0x8800], [R18.64] ;  /* 0x0880000012edbfae */ /* 0x0009e2000b901d4c */
[----:B------:R-:W-:Y:S01]  /*1fa0*/  @!P1 IMAD.IADD R9, R23, 0x1, R9 ;  /* 0x0000000117099824 */ /* 0x000fe200078e0209 */
[C---:B---3--:R-:W-:Y:S02]  /*1fb0*/  @!P1 LEA R24, P0, R22.reuse, c[0x0][0x168], 0x1 ;  /* 0x00005a0016189a11 */ /* 0x048fe400078008ff */
[----:B------:R-:W-:Y:S01]  /*1fc0*/  @!P2 LEA.HI.X R27, R11, c[0x0][0x16c], R14, 0x1, P4 ;  /* 0x00005b000b1baa11 */ /* 0x000fe200020f0c0e */
[----:B------:R4:W-:Y:S01]  /*1fd0*/  @!P3 LDGSTS.E.BYPASS.LTC128B.128 [R237+0xa800], [R18.64+0x80] ;  /* 0x0a80008012edbfae */ /* 0x0009e2000b901d4c */
[----:B------:R-:W-:-:S02]  /*1fe0*/  @!P1 LEA.HI.X R25, R22, c[0x0][0x16c], R9, 0x1, P0 ;  /* 0x00005b0016199a11 */ /* 0x000fc400000f0c09 */
[----:B------:R-:W-:Y:S01]  /*1ff0*/  LEA.HI R11, R7, R88, RZ, 0x4 ;  /* 0x00000058070b7211 */ /* 0x000fe200078f20ff */
[----:B------:R4:W-:Y:S01]  /*2000*/  @!P3 LDGSTS.E.BYPASS.LTC128B.128 [R237+0xc800], [R18.64+0x100] ;  /* 0x0c80010012edbfae */ /* 0x0009e2000b901d4c */
[-C--:B------:R-:W-:Y:S02]  /*2010*/  ISETP.GE.AND P4, PT, R8, R5.reuse, PT ;  /* 0x000000050800720c */ /* 0x080fe40003f86270 */
[----:B------:R-:W-:Y:S01]  /*2020*/  LOP3.LUT R13, R11, 0xfffffff0, RZ, 0xc0, !PT ;  /* 0xfffffff00b0d7812 */ /* 0x000fe200078ec0ff */
[----:B------:R4:W-:Y:S01]  /*2030*/  @!P3 LDGSTS.E.BYPASS.LTC128B.128 [R237+0xe800], [R18.64+0x180] ;  /* 0x0e80018012edbfae */ /* 0x0009e2000b901d4c */
[-C--:B------:R-:W-:Y:S02]  /*2040*/  ISETP.GE.AND P3, PT, R6, R5.reuse, PT ;  /* 0x000000050600720c */ /* 0x080fe40003f66270 */
[----:B------:R-:W-:Y:S01]  /*2050*/  ISETP.GE.AND P0, PT, R12, R5, PT ;  /* 0x000000050c00720c */ /* 0x000fe20003f06270 */
[----:B------:R3:W-:Y:S01]  /*2060*/  @!P2 LDGSTS.E.BYPASS.LTC128B.128 [R237+0x9000], [R26.64] ;  /* 0x090000001aedafae */ /* 0x0007e2000b901d4c */
[----:B------:R-:W-:Y:S01]  /*2070*/  IMAD.IADD R6, R88, 0x1, -R13 ;  /* 0x0000000158067824 */ /* 0x000fe200078e0a0d */
[----:B------:R-:W-:Y:S01]  /*2080*/  SHF.R.S32.HI R11, RZ, 0x4, R11 ;  /* 0x00000004ff0b7819 */ /* 0x000fe2000001140b */
[----:B------:R-:W-:Y:S01]  /*2090*/  IMAD.MOV.U32 R5, RZ, RZ, 0x20 ;  /* 0x00000020ff057424 */ /* 0x000fe200078e00ff */
[----:B------:R3:W-:Y:S01]  /*20a0*/  @!P2 LDGSTS.E.BYPASS.LTC128B.128 [R237+0xb000], [R26.64+0x80] ;  /* 0x0b0000801aedafae */ /* 0x0007e2000b901d4c */
[----:B------:R-:W-:Y:S01]  /*20b0*/  IMAD.SHL.U32 R13, R12, 0x8, RZ ;  /* 0x000000080c0d7824 */ /* 0x000fe200078e00ff */
[----:B------:R-:W-:Y:S01]  /*20c0*/  SHF.R.S32.HI R89, RZ, 0x1f, R6 ;  /* 0x0000001fff597819 */ /* 0x000fe20000011406 */
[----:B-1----:R-:W-:Y:S01]  /*20d0*/  IMAD.WIDE.U32 R16, R5, c[0x0][0x1a0], RZ ;  /* 0x0000680005107a25 */ /* 0x002fe200078e00ff */
[----:B------:R3:W-:Y:S01]  /*20e0*/  @!P2 LDGSTS.E.BYPASS.LTC128B.128 [R237+0xd000], [R26.64+0x100] ;  /* 0x0d0001001aedafae */ /* 0x0007e2000b901d4c */
[----:B------:R-:W-:-:S02]  /*20f0*/  LOP3.LUT R12, R10, 0x1c0, RZ, 0xc0, !PT ;  /* 0x000001c00a0c7812 */ /* 0x000fc400078ec0ff */
[----:B------:R-:W-:Y:S01]  /*2100*/  LEA.HI R89, R89, R6, RZ, 0x3 ;  /* 0x0000000659597211 */ /* 0x000fe200078f18ff */
[----:B------:R3:W-:Y:S01]  /*2110*/  @!P2 LDGSTS.E.BYPASS.LTC128B.128 [R237+0xf000], [R26.64+0x180] ;  /* 0x0f0001801aedafae */ /* 0x0007e2000b901d4c */
[----:B------:R-:W-:Y:S01]  /*2120*/  LEA.HI R8, R11, R11, RZ, 0x1 ;  /* 0x0000000b0b087211 */ /* 0x000fe200078f08ff */
[----:B------:R-:W-:Y:S01]  /*2130*/  IMAD R9, R5, c[0x0][0x1a4], RZ ;  /* 0x0000690005097a24 */ /* 0x000fe200078e02ff */
[C---:B------:R-:W-:Y:S01]  /*2140*/  LOP3.LUT R15, R89.reuse, 0xfffffff8, RZ, 0xc0, !PT ;  /* 0xfffffff8590f7812 */ /* 0x040fe200078ec0ff */
[----:B------:R3:W-:Y:S01]  /*2150*/  @!P1 LDGSTS.E.BYPASS.LTC128B.128 [R237+0x9800], [R24.64] ;  /* 0x0980000018ed9fae */ /* 0x0007e2000b901d4c */
[----:B------:R-:W-:Y:S01]  /*2160*/  LOP3.LUT R13, R12, 0x8, R13, 0xf8, !PT ;  /* 0x000000080c0d7812 */ /* 0x000fe200078ef80d */
[----:B------:R-:W-:Y:S01]  /*2170*/  IMAD.SHL.U32 R89, R89, 0x40, RZ ;  /* 0x0000004059597824 */ /* 0x000fe200078e00ff */
[----:B------:R-:W-:Y:S01]  /*2180*/  LOP3.LUT R8, R8, 0xfffffffe, RZ, 0xc0, !PT ;  /* 0xfffffffe08087812 */ /* 0x000fe200078ec0ff */
[----:B------:R3:W-:Y:S01]  /*2190*/  @!P1 LDGSTS.E.BYPASS.LTC128B.128 [R237+0xb800], [R24.64+0x80] ;  /* 0x0b80008018ed9fae */ /* 0x0007e2000b901d4c */
[----:B------:R-:W-:Y:S01]  /*21a0*/  SHF.R.U32.HI R12, RZ, 0x3, R12 ;  /* 0x00000003ff0c7819 */ /* 0x000fe2000001160c */
[----:B------:R-:W-:Y:S01]  /*21b0*/  IMAD.IADD R6, R6, 0x1, -R15 ;  /* 0x0000000106067824 */ /* 0x000fe200078e0a0f */
[----:B------:R-:W-:Y:S01]  /*21c0*/  LEA.HI R10, R7, R88, RZ, 0x5 ;  /* 0x00000058070a7211 */ /* 0x000fe200078f28ff */
[----:B------:R3:W-:Y:S01]  /*21d0*/  @!P1 LDGSTS.E.BYPASS.LTC128B.128 [R237+0xd800], [R24.64+0x100] ;  /* 0x0d80010018ed9fae */ /* 0x0007e2000b901d4c */
[----:B------:R-:W-:Y:S01]  /*21e0*/  LOP3.LUT R12, R13, R12, RZ, 0x3c, !PT ;  /* 0x0000000c0d0c7212 */ /* 0x000fe200078e3cff */
[----:B------:R-:W-:Y:S01]  /*21f0*/  IMAD.IADD R11, R11, 0x1, -R8 ;  /* 0x000000010b0b7824 */ /* 0x000fe200078e0a08 */
[----:B------:R-:W-:Y:S01]  /*2200*/  SHF.R.S32.HI R10, RZ, 0x5, R10 ;  /* 0x00000005ff0a7819 */ /* 0x000fe2000001140a */
[----:B------:R3:W-:Y:S01]  /*2210*/  @!P1 LDGSTS.E.BYPASS.LTC128B.128 [R237+0xf800], [R24.64+0x180] ;  /* 0x0f80018018ed9fae */ /* 0x0007e2000b901d4c */
[----:B------:R-:W-:Y:S01]  /*2220*/  @!P5 IADD3 R14, P1, R242, R16, RZ ;  /* 0x00000010f20ed210 */ /* 0x000fe20007f3e0ff */
[----:B------:R-:W-:Y:S01]  /*2230*/  IMAD R233, R11, 0x200, R12 ;  /* 0x000002000be97824 */ /* 0x000fe200078e020c */
[----:B------:R-:W-:Y:S01]  /*2240*/  LOP3.LUT R89, R89, 0xfffffe00, RZ, 0xc0, !PT ;  /* 0xfffffe0059597812 */ /* 0x000fe200078ec0ff */
[----:B------:R-:W0:Y:S01]  /*2250*/  LDGDEPBAR ;  /* 0x00000000000079af */ /* 0x000e220000000000 */
[----:B------:R-:W-:Y:S01]  /*2260*/  @!P5 IADD3.X R15, R243, R17, R9, P1, !PT ;  /* 0x00000011f30fd210 */ /* 0x000fe20000ffe409 */
[----:B------:R-:W-:-:S02]  /*2270*/  IMAD.SHL.U32 R11, R11, 0x8, RZ ;  /* 0x000000080b0b7824 */ /* 0x000fc400078e00ff */
[----:B------:R-:W-:Y:S02]  /*2280*/  @!P4 IMAD.MOV.U32 R9, RZ, RZ, c[0x0][0x1a0] ;  /* 0x00006800ff09c624 */ /* 0x000fe400078e00ff */
[----:B------:R-:W-:Y:S02]  /*2290*/  @!P4 IMAD.MOV.U32 R7, RZ, RZ, c[0x0][0x1a4] ;  /* 0x00006900ff07c624 */ /* 0x000fe400078e00ff */
[----:B------:R-:W-:Y:S02]  /*22a0*/  @!P3 IMAD.MOV.U32 R8, RZ, RZ, c[0x0][0x1a4] ;  /* 0x00006900ff08b624 */ /* 0x000fe400078e00ff */
[C---:B------:R-:W-:Y:S01]  /*22b0*/  R2P PR, R6.reuse, 0x6 ;  /* 0x0000000606007804 */ /* 0x040fe20000000000 */
[----:B------:R-:W-:Y:S02]  /*22c0*/  IMAD.SHL.U32 R6, R6, 0x40, RZ ;  /* 0x0000004006067824 */ /* 0x000fe400078e00ff */
[----:B------:R-:W-:Y:S02]  /*22d0*/  @!P3 IMAD.MOV.U32 R13, RZ, RZ, c[0x0][0x1a0] ;  /* 0x00006800ff0db624 */ /* 0x000fe400078e00ff */
[----:B------:R-:W-:Y:S01]  /*22e0*/  @!P3 IMAD R8, R8, 0x60, RZ ;  /* 0x000000600808b824 */ /* 0x000fe200078e02ff */
[----:B------:R-:W-:Y:S01]  /*22f0*/  LOP3.LUT R6, R6, 0x1c0, RZ, 0xc0, !PT ;  /* 0x000001c006067812 */ /* 0x000fe200078ec0ff */
[----:B------:R-:W-:Y:S01]  /*2300*/  @!P3 IMAD.WIDE.U32 R12, R13, 0x60, R242 ;  /* 0x000000600d0cb825 */ /* 0x000fe200078e00f2 */
[----:B------:R-:W-:-:S02]  /*2310*/  SEL R5, R5, 0xffffffe0, !P2 ;  /* 0xffffffe005057807 */ /* 0x000fc40005000000 */
[----:B------:R-:W-:Y:S01]  /*2320*/  LOP3.LUT R11, R6, 0x8, R11, 0xf8, !PT ;  /* 0x00000008060b7812 */ /* 0x000fe200078ef80b */
[----:B------:R-:W-:Y:S01]  /*2330*/  @!P3 IMAD.IADD R13, R13, 0x1, R8 ;  /* 0x000000010d0db824 */ /* 0x000fe200078e0208 */
[----:B------:R-:W-:Y:S01]  /*2340*/  SHF.R.U32.HI R6, RZ, 0x3, R6 ;  /* 0x00000003ff067819 */ /* 0x000fe20000011606 */
[----:B------:R-:W-:Y:S01]  /*2350*/  IMAD.SHL.U32 R233, R233, 0x2, RZ ;  /* 0x00000002e9e97824 */ /* 0x000fe200078e00ff */
[----:B------:R-:W-:-:S04]  /*2360*/  DEPBAR.LE SB0, 0x0 ;  /* 0x000080000000791a */ /* 0x000fc80000000000 */
[----:B------:R-:W-:Y:S01]  /*2370*/  BAR.SYNC.DEFER_BLOCKING 0x0 ;  /* 0x0000000000007b1d */ /* 0x000fe20000010000 */
[----:B------:R-:W-:Y:S01]  /*2380*/  LOP3.LUT R6, R11, R6, RZ, 0x3c, !PT ;  /* 0x000000060b067212 */ /* 0x000fe200078e3cff */
[----:B------:R-:W-:Y:S01]  /*2390*/  IMAD.SHL.U32 R88, R88, 0x2, RZ ;  /* 0x0000000258587824 */ /* 0x000fe200078e00ff */
        /* <DEDUP_REMOVED lines=15> */
[----:B------:R-:W-:Y:S02]  /*2490*/  IMAD R7, R10, 0x400, R89 ;  /* 0x000004000a077824 */ /* 0x000fe400078e0259 */
[----:B------:R-:W-:Y:S02]  /*24a0*/  @P5 STS.128 [R237+0x12800], RZ ;  /* 0x012800ffed005388 */ /* 0x000fe40000000c00 */
[----:B------:R-:W-:Y:S02]  /*24b0*/  IMAD.IADD R234, R6, 0x1, R7 ;  /* 0x0000000106ea7824 */ /* 0x000fe400078e0207 */
[----:B------:R-:W-:Y:S01]  /*24c0*/  @P5 STS.128 [R237+0x14800], RZ ;  /* 0x014800ffed005388 */ /* 0x000fe20000000c00 */
[----:B------:R-:W-:Y:S02]  /*24d0*/  IMAD.MOV.U32 R7, RZ, RZ, 0x10 ;  /* 0x00000010ff077424 */ /* 0x000fe400078e00ff */
[----:B------:R-:W-:Y:S01]  /*24e0*/  IMAD.SHL.U32 R234, R234, 0x2, RZ ;  /* 0x00000002eaea7824 */ /* 0x000fe200078e00ff */
[----:B------:R-:W-:Y:S02]  /*24f0*/  @P5 STS.128 [R237+0x16800], RZ ;  /* 0x016800ffed005388 */ /* 0x000fe40000000c00 */
[----:B------:R-:W-:Y:S01]  /*2500*/  SEL R7, R7, 0xfffffff0, !P1 ;  /* 0xfffffff007077807 */ /* 0x000fe20004800000 */
[----:B------:R-:W-:Y:S01]  /*2510*/  IMAD R230, R5, 0x2, R234 ;  /* 0x0000000205e67824 */ /* 0x000fe200078e02ea */
[----:B------:R-:W-:Y:S01]  /*2520*/  @!PT LDS RZ, [RZ] ;  /* 0x00000000fffff984 */ /* 0x000fe20000000800 */
[----:B------:R-:W-:Y:S01]  /*2530*/  @!PT LDS RZ, [RZ] ;  /* 0x00000000fffff984 */ /* 0x000fe20000000800 */
[----:B------:R-:W-:Y:S01]  /*2540*/  @!PT LDS RZ, [RZ] ;  /* 0x00000000fffff984 */ /* 0x000fe20000000800 */
[----:B------:R1:W-:Y:S01]  /*2550*/  @!P5 LDGSTS.E.BYPASS.LTC128B.128 [R237+0x10800], [R14.64] ;  /* 0x108000000eeddfae */ /* 0x0003e2000b901d4c */
[----:B------:R-:W-:-:S02]  /*2560*/  R2P PR, R0, 0x6 ;  /* 0x0000000600007804 */ /* 0x000fc40000000000 */
[----:B------:R-:W-:Y:S01]  /*2570*/  IADD3 R0, R233, 0x8000, RZ ;  /* 0x00008000e9007810 */ /* 0x000fe20007ffe0ff */
[----:B------:R1:W-:Y:S01]  /*2580*/  @!P5 LDGSTS.E.BYPASS.LTC128B.128 [R237+0x12800], [R14.64+0x80] ;  /* 0x128000800eeddfae */ /* 0x0003e2000b901d4c */
[----:B------:R-:W-:-:S03]  /*2590*/  IMAD R232, R7, 0x2, R234 ;  /* 0x0000000207e87824 */ /* 0x000fc600078e02ea */
[----:B------:R1:W-:Y:S01]  /*25a0*/  @!P5 LDGSTS.E.BYPASS.LTC128B.128 [R237+0x14800], [R14.64+0x100] ;  /* 0x148001000eeddfae */ /* 0x0003e2000b901d4c */
[----:B------:R-:W-:-:S03]  /*25b0*/  IMAD R229, R5, 0x2, R232 ;  /* 0x0000000205e57824 */ /* 0x000fc600078e02e8 */
[----:B------:R1:W-:Y:S02]  /*25c0*/  @!P5 LDGSTS.E.BYPASS.LTC128B.128 [R237+0x16800], [R14.64+0x180] ;  /* 0x168001800eeddfae */ /* 0x0003e4000b901d4c */
[----:B------:R-:W-:Y:S01]  /*25d0*/  @P1 IADD3 R231, R0, -0x20, RZ ;  /* 0xffffffe000e71810 */ /* 0x000fe20007ffe0ff */
[----:B------:R-:W-:Y:S01]  /*25e0*/  IMAD.MOV.U32 R0, RZ, RZ, 0x40 ;  /* 0x00000040ff007424 */ /* 0x000fe200078e00ff */
[----:B------:R-:W-:Y:S02]  /*25f0*/  @P4 STS.128 [R237+0x11000], RZ ;  /* 0x011000ffed004388 */ /* 0x000fe40000000c00 */
[C---:B------:R-:W-:Y:S02]  /*2600*/  IADD3 R223, R231.reuse, 0x800, RZ ;  /* 0x00000800e7df7810 */ /* 0x040fe40007ffe0ff */
[----:B------:R-:W-:Y:S01]  /*2610*/  @P4 STS.128 [R237+0x13000], RZ ;  /* 0x013000ffed004388 */ /* 0x000fe20000000c00 */
[----:B------:R-:W-:Y:S02]  /*2620*/  SEL R0, R0, 0xffffffc0, !P2 ;  /* 0xffffffc000007807 */ /* 0x000fe40005000000 */
[C---:B------:R-:W-:Y:S01]  /*2630*/  IADD3 R222, R231.reuse, 0x1000, RZ ;  /* 0x00001000e7de7810 */ /* 0x040fe20007ffe0ff */
[----:B------:R-:W-:Y:S01]  /*2640*/  @P4 STS.128 [R237+0x15000], RZ ;  /* 0x015000ffed004388 */ /* 0x000fe20000000c00 */
[----:B------:R-:W-:Y:S01]  /*2650*/  IADD3 R221, R231, 0x1800, RZ ;  /* 0x00001800e7dd7810 */ /* 0x000fe20007ffe0ff */
[----:B------:R-:W-:Y:S01]  /*2660*/  IMAD.IADD R227, R233, 0x1, R0 ;  /* 0x00000001e9e37824 */ /* 0x000fe200078e0200 */
[C---:B------:R-:W-:Y:S01]  /*2670*/  IADD3 R219, R231.reuse, 0x2000, RZ ;  /* 0x00002000e7db7810 */ /* 0x040fe20007ffe0ff */
[----:B------:R-:W-:Y:S01]  /*2680*/  @P4 STS.128 [R237+0x17000], RZ ;  /* 0x017000ffed004388 */ /* 0x000fe20000000c00 */
[----:B------:R-:W-:Y:S01]  /*2690*/  IMAD.IADD R220, R0, 0x1, R231 ;  /* 0x0000000100dc7824 */ /* 0x000fe200078e02e7 */
[----:B------:R-:W-:-:S02]  /*26a0*/  IADD3 R218, R231, 0x2800, RZ ;  /* 0x00002800e7da7810 */ /* 0x000fc40007ffe0ff */
        /* <DEDUP_REMOVED lines=15> */
[----:B------:R-:W-:Y:S01]  /*27a0*/  @P3 STS.128 [R237+0x11800], RZ ;  /* 0x011800ffed003388 */ /* 0x000fe20000000c00 */
[C---:B------:R-:W-:Y:S02]  /*27b0*/  IADD3 R209, R231.reuse, 0x7000, RZ ;  /* 0x00007000e7d17810 */ /* 0x040fe40007ffe0ff */
[----:B------:R-:W-:Y:S01]  /*27c0*/  IADD3 R208, R231, 0x7800, RZ ;  /* 0x00007800e7d07810 */ /* 0x000fe20007ffe0ff */
        /* <DEDUP_REMOVED lines=10> */
[----:B---3--:R-:W-:Y:S04]  /*2870*/  LDSM.16.M88.4 R24, [R234] ;  /* 0x00000000ea18783b */ /* 0x008fe80000000200 */
[----:B------:R-:W3:Y:S04]  /*2880*/  LDSM.16.M88.4 R72, [R233+0x8000] ;  /* 0x00800000e948783b */ /* 0x000ee80000000200 */
[----:B------:R-:W4:Y:S04]  /*2890*/  LDSM.16.M88.4 R40, [R233+0x8800] ;  /* 0x00880000e928783b */ /* 0x000f280000000200 */
[----:B------:R-:W4:Y:S04]  /*28a0*/  LDSM.16.M88.4 R32, [R233+0x9000] ;  /* 0x00900000e920783b */ /* 0x000f280000000200 */
[----:B------:R-:W-:Y:S04]  /*28b0*/  LDSM.16.M88.4 R60, [R232] ;  /* 0x00000000e83c783b */ /* 0x000fe80000000200 */
[----:B------:R-:W-:Y:S04]  /*28c0*/  LDSM.16.M88.4 R64, [R231] ;  /* 0x00000000e740783b */ /* 0x000fe80000000200 */
[----:B-1----:R-:W1:Y:S04]  /*28d0*/  LDSM.16.M88.4 R12, [R233+0x9800] ;  /* 0x00980000e90c783b */ /* 0x002e680000000200 */
[----:B------:R-:W1:Y:S04]  /*28e0*/  LDSM.16.M88.4 R56, [R231+0x800] ;  /* 0x00080000e738783b */ /* 0x000e680000000200 */
[----:B------:R-:W1:Y:S04]  /*28f0*/  LDSM.16.M88.4 R48, [R231+0x1800] ;  /* 0x00180000e730783b */ /* 0x000e680000000200 */
[----:B------:R-:W1:Y:S04]  /*2900*/  LDSM.16.M88.4 R52, [R231+0x1000] ;  /* 0x00100000e734783b */ /* 0x000e680000000200 */
[----:B--2---:R-:W-:Y:S01]  /*2910*/  LDSM.16.M88.4 R20, [R230] ;  /* 0x00000000e614783b */ /* 0x004fe20000000200 */
[C---:B---3--:R-:W-:Y:S03]  /*2920*/  HMMA.16816.F32.BF16 R8, R24.reuse, R72, RZ ;  /* 0x000000481808723c */ /* 0x048fe600000418ff */
[----:B----4-:R-:W2:Y:S04]  /*2930*/  LDSM.16.M88.4 R16, [R227+0x8000] ;  /* 0x00800000e310783b */ /* 0x010ea80000000200 */
[----:B------:R-:W-:Y:S01]  /*2940*/  LDSM.16.M88.4 R80, [R227+0x9000] ;  /* 0x00900000e350783b */ /* 0x000fe20000000200 */
[C---:B------:R-:W-:Y:S03]  /*2950*/  HMMA.16816.F32.BF16 R72, R24.reuse, R74, RZ ;  /* 0x0000004a1848723c */ /* 0x040fe600000418ff */
[----:B------:R-:W-:Y:S04]  /*2960*/  LDSM.16.M88.4 R76, [R227+0x9800] ;  /* 0x00980000e34c783b */ /* 0x000fe80000000200 */
[----:B------:R-:W-:Y:S01]  /*2970*/  LDSM.16.M88.4 R68, [R229] ;  /* 0x00000000e544783b */ /* 0x000fe20000000200 */
[C---:B------:R-:W-:Y:S03]  /*2980*/  HMMA.16816.F32.BF16 R44, R24.reuse, R40, RZ ;  /* 0x00000028182c723c */ /* 0x040fe600000418ff */
        /* <DEDUP_REMOVED lines=172> */
[----:B------:R-:W3:Y:S07]  /*3450*/  LDSM.16.M88.4 R12, [R220+0x6800] ;  /* 0x00680000dc0c783b */ /* 0x000eee0000000200 */
[C---:B--2---:R-:W-:Y:S08]  /*3460*/  HMMA.16816.F32.BF16 R8, R20.reuse, R16, R8 ;  /* 0x000000101408723c */ /* 0x044ff00000041808 */
[C---:B------:R-:W-:Y:S01]  /*3470*/  HMMA.16816.F32.BF16 R72, R20.reuse, R18, R72 ;  /* 0x000000121448723c */ /* 0x040fe20000041848 */
[----:B------:R-:W2:Y:S07]  /*3480*/  LDSM.16.M88.4 R16, [R220+0x7000] ;  /* 0x00700000dc10783b */ /* 0x000eae0000000200 */
[C---:B------:R-:W-:Y:S08]  /*3490*/  HMMA.16816.F32.BF16 R44, R20.reuse, R32, R44 ;  /* 0x00000020142c723c */ /* 0x040ff0000004182c */
[C---:B------:R-:W-:Y:S08]  /*34a0*/  HMMA.16816.F32.BF16 R40, R20.reuse, R34, R40 ;  /* 0x000000221428723c */ /* 0x040ff00000041828 */
[C---:B------:R-:W-:Y:S08]  /*34b0*/  HMMA.16816.F32.BF16 R36, R20.reuse, R24, R36 ;  /* 0x000000181424723c */ /* 0x040ff00000041824 */
[C---:B------:R-:W-:Y:S08]  /*34c0*/  HMMA.16816.F32.BF16 R76, R20.reuse, R26, R76 ;  /* 0x0000001a144c723c */ /* 0x040ff0000004184c */
[C---:B------:R-:W-:Y:S08]  /*34d0*/  HMMA.16816.F32.BF16 R64, R20.reuse, R52, R64 ;  /* 0x000000341440723c */ /* 0x040ff00000041840 */
[----:B------:R-:W-:Y:S07]  /*34e0*/  HMMA.16816.F32.BF16 R48, R20, R54, R48 ;  /* 0x000000361430723c */ /* 0x000fee0000041830 */
[----:B------:R-:W-:Y:S01]  /*34f0*/  LOP3.LUT R21, R88, 0x6, RZ, 0xc0, !PT ;  /* 0x0000000658157812 */ /* 0x000fe200078ec0ff */
[----:B-1----:R-:W-:Y:S04]  /*3500*/  HMMA.16816.F32.BF16 R8, R60, R56, R8 ;  /* 0x000000383c08723c */ /* 0x002fe80000041808 */
[----:B------:R-:W-:-:S02]  /*3510*/  IMAD.IADD R0, R2, 0x1, R21 ;  /* 0x0000000102007824 */ /* 0x000fc400078e0215 */
[----:B------:R-:W1:Y:S01]  /*3520*/  LDSM.16.M88.4 R20, [R220+0x7800] ;  /* 0x00780000dc14783b */ /* 0x000e620000000200 */
[----:B------:R-:W-:-:S04]  /*3530*/  DEPBAR.LE SB0, 0x0 ;  /* 0x000080000000791a */ /* 0x000fc80000000000 */
[C---:B------:R-:W-:Y:S01]  /*3540*/  HMMA.16816.F32.BF16 R72, R60.reuse, R58, R72 ;  /* 0x0000003a3c48723c */ /* 0x040fe20000041848 */
[C---:B------:R-:W-:Y:S02]  /*3550*/  IADD3 R26, R0.reuse, 0x9, RZ ;  /* 0x00000009001a7810 */ /* 0x040fe40007ffe0ff */
[CC--:B------:R-:W-:Y:S02]  /*3560*/  ISETP.GE.AND P4, PT, R0.reuse, R91.reuse, PT ;  /* 0x0000005b0000720c */ /* 0x0c0fe40003f86270 */
[C---:B------:R-:W-:Y:S02]  /*3570*/  IADD3 R24, R0.reuse, 0x1, RZ ;  /* 0x0000000100187810 */ /* 0x040fe40007ffe0ff */
[----:B------:R-:W-:Y:S01]  /*3580*/  IADD3 R28, R0, 0x8, RZ ;  /* 0x00000008001c7810 */ /* 0x000fe20007ffe0ff */
[----:B---3--:R-:W-:Y:S01]  /*3590*/  HMMA.16816.F32.BF16 R44, R60, R12, R44 ;  /* 0x0000000c3c2c723c */ /* 0x008fe2000004182c */
[-C--:B------:R-:W-:Y:S02]  /*35a0*/  ISETP.GE.AND P0, PT, R26, R91.reuse, PT ;  /* 0x0000005b1a00720c */ /* 0x080fe40003f06270 */
[----:B------:R-:W-:-:S02]  /*35b0*/  ISETP.GE.AND P3, PT, R24, R91, PT ;  /* 0x0000005b1800720c */ /* 0x000fc40003f66270 */
[----:B------:R-:W-:Y:S02]  /*35c0*/  FSEL R26, R8, -INF , !P4 ;  /* 0xff800000081a7808 */ /* 0x000fe40006000000 */
[C---:B------:R-:W-:Y:S01]  /*35d0*/  IADD3 R12, R0.reuse, 0x11, RZ ;  /* 0x00000011000c7810 */ /* 0x040fe20007ffe0ff */
[C---:B--2---:R-:W-:Y:S01]  /*35e0*/  HMMA.16816.F32.BF16 R36, R60.reuse, R16, R36 ;  /* 0x000000103c24723c */ /* 0x044fe20000041824 */
[----:B------:R-:W-:Y:S02]  /*35f0*/  IADD3 R8, R0, 0x21, RZ ;  /* 0x0000002100087810 */ /* 0x000fe40007ffe0ff */
[----:B------:R-:W-:Y:S02]  /*3600*/  FSEL R25, R10, -INF , !P4 ;  /* 0xff8000000a197808 */ /* 0x000fe40006000000 */
[----:B------:R-:W-:Y:S02]  /*3610*/  IADD3 R24, R0, 0x10, RZ ;  /* 0x0000001000187810 */ /* 0x000fe40007ffe0ff */
[----:B------:R-:W-:Y:S01]  /*3620*/  ISETP.GE.AND P2, PT, R28, R91, PT ;  /* 0x0000005b1c00720c */ /* 0x000fe20003f46270 */
[----:B------:R-:W-:Y:S01]  /*3630*/  HMMA.16816.F32.BF16 R40, R60, R14, R40 ;  /* 0x0000000e3c28723c */ /* 0x000fe20000041828 */
[----:B------:R-:W-:-:S02]  /*3640*/  IADD3 R10, R0, 0x20, RZ ;  /* 0x00000020000a7810 */ /* 0x000fc40007ffe0ff */
[----:B------:R-:W-:Y:S02]  /*3650*/  FSEL R73, R73, -INF , !P0 ;  /* 0xff80000049497808 */ /* 0x000fe40004000000 */
[-C--:B------:R-:W-:Y:S02]  /*3660*/  ISETP.GE.AND P5, PT, R12, R91.reuse, PT ;  /* 0x0000005b0c00720c */ /* 0x080fe40003fa6270 */
[----:B------:R-:W-:Y:S01]  /*3670*/  IADD3 R14, R0, 0x18, RZ ;  /* 0x00000018000e7810 */ /* 0x000fe20007ffe0ff */
[----:B------:R-:W-:Y:S01]  /*3680*/  HMMA.16816.F32.BF16 R76, R60, R18, R76 ;  /* 0x000000123c4c723c */ /* 0x000fe2000004184c */
[-C--:B------:R-:W-:Y:S02]  /*3690*/  ISETP.GE.AND P1, PT, R24, R91.reuse, PT ;  /* 0x0000005b1800720c */ /* 0x080fe40003f26270 */
[----:B------:R-:W-:Y:S02]  /*36a0*/  ISETP.GE.AND P4, PT, R14, R91, PT ;  /* 0x0000005b0e00720c */ /* 0x000fe40003f86270 */
[----:B------:R-:W-:-:S02]  /*36b0*/  FSEL R14, R75, -INF , !P0 ;  /* 0xff8000004b0e7808 */ /* 0x000fc40004000000 */
[----:B------:R-:W-:Y:S01]  /*36c0*/  ISETP.GE.AND P0, PT, R8, R91, PT ;  /* 0x0000005b0800720c */ /* 0x000fe20003f06270 */
[C---:B-1----:R-:W-:Y:S01]  /*36d0*/  HMMA.16816.F32.BF16 R64, R60.reuse, R20, R64 ;  /* 0x000000143c40723c */ /* 0x042fe20000041840 */
[C---:B------:R-:W-:Y:S02]  /*36e0*/  IADD3 R8, R0.reuse, 0x29, RZ ;  /* 0x0000002900087810 */ /* 0x040fe40007ffe0ff */
[----:B------:R-:W-:Y:S02]  /*36f0*/  IADD3 R12, R0, 0x19, RZ ;  /* 0x00000019000c7810 */ /* 0x000fe40007ffe0ff */
[----:B------:R-:W-:Y:S02]  /*3700*/  FSEL R74, R74, -INF , !P2 ;  /* 0xff8000004a4a7808 */ /* 0x000fe40005000000 */
[----:B------:R-:W-:Y:S01]  /*3710*/  FSEL R17, R72, -INF , !P2 ;  /* 0xff80000048117808 */ /* 0x000fe20005000000 */
[----:B------:R-:W-:Y:S01]  /*3720*/  HMMA.16816.F32.BF16 R48, R60, R22, R48 ;  /* 0x000000163c30723c */ /* 0x000fe20000041830 */
[----:B------:R-:W-:-:S02]  /*3730*/  FSEL R24, R11, -INF , !P3 ;  /* 0xff8000000b187808 */ /* 0x000fc40005800000 */
[----:B------:R-:W-:Y:S02]  /*3740*/  ISETP.GE.AND P2, PT, R10, R91, PT ;  /* 0x0000005b0a00720c */ /* 0x000fe40003f46270 */
[----:B------:R-:W-:Y:S02]  /*3750*/  IADD3 R10, R0, 0x28, RZ ;  /* 0x00000028000a7810 */ /* 0x000fe40007ffe0ff */
[----:B------:R-:W-:Y:S02]  /*3760*/  FSEL R16, R47, -INF , !P5 ;  /* 0xff8000002f107808 */ /* 0x000fe40006800000 */
[----:B------:R-:W-:Y:S02]  /*3770*/  FSEL R11, R45, -INF , !P5 ;  /* 0xff8000002d0b7808 */ /* 0x000fe40006800000 */
[----:B------:R-:W-:Y:S02]  /*3780*/  FSEL R198, R39, -INF , !P0 ;  /* 0xff80000027c67808 */ /* 0x000fe40004000000 */
[----:B------:R-:W-:-:S02]  /*3790*/  FSEL R189, R37, -INF , !P0 ;  /* 0xff80000025bd7808 */ /* 0x000fc40004000000 */
[----:B------:R-:W-:Y:S02]  /*37a0*/  FSEL R27, R9, -INF , !P3 ;  /* 0xff800000091b7808 */ /* 0x000fe40005800000 */
[-C--:B------:R-:W-:Y:S02]  /*37b0*/  ISETP.GE.AND P5, PT, R8, R91.reuse, PT ;  /* 0x0000005b0800720c */ /* 0x080fe40003fa6270 */
[----:B------:R-:W-:Y:S02]  /*37c0*/  ISETP.GT.AND P0, PT, R167, R236, PT ;  /* 0x000000eca700720c */ /* 0x000fe40003f04270 */
[----:B------:R-:W-:Y:S02]  /*37d0*/  ISETP.GE.AND P3, PT, R12, R91, PT ;  /* 0x0000005b0c00720c */ /* 0x000fe40003f66270 */
[----:B------:R-:W-:Y:S02]  /*37e0*/  IADD3 R8, R0, 0x30, RZ ;  /* 0x0000003000087810 */ /* 0x000fe40007ffe0ff */
[----:B------:R-:W-:-:S02]  /*37f0*/  FSEL R12, R46, -INF , !P1 ;  /* 0xff8000002e0c7808 */ /* 0x000fc40004800000 */
[----:B------:R-:W-:Y:S02]  /*3800*/  FSEL R15, R44, -INF , !P1 ;  /* 0xff8000002c0f7808 */ /* 0x000fe40004800000 */
[-C--:B------:R-:W-:Y:S02]  /*3810*/  ISETP.GE.AND P1, PT, R10, R91.reuse, PT ;  /* 0x0000005b0a00720c */ /* 0x080fe40003f26270 */
[----:B------:R-:W-:Y:S02]  /*3820*/  IADD3 R18, R0, 0x31, RZ ;  /* 0x0000003100127810 */ /* 0x000fe40007ffe0ff */
[----:B------:R-:W-:Y:S02]  /*3830*/  FSEL R10, R42, -INF , !P4 ;  /* 0xff8000002a0a7808 */ /* 0x000fe40006000000 */
[----:B------:R-:W-:Y:S02]  /*3840*/  FSEL R13, R40, -INF , !P4 ;  /* 0xff800000280d7808 */ /* 0x000fe40006000000 */
[----:B------:R-:W-:-:S02]  /*3850*/  ISETP.GE.AND P4, PT, R8, R91, PT ;  /* 0x0000005b0800720c */ /* 0x000fc40003f86270 */
[----:B------:R-:W-:Y:S02]  /*3860*/  FSEL R8, R43, -INF , !P3 ;  /* 0xff8000002b087808 */ /* 0x000fe40005800000 */
[----:B------:R-:W-:Y:S02]  /*3870*/  FSEL R9, R41, -INF , !P3 ;  /* 0xff80000029097808 */ /* 0x000fe40005800000 */
[----:B------:R-:W-:Y:S02]  /*3880*/  ISETP.GE.AND P3, PT, R18, R91, PT ;  /* 0x0000005b1200720c */ /* 0x000fe40003f66270 */
[C---:B------:R-:W-:Y:S02]  /*3890*/  IADD3 R18, R0.reuse, 0x38, RZ ;  /* 0x0000003800127810 */ /* 0x040fe40007ffe0ff */
[----:B------:R-:W-:Y:S02]  /*38a0*/  IADD3 R0, R0, 0x39, RZ ;  /* 0x0000003900007810 */ /* 0x000fe40007ffe0ff */
[----:B------:R-:W-:-:S02]  /*38b0*/  FSEL R186, R38, -INF , !P2 ;  /* 0xff80000026ba7808 */ /* 0x000fc40005000000 */
[----:B------:R-:W-:Y:S02]  /*38c0*/  FSEL R195, R36, -INF , !P2 ;  /* 0xff80000024c37808 */ /* 0x000fe40005000000 */
[----:B------:R-:W-:Y:S02]  /*38d0*/  FSEL R188, R78, -INF , !P1 ;  /* 0xff8000004ebc7808 */ /* 0x000fe40004800000 */
[----:B------:R-:W-:Y:S02]  /*38e0*/  FSEL R193, R76, -INF , !P1 ;  /* 0xff8000004cc17808 */ /* 0x000fe40004800000 */
[----:B------:R-:W-:Y:S02]  /*38f0*/  FSEL R190, R67, -INF , !P3 ;  /* 0xff80000043be7808 */ /* 0x000fe40005800000 */
[----:B------:R-:W-:Y:S01]  /*3900*/  FSEL R199, R65, -INF , !P3 ;  /* 0xff80000041c77808 */ /* 0x000fe20005800000 */
[----:B------:R-:W-:Y:S01]  /*3910*/  BAR.SYNC.DEFER_BLOCKING 0x0 ;  /* 0x0000000000007b1d */ /* 0x000fe20000010000 */
[----:B------:R-:W-:-:S02]  /*3920*/  ISETP.GE.AND P2, PT, R18, R91, PT ;  /* 0x0000005b1200720c */ /* 0x000fc40003f46270 */
[----:B------:R-:W-:Y:S02]  /*3930*/  ISETP.GE.AND P1, PT, R0, R91, PT ;  /* 0x0000005b0000720c */ /* 0x000fe40003f26270 */
[----:B------:R-:W-:Y:S02]  /*3940*/  @!P0 LEA R244, P3, R84, c[0x0][0x168], 0x1 ;  /* 0x00005a0054f48a11 */ /* 0x000fe400078608ff */
[----:B------:R-:W-:Y:S02]  /*3950*/  LOP3.LUT R0, R6, R89, RZ, 0xfc, !PT ;  /* 0x0000005906007212 */ /* 0x000fe400078efcff */
        /* <DEDUP_REMOVED lines=8> */
[----:B------:R-:W-:Y:S01]  /*39e0*/  @!P0 LEA.HI.X R239, R84, c[0x0][0x16c], R87, 0x1, P3 ;  /* 0x00005b0054ef8a11 */ /* 0x000fe200018f0c57 */
        /* <DEDUP_REMOVED lines=9> */
[----:B------:R-:W-:-:S02]  /*3a80*/  ISETP.GE.AND P0, PT, R22, RZ, PT ;  /* 0x000000ff1600720c */ /* 0x000fc40003f06270 */
[----:B------:R-:W-:Y:S01]  /*3a90*/  LOP3.LUT R2, RZ, c[0x0][0x2d0], RZ, 0x33, !PT ;  /* 0x0000b400ff027a12 */ /* 0x000fe200078e33ff */
        /* <DEDUP_REMOVED lines=11> */
[C---:B------:R-:W-:Y:S02]  /*3b50*/  IMAD R21, R4.reuse, R21, R18 ;  /* 0x0000001504157224 */ /* 0x040fe400078e0212 */
        /* <DEDUP_REMOVED lines=22> */
[----:B------:R-:W-:-:S05]  /*3cc0*/  IMAD R19, R2, c[0x0][0x2d0], -R19 ;  /* 0x0000b40002137a24 */ /* 0x000fca00078e0a13 */
[----:B------:R-:W-:-:S05]  /*3cd0*/  SHF.R.S32.HI R2, RZ, 0x1f, R19 ;  /* 0x0000001fff027819 */ /* 0x000fca0000011413 */
[----:B------:R-:W-:-:S04]  /*3ce0*/  IMAD R2, R2, c[0x0][0x198], RZ ;  /* 0x0000660002027a24 */ /* 0x000fc800078e02ff */
[C---:B------:R-:W-:Y:S02]  /*3cf0*/  IMAD R2, R19.reuse, c[0x0][0x19c], R2 ;  /* 0x0000670013027a24 */ /* 0x040fe400078e0202 */
[----:B--2---:R-:W-:Y:S02]  /*3d00*/  IMAD.IADD R6, R6, 0x1, -R21 ;  /* 0x0000000106067824 */ /* 0x004fe400078e0a15 */
[----:B------:R-:W-:-:S03]  /*3d10*/  IMAD.WIDE.U32 R20, R19, c[0x0][0x198], RZ ;  /* 0x0000660013147a25 */ /* 0x000fc600078e00ff */
[----:B------:R-:W-:Y:S02]  /*3d20*/  SHF.R.S32.HI R4, RZ, 0x1f, R6 ;  /* 0x0000001fff047819 */ /* 0x000fe40000011406 */
[----:B------:R-:W-:-:S03]  /*3d30*/  IADD3 R21, R21, R2, RZ ;  /* 0x0000000215157210 */ /* 0x000fc60007ffe0ff */
[----:B------:R-:W-:Y:S02]  /*3d40*/  IMAD R19, R4, c[0x0][0x180], RZ ;  /* 0x0000600004137a24 */ /* 0x000fe400078e02ff */
[----:B------:R-:W-:-:S04]  /*3d50*/  IMAD.WIDE.U32 R20, R6, c[0x0][0x180], R20 ;  /* 0x0000600006147a25 */ /* 0x000fc800078e0014 */
[----:B------:R-:W-:Y:S01]  /*3d60*/  IMAD R19, R6, c[0x0][0x184], R19 ;  /* 0x0000610006137a24 */ /* 0x000fe200078e0213 */
[----:B------:R-:W-:-:S03]  /*3d70*/  MOV R2, R20 ;  /* 0x0000001400027202 */ /* 0x000fc60000000f00 */
[----:B------:R-:W-:Y:S01]  /*3d80*/  IMAD.IADD R19, R21, 0x1, R19 ;  /* 0x0000000115137824 */ /* 0x000fe200078e0213 */
[----:B------:R-:W-:Y:S05]  /*3d90*/  BRA `(.L_x_5128) ;  /* 0x0000002000007947 */ /* 0x000fea0003800000 */
.L_x_5127:
[----:B------:R-:W-:-:S04]  /*3da0*/  LEA R2, -R3, RZ, 0x6 ;  /* 0x000000ff03027211 */ /* 0x000fc800078e31ff */
[----:B------:R-:W-:Y:S02]  /*3db0*/  SHF.R.S32.HI R19, RZ, 0x1f, R2 ;  /* 0x0000001fff137819 */ /* 0x000fe40000011402 */
.L_x_5128:
[----:B------:R-:W-:Y:S01]  /*3dc0*/  IADD3 R84, P0, R2, R84, RZ ;  /* 0x0000005402547210 */ /* 0x000fe20007f1e0ff */
[----:B------:R-:W-:Y:S02]  /*3dd0*/  IMAD.MOV.U32 R2, RZ, RZ, 0x5 ;  /* 0x00000005ff027424 */ /* 0x000fe400078e00ff */
[----:B------:R-:W-:Y:S01]  /*3de0*/  IMAD.SHL.U32 R21, R3, 0x20, RZ ;  /* 0x0000002003157824 */ /* 0x000fe200078e00ff */
[C---:B------:R-:W-:Y:S01]  /*3df0*/  LEA R244, P1, R84.reuse, c[0x0][0x168], 0x1 ;  /* 0x00005a0054f47a11 */ /* 0x040fe200078208ff */
[----:B------:R-:W-:Y:S01]  /*3e00*/  IMAD.X R19, R19, 0x1, R87, P0 ;  /* 0x0000000113137824 */ /* 0x000fe200000e0657 */
[----:B------:R-:W-:Y:S02]  /*3e10*/  SHF.L.U64.HI R2, R3, R2, c[0x0][0x19c] ;  /* 0x0000670003027619 */ /* 0x000fe40000010202 */
[----:B------:R-:W-:Y:S02]  /*3e20*/  IADD3 R18, P0, R21, R244, RZ ;  /* 0x000000f415127210 */ /* 0x000fe40007f1e0ff */
        /* <DEDUP_REMOVED lines=8> */
[----:B------:R1:W-:Y:S01]  /*3eb0*/  LDGSTS.E.BYPASS.LTC128B.128 [R237+0x8000], [R244.64] ;  /* 0x08000000f4ed7fae */ /* 0x0003e2000b901d4c */
[----:B------:R-:W-:-:S03]  /*3ec0*/  IMAD.X R21, R2, 0x1, R19, P1 ;  /* 0x0000000102157824 */ /* 0x000fc600008e0613 */
[----:B------:R1:W-:Y:S01]  /*3ed0*/  LDGSTS.E.BYPASS.LTC128B.128 [R237+0xa000], [R244.64+0x80] ;  /* 0x0a000080f4ed7fae */ /* 0x0003e2000b901d4c */
[----:B------:R-:W-:-:S03]  /*3ee0*/  IMAD.X R23, R2, 0x1, R21, P0 ;  /* 0x0000000102177824 */ /* 0x000fc600000e0615 */
        /* <DEDUP_REMOVED lines=15> */
.L_x_5126:
        /* <DEDUP_REMOVED lines=55> */
[C---:B------:R-:W-:Y:S01]  /*4350*/  FMUL.FTZ R169, R3.reuse, c[0x0][0x23c] ;  /* 0x00008f0003a97a20 */ /* 0x040fe20000410000 */
        /* <DEDUP_REMOVED lines=8> */
[----:B------:R-:W-:Y:S01]  /*43e0*/  ISETP.GT.AND P0, PT, R167, R236, PT ;  /* 0x000000eca700720c */ /* 0x000fe20003f04270 */
        /* <DEDUP_REMOVED lines=14> */
[----:B------:R-:W-:Y:S01]  /*44d0*/  FFMA.FTZ R2, R9, c[0x0][0x23c], -R194 ;  /* 0x00008f0009027a23 */ /* 0x000fe200000108c2 */
[----:B------:R-:W-:Y:S01]  /*44e0*/  LDSM.16.MT88.4 R28, [R226+0x10800] ;  /* 0x01080000e21c783b */ /* 0x000fe20000004200 */
        /* <DEDUP_REMOVED lines=8> */
[----:B------:R-:W3:Y:S01]  /*4570*/  MUFU.EX2 R174, R174 ;  /* 0x000000ae00ae7308 */ /* 0x000ee20000000800 */
[----:B--2---:R-:W-:Y:S01]  /*4580*/  F2FP.BF16.PACK_AB R148, R178, R183 ;  /* 0x000000b7b294723e */ /* 0x004fe200000010ff */
[----:B------:R-:W-:Y:S01]  /*4590*/  LDSM.16.MT88.4 R24, [R225+0x10800] ;  /* 0x01080000e118783b */ /* 0x000fe20000004200 */
        /* <DEDUP_REMOVED lines=9> */
[--C-:B------:R-:W-:Y:S01]  /*4630*/  FFMA.FTZ R195, R196, c[0x0][0x23c], -R169.reuse ;  /* 0x00008f00c4c37a23 */ /* 0x100fe200000108a9 */
[----:B------:R-:W2:Y:S01]  /*4640*/  MUFU.EX2 R180, R180 ;  /* 0x000000b400b47308 */ /* 0x000ea20000000800 */
[----:B---3--:R-:W-:Y:S01]  /*4650*/  F2FP.BF16.PACK_AB R150, R174, R181 ;  /* 0x000000b5ae96723e */ /* 0x008fe200000010ff */
[--C-:B------:R-:W-:Y:S02]  /*4660*/  FFMA.FTZ R196, R201, c[0x0][0x23c], -R194.reuse ;  /* 0x00008f00c9c47a23 */ /* 0x100fe400000108c2 */
[----:B------:R-:W-:Y:S02]  /*4670*/  FFMA.FTZ R201, R190, c[0x0][0x23c], -R169 ;  /* 0x00008f00bec97a23 */ /* 0x000fe400000108a9 */
[--C-:B------:R-:W-:Y:S02]  /*4680*/  FFMA.FTZ R199, R199, c[0x0][0x23c], -R194.reuse ;  /* 0x00008f00c7c77a23 */ /* 0x100fe400000108c2 */
[----:B------:R-:W-:Y:S01]  /*4690*/  MUFU.EX2 R187, R187 ;  /* 0x000000bb00bb7308 */ /* 0x000fe20000000800 */
[----:B------:R-:W-:-:S02]  /*46a0*/  FFMA.FTZ R197, R197, c[0x0][0x23c], -R194 ;  /* 0x00008f00c5c57a23 */ /* 0x000fc400000108c2 */
[----:B------:R-:W-:Y:S02]  /*46b0*/  FFMA.FTZ R248, R171, c[0x0][0x23c], -R194 ;  /* 0x00008f00abf87a23 */ /* 0x000fe400000108c2 */
[--C-:B------:R-:W-:Y:S02]  /*46c0*/  FFMA.FTZ R192, R192, c[0x0][0x23c], -R169.reuse ;  /* 0x00008f00c0c07a23 */ /* 0x100fe400000108a9 */
[--C-:B------:R-:W-:Y:S01]  /*46d0*/  FFMA.FTZ R190, R170, c[0x0][0x23c], -R169.reuse ;  /* 0x00008f00aabe7a23 */ /* 0x100fe200000108a9 */
[----:B------:R-:W3:Y:S01]  /*46e0*/  MUFU.EX2 R176, R176 ;  /* 0x000000b000b07308 */ /* 0x000ee20000000800 */
[----:B--2---:R-:W-:Y:S01]  /*46f0*/  F2FP.BF16.PACK_AB R149, R180, R185 ;  /* 0x000000b9b495723e */ /* 0x004fe200000010ff */
[----:B------:R-:W-:Y:S02]  /*4700*/  FFMA.FTZ R251, R168, c[0x0][0x23c], -R169 ;  /* 0x00008f00a8fb7a23 */ /* 0x000fe400000108a9 */
[----:B------:R-:W-:Y:S01]  /*4710*/  FADD.FTZ R178, R183, R178 ;  /* 0x000000b2b7b27221 */ /* 0x000fe20000010000 */
[----:B------:R-:W-:Y:S01]  /*4720*/  LDSM.16.MT88.4 R168, [R225+0x13800] ;  /* 0x01380000e1a8783b */ /* 0x000fe20000004200 */
[----:B------:R-:W-:-:S02]  /*4730*/  FADD.FTZ R180, R185, R180 ;  /* 0x000000b4b9b47221 */ /* 0x000fc40000010000 */
[----:B------:R-:W-:Y:S01]  /*4740*/  MUFU.EX2 R179, R179 ;  /* 0x000000b300b37308 */ /* 0x000fe20000000800 */
[----:B------:R-:W-:-:S04]  /*4750*/  FADD.FTZ R181, R181, R178 ;  /* 0x000000b2b5b57221 */ /* 0x000fc80000010000 */
[----:B------:R-:W-:Y:S01]  /*4760*/  FADD.FTZ R174, R174, R181 ;  /* 0x000000b5aeae7221 */ /* 0x000fe20000010000 */
[----:B---3--:R-:W-:Y:S02]  /*4770*/  F2FP.BF16.PACK_AB R151, R176, R187 ;  /* 0x000000bbb097723e */ /* 0x008fe400000010ff */
        /* <DEDUP_REMOVED lines=19> */
[C---:B----4-:R-:W-:Y:S02]  /*48b0*/  HMMA.16816.F32.BF16 R80, R148.reuse, R84, RZ ;  /* 0x000000549450723c */ /* 0x050fe400000418ff */
        /* <DEDUP_REMOVED lines=148> */
[C---:B------:R-:W-:Y:S08]  /*5200*/  HMMA.16816.F32.BF16 R120, R4.reuse, R20, R120 ;  /* 0x000000140478723c */ /* 0x040ff00000041878 */
[C---:B------:R-:W-:Y:S01]  /*5210*/  HMMA.16816.F32.BF16 R124, R4.reuse, R22, R124 ;  /* 0x00000016047c723c */ /* 0x040fe2000004187c */
[----:B------:R-:W1:Y:S07]  /*5220*/  LDSM.16.MT88.4 R20, [R225+0x11800] ;  /* 0x01180000e114783b */ /* 0x000e6e0000004200 */
[C---:B---3--:R-:W-:Y:S08]  /*5230*/  HMMA.16816.F32.BF16 R128, R4.reuse, R16, R128 ;  /* 0x000000100480723c */ /* 0x048ff00000041880 */
[C---:B------:R-:W-:Y:S01]  /*5240*/  HMMA.16816.F32.BF16 R132, R4.reuse, R18, R132 ;  /* 0x000000120484723c */ /* 0x040fe20000041884 */
[----:B------:R-:W3:Y:S07]  /*5250*/  LDSM.16.MT88.4 R16, [R228+0x13800] ;  /* 0x01380000e410783b */ /* 0x000eee0000004200 */
[C---:B------:R-:W-:Y:S08]  /*5260*/  HMMA.16816.F32.BF16 R152, R4.reuse, R32, R152 ;  /* 0x000000200498723c */ /* 0x040ff00000041898 */
[----:B------:R-:W-:Y:S01]  /*5270*/  HMMA.16816.F32.BF16 R148, R4, R34, R148 ;  /* 0x000000220494723c */ /* 0x000fe20000041894 */
[----:B------:R-:W-:Y:S06]  /*5280*/  LDSM.16.MT88.4 R32, [R224+0x13800] ;  /* 0x01380000e020783b */ /* 0x000fec0000004200 */
[----:B-----5:R-:W-:Y:S01]  /*5290*/  F2FP.BF16.PACK_AB R4, R199, R196 ;  /* 0x000000c4c704723e */ /* 0x020fe200000010ff */
        /* <DEDUP_REMOVED lines=20> */
[C---:B----4-:R-:W-:Y:S08]  /*53e0*/  HMMA.16816.F32.BF16 R40, R4.reuse, R24, R40 ;  /* 0x000000180428723c */ /* 0x050ff00000041828 */
[C---:B------:R-:W-:Y:S01]  /*53f0*/  HMMA.16816.F32.BF16 R44, R4.reuse, R26, R44 ;  /* 0x0000001a042c723c */ /* 0x040fe2000004182c */
[----:B------:R-:W4:Y:S07]  /*5400*/  LDSM.16.MT88.4 R24, [R225+0x15800] ;  /* 0x01580000e118783b */ /* 0x000f2e0000004200 */
        /* <DEDUP_REMOVED lines=42> */
.L_x_5133:
        /* <DEDUP_REMOVED lines=64> */
.L_x_5130:
        /* <DEDUP_REMOVED lines=15> */
[----:B------:R-:W-:Y:S01]  /*5ba0*/  ISETP.GT.AND P0, PT, R249, R236, PT ;  /* 0x000000ecf900720c */ /* 0x000fe20003f04270 */
        /* <DEDUP_REMOVED lines=14> */
[----:B------:R-:W4:Y:S04]  /*5c90*/  LDSM.16.M88.4 R176, [R233+0x8800] ;  /* 0x00880000e9b0783b */ /* 0x000f280000000200 */
[----:B------:R-:W2:Y:S04]  /*5ca0*/  LDSM.16.M88.4 R180, [R233+0x9000] ;  /* 0x00900000e9b4783b */ /* 0x000ea80000000200 */
[----:B------:R-:W0:Y:S04]  /*5cb0*/  LDGDEPBAR ;  /* 0x00000000000079af */ /* 0x000e280000000000 */
[----:B------:R-:W5:Y:S04]  /*5cc0*/  LDSM.16.M88.4 R184, [R233+0x9800] ;  /* 0x00980000e9b8783b */ /* 0x000f680000000200 */
[----:B------:R-:W-:Y:S04]  /*5cd0*/  LDSM.16.M88.4 R188, [R232] ;  /* 0x00000000e8bc783b */ /* 0x000fe80000000200 */
[----:B------:R-:W1:Y:S04]  /*5ce0*/  LDSM.16.M88.4 R192, [R231] ;  /* 0x00000000e7c0783b */ /* 0x000e680000000200 */
[----:B------:R-:W1:Y:S04]  /*5cf0*/  LDSM.16.M88.4 R196, [R223] ;  /* 0x00000000dfc4783b */ /* 0x000e680000000200 */
[----:B------:R-:W1:Y:S04]  /*5d00*/  LDSM.16.M88.4 R200, [R222] ;  /* 0x00000000dec8783b */ /* 0x000e680000000200 */
[----:B------:R-:W1:Y:S01]  /*5d10*/  LDSM.16.M88.4 R204, [R221] ;  /* 0x00000000ddcc783b */ /* 0x000e620000000200 */
[C---:B---3--:R-:W-:Y:S08]  /*5d20*/  HMMA.16816.F32.BF16 R4, R168.reuse, R172, RZ ;  /* 0x000000aca804723c */ /* 0x048ff000000418ff */
[C---:B------:R-:W-:Y:S01]  /*5d30*/  HMMA.16816.F32.BF16 R8, R168.reuse, R174, RZ ;  /* 0x000000aea808723c */ /* 0x040fe200000418ff */
[----:B------:R-:W-:Y:S07]  /*5d40*/  LDSM.16.M88.4 R172, [R230] ;  /* 0x00000000e6ac783b */ /* 0x000fee0000000200 */
[C---:B----4-:R-:W-:Y:S08]  /*5d50*/  HMMA.16816.F32.BF16 R12, R168.reuse, R176, RZ ;  /* 0x000000b0a80c723c */ /* 0x050ff000000418ff */
[C---:B------:R-:W-:Y:S01]  /*5d60*/  HMMA.16816.F32.BF16 R16, R168.reuse, R178, RZ ;  /* 0x000000b2a810723c */ /* 0x040fe200000418ff */
[----:B------:R-:W3:Y:S07]  /*5d70*/  LDSM.16.M88.4 R176, [R227+0x8000] ;  /* 0x00800000e3b0783b */ /* 0x000eee0000000200 */
[C---:B--2---:R-:W-:Y:S08]  /*5d80*/  HMMA.16816.F32.BF16 R20, R168.reuse, R180, RZ ;  /* 0x000000b4a814723c */ /* 0x044ff000000418ff */
[C---:B------:R-:W-:Y:S01]  /*5d90*/  HMMA.16816.F32.BF16 R24, R168.reuse, R182, RZ ;  /* 0x000000b6a818723c */ /* 0x040fe200000418ff */
[----:B------:R-:W2:Y:S07]  /*5da0*/  LDSM.16.M88.4 R180, [R227+0x8800] ;  /* 0x00880000e3b4783b */ /* 0x000eae0000000200 */
        /* <DEDUP_REMOVED lines=17> */
[C---:B---3--:R-:W-:Y:S08]  /*5ec0*/  HMMA.16816.F32.BF16 R4, R172.reuse, R176, R4 ;  /* 0x000000b0ac04723c */ /* 0x048ff00000041804 */
[C---:B------:R-:W-:Y:S01]  /*5ed0*/  HMMA.16816.F32.BF16 R8, R172.reuse, R178, R8 ;  /* 0x000000b2ac08723c */ /* 0x040fe20000041808 */
[----:B------:R-:W-:Y:S07]  /*5ee0*/  LDSM.16.M88.4 R176, [R233+0xa000] ;  /* 0x00a00000e9b0783b */ /* 0x000fee0000000200 */
[C---:B--2---:R-:W-:Y:S08]  /*5ef0*/  HMMA.16816.F32.BF16 R12, R172.reuse, R180, R12 ;  /* 0x000000b4ac0c723c */ /* 0x044ff0000004180c */
        /* <DEDUP_REMOVED lines=236> */
.L_x_5132:
[C---:B------:R-:W-:Y:S01]  /*6dc0*/  LEA R244, P0, R168.reuse, R244, 0x1 ;  /* 0x000000f4a8f47211 */ /* 0x040fe200078008ff */
[----:B------:R-:W-:Y:S02]  /*6dd0*/  USHF.L.U32 UR5, UR7, 0x5, URZ ;  /* 0x0000000507057899 */ /* 0x000fe4000800063f */
[----:B------:R-:W-:Y:S01]  /*6de0*/  USHF.L.U64.HI UR7, UR7, UR8, UR4 ;  /* 0x0000000807077299 */ /* 0x000fe20008010204 */
[----:B------:R-:W-:Y:S03]  /*6df0*/  LEA.HI.X R239, R168, R239, R3, 0x1, P0 ;  /* 0x000000efa8ef7211 */ /* 0x000fe600000f0c03 */
        /* <DEDUP_REMOVED lines=27> */
.L_x_5131:
        /* <DEDUP_REMOVED lines=61> */
[----:B------:R-:W-:Y:S01]  /*7380*/  ISETP.GT.AND P0, PT, R249, R236, PT ;  /* 0x000000ecf900720c */ /* 0x000fe20003f04270 */
[----:B------:R-:W-:Y:S02]  /*7390*/  FFMA.FTZ R166, R8, c[0x0][0x23c], -R200 ;  /* 0x00008f0008a67a23 */ /* 0x000fe400000108c8 */
[--C-:B------:R-:W-:Y:S01]  /*73a0*/  FFMA.FTZ R6, R6, c[0x0][0x23c], -R198.reuse ;  /* 0x00008f0006067a23 */ /* 0x100fe200000108c6 */
[----:B------:R-:W4:Y:S01]  /*73b0*/  MUFU.EX2 R0, R0 ;  /* 0x0000000000007308 */ /* 0x000f220000000800 */
[--C-:B------:R-:W-:Y:S02]  /*73c0*/  FFMA.FTZ R7, R7, c[0x0][0x23c], -R198.reuse ;  /* 0x00008f0007077a23 */ /* 0x100fe400000108c6 */
[--C-:B------:R-:W-:Y:S02]  /*73d0*/  FFMA.FTZ R196, R10, c[0x0][0x23c], -R198.reuse ;  /* 0x00008f000ac47a23 */ /* 0x100fe400000108c6 */
[----:B------:R-:W-:Y:S02]  /*73e0*/  FFMA.FTZ R199, R11, c[0x0][0x23c], -R198 ;  /* 0x00008f000bc77a23 */ /* 0x000fe400000108c6 */
[--C-:B------:R-:W-:Y:S02]  /*73f0*/  FFMA.FTZ R201, R12, c[0x0][0x23c], -R200.reuse ;  /* 0x00008f000cc97a23 */ /* 0x100fe400000108c8 */
[----:B------:R-:W-:Y:S01]  /*7400*/  FFMA.FTZ R202, R13, c[0x0][0x23c], -R200 ;  /* 0x00008f000dca7a23 */ /* 0x000fe200000108c8 */
[----:B------:R-:W-:Y:S01]  /*7410*/  MUFU.EX2 R197, R197 ;  /* 0x000000c500c57308 */ /* 0x000fe20000000800 */
[----:B------:R-:W-:Y:S02]  /*7420*/  FFMA.FTZ R203, R14, c[0x0][0x23c], -R198 ;  /* 0x00008f000ecb7a23 */ /* 0x000fe400000108c6 */
[----:B--2---:R-:W-:Y:S02]  /*7430*/  FFMA.FTZ R167, R9, c[0x0][0x23c], -R200 ;  /* 0x00008f0009a77a23 */ /* 0x004fe400000108c8 */
        /* <DEDUP_REMOVED lines=158> */
[----:B------:R-:W-:Y:S02]  /*7e20*/  FFMA.FTZ R204, R15, c[0x0][0x23c], -R198 ;  /* 0x00008f000fcc7a23 */ /* 0x000fe400000108c6 */
        /* <DEDUP_REMOVED lines=47> */
[----:B------:R-:W-:Y:S02]  /*8120*/  FADD.FTZ R197, R5, R197 ;  /* 0x000000c505c57221 */ /* 0x000fe40000010000 */
[----:B------:R-:W-:Y:S01]  /*8130*/  FADD.FTZ R7, R7, R6 ;  /* 0x0000000607077221 */ /* 0x000fe20000010000 */
[----:B-----5:R-:W-:Y:S01]  /*8140*/  F2FP.BF16.PACK_AB R155, R250, R207 ;  /* 0x000000cffa9b723e */ /* 0x020fe200000010ff */
[----:B------:R-:W-:Y:S02]  /*8150*/  FADD.FTZ R166, R166, R197 ;  /* 0x000000c5a6a67221 */ /* 0x000fe40000010000 */
        /* <DEDUP_REMOVED lines=8> */
[----:B------:R-:W-:Y:S01]  /*81e0*/  FADD.FTZ R203, R203, R0 ;  /* 0x00000000cbcb7221 */ /* 0x000fe20000010000 */
[----:B------:R-:W-:Y:S01]  /*81f0*/  IADD3 R0, R249, -0x1, RZ ;  /* 0xfffffffff9007810 */ /* 0x000fe20007ffe0ff */
[C---:B---3--:R-:W-:Y:S04]  /*8200*/  HMMA.16816.F32.BF16 R40, R152.reuse, R172, R40 ;  /* 0x000000ac9828723c */ /* 0x048fe80000041828 */
[----:B------:R-:W-:Y:S01]  /*8210*/  FADD.FTZ R202, R202, R201 ;  /* 0x000000c9caca7221 */ /* 0x000fe20000010000 */
[----:B------:R-:W-:Y:S01]  /*8220*/  MOV R249, R0 ;  /* 0x0000000000f97202 */ /* 0x000fe20000000f00 */
[----:B------:R-:W-:Y:S01]  /*8230*/  FADD.FTZ R204, R204, R203 ;  /* 0x000000cbcccc7221 */ /* 0x000fe20000010000 */
[----:B------:R-:W-:Y:S01]  /*8240*/  MOV R0, R3 ;  /* 0x0000000300007202 */ /* 0x000fe20000000f00 */
        /* <DEDUP_REMOVED lines=8> */
[----:B------:R-:W-:Y:S07]  /*82d0*/  LDSM.16.MT88.4 R176, [R226+0x15000] ;  /* 0x01500000e2b0783b */ /* 0x000fee0000004200 */
[C---:B------:R-:W-:Y:S07]  /*82e0*/  HMMA.16816.F32.BF16 R56, R152.reuse, R180, R56 ;  /* 0x000000b49838723c */ /* 0x040fee0000041838 */
[--C-:B------:R-:W-:Y:S01]  /*82f0*/  FFMA.FTZ R180, R20, c[0x0][0x23c], -R200.reuse ;  /* 0x00008f0014b47a23 */ /* 0x100fe200000108c8 */
[C---:B------:R-:W-:Y:S04]  /*8300*/  HMMA.16816.F32.BF16 R60, R152.reuse, R182, R60 ;  /* 0x000000b6983c723c */ /* 0x040fe8000004183c */
[----:B------:R-:W-:Y:S01]  /*8310*/  FFMA.FTZ R181, R21, c[0x0][0x23c], -R200 ;  /* 0x00008f0015b57a23 */ /* 0x000fe200000108c8 */
[----:B------:R-:W-:Y:S02]  /*8320*/  MUFU.EX2 R180, R180 ;  /* 0x000000b400b47308 */ /* 0x000fe40000000800 */
[--C-:B------:R-:W-:Y:S01]  /*8330*/  FFMA.FTZ R182, R22, c[0x0][0x23c], -R198.reuse ;  /* 0x00008f0016b67a23 */ /* 0x100fe200000108c6 */
[C---:B-1----:R-:W-:Y:S04]  /*8340*/  HMMA.16816.F32.BF16 R64, R152.reuse, R156, R64 ;  /* 0x0000009c9840723c */ /* 0x042fe80000041840 */
[----:B------:R-:W-:Y:S02]  /*8350*/  FFMA.FTZ R183, R23, c[0x0][0x23c], -R198 ;  /* 0x00008f0017b77a23 */ /* 0x000fe400000108c6 */
        /* <DEDUP_REMOVED lines=12> */
[----:B------:R-:W-:Y:S01]  /*8420*/  FFMA.FTZ R185, R25, c[0x0][0x23c], -R200 ;  /* 0x00008f0019b97a23 */ /* 0x000fe200000108c8 */
[----:B------:R-:W-:Y:S02]  /*8430*/  MUFU.EX2 R184, R184 ;  /* 0x000000b800b87308 */ /* 0x000fe40000000800 */
[--C-:B------:R-:W-:Y:S01]  /*8440*/  FFMA.FTZ R186, R26, c[0x0][0x23c], -R198.reuse ;  /* 0x00008f001aba7a23 */ /* 0x100fe200000108c6 */
[C---:B------:R-:W-:Y:S04]  /*8450*/  HMMA.16816.F32.BF16 R88, R152.reuse, R188, R88 ;  /* 0x000000bc9858723c */ /* 0x040fe80000041858 */
[----:B------:R-:W-:Y:S02]  /*8460*/  FFMA.FTZ R187, R27, c[0x0][0x23c], -R198 ;  /* 0x00008f001bbb7a23 */ /* 0x000fe400000108c6 */
[----:B------:R-:W-:Y:S01]  /*8470*/  LDSM.16.MT88.4 R24, [R226+0x11000] ;  /* 0x01100000e218783b */ /* 0x000fe20000004200 */
[--C-:B------:R-:W-:Y:S01]  /*8480*/  FFMA.FTZ R188, R28, c[0x0][0x23c], -R200.reuse ;  /* 0x00008f001cbc7a23 */ /* 0x100fe200000108c8 */
[C---:B------:R-:W-:Y:S01]  /*8490*/  HMMA.16816.F32.BF16 R92, R152.reuse, R190, R92 ;  /* 0x000000be985c723c */ /* 0x040fe2000004185c */
[----:B------:R-:W1:Y:S03]  /*84a0*/  MUFU.EX2 R185, R185 ;  /* 0x000000b900b97308 */ /* 0x000e660000000800 */
[----:B------:R-:W-:Y:S03]  /*84b0*/  FFMA.FTZ R189, R29, c[0x0][0x23c], -R200 ;  /* 0x00008f001dbd7a23 */ /* 0x000fe600000108c8 */
[--C-:B------:R-:W-:Y:S01]  /*84c0*/  FFMA.FTZ R190, R30, c[0x0][0x23c], -R198.reuse ;  /* 0x00008f001ebe7a23 */ /* 0x100fe200000108c6 */
[C---:B------:R-:W-:Y:S03]  /*84d0*/  HMMA.16816.F32.BF16 R96, R152.reuse, R192, R96 ;  /* 0x000000c09860723c */ /* 0x040fe60000041860 */
[----:B------:R-:W-:Y:S01]  /*84e0*/  MUFU.EX2 R186, R186 ;  /* 0x000000ba00ba7308 */ /* 0x000fe20000000800 */
[----:B------:R-:W-:Y:S02]  /*84f0*/  FFMA.FTZ R191, R31, c[0x0][0x23c], -R198 ;  /* 0x00008f001fbf7a23 */ /* 0x000fe400000108c6 */
        /* <DEDUP_REMOVED lines=149> */
.L_x_5129:
[----:B------:R-:W1:Y:S01]  /*8e50*/  SHFL.BFLY PT, R2, R251, 0x2, 0x1f ;  /* 0x0c401f00fb027f89 */ /* 0x000e6200000e0000 */
[----:B------:R-:W-:Y:S01]  /*8e60*/  MOV R8, 0x3f800000 ;  /* 0x3f80000000087802 */ /* 0x000fe20000000f00 */
[----:B------:R-:W-:Y:S02]  /*8e70*/  BSSY B0, `(.L_x_5134) ;  /* 0x0000147000007945 */ /* 0x000fe40003800000 */
[----:B------:R-:W2:Y:S04]  /*8e80*/  SHFL.BFLY PT, R5, R248, 0x2, 0x1f ;  /* 0x0c401f00f8057f89 */ /* 0x000ea800000e0000 */
[----:B------:R-:W3:Y:S04]  /*8e90*/  S2R R15, SR_TID.X ;  /* 0x00000000000f7919 */ /* 0x000ee80000002100 */
[----:B------:R-:W-:Y:S01]  /*8ea0*/  BAR.SYNC.DEFER_BLOCKING 0x0 ;  /* 0x0000000000007b1d */ /* 0x000fe20000010000 */
[----:B-1----:R-:W-:-:S05]  /*8eb0*/  FADD.FTZ R7, R2, R251 ;  /* 0x000000fb02077221 */ /* 0x002fca0000010000 */
[----:B------:R-:W1:Y:S01]  /*8ec0*/  S2R R2, SR_TID.X ;  /* 0x0000000000027919 */ /* 0x000e620000002100 */
[----:B--2---:R-:W-:-:S03]  /*8ed0*/  FADD.FTZ R0, R5, R248 ;  /* 0x000000f805007221 */ /* 0x004fc60000010000 */
[----:B------:R-:W2:Y:S04]  /*8ee0*/  SHFL.BFLY PT, R4, R7, 0x1, 0x1f ;  /* 0x0c201f0007047f89 */ /* 0x000ea800000e0000 */
[----:B------:R-:W4:Y:S01]  /*8ef0*/  SHFL.BFLY PT, R5, R0, 0x1, 0x1f ;  /* 0x0c201f0000057f89 */ /* 0x000f2200000e0000 */
[----:B-1----:R-:W-:-:S04]  /*8f00*/  SHF.R.S32.HI R11, RZ, 0x1f, R2 ;  /* 0x0000001fff0b7819 */ /* 0x002fc80000011402 */
[----:B------:R-:W-:Y:S01]  /*8f10*/  LEA.HI R10, R11, R2, RZ, 0x2 ;  /* 0x000000020b0a7211 */ /* 0x000fe200078f10ff */
[----:B--2---:R-:W-:Y:S01]  /*8f20*/  FADD.FTZ R4, R7, R4 ;  /* 0x0000000407047221 */ /* 0x004fe20000010000 */
[----:B------:R-:W-:Y:S01]  /*8f30*/  MOV R7, 0x3f800000 ;  /* 0x3f80000000077802 */ /* 0x000fe20000000f00 */
[----:B----4-:R-:W-:Y:S01]  /*8f40*/  FADD.FTZ R5, R0, R5 ;  /* 0x0000000500057221 */ /* 0x010fe20000010000 */
[--C-:B------:R-:W-:Y:S02]  /*8f50*/  SHF.R.S32.HI R13, RZ, 0x2, R10.reuse ;  /* 0x00000002ff0d7819 */ /* 0x100fe4000001140a */
[----:B------:R-:W-:Y:S02]  /*8f60*/  SHF.R.S32.HI R6, RZ, 0x1f, R10 ;  /* 0x0000001fff067819 */ /* 0x000fe4000001140a */
[----:B---3--:R-:W-:Y:S02]  /*8f70*/  SHF.R.S32.HI R0, RZ, 0x1f, R15 ;  /* 0x0000001fff007819 */ /* 0x008fe4000001140f */
[----:B------:R-:W-:-:S02]  /*8f80*/  LEA.HI R6, R6, R13, RZ, 0x3 ;  /* 0x0000000d06067211 */ /* 0x000fc400078f18ff */
[----:B------:R-:W-:Y:S02]  /*8f90*/  FSETP.NE.FTZ.AND P4, PT, R5, RZ, PT ;  /* 0x000000ff0500720b */ /* 0x000fe40003f95000 */
[----:B------:R-:W-:Y:S02]  /*8fa0*/  FSETP.NE.FTZ.AND P3, PT, R4, RZ, PT ;  /* 0x000000ff0400720b */ /* 0x000fe40003f75000 */
[----:B------:R-:W-:Y:S02]  /*8fb0*/  LEA.HI R9, R0, R15, RZ, 0x4 ;  /* 0x0000000f00097211 */ /* 0x000fe400078f20ff */
[----:B------:R-:W-:Y:S02]  /*8fc0*/  LOP3.LUT R6, R6, 0xfffffff8, RZ, 0xc0, !PT ;  /* 0xfffffff806067812 */ /* 0x000fe400078ec0ff */
[----:B------:R-:W-:Y:S02]  /*8fd0*/  LOP3.LUT R0, R9, 0xfffffff0, RZ, 0xc0, !PT ;  /* 0xfffffff009007812 */ /* 0x000fe400078ec0ff */
[----:B------:R-:W-:-:S02]  /*8fe0*/  IADD3 R6, R13, -R6, RZ ;  /* 0x800000060d067210 */ /* 0x000fc40007ffe0ff */
[----:B------:R-:W-:Y:S01]  /*8ff0*/  LOP3.LUT R13, R10, 0x1ffffffc, RZ, 0xc0, !PT ;  /* 0x1ffffffc0a0d7812 */ /* 0x000fe200078ec0ff */
[----:B------:R-:W1:Y:S01]  /*9000*/  @P4 MUFU.RCP R8, R5 ;  /* 0x0000000500084308 */ /* 0x000e620000001000 */
[----:B------:R-:W-:Y:S02]  /*9010*/  IADD3 R0, -R0, R15, RZ ;  /* 0x0000000f00007210 */ /* 0x000fe40007ffe1ff */
[----:B------:R-:W-:Y:S02]  /*9020*/  SHF.R.S32.HI R10, RZ, 0x4, R9 ;  /* 0x00000004ff0a7819 */ /* 0x000fe40000011409 */
[----:B------:R-:W-:Y:S02]  /*9030*/  IADD3 R12, -R13, R2, RZ ;  /* 0x000000020d0c7210 */ /* 0x000fe40007ffe1ff */
[----:B------:R-:W-:Y:S01]  /*9040*/  LOP3.LUT R14, R6, 0x1, RZ, 0xc0, !PT ;  /* 0x00000001060e7812 */ /* 0x000fe200078ec0ff */
[----:B------:R-:W2:Y:S01]  /*9050*/  @P3 MUFU.RCP R7, R4 ;  /* 0x0000000400073308 */ /* 0x000ea20000001000 */
[----:B------:R-:W-:-:S02]  /*9060*/  SHF.L.U32 R13, R10, 0x6, RZ ;  /* 0x000000060a0d7819 */ /* 0x000fc400000006ff */
[----:B------:R-:W-:Y:S02]  /*9070*/  LEA.HI R15, R0, R0, RZ, 0x1 ;  /* 0x00000000000f7211 */ /* 0x000fe400078f08ff */
[----:B------:R-:W-:Y:S02]  /*9080*/  LEA.HI R11, R11, R2, RZ, 0x5 ;  /* 0x000000020b0b7211 */ /* 0x000fe400078f28ff */
[----:B------:R-:W-:Y:S01]  /*9090*/  SHF.L.U32 R17, R6, 0x6, RZ ;  /* 0x0000000606117819 */ /* 0x000fe200000006ff */
[----:B-1----:R-:W-:Y:S01]  /*90a0*/  FMUL.FTZ R160, R8, R160 ;  /* 0x000000a008a07220 */ /* 0x002fe20000410000 */
[----:B------:R-:W-:Y:S01]  /*90b0*/  ISETP.NE.U32.AND P0, PT, R14, 0x1, PT ;  /* 0x000000010e00780c */ /* 0x000fe20003f05070 */
[C---:B------:R-:W-:Y:S01]  /*90c0*/  FMUL.FTZ R161, R8.reuse, R161 ;  /* 0x000000a108a17220 */ /* 0x040fe20000410000 */
[----:B------:R-:W-:Y:S01]  /*90d0*/  LOP3.LUT R13, R13, 0x1c0, RZ, 0xc0, !PT ;  /* 0x000001c00d0d7812 */ /* 0x000fe200078ec0ff */
[C---:B------:R-:W-:Y:S01]  /*90e0*/  FMUL.FTZ R36, R8.reuse, R36 ;  /* 0x0000002408247220 */ /* 0x040fe20000410000 */
[----:B------:R-:W-:Y:S01]  /*90f0*/  SHF.L.U32 R14, R15, 0x2, RZ ;  /* 0x000000020f0e7819 */ /* 0x000fe200000006ff */
[C---:B------:R-:W-:Y:S01]  /*9100*/  FMUL.FTZ R37, R8.reuse, R37 ;  /* 0x0000002508257220 */ /* 0x040fe20000410000 */
[----:B------:R-:W-:Y:S01]  /*9110*/  SHF.R.S32.HI R9, RZ, 0x5, R11 ;  /* 0x00000005ff097819 */ /* 0x000fe2000001140b */
[----:B--2---:R-:W-:Y:S01]  /*9120*/  FMUL.FTZ R163, R7, R163 ;  /* 0x000000a307a37220 */ /* 0x004fe20000410000 */
[----:B------:R-:W-:Y:S01]  /*9130*/  LOP3.LUT R17, R17, 0x1c0, RZ, 0xc0, !PT ;  /* 0x000001c011117812 */ /* 0x000fe200078ec0ff */
[----:B------:R-:W-:Y:S01]  /*9140*/  FMUL.FTZ R162, R7, R162 ;  /* 0x000000a207a27220 */ /* 0x000fe20000410000 */
[----:B------:R-:W-:Y:S01]  /*9150*/  LOP3.LUT R14, R13, 0x38, R14, 0xf8, !PT ;  /* 0x000000380d0e7812 */ /* 0x000fe200078ef80e */
[----:B------:R-:W-:Y:S01]  /*9160*/  FMUL.FTZ R39, R7, R39 ;  /* 0x0000002707277220 */ /* 0x000fe20000410000 */
[----:B------:R-:W-:Y:S01]  /*9170*/  LEA R12, R9, R12, 0x9 ;  /* 0x0000000c090c7211 */ /* 0x000fe200078e48ff */
[----:B------:R-:W-:Y:S01]  /*9180*/  FMUL.FTZ R38, R7, R38 ;  /* 0x0000002607267220 */ /* 0x000fe20000410000 */
[----:B------:R-:W-:Y:S01]  /*9190*/  LEA.HI R17, R17, R17, RZ, 0x1d ;  /* 0x0000001111117211 */ /* 0x000fe200078fe8ff */
[C---:B------:R-:W-:Y:S01]  /*91a0*/  FMUL.FTZ R40, R8.reuse, R40 ;  /* 0x0000002808287220 */ /* 0x040fe20000410000 */
[----:B------:R-:W-:Y:S01]  /*91b0*/  SHF.R.U32.HI R13, RZ, 0x3, R13 ;  /* 0x00000003ff0d7819 */ /* 0x000fe2000001160d */
[----:B------:R-:W-:Y:S01]  /*91c0*/  FMUL.FTZ R41, R8, R41 ;  /* 0x0000002908297220 */ /* 0x000fe20000410000 */
[----:B------:R-:W-:Y:S01]  /*91d0*/  LOP3.LUT R15, R15, 0xffffffe, RZ, 0xc0, !PT ;  /* 0x0ffffffe0f0f7812 */ /* 0x000fe200078ec0ff */
[C---:B------:R-:W-:Y:S01]  /*91e0*/  FMUL.FTZ R43, R7.reuse, R43 ;  /* 0x0000002b072b7220 */ /* 0x040fe20000410000 */
[----:B------:R-:W-:Y:S01]  /*91f0*/  LEA R12, R12, R17, 0x1 ;  /* 0x000000110c0c7211 */ /* 0x000fe200078e08ff */
[C---:B------:R-:W-:Y:S01]  /*9200*/  FMUL.FTZ R42, R7.reuse, R42 ;  /* 0x0000002a072a7220 */ /* 0x040fe20000410000 */
[----:B------:R-:W-:Y:S01]  /*9210*/  LOP3.LUT R13, R14, R13, RZ, 0x3c, !PT ;  /* 0x0000000d0e0d7212 */ /* 0x000fe200078e3cff */
[----:B------:R-:W-:Y:S01]  /*9220*/  FMUL.FTZ R44, R8, R44 ;  /* 0x0000002c082c7220 */ /* 0x000fe20000410000 */
[----:B------:R-:W-:Y:S01]  /*9230*/  IADD3 R14, R0, -R15, RZ ;  /* 0x8000000f000e7210 */ /* 0x000fe20007ffe0ff */
[----:B------:R-:W-:Y:S01]  /*9240*/  FMUL.FTZ R45, R8, R45 ;  /* 0x0000002d082d7220 */ /* 0x000fe20000410000 */
[----:B------:R-:W-:Y:S01]  /*9250*/  R2P PR, R6, 0x6 ;  /* 0x0000000606007804 */ /* 0x000fe20000000000 */
[C---:B------:R-:W-:Y:S01]  /*9260*/  FMUL.FTZ R47, R7.reuse, R47 ;  /* 0x0000002f072f7220 */ /* 0x040fe20000410000 */
[----:B------:R-:W-:Y:S01]  /*9270*/  LEA R6, R14, R13, 0x2 ;  /* 0x0000000d0e067211 */ /* 0x000fe200078e10ff */
[----:B------:R-:W-:Y:S01]  /*9280*/  FMUL.FTZ R46, R7, R46 ;  /* 0x0000002e072e7220 */ /* 0x000fe20000410000 */
[----:B------:R-:W-:Y:S01]  /*9290*/  MOV R13, 0x80 ;  /* 0x00000080000d7802 */ /* 0x000fe20000000f00 */
[C---:B------:R-:W-:Y:S01]  /*92a0*/  FMUL.FTZ R48, R8.reuse, R48 ;  /* 0x0000003008307220 */ /* 0x040fe20000410000 */
[----:B------:R-:W-:Y:S01]  /*92b0*/  STS.64 [R12.X4], R160 ;  /* 0x000000a00c007388 */ /* 0x000fe20000004a00 */
[C---:B------:R-:W-:Y:S01]  /*92c0*/  FMUL.FTZ R49, R8.reuse, R49 ;  /* 0x0000003108317220 */ /* 0x040fe20000410000 */
[----:B------:R-:W-:Y:S01]  /*92d0*/  SEL R16, R13, 0xffffff80, !P2 ;  /* 0xffffff800d107807 */ /* 0x000fe20005000000 */
[C---:B------:R-:W-:Y:S01]  /*92e0*/  FMUL.FTZ R51, R7.reuse, R51 ;  /* 0x0000003307337220 */ /* 0x040fe20000410000 */
[----:B------:R-:W-:Y:S01]  /*92f0*/  STS.64 [R12.X4+0x800], R162 ;  /* 0x000800a20c007388 */ /* 0x000fe20000004a00 */
[----:B------:R-:W-:Y:S01]  /*9300*/  FMUL.FTZ R50, R7, R50 ;  /* 0x0000003207327220 */ /* 0x000fe20000410000 */
[----:B------:R-:W-:Y:S01]  /*9310*/  LOP3.LUT R11, R11, 0xffffffe0, RZ, 0xc0, !PT ;  /* 0xffffffe00b0b7812 */ /* 0x000fe200078ec0ff */
[C---:B------:R-:W-:Y:S01]  /*9320*/  FMUL.FTZ R52, R8.reuse, R52 ;  /* 0x0000003408347220 */ /* 0x040fe20000410000 */
[----:B------:R-:W1:Y:S01]  /*9330*/  @P4 MUFU.LG2 R5, R5 ;  /* 0x0000000500054308 */ /* 0x000e620000000c00 */
[----:B------:R-:W-:Y:S01]  /*9340*/  FMUL.FTZ R53, R8, R53 ;  /* 0x0000003508357220 */ /* 0x000fe20000410000 */
[----:B------:R-:W-:Y:S01]  /*9350*/  IADD3 R11, -R11, R2, RZ ;  /* 0x000000020b0b7210 */ /* 0x000fe20007ffe1ff */
[----:B------:R-:W-:-:S02]  /*9360*/  FMUL.FTZ R55, R7, R55 ;  /* 0x0000003707377220 */ /* 0x000fc40000410000 */
[C---:B------:R-:W-:Y:S01]  /*9370*/  FMUL.FTZ R54, R7.reuse, R54 ;  /* 0x0000003607367220 */ /* 0x040fe20000410000 */
[----:B------:R-:W-:Y:S01]  /*9380*/  SHF.R.S32.HI R2, RZ, 0x1f, R11 ;  /* 0x0000001fff027819 */ /* 0x000fe2000001140b */
[C---:B------:R-:W-:Y:S01]  /*9390*/  FMUL.FTZ R56, R8.reuse, R56 ;  /* 0x0000003808387220 */ /* 0x040fe20000410000 */
[----:B------:R-:W2:Y:S01]  /*93a0*/  @P3 MUFU.LG2 R4, R4 ;  /* 0x0000000400043308 */ /* 0x000ea20000000c00 */
[----:B------:R-:W-:Y:S01]  /*93b0*/  FMUL.FTZ R57, R8, R57 ;  /* 0x0000003908397220 */ /* 0x000fe20000410000 */
[----:B------:R-:W-:Y:S01]  /*93c0*/  LEA.HI R2, R2, R11, RZ, 0x2 ;  /* 0x0000000b02027211 */ /* 0x000fe200078f10ff */
        /* <DEDUP_REMOVED lines=107> */
[C---:B------:R-:W-:Y:S02]  /*9a80*/  IADD3 R15, R7.reuse, -0x20, RZ ;  /* 0xffffffe0070f7810 */ /* 0x040fe40007ffe0ff */
[----:B------:R-:W-:-:S02]  /*9a90*/  @P0 IADD3 R15, R7, 0x20, RZ ;  /* 0x00000020070f0810 */ /* 0x000fc40007ffe0ff */
[C---:B------:R-:W-:Y:S02]  /*9aa0*/  IADD3 R14, R7.reuse, R8, RZ ;  /* 0x00000008070e7210 */ /* 0x040fe40007ffe0ff */
[-C--:B------:R-:W-:Y:S01]  /*9ab0*/  IADD3 R13, R8, R15.reuse, RZ ;  /* 0x0000000f080d7210 */ /* 0x080fe20007ffe0ff */
[----:B------:R-:W-:Y:S01]  /*9ac0*/  STS.64 [R15], R36 ;  /* 0x000000240f007388 */ /* 0x000fe20000000a00 */
[-C--:B------:R-:W-:Y:S02]  /*9ad0*/  IADD3 R17, R7, R16.reuse, RZ ;  /* 0x0000001007117210 */ /* 0x080fe40007ffe0ff */
        /* <DEDUP_REMOVED lines=55> */
[----:B------:R-:W1:Y:S04]  /*9e50*/  S2R R8, SR_CTAID.Z ;  /* 0x0000000000087919 */ /* 0x000e680000002700 */
[----:B------:R-:W2:Y:S04]  /*9e60*/  S2R R7, SR_CTAID.Y ;  /* 0x0000000000077919 */ /* 0x000ea80000002600 */
[----:B------:R-:W-:Y:S04]  /*9e70*/  STS.64 [R13+0xc000], R156 ;  /* 0x00c0009c0d007388 */ /* 0x000fe80000000a00 */
[----:B------:R-:W-:Y:S04]  /*9e80*/  STS.64 [R13+0xc800], R158 ;  /* 0x00c8009e0d007388 */ /* 0x000fe80000000a00 */
[----:B------:R3:W-:Y:S04]  /*9e90*/  STS.64 [R17+0xc000], R140 ;  /* 0x00c0008c11007388 */ /* 0x0007e80000000a00 */
[----:B------:R4:W-:Y:S04]  /*9ea0*/  STS.64 [R17+0xc800], R142 ;  /* 0x00c8008e11007388 */ /* 0x0009e80000000a00 */
[----:B------:R-:W-:Y:S04]  /*9eb0*/  STS.64 [R18+0xc000], R144 ;  /* 0x00c0009012007388 */ /* 0x000fe80000000a00 */
[----:B------:R-:W-:Y:S01]  /*9ec0*/  STS.64 [R18+0xc800], R146 ;  /* 0x00c8009212007388 */ /* 0x000fe20000000a00 */
[----:B--2---:R-:W-:-:S03]  /*9ed0*/  IMAD R7, R7, c[0x0][0x210], R238 ;  /* 0x0000840007077a24 */ /* 0x004fc600078e02ee */
[----:B------:R-:W-:Y:S04]  /*9ee0*/  STS.64 [R19+0xc000], R152 ;  /* 0x00c0009813007388 */ /* 0x000fe80000000a00 */
[----:B------:R-:W-:Y:S04]  /*9ef0*/  STS.64 [R19+0xc800], R154 ;  /* 0x00c8009a13007388 */ /* 0x000fe80000000a00 */
[----:B------:R-:W-:Y:S01]  /*9f00*/  STS.64 [R16+0xc000], R148 ;  /* 0x00c0009410007388 */ /* 0x000fe20000000a00 */
[----:B---3--:R-:W-:-:S03]  /*9f10*/  IADD3 R141, -R238, RZ, RZ ;  /* 0x000000ffee8d7210 */ /* 0x008fc60007ffe1ff */
[----:B------:R-:W2:Y:S01]  /*9f20*/  S2R R140, SR_CTAID.X ;  /* 0x00000000008c7919 */ /* 0x000ea20000002500 */
[----:B----4-:R-:W-:-:S03]  /*9f30*/  SHF.R.S32.HI R142, RZ, 0x1f, R9 ;  /* 0x0000001fff8e7819 */ /* 0x010fc60000011409 */
[----:B------:R-:W-:Y:S01]  /*9f40*/  STS.64 [R16+0xc800], R150 ;  /* 0x00c8009610007388 */ /* 0x000fe20000000a00 */
[----:B-1----:R-:W-:Y:S01]  /*9f50*/  IMAD R8, R141, c[0x0][0x1c0], R8 ;  /* 0x000070008d087a24 */ /* 0x002fe200078e0208 */
[----:B------:R-:W-:Y:S02]  /*9f60*/  LEA.HI R142, R142, R9, RZ, 0x2 ;  /* 0x000000098e8e7211 */ /* 0x000fe400078f10ff */
[----:B------:R-:W-:Y:S01]  /*9f70*/  BAR.SYNC.DEFER_BLOCKING 0x0 ;  /* 0x0000000000007b1d */ /* 0x000fe20000010000 */
[----:B------:R-:W-:Y:S01]  /*9f80*/  IMAD R7, R7, c[0x0][0x1c0], R8 ;  /* 0x0000700007077a24 */ /* 0x000fe200078e0208 */
[----:B------:R-:W-:Y:S01]  /*9f90*/  MOV R8, 0xff800000 ;  /* 0xff80000000087802 */ /* 0x000fe20000000f00 */
[----:B------:R-:W-:Y:S01]  /*9fa0*/  @P3 FFMA.FTZ R8, R3, c[0x0][0x238], R4 ;  /* 0x00008e0003083a23 */ /* 0x000fe20000010004 */
[----:B------:R-:W-:-:S04]  /*9fb0*/  LOP3.LUT R142, R142, 0xffffffc, RZ, 0xc0, !PT ;  /* 0x0ffffffc8e8e7812 */ /* 0x000fc800078ec0ff */
[----:B------:R-:W-:Y:S02]  /*9fc0*/  IADD3 R142, -R142, R9, RZ ;  /* 0x000000098e8e7210 */ /* 0x000fe40007ffe1ff */
[----:B------:R-:W-:-:S04]  /*9fd0*/  SHF.R.S32.HI R9, RZ, 0x2, R2 ;  /* 0x00000002ff097819 */ /* 0x000fc80000011402 */
[----:B------:R-:W-:Y:S02]  /*9fe0*/  LEA R142, R142, R9, 0x4 ;  /* 0x000000098e8e7211 */ /* 0x000fe400078e20ff */
[----:B--2---:R-:W-:-:S05]  /*9ff0*/  SHF.L.U32 R140, R140, 0x6, RZ ;  /* 0x000000068c8c7819 */ /* 0x004fca00000006ff */
[----:B------:R-:W-:Y:S01]  /*a000*/  IMAD R7, R7, c[0x0][0x214], R140 ;  /* 0x0000850007077a24 */ /* 0x000fe200078e028c */
        /* <DEDUP_REMOVED lines=35> */
[----:B--234-:R-:W-:Y:S02]  /*a240*/  IADD3 R140, R142, 0x8, RZ ;  /* 0x000000088e8c7810 */ /* 0x01cfe40007ffe0ff */
[----:B------:R-:W-:-:S02]  /*a250*/  SHF.R.S32.HI R4, RZ, 0x1f, R142 ;  /* 0x0000001fff047819 */ /* 0x000fc4000001148e */
[C---:B------:R-:W-:Y:S02]  /*a260*/  IADD3 R2, P0, R7.reuse, R142, RZ ;  /* 0x0000008e07027210 */ /* 0x040fe40007f1e0ff */
[-C--:B------:R-:W-:Y:S02]  /*a270*/  ISETP.GE.AND P2, PT, R142, R235.reuse, PT ;  /* 0x000000eb8e00720c */ /* 0x080fe40003f46270 */
[----:B------:R-:W-:Y:S02]  /*a280*/  ISETP.GE.AND P1, PT, R140, R235, PT ;  /* 0x000000eb8c00720c */ /* 0x000fe40003f26270 */
[----:B------:R-:W-:Y:S02]  /*a290*/  LEA.HI.X.SX32 R3, R7, R4, 0x1, P0 ;  /* 0x0000000407037211 */ /* 0x000fe400000f0eff */
[----:B------:R-:W-:-:S04]  /*a2a0*/  LEA R4, P0, R2, c[0x0][0x208], 0x2 ;  /* 0x0000820002047a11 */ /* 0x000fc800078010ff */
[----:B------:R-:W-:-:S05]  /*a2b0*/  LEA.HI.X R5, R2, c[0x0][0x20c], R3, 0x2, P0 ;  /* 0x0000830002057a11 */ /* 0x000fca00000f1403 */
[----:B------:R2:W-:Y:S04]  /*a2c0*/  @!P2 STG.E [R4.64], R6 ;  /* 0x000000060400a986 */ /* 0x0005e8000c10190c */
[----:B------:R2:W-:Y:S02]  /*a2d0*/  @!P1 STG.E [R4.64+0x20], R8 ;  /* 0x0000200804009986 */ /* 0x0005e4000c10190c */
.L_x_5135:
[----:B--234-:R-:W-:Y:S05]  /*a2e0*/  BSYNC B0 ;  /* 0x0000000000007941 */ /* 0x01cfea0003800000 */
.L_x_5134:
[----:B------:R-:W-:Y:S01]  /*a2f0*/  IMAD.SHL.U32 R4, R0, 0x4, RZ ;  /* 0x0000000400047824 */ /* 0x000fe200078e00ff */
[C---:B------:R-:W-:Y:S01]  /*a300*/  IADD3 R0, R10.reuse, 0x10, RZ ;  /* 0x000000100a007810 */ /* 0x040fe20007ffe0ff */
[----:B------:R-:W-:Y:S01]  /*a310*/  IMAD R7, R7, c[0x0][0x22c], RZ ;  /* 0x00008b0007077a24 */ /* 0x000fe200078e02ff */
[----:B------:R-:W-:Y:S02]  /*a320*/  IADD3 R2, R10, 0x8, RZ ;  /* 0x000000080a027810 */ /* 0x000fe40007ffe0ff */
[----:B------:R-:W-:Y:S02]  /*a330*/  SHF.R.S32.HI R5, RZ, 0x1f, R4 ;  /* 0x0000001fff057819 */ /* 0x000fe40000011404 */
[----:B------:R-:W-:-:S02]  /*a340*/  ISETP.GE.AND P4, PT, R0, R235, PT ;  /* 0x000000eb0000720c */ /* 0x000fc40003f86270 */
[C---:B------:R-:W-:Y:S01]  /*a350*/  IADD3 R0, R10.reuse, 0x30, RZ ;  /* 0x000000300a007810 */ /* 0x040fe20007ffe0ff */
[----:B------:R-:W-:Y:S01]  /*a360*/  IMAD.WIDE R4, R10, 0x100, R4 ;  /* 0x000001000a047825 */ /* 0x000fe200078e0204 */
[-C--:B------:R-:W-:Y:S02]  /*a370*/  ISETP.GE.AND P5, PT, R2, R235.reuse, PT ;  /* 0x000000eb0200720c */ /* 0x080fe40003fa6270 */
[C---:B------:R-:W-:Y:S02]  /*a380*/  ISETP.GE.AND P6, PT, R10.reuse, R235, PT ;  /* 0x000000eb0a00720c */ /* 0x040fe40003fc6270 */
[C---:B------:R-:W-:Y:S02]  /*a390*/  IADD3 R3, P0, R7.reuse, R4, RZ ;  /* 0x0000000407037210 */ /* 0x040fe40007f1e0ff */
[----:B------:R-:W-:Y:S02]  /*a3a0*/  IADD3 R6, R10, 0x18, RZ ;  /* 0x000000180a067810 */ /* 0x000fe40007ffe0ff */
[----:B------:R-:W-:-:S02]  /*a3b0*/  LEA.HI.X.SX32 R4, R7, R5, 0x1, P0 ;  /* 0x0000000507047211 */ /* 0x000fc400000f0eff */
[C---:B------:R-:W-:Y:S02]  /*a3c0*/  LEA R8, P0, R3.reuse, c[0x0][0x1d8], 0x2 ;  /* 0x0000760003087a11 */ /* 0x040fe400078010ff */
[----:B------:R-:W-:Y:S02]  /*a3d0*/  IADD3 R2, R10, 0x28, RZ ;  /* 0x000000280a027810 */ /* 0x000fe40007ffe0ff */
[----:B------:R-:W-:Y:S02]  /*a3e0*/  LEA.HI.X R9, R3, c[0x0][0x1dc], R4, 0x2, P0 ;  /* 0x0000770003097a11 */ /* 0x000fe400000f1404 */
[----:B------:R-:W-:Y:S02]  /*a3f0*/  ISETP.GE.AND P0, PT, R0, R235, PT ;  /* 0x000000eb0000720c */ /* 0x000fe40003f06270 */
[C---:B------:R-:W-:Y:S01]  /*a400*/  IADD3 R4, R10.reuse, 0x20, RZ ;  /* 0x000000200a047810 */ /* 0x040fe20007ffe0ff */
[----:B-1----:R1:W-:Y:S01]  /*a410*/  @!P6 STG.E.128 [R8.64+0x100], R100 ;  /* 0x000100640800e986 */ /* 0x0023e2000c101d0c */
[----:B------:R-:W-:-:S02]  /*a420*/  IADD3 R10, R10, 0x38, RZ ;  /* 0x000000380a0a7810 */ /* 0x000fc40007ffe0ff */
[-C--:B------:R-:W-:Y:S01]  /*a430*/  ISETP.GE.AND P3, PT, R6, R235.reuse, PT ;  /* 0x000000eb0600720c */ /* 0x080fe20003f66270 */
[----:B------:R1:W-:Y:S01]  /*a440*/  @!P6 STG.E.128 [R8.64+0x200], R68 ;  /* 0x000200440800e986 */ /* 0x0003e2000c101d0c */
[-C--:B------:R-:W-:Y:S02]  /*a450*/  ISETP.GE.AND P2, PT, R4, R235.reuse, PT ;  /* 0x000000eb0400720c */ /* 0x080fe40003f46270 */
[-C--:B------:R-:W-:Y:S01]  /*a460*/  ISETP.GE.AND P1, PT, R2, R235.reuse, PT ;  /* 0x000000eb0200720c */ /* 0x080fe20003f26270 */
[----:B------:R1:W-:Y:S04]  /*a470*/  @!P6 STG.E.128 [R8.64+0x300], R36 ;  /* 0x000300240800e986 */ /* 0x0003e8000c101d0c */
[----:B------:R1:W-:Y:S04]  /*a480*/  @!P0 STG.E.128 [R8.64+0xc000], R108 ;  /* 0x00c0006c08008986 */ /* 0x0003e8000c101d0c */
[----:B------:R1:W-:Y:S04]  /*a490*/  @!P0 STG.E.128 [R8.64+0xc100], R76 ;  /* 0x00c1004c08008986 */ /* 0x0003e8000c101d0c */
[----:B------:R1:W-:Y:S04]  /*a4a0*/  @!P0 STG.E.128 [R8.64+0xc200], R44 ;  /* 0x00c2002c08008986 */ /* 0x0003e8000c101d0c */
[----:B------:R1:W-:Y:S01]  /*a4b0*/  @!P0 STG.E.128 [R8.64+0xc300], R12 ;  /* 0x00c3000c08008986 */ /* 0x0003e2000c101d0c */
[----:B------:R-:W-:-:S03]  /*a4c0*/  ISETP.GE.AND P0, PT, R10, R235, PT ;  /* 0x000000eb0a00720c */ /* 0x000fc60003f06270 */
[----:B------:R1:W-:Y:S04]  /*a4d0*/  @!P5 STG.E.128 [R8.64+0x2000], R128 ;  /* 0x002000800800d986 */ /* 0x0003e8000c101d0c */
        /* <DEDUP_REMOVED lines=19> */
[----:B------:R1:W-:Y:S04]  /*a610*/  @!P6 STG.E.64 [R8.64], R132 ;  /* 0x000000840800e986 */ /* 0x0003e8000c101b0c */
[----:B------:R1:W-:Y:S01]  /*a620*/  @!P6 STG.E.64 [R8.64+0x8], R134 ;  /* 0x000008860800e986 */ /* 0x0003e2000c101b0c */
[----:B------:R-:W-:Y:S05]  /*a630*/  @P0 EXIT ;  /* 0x000000000000094d */ /* 0x000fea0003800000 */
[----:B------:R-:W-:Y:S04]  /*a640*/  STG.E.128 [R8.64+0xe000], R104 ;  /* 0x00e0006808007986 */ /* 0x000fe8000c101d0c */
[----:B------:R-:W-:Y:S04]  /*a650*/  STG.E.128 [R8.64+0xe100], R72 ;  /* 0x00e1004808007986 */ /* 0x000fe8000c101d0c */
[----:B------:R-:W-:Y:S04]  /*a660*/  STG.E.128 [R8.64+0xe200], R40 ;  /* 0x00e2002808007986 */ /* 0x000fe8000c101d0c */
[----:B------:R-:W-:Y:S01]  /*a670*/  STG.E.128 [R8.64+0xe300], R136 ;  /* 0x00e3008808007986 */ /* 0x000fe2000c101d0c */
[----:B------:R-:W-:Y:S05]  /*a680*/  EXIT ;  /* 0x000000000000794d */ /* 0x000fea0003800000 */
.L_x_5136:
        /* <DEDUP_REMOVED lines=15> */
.L_x_8958:


//--------------------- .text._ZN5flash24flash_fwd_splitkv_kernelI23Flash_fwd_kernel_traitsILi256ELi64ELi64ELi4ELb0ELb0EN7cutlass10bfloat16_tE19Flash_kernel_traitsILi256ELi64ELi64ELi4ES3_EELb0ELb0ELb0ELb0ELb1ELb1ELb1ELb0EEEvNS_16Flash_fwd_paramsE --------------------------
	.section	.text._ZN5flash24flash_fwd_splitkv_kernelI23Flash_fwd_kernel_traitsILi256ELi64ELi64ELi4ELb0ELb0EN7cutlass10bfloat16_tE19Flash_kernel_traitsILi256ELi64ELi64ELi4ES3_EELb0ELb0ELb0ELb0ELb1ELb1ELb1ELb0EEEvNS_16Flash_fwd_paramsE,"ax",@progbits
	.sectioninfo	@"SHI_REGISTERS=253"
	.align	128
        .global         _ZN5flash24flash_fwd_splitkv_kernelI23Flash_fwd_kernel_traitsILi256ELi64ELi64ELi4ELb0ELb0EN7cutlass10bfloat16_tE19Flash_kernel_traitsILi256ELi64ELi64ELi4ES3_EELb0ELb0ELb0ELb0ELb1ELb1ELb1ELb0EEEvNS_16Flash_fwd_paramsE
        .type           _ZN5flash24flash_fwd_splitkv_kernelI23Flash_fwd_kernel_traitsILi256ELi64ELi64ELi4ELb0ELb0EN7cutlass10bfloat16_tE19Flash_kernel_traitsILi256ELi64ELi64ELi4ES3_EELb0ELb0ELb0ELb0ELb1ELb1ELb1ELb0EEEvNS_16Flash_fwd_paramsE,@function
        .size           _ZN5flash24flash_fwd_splitkv_kernelI23Flash_fwd_kernel_traitsILi256ELi64ELi64ELi4ELb0ELb0EN7cutlass10bfloat16_tE19Flash_kernel_traitsILi256ELi64ELi64ELi4ES3_EELb0ELb0ELb0ELb0ELb1ELb1ELb1ELb0EEEvNS_16Flash_fwd_paramsE,(.L_x_8959 - _ZN5flash24flash_fwd_splitkv_kernelI23Flash_fwd_kernel_traitsILi256ELi64ELi64ELi4ELb0ELb0EN7cutlass10bfloat16_tE19Flash_kernel_traitsILi256ELi64ELi64ELi4ES3_EELb0ELb0ELb0ELb0ELb1ELb1ELb1ELb0EEEvNS_16Flash_fwd_paramsE)
        .other          _ZN5flash24flash_fwd_splitkv_kernelI23Flash_fwd_kernel_traitsILi256ELi64ELi64ELi4ELb0ELb0EN7cutlass10bfloat16_tE19Flash_kernel_traitsILi256ELi64ELi64ELi4ES3_EELb0ELb0ELb0ELb0ELb1ELb1ELb1ELb0EEEvNS_16Flash_fwd_paramsE,@"STO_CUDA_ENTRY STV_DEFAULT"
_ZN5flash24flash_fwd_splitkv_kernelI23Flash_fwd_kernel_traitsILi256ELi64ELi64ELi4ELb0ELb0EN7cutlass10bfloat16_tE19Flash_kernel_traitsILi256ELi64ELi64ELi4ES3_EELb0ELb0ELb0ELb0ELb1ELb1ELb1ELb0EEEvNS_16Flash_fwd_paramsE:
.text._ZN5flash24flash_fwd_splitkv_kernelI23Flash_fwd_kernel_traitsILi256ELi64ELi64ELi4ELb0ELb0EN7cutlass10bfloat16_tE19Flash_kernel_traitsILi256ELi64ELi64ELi4ES3_EELb0ELb0ELb0ELb0ELb1ELb1ELb1ELb0EEEvNS_16Flash_fwd_paramsE:
[----:B------:R-:W-:Y:S02]  /*0000*/  MOV R1, c[0x0][0x28] ;  /* 0x00000a0000017a02 */ /* 0x000fe40000000f00 */
[----:B------:R-:W1:Y:S01]  /*0010*/  I2F.U32.RP R4, c[0x0][0x1c0] ;  /* 0x0000700000047b06 */ /* 0x000e620000209000 */
[----:B------:R-:W2:Y:S01]  /*0020*/  S2R R3, SR_CTAID.Z ;  /* 0x0000000000037919 */ /* 0x000ea20000002700 */
[----:B------:R-:W3:Y:S01]  /*0030*/  LDC.U8 R2, c[0x0][0x312] ;  /* 0x0000c480ff027b82 */ /* 0x000ee20000000000 */
[----:B------:R-:W-:Y:S01]  /*0040*/  ISETP.NE.U32.AND P1, PT, RZ, c[0x0][0x1c0], PT ;  /* 0x00007000ff007a0c */ /* 0x000fe20003f25070 */
[----:B------:R-:W-:-:S04]  /*0050*/  ULDC.64 UR12, c[0x0][0x118] ;  /* 0x00004600000c7ab9 */ /* 0x000fc80000000a00 */
[----:B-1----:R-:W1:Y:S01]  /*0060*/  MUFU.RCP R4, R4 ;  /* 0x0000000400047308 */ /* 0x002e620000001000 */
[----:B---3--:R-:W-:Y:S02]  /*0070*/  ISETP.NE.AND P3, PT, R2, RZ, PT ;  /* 0x000000ff0200720c */ /* 0x008fe40003f65270 */
[----:B-1----:R-:W-:-:S05]  /*0080*/  IADD3 R4, R4, 0xffffffe, RZ ;  /* 0x0ffffffe04047810 */ /* 0x002fca0007ffe0ff */
[----:B------:R-:W1:Y:S02]  /*0090*/  F2I.FTZ.U32.TRUNC.NTZ R5, R4 ;  /* 0x0000000400057305 */ /* 0x000e64000021f000 */
[----:B-1----:R-:W-:Y:S02]  /*00a0*/  IMAD.MOV R0, RZ, RZ, -R5 ;  /* 0x000000ffff007224 */ /* 0x002fe400078e0a05 */
[----:B------:R-:W-:Y:S02]  /*00b0*/  IMAD.MOV.U32 R4, RZ, RZ, RZ ;  /* 0x000000ffff047224 */ /* 0x000fe400078e00ff */
[----:B------:R-:W-:-:S04]  /*00c0*/  IMAD R0, R0, c[0x0][0x1c0], RZ ;  /* 0x0000700000007a24 */ /* 0x000fc800078e02ff */
[----:B------:R-:W-:-:S04]  /*00d0*/  IMAD.HI.U32 R0, R5, R0, R4 ;  /* 0x0000000005007227 */ /* 0x000fc800078e0004 */
[----:B------:R-:W-:Y:S02]  /*00e0*/  IMAD.MOV.U32 R5, RZ, RZ, -0x1 ;  /* 0xffffffffff057424 */ /* 0x000fe400078e00ff */
[----:B--2---:R-:W-:-:S04]  /*00f0*/  IMAD.HI.U32 R238, R0, R3, RZ ;  /* 0x0000000300ee7227 */ /* 0x004fc800078e00ff */
[----:B------:R-:W-:-:S04]  /*0100*/  IMAD.MOV R0, RZ, RZ, -R238 ;  /* 0x000000ffff007224 */ /* 0x000fc800078e0aee */
[----:B------:R-:W-:-:S05]  /*0110*/  IMAD R0, R0, c[0x0][0x1c0], R3 ;  /* 0x0000700000007a24 */ /* 0x000fca00078e0203 */
[----:B------:R-:W-:-:S13]  /*0120*/  ISETP.GE.U32.AND P2, PT, R0, c[0x0][0x1c0], PT ;  /* 0x0000700000007a0c */ /* 0x000fda0003f46070 */
[----:B------:R-:W-:Y:S02]  /*0130*/  @P2 IADD3 R0, R0, -c[0x0][0x1c0], RZ ;  /* 0x8000700000002a10 */ /* 0x000fe40007ffe0ff */
[----:B------:R-:W-:Y:S02]  /*0140*/  @P2 IADD3 R238, R238, 0x1, RZ ;  /* 0x00000001eeee2810 */ /* 0x000fe40007ffe0ff */
[----:B------:R-:W-:Y:S01]  /*0150*/  ISETP.GE.U32.AND P0, PT, R0, c[0x0][0x1c0], PT ;  /* 0x0000700000007a0c */ /* 0x000fe20003f06070 */
[----:B------:R-:W-:Y:S01]  /*0160*/  IMAD.MOV.U32 R0, RZ, RZ, 0x4 ;  /* 0x00000004ff007424 */ /* 0x000fe200078e00ff */
[----:B------:R-:W-:-:S04]  /*0170*/  ISETP.NE.U32.AND P2, PT, RZ, c[0x0][0x240], PT ;  /* 0x00009000ff007a0c */ /* 0x000fc80003f45070 */
[----:B------:R-:W-:-:S07]  /*0180*/  ISETP.NE.AND.EX P2, PT, RZ, c[0x0][0x244], PT, P2 ;  /* 0x00009100ff007a0c */ /* 0x000fce0003f45320 */
[----:B------:R-:W-:Y:S02]  /*0190*/  @P0 IADD3 R238, R238, 0x1, RZ ;  /* 0x00000001eeee0810 */ /* 0x000fe40007ffe0ff */
[----:B------:R-:W-:Y:S02]  /*01a0*/  @!P1 LOP3.LUT R238, RZ, c[0x0][0x1c0], RZ, 0x33, !PT ;  /* 0x00007000ffee9a12 */ /* 0x000fe400078e33ff */
[----:B------:R-:W-:Y:S02]  /*01b0*/  ISETP.EQ.U32.AND P1, PT, RZ, c[0x0][0x248], PT ;  /* 0x00009200ff007a0c */ /* 0x000fe40003f22070 */
[----:B------:R-:W-:Y:S01]  /*01c0*/  ISETP.NE.U32.AND P0, PT, RZ, c[0x0][0x250], PT ;  /* 0x00009400ff007a0c */ /* 0x000fe20003f05070 */
[----:B------:R-:W-:Y:S01]  /*01d0*/  IMAD.WIDE R6, R238, R0, c[0x0][0x240] ;  /* 0x00009000ee067625 */ /* 0x000fe200078e0200 */
[----:B------:R-:W-:Y:S02]  /*01e0*/  ISETP.EQ.OR.EX P1, PT, RZ, c[0x0][0x24c], !P3, P1 ;  /* 0x00009300ff007a0c */ /* 0x000fe40005f22710 */
[----:B------:R-:W-:-:S02]  /*01f0*/  ISETP.NE.AND.EX P0, PT, RZ, c[0x0][0x254], PT, P0 ;  /* 0x00009500ff007a0c */ /* 0x000fc40003f05300 */
[----:B------:R1:W2:Y:S01]  /*0200*/  @P2 LDG.E R5, [R6.64] ;  /* 0x0000000c06052981 */ /* 0x0002a2000c1e1900 */
[----:B------:R-:W-:-:S03]  /*0210*/  IMAD.WIDE R10, R238, R0, c[0x0][0x248] ;  /* 0x00009200ee0a7625 */ /* 0x000fc600078e0200 */
[----:B------:R1:W2:Y:S07]  /*0220*/  @P2 LDG.E R9, [R6.64+0x4] ;  /* 0x0000040c06092981 */ /* 0x0002ae000c1e1900 */
[----:B------:R-:W-:Y:S01]  /*0230*/  @P0 IMAD.WIDE R12, R238, R0, c[0x0][0x250] ;  /* 0x00009400ee0c0625 */ /* 0x000fe200078e0200 */
[----:B------:R-:W3:Y:S04]  /*0240*/  S2R R32, SR_CTAID.X ;  /* 0x0000000000207919 */ /* 0x000ee80000002500 */
[----:B------:R4:W5:Y:S01]  /*0250*/  @P0 LDG.E R4, [R12.64] ;  /* 0x0000000c0c040981 */ /* 0x000962000c1e1900 */
[----:B-1----:R-:W-:-:S06]  /*0260*/  IMAD.MOV.U32 R7, RZ, RZ, -0x1 ;  /* 0xffffffffff077424 */ /* 0x002fcc00078e00ff */
[----:B------:R4:W5:Y:S01]  /*0270*/  @!P1 LDG.E R7, [R10.64] ;  /* 0x0000000c0a079981 */ /* 0x000962000c1e1900 */
[----:B------:R-:W-:-:S03]  /*0280*/  ISETP.NE.U32.AND P0, PT, RZ, c[0x0][0x248], PT ;  /* 0x00009200ff007a0c */ /* 0x000fc60003f05070 */
[----:B------:R-:W1:Y:S04]  /*0290*/  S2R R2, SR_CTAID.Y ;  /* 0x0000000000027919 */ /* 0x000e680000002600 */
[----:B------:R-:W1:Y:S01]  /*02a0*/  S2R R102, SR_TID.X ;  /* 0x0000000000667919 */ /* 0x000e620000002100 */
[----:B------:R-:W-:Y:S01]  /*02b0*/  ISETP.NE.AND.EX P0, PT, RZ, c[0x0][0x24c], PT, P0 ;  /* 0x00009300ff007a0c */ /* 0x000fe20003f05300 */
[----:B------:R-:W-:-:S04]  /*02c0*/  IMAD.MOV R16, RZ, RZ, -R238 ;  /* 0x000000ffff107224 */ /* 0x000fc800078e0aee */
[----:B------:R-:W-:Y:S02]  /*02d0*/  IMAD R16, R16, c[0x0][0x1c0], R3 ;  /* 0x0000700010107a24 */ /* 0x000fe400078e0203 */
[----:B--2---:R-:W-:Y:S02]  /*02e0*/  @P2 IMAD.IADD R9, R9, 0x1, -R5 ;  /* 0x0000000109092824 */ /* 0x004fe400078e0a05 */
[----:B------:R-:W-:-:S04]  /*02f0*/  @!P2 IMAD.MOV.U32 R9, RZ, RZ, c[0x0][0x214] ;  /* 0x00008500ff09a624 */ /* 0x000fc800078e00ff */
[----:B------:R-:W-:Y:S05]  /*0300*/  @!P0 BRA `(.L_x_5137) ;  /* 0x0000004000008947 */ /* 0x000fea0003800000 */
[----:B-1-34-:R-:W2:Y:S02]  /*0310*/  @P3 LDG.E R6, [R10.64+0x4] ;  /* 0x0000040c0a063981 */ /* 0x01aea4000c1e1900 */
[----:B--2--5:R-:W-:-:S06]  /*0320*/  @P3 IADD3 R6, R6, -R7, RZ ;  /* 0x8000000706063210 */ /* 0x024fcc0007ffe0ff */
[----:B------:R1:W5:Y:S01]  /*0330*/  @!P3 LDG.E R6, [R10.64] ;  /* 0x0000000c0a06b981 */ /* 0x000362000c1e1900 */
[----:B------:R-:W-:Y:S05]  /*0340*/  BRA `(.L_x_5138) ;  /* 0x0000001000007947 */ /* 0x000fea0003800000 */
.L_x_5137:
[----:B-1-34-:R-:W-:Y:S02]  /*0350*/  MOV R6, c[0x0][0x218] ;  /* 0x0000860000067a02 */ /* 0x01afe40000000f00 */
.L_x_5138:
        /* <DEDUP_REMOVED lines=24> */
[----:B-1----:R-:W-:-:S04]  /*04e0*/  IADD3 R12, R12, 0xffffffe, RZ ;  /* 0x0ffffffe0c0c7810 */ /* 0x002fc80007ffe0ff */
[----:B------:R-:W1:Y:S02]  /*04f0*/  F2I.FTZ.U32.TRUNC.NTZ R13, R12 ;  /* 0x0000000c000d7305 */ /* 0x000e64000021f000 */
[----:B-1----:R-:W-:Y:S02]  /*0500*/  IMAD.MOV R6, RZ, RZ, -R13 ;  /* 0x000000ffff067224 */ /* 0x002fe400078e0a0d */
[----:B------:R-:W-:Y:S02]  /*0510*/  IMAD.MOV.U32 R12, RZ, RZ, RZ ;  /* 0x000000ffff0c7224 */ /* 0x000fe400078e00ff */
[----:B------:R-:W-:-:S04]  /*0520*/  IMAD R6, R6, R8, RZ ;  /* 0x0000000806067224 */ /* 0x000fc800078e02ff */
[----:B------:R-:W-:-:S04]  /*0530*/  IMAD.HI.U32 R11, R13, R6, R12 ;  /* 0x000000060d0b7227 */ /* 0x000fc800078e000c */
[----:B------:R-:W-:-:S04]  /*0540*/  IMAD.MOV.U32 R6, RZ, RZ, R3 ;  /* 0x000000ffff067224 */ /* 0x000fc800078e0003 */
[----:B------:R-:W-:-:S04]  /*0550*/  IMAD.HI.U32 R11, R11, R6, RZ ;  /* 0x000000060b0b7227 */ /* 0x000fc800078e00ff */
[----:B------:R-:W-:-:S04]  /*0560*/  IMAD.MOV R3, RZ, RZ, -R11 ;  /* 0x000000ffff037224 */ /* 0x000fc800078e0a0b */
[----:B------:R-:W-:Y:S01]  /*0570*/  IMAD R3, R8, R3, R6 ;  /* 0x0000000308037224 */ /* 0x000fe200078e0206 */
[----:B------:R-:W-:-:S04]  /*0580*/  IADD3 R6, R101, 0x3f, RZ ;  /* 0x0000003f65067810 */ /* 0x000fc80007ffe0ff */
[----:B------:R-:W-:-:S13]  /*0590*/  ISETP.GT.U32.AND P1, PT, R8, R3, PT ;  /* 0x000000030800720c */ /* 0x000fda0003f24070 */
[----:B------:R-:W-:Y:S01]  /*05a0*/  @!P1 IMAD.IADD R3, R3, 0x1, -R8 ;  /* 0x0000000103039824 */ /* 0x000fe200078e0a08 */
[----:B------:R-:W-:Y:S02]  /*05b0*/  @!P1 IADD3 R11, R11, 0x1, RZ ;  /* 0x000000010b0b9810 */ /* 0x000fe40007ffe0ff */
[----:B------:R-:W-:Y:S02]  /*05c0*/  ISETP.NE.AND P1, PT, RZ, c[0x0][0x10], PT ;  /* 0x00000400ff007a0c */ /* 0x000fe40003f25270 */
[----:B------:R-:W-:Y:S02]  /*05d0*/  ISETP.GE.U32.AND P2, PT, R3, R8, PT ;  /* 0x000000080300720c */ /* 0x000fe40003f46070 */
[----:B------:R-:W-:-:S04]  /*05e0*/  SHF.R.S32.HI R3, RZ, 0x1f, R6 ;  /* 0x0000001fff037819 */ /* 0x000fc80000011406 */
[----:B------:R-:W-:-:S04]  /*05f0*/  LEA.HI R3, R3, R6, RZ, 0x6 ;  /* 0x0000000603037211 */ /* 0x000fc800078f30ff */
[----:B------:R-:W-:-:S03]  /*0600*/  SHF.R.S32.HI R3, RZ, 0x6, R3 ;  /* 0x00000006ff037819 */ /* 0x000fc60000011403 */
        /* <DEDUP_REMOVED lines=10> */
[----:B------:R-:W-:Y:S01]  /*06b0*/  LOP3.LUT P6, RZ, R102, 0xf, RZ, 0xc0, !PT ;  /* 0x0000000f66ff7812 */ /* 0x000fe200078cc0ff */
[----:B------:R-:W-:Y:S01]  /*06c0*/  IMAD.IADD R9, R9, 0x1, -R235 ;  /* 0x0000000109097824 */ /* 0x000fe200078e0aeb */
[----:B------:R-:W-:-:S04]  /*06d0*/  LEA.HI R0, R0, R102, RZ, 0x4 ;  /* 0x0000006600007211 */ /* 0x000fc800078f20ff */
[----:B------:R-:W-:Y:S02]  /*06e0*/  LOP3.LUT R3, R0, 0x3ffffff0, RZ, 0xc0, !PT ;  /* 0x3ffffff000037812 */ /* 0x000fe400078ec0ff */
[----:B------:R-:W-:-:S03]  /*06f0*/  SHF.R.S32.HI R0, RZ, 0x4, R0 ;  /* 0x00000004ff007819 */ /* 0x000fc60000011400 */
[----:B------:R-:W-:Y:S01]  /*0700*/  IMAD.IADD R6, R102, 0x1, -R3 ;  /* 0x0000000166067824 */ /* 0x000fe200078e0a03 */
[----:B------:R-:W-:Y:S01]  /*0710*/  IADD3 R5, R0, 0x8, RZ ;  /* 0x0000000800057810 */ /* 0x000fe20007ffe0ff */
[----:B------:R-:W-:Y:S01]  /*0720*/  IMAD R3, R2, c[0x0][0x1c0], R16 ;  /* 0x0000700002037a24 */ /* 0x000fe200078e0210 */
[-C--:B------:R-:W-:Y:S01]  /*0730*/  ISETP.GE.AND P3, PT, R0, R9.reuse, PT ;  /* 0x000000090000720c */ /* 0x080fe20003f66270 */
[----:B------:R-:W-:Y:S01]  /*0740*/  IMAD.SHL.U32 R6, R6, 0x4, RZ ;  /* 0x0000000406067824 */ /* 0x000fe200078e00ff */
[-C--:B------:R-:W-:Y:S01]  /*0750*/  ISETP.GE.AND P2, PT, R5, R9.reuse, PT ;  /* 0x000000090500720c */ /* 0x080fe20003f46270 */
[----:B------:R-:W-:Y:S01]  /*0760*/  IMAD R3, R3, c[0x0][0x214], R235 ;  /* 0x0000850003037a24 */ /* 0x000fe200078e02eb */
[----:B------:R-:W-:Y:S02]  /*0770*/  IADD3 R8, R0, 0x18, RZ ;  /* 0x0000001800087810 */ /* 0x000fe40007ffe0ff */
[----:B------:R-:W-:Y:S01]  /*0780*/  SHF.R.S32.HI R7, RZ, 0x1f, R6 ;  /* 0x0000001fff077819 */ /* 0x000fe20000011406 */
[----:B------:R-:W-:Y:S01]  /*0790*/  IMAD R4, R3, c[0x0][0x22c], RZ ;  /* 0x00008b0003047a24 */ /* 0x000fe200078e02ff */
[----:B------:R-:W-:-:S02]  /*07a0*/  ISETP.GE.OR P5, PT, R5, R9, P6 ;  /* 0x000000090500720c */ /* 0x000fc400037a6670 */
[C---:B------:R-:W-:Y:S01]  /*07b0*/  IADD3 R5, R0.reuse, 0x30, RZ ;  /* 0x0000003000057810 */ /* 0x040fe20007ffe0ff */
[----:B------:R-:W-:-:S05]  /*07c0*/  IMAD.WIDE R6, R0, 0x100, R6 ;  /* 0x0000010000067825 */ /* 0x000fca00078e0206 */
[----:B------:R-:W-:Y:S02]  /*07d0*/  IADD3 R2, P0, R4, R6, RZ ;  /* 0x0000000604027210 */ /* 0x000fe40007f1e0ff */
[----:B------:R-:W-:Y:S02]  /*07e0*/  IADD3 R6, R0, 0x10, RZ ;  /* 0x0000001000067810 */ /* 0x000fe40007ffe0ff */
[----:B------:R-:W-:Y:S02]  /*07f0*/  LEA.HI.X.SX32 R4, R4, R7, 0x1, P0 ;  /* 0x0000000704047211 */ /* 0x000fe400000f0eff */
[----:B------:R-:W-:Y:S02]  /*0800*/  LEA R10, P0, R2, c[0x0][0x1d8], 0x2 ;  /* 0x00007600020a7a11 */ /* 0x000fe400078010ff */
[----:B------:R-:W-:Y:S02]  /*0810*/  IADD3 R7, R0, 0x20, RZ ;  /* 0x0000002000077810 */ /* 0x000fe40007ffe0ff */
[----:B------:R-:W-:-:S02]  /*0820*/  LEA.HI.X R11, R2, c[0x0][0x1dc], R4, 0x2, P0 ;  /* 0x00007700020b7a11 */ /* 0x000fc400000f1404 */
[CC--:B------:R-:W-:Y:S02]  /*0830*/  ISETP.GE.AND P1, PT, R6.reuse, R9.reuse, PT ;  /* 0x000000090600720c */ /* 0x0c0fe40003f26270 */
[-C--:B------:R-:W-:Y:S01]  /*0840*/  ISETP.GE.OR P4, PT, R6, R9.reuse, P6 ;  /* 0x000000090600720c */ /* 0x080fe20003786670 */
[----:B------:R-:W-:Y:S01]  /*0850*/  @!P3 STG.E.128 [R10.64], RZ ;  /* 0x000000ff0a00b986 */ /* 0x000fe2000c101d0c */
[C---:B------:R-:W-:Y:S02]  /*0860*/  IADD3 R6, R0.reuse, 0x28, RZ ;  /* 0x0000002800067810 */ /* 0x040fe40007ffe0ff */
[C---:B------:R-:W-:Y:S01]  /*0870*/  IADD3 R4, R0.reuse, 0x38, RZ ;  /* 0x0000003800047810 */ /* 0x040fe20007ffe0ff */
[----:B------:R-:W-:Y:S01]  /*0880*/  @!P3 STG.E.128 [R10.64+0x100], RZ ;  /* 0x000100ff0a00b986 */ /* 0x000fe2000c101d0c */
[----:B------:R-:W-:Y:S02]  /*0890*/  SHF.R.S32.HI R2, RZ, 0x1f, R3 ;  /* 0x0000001fff027819 */ /* 0x000fe40000011403 */
[----:B------:R-:W-:Y:S01]  /*08a0*/  IADD3 R3, P0, R3, R0, RZ ;  /* 0x0000000003037210 */ /* 0x000fe20007f1e0ff */
[----:B------:R-:W-:Y:S03]  /*08b0*/  @!P3 STG.E.128 [R10.64+0x200], RZ ;  /* 0x000200ff0a00b986 */ /* 0x000fe6000c101d0c */
[----:B------:R-:W-:Y:S01]  /*08c0*/  LEA.HI.X.SX32 R2, R0, R2, 0x1, P0 ;  /* 0x0000000200027211 */ /* 0x000fe200000f0eff */
[----:B------:R-:W-:Y:S01]  /*08d0*/  @!P3 STG.E.128 [R10.64+0x300], RZ ;  /* 0x000300ff0a00b986 */ /* 0x000fe2000c101d0c */
[----:B------:R-:W-:-:S02]  /*08e0*/  ISETP.GE.AND P3, PT, R8, R9, PT ;  /* 0x000000090800720c */ /* 0x000fc40003f66270 */
[C---:B------:R-:W-:Y:S01]  /*08f0*/  LEA R12, P0, R3.reuse, c[0x0][0x208], 0x2 ;  /* 0x00008200030c7a11 */ /* 0x040fe200078010ff */
[----:B------:R-:W-:Y:S03]  /*0900*/  @!P2 STG.E.128 [R10.64+0x2000], RZ ;  /* 0x002000ff0a00a986 */ /* 0x000fe6000c101d0c */
[----:B------:R-:W-:Y:S01]  /*0910*/  LEA.HI.X R13, R3, c[0x0][0x20c], R2, 0x2, P0 ;  /* 0x00008300030d7a11 */ /* 0x000fe200000f1402 */
[----:B------:R-:W-:Y:S01]  /*0920*/  @!P2 STG.E.128 [R10.64+0x2100], RZ ;  /* 0x002100ff0a00a986 */ /* 0x000fe2000c101d0c */
[----:B------:R-:W-:Y:S01]  /*0930*/  @!P5 IMAD.MOV.U32 R2, RZ, RZ, -0x800000 ;  /* 0xff800000ff02d424 */ /* 0x000fe200078e00ff */
[-C--:B------:R-:W-:Y:S02]  /*0940*/  ISETP.GE.OR P0, PT, R5, R9.reuse, P6 ;  /* 0x000000090500720c */ /* 0x080fe40003706670 */
[----:B------:R-:W-:Y:S04]  /*0950*/  @!P2 STG.E.128 [R10.64+0x2200], RZ ;  /* 0x002200ff0a00a986 */ /* 0x000fe8000c101d0c */
[----:B------:R-:W-:Y:S01]  /*0960*/  @!P2 STG.E.128 [R10.64+0x2300], RZ ;  /* 0x002300ff0a00a986 */ /* 0x000fe2000c101d0c */
[----:B------:R-:W-:-:S03]  /*0970*/  ISETP.GE.AND P2, PT, R7, R9, PT ;  /* 0x000000090700720c */ /* 0x000fc60003f46270 */
[----:B------:R-:W-:Y:S04]  /*0980*/  @!P1 STG.E.128 [R10.64+0x4000], RZ ;  /* 0x004000ff0a009986 */ /* 0x000fe8000c101d0c */
[----:B------:R-:W-:Y:S04]  /*0990*/  @!P1 STG.E.128 [R10.64+0x4100], RZ ;  /* 0x004100ff0a009986 */ /* 0x000fe8000c101d0c */
        /* <DEDUP_REMOVED lines=17> */
[----:B------:R-:W-:-:S03]  /*0ab0*/  ISETP.GE.OR P1, PT, R7, R9, P6 ;  /* 0x000000090700720c */ /* 0x000fc60003726670 */
[----:B------:R-:W-:Y:S04]  /*0ac0*/  @!P3 STG.E.128 [R10.64+0xc000], RZ ;  /* 0x00c000ff0a00b986 */ /* 0x000fe8000c101d0c */
[----:B------:R-:W-:Y:S04]  /*0ad0*/  @!P3 STG.E.128 [R10.64+0xc100], RZ ;  /* 0x00c100ff0a00b986 */ /* 0x000fe8000c101d0c */
[----:B------:R-:W-:Y:S02]  /*0ae0*/  @!P3 STG.E.128 [R10.64+0xc200], RZ ;  /* 0x00c200ff0a00b986 */ /* 0x000fe4000c101d0c */
[----:B------:R-:W-:-:S02]  /*0af0*/  @!P1 IMAD.MOV.U32 R3, RZ, RZ, -0x800000 ;  /* 0xff800000ff039424 */ /* 0x000fc400078e00ff */
        /* <DEDUP_REMOVED lines=8> */
[----:B------:R1:W-:Y:S01]  /*0b80*/  @!P5 STG.E [R12.64+0x20], R2 ;  /* 0x000020020c00d986 */ /* 0x0003e2000c10190c */
[-C--:B------:R-:W-:Y:S01]  /*0b90*/  ISETP.GE.OR P5, PT, R0, R9.reuse, P6 ;  /* 0x000000090000720c */ /* 0x080fe200037a6670 */
[----:B------:R-:W-:Y:S01]  /*0ba0*/  @!P4 IMAD.MOV.U32 R0, RZ, RZ, -0x800000 ;  /* 0xff800000ff00c424 */ /* 0x000fe200078e00ff */
[----:B------:R-:W-:Y:S01]  /*0bb0*/  ISETP.GE.OR P6, PT, R4, R9, P6 ;  /* 0x000000090400720c */ /* 0x000fe200037c6670 */
[----:B------:R-:W-:Y:S04]  /*0bc0*/  @!P3 STG.E [R12.64+0x60], R5 ;  /* 0x000060050c00b986 */ /* 0x000fe8000c10190c */
[----:B------:R2:W-:Y:S04]  /*0bd0*/  @!P4 STG.E [R12.64+0x40], R0 ;  /* 0x000040000c00c986 */ /* 0x0005e8000c10190c */
[----:B------:R3:W-:Y:S02]  /*0be0*/  @!P1 STG.E [R12.64+0x80], R3 ;  /* 0x000080030c009986 */ /* 0x0007e4000c10190c */
[----:B------:R-:W-:-:S05]  /*0bf0*/  @!P5 IMAD.MOV.U32 R6, RZ, RZ, -0x800000 ;  /* 0xff800000ff06d424 */ /* 0x000fca00078e00ff */
[----:B------:R3:W-:Y:S01]  /*0c00*/  @!P5 STG.E [R12.64], R6 ;  /* 0x000000060c00d986 */ /* 0x0007e2000c10190c */
[----:B-1----:R-:W-:-:S05]  /*0c10*/  @!P2 IMAD.MOV.U32 R2, RZ, RZ, -0x800000 ;  /* 0xff800000ff02a424 */ /* 0x002fca00078e00ff */
[----:B------:R3:W-:Y:S01]  /*0c20*/  @!P2 STG.E [R12.64+0xa0], R2 ;  /* 0x0000a0020c00a986 */ /* 0x0007e2000c10190c */
[----:B--2---:R-:W-:-:S05]  /*0c30*/  @!P0 IMAD.MOV.U32 R0, RZ, RZ, -0x800000 ;  /* 0xff800000ff008424 */ /* 0x004fca00078e00ff */
[----:B------:R3:W-:Y:S01]  /*0c40*/  @!P0 STG.E [R12.64+0xc0], R0 ;  /* 0x0000c0000c008986 */ /* 0x0007e2000c10190c */
[----:B------:R-:W-:Y:S05]  /*0c50*/  @P6 EXIT ;  /* 0x000000000000694d */ /* 0x000fea0003800000 */
[----:B---3--:R-:W-:-:S05]  /*0c60*/  MOV R0, 0xff800000 ;  /* 0xff80000000007802 */ /* 0x008fca0000000f00 */
[----:B------:R-:W-:Y:S01]  /*0c70*/  STG.E [R12.64+0xe0], R0 ;  /* 0x0000e0000c007986 */ /* 0x000fe2000c10190c */
[----:B------:R-:W-:Y:S05]  /*0c80*/  EXIT ;  /* 0x000000000000794d */ /* 0x000fea0003800000 */
.L_x_5139:
[----:B------:R-:W-:Y:S01]  /*0c90*/  ISETP.NE.U32.AND P0, PT, RZ, c[0x0][0x2b8], PT ;  /* 0x0000ae00ff007a0c */ /* 0x000fe20003f05070 */
[----:B------:R-:W-:Y:S01]  /*0ca0*/  IMAD.MOV.U32 R3, RZ, RZ, R238 ;  /* 0x000000ffff037224 */ /* 0x000fe200078e00ee */
[----:B------:R-:W-:Y:S02]  /*0cb0*/  ISETP.NE.U32.AND P2, PT, RZ, c[0x0][0x2c0], PT ;  /* 0x0000b000ff007a0c */ /* 0x000fe40003f45070 */
[----:B------:R-:W-:Y:S02]  /*0cc0*/  ISETP.NE.AND.EX P0, PT, RZ, c[0x0][0x2bc], PT, P0 ;  /* 0x0000af00ff007a0c */ /* 0x000fe40003f05300 */
[----:B------:R-:W-:-:S11]  /*0cd0*/  ISETP.NE.AND.EX P2, PT, RZ, c[0x0][0x2c4], PT, P2 ;  /* 0x0000b100ff007a0c */ /* 0x000fd60003f45320 */
[----:B------:R-:W-:Y:S02]  /*0ce0*/  @P0 IMAD.WIDE R10, R238, R0, c[0x0][0x2b8] ;  /* 0x0000ae00ee0a0625 */ /* 0x000fe400078e0200 */
[----:B------:R-:W-:-:S03]  /*0cf0*/  @P2 SHF.R.S32.HI R0, RZ, 0x1f, R238 ;  /* 0x0000001fff002819 */ /* 0x000fc600000114ee */
[----:B------:R1:W5:Y:S01]  /*0d00*/  @P0 LDG.E R3, [R10.64] ;  /* 0x0000000c0a030981 */ /* 0x000362000c1e1900 */
[----:B------:R-:W-:Y:S01]  /*0d10*/  CS2R R240, SRZ ;  /* 0x0000000000f07805 */ /* 0x000fe2000001ff00 */
[----:B------:R-:W-:Y:S01]  /*0d20*/  @P2 IMAD R0, R0, c[0x0][0x2c8], RZ ;  /* 0x0000b20000002a24 */ /* 0x000fe200078e02ff */
[----:B------:R-:W-:Y:S02]  /*0d30*/  PLOP3.LUT P0, PT, PT, PT, PT, 0x8, 0x0 ;  /* 0x000000000000781c */ /* 0x000fe40003f0e170 */
[----:B------:R-:W-:Y:S01]  /*0d40*/  IABS R94, c[0x0][0x2d0] ;  /* 0x0000b400005e7a13 */ /* 0x000fe20000000000 */
[C---:B------:R-:W-:Y:S02]  /*0d50*/  @P2 IMAD R0, R238.reuse, c[0x0][0x2cc], R0 ;  /* 0x0000b300ee002a24 */ /* 0x040fe400078e0200 */
[----:B-1----:R-:W-:-:S04]  /*0d60*/  @P2 IMAD.WIDE.U32 R10, R238, c[0x0][0x2c8], RZ ;  /* 0x0000b200ee0a2a25 */ /* 0x002fc800078e00ff */
[----:B------:R-:W-:Y:S01]  /*0d70*/  @P2 IMAD.IADD R0, R11, 0x1, R0 ;  /* 0x000000010b002824 */ /* 0x000fe200078e0200 */
[----:B------:R-:W-:-:S04]  /*0d80*/  @P2 LEA R240, P1, R10, c[0x0][0x2c0], 0x2 ;  /* 0x0000b0000af02a11 */ /* 0x000fc800078210ff */
[----:B------:R-:W-:-:S04]  /*0d90*/  @P2 SHF.L.U64.HI R0, R10, 0x2, R0 ;  /* 0x000000020a002819 */ /* 0x000fc80000010200 */
[----:B------:R-:W-:Y:S02]  /*0da0*/  @P2 IADD3.X R241, R0, c[0x0][0x2c4], RZ, P1, !PT ;  /* 0x0000b10000f12a10 */ /* 0x000fe40000ffe4ff */
[----:B------:R-:W-:-:S04]  /*0db0*/  @P2 ISETP.NE.U32.AND P1, PT, R240, RZ, PT ;  /* 0x000000fff000220c */ /* 0x000fc80003f25070 */
[----:B------:R-:W-:-:S13]  /*0dc0*/  @P2 ISETP.NE.AND.EX P0, PT, R241, RZ, PT, P1 ;  /* 0x000000fff100220c */ /* 0x000fda0003f05310 */
[----:B------:R-:W-:Y:S05]  /*0dd0*/  @!P0 BRA `(.L_x_5140) ;  /* 0x000004a000008947 */ /* 0x000fea0003800000 */
[----:B------:R-:W1:Y:S01]  /*0de0*/  I2F.RP R6, R94 ;  /* 0x0000005e00067306 */ /* 0x000e620000209400 */
[----:B------:R-:W-:-:S04]  /*0df0*/  LEA R14, R165, 0xffffffc0, 0x6 ;  /* 0xffffffc0a50e7811 */ /* 0x000fc800078e30ff */
[----:B------:R-:W-:-:S03]  /*0e00*/  IABS R0, R14 ;  /* 0x0000000e00007213 */ /* 0x000fc60000000000 */
[----:B-1----:R-:W1:Y:S02]  /*0e10*/  MUFU.RCP R6, R6 ;  /* 0x0000000600067308 */ /* 0x002e640000001000 */
[----:B-1----:R-:W-:-:S06]  /*0e20*/  IADD3 R6, R6, 0xffffffe, RZ ;  /* 0x0ffffffe06067810 */ /* 0x002fcc0007ffe0ff */
[----:B------:R-:W1:Y:S02]  /*0e30*/  F2I.FTZ.U32.TRUNC.NTZ R7, R6 ;  /* 0x0000000600077305 */ /* 0x000e64000021f000 */
[----:B-1----:R-:W-:Y:S02]  /*0e40*/  IMAD.MOV R2, RZ, RZ, -R7 ;  /* 0x000000ffff027224 */ /* 0x002fe400078e0a07 */
[----:B------:R-:W-:Y:S02]  /*0e50*/  IMAD.MOV.U32 R6, RZ, RZ, RZ ;  /* 0x000000ffff067224 */ /* 0x000fe400078e00ff */
[----:B------:R-:W-:-:S04]  /*0e60*/  IMAD R2, R2, R94, RZ ;  /* 0x0000005e02027224 */ /* 0x000fc800078e02ff */
[----:B-----5:R-:W-:Y:S01]  /*0e70*/  IMAD.HI.U32 R3, R7, R2, R6 ;  /* 0x0000000207037227 */ /* 0x020fe200078e0006 */
        /* <DEDUP_REMOVED lines=17> */
[----:B------:R-:W-:Y:S02]  /*0f90*/  IABS R0, c[0x0][0x1c8] ;  /* 0x0000720000007a13 */ /* 0x000fe40000000000 */
[----:B------:R-:W-:Y:S02]  /*0fa0*/  IADD3 R2, -R2, RZ, RZ ;  /* 0x000000ff02027210 */ /* 0x000fe40007ffe1ff */
[----:B------:R-:W1:Y:S03]  /*0fb0*/  I2F.RP R6, R0 ;  /* 0x0000000000067306 */ /* 0x000e660000209400 */
[----:B------:R-:W-:-:S05]  /*0fc0*/  IMAD R14, R2, c[0x0][0x2d0], R14 ;  /* 0x0000b400020e7a24 */ /* 0x000fca00078e020e */
[----:B------:R-:W-:Y:S01]  /*0fd0*/  SHF.R.S32.HI R2, RZ, 0x1f, R14 ;  /* 0x0000001fff027819 */ /* 0x000fe2000001140e */
        /* <DEDUP_REMOVED lines=16> */
[----:B------:R-:W-:-:S04]  /*10e0*/  LOP3.LUT R0, R16, c[0x0][0x1c8], RZ, 0x3c, !PT ;  /* 0x0000720010007a12 */ /* 0x000fc800078e3cff */
[----:B------:R-:W-:Y:S01]  /*10f0*/  ISETP.GE.AND P1, PT, R0, RZ, PT ;  /* 0x000000ff0000720c */ /* 0x000fe20003f26270 */
[----:B------:R-:W-:-:S04]  /*1100*/  IMAD R0, R2, c[0x0][0x198], RZ ;  /* 0x0000660002007a24 */ /* 0x000fc800078e02ff */
[----:B------:R-:W-:Y:S02]  /*1110*/  IMAD R0, R14, c[0x0][0x19c], R0 ;  /* 0x000067000e007a24 */ /* 0x000fe400078e0200 */
[----:B------:R-:W-:Y:S02]  /*1120*/  @P2 IADD3 R12, R12, 0x1, RZ ;  /* 0x000000010c0c2810 */ /* 0x000fe40007ffe0ff */
[----:B------:R-:W-:-:S04]  /*1130*/  ISETP.NE.AND P2, PT, RZ, c[0x0][0x1c8], PT ;  /* 0x00007200ff007a0c */ /* 0x000fc80003f45270 */
[----:B------:R-:W-:-:S09]  /*1140*/  @!P1 IMAD.MOV R12, RZ, RZ, -R12 ;  /* 0x000000ffff0c9224 */ /* 0x000fd200078e0a0c */
        /* <DEDUP_REMOVED lines=10> */
[----:B------:R-:W-:Y:S02]  /*11f0*/  IMAD.IADD R7, R11, 0x1, R7 ;  /* 0x000000010b077824 */ /* 0x000fe400078e0207 */
[----:B------:R-:W-:Y:S01]  /*1200*/  IMAD.WIDE.U32 R96, R14, c[0x0][0x198], R18 ;  /* 0x000066000e607a25 */ /* 0x000fe200078e0012 */
[----:B------:R-:W-:-:S03]  /*1210*/  MOV R18, R10 ;  /* 0x0000000a00127202 */ /* 0x000fc60000000f00 */
[----:B------:R-:W-:Y:S02]  /*1220*/  IMAD.IADD R97, R97, 0x1, R0 ;  /* 0x0000000161617824 */ /* 0x000fe400078e0200 */
[----:B------:R-:W-:Y:S02]  /*1230*/  IMAD R0, R30, c[0x0][0x1b0], RZ ;  /* 0x00006c001e007a24 */ /* 0x000fe400078e02ff */
[----:B------:R-:W-:-:S04]  /*1240*/  IMAD.WIDE.U32 R96, R12, c[0x0][0x1b0], R96 ;  /* 0x00006c000c607a25 */ /* 0x000fc800078e0060 */
[----:B------:R-:W-:-:S05]  /*1250*/  IMAD R0, R12, c[0x0][0x1b4], R0 ;  /* 0x00006d000c007a24 */ /* 0x000fca00078e0200 */
[----:B------:R-:W-:Y:S01]  /*1260*/  IADD3 R0, R97, R0, RZ ;  /* 0x0000000061007210 */ /* 0x000fe20007ffe0ff */
[----:B------:R-:W-:Y:S05]  /*1270*/  BRA `(.L_x_5141) ;  /* 0x0000046000007947 */ /* 0x000fea0003800000 */
.L_x_5140:
[----:B------:R-:W-:-:S13]  /*1280*/  ISETP.NE.AND P4, PT, R7, -0x1, PT ;  /* 0xffffffff0700780c */ /* 0x000fda0003f85270 */
        /* <DEDUP_REMOVED lines=16> */
.L_x_5142:
[----:B------:R-:W-:Y:S01]  /*1390*/  IABS R10, c[0x0][0x1c8] ;  /* 0x00007200000a7a13 */ /* 0x000fe20000000000 */
[----:B------:R-:W-:Y:S01]  /*13a0*/  IMAD.MOV.U32 R11, RZ, RZ, R6 ;  /* 0x000000ffff0b7224 */ /* 0x000fe200078e0006 */
        /* <DEDUP_REMOVED lines=8> */
[----:B-1----:R-:W-:Y:S02]  /*1430*/  IMAD.MOV R0, RZ, RZ, -R13 ;  /* 0x000000ffff007224 */ /* 0x002fe400078e0a0d */
[----:B------:R-:W-:Y:S02]  /*1440*/  IMAD.MOV.U32 R12, RZ, RZ, RZ ;  /* 0x000000ffff0c7224 */ /* 0x000fe400078e00ff */
[----:B------:R-:W-:Y:S01]  /*1450*/  IMAD R2, R0, R10, RZ ;  /* 0x0000000a00027224 */ /* 0x000fe200078e02ff */
[----:B------:R-:W-:-:S03]  /*1460*/  IABS R0, R16 ;  /* 0x0000001000007213 */ /* 0x000fc60000000000 */
[----:B------:R-:W-:Y:S01]  /*1470*/  IMAD.HI.U32 R12, R13, R2, R12 ;  /* 0x000000020d0c7227 */ /* 0x000fe200078e000c */
[----:B------:R-:W-:-:S05]  /*1480*/  MOV R2, R0 ;  /* 0x0000000000027202 */ /* 0x000fca0000000f00 */
[----:B------:R-:W-:-:S04]  /*1490*/  IMAD.HI.U32 R12, R12, R2, RZ ;  /* 0x000000020c0c7227 */ /* 0x000fc800078e00ff */
[----:B------:R-:W-:-:S04]  /*14a0*/  IMAD.MOV R0, RZ, RZ, -R12 ;  /* 0x000000ffff007224 */ /* 0x000fc800078e0a0c */
[----:B------:R-:W-:Y:S01]  /*14b0*/  IMAD R0, R10, R0, R2 ;  /* 0x000000000a007224 */ /* 0x000fe200078e0202 */
[----:B------:R-:W-:-:S04]  /*14c0*/  SHF.R.S32.HI R2, RZ, 0x1f, R14 ;  /* 0x0000001fff027819 */ /* 0x000fc8000001140e */
[----:B------:R-:W-:-:S13]  /*14d0*/  ISETP.GT.U32.AND P1, PT, R10, R0, PT ;  /* 0x000000000a00720c */ /* 0x000fda0003f24070 */
[-C--:B------:R-:W-:Y:S02]  /*14e0*/  @!P1 IADD3 R0, R0, -R10.reuse, RZ ;  /* 0x8000000a00009210 */ /* 0x080fe40007ffe0ff */
[----:B------:R-:W-:Y:S02]  /*14f0*/  @!P1 IADD3 R12, R12, 0x1, RZ ;  /* 0x000000010c0c9810 */ /* 0x000fe40007ffe0ff */
[----:B------:R-:W-:Y:S02]  /*1500*/  ISETP.GE.U32.AND P3, PT, R0, R10, PT ;  /* 0x0000000a0000720c */ /* 0x000fe40003f66070 */
[----:B------:R-:W-:Y:S02]  /*1510*/  LOP3.LUT R0, R16, c[0x0][0x1c8], RZ, 0x3c, !PT ;  /* 0x0000720010007a12 */ /* 0x000fe400078e3cff */
[----:B------:R-:W-:Y:S02]  /*1520*/  ISETP.NE.AND P1, PT, RZ, c[0x0][0x1c8], PT ;  /* 0x00007200ff007a0c */ /* 0x000fe40003f25270 */
[----:B------:R-:W-:Y:S01]  /*1530*/  ISETP.GE.AND P2, PT, R0, RZ, PT ;  /* 0x000000ff0000720c */ /* 0x000fe20003f46270 */
[----:B------:R-:W-:Y:S01]  /*1540*/  IMAD R0, R2, c[0x0][0x198], RZ ;  /* 0x0000660002007a24 */ /* 0x000fe200078e02ff */
[----:B------:R-:W-:-:S03]  /*1550*/  MOV R10, R8 ;  /* 0x00000008000a7202 */ /* 0x000fc60000000f00 */
[----:B------:R-:W-:Y:S02]  /*1560*/  IMAD R0, R14, c[0x0][0x19c], R0 ;  /* 0x000067000e007a24 */ /* 0x000fe400078e0200 */
[----:B------:R-:W-:Y:S01]  /*1570*/  @P3 IADD3 R12, R12, 0x1, RZ ;  /* 0x000000010c0c3810 */ /* 0x000fe20007ffe0ff */
[----:B------:R-:W-:-:S04]  /*1580*/  IMAD.WIDE.U32 R10, R14, c[0x0][0x198], R10 ;  /* 0x000066000e0a7a25 */ /* 0x000fc800078e000a */
[----:B------:R-:W-:Y:S02]  /*1590*/  IMAD.IADD R11, R11, 0x1, R0 ;  /* 0x000000010b0b7824 */ /* 0x000fe400078e0200 */
[----:B------:R-:W-:Y:S01]  /*15a0*/  @!P2 IMAD.MOV R12, RZ, RZ, -R12 ;  /* 0x000000ffff0ca224 */ /* 0x000fe200078e0a0c */
        /* <DEDUP_REMOVED lines=19> */
.L_x_5141:
[----:B------:R-:W-:Y:S01]  /*16e0*/  ISETP.NE.AND P1, PT, R5, -0x1, PT ;  /* 0xffffffff0500780c */ /* 0x000fe20003f25270 */
[----:B------:R-:W-:Y:S01]  /*16f0*/  IMAD.IADD R235, R9, 0x1, -R235 ;  /* 0x0000000109eb7824 */ /* 0x000fe200078e0aeb */
[----:B------:R-:W-:Y:S01]  /*1700*/  SHF.R.S32.HI R4, RZ, 0x1f, R102 ;  /* 0x0000001fff047819 */ /* 0x000fe20000011466 */
[----:B------:R-:W-:Y:S01]  /*1710*/  IMAD R30, R30, c[0x0][0x1b8], RZ ;  /* 0x00006e001e1e7a24 */ /* 0x000fe200078e02ff */
[----:B------:R-:W-:Y:S01]  /*1720*/  SHF.R.S32.HI R24, RZ, 0x1f, R16 ;  /* 0x0000001fff187819 */ /* 0x000fe20000011410 */
[----:B------:R-:W-:Y:S01]  /*1730*/  IMAD.MOV.U32 R93, RZ, RZ, c[0x0][0x198] ;  /* 0x00006600ff5d7624 */ /* 0x000fe200078e00ff */
[----:B------:R-:W-:Y:S01]  /*1740*/  LEA.HI R8, R4, R102, RZ, 0x3 ;  /* 0x0000006604087211 */ /* 0x000fe200078f18ff */
[----:B------:R-:W-:Y:S01]  /*1750*/  IMAD R30, R12, c[0x0][0x1bc], R30 ;  /* 0x00006f000c1e7a24 */ /* 0x000fe200078e021e */
[----:B------:R-:W-:Y:S01]  /*1760*/  IADD3 R166, R165, -0x1, RZ ;  /* 0xffffffffa5a67810 */ /* 0x000fe20007ffe0ff */
[----:B------:R-:W-:Y:S01]  /*1770*/  IMAD R24, R24, c[0x0][0x1a8], RZ ;  /* 0x00006a0018187a24 */ /* 0x000fe200078e02ff */
[----:B-----5:R-:W-:-:S02]  /*1780*/  LOP3.LUT R3, R8, 0xfffffff8, RZ, 0xc0, !PT ;  /* 0xfffffff808037812 */ /* 0x020fc400078ec0ff */
[----:B------:R-:W-:Y:S01]  /*1790*/  SHF.R.S32.HI R8, RZ, 0x3, R8 ;  /* 0x00000003ff087819 */ /* 0x000fe20000011408 */
[C---:B------:R-:W-:Y:S01]  /*17a0*/  @P1 IMAD.WIDE.U32 R20, R5.reuse, c[0x0][0x190], RZ ;  /* 0x0000640005141a25 */ /* 0x040fe200078e00ff */
[----:B------:R-:W-:Y:S02]  /*17b0*/  @!P1 SHF.R.S32.HI R10, RZ, 0x1f, R238 ;  /* 0x0000001fff0a9819 */ /* 0x000fe400000114ee */
[----:B------:R-:W-:Y:S01]  /*17c0*/  SHF.R.S32.HI R9, RZ, 0x1f, R8 ;  /* 0x0000001fff097819 */ /* 0x000fe20000011408 */
[----:B------:R-:W-:Y:S01]  /*17d0*/  @P1 IMAD R5, R5, c[0x0][0x194], R21 ;  /* 0x0000650005051a24 */ /* 0x000fe200078e0215 */
[----:B------:R-:W-:Y:S01]  /*17e0*/  IADD3 R14, P3, R8, R14, RZ ;  /* 0x0000000e080e7210 */ /* 0x000fe20007f7e0ff */
[----:B------:R-:W-:Y:S02]  /*17f0*/  @!P1 IMAD R10, R10, c[0x0][0x178], RZ ;  /* 0x00005e000a0a9a24 */ /* 0x000fe400078e02ff */
[----:B------:R-:W-:Y:S02]  /*1800*/  @P1 IMAD.MOV.U32 R6, RZ, RZ, R20 ;  /* 0x000000ffff061224 */ /* 0x000fe400078e0014 */
[----:B------:R-:W-:-:S02]  /*1810*/  IMAD.IADD R3, R102, 0x1, -R3 ;  /* 0x0000000166037824 */ /* 0x000fc400078e0a03 */
[----:B------:R-:W-:-:S04]  /*1820*/  @!P1 IMAD.WIDE.U32 R20, R238, c[0x0][0x178], RZ ;  /* 0x00005e00ee149a25 */ /* 0x000fc800078e00ff */
[----:B------:R-:W-:Y:S02]  /*1830*/  @!P1 IMAD R10, R238, c[0x0][0x17c], R10 ;  /* 0x00005f00ee0a9a24 */ /* 0x000fe400078e020a */
[----:B------:R-:W-:Y:S02]  /*1840*/  IMAD.SHL.U32 R11, R3, 0x8, RZ ;  /* 0x00000008030b7824 */ /* 0x000fe400078e00ff */
[----:B------:R-:W-:Y:S02]  /*1850*/  @!P1 IMAD.MOV.U32 R6, RZ, RZ, R20 ;  /* 0x000000ffff069224 */ /* 0x000fe400078e0014 */
[----:B------:R-:W-:Y:S01]  /*1860*/  @!P1 IMAD.IADD R5, R21, 0x1, R10 ;  /* 0x0000000115059824 */ /* 0x000fe200078e020a */
[C---:B------:R-:W-:Y:S01]  /*1870*/  IADD3 R18, P2, R11.reuse, R18, RZ ;  /* 0x000000120b127210 */ /* 0x040fe20007f5e0ff */
[----:B------:R-:W-:Y:S01]  /*1880*/  IMAD R24, R16, c[0x0][0x1ac], R24 ;  /* 0x00006b0010187a24 */ /* 0x000fe200078e0218 */
[----:B------:R-:W-:Y:S01]  /*1890*/  SHF.R.S32.HI R10, RZ, 0x1f, R11 ;  /* 0x0000001fff0a7819 */ /* 0x000fe2000001140b */
[----:B------:R-:W-:Y:S01]  /*18a0*/  IMAD.WIDE R32, R32, 0x40, R8 ;  /* 0x0000004020207825 */ /* 0x000fe200078e0208 */
[----:B------:R-:W-:-:S02]  /*18b0*/  IADD3 R6, P1, R11, R6, RZ ;  /* 0x000000060b067210 */ /* 0x000fc40007f3e0ff */
[----:B------:R-:W-:Y:S01]  /*18c0*/  IADD3 R96, P5, R11, R96, RZ ;  /* 0x000000600b607210 */ /* 0x000fe20007fbe0ff */
[C---:B------:R-:W-:Y:S02]  /*18d0*/  IMAD.X R19, R10.reuse, 0x1, R7, P2 ;  /* 0x000000010a137824 */ /* 0x040fe400010e0607 */
[----:B------:R-:W-:Y:S01]  /*18e0*/  IMAD.X R7, R10, 0x1, R5, P1 ;  /* 0x000000010a077824 */ /* 0x000fe200008e0605 */
[C---:B------:R-:W-:Y:S01]  /*18f0*/  IADD3 R5, R8.reuse, 0x30, RZ ;  /* 0x0000003008057810 */ /* 0x040fe20007ffe0ff */
[C---:B------:R-:W-:Y:S01]  /*1900*/  IMAD.SHL.U32 R237, R8.reuse, 0x40, RZ ;  /* 0x0000004008ed7824 */ /* 0x040fe200078e00ff */
[-C--:B------:R-:W-:Y:S01]  /*1910*/  ISETP.GE.AND P1, PT, R8, R235.reuse, PT ;  /* 0x000000eb0800720c */ /* 0x080fe20003f26270 */
[----:B------:R-:W-:Y:S01]  /*1920*/  IMAD.WIDE.U32 R16, R16, c[0x0][0x1a8], R6 ;  /* 0x00006a0010107a25 */ /* 0x000fe200078e0006 */
[C---:B------:R-:W-:Y:S02]  /*1930*/  IADD3 R7, R8.reuse, 0x10, RZ ;  /* 0x0000001008077810 */ /* 0x040fe40007ffe0ff */
[----:B------:R-:W-:Y:S01]  /*1940*/  IADD3 R6, R8, 0x20, RZ ;  /* 0x0000002008067810 */ /* 0x000fe20007ffe0ff */
[----:B------:R-:W-:Y:S01]  /*1950*/  IMAD.WIDE.U32 R12, R12, c[0x0][0x1b8], R18 ;  /* 0x00006e000c0c7a25 */ /* 0x000fe200078e0012 */
[----:B------:R-:W-:-:S02]  /*1960*/  ISETP.GE.AND P2, PT, R7, R235, PT ;  /* 0x000000eb0700720c */ /* 0x000fc40003f46270 */
[-C--:B------:R-:W-:Y:S01]  /*1970*/  ISETP.GE.AND P4, PT, R5, R235.reuse, PT ;  /* 0x000000eb0500720c */ /* 0x080fe20003f86270 */
[----:B------:R-:W-:Y:S01]  /*1980*/  IMAD.X R2, R9, 0x1, R2, P3 ;  /* 0x0000000109027824 */ /* 0x000fe200018e0602 */
[----:B------:R-:W-:Y:S01]  /*1990*/  ISETP.GE.AND P6, PT, R6, R235, PT ;  /* 0x000000eb0600720c */ /* 0x000fe20003fc6270 */
[----:B------:R-:W-:Y:S01]  /*19a0*/  IMAD.IADD R31, R13, 0x1, R30 ;  /* 0x000000010d1f7824 */ /* 0x000fe200078e021e */
[----:B------:R-:W-:Y:S01]  /*19b0*/  LOP3.LUT R237, R237, 0x1c0, RZ, 0xc0, !PT ;  /* 0x000001c0eded7812 */ /* 0x000fe200078ec0ff */
[----:B------:R-:W-:Y:S02]  /*19c0*/  IMAD R2, R2, c[0x0][0x1a0], RZ ;  /* 0x0000680002027a24 */ /* 0x000fe400078e02ff */
[----:B------:R-:W-:Y:S01]  /*19d0*/  IMAD.MOV.U32 R30, RZ, RZ, R12 ;  /* 0x000000ffff1e7224 */ /* 0x000fe200078e000c */
[----:B------:R-:W-:Y:S01]  /*19e0*/  LOP3.LUT R11, R237, 0x38, R11, 0xf8, !PT ;  /* 0x00000038ed0b7812 */ /* 0x000fe200078ef80b */
[C---:B------:R-:W-:Y:S01]  /*19f0*/  IMAD R2, R14.reuse, c[0x0][0x1a4], R2 ;  /* 0x000069000e027a24 */ /* 0x040fe200078e0202 */
[----:B------:R-:W-:Y:S01]  /*1a00*/  SHF.R.U32.HI R237, RZ, 0x3, R237 ;  /* 0x00000003ffed7819 */ /* 0x000fe200000116ed */
[----:B------:R-:W-:Y:S01]  /*1a10*/  IMAD.WIDE.U32 R14, R14, c[0x0][0x1a0], R30 ;  /* 0x000068000e0e7a25 */ /* 0x000fe200078e001e */
[----:B------:R-:W-:-:S02]  /*1a20*/  @!P2 IADD3 R22, P3, R32, 0x10, RZ ;  /* 0x000000102016a810 */ /* 0x000fc40007f7e0ff */
[----:B------:R-:W-:Y:S01]  /*1a30*/  LOP3.LUT R237, R11, R237, RZ, 0x3c, !PT ;  /* 0x000000ed0bed7212 */ /* 0x000fe200078e3cff */
[----:B------:R-:W-:Y:S01]  /*1a40*/  IMAD.X R97, R10, 0x1, R0, P5 ;  /* 0x000000010a617824 */ /* 0x000fe200028e0600 */
[C---:B------:R-:W-:Y:S01]  /*1a50*/  @!P6 IADD3 R20, P5, R32.reuse, 0x20, RZ ;  /* 0x000000202014e810 */ /* 0x040fe20007fbe0ff */
[--C-:B------:R-:W-:Y:S01]  /*1a60*/  @!P2 IMAD.X R12, RZ, RZ, R33.reuse, P3 ;  /* 0x000000ffff0ca224 */ /* 0x100fe200018e0621 */
[----:B------:R-:W-:Y:S01]  /*1a70*/  @!P4 IADD3 R18, P3, R32, 0x30, RZ ;  /* 0x000000302012c810 */ /* 0x000fe20007f7e0ff */
[----:B------:R-:W-:Y:S02]  /*1a80*/  IMAD.IADD R25, R17, 0x1, R24 ;  /* 0x0000000111197824 */ /* 0x000fe400078e0218 */
[----:B------:R-:W-:Y:S02]  /*1a90*/  IMAD.IADD R2, R15, 0x1, R2 ;  /* 0x000000010f027824 */ /* 0x000fe400078e0202 */
[----:B------:R-:W-:Y:S01]  /*1aa0*/  @!P4 IMAD.X R11, RZ, RZ, R33, P3 ;  /* 0x000000ffff0bc224 */ /* 0x000fe200018e0621 */
[----:B------:R-:W-:Y:S01]  /*1ab0*/  LEA R242, P3, R14, c[0x0][0x170], 0x1 ;  /* 0x00005c000ef27a11 */ /* 0x000fe200078608ff */
[----:B------:R-:W-:-:S02]  /*1ac0*/  @!P2 IMAD R12, R12, c[0x0][0x190], RZ ;  /* 0x000064000c0caa24 */ /* 0x000fc400078e02ff */
[----:B------:R-:W-:Y:S01]  /*1ad0*/  @!P1 IMAD.MOV.U32 R24, RZ, RZ, R16 ;  /* 0x000000ffff189224 */ /* 0x000fe200078e0010 */
[----:B------:R-:W-:Y:S01]  /*1ae0*/  LEA.HI.X R243, R14, c[0x0][0x174], R2, 0x1, P3 ;  /* 0x00005d000ef37a11 */ /* 0x000fe200018f0c02 */
[----:B------:R-:W-:Y:S01]  /*1af0*/  @!P2 IMAD.MOV.U32 R28, RZ, RZ, R16 ;  /* 0x000000ffff1ca224 */ /* 0x000fe200078e0010 */
[----:B------:R-:W-:Y:S01]  /*1b00*/  LEA.HI R2, R4, R102, RZ, 0x6 ;  /* 0x0000006604027211 */ /* 0x000fe200078f30ff */
[----:B------:R-:W-:Y:S02]  /*1b10*/  @!P2 IMAD.MOV.U32 R29, RZ, RZ, R25 ;  /* 0x000000ffff1da224 */ /* 0x000fe400078e0019 */
[----:B------:R-:W-:Y:S02]  /*1b20*/  @!P1 IMAD R10, R33, c[0x0][0x190], RZ ;  /* 0x00006400210a9a24 */ /* 0x000fe400078e02ff */
[----:B------:R-:W-:Y:S02]  /*1b30*/  @!P6 IMAD.X R0, RZ, RZ, R33, P5 ;  /* 0x000000ffff00e224 */ /* 0x000fe400028e0621 */
[----:B------:R-:W-:-:S02]  /*1b40*/  @!P6 IMAD.MOV.U32 R27, RZ, RZ, R25 ;  /* 0x000000ffff1be224 */ /* 0x000fc400078e0019 */
[--C-:B------:R-:W-:Y:S02]  /*1b50*/  @!P4 IMAD.MOV.U32 R17, RZ, RZ, R25.reuse ;  /* 0x000000ffff11c224 */ /* 0x100fe400078e0019 */
[----:B------:R-:W-:Y:S02]  /*1b60*/  @!P2 IMAD R12, R22, c[0x0][0x194], R12 ;  /* 0x00006500160caa24 */ /* 0x000fe400078e020c */
[----:B------:R-:W-:Y:S02]  /*1b70*/  @!P4 IMAD R11, R11, c[0x0][0x190], RZ ;  /* 0x000064000b0bca24 */ /* 0x000fe400078e02ff */
[C---:B------:R-:W-:Y:S02]  /*1b80*/  @!P1 IMAD R10, R32.reuse, c[0x0][0x194], R10 ;  /* 0x00006500200a9a24 */ /* 0x040fe400078e020a */
[----:B------:R-:W-:-:S04]  /*1b90*/  @!P1 IMAD.WIDE.U32 R24, R32, c[0x0][0x190], R24 ;  /* 0x0000640020189a25 */ /* 0x000fc800078e0018 */
[----:B------:R-:W-:Y:S02]  /*1ba0*/  @!P6 IMAD R0, R0, c[0x0][0x190], RZ ;  /* 0x000064000000ea24 */ /* 0x000fe400078e02ff */
[----:B------:R-:W-:-:S04]  /*1bb0*/  @!P2 IMAD.WIDE.U32 R22, R22, c[0x0][0x190], R28 ;  /* 0x000064001616aa25 */ /* 0x000fc800078e001c */
[----:B------:R-:W-:Y:S01]  /*1bc0*/  @!P6 IMAD.MOV.U32 R26, RZ, RZ, R16 ;  /* 0x000000ffff1ae224 */ /* 0x000fe200078e0010 */
        /* <DEDUP_REMOVED lines=12> */
[----:B------:R-:W-:Y:S01]  /*1c90*/  IMAD.SHL.U32 R92, R166, 0x40, RZ ;  /* 0x00000040a65c7824 */ /* 0x000fe200078e00ff */
[----:B------:R-:W-:Y:S01]  /*1ca0*/  @!P6 LEA R12, P5, R20, c[0x0][0x160], 0x1 ;  /* 0x00005800140cea11 */ /* 0x000fe200078a08ff */
[----:B------:R-:W-:Y:S01]  /*1cb0*/  @!P6 IMAD.IADD R0, R21, 0x1, R0 ;  /* 0x000000011500e824 */ /* 0x000fe200078e0200 */
[----:B------:R-:W-:Y:S01]  /*1cc0*/  @!P4 LEA R10, P3, R18, c[0x0][0x160], 0x1 ;  /* 0x00005800120aca11 */ /* 0x000fe200078608ff */
[----:B------:R-:W-:-:S02]  /*1cd0*/  IMAD.IADD R2, R101, 0x1, -R92 ;  /* 0x0000000165027824 */ /* 0x000fc400078e0a5c */
        /* <DEDUP_REMOVED lines=38> */
[----:B------:R-:W-:Y:S02]  /*1f40*/  ISETP.GE.AND P4, PT, R7, R2, PT ;  /* 0x000000020700720c */ /* 0x000fe40003f86270 */
[----:B------:R-:W-:Y:S01]  /*1f50*/  LEA.HI R7, R4, R102, RZ, 0x4 ;  /* 0x0000006604077211 */ /* 0x000fe200078f20ff */
[----:B------:R-:W-:Y:S01]  /*1f60*/  IMAD.SHL.U32 R9, R0, 0x20, RZ ;  /* 0x0000002000097824 */ /* 0x000fe200078e00ff */
[C---:B---3--:R-:W-:Y:S02]  /*1f70*/  @!P2 IADD3 R12, P1, R96.reuse, R14, RZ ;  /* 0x0000000e600ca210 */ /* 0x048fe40007f3e0ff */
[----:B------:R-:W-:Y:S02]  /*1f80*/  @!P3 LEA R14, P6, R96, c[0x0][0x168], 0x1 ;  /* 0x00005a00600eba11 */ /* 0x000fe400078c08ff */
[----:B------:R-:W-:-:S02]  /*1f90*/  @!P2 IADD3.X R9, R99, R15, R9, P1, !PT ;  /* 0x0000000f6309a210 */ /* 0x000fc40000ffe409 */
[----:B------:R-:W-:Y:S02]  /*1fa0*/  @!P3 LEA.HI.X R15, R96, c[0x0][0x16c], R99, 0x1, P6 ;  /* 0x00005b00600fba11 */ /* 0x000fe400030f0c63 */
[----:B------:R-:W-:-:S03]  /*1fb0*/  ISETP.GE.AND P6, PT, R5, R2, PT ;  /* 0x000000020500720c */ /* 0x000fc60003fc6270 */
[----:B------:R1:W-:Y:S04]  /*1fc0*/  @!P3 LDGSTS.E.BYPASS.LTC128B.128 [R237+0x8000], [R14.64] ;  /* 0x080000000eedbfae */ /* 0x0003e8000b901d4c */
[----:B------:R1:W-:Y:S01]  /*1fd0*/  @!P3 LDGSTS.E.BYPASS.LTC128B.128 [R237+0xa000], [R14.64+0x80] ;  /* 0x0a0000800eedbfae */ /* 0x0003e2000b901d4c */
[----:B----4-:R-:W-:-:S03]  /*1fe0*/  @!P2 LEA R10, P1, R12, c[0x0][0x168], 0x1 ;  /* 0x00005a000c0aaa11 */ /* 0x010fc600078208ff */
[----:B------:R1:W-:Y:S01]  /*1ff0*/  @!P3 LDGSTS.E.BYPASS.LTC128B.128 [R237+0xc000], [R14.64+0x100] ;  /* 0x0c0001000eedbfae */ /* 0x0003e2000b901d4c */
[----:B------:R-:W-:Y:S01]  /*2000*/  @!P2 LEA.HI.X R11, R12, c[0x0][0x16c], R9, 0x1, P1 ;  /* 0x00005b000c0baa11 */ /* 0x000fe200008f0c09 */
[----:B------:R-:W-:Y:S02]  /*2010*/  @!P6 IMAD.MOV.U32 R98, RZ, RZ, R96 ;  /* 0x000000ffff62e224 */ /* 0x000fe400078e0060 */
[----:B------:R1:W-:Y:S01]  /*2020*/  @!P3 LDGSTS.E.BYPASS.LTC128B.128 [R237+0xe000], [R14.64+0x180] ;  /* 0x0e0001800eedbfae */ /* 0x0003e2000b901d4c */
[----:B------:R-:W-:Y:S01]  /*2030*/  @!P6 IMAD R9, R0, 0x30, RZ ;  /* 0x000000300009e824 */ /* 0x000fe200078e02ff */
[-C--:B------:R-:W-:Y:S01]  /*2040*/  ISETP.GE.AND P3, PT, R6, R2.reuse, PT ;  /* 0x000000020600720c */ /* 0x080fe20003f66270 */
[----:B------:R-:W-:Y:S01]  /*2050*/  IMAD.MOV.U32 R0, RZ, RZ, 0x20 ;  /* 0x00000020ff007424 */ /* 0x000fe200078e00ff */
[----:B------:R2:W-:Y:S01]  /*2060*/  @!P5 LDGSTS.E.BYPASS.LTC128B.128 [R237+0x8800], [R16.64] ;  /* 0x0880000010eddfae */ /* 0x0005e2000b901d4c */
[----:B------:R-:W-:Y:S02]  /*2070*/  LOP3.LUT R6, R7, 0xfffffff0, RZ, 0xc0, !PT ;  /* 0xfffffff007067812 */ /* 0x000fe400078ec0ff */
[----:B------:R-:W-:Y:S01]  /*2080*/  SHF.R.S32.HI R7, RZ, 0x4, R7 ;  /* 0x00000004ff077819 */ /* 0x000fe20000011407 */
        /* <DEDUP_REMOVED lines=15> */
[----:B------:R-:W-:Y:S01]  /*2180*/  LEA.HI R9, R7, R7, RZ, 0x1 ;  /* 0x0000000707097211 */ /* 0x000fe200078f08ff */
[----:B------:R-:W-:Y:S01]  /*2190*/  IMAD R5, R0, c[0x0][0x1a4], RZ ;  /* 0x0000690000057a24 */ /* 0x000fe200078e02ff */
[----:B------:R-:W-:Y:S01]  /*21a0*/  SHF.R.S32.HI R100, RZ, 0x1f, R2 ;  /* 0x0000001fff647819 */ /* 0x000fe20000011402 */
[----:B------:R1:W-:Y:S01]  /*21b0*/  @!P6 LDGSTS.E.BYPASS.LTC128B.128 [R237+0x9800], [R12.64] ;  /* 0x098000000cedefae */ /* 0x0003e2000b901d4c */
[----:B------:R-:W-:-:S02]  /*21c0*/  LOP3.LUT R6, R233, 0x8, R6, 0xf8, !PT ;  /* 0x00000008e9067812 */ /* 0x000fc400078ef806 */
[----:B------:R-:W-:Y:S01]  /*21d0*/  LEA.HI R100, R100, R2, RZ, 0x3 ;  /* 0x0000000264647211 */ /* 0x000fe200078f18ff */
[----:B------:R1:W-:Y:S01]  /*21e0*/  @!P6 LDGSTS.E.BYPASS.LTC128B.128 [R237+0xb800], [R12.64+0x80] ;  /* 0x0b8000800cedefae */ /* 0x0003e2000b901d4c */
[----:B------:R-:W-:Y:S02]  /*21f0*/  LOP3.LUT R9, R9, 0xfffffffe, RZ, 0xc0, !PT ;  /* 0xfffffffe09097812 */ /* 0x000fe400078ec0ff */
[----:B------:R-:W-:Y:S01]  /*2200*/  LOP3.LUT R8, R100, 0xfffffff8, RZ, 0xc0, !PT ;  /* 0xfffffff864087812 */ /* 0x000fe200078ec0ff */
[----:B------:R1:W-:Y:S01]  /*2210*/  @!P6 LDGSTS.E.BYPASS.LTC128B.128 [R237+0xd800], [R12.64+0x100] ;  /* 0x0d8001000cedefae */ /* 0x0003e2000b901d4c */
[----:B------:R-:W-:Y:S01]  /*2220*/  SHF.R.U32.HI R233, RZ, 0x3, R233 ;  /* 0x00000003ffe97819 */ /* 0x000fe200000116e9 */
[----:B------:R-:W-:Y:S02]  /*2230*/  IMAD.IADD R7, R7, 0x1, -R9 ;  /* 0x0000000107077824 */ /* 0x000fe400078e0a09 */
[----:B------:R1:W-:Y:S01]  /*2240*/  @!P6 LDGSTS.E.BYPASS.LTC128B.128 [R237+0xf800], [R12.64+0x180] ;  /* 0x0f8001800cedefae */ /* 0x0003e2000b901d4c */
[----:B------:R-:W-:Y:S01]  /*2250*/  IMAD.IADD R2, R2, 0x1, -R8 ;  /* 0x0000000102027824 */ /* 0x000fe200078e0a08 */
[----:B------:R-:W-:Y:S01]  /*2260*/  LOP3.LUT R233, R6, R233, RZ, 0x3c, !PT ;  /* 0x000000e906e97212 */ /* 0x000fe200078e3cff */
[----:B------:R-:W-:Y:S01]  /*2270*/  @!P2 IMAD.MOV.U32 R6, RZ, RZ, c[0x0][0x1a4] ;  /* 0x00006900ff06a624 */ /* 0x000fe200078e00ff */
[----:B------:R-:W0:Y:S01]  /*2280*/  LDGDEPBAR ;  /* 0x00000000000079af */ /* 0x000e220000000000 */
[----:B------:R-:W-:Y:S01]  /*2290*/  IMAD.SHL.U32 R95, R2, 0x40, RZ ;  /* 0x00000040025f7824 */ /* 0x000fe200078e00ff */
[----:B------:R-:W-:Y:S01]  /*22a0*/  LEA.HI R8, R4, R102, RZ, 0x5 ;  /* 0x0000006604087211 */ /* 0x000fe200078f28ff */
[----:B---3--:R-:W-:-:S03]  /*22b0*/  IMAD.WIDE.U32 R10, R0, c[0x0][0x1a0], RZ ;  /* 0x00006800000a7a25 */ /* 0x008fc600078e00ff */
[----:B------:R-:W-:Y:S01]  /*22c0*/  LOP3.LUT R95, R95, 0x1c0, RZ, 0xc0, !PT ;  /* 0x000001c05f5f7812 */ /* 0x000fe200078ec0ff */
[C---:B------:R-:W-:Y:S01]  /*22d0*/  IMAD R233, R7.reuse, 0x200, R233 ;  /* 0x0000020007e97824 */ /* 0x040fe200078e02e9 */
[----:B------:R-:W-:Y:S01]  /*22e0*/  @!P4 IADD3 R10, P1, R242, R10, RZ ;  /* 0x0000000af20ac210 */ /* 0x000fe20007f3e0ff */
[----:B------:R-:W-:Y:S02]  /*22f0*/  IMAD.SHL.U32 R7, R7, 0x8, RZ ;  /* 0x0000000807077824 */ /* 0x000fe400078e00ff */
[----:B------:R-:W-:Y:S01]  /*2300*/  @!P2 IMAD R6, R6, 0x60, RZ ;  /* 0x000000600606a824 */ /* 0x000fe200078e02ff */
[----:B------:R-:W-:Y:S01]  /*2310*/  @!P4 IADD3.X R11, R243, R11, R5, P1, !PT ;  /* 0x0000000bf30bc210 */ /* 0x000fe20000ffe405 */
[----:B------:R-:W-:Y:S01]  /*2320*/  @!P3 IMAD.MOV.U32 R5, RZ, RZ, c[0x0][0x1a0] ;  /* 0x00006800ff05b624 */ /* 0x000fe200078e00ff */
[----:B------:R-:W-:Y:S01]  /*2330*/  LOP3.LUT R7, R95, 0x8, R7, 0xf8, !PT ;  /* 0x000000085f077812 */ /* 0x000fe200078ef807 */
[----:B------:R-:W-:Y:S01]  /*2340*/  IMAD.SHL.U32 R100, R100, 0x40, RZ ;  /* 0x0000004064647824 */ /* 0x000fe200078e00ff */
[----:B------:R-:W-:Y:S01]  /*2350*/  SHF.R.U32.HI R95, RZ, 0x3, R95 ;  /* 0x00000003ff5f7819 */ /* 0x000fe2000001165f */
[----:B------:R-:W-:Y:S01]  /*2360*/  @!P3 IMAD.MOV.U32 R4, RZ, RZ, c[0x0][0x1a4] ;  /* 0x00006900ff04b624 */ /* 0x000fe200078e00ff */
[----:B------:R-:W-:Y:S01]  /*2370*/  @!P3 LEA R14, P1, R5, R242, 0x6 ;  /* 0x000000f2050eb211 */ /* 0x000fe200078230ff */
[----:B------:R-:W-:Y:S01]  /*2380*/  IMAD.SHL.U32 R233, R233, 0x2, RZ ;  /* 0x00000002e9e97824 */ /* 0x000fe200078e00ff */
[----:B------:R-:W-:Y:S01]  /*2390*/  LOP3.LUT R100, R100, 0xfffffe00, RZ, 0xc0, !PT ;  /* 0xfffffe0064647812 */ /* 0x000fe200078ec0ff */
[----:B------:R-:W-:Y:S01]  /*23a0*/  IMAD.SHL.U32 R102, R102, 0x2, RZ ;  /* 0x0000000266667824 */ /* 0x000fe200078e00ff */
[----:B------:R-:W-:Y:S01]  /*23b0*/  LOP3.LUT R95, R7, R95, RZ, 0x3c, !PT ;  /* 0x0000005f075f7212 */ /* 0x000fe200078e3cff */
[----:B-1----:R-:W-:Y:S01]  /*23c0*/  @!P2 IMAD.MOV.U32 R12, RZ, RZ, c[0x0][0x1a0] ;  /* 0x00006800ff0ca624 */ /* 0x002fe200078e00ff */
[----:B------:R-:W-:-:S04]  /*23d0*/  DEPBAR.LE SB0, 0x0 ;  /* 0x000080000000791a */ /* 0x000fc80000000000 */
[----:B------:R-:W-:Y:S01]  /*23e0*/  BAR.SYNC.DEFER_BLOCKING 0x0 ;  /* 0x0000000000007b1d */ /* 0x000fe20000010000 */
[----:B------:R-:W-:Y:S01]  /*23f0*/  @!P2 IMAD.WIDE.U32 R12, R12, 0x60, R242 ;  /* 0x000000600c0ca825 */ /* 0x000fe200078e00f2 */
[----:B------:R-:W-:Y:S02]  /*2400*/  @!P3 LEA.HI.X R15, R5, R243, R4, 0x6, P1 ;  /* 0x000000f3050fb211 */ /* 0x000fe400008f3404 */
[----:B------:R-:W-:Y:S01]  /*2410*/  IADD3 R231, R233, 0x8020, RZ ;  /* 0x00008020e9e77810 */ /* 0x000fe20007ffe0ff */
[----:B------:R-:W-:Y:S01]  /*2420*/  @!P2 IMAD.IADD R13, R13, 0x1, R6 ;  /* 0x000000010d0da824 */ /* 0x000fe200078e0206 */
[----:B------:R-:W-:Y:S02]  /*2430*/  SHF.R.S32.HI R6, RZ, 0x5, R8 ;  /* 0x00000005ff067819 */ /* 0x000fe40000011408 */
[----:B------:R-:W-:-:S03]  /*2440*/  LOP3.LUT R228, R95, R100, RZ, 0xfc, !PT ;  /* 0x000000645fe47212 */ /* 0x000fc600078efcff */
        /* <DEDUP_REMOVED lines=300> */
[----:B------:R-:W-:Y:S01]  /*3710*/  MUFU.TANH R30, R30 ;  /* 0x0000001e001e7308 */ /* 0x000fe20000002400 */
[----:B-1----:R-:W-:Y:S07]  /*3720*/  HMMA.16816.F32.BF16 R52, R24, R12, R52 ;  /* 0x0000000c1834723c */ /* 0x002fee0000041834 */
[----:B------:R-:W1:Y:S01]  /*3730*/  MUFU.TANH R29, R29 ;  /* 0x0000001d001d7308 */ /* 0x000e620000002400 */
[----:B------:R-:W-:-:S06]  /*3740*/  LOP3.LUT R13, R102, 0x6, RZ, 0xc0, !PT ;  /* 0x00000006660d7812 */ /* 0x000fcc00078ec0ff */
[----:B------:R-:W-:Y:S01]  /*3750*/  HMMA.16816.F32.BF16 R40, R8, R58, R40 ;  /* 0x0000003a0828723c */ /* 0x000fe20000041828 */
[----:B------:R-:W-:Y:S01]  /*3760*/  MUFU.TANH R31, R31 ;  /* 0x0000001f001f7308 */ /* 0x000fe20000002400 */
[----:B------:R-:W-:-:S05]  /*3770*/  IMAD.IADD R13, R92, 0x1, R13 ;  /* 0x000000015c0d7824 */ /* 0x000fca00078e020d */
[CC--:B------:R-:W-:Y:S02]  /*3780*/  ISETP.GE.AND P6, PT, R13.reuse, R101.reuse, PT ;  /* 0x000000650d00720c */ /* 0x0c0fe40003fc6270 */
[----:B------:R-:W-:Y:S02]  /*3790*/  IADD3 R12, R13, 0x1, RZ ;  /* 0x000000010d0c7810 */ /* 0x000fe40007ffe0ff */
[----:B--2---:R-:W-:Y:S02]  /*37a0*/  FSEL R45, R45, -INF , !P6 ;  /* 0xff8000002d2d7808 */ /* 0x004fe40007000000 */
[----:B------:R-:W-:Y:S01]  /*37b0*/  FSEL R3, R3, -INF , !P6 ;  /* 0xff80000003037808 */ /* 0x000fe20007000000 */
[----:B----4-:R-:W-:Y:S01]  /*37c0*/  HMMA.16816.F32.BF16 R52, R8, R4, R52 ;  /* 0x000000040834723c */ /* 0x010fe20000041834 */
[----:B------:R-:W-:Y:S02]  /*37d0*/  ISETP.GE.AND P5, PT, R12, R101, PT ;  /* 0x000000650c00720c */ /* 0x000fe40003fa6270 */
[----:B------:R-:W-:-:S02]  /*37e0*/  IADD3 R12, R13, 0x8, RZ ;  /* 0x000000080d0c7810 */ /* 0x000fc40007ffe0ff */
[----:B------:R-:W-:Y:S02]  /*37f0*/  FSEL R46, R46, -INF , !P5 ;  /* 0xff8000002e2e7808 */ /* 0x000fe40006800000 */
[C---:B------:R-:W-:Y:S01]  /*3800*/  IADD3 R4, R13.reuse, 0x10, RZ ;  /* 0x000000100d047810 */ /* 0x040fe20007ffe0ff */
[C---:B---3--:R-:W-:Y:S01]  /*3810*/  HMMA.16816.F32.BF16 R60, R8.reuse, R16, R60 ;  /* 0x00000010083c723c */ /* 0x048fe2000004183c */
[----:B------:R-:W-:Y:S01]  /*3820*/  FSEL R44, R44, -INF , !P5 ;  /* 0xff8000002c2c7808 */ /* 0x000fe20006800000 */
[----:B------:R-:W-:Y:S01]  /*3830*/  FMUL.FTZ R32, R40, c[0x0][0x2ec] ;  /* 0x0000bb0028207a20 */ /* 0x000fe20000410000 */
[-C--:B------:R-:W-:Y:S01]  /*3840*/  ISETP.GE.AND P3, PT, R4, R101.reuse, PT ;  /* 0x000000650400720c */ /* 0x080fe20003f66270 */
[----:B------:R-:W-:Y:S01]  /*3850*/  FMUL.FTZ R33, R42, c[0x0][0x2ec] ;  /* 0x0000bb002a217a20 */ /* 0x000fe20000410000 */
[----:B------:R-:W-:Y:S01]  /*3860*/  IADD3 R4, R13, 0x11, RZ ;  /* 0x000000110d047810 */ /* 0x000fe20007ffe0ff */
[----:B------:R-:W-:Y:S01]  /*3870*/  FMUL.FTZ R20, R41, c[0x0][0x2ec] ;  /* 0x0000bb0029147a20 */ /* 0x000fe20000410000 */
[-C--:B------:R-:W-:Y:S01]  /*3880*/  ISETP.GE.AND P2, PT, R12, R101.reuse, PT ;  /* 0x000000650c00720c */ /* 0x080fe20003f46270 */
[----:B------:R-:W-:Y:S01]  /*3890*/  HMMA.16816.F32.BF16 R64, R8, R18, R64 ;  /* 0x000000120840723c */ /* 0x000fe20000041840 */
[----:B------:R-:W-:Y:S01]  /*38a0*/  ISETP.GE.AND P1, PT, R4, R101, PT ;  /* 0x000000650400720c */ /* 0x000fe20003f26270 */
[----:B------:R-:W-:Y:S01]  /*38b0*/  FMUL.FTZ R21, R43, c[0x0][0x2ec] ;  /* 0x0000bb002b157a20 */ /* 0x000fe20000410000 */
[C---:B------:R-:W-:Y:S01]  /*38c0*/  IADD3 R4, R13.reuse, 0x18, RZ ;  /* 0x000000180d047810 */ /* 0x040fe20007ffe0ff */
[----:B------:R-:W-:Y:S01]  /*38d0*/  MUFU.TANH R32, R32 ;  /* 0x0000002000207308 */ /* 0x000fe20000002400 */
[----:B------:R-:W-:-:S02]  /*38e0*/  IADD3 R5, R13, 0x9, RZ ;  /* 0x000000090d057810 */ /* 0x000fc40007ffe0ff */
[-C--:B------:R-:W-:Y:S01]  /*38f0*/  ISETP.GE.AND P6, PT, R4, R101.reuse, PT ;  /* 0x000000650400720c */ /* 0x080fe20003fc6270 */
[----:B------:R-:W-:Y:S01]  /*3900*/  HMMA.16816.F32.BF16 R16, R24, R14, R76 ;  /* 0x0000000e1810723c */ /* 0x000fe2000004184c */
[----:B------:R-:W-:Y:S01]  /*3910*/  IADD3 R4, R13, 0x19, RZ ;  /* 0x000000190d047810 */ /* 0x000fe20007ffe0ff */
[----:B------:R-:W-:Y:S01]  /*3920*/  FMUL.FTZ R52, R52, c[0x0][0x2ec] ;  /* 0x0000bb0034347a20 */ /* 0x000fe20000410000 */
[----:B------:R-:W-:Y:S01]  /*3930*/  FSEL R57, R57, -INF , !P2 ;  /* 0xff80000039397808 */ /* 0x000fe20005000000 */
[----:B------:R-:W-:Y:S01]  /*3940*/  MUFU.TANH R33, R33 ;  /* 0x0000002100217308 */ /* 0x000fe20000002400 */
[-C--:B------:R-:W-:Y:S01]  /*3950*/  ISETP.GE.AND P5, PT, R4, R101.reuse, PT ;  /* 0x000000650400720c */ /* 0x080fe20003fa6270 */
[----:B------:R-:W-:Y:S01]  /*3960*/  FMUL.FTZ R53, R53, c[0x0][0x2ec] ;  /* 0x0000bb0035357a20 */ /* 0x000fe20000410000 */
[----:B------:R-:W-:Y:S01]  /*3970*/  IADD3 R4, R13, 0x20, RZ ;  /* 0x000000200d047810 */ /* 0x000fe20007ffe0ff */
[----:B------:R-:W-:Y:S01]  /*3980*/  FMUL.FTZ R60, R60, c[0x0][0x2ec] ;  /* 0x0000bb003c3c7a20 */ /* 0x000fe20000410000 */
[----:B------:R-:W-:Y:S01]  /*3990*/  FSEL R47, R47, -INF , !P2 ;  /* 0xff8000002f2f7808 */ /* 0x000fe20005000000 */
[----:B------:R-:W-:Y:S01]  /*39a0*/  FMUL.FTZ R62, R62, c[0x0][0x2ec] ;  /* 0x0000bb003e3e7a20 */ /* 0x000fe20000410000 */
[-C--:B------:R-:W-:Y:S01]  /*39b0*/  ISETP.GE.AND P4, PT, R5, R101.reuse, PT ;  /* 0x000000650500720c */ /* 0x080fe20003f86270 */
[----:B------:R-:W2:Y:S01]  /*39c0*/  MUFU.TANH R185, R60 ;  /* 0x0000003c00b97308 */ /* 0x000ea20000002400 */
[-C--:B------:R-:W-:Y:S01]  /*39d0*/  ISETP.GE.AND P2, PT, R4, R101.reuse, PT ;  /* 0x000000650400720c */ /* 0x080fe20003f46270 */
[----:B------:R-:W-:Y:S01]  /*39e0*/  FMUL.FTZ R61, R61, c[0x0][0x2ec] ;  /* 0x0000bb003d3d7a20 */ /* 0x000fe20000410000 */
[----:B------:R-:W-:Y:S01]  /*39f0*/  IADD3 R4, R13, 0x21, RZ ;  /* 0x000000210d047810 */ /* 0x000fe20007ffe0ff */
[----:B------:R-:W-:Y:S01]  /*3a00*/  FMUL.FTZ R63, R63, c[0x0][0x2ec] ;  /* 0x0000bb003f3f7a20 */ /* 0x000fe20000410000 */
[----:B------:R-:W-:Y:S01]  /*3a10*/  FSEL R72, R72, -INF , !P4 ;  /* 0xff80000048487808 */ /* 0x000fe20006000000 */
[----:B------:R-:W-:Y:S01]  /*3a20*/  FMUL.FTZ R64, R64, c[0x0][0x2ec] ;  /* 0x0000bb0040407a20 */ /* 0x000fe20000410000 */
[----:B------:R-:W-:Y:S01]  /*3a30*/  FSEL R56, R56, -INF , !P4 ;  /* 0xff80000038387808 */ /* 0x000fe20006000000 */
[----:B------:R-:W3:Y:S01]  /*3a40*/  MUFU.TANH R189, R62 ;  /* 0x0000003e00bd7308 */ /* 0x000ee20000002400 */
[----:B------:R-:W-:Y:S01]  /*3a50*/  ISETP.GE.AND P4, PT, R4, R101, PT ;  /* 0x000000650400720c */ /* 0x000fe20003f86270 */
[----:B------:R-:W-:Y:S01]  /*3a60*/  FMUL.FTZ R65, R65, c[0x0][0x2ec] ;  /* 0x0000bb0041417a20 */ /* 0x000fe20000410000 */
[----:B------:R-:W-:Y:S01]  /*3a70*/  IADD3 R4, R13, 0x28, RZ ;  /* 0x000000280d047810 */ /* 0x000fe20007ffe0ff */
[----:B------:R-:W-:Y:S01]  /*3a80*/  HMMA.16816.F32.BF16 R16, R8, R6, R16 ;  /* 0x000000060810723c */ /* 0x000fe20000041810 */
[----:B------:R-:W-:Y:S01]  /*3a90*/  FMUL.FTZ R66, R66, c[0x0][0x2ec] ;  /* 0x0000bb0042427a20 */ /* 0x000fe20000410000 */
[----:B-1----:R-:W-:Y:S01]  /*3aa0*/  FSEL R5, R29, -INF , !P1 ;  /* 0xff8000001d057808 */ /* 0x002fe20004800000 */
[----:B------:R-:W-:Y:S01]  /*3ab0*/  FMUL.FTZ R67, R67, c[0x0][0x2ec] ;  /* 0x0000bb0043437a20 */ /* 0x000fe20000410000 */
[----:B------:R-:W-:Y:S01]  /*3ac0*/  MUFU.TANH R20, R20 ;  /* 0x0000001400147308 */ /* 0x000fe20000002400 */
[----:B------:R-:W-:Y:S01]  /*3ad0*/  FMUL.FTZ R54, R54, c[0x0][0x2ec] ;  /* 0x0000bb0036367a20 */ /* 0x000fe20000410000 */
[----:B--2---:R-:W-:Y:S01]  /*3ae0*/  FSEL R185, R185, -INF , !P2 ;  /* 0xff800000b9b97808 */ /* 0x004fe20005000000 */
[----:B------:R-:W-:Y:S01]  /*3af0*/  FMUL.FTZ R55, R55, c[0x0][0x2ec] ;  /* 0x0000bb0037377a20 */ /* 0x000fe20000410000 */
[----:B------:R-:W-:-:S02]  /*3b00*/  FSEL R11, R30, -INF , !P3 ;  /* 0xff8000001e0b7808 */ /* 0x000fc40005800000 */
[----:B------:R-:W-:Y:S02]  /*3b10*/  FSEL R6, R28, -INF , !P3 ;  /* 0xff8000001c067808 */ /* 0x000fe40005800000 */
[----:B------:R-:W1:Y:S01]  /*3b20*/  MUFU.TANH R21, R21 ;  /* 0x0000001500157308 */ /* 0x000e620000002400 */
[----:B------:R-:W-:Y:S02]  /*3b30*/  ISETP.GE.AND P3, PT, R4, R101, PT ;  /* 0x000000650400720c */ /* 0x000fe40003f66270 */
[C---:B------:R-:W-:Y:S02]  /*3b40*/  IADD3 R4, R13.reuse, 0x29, RZ ;  /* 0x000000290d047810 */ /* 0x040fe40007ffe0ff */
[----:B------:R-:W-:Y:S02]  /*3b50*/  IADD3 R7, R13, 0x30, RZ ;  /* 0x000000300d077810 */ /* 0x000fe40007ffe0ff */
[----:B------:R-:W-:Y:S01]  /*3b60*/  FSEL R10, R31, -INF , !P1 ;  /* 0xff8000001f0a7808 */ /* 0x000fe20004800000 */
[----:B------:R-:W-:Y:S01]  /*3b70*/  MUFU.TANH R186, R61 ;  /* 0x0000003d00ba7308 */ /* 0x000fe20000002400 */
[----:B---3--:R-:W-:-:S02]  /*3b80*/  FSEL R189, R189, -INF , !P2 ;  /* 0xff800000bdbd7808 */ /* 0x008fc40005000000 */
[-C--:B------:R-:W-:Y:S01]  /*3b90*/  ISETP.GE.AND P1, PT, R4, R101.reuse, PT ;  /* 0x000000650400720c */ /* 0x080fe20003f26270 */
[----:B------:R-:W-:Y:S01]  /*3ba0*/  FMUL.FTZ R16, R16, c[0x0][0x2ec] ;  /* 0x0000bb0010107a20 */ /* 0x000fe20000410000 */
[----:B------:R-:W-:Y:S01]  /*3bb0*/  ISETP.GT.AND P2, PT, R166, R236, PT ;  /* 0x000000eca600720c */ /* 0x000fe20003f44270 */
[----:B------:R-:W-:Y:S01]  /*3bc0*/  FMUL.FTZ R18, R18, c[0x0][0x2ec] ;  /* 0x0000bb0012127a20 */ /* 0x000fe20000410000 */
[----:B------:R-:W-:Y:S01]  /*3bd0*/  FSEL R9, R33, -INF , !P6 ;  /* 0xff80000021097808 */ /* 0x000fe20007000000 */
[----:B------:R-:W2:Y:S01]  /*3be0*/  MUFU.TANH R190, R63 ;  /* 0x0000003f00be7308 */ /* 0x000ea20000002400 */
[----:B------:R-:W-:Y:S01]  /*3bf0*/  FMUL.FTZ R17, R17, c[0x0][0x2ec] ;  /* 0x0000bb0011117a20 */ /* 0x000fe20000410000 */
[----:B------:R-:W-:Y:S01]  /*3c00*/  FSEL R4, R32, -INF , !P6 ;  /* 0xff80000020047808 */ /* 0x000fe20007000000 */
[----:B------:R-:W-:Y:S01]  /*3c10*/  FMUL.FTZ R19, R19, c[0x0][0x2ec] ;  /* 0x0000bb0013137a20 */ /* 0x000fe20000410000 */
[----:B------:R-:W-:Y:S02]  /*3c20*/  ISETP.GE.AND P6, PT, R7, R101, PT ;  /* 0x000000650700720c */ /* 0x000fe40003fc6270 */
[----:B------:R-:W-:-:S02]  /*3c30*/  IADD3 R7, R13, 0x31, RZ ;  /* 0x000000310d077810 */ /* 0x000fc40007ffe0ff */
[----:B------:R-:W3:Y:S01]  /*3c40*/  MUFU.TANH R187, R64 ;  /* 0x0000004000bb7308 */ /* 0x000ee20000002400 */
[----:B-1----:R-:W-:Y:S02]  /*3c50*/  FSEL R8, R21, -INF , !P5 ;  /* 0xff80000015087808 */ /* 0x002fe40006800000 */
[----:B------:R-:W-:Y:S02]  /*3c60*/  FSEL R12, R20, -INF , !P5 ;  /* 0xff800000140c7808 */ /* 0x000fe40006800000 */
[----:B------:R-:W-:Y:S02]  /*3c70*/  ISETP.GE.AND P5, PT, R7, R101, PT ;  /* 0x000000650700720c */ /* 0x000fe40003fa6270 */
[C---:B------:R-:W-:Y:S01]  /*3c80*/  IADD3 R7, R13.reuse, 0x38, RZ ;  /* 0x000000380d077810 */ /* 0x040fe20007ffe0ff */
[----:B------:R-:W1:Y:S01]  /*3c90*/  MUFU.TANH R188, R65 ;  /* 0x0000004100bc7308 */ /* 0x000e620000002400 */
[----:B------:R-:W-:Y:S02]  /*3ca0*/  IADD3 R13, R13, 0x39, RZ ;  /* 0x000000390d0d7810 */ /* 0x000fe40007ffe0ff */
[----:B--2---:R-:W-:-:S02]  /*3cb0*/  FSEL R190, R190, -INF , !P4 ;  /* 0xff800000bebe7808 */ /* 0x004fc40006000000 */
[----:B------:R-:W-:Y:S02]  /*3cc0*/  FSEL R186, R186, -INF , !P4 ;  /* 0xff800000baba7808 */ /* 0x000fe40006000000 */
[----:B------:R-:W-:Y:S01]  /*3cd0*/  ISETP.GE.AND P4, PT, R7, R101, PT ;  /* 0x000000650700720c */ /* 0x000fe20003f86270 */
[----:B------:R-:W2:Y:S01]  /*3ce0*/  MUFU.TANH R191, R66 ;  /* 0x0000004200bf7308 */ /* 0x000ea20000002400 */
[----:B---3--:R-:W-:-:S07]  /*3cf0*/  FSEL R187, R187, -INF , !P3 ;  /* 0xff800000bbbb7808 */ /* 0x008fce0005800000 */
[----:B------:R-:W3:Y:S01]  /*3d00*/  MUFU.TANH R192, R67 ;  /* 0x0000004300c07308 */ /* 0x000ee20000002400 */
[----:B-1----:R-:W-:-:S07]  /*3d10*/  FSEL R188, R188, -INF , !P1 ;  /* 0xff800000bcbc7808 */ /* 0x002fce0004800000 */
[----:B------:R-:W1:Y:S01]  /*3d20*/  MUFU.TANH R198, R52 ;  /* 0x0000003400c67308 */ /* 0x000e620000002400 */
[----:B--2---:R-:W-:Y:S02]  /*3d30*/  FSEL R191, R191, -INF , !P3 ;  /* 0xff800000bfbf7808 */ /* 0x004fe40005800000 */
[----:B------:R-:W-:-:S05]  /*3d40*/  ISETP.GE.AND P3, PT, R13, R101, PT ;  /* 0x000000650d00720c */ /* 0x000fca0003f66270 */
[----:B------:R-:W2:Y:S01]  /*3d50*/  MUFU.TANH R197, R53 ;  /* 0x0000003500c57308 */ /* 0x000ea20000002400 */
[----:B---3--:R-:W-:Y:S02]  /*3d60*/  FSEL R192, R192, -INF , !P1 ;  /* 0xff800000c0c07808 */ /* 0x008fe40004800000 */
[----:B------:R-:W-:-:S04]  /*3d70*/  @!P2 LEA R244, P1, R96, c[0x0][0x168], 0x1 ;  /* 0x00005a0060f4aa11 */ /* 0x000fc800078208ff */
[----:B------:R-:W-:Y:S01]  /*3d80*/  @!P2 LEA.HI.X R239, R96, c[0x0][0x16c], R99, 0x1, P1 ;  /* 0x00005b0060efaa11 */ /* 0x000fe200008f0c63 */
        /* <DEDUP_REMOVED lines=11> */
[----:B---3--:R-:W-:Y:S02]  /*3e40*/  FSEL R170, R170, -INF , !P4 ;  /* 0xff800000aaaa7808 */ /* 0x008fe40006000000 */
[----:B-1----:R-:W-:Y:S02]  /*3e50*/  FSEL R168, R168, -INF , !P3 ;  /* 0xff800000a8a87808 */ /* 0x002fe40005800000 */
[----:B--2---:R-:W-:Y:S01]  /*3e60*/  FSEL R194, R194, -INF , !P3 ;  /* 0xff800000c2c27808 */ /* 0x004fe20005800000 */
        /* <DEDUP_REMOVED lines=61> */
.L_x_5144:
[----:B------:R-:W-:-:S04]  /*4240*/  LEA R7, -R93, RZ, 0x6 ;  /* 0x000000ff5d077211 */ /* 0x000fc800078e31ff */
[----:B------:R-:W-:Y:S02]  /*4250*/  SHF.R.S32.HI R13, RZ, 0x1f, R7 ;  /* 0x0000001fff0d7819 */ /* 0x000fe40000011407 */
.L_x_5145:
[----:B------:R-:W-:Y:S01]  /*4260*/  IADD3 R96, P1, R7, R96, RZ ;  /* 0x0000006007607210 */ /* 0x000fe20007f3e0ff */
[----:B------:R-:W-:Y:S02]  /*4270*/  IMAD.MOV.U32 R14, RZ, RZ, 0x5 ;  /* 0x00000005ff0e7424 */ /* 0x000fe400078e00ff */
[----:B------:R-:W-:Y:S01]  /*4280*/  IMAD.SHL.U32 R7, R93, 0x20, RZ ;  /* 0x000000205d077824 */ /* 0x000fe200078e00ff */
[C---:B------:R-:W-:Y:S01]  /*4290*/  LEA R244, P2, R96.reuse, c[0x0][0x168], 0x1 ;  /* 0x00005a0060f47a11 */ /* 0x040fe200078408ff */
        /* <DEDUP_REMOVED lines=31> */
.L_x_5143:
        /* <DEDUP_REMOVED lines=31> */
[----:B------:R-:W2:Y:S03]  /*4680*/  SHFL.BFLY PT, R14, R15, 0x2, 0x1f ;  /* 0x0c401f000f0e7f89 */ /* 0x000ea600000e0000 */
[-C--:B------:R-:W-:Y:S01]  /*4690*/  LEA R226, R2, R228.reuse, 0x1 ;  /* 0x000000e402e27211 */ /* 0x080fe200078e08ff */
[----:B------:R-:W3:Y:S01]  /*46a0*/  SHFL.BFLY PT, R13, R7, 0x2, 0x1f ;  /* 0x0c401f00070d7f89 */ /* 0x000ee200000e0000 */
[----:B------:R-:W-:-:S02]  /*46b0*/  LEA R225, R0, R228, 0x1 ;  /* 0x000000e400e17211 */ /* 0x000fc400078e08ff */
[----:B------:R-:W-:Y:S01]  /*46c0*/  LEA R224, R0, R226, 0x1 ;  /* 0x000000e200e07211 */ /* 0x000fe200078e08ff */
[----:B------:R-:W-:Y:S04]  /*46d0*/  LDSM.16.MT88.4 R156, [R228+0x10000] ;  /* 0x01000000e49c783b */ /* 0x000fe80000004200 */
[----:B------:R-:W-:Y:S04]  /*46e0*/  LDSM.16.MT88.4 R132, [R224+0x10000] ;  /* 0x01000000e084783b */ /* 0x000fe80000004200 */
[----:B------:R-:W-:Y:S04]  /*46f0*/  LDSM.16.MT88.4 R148, [R226+0x10000] ;  /* 0x01000000e294783b */ /* 0x000fe80000004200 */
[----:B------:R-:W-:Y:S01]  /*4700*/  LDSM.16.MT88.4 R140, [R225+0x10000] ;  /* 0x01000000e18c783b */ /* 0x000fe20000004200 */
[----:B--2---:R-:W-:-:S03]  /*4710*/  FMNMX.FTZ R14, R15, R14, !PT ;  /* 0x0000000e0f0e7209 */ /* 0x004fc60007810000 */
[----:B------:R-:W-:Y:S01]  /*4720*/  LDSM.16.MT88.4 R40, [R228+0x12000] ;  /* 0x01200000e428783b */ /* 0x000fe20000004200 */
[----:B---3--:R-:W-:-:S03]  /*4730*/  FMNMX.FTZ R13, R7, R13, !PT ;  /* 0x0000000d070d7209 */ /* 0x008fc60007810000 */
[----:B------:R-:W2:Y:S04]  /*4740*/  SHFL.BFLY PT, R164, R14, 0x1, 0x1f ;  /* 0x0c201f000ea47f89 */ /* 0x000ea800000e0000 */
[----:B------:R-:W3:Y:S04]  /*4750*/  SHFL.BFLY PT, R7, R13, 0x1, 0x1f ;  /* 0x0c201f000d077f89 */ /* 0x000ee800000e0000 */
[----:B------:R-:W4:Y:S04]  /*4760*/  LDSM.16.MT88.4 R48, [R226+0x12000] ;  /* 0x01200000e230783b */ /* 0x000f280000004200 */
[----:B------:R-:W-:Y:S04]  /*4770*/  LDSM.16.MT88.4 R64, [R224+0x12000] ;  /* 0x01200000e040783b */ /* 0x000fe80000004200 */
[----:B------:R-:W-:Y:S04]  /*4780*/  LDSM.16.MT88.4 R80, [R226+0x14000] ;  /* 0x01400000e250783b */ /* 0x000fe80000004200 */
[----:B------:R-:W-:Y:S01]  /*4790*/  LDSM.16.MT88.4 R88, [R225+0x14000] ;  /* 0x01400000e158783b */ /* 0x000fe20000004200 */
[----:B--2---:R-:W-:-:S03]  /*47a0*/  FMNMX.FTZ R164, R14, R164, !PT ;  /* 0x000000a40ea47209 */ /* 0x004fc60007810000 */
[----:B------:R-:W-:Y:S01]  /*47b0*/  LDSM.16.MT88.4 R96, [R224+0x14000] ;  /* 0x01400000e060783b */ /* 0x000fe20000004200 */
[C---:B------:R-:W-:Y:S01]  /*47c0*/  FSETP.NEU.FTZ.AND P1, PT, R164.reuse, -INF , PT ;  /* 0xff800000a400780b */ /* 0x040fe20003f3d000 */
[----:B------:R-:W-:Y:S02]  /*47d0*/  FMUL.FTZ R195, R164, c[0x0][0x23c] ;  /* 0x00008f00a4c37a20 */ /* 0x000fe40000410000 */
[----:B------:R-:W-:Y:S03]  /*47e0*/  LDSM.16.MT88.4 R104, [R228+0x16000] ;  /* 0x01600000e468783b */ /* 0x000fe60000004200 */
[----:B------:R-:W-:Y:S01]  /*47f0*/  FSEL R195, R195, RZ, P1 ;  /* 0x000000ffc3c37208 */ /* 0x000fe20000800000 */
[----:B------:R-:W-:Y:S04]  /*4800*/  LDSM.16.MT88.4 R112, [R226+0x16000] ;  /* 0x01600000e270783b */ /* 0x000fe80000004200 */
[--C-:B------:R-:W-:Y:S01]  /*4810*/  FFMA.FTZ R181, R3, c[0x0][0x23c], -R195.reuse ;  /* 0x00008f0003b57a23 */ /* 0x100fe200000108c3 */
[----:B---3--:R-:W-:Y:S01]  /*4820*/  FMNMX.FTZ R3, R13, R7, !PT ;  /* 0x000000070d037209 */ /* 0x008fe20007810000 */
[--C-:B------:R-:W-:Y:S01]  /*4830*/  FFMA.FTZ R180, R44, c[0x0][0x23c], -R195.reuse ;  /* 0x00008f002cb47a23 */ /* 0x100fe200000108c3 */
[----:B------:R-:W-:Y:S01]  /*4840*/  LDSM.16.MT88.4 R120, [R225+0x16000] ;  /* 0x01600000e178783b */ /* 0x000fe20000004200 */
[--C-:B------:R-:W-:Y:S01]  /*4850*/  FFMA.FTZ R179, R47, c[0x0][0x23c], -R195.reuse ;  /* 0x00008f002fb37a23 */ /* 0x100fe200000108c3 */
[C---:B------:R-:W-:Y:S01]  /*4860*/  FSETP.NEU.FTZ.AND P1, PT, R3.reuse, -INF , PT ;  /* 0xff8000000300780b */ /* 0x040fe20003f3d000 */
[----:B------:R-:W-:Y:S01]  /*4870*/  FMUL.FTZ R169, R3, c[0x0][0x23c] ;  /* 0x00008f0003a97a20 */ /* 0x000fe20000410000 */
[----:B------:R-:W-:Y:S01]  /*4880*/  MUFU.EX2 R181, R181 ;  /* 0x000000b500b57308 */ /* 0x000fe20000000800 */
[--C-:B------:R-:W-:Y:S01]  /*4890*/  FFMA.FTZ R175, R56, c[0x0][0x23c], -R195.reuse ;  /* 0x00008f0038af7a23 */ /* 0x100fe200000108c3 */
[----:B-1----:R-:W-:Y:S01]  /*48a0*/  LDSM.16.MT88.4 R20, [R228+0x12800] ;  /* 0x01280000e414783b */ /* 0x002fe20000004200 */
        /* <DEDUP_REMOVED lines=9> */
[----:B------:R-:W-:Y:S01]  /*4940*/  ISETP.GT.AND P1, PT, R166, R236, PT ;  /* 0x000000eca600720c */ /* 0x000fe20003f24270 */
        /* <DEDUP_REMOVED lines=8> */
[----:B------:R-:W3:Y:S01]  /*49d0*/  LDSM.16.MT88.4 R72, [R228+0x14000] ;  /* 0x01400000e448783b */ /* 0x000ee20000004200 */
[--C-:B------:R-:W-:Y:S01]  /*49e0*/  FFMA.FTZ R167, R9, c[0x0][0x23c], -R169.reuse ;  /* 0x00008f0009a77a23 */ /* 0x100fe200000108a9 */
[----:B------:R-:W5:Y:S01]  /*49f0*/  MUFU.EX2 R175, R175 ;  /* 0x000000af00af7308 */ /* 0x000f620000000800 */
[----:B------:R-:W-:Y:S01]  /*4a00*/  FFMA.FTZ R0, R8, c[0x0][0x23c], -R169 ;  /* 0x00008f0008007a23 */ /* 0x000fe200000108a9 */
[----:B------:R-:W2:Y:S01]  /*4a10*/  LDSM.16.MT88.4 R12, [R228+0x10800] ;  /* 0x01080000e40c783b */ /* 0x000ea20000004200 */
[----:B-1----:R-:W-:Y:S01]  /*4a20*/  F2FP.BF16.PACK_AB R128, R180, R181 ;  /* 0x000000b5b480723e */ /* 0x002fe200000010ff */
[--C-:B------:R-:W-:Y:S02]  /*4a30*/  FFMA.FTZ R185, R185, c[0x0][0x23c], -R195.reuse ;  /* 0x00008f00b9b97a23 */ /* 0x100fe400000108c3 */
        /* <DEDUP_REMOVED lines=9> */
[----:B------:R-:W4:Y:S01]  /*4ad0*/  MUFU.EX2 R182, R182 ;  /* 0x000000b600b67308 */ /* 0x000f220000000800 */
[----:B-----5:R-:W-:Y:S01]  /*4ae0*/  F2FP.BF16.PACK_AB R130, R175, R179 ;  /* 0x000000b3af82723e */ /* 0x020fe200000010ff */
[--C-:B------:R-:W-:Y:S02]  /*4af0*/  FFMA.FTZ R191, R191, c[0x0][0x23c], -R169.reuse ;  /* 0x00008f00bfbf7a23 */ /* 0x100fe400000108a9 */
[----:B------:R-:W-:Y:S02]  /*4b00*/  FFMA.FTZ R192, R192, c[0x0][0x23c], -R169 ;  /* 0x00008f00c0c07a23 */ /* 0x000fe400000108a9 */
[--C-:B------:R-:W-:Y:S02]  /*4b10*/  FFMA.FTZ R198, R198, c[0x0][0x23c], -R195.reuse ;  /* 0x00008f00c6c67a23 */ /* 0x100fe400000108c3 */
[----:B------:R-:W-:Y:S01]  /*4b20*/  MUFU.EX2 R184, R184 ;  /* 0x000000b800b87308 */ /* 0x000fe20000000800 */
[----:B------:R-:W-:-:S02]  /*4b30*/  FFMA.FTZ R197, R197, c[0x0][0x23c], -R195 ;  /* 0x00008f00c5c57a23 */ /* 0x000fc400000108c3 */
[--C-:B------:R-:W-:Y:S02]  /*4b40*/  FFMA.FTZ R196, R196, c[0x0][0x23c], -R195.reuse ;  /* 0x00008f00c4c47a23 */ /* 0x100fe400000108c3 */
[----:B------:R-:W-:Y:S02]  /*4b50*/  FFMA.FTZ R250, R194, c[0x0][0x23c], -R195 ;  /* 0x00008f00c2fa7a23 */ /* 0x000fe400000108c3 */
[--C-:B------:R-:W-:Y:S01]  /*4b60*/  FFMA.FTZ R193, R193, c[0x0][0x23c], -R169.reuse ;  /* 0x00008f00c1c17a23 */ /* 0x100fe200000108a9 */
[----:B------:R-:W5:Y:S01]  /*4b70*/  MUFU.EX2 R177, R177 ;  /* 0x000000b100b17308 */ /* 0x000f620000000800 */
[----:B----4-:R-:W-:Y:S01]  /*4b80*/  F2FP.BF16.PACK_AB R129, R182, R183 ;  /* 0x000000b7b681723e */ /* 0x010fe200000010ff */
[--C-:B------:R-:W-:Y:S02]  /*4b90*/  FFMA.FTZ R194, R171, c[0x0][0x23c], -R169.reuse ;  /* 0x00008f00abc27a23 */ /* 0x100fe400000108a9 */
[--C-:B------:R-:W-:Y:S02]  /*4ba0*/  FFMA.FTZ R195, R170, c[0x0][0x23c], -R169.reuse ;  /* 0x00008f00aac37a23 */ /* 0x100fe400000108a9 */
[----:B------:R-:W-:-:S02]  /*4bb0*/  FFMA.FTZ R249, R168, c[0x0][0x23c], -R169 ;  /* 0x00008f00a8f97a23 */ /* 0x000fc400000108a9 */
[----:B------:R-:W-:Y:S01]  /*4bc0*/  MUFU.EX2 R178, R178 ;  /* 0x000000b200b27308 */ /* 0x000fe20000000800 */
[----:B------:R-:W-:Y:S01]  /*4bd0*/  FADD.FTZ R180, R181, R180 ;  /* 0x000000b4b5b47221 */ /* 0x000fe20000010000 */
[----:B------:R-:W-:Y:S01]  /*4be0*/  LDSM.16.MT88.4 R168, [R225+0x13800] ;  /* 0x01380000e1a8783b */ /* 0x000fe20000004200 */
[----:B------:R-:W-:Y:S02]  /*4bf0*/  FADD.FTZ R182, R183, R182 ;  /* 0x000000b6b7b67221 */ /* 0x000fe40000010000 */
[----:B------:R-:W-:Y:S01]  /*4c00*/  FADD.FTZ R179, R179, R180 ;  /* 0x000000b4b3b37221 */ /* 0x000fe20000010000 */
[----:B-----5:R-:W-:Y:S02]  /*4c10*/  F2FP.BF16.PACK_AB R131, R177, R184 ;  /* 0x000000b8b183723e */ /* 0x020fe400000010ff */
[----:B------:R-:W4:Y:S01]  /*4c20*/  MUFU.EX2 R174, R174 ;  /* 0x000000ae00ae7308 */ /* 0x000f220000000800 */
        /* <DEDUP_REMOVED lines=23> */
[C---:B---3--:R-:W-:Y:S02]  /*4da0*/  HMMA.16816.F32.BF16 R68, R128.reuse, R72, RZ ;  /* 0x000000488044723c */ /* 0x048fe400000418ff */
[----:B------:R-:W-:Y:S06]  /*4db0*/  MUFU.EX2 R189, R189 ;  /* 0x000000bd00bd7308 */ /* 0x000fec0000000800 */
[C---:B------:R-:W-:Y:S02]  /*4dc0*/  HMMA.16816.F32.BF16 R76, R128.reuse, R80, RZ ;  /* 0x00000050804c723c */ /* 0x040fe400000418ff */
[----:B------:R-:W2:Y:S06]  /*4dd0*/  MUFU.EX2 R190, R190 ;  /* 0x000000be00be7308 */ /* 0x000eac0000000800 */
[C---:B------:R-:W-:Y:S02]  /*4de0*/  HMMA.16816.F32.BF16 R84, R128.reuse, R88, RZ ;  /* 0x000000588054723c */ /* 0x040fe400000418ff */
[----:B------:R-:W-:Y:S06]  /*4df0*/  MUFU.EX2 R191, R191 ;  /* 0x000000bf00bf7308 */ /* 0x000fec0000000800 */
[C---:B------:R-:W-:Y:S02]  /*4e00*/  HMMA.16816.F32.BF16 R92, R128.reuse, R96, RZ ;  /* 0x00000060805c723c */ /* 0x040fe400000418ff */
[----:B------:R-:W3:Y:S06]  /*4e10*/  MUFU.EX2 R192, R192 ;  /* 0x000000c000c07308 */ /* 0x000eec0000000800 */
        /* <DEDUP_REMOVED lines=43> */
[----:B------:R-:W4:Y:S07]  /*50d0*/  LDSM.16.MT88.4 R8, [R225+0x14800] ;  /* 0x01480000e108783b */ /* 0x000f2e0000004200 */
[C---:B------:R-:W-:Y:S08]  /*50e0*/  HMMA.16816.F32.BF16 R36, R4.reuse, R20, R36 ;  /* 0x000000140424723c */ /* 0x040ff00000041824 */
[C---:B------:R-:W-:Y:S01]  /*50f0*/  HMMA.16816.F32.BF16 R40, R4.reuse, R22, R40 ;  /* 0x000000160428723c */ /* 0x040fe20000041828 */
[----:B------:R-:W5:Y:S07]  /*5100*/  LDSM.16.MT88.4 R20, [R224+0x14800] ;  /* 0x01480000e014783b */ /* 0x000f6e0000004200 */
[C---:B------:R-:W-:Y:S08]  /*5110*/  HMMA.16816.F32.BF16 R152, R4.reuse, R28, R152 ;  /* 0x0000001c0498723c */ /* 0x040ff00000041898 */
[C---:B-1----:R-:W-:Y:S08]  /*5120*/  HMMA.16816.F32.BF16 R52, R4.reuse, R12, R52 ;  /* 0x0000000c0434723c */ /* 0x042ff00000041834 */
[C---:B------:R-:W-:Y:S01]  /*5130*/  HMMA.16816.F32.BF16 R56, R4.reuse, R14, R56 ;  /* 0x0000000e0438723c */ /* 0x040fe20000041838 */
[----:B------:R-:W1:Y:S07]  /*5140*/  LDSM.16.MT88.4 R12, [R226+0x16800] ;  /* 0x01680000e20c783b */ /* 0x000e6e0000004200 */
[C---:B----4-:R-:W-:Y:S08]  /*5150*/  HMMA.16816.F32.BF16 R84, R4.reuse, R8, R84 ;  /* 0x000000080454723c */ /* 0x050ff00000041854 */
[C---:B------:R-:W-:Y:S01]  /*5160*/  HMMA.16816.F32.BF16 R88, R4.reuse, R10, R88 ;  /* 0x0000000a0458723c */ /* 0x040fe20000041858 */
[----:B------:R-:W4:Y:S07]  /*5170*/  LDSM.16.MT88.4 R8, [R225+0x16800] ;  /* 0x01680000e108783b */ /* 0x000f2e0000004200 */
[C---:B------:R-:W-:Y:S01]  /*5180*/  HMMA.16816.F32.BF16 R148, R4.reuse, R30, R148 ;  /* 0x0000001e0494723c */ /* 0x040fe20000041894 */
[----:B------:R-:W1:Y:S07]  /*5190*/  LDSM.16.MT88.4 R28, [R228+0x14800] ;  /* 0x01480000e41c783b */ /* 0x000e6e0000004200 */
[C---:B------:R-:W-:Y:S08]  /*51a0*/  HMMA.16816.F32.BF16 R144, R4.reuse, R24, R144 ;  /* 0x000000180490723c */ /* 0x040ff00000041890 */
[C---:B------:R-:W-:Y:S01]  /*51b0*/  HMMA.16816.F32.BF16 R140, R4.reuse, R26, R140 ;  /* 0x0000001a048c723c */ /* 0x040fe2000004188c */
[----:B------:R-:W2:Y:S07]  /*51c0*/  LDSM.16.MT88.4 R24, [R226+0x14800] ;  /* 0x01480000e218783b */ /* 0x000eae0000004200 */
[C---:B------:R-:W-:Y:S08]  /*51d0*/  HMMA.16816.F32.BF16 R44, R4.reuse, R16, R44 ;  /* 0x00000010042c723c */ /* 0x040ff0000004182c */
        /* <DEDUP_REMOVED lines=20> */
[C---:B------:R-:W-:Y:S08]  /*5320*/  HMMA.16816.F32.BF16 R100, R4.reuse, R16, R100 ;  /* 0x000000100464723c */ /* 0x040ff00000041864 */
[C---:B------:R-:W-:Y:S01]  /*5330*/  HMMA.16816.F32.BF16 R104, R4.reuse, R18, R104 ;  /* 0x000000120468723c */ /* 0x040fe20000041868 */
[----:B------:R-:W2:Y:S07]  /*5340*/  LDSM.16.MT88.4 R16, [R226+0x11000] ;  /* 0x01100000e210783b */ /* 0x000eae0000004200 */
        /* <DEDUP_REMOVED lines=9> */
[----:B---3--:R-:W-:Y:S01]  /*53e0*/  F2FP.BF16.PACK_AB R7, R192, R191 ;  /* 0x000000bfc007723e */ /* 0x008fe200000010ff */
        /* <DEDUP_REMOVED lines=119> */
.L_x_5150:
        /* <DEDUP_REMOVED lines=64> */
.L_x_5147:
        /* <DEDUP_REMOVED lines=14> */
[----:B------:R-:W-:Y:S03]  /*6040*/  ISETP.GT.AND P1, PT, R248, R236, PT ;  /* 0x000000ecf800720c */ /* 0x000fe60003f24270 */
        /* <DEDUP_REMOVED lines=32> */
[----:B------:R-:W-:Y:S01]  /*6250*/  LDSM.16.M88.4 R200, [R229] ;  /* 0x00000000e5c8783b */ /* 0x000fe20000000200 */
[C---:B------:R-:W-:Y:S05]  /*6260*/  HMMA.16816.F32.BF16 R24, R32.reuse, R26, RZ ;  /* 0x0000001a2018723c */ /* 0x040fea00000418ff */
[----:B------:R-:W-:Y:S03]  /*6270*/  LDSM.16.M88.4 R204, [R220] ;  /* 0x00000000dccc783b */ /* 0x000fe60000000200 */
[C---:B-----5:R-:W-:Y:S08]  /*6280*/  HMMA.16816.F32.BF16 R28, R32.reuse, R164, RZ ;  /* 0x000000a4201c723c */ /* 0x060ff000000418ff */
[----:B------:R-:W-:Y:S01]  /*6290*/  HMMA.16816.F32.BF16 R32, R32, R166, RZ ;  /* 0x000000a62020723c */ /* 0x000fe200000418ff */
[----:B------:R-:W4:Y:S07]  /*62a0*/  LDSM.16.M88.4 R164, [R227+0x8800] ;  /* 0x00880000e3a4783b */ /* 0x000f2e0000000200 */
[C---:B-1----:R-:W-:Y:S08]  /*62b0*/  HMMA.16816.F32.BF16 R4, R168.reuse, R172, R4 ;  /* 0x000000aca804723c */ /* 0x042ff00000041804 */
[C---:B------:R-:W-:Y:S01]  /*62c0*/  HMMA.16816.F32.BF16 R8, R168.reuse, R174, R8 ;  /* 0x000000aea808723c */ /* 0x040fe20000041808 */
[----:B------:R-:W1:Y:S07]  /*62d0*/  LDSM.16.M88.4 R172, [R227+0x9800] ;  /* 0x00980000e3ac783b */ /* 0x000e6e0000000200 */
        /* <DEDUP_REMOVED lines=8> */
[----:B------:R-:W3:Y:S06]  /*6360*/  LDSM.16.M88.4 R168, [R220+0x800] ;  /* 0x00080000dca8783b */ /* 0x000eec0000000200 */
[----:B------:R-:W-:Y:S01]  /*6370*/  LDSM.16.M88.4 R184, [R234+0x2000] ;  /* 0x00200000eab8783b */ /* 0x000fe20000000200 */
[C---:B--2---:R-:W-:Y:S08]  /*6380*/  HMMA.16816.F32.BF16 R4, R188.reuse, R192, R4 ;  /* 0x000000c0bc04723c */ /* 0x044ff00000041804 */
[C---:B------:R-:W-:Y:S01]  /*6390*/  HMMA.16816.F32.BF16 R8, R188.reuse, R194, R8 ;  /* 0x000000c2bc08723c */ /* 0x040fe20000041808 */
[----:B------:R-:W2:Y:S07]  /*63a0*/  LDSM.16.M88.4 R192, [R233+0xa000] ;  /* 0x00a00000e9c0783b */ /* 0x000eae0000000200 */
[C---:B----4-:R-:W-:Y:S08]  /*63b0*/  HMMA.16816.F32.BF16 R12, R188.reuse, R164, R12 ;  /* 0x000000a4bc0c723c */ /* 0x050ff0000004180c */
[C---:B------:R-:W-:Y:S01]  /*63c0*/  HMMA.16816.F32.BF16 R16, R188.reuse, R166, R16 ;  /* 0x000000a6bc10723c */ /* 0x040fe20000041810 */
[----:B------:R-:W4:Y:S07]  /*63d0*/  LDSM.16.M88.4 R164, [R233+0xa800] ;  /* 0x00a80000e9a4783b */ /* 0x000f2e0000000200 */
[C---:B------:R-:W-:Y:S08]  /*63e0*/  HMMA.16816.F32.BF16 R20, R188.reuse, R196, R20 ;  /* 0x000000c4bc14723c */ /* 0x040ff00000041814 */
[C---:B------:R-:W-:Y:S01]  /*63f0*/  HMMA.16816.F32.BF16 R24, R188.reuse, R198, R24 ;  /* 0x000000c6bc18723c */ /* 0x040fe20000041818 */
[----:B------:R-:W-:Y:S07]  /*6400*/  LDSM.16.M88.4 R196, [R232+0x2000] ;  /* 0x00200000e8c4783b */ /* 0x000fee0000000200 */
[C---:B-1----:R-:W-:Y:S08]  /*6410*/  HMMA.16816.F32.BF16 R28, R188.reuse, R172, R28 ;  /* 0x000000acbc1c723c */ /* 0x042ff0000004181c */
[----:B------:R-:W-:Y:S01]  /*6420*/  HMMA.16816.F32.BF16 R32, R188, R174, R32 ;  /* 0x000000aebc20723c */ /* 0x000fe20000041820 */
[----:B------:R-:W1:Y:S06]  /*6430*/  LDSM.16.M88.4 R172, [R233+0xb000] ;  /* 0x00b00000e9ac783b */ /* 0x000e6c0000000200 */
[----:B------:R-:W5:Y:S01]  /*6440*/  LDSM.16.M88.4 R188, [R233+0xb800] ;  /* 0x00b80000e9bc783b */ /* 0x000f620000000200 */
        /* <DEDUP_REMOVED lines=8> */
[----:B------:R-:W1:Y:S07]  /*64d0*/  LDSM.16.M88.4 R176, [R217] ;  /* 0x00000000d9b0783b */ /* 0x000e6e0000000200 */
[C---:B------:R-:W-:Y:S08]  /*64e0*/  HMMA.16816.F32.BF16 R28, R200.reuse, R180, R28 ;  /* 0x000000b4c81c723c */ /* 0x040ff0000004181c */
[----:B------:R-:W-:Y:S01]  /*64f0*/  HMMA.16816.F32.BF16 R32, R200, R182, R32 ;  /* 0x000000b6c820723c */ /* 0x000fe20000041820 */
[----:B------:R-:W3:Y:S06]  /*6500*/  LDSM.16.M88.4 R180, [R216] ;  /* 0x00000000d8b4783b */ /* 0x000eec0000000200 */
[----:B------:R-:W-:Y:S01]  /*6510*/  LDSM.16.M88.4 R200, [R227+0xa000] ;  /* 0x00a00000e3c8783b */ /* 0x000fe20000000200 */
        /* <DEDUP_REMOVED lines=11> */
[----:B------:R-:W5:Y:S06]  /*65d0*/  LDSM.16.M88.4 R184, [R227+0xb800] ;  /* 0x00b80000e3b8783b */ /* 0x000f6c0000000200 */
[----:B------:R-:W-:Y:S01]  /*65e0*/  LDSM.16.M88.4 R188, [R229+0x2000] ;  /* 0x00200000e5bc783b */ /* 0x000fe20000000200 */
        /* <DEDUP_REMOVED lines=8> */
[----:B------:R-:W1:Y:S07]  /*6670*/  LDSM.16.M88.4 R176, [R220+0x3000] ;  /* 0x00300000dcb0783b */ /* 0x000e6e0000000200 */
        /* <DEDUP_REMOVED lines=106> */
[C---:B----4-:R-:W-:Y:S08]  /*6d20*/  HMMA.16816.F32.BF16 R12, R196.reuse, R164, R12 ;  /* 0x000000a4c40c723c */ /* 0x050ff0000004180c */
[C---:B------:R-:W-:Y:S01]  /*6d30*/  HMMA.16816.F32.BF16 R16, R196.reuse, R166, R16 ;  /* 0x000000a6c410723c */ /* 0x040fe20000041810 */
[----:B------:R-:W2:Y:S07]  /*6d40*/  LDSM.16.M88.4 R164, [R220+0x6800] ;  /* 0x00680000dca4783b */ /* 0x000eae0000000200 */
[C---:B-1----:R-:W-:Y:S08]  /*6d50*/  HMMA.16816.F32.BF16 R20, R196.reuse, R172, R20 ;  /* 0x000000acc414723c */ /* 0x042ff00000041814 */
[C---:B------:R-:W-:Y:S08]  /*6d60*/  HMMA.16816.F32.BF16 R24, R196.reuse, R174, R24 ;  /* 0x000000aec418723c */ /* 0x040ff00000041818 */
[C---:B-----5:R-:W-:Y:S08]  /*6d70*/  HMMA.16816.F32.BF16 R28, R196.reuse, R184, R28 ;  /* 0x000000b8c41c723c */ /* 0x060ff0000004181c */
[----:B------:R-:W-:Y:S08]  /*6d80*/  HMMA.16816.F32.BF16 R32, R196, R186, R32 ;  /* 0x000000bac420723c */ /* 0x000ff00000041820 */
[C---:B------:R-:W-:Y:S08]  /*6d90*/  HMMA.16816.F32.BF16 R4, R192.reuse, R204, R4 ;  /* 0x000000ccc004723c */ /* 0x040ff00000041804 */
[C---:B------:R-:W-:Y:S08]  /*6da0*/  HMMA.16816.F32.BF16 R8, R192.reuse, R206, R8 ;  /* 0x000000cec008723c */ /* 0x040ff00000041808 */
[C---:B--2---:R-:W-:Y:S08]  /*6db0*/  HMMA.16816.F32.BF16 R12, R192.reuse, R164, R12 ;  /* 0x000000a4c00c723c */ /* 0x044ff0000004180c */
        /* <DEDUP_REMOVED lines=139> */
.L_x_5149:
        /* <DEDUP_REMOVED lines=31> */
.L_x_5148:
        /* <DEDUP_REMOVED lines=56> */
[----:B------:R-:W-:Y:S01]  /*7be0*/  ISETP.GT.AND P1, PT, R248, R236, PT ;  /* 0x000000ecf800720c */ /* 0x000fe20003f24270 */
        /* <DEDUP_REMOVED lines=50> */
[--C-:B------:R-:W-:Y:S02]  /*7f10*/  FFMA.FTZ R245, R178, c[0x0][0x23c], -R187.reuse ;  /* 0x00008f00b2f57a23 */ /* 0x100fe400000108bb */
[----:B------:R-:W-:Y:S01]  /*7f20*/  LDSM.16.MT88.4 R168, [R228+0x14800] ;  /* 0x01480000e4a8783b */ /* 0x000fe20000004200 */
[C---:B------:R-:W-:Y:S02]  /*7f30*/  FMUL.FTZ R36, R2.reuse, R36 ;  /* 0x0000002402247220 */ /* 0x040fe40000410000 */
[----:B------:R-:W-:Y:S02]  /*7f40*/  FMUL.FTZ R37, R2, R37 ;  /* 0x0000002502257220 */ /* 0x000fe40000410000 */
        /* <DEDUP_REMOVED lines=25> */
[----:B------:R-:W2:Y:S03]  /*80e0*/  MUFU.EX2 R194, R194 ;  /* 0x000000c200c27308 */ /* 0x000ea60000000800 */
[----:B------:R-:W-:Y:S02]  /*80f0*/  FMUL.FTZ R13, R2, R153 ;  /* 0x00000099020d7220 */ /* 0x000fe40000410000 */
[C---:B------:R-:W-:Y:S02]  /*8100*/  FMUL.FTZ R54, R0.reuse, R54 ;  /* 0x0000003600367220 */ /* 0x040fe40000410000 */
[C---:B------:R-:W-:Y:S03]  /*8110*/  FMUL.FTZ R14, R0.reuse, R154 ;  /* 0x0000009a000e7220 */ /* 0x040fe60000410000 */
[----:B------:R-:W-:Y:S01]  /*8120*/  MUFU.EX2 R196, R196 ;  /* 0x000000c400c47308 */ /* 0x000fe20000000800 */
[C---:B------:R-:W-:Y:S02]  /*8130*/  FMUL.FTZ R15, R0.reuse, R155 ;  /* 0x0000009b000f7220 */ /* 0x040fe40000410000 */
[----:B------:R-:W3:Y:S01]  /*8140*/  LDSM.16.MT88.4 R152, [R224+0x10000] ;  /* 0x01000000e098783b */ /* 0x000ee20000004200 */
[----:B------:R-:W-:Y:S02]  /*8150*/  FMUL.FTZ R55, R0, R55 ;  /* 0x0000003700377220 */ /* 0x000fe40000410000 */
[C---:B------:R-:W-:Y:S02]  /*8160*/  FMUL.FTZ R56, R2.reuse, R56 ;  /* 0x0000003802387220 */ /* 0x040fe40000410000 */
[C---:B------:R-:W-:Y:S02]  /*8170*/  HMMA.16816.F32.BF16 R12, R160.reuse, R20, R12 ;  /* 0x00000014a00c723c */ /* 0x040fe4000004180c */
[----:B------:R-:W4:Y:S01]  /*8180*/  MUFU.EX2 R195, R195 ;  /* 0x000000c300c37308 */ /* 0x000f220000000800 */
        /* <DEDUP_REMOVED lines=9> */
[----:B------:R-:W5:Y:S01]  /*8220*/  LDSM.16.MT88.4 R144, [R228+0x12000] ;  /* 0x01200000e490783b */ /* 0x000f620000004200 */
[C---:B------:R-:W-:Y:S01]  /*8230*/  FMUL.FTZ R60, R2.reuse, R60 ;  /* 0x0000003c023c7220 */ /* 0x040fe20000410000 */
[----:B------:R-:W1:Y:S01]  /*8240*/  MUFU.EX2 R198, R198 ;  /* 0x000000c600c67308 */ /* 0x000e620000000800 */
        /* <DEDUP_REMOVED lines=15> */
[C---:B---3--:R-:W-:Y:S03]  /*8340*/  HMMA.16816.F32.BF16 R28, R160.reuse, R152, R28 ;  /* 0x00000098a01c723c */ /* 0x048fe6000004181c */
[----:B------:R-:W-:Y:S02]  /*8350*/  FMUL.FTZ R67, R0, R67 ;  /* 0x0000004300437220 */ /* 0x000fe40000410000 */
[C---:B------:R-:W-:Y:S02]  /*8360*/  FMUL.FTZ R68, R2.reuse, R68 ;  /* 0x0000004402447220 */ /* 0x040fe40000410000 */
[----:B------:R-:W-:Y:S01]  /*8370*/  FMUL.FTZ R69, R2, R69 ;  /* 0x0000004502457220 */ /* 0x000fe20000410000 */
        /* <DEDUP_REMOVED lines=76> */
[C---:B------:R-:W-:Y:S04]  /*8840*/  FMUL.FTZ R116, R2.reuse, R116 ;  /* 0x0000007402747220 */ /* 0x040fe80000410000 */
[----:B------:R-:W-:Y:S01]  /*8850*/  FMUL.FTZ R117, R2, R117 ;  /* 0x0000007502757220 */ /* 0x000fe20000410000 */
        /* <DEDUP_REMOVED lines=27> */
[--C-:B------:R-:W-:Y:S02]  /*8a10*/  FFMA.FTZ R204, R204, c[0x0][0x23c], -R177.reuse ;  /* 0x00008f00cccc7a23 */ /* 0x100fe400000108b1 */
[----:B----4-:R-:W-:Y:S01]  /*8a20*/  F2FP.BF16.PACK_AB R134, R195, R196 ;  /* 0x000000c4c386723e */ /* 0x010fe200000010ff */
[----:B------:R-:W-:Y:S01]  /*8a30*/  FFMA.FTZ R202, R202, c[0x0][0x23c], -R177 ;  /* 0x00008f00caca7a23 */ /* 0x000fe200000108b1 */
[----:B------:R-:W-:Y:S03]  /*8a40*/  F2FP.BF16.PACK_AB R135, R198, R197 ;  /* 0x000000c5c687723e */ /* 0x000fe600000010ff */
[--C-:B------:R-:W-:Y:S01]  /*8a50*/  FFMA.FTZ R203, R203, c[0x0][0x23c], -R187.reuse ;  /* 0x00008f00cbcb7a23 */ /* 0x100fe200000108bb */
[----:B------:R-:W-:Y:S01]  /*8a60*/  MUFU.EX2 R206, R206 ;  /* 0x000000ce00ce7308 */ /* 0x000fe20000000800 */
[----:B------:R-:W-:Y:S02]  /*8a70*/  FFMA.FTZ R201, R201, c[0x0][0x23c], -R187 ;  /* 0x00008f00c9c97a23 */ /* 0x000fe400000108bb */
[C---:B-----5:R-:W-:Y:S05]  /*8a80*/  HMMA.16816.F32.BF16 R4, R132.reuse, R140, R4 ;  /* 0x0000008c8404723c */ /* 0x060fea0000041804 */
[--C-:B------:R-:W-:Y:S02]  /*8a90*/  FFMA.FTZ R200, R200, c[0x0][0x23c], -R177.reuse ;  /* 0x00008f00c8c87a23 */ /* 0x100fe400000108b1 */
[----:B------:R-:W-:Y:S01]  /*8aa0*/  FFMA.FTZ R199, R199, c[0x0][0x23c], -R177 ;  /* 0x00008f00c7c77a23 */ /* 0x000fe200000108b1 */
[C---:B------:R-:W-:Y:S01]  /*8ab0*/  HMMA.16816.F32.BF16 R8, R132.reuse, R142, R8 ;  /* 0x0000008e8408723c */ /* 0x040fe20000041808 */
[----:B------:R-:W3:Y:S01]  /*8ac0*/  LDSM.16.MT88.4 R140, [R224+0x12800] ;  /* 0x01280000e08c783b */ /* 0x000ee20000004200 */
[----:B------:R-:W4:Y:S02]  /*8ad0*/  MUFU.EX2 R204, R204 ;  /* 0x000000cc00cc7308 */ /* 0x000f240000000800 */
[--C-:B------:R-:W-:Y:S02]  /*8ae0*/  FFMA.FTZ R189, R189, c[0x0][0x23c], -R187.reuse ;  /* 0x00008f00bdbd7a23 */ /* 0x100fe400000108bb */
[--C-:B------:R-:W-:Y:S02]  /*8af0*/  FFMA.FTZ R190, R190, c[0x0][0x23c], -R187.reuse ;  /* 0x00008f00bebe7a23 */ /* 0x100fe400000108bb */
[C---:B-1----:R-:W-:Y:S04]  /*8b00*/  HMMA.16816.F32.BF16 R12, R132.reuse, R136, R12 ;  /* 0x00000088840c723c */ /* 0x042fe8000004180c */
[----:B------:R-:W-:Y:S01]  /*8b10*/  FFMA.FTZ R187, R176, c[0x0][0x23c], -R187 ;  /* 0x00008f00b0bb7a23 */ /* 0x000fe200000108bb */
[----:B------:R-:W1:Y:S01]  /*8b20*/  MUFU.EX2 R202, R202 ;  /* 0x000000ca00ca7308 */ /* 0x000e620000000800 */
[--C-:B------:R-:W-:Y:S02]  /*8b30*/  FFMA.FTZ R188, R188, c[0x0][0x23c], -R177.reuse ;  /* 0x00008f00bcbc7a23 */ /* 0x100fe400000108b1 */
[C---:B------:R-:W-:Y:S01]  /*8b40*/  HMMA.16816.F32.BF16 R16, R132.reuse, R138, R16 ;  /* 0x0000008a8410723c */ /* 0x040fe20000041810 */
[----:B------:R-:W5:Y:S03]  /*8b50*/  LDSM.16.MT88.4 R136, [R225+0x14800] ;  /* 0x01480000e188783b */ /* 0x000f660000004200 */
[--C-:B------:R-:W-:Y:S02]  /*8b60*/  FFMA.FTZ R166, R166, c[0x0][0x23c], -R177.reuse ;  /* 0x00008f00a6a67a23 */ /* 0x100fe400000108b1 */
[----:B------:R-:W-:Y:S01]  /*8b70*/  FFMA.FTZ R177, R165, c[0x0][0x23c], -R177 ;  /* 0x00008f00a5b17a23 */ /* 0x000fe200000108b1 */
[----:B------:R-:W-:Y:S01]  /*8b80*/  MUFU.EX2 R203, R203 ;  /* 0x000000cb00cb7308 */ /* 0x000fe20000000800 */
[C---:B------:R-:W-:Y:S04]  /*8b90*/  HMMA.16816.F32.BF16 R20, R132.reuse, R144, R20 ;  /* 0x000000908414723c */ /* 0x040fe80000041814 */
[----:B------:R-:W-:Y:S01]  /*8ba0*/  FFMA.FTZ R186, R2, R250, R186 ;  /* 0x000000fa02ba7223 */ /* 0x000fe200000100ba */
[----:B------:R-:W-:Y:S01]  /*8bb0*/  MOV R2, R164 ;  /* 0x000000a400027202 */ /* 0x000fe20000000f00 */
[----:B------:R-:W-:Y:S01]  /*8bc0*/  FFMA.FTZ R182, R0, R249, R182 ;  /* 0x000000f900b67223 */ /* 0x000fe200000100b6 */
[----:B------:R-:W-:Y:S01]  /*8bd0*/  IADD3 R0, R248, -0x1, RZ ;  /* 0xfffffffff8007810 */ /* 0x000fe20007ffe0ff */
[C---:B------:R-:W-:Y:S01]  /*8be0*/  HMMA.16816.F32.BF16 R24, R132.reuse, R146, R24 ;  /* 0x000000928418723c */ /* 0x040fe20000041818 */
[----:B------:R-:W1:Y:S01]  /*8bf0*/  LDSM.16.MT88.4 R144, [R224+0x14800] ;  /* 0x01480000e090783b */ /* 0x000e620000004200 */
[----:B------:R2:W-:Y:S02]  /*8c00*/  MUFU.EX2 R165, R177 ;  /* 0x000000b100a57308 */ /* 0x0005e40000000800 */
[----:B------:R-:W-:Y:S01]  /*8c10*/  FADD.FTZ R186, R185, R186 ;  /* 0x000000bab9ba7221 */ /* 0x000fe20000010000 */
[----:B------:R-:W-:Y:S01]  /*8c20*/  MOV R248, R0 ;  /* 0x0000000000f87202 */ /* 0x000fe20000000f00 */
[----:B------:R-:W-:Y:S01]  /*8c30*/  FADD.FTZ R182, R181, R182 ;  /* 0x000000b6b5b67221 */ /* 0x000fe20000010000 */
[----:B------:R-:W-:Y:S01]  /*8c40*/  MOV R0, R3 ;  /* 0x0000000300007202 */ /* 0x000fe20000000f00 */
[C---:B------:R-:W-:Y:S04]  /*8c50*/  HMMA.16816.F32.BF16 R28, R132.reuse, R148, R28 ;  /* 0x00000094841c723c */ /* 0x040fe8000004181c */
[----:B------:R-:W1:Y:S01]  /*8c60*/  MUFU.EX2 R201, R201 ;  /* 0x000000c900c97308 */ /* 0x000e620000000800 */
        /* <DEDUP_REMOVED lines=26> */
[----:B----4-:R-:W-:Y:S03]  /*8e10*/  FADD.FTZ R198, R204, R198 ;  /* 0x000000c6ccc67221 */ /* 0x010fe60000010000 */
[----:B------:R-:W4:Y:S01]  /*8e20*/  MUFU.EX2 R188, R188 ;  /* 0x000000bc00bc7308 */ /* 0x000f220000000800 */
[C---:B------:R-:W-:Y:S01]  /*8e30*/  HMMA.16816.F32.BF16 R56, R132.reuse, R162, R56 ;  /* 0x000000a28438723c */ /* 0x040fe20000041838 */
[----:B------:R-:W-:Y:S07]  /*8e40*/  LDSM.16.MT88.4 R160, [R225+0x13000] ;  /* 0x01300000e1a0783b */ /* 0x000fee0000004200 */
[C---:B---3--:R-:W-:Y:S01]  /*8e50*/  HMMA.16816.F32.BF16 R60, R132.reuse, R140, R60 ;  /* 0x0000008c843c723c */ /* 0x048fe2000004183c */
[----:B------:R-:W-:Y:S07]  /*8e60*/  MUFU.EX2 R187, R187 ;  /* 0x000000bb00bb7308 */ /* 0x000fee0000000800 */
[C---:B------:R-:W-:Y:S01]  /*8e70*/  HMMA.16816.F32.BF16 R64, R132.reuse, R142, R64 ;  /* 0x0000008e8440723c */ /* 0x040fe20000041840 */
[----:B------:R-:W3:Y:S02]  /*8e80*/  LDSM.16.MT88.4 R140, [R226+0x16800] ;  /* 0x01680000e28c783b */ /* 0x000ee40000004200 */
[----:B------:R-:W1:Y:S05]  /*8e90*/  MUFU.EX2 R166, R166 ;  /* 0x000000a600a67308 */ /* 0x000e6a0000000800 */
        /* <DEDUP_REMOVED lines=26> */
[----:B------:R-:W-:Y:S03]  /*9040*/  F2FP.BF16.PACK_AB R133, R202, R204 ;  /* 0x000000ccca85723e */ /* 0x000fe600000010ff */
        /* <DEDUP_REMOVED lines=11> */
[----:B----4-:R-:W-:Y:S04]  /*9100*/  FADD.FTZ R199, R188, R199 ;  /* 0x000000c7bcc77221 */ /* 0x010fe80000010000 */
[C---:B------:R-:W-:Y:S04]  /*9110*/  HMMA.16816.F32.BF16 R12, R132.reuse, R148, R12 ;  /* 0x00000094840c723c */ /* 0x040fe8000004180c */
[----:B------:R-:W-:Y:S04]  /*9120*/  FADD.FTZ R199, R207, R199 ;  /* 0x000000c7cfc77221 */ /* 0x000fe80000010000 */
[C---:B------:R-:W-:Y:S01]  /*9130*/  HMMA.16816.F32.BF16 R16, R132.reuse, R150, R16 ;  /* 0x000000968410723c */ /* 0x040fe20000041810 */
[----:B------:R-:W-:Y:S03]  /*9140*/  LDSM.16.MT88.4 R148, [R228+0x17000] ;  /* 0x01700000e494783b */ /* 0x000fe60000004200 */
[----:B------:R-:W-:Y:S04]  /*9150*/  FADD.FTZ R199, R166, R199 ;  /* 0x000000c7a6c77221 */ /* 0x000fe80000010000 */
        /* <DEDUP_REMOVED lines=90> */
.L_x_5146:
[----:B------:R-:W1:Y:S01]  /*9700*/  SHFL.BFLY PT, R2, R250, 0x2, 0x1f ;  /* 0x0c401f00fa027f89 */ /* 0x000e6200000e0000 */
[----:B------:R-:W-:Y:S01]  /*9710*/  MOV R8, 0x3f800000 ;  /* 0x3f80000000087802 */ /* 0x000fe20000000f00 */
[----:B------:R-:W-:Y:S01]  /*9720*/  BSSY B0, `(.L_x_5151) ;  /* 0x0000147000007945 */ /* 0x000fe20003800000 */
[----:B------:R-:W-:Y:S01]  /*9730*/  MOV R7, 0x3f800000 ;  /* 0x3f80000000077802 */ /* 0x000fe20000000f00 */
[----:B------:R-:W2:Y:S04]  /*9740*/  SHFL.BFLY PT, R0, R249, 0x2, 0x1f ;  /* 0x0c401f00f9007f89 */ /* 0x000ea800000e0000 */
[----:B------:R-:W3:Y:S04]  /*9750*/  S2R R13, SR_TID.X ;  /* 0x00000000000d7919 */ /* 0x000ee80000002100 */
[----:B------:R-:W-:Y:S01]  /*9760*/  BAR.SYNC.DEFER_BLOCKING 0x0 ;  /* 0x0000000000007b1d */ /* 0x000fe20000010000 */
[----:B-1----:R-:W-:-:S05]  /*9770*/  FADD.FTZ R250, R2, R250 ;  /* 0x000000fa02fa7221 */ /* 0x002fca0000010000 */
[----:B------:R-:W1:Y:S01]  /*9780*/  S2R R2, SR_TID.X ;  /* 0x0000000000027919 */ /* 0x000e620000002100 */
[----:B--2---:R-:W-:-:S03]  /*9790*/  FADD.FTZ R249, R0, R249 ;  /* 0x000000f900f97221 */ /* 0x004fc60000010000 */
[----:B------:R-:W2:Y:S01]  /*97a0*/  SHFL.BFLY PT, R5, R250, 0x1, 0x1f ;  /* 0x0c201f00fa057f89 */ /* 0x000ea200000e0000 */
[----:B---3--:R-:W-:-:S03]  /*97b0*/  SHF.R.S32.HI R9, RZ, 0x1f, R13 ;  /* 0x0000001fff097819 */ /* 0x008fc6000001140d */
[----:B------:R-:W3:Y:S01]  /*97c0*/  SHFL.BFLY PT, R4, R249, 0x1, 0x1f ;  /* 0x0c201f00f9047f89 */ /* 0x000ee200000e0000 */
[----:B------:R-:W-:-:S04]  /*97d0*/  LEA.HI R9, R9, R13, RZ, 0x4 ;  /* 0x0000000d09097211 */ /* 0x000fc800078f20ff */
[----:B------:R-:W-:Y:S02]  /*97e0*/  LOP3.LUT R0, R9, 0xfffffff0, RZ, 0xc0, !PT ;  /* 0xfffffff009007812 */ /* 0x000fe400078ec0ff */
[----:B------:R-:W-:Y:S02]  /*97f0*/  SHF.R.S32.HI R9, RZ, 0x4, R9 ;  /* 0x00000004ff097819 */ /* 0x000fe40000011409 */
[----:B------:R-:W-:Y:S02]  /*9800*/  IADD3 R0, -R0, R13, RZ ;  /* 0x0000000d00007210 */ /* 0x000fe40007ffe1ff */
[----:B------:R-:W-:Y:S02]  /*9810*/  SHF.L.U32 R13, R9, 0x6, RZ ;  /* 0x00000006090d7819 */ /* 0x000fe400000006ff */
[----:B------:R-:W-:Y:S02]  /*9820*/  LEA.HI R15, R0, R0, RZ, 0x1 ;  /* 0x00000000000f7211 */ /* 0x000fe400078f08ff */
[----:B-1----:R-:W-:-:S02]  /*9830*/  SHF.R.S32.HI R10, RZ, 0x1f, R2 ;  /* 0x0000001fff0a7819 */ /* 0x002fc40000011402 */
[----:B------:R-:W-:Y:S02]  /*9840*/  LOP3.LUT R13, R13, 0x1c0, RZ, 0xc0, !PT ;  /* 0x000001c00d0d7812 */ /* 0x000fe400078ec0ff */
[-C--:B------:R-:W-:Y:S01]  /*9850*/  LEA.HI R11, R10, R2.reuse, RZ, 0x2 ;  /* 0x000000020a0b7211 */ /* 0x080fe200078f10ff */
[----:B--2---:R-:W-:Y:S01]  /*9860*/  FADD.FTZ R5, R250, R5 ;  /* 0x00000005fa057221 */ /* 0x004fe20000010000 */
[----:B------:R-:W-:Y:S01]  /*9870*/  LEA.HI R10, R10, R2, RZ, 0x5 ;  /* 0x000000020a0a7211 */ /* 0x000fe200078f28ff */
[----:B---3--:R-:W-:Y:S01]  /*9880*/  FADD.FTZ R4, R249, R4 ;  /* 0x00000004f9047221 */ /* 0x008fe20000010000 */
[--C-:B------:R-:W-:Y:S02]  /*9890*/  SHF.R.S32.HI R12, RZ, 0x2, R11.reuse ;  /* 0x00000002ff0c7819 */ /* 0x100fe4000001140b */
[----:B------:R-:W-:Y:S02]  /*98a0*/  SHF.R.S32.HI R6, RZ, 0x1f, R11 ;  /* 0x0000001fff067819 */ /* 0x000fe4000001140b */
[----:B------:R-:W-:-:S02]  /*98b0*/  FSETP.NE.FTZ.AND P4, PT, R5, RZ, PT ;  /* 0x000000ff0500720b */ /* 0x000fc40003f95000 */
[----:B------:R-:W-:Y:S02]  /*98c0*/  FSETP.NE.FTZ.AND P3, PT, R4, RZ, PT ;  /* 0x000000ff0400720b */ /* 0x000fe40003f75000 */
[----:B------:R-:W-:-:S04]  /*98d0*/  LEA.HI R6, R6, R12, RZ, 0x3 ;  /* 0x0000000c06067211 */ /* 0x000fc800078f18ff */
[----:B------:R-:W-:-:S04]  /*98e0*/  LOP3.LUT R6, R6, 0xfffffff8, RZ, 0xc0, !PT ;  /* 0xfffffff806067812 */ /* 0x000fc800078ec0ff */
[----:B------:R-:W-:Y:S01]  /*98f0*/  IADD3 R6, R12, -R6, RZ ;  /* 0x800000060c067210 */ /* 0x000fe20007ffe0ff */
[----:B------:R-:W1:Y:S01]  /*9900*/  @P4 MUFU.RCP R8, R5 ;  /* 0x0000000500084308 */ /* 0x000e620000001000 */
[----:B------:R-:W-:Y:S02]  /*9910*/  LOP3.LUT R12, R11, 0x1ffffffc, RZ, 0xc0, !PT ;  /* 0x1ffffffc0b0c7812 */ /* 0x000fe400078ec0ff */
[C---:B------:R-:W-:Y:S02]  /*9920*/  LOP3.LUT R14, R6.reuse, 0x1, RZ, 0xc0, !PT ;  /* 0x00000001060e7812 */ /* 0x040fe400078ec0ff */
[----:B------:R-:W-:Y:S02]  /*9930*/  SHF.L.U32 R16, R6, 0x6, RZ ;  /* 0x0000000606107819 */ /* 0x000fe400000006ff */
[----:B------:R-:W-:Y:S01]  /*9940*/  ISETP.NE.U32.AND P0, PT, R14, 0x1, PT ;  /* 0x000000010e00780c */ /* 0x000fe20003f05070 */
[----:B------:R-:W2:Y:S01]  /*9950*/  @P3 MUFU.RCP R7, R4 ;  /* 0x0000000400073308 */ /* 0x000ea20000001000 */
[----:B------:R-:W-:-:S02]  /*9960*/  SHF.R.S32.HI R11, RZ, 0x5, R10 ;  /* 0x00000005ff0b7819 */ /* 0x000fc4000001140a */
[----:B------:R-:W-:Y:S02]  /*9970*/  IADD3 R12, -R12, R2, RZ ;  /* 0x000000020c0c7210 */ /* 0x000fe40007ffe1ff */
[----:B------:R-:W-:Y:S02]  /*9980*/  LOP3.LUT R16, R16, 0x1c0, RZ, 0xc0, !PT ;  /* 0x000001c010107812 */ /* 0x000fe400078ec0ff */
[----:B------:R-:W-:Y:S01]  /*9990*/  SHF.L.U32 R14, R15, 0x2, RZ ;  /* 0x000000020f0e7819 */ /* 0x000fe200000006ff */
[C---:B-1----:R-:W-:Y:S01]  /*99a0*/  FMUL.FTZ R160, R8.reuse, R160 ;  /* 0x000000a008a07220 */ /* 0x042fe20000410000 */
[----:B------:R-:W-:Y:S01]  /*99b0*/  LEA R12, R11, R12, 0x9 ;  /* 0x0000000c0b0c7211 */ /* 0x000fe200078e48ff */
[----:B------:R-:W-:Y:S01]  /*99c0*/  FMUL.FTZ R161, R8, R161 ;  /* 0x000000a108a17220 */ /* 0x000fe20000410000 */
[----:B------:R-:W-:Y:S01]  /*99d0*/  LEA.HI R16, R16, R16, RZ, 0x1d ;  /* 0x0000001010107211 */ /* 0x000fe200078fe8ff */
[C---:B------:R-:W-:Y:S01]  /*99e0*/  FMUL.FTZ R156, R8.reuse, R156 ;  /* 0x0000009c089c7220 */ /* 0x040fe20000410000 */
[----:B------:R-:W-:Y:S01]  /*99f0*/  LOP3.LUT R14, R13, 0x38, R14, 0xf8, !PT ;  /* 0x000000380d0e7812 */ /* 0x000fe200078ef80e */
[----:B------:R-:W-:Y:S01]  /*9a00*/  FMUL.FTZ R157, R8, R157 ;  /* 0x0000009d089d7220 */ /* 0x000fe20000410000 */
[----:B------:R-:W-:Y:S01]  /*9a10*/  SHF.R.U32.HI R13, RZ, 0x3, R13 ;  /* 0x00000003ff0d7819 */ /* 0x000fe2000001160d */
[----:B--2---:R-:W-:Y:S01]  /*9a20*/  FMUL.FTZ R163, R7, R163 ;  /* 0x000000a307a37220 */ /* 0x004fe20000410000 */
        /* <DEDUP_REMOVED lines=13> */
[----:B------:R-:W-:Y:S01]  /*9b00*/  FMUL.FTZ R154, R7, R154 ;  /* 0x0000009a079a7220 */ /* 0x000fe20000410000 */
[----:B------:R-:W-:Y:S01]  /*9b10*/  STS.64 [R12.X4], R160 ;  /* 0x000000a00c007388 */ /* 0x000fe20000004a00 */
[C---:B------:R-:W-:Y:S01]  /*9b20*/  FMUL.FTZ R148, R8.reuse, R148 ;  /* 0x0000009408947220 */ /* 0x040fe20000410000 */
[----:B------:R-:W-:Y:S01]  /*9b30*/  SEL R13, R13, 0xffffff80, !P2 ;  /* 0xffffff800d0d7807 */ /* 0x000fe20005000000 */
[----:B------:R-:W-:Y:S01]  /*9b40*/  FMUL.FTZ R149, R8, R149 ;  /* 0x0000009508957220 */ /* 0x000fe20000410000 */
[----:B------:R-:W-:Y:S01]  /*9b50*/  STS.64 [R12.X4+0x800], R162 ;  /* 0x000800a20c007388 */ /* 0x000fe20000004a00 */
[C---:B------:R-:W-:Y:S01]  /*9b60*/  FMUL.FTZ R151, R7.reuse, R151 ;  /* 0x0000009707977220 */ /* 0x040fe20000410000 */
[----:B------:R-:W1:Y:S01]  /*9b70*/  @P3 MUFU.LG2 R4, R4 ;  /* 0x0000000400043308 */ /* 0x000e620000000c00 */
        /* <DEDUP_REMOVED lines=116> */
[----:B------:R-:W-:Y:S02]  /*a2c0*/  SEL R8, R8, 0xffffffc0, !P1 ;  /* 0xffffffc008087807 */ /* 0x000fe40004800000 */
        /* <DEDUP_REMOVED lines=10> */
[----:B------:R-:W-:Y:S04]  /*a370*/  STS.64 [R15], R152 ;  /* 0x000000980f007388 */ /* 0x000fe80000000a00 */
[----:B------:R-:W-:Y:S04]  /*a380*/  STS.64 [R15+0x800], R154 ;  /* 0x0008009a0f007388 */ /* 0x000fe80000000a00 */
[----:B------:R-:W-:Y:S04]  /*a390*/  STS.64 [R8], R148 ;  /* 0x0000009408007388 */ /* 0x000fe80000000a00 */
[----:B------:R-:W-:Y:S04]  /*a3a0*/  STS.64 [R8+0x800], R150 ;  /* 0x0008009608007388 */ /* 0x000fe80000000a00 */
[----:B------:R-:W-:Y:S04]  /*a3b0*/  STS.64 [R7], R144 ;  /* 0x0000009007007388 */ /* 0x000fe80000000a00 */
[----:B------:R-:W-:Y:S04]  /*a3c0*/  STS.64 [R7+0x800], R146 ;  /* 0x0008009207007388 */ /* 0x000fe80000000a00 */
[----:B------:R1:W-:Y:S04]  /*a3d0*/  STS.64 [R16], R140 ;  /* 0x0000008c10007388 */ /* 0x0003e80000000a00 */
[----:B------:R-:W-:Y:S04]  /*a3e0*/  STS.64 [R16+0x800], R142 ;  /* 0x0008008e10007388 */ /* 0x000fe80000000a00 */
[----:B------:R-:W-:Y:S04]  /*a3f0*/  STS.64 [R17], R136 ;  /* 0x0000008811007388 */ /* 0x000fe80000000a00 */
[----:B------:R-:W-:Y:S04]  /*a400*/  STS.64 [R17+0x800], R138 ;  /* 0x0008008a11007388 */ /* 0x000fe80000000a00 */
[----:B------:R-:W-:Y:S04]  /*a410*/  STS.64 [R13], R132 ;  /* 0x000000840d007388 */ /* 0x000fe80000000a00 */
[----:B------:R-:W-:Y:S04]  /*a420*/  STS.64 [R13+0x800], R134 ;  /* 0x000800860d007388 */ /* 0x000fe80000000a00 */
[----:B------:R-:W-:Y:S01]  /*a430*/  STS.64 [R12.X4+0x4000], R36 ;  /* 0x004000240c007388 */ /* 0x000fe20000004a00 */
[----:B-1----:R-:W-:-:S03]  /*a440*/  LOP3.LUT R141, R10, 0xffffffe0, RZ, 0xc0, !PT ;  /* 0xffffffe00a8d7812 */ /* 0x002fc600078ec0ff */
[----:B------:R-:W-:Y:S01]  /*a450*/  STS.64 [R12.X4+0x4800], R38 ;  /* 0x004800260c007388 */ /* 0x000fe20000004a00 */
[----:B------:R-:W-:Y:S02]  /*a460*/  SHF.R.S32.HI R10, RZ, 0x1f, R11 ;  /* 0x0000001fff0a7819 */ /* 0x000fe4000001140b */
[----:B------:R-:W-:Y:S01]  /*a470*/  IADD3 R141, -R141, R2, RZ ;  /* 0x000000028d8d7210 */ /* 0x000fe20007ffe1ff */
[----:B------:R-:W-:Y:S01]  /*a480*/  STS.64 [R14+0x4000], R40 ;  /* 0x004000280e007388 */ /* 0x000fe20000000a00 */
[----:B------:R-:W-:Y:S02]  /*a490*/  LEA.HI R10, R10, R11, RZ, 0x2 ;  /* 0x0000000b0a0a7211 */ /* 0x000fe400078f10ff */
[----:B------:R-:W-:Y:S01]  /*a4a0*/  LOP3.LUT P0, RZ, R141, 0x3, RZ, 0xc0, !PT ;  /* 0x000000038dff7812 */ /* 0x000fe2000780c0ff */
[----:B------:R-:W-:Y:S01]  /*a4b0*/  STS.64 [R14+0x4800], R42 ;  /* 0x0048002a0e007388 */ /* 0x000fe20000000a00 */
[----:B------:R-:W-:Y:S02]  /*a4c0*/  SHF.R.S32.HI R2, RZ, 0x1f, R141 ;  /* 0x0000001fff027819 */ /* 0x000fe4000001148d */
[----:B------:R-:W-:Y:S01]  /*a4d0*/  LOP3.LUT R10, R10, 0xffffffc, RZ, 0xc0, !PT ;  /* 0x0ffffffc0a0a7812 */ /* 0x000fe200078ec0ff */
[----:B------:R-:W-:Y:S01]  /*a4e0*/  STS.64 [R15+0x4000], R44 ;  /* 0x0040002c0f007388 */ /* 0x000fe20000000a00 */
[----:B------:R-:W-:-:S02]  /*a4f0*/  LEA.HI R2, R2, R141, RZ, 0x2 ;  /* 0x0000008d02027211 */ /* 0x000fc400078f10ff */
[----:B------:R-:W-:Y:S01]  /*a500*/  IADD3 R10, -R10, R11, RZ ;  /* 0x0000000b0a0a7210 */ /* 0x000fe20007ffe1ff */
[----:B------:R-:W-:Y:S01]  /*a510*/  STS.64 [R15+0x4800], R46 ;  /* 0x0048002e0f007388 */ /* 0x000fe20000000a00 */
[----:B------:R-:W-:-:S03]  /*a520*/  SHF.R.S32.HI R2, RZ, 0x2, R2 ;  /* 0x00000002ff027819 */ /* 0x000fc60000011402 */
[----:B------:R-:W-:Y:S01]  /*a530*/  STS.64 [R8+0x4000], R48 ;  /* 0x0040003008007388 */ /* 0x000fe20000000a00 */
[----:B------:R-:W-:-:S03]  /*a540*/  LEA R10, R10, R2, 0x4 ;  /* 0x000000020a0a7211 */ /* 0x000fc600078e20ff */
        /* <DEDUP_REMOVED lines=41> */
[----:B------:R-:W-:Y:S06]  /*a7e0*/  BAR.SYNC.DEFER_BLOCKING 0x0 ;  /* 0x0000000000007b1d */ /* 0x000fec0000010000 */
[----:B-1----:R-:W1:Y:S04]  /*a7f0*/  S2R R8, SR_CTAID.Z ;  /* 0x0000000000087919 */ /* 0x002e680000002700 */
[----:B--2---:R-:W2:Y:S04]  /*a800*/  S2R R7, SR_CTAID.Y ;  /* 0x0000000000077919 */ /* 0x004ea80000002600 */
[----:B------:R-:W3:Y:S04]  /*a810*/  S2R R140, SR_CTAID.X ;  /* 0x00000000008c7919 */ /* 0x000ee80000002500 */
[----:B------:R-:W4:Y:S04]  /*a820*/  LDS.128 R132, [R6.X4] ;  /* 0x0000000006847984 */ /* 0x000f280000004c00 */
[----:B------:R-:W1:Y:S04]  /*a830*/  LDS.128 R128, [R6.X4+0x800] ;  /* 0x0008000006807984 */ /* 0x000e680000004c00 */
[----:B------:R-:W1:Y:S01]  /*a840*/  LDS.128 R124, [R6.X4+0x1000] ;  /* 0x00100000067c7984 */ /* 0x000e620000004c00 */
[----:B--2---:R-:W-:-:S03]  /*a850*/  IMAD R7, R7, c[0x0][0x210], R238 ;  /* 0x0000840007077a24 */ /* 0x004fc600078e02ee */
[----:B------:R-:W2:Y:S01]  /*a860*/  LDS.128 R120, [R6.X4+0x1800] ;  /* 0x0018000006787984 */ /* 0x000ea20000004c00 */
[----:B---3--:R-:W-:-:S03]  /*a870*/  SHF.L.U32 R140, R140, 0x6, RZ ;  /* 0x000000068c8c7819 */ /* 0x008fc600000006ff */
        /* <DEDUP_REMOVED lines=28> */
[----:B-----5:R5:W1:Y:S02]  /*aa40*/  @P4 MUFU.LG2 R6, R5 ;  /* 0x0000000500064308 */ /* 0x020a640000000c00 */
[----:B-----5:R-:W-:Y:S01]  /*aa50*/  IADD3 R5, -R238, RZ, RZ ;  /* 0x000000ffee057210 */ /* 0x020fe20007ffe1ff */
[----:B-1----:R-:W-:-:S04]  /*aa60*/  @P4 FMUL.FTZ R6, R6, 0.69314718246459960938 ;  /* 0x3f31721806064820 */ /* 0x002fc80000410000 */
[----:B------:R-:W-:Y:S01]  /*aa70*/  IMAD R5, R5, c[0x0][0x1c0], R8 ;  /* 0x0000700005057a24 */ /* 0x000fe200078e0208 */
[----:B------:R-:W-:Y:S01]  /*aa80*/  MOV R8, 0xff800000 ;  /* 0xff80000000087802 */ /* 0x000fe20000000f00 */
[----:B------:R-:W-:Y:S02]  /*aa90*/  @P3 FFMA.FTZ R8, R3, c[0x0][0x238], R4 ;  /* 0x00008e0003083a23 */ /* 0x000fe40000010004 */
[----:B------:R-:W-:Y:S01]  /*aaa0*/  IMAD R5, R7, c[0x0][0x1c0], R5 ;  /* 0x0000700007057a24 */ /* 0x000fe200078e0205 */
[----:B------:R-:W-:Y:S01]  /*aab0*/  MOV R7, 0xff800000 ;  /* 0xff80000000077802 */ /* 0x000fe20000000f00 */
[----:B------:R-:W-:Y:S02]  /*aac0*/  @P4 FFMA.FTZ R7, R164, c[0x0][0x238], R6 ;  /* 0x00008e00a4074a23 */ /* 0x000fe40000010006 */
[----:B------:R-:W-:Y:S01]  /*aad0*/  IMAD R5, R5, c[0x0][0x214], R140 ;  /* 0x0000850005057a24 */ /* 0x000fe200078e028c */
        /* <DEDUP_REMOVED lines=11> */
.L_x_5152:
[----:B--234-:R-:W-:Y:S05]  /*ab90*/  BSYNC B0 ;  /* 0x0000000000007941 */ /* 0x01cfea0003800000 */
.L_x_5151:
[----:B------:R-:W-:Y:S01]  /*aba0*/  IMAD.SHL.U32 R6, R0, 0x4, RZ ;  /* 0x0000000400067824 */ /* 0x000fe200078e00ff */
[----:B------:R-:W-:Y:S01]  /*abb0*/  IADD3 R0, R9, 0x10, RZ ;  /* 0x0000001009007810 */ /* 0x000fe20007ffe0ff */
[----:B------:R-:W-:Y:S01]  /*abc0*/  IMAD R5, R5, c[0x0][0x22c], RZ ;  /* 0x00008b0005057a24 */ /* 0x000fe200078e02ff */
[----:B------:R-:W-:Y:S02]  /*abd0*/  IADD3 R2, R9, 0x8, RZ ;  /* 0x0000000809027810 */ /* 0x000fe40007ffe0ff */
[----:B-1----:R-:W-:Y:S02]  /*abe0*/  SHF.R.S32.HI R7, RZ, 0x1f, R6 ;  /* 0x0000001fff077819 */ /* 0x002fe40000011406 */
[----:B------:R-:W-:-:S02]  /*abf0*/  ISETP.GE.AND P4, PT, R0, R235, PT ;  /* 0x000000eb0000720c */ /* 0x000fc40003f86270 */
[C---:B------:R-:W-:Y:S01]  /*ac00*/  IADD3 R0, R9.reuse, 0x30, RZ ;  /* 0x0000003009007810 */ /* 0x040fe20007ffe0ff */
[C---:B------:R-:W-:Y:S01]  /*ac10*/  IMAD.WIDE R6, R9.reuse, 0x100, R6 ;  /* 0x0000010009067825 */ /* 0x040fe200078e0206 */
[-C--:B------:R-:W-:Y:S02]  /*ac20*/  ISETP.GE.AND P5, PT, R2, R235.reuse, PT ;  /* 0x000000eb0200720c */ /* 0x080fe40003fa6270 */
[----:B------:R-:W-:Y:S02]  /*ac30*/  ISETP.GE.AND P6, PT, R9, R235, PT ;  /* 0x000000eb0900720c */ /* 0x000fe40003fc6270 */
[----:B------:R-:W-:Y:S02]  /*ac40*/  IADD3 R3, P0, R5, R6, RZ ;  /* 0x0000000605037210 */ /* 0x000fe40007f1e0ff */
[----:B------:R-:W-:Y:S02]  /*ac50*/  IADD3 R4, R9, 0x18, RZ ;  /* 0x0000001809047810 */ /* 0x000fe40007ffe0ff */
[----:B------:R-:W-:-:S02]  /*ac60*/  LEA.HI.X.SX32 R5, R5, R7, 0x1, P0 ;  /* 0x0000000705057211 */ /* 0x000fc400000f0eff */
[----:B------:R-:W-:Y:S02]  /*ac70*/  LEA R6, P0, R3, c[0x0][0x1d8], 0x2 ;  /* 0x0000760003067a11 */ /* 0x000fe400078010ff */
[----:B------:R-:W-:Y:S02]  /*ac80*/  IADD3 R2, R9, 0x28, RZ ;  /* 0x0000002809027810 */ /* 0x000fe40007ffe0ff */
[----:B------:R-:W-:Y:S02]  /*ac90*/  LEA.HI.X R7, R3, c[0x0][0x1dc], R5, 0x2, P0 ;  /* 0x0000770003077a11 */ /* 0x000fe400000f1405 */
[----:B------:R-:W-:Y:S02]  /*aca0*/  ISETP.GE.AND P0, PT, R0, R235, PT ;  /* 0x000000eb0000720c */ /* 0x000fe40003f06270 */
[C---:B------:R-:W-:Y:S01]  /*acb0*/  IADD3 R3, R9.reuse, 0x20, RZ ;  /* 0x0000002009037810 */ /* 0x040fe20007ffe0ff */
[----:B------:R1:W-:Y:S01]  /*acc0*/  @!P6 STG.E.128 [R6.64+0x100], R100 ;  /* 0x000100640600e986 */ /* 0x0003e2000c101d0c */
        /* <DEDUP_REMOVED lines=39> */
.L_x_5153:
        /* <DEDUP_REMOVED lines=12> */
.L_x_8959:


//--------------------- .text._ZN5flash24flash_fwd_splitkv_kernelI23Flash_fwd_kernel_traitsILi256ELi64ELi64ELi4ELb0ELb0EN7cutlass10bfloat16_tE19Flash_kernel_traitsILi256ELi64ELi64ELi4ES3_EELb0ELb0ELb1ELb0ELb0ELb0ELb1ELb0EEEvNS_16Flash_fwd_paramsE --------------------------
	.section	.text._ZN5flash24flash_fwd_splitkv_kernelI23Flash_fwd_kernel_traitsILi256ELi64ELi64ELi4ELb0ELb0EN7cutlass10bfloat16_tE19Flash_kernel_traitsILi256ELi64ELi64ELi4ES3_EELb0ELb0ELb1ELb0ELb0ELb0ELb1ELb0EEEvNS_16Flash_fwd_paramsE,"ax",@progbits
	.sectioninfo	@"SHI_REGISTERS=254"
	.align	128
        .global         _ZN5flash24flash_fwd_splitkv_kernelI23Flash_fwd_kernel_traitsILi256ELi64ELi64ELi4ELb0ELb0EN7cutlass10bfloat16_tE19Flash_kernel_traitsILi256ELi64ELi64ELi4ES3_EELb0ELb0ELb1ELb0ELb0ELb0ELb1ELb0EEEvNS_16Flash_fwd_paramsE
        .type           _ZN5flash24flash_fwd_splitkv_kernelI23Flash_fwd_kernel_traitsILi256ELi64ELi64ELi4ELb0ELb0EN7cutlass10bfloat16_tE19Flash_kernel_traitsILi256ELi64ELi64ELi4ES3_EELb0ELb0ELb1ELb0ELb0ELb0ELb1ELb0EEEvNS_16Flash_fwd_paramsE,@function
        .size           _ZN5flash24flash_fwd_splitkv_kernelI23Flash_fwd_kernel_traitsILi256ELi64ELi64ELi4ELb0ELb0EN7cutlass10bfloat16_tE19Flash_kernel_traitsILi256ELi64ELi64ELi4ES3_EELb0ELb0ELb1ELb0ELb0ELb0ELb1ELb0EEEvNS_16Flash_fwd_paramsE,(.L_x_8960 - _ZN5flash24flash_fwd_splitkv_kernelI23Flash_fwd_kernel_traitsILi256ELi64ELi64ELi4ELb0ELb0EN7cutlass10bfloat16_tE19Flash_kernel_traitsILi256ELi64ELi64ELi4ES3_EELb0ELb0ELb1ELb0ELb0ELb0ELb1ELb0EEEvNS_16Flash_fwd_paramsE)
        .other          _ZN5flash24flash_fwd_splitkv_kernelI23Flash_fwd_kernel_traitsILi256ELi64ELi64ELi4ELb0ELb0EN7cutlass10bfloat16_tE19Flash_kernel_traitsILi256ELi64ELi64ELi4ES3_EELb0ELb0ELb1ELb0ELb0ELb0ELb1ELb0EEEvNS_16Flash_fwd_paramsE,@"STO_CUDA_ENTRY STV_DEFAULT"
_ZN5flash24flash_fwd_splitkv_kernelI23Flash_fwd_kernel_traitsILi256ELi64ELi64ELi4ELb0ELb0EN7cutlass10bfloat16_tE19Flash_kernel_traitsILi256ELi64ELi64ELi4ES3_EELb0ELb0ELb1ELb0ELb0ELb0ELb1ELb0EEEvNS_16Flash_fwd_paramsE:
.text._ZN5flash24flash_fwd_splitkv_kernelI23Flash_fwd_kernel_traitsILi256ELi64ELi64ELi4ELb0ELb0EN7cutlass10bfloat16_tE19Flash_kernel_traitsILi256ELi64ELi64ELi4ES3_EELb0ELb0ELb1ELb0ELb0ELb0ELb1ELb0EEEvNS_16Flash_fwd_paramsE:
        /* <DEDUP_REMOVED lines=78> */
.L_x_5154:
[----:B------:R-:W-:Y:S02]  /*04e0*/  ULDC UR7, c[0x0][0x218] ;  /* 0x0000860000077ab9 */ /* 0x000fe40000000800 */
.L_x_5155:
        /* <DEDUP_REMOVED lines=101> */
.L_x_5158:
[----:B------:R-:W-:Y:S05]  /*0b40*/  BSYNC B0 ;  /* 0x0000000000007941 */ /* 0x000fea0003800000 */
.L_x_5157:
        /* <DEDUP_REMOVED lines=12> */
.L_x_5160:
[----:B------:R-:W-:Y:S05]  /*0c10*/  BSYNC B0 ;  /* 0x0000000000007941 */ /* 0x000fea0003800000 */
.L_x_5159:
        /* <DEDUP_REMOVED lines=12> */
.L_x_5162:
[----:B------:R-:W-:Y:S05]  /*0ce0*/  BSYNC B0 ;  /* 0x0000000000007941 */ /* 0x000fea0003800000 */
.L_x_5161:
        /* <DEDUP_REMOVED lines=12> */
.L_x_5164:
[----:B------:R-:W-:Y:S05]  /*0db0*/  BSYNC B0 ;  /* 0x0000000000007941 */ /* 0x000fea0003800000 */
.L_x_5163:
        /* <DEDUP_REMOVED lines=12> */
.L_x_5166:
[----:B------:R-:W-:Y:S05]  /*0e80*/  BSYNC B0 ;  /* 0x0000000000007941 */ /* 0x000fea0003800000 */
.L_x_5165:
        /* <DEDUP_REMOVED lines=12> */
.L_x_5168:
[----:B------:R-:W-:Y:S05]  /*0f50*/  BSYNC B0 ;  /* 0x0000000000007941 */ /* 0x000fea0003800000 */
.L_x_5167:
        /* <DEDUP_REMOVED lines=12> */
.L_x_5170:
[----:B------:R-:W-:Y:S05]  /*1020*/  BSYNC B0 ;  /* 0x0000000000007941 */ /* 0x000fea0003800000 */
.L_x_5169:
        /* <DEDUP_REMOVED lines=12> */
.L_x_5172:
[----:B------:R-:W-:Y:S05]  /*10f0*/  BSYNC B0 ;  /* 0x0000000000007941 */ /* 0x000fea0003800000 */
.L_x_5171:
        /* <DEDUP_REMOVED lines=32> */
.L_x_5156:
        /* <DEDUP_REMOVED lines=120> */
.L_x_5173:
        /* <DEDUP_REMOVED lines=19> */
.L_x_5175:
        /* <DEDUP_REMOVED lines=16> */
[----:B------:R-:W-:-:S06]  /*1cb0*/  UIADD3 UR4, UR23, UR4, URZ ;  /* 0x0000000417047290 */ /* 0x000fcc000fffe03f */
[----:B------:R-:W-:Y:S01]  /*1cc0*/  MOV R15, UR4 ;  /* 0x00000004000f7c02 */ /* 0x000fe20008000f00 */
[----:B------:R-:W-:Y:S02]  /*1cd0*/  ULDC.64 UR4, c[0x0][0x1a0] ;  /* 0x0000680000047ab9 */ /* 0x000fe40000000a00 */
[----:B------:R-:W-:Y:S01]  /*1ce0*/  @UP0 UIMAD.WIDE.U32 UR18, UR17, UR4, URZ ;  /* 0x00000004111202a5 */ /* 0x000fe2000f8e003f */
[----:B-1----:R-:W-:-:S03]  /*1cf0*/  IADD3 R4, R4, 0xffffffe, RZ ;  /* 0x0ffffffe04047810 */ /* 0x002fc60007ffe0ff */
[----:B------:R-:W-:Y:S01]  /*1d00*/  @UP0 UIMAD UR17, UR17, UR5, UR19 ;  /* 0x00000005111102a4 */ /* 0x000fe2000f8e0213 */
        /* <DEDUP_REMOVED lines=10> */
[----:B------:R-:W-:Y:S01]  /*1db0*/  ISETP.GT.U32.AND P1, PT, R3, R0, PT ;  /* 0x000000000300720c */ /* 0x000fe20003f24070 */
[----:B------:R-:W-:-:S12]  /*1dc0*/  IMAD.MOV.U32 R14, RZ, RZ, R2 ;  /* 0x000000ffff0e7224 */ /* 0x000fd800078e0002 */
[-C--:B------:R-:W-:Y:S02]  /*1dd0*/  @!P1 IADD3 R0, R0, -R3.reuse, RZ ;  /* 0x8000000300009210 */ /* 0x080fe40007ffe0ff */
[----:B------:R-:W-:Y:S02]  /*1de0*/  @!P1 IADD3 R10, R10, 0x1, RZ ;  /* 0x000000010a0a9810 */ /* 0x000fe40007ffe0ff */
[----:B------:R-:W-:Y:S01]  /*1df0*/  ISETP.GE.U32.AND P3, PT, R0, R3, PT ;  /* 0x000000030000720c */ /* 0x000fe20003f66070 */
[----:B------:R-:W-:Y:S01]  /*1e00*/  IMAD.U32 R3, RZ, RZ, UR23 ;  /* 0x00000017ff037e24 */ /* 0x000fe2000f8e00ff */
[----:B------:R-:W-:-:S11]  /*1e10*/  ISETP.NE.AND P1, PT, RZ, c[0x0][0x1c8], PT ;  /* 0x00007200ff007a0c */ /* 0x000fd60003f25270 */
[----:B------:R-:W-:-:S05]  /*1e20*/  @P3 IADD3 R10, R10, 0x1, RZ ;  /* 0x000000010a0a3810 */ /* 0x000fca0007ffe0ff */
[----:B------:R-:W-:Y:S01]  /*1e30*/  @!P2 IMAD.MOV R10, RZ, RZ, -R10 ;  /* 0x000000ffff0aa224 */ /* 0x000fe200078e0a0a */
        /* <DEDUP_REMOVED lines=19> */
.L_x_5174:
[----:B------:R-:W-:Y:S01]  /*1f70*/  SHF.R.S32.HI R4, RZ, 0x1f, R165 ;  /* 0x0000001fff047819 */ /* 0x000fe200000114a5 */
[----:B------:R-:W-:Y:S01]  /*1f80*/  UISETP.NE.AND UP0, UPT, UR14, -0x1, UPT ;  /* 0xffffffff0e00788c */ /* 0x000fe2000bf05270 */
[----:B------:R-:W-:Y:S01]  /*1f90*/  IMAD.U32 R20, RZ, RZ, UR12 ;  /* 0x0000000cff147e24 */ /* 0x000fe2000f8e00ff */
[----:B------:R-:W-:Y:S01]  /*1fa0*/  ULDC.64 UR4, c[0x0][0x190] ;  /* 0x0000640000047ab9 */ /* 0x000fe20000000a00 */
[CC--:B------:R-:W-:Y:S01]  /*1fb0*/  LEA.HI R0, R4.reuse, R165.reuse, RZ, 0x4 ;  /* 0x000000a504007211 */ /* 0x0c0fe200078f20ff */
[----:B------:R-:W1:Y:S01]  /*1fc0*/  S2R R25, SR_CTAID.X ;  /* 0x0000000000197919 */ /* 0x000e620000002500 */
[----:B------:R-:W-:Y:S01]  /*1fd0*/  LEA.HI R2, R4, R165, RZ, 0x3 ;  /* 0x000000a504027211 */ /* 0x000fe200078f18ff */
[----:B------:R-:W-:Y:S01]  /*1fe0*/  UIADD3 UR19, -UR11, UR8, URZ ;  /* 0x000000080b137290 */ /* 0x000fe2000fffe13f */
[----:B------:R-:W-:Y:S01]  /*1ff0*/  SHF.R.S32.HI R233, RZ, 0x4, R0 ;  /* 0x00000004ffe97819 */ /* 0x000fe20000011400 */
[----:B------:R-:W-:Y:S01]  /*2000*/  IMAD R7, R7, c[0x0][0x1b8], RZ ;  /* 0x00006e0007077a24 */ /* 0x000fe200078e02ff */
[----:B------:R-:W-:Y:S01]  /*2010*/  SHF.R.S32.HI R18, RZ, 0x3, R2 ;  /* 0x00000003ff127819 */ /* 0x000fe20000011402 */
[----:B------:R-:W-:Y:S01]  /*2020*/  BSSY B0, `(.L_x_5176) ;  /* 0x000007a000007945 */ /* 0x000fe20003800000 */
[C---:B------:R-:W-:Y:S01]  /*2030*/  LEA.HI R6, R0.reuse, R233, RZ, 0x1 ;  /* 0x000000e900067211 */ /* 0x040fe200078f08ff */
[----:B------:R-:W-:Y:S01]  /*2040*/  @UP0 UIMAD.WIDE.U32 UR22, UR14, UR4, URZ ;  /* 0x000000040e1602a5 */ /* 0x000fe2000f8e003f */
[----:B------:R-:W-:Y:S01]  /*2050*/  LOP3.LUT R0, R0, 0xfffffff0, RZ, 0xc0, !PT ;  /* 0xfffffff000007812 */ /* 0x000fe200078ec0ff */
[----:B------:R-:W-:Y:S01]  /*2060*/  IMAD.SHL.U32 R235, R18, 0x40, RZ ;  /* 0x0000004012eb7824 */ /* 0x000fe200078e00ff */
[----:B------:R-:W-:Y:S01]  /*2070*/  LOP3.LUT R2, R2, 0xfffffff8, RZ, 0xc0, !PT ;  /* 0xfffffff802027812 */ /* 0x000fe200078ec0ff */
[----:B------:R-:W-:Y:S01]  /*2080*/  @UP0 UIMAD UR15, UR14, UR5, UR23 ;  /* 0x000000050e0f02a4 */ /* 0x000fe2000f8e0217 */
[----:B------:R-:W-:Y:S01]  /*2090*/  LOP3.LUT R6, R6, 0xfffffffe, RZ, 0xc0, !PT ;  /* 0xfffffffe06067812 */ /* 0x000fe200078ec0ff */
[C---:B------:R-:W-:Y:S01]  /*20a0*/  IMAD.IADD R0, R165.reuse, 0x1, -R0 ;  /* 0x00000001a5007824 */ /* 0x040fe200078e0a00 */
[----:B------:R-:W-:Y:S01]  /*20b0*/  @!UP0 USHF.R.S32.HI UR14, URZ, 0x1f, UR29 ;  /* 0x0000001f3f0e8899 */ /* 0x000fe2000801141d */
[----:B------:R-:W-:Y:S01]  /*20c0*/  IMAD.IADD R2, R165, 0x1, -R2 ;  /* 0x00000001a5027824 */ /* 0x000fe200078e0a02 */
[----:B------:R-:W-:Y:S01]  /*20d0*/  ULDC.64 UR4, c[0x0][0x178] ;  /* 0x00005e0000047ab9 */ /* 0x000fe20000000a00 */
[----:B------:R-:W-:Y:S01]  /*20e0*/  LOP3.LUT R235, R235, 0x1c0, RZ, 0xc0, !PT ;  /* 0x000001c0ebeb7812 */ /* 0x000fe200078ec0ff */
[----:B------:R-:W-:Y:S01]  /*20f0*/  @!UP0 UIMAD UR14, UR14, UR4, URZ ;  /* 0x000000040e0e82a4 */ /* 0x000fe2000f8e023f */
[----:B------:R-:W-:Y:S01]  /*2100*/  SHF.R.S32.HI R3, RZ, 0x1f, R0 ;  /* 0x0000001fff037819 */ /* 0x000fe20000011400 */
[----:B------:R-:W-:Y:S01]  /*2110*/  IMAD.SHL.U32 R236, R2, 0x8, RZ ;  /* 0x0000000802ec7824 */ /* 0x000fe200078e00ff */
[----:B------:R-:W-:Y:S01]  /*2120*/  @!UP0 UIMAD.WIDE.U32 UR24, UR29, UR4, URZ ;  /* 0x000000041d1882a5 */ /* 0x000fe2000f8e003f */
[----:B------:R-:W-:Y:S01]  /*2130*/  IMAD.IADD R233, R233, 0x1, -R6 ;  /* 0x00000001e9e97824 */ /* 0x000fe200078e0a06 */
[----:B------:R-:W-:Y:S01]  /*2140*/  LEA.HI R3, R3, R0, RZ, 0x3 ;  /* 0x0000000003037211 */ /* 0x000fe200078f18ff */
[----:B------:R-:W-:Y:S01]  /*2150*/  @!UP0 UIMAD UR5, UR29, UR5, UR14 ;  /* 0x000000051d0582a4 */ /* 0x000fe2000f8e020e */
[----:B------:R-:W-:-:S02]  /*2160*/  IADD3 R16, P0, R236, UR18, RZ ;  /* 0x00000012ec107c10 */ /* 0x000fc4000ff1e0ff */
[----:B------:R-:W-:Y:S01]  /*2170*/  LOP3.LUT R5, R3, 0xfffffff8, RZ, 0xc0, !PT ;  /* 0xfffffff803057812 */ /* 0x000fe200078ec0ff */
[----:B------:R-:W-:Y:S01]  /*2180*/  @!UP0 UMOV UR22, UR24 ;  /* 0x0000001800168c82 */ /* 0x000fe20008000000 */
[--C-:B------:R-:W-:Y:S01]  /*2190*/  LOP3.LUT R6, R235, 0x38, R236.reuse, 0xf8, !PT ;  /* 0x00000038eb067812 */ /* 0x100fe200078ef8ec */
[----:B------:R-:W-:Y:S01]  /*21a0*/  @!UP0 UIADD3 UR15, UR25, UR5, URZ ;  /* 0x00000005190f8290 */ /* 0x000fe2000fffe03f */
[----:B------:R-:W-:Y:S01]  /*21b0*/  SHF.R.U32.HI R235, RZ, 0x3, R235 ;  /* 0x00000003ffeb7819 */ /* 0x000fe200000116eb */
[----:B------:R-:W-:Y:S01]  /*21c0*/  IMAD.IADD R0, R0, 0x1, -R5 ;  /* 0x0000000100007824 */ /* 0x000fe200078e0a05 */
[----:B------:R-:W-:Y:S01]  /*21d0*/  SHF.R.S32.HI R5, RZ, 0x1f, R236 ;  /* 0x0000001fff057819 */ /* 0x000fe200000114ec */
[----:B------:R-:W-:Y:S01]  /*21e0*/  ULDC.64 UR4, c[0x0][0x1a8] ;  /* 0x00006a0000047ab9 */ /* 0x000fe20000000a00 */
[----:B------:R-:W-:Y:S01]  /*21f0*/  SHF.R.S32.HI R19, RZ, 0x1f, R18 ;  /* 0x0000001fff137819 */ /* 0x000fe20000011412 */
[----:B------:R-:W-:Y:S01]  /*2200*/  IMAD.SHL.U32 R3, R3, 0x40, RZ ;  /* 0x0000004003037824 */ /* 0x000fe200078e00ff */
[----:B------:R-:W-:-:S02]  /*2210*/  IADD3.X R17, R5, UR17, RZ, P0, !PT ;  /* 0x0000001105117c10 */ /* 0x000fc400087fe4ff */
[C---:B------:R-:W-:Y:S01]  /*2220*/  IADD3 R14, P1, R236.reuse, R14, RZ ;  /* 0x0000000eec0e7210 */ /* 0x040fe20007f3e0ff */
[----:B------:R-:W-:Y:S01]  /*2230*/  IMAD R167, R19, c[0x0][0x198], RZ ;  /* 0x0000660013a77a24 */ /* 0x000fe200078e02ff */
[----:B------:R-:W-:Y:S01]  /*2240*/  IADD3 R8, P0, R236, UR22, RZ ;  /* 0x00000016ec087c10 */ /* 0x000fe2000ff1e0ff */
[----:B-1----:R-:W-:Y:S01]  /*2250*/  IMAD.WIDE R24, R25, 0x40, R18 ;  /* 0x0000004019187825 */ /* 0x002fe200078e0212 */
[----:B------:R-:W-:Y:S02]  /*2260*/  LOP3.LUT R235, R6, R235, RZ, 0x3c, !PT ;  /* 0x000000eb06eb7212 */ /* 0x000fe400078e3cff */
[-C--:B------:R-:W-:Y:S01]  /*2270*/  LEA.HI R6, R4, R165.reuse, RZ, 0x6 ;  /* 0x000000a504067211 */ /* 0x080fe200078f30ff */
[C---:B------:R-:W-:Y:S01]  /*2280*/  IMAD.X R15, R5.reuse, 0x1, R12, P1 ;  /* 0x00000001050f7824 */ /* 0x040fe200008e060c */
[----:B------:R-:W-:Y:S01]  /*2290*/  IADD3.X R9, R5, UR15, RZ, P0, !PT ;  /* 0x0000000f05097c10 */ /* 0x000fe200087fe4ff */
[----:B------:R-:W-:Y:S01]  /*22a0*/  IMAD R167, R18, c[0x0][0x19c], R167 ;  /* 0x0000670012a77a24 */ /* 0x000fe200078e02a7 */
[----:B------:R-:W-:Y:S01]  /*22b0*/  R2P PR, R0, 0x6 ;  /* 0x0000000600007804 */ /* 0x000fe20000000000 */
[----:B------:R-:W-:Y:S01]  /*22c0*/  IMAD.SHL.U32 R6, R6, 0x8, RZ ;  /* 0x0000000806067824 */ /* 0x000fe200078e00ff */
[----:B------:R-:W-:Y:S01]  /*22d0*/  USHF.R.S32.HI UR15, URZ, 0x1f, UR12 ;  /* 0x0000001f3f0f7899 */ /* 0x000fe2000801140c */
[----:B------:R-:W-:Y:S01]  /*22e0*/  IMAD.WIDE.U32 R14, R18, c[0x0][0x198], R14 ;  /* 0x00006600120e7a25 */ /* 0x000fe200078e000e */
[----:B------:R-:W-:-:S02]  /*22f0*/  LEA.HI R13, R4, R165, RZ, 0x5 ;  /* 0x000000a5040d7211 */ /* 0x000fc400078f28ff */
[----:B------:R-:W-:Y:S01]  /*2300*/  LOP3.LUT R235, R235, 0xfffffe00, R6, 0xf8, !PT ;  /* 0xfffffe00ebeb7812 */ /* 0x000fe200078ef806 */
[----:B------:R-:W-:Y:S01]  /*2310*/  IMAD.WIDE.U32 R20, R20, c[0x0][0x1a8], R8 ;  /* 0x00006a0014147a25 */ /* 0x000fe200078e0008 */
[----:B------:R-:W-:Y:S01]  /*2320*/  IADD3 R8, P0, R18, UR7, RZ ;  /* 0x0000000712087c10 */ /* 0x000fe2000ff1e0ff */
[----:B------:R-:W-:Y:S01]  /*2330*/  UIMAD UR4, UR15, UR4, URZ ;  /* 0x000000040f0472a4 */ /* 0x000fe2000f8e023f */
[----:B------:R-:W-:Y:S01]  /*2340*/  SHF.R.S32.HI R85, RZ, 0x5, R13 ;  /* 0x00000005ff557819 */ /* 0x000fe2000001140d */
[----:B------:R-:W-:Y:S01]  /*2350*/  IMAD.SHL.U32 R0, R0, 0x40, RZ ;  /* 0x0000004000007824 */ /* 0x000fe200078e00ff */
[----:B------:R-:W-:Y:S01]  /*2360*/  IADD3 R4, R236, 0x80, RZ ;  /* 0x00000080ec047810 */ /* 0x000fe20007ffe0ff */
[----:B------:R-:W-:Y:S01]  /*2370*/  IMAD.IADD R167, R15, 0x1, R167 ;  /* 0x000000010fa77824 */ /* 0x000fe200078e02a7 */
[----:B------:R-:W-:Y:S01]  /*2380*/  IADD3.X R15, R19, UR6, RZ, P0, !PT ;  /* 0x00000006130f7c10 */ /* 0x000fe200087fe4ff */
[----:B------:R-:W-:Y:S01]  /*2390*/  IMAD R6, R10, c[0x0][0x1bc], R7 ;  /* 0x00006f000a067a24 */ /* 0x000fe200078e0207 */
[----:B------:R-:W-:Y:S01]  /*23a0*/  LOP3.LUT R0, R0, 0x1c0, RZ, 0xc0, !PT ;  /* 0x000001c000007812 */ /* 0x000fe200078ec0ff */
[----:B------:R-:W-:Y:S01]  /*23b0*/  IMAD.SHL.U32 R5, R233, 0x8, RZ ;  /* 0x00000008e9057824 */ /* 0x000fe200078e00ff */
[----:B------:R-:W-:Y:S01]  /*23c0*/  ISETP.GE.AND P0, PT, R18, UR19, PT ;  /* 0x0000001312007c0c */ /* 0x000fe2000bf06270 */
[----:B------:R-:W-:Y:S01]  /*23d0*/  IMAD.WIDE.U32 R10, R10, c[0x0][0x1b8], R16 ;  /* 0x00006e000a0a7a25 */ /* 0x000fe200078e0010 */
[----:B------:R-:W-:-:S02]  /*23e0*/  UIMAD UR5, UR12, UR5, UR4 ;  /* 0x000000050c0572a4 */ /* 0x000fc4000f8e0204 */
[----:B------:R-:W-:Y:S01]  /*23f0*/  LOP3.LUT R5, R0, 0x8, R5, 0xf8, !PT ;  /* 0x0000000800057812 */ /* 0x000fe200078ef805 */
[----:B------:R-:W-:Y:S01]  /*2400*/  IMAD.IADD R7, R11, 0x1, R6 ;  /* 0x000000010b077824 */ /* 0x000fe200078e0206 */
[----:B------:R-:W-:Y:S01]  /*2410*/  SHF.R.U32.HI R0, RZ, 0x3, R0 ;  /* 0x00000003ff007819 */ /* 0x000fe20000011600 */
[----:B------:R-:W-:Y:S01]  /*2420*/  IMAD R15, R15, c[0x0][0x1a0], RZ ;  /* 0x000068000f0f7a24 */ /* 0x000fe200078e02ff */
[----:B------:R-:W-:Y:S01]  /*2430*/  ULDC.64 UR6, c[0x0][0x1a0] ;  /* 0x0000680000067ab9 */ /* 0x000fe20000000a00 */
[----:B------:R-:W-:Y:S01]  /*2440*/  IMAD.MOV.U32 R6, RZ, RZ, R10 ;  /* 0x000000ffff067224 */ /* 0x000fe200078e000a */
[----:B------:R-:W-:Y:S01]  /*2450*/  LOP3.LUT R0, R5, R0, RZ, 0x3c, !PT ;  /* 0x0000000005007212 */ /* 0x000fe200078e3cff */
[C---:B------:R-:W-:Y:S01]  /*2460*/  IMAD R15, R8.reuse, c[0x0][0x1a4], R15 ;  /* 0x00006900080f7a24 */ /* 0x040fe200078e020f */
[----:B------:R-:W-:Y:S01]  /*2470*/  USHF.L.U64.HI UR21, UR6, UR13, UR7 ;  /* 0x0000000d06157299 */ /* 0x000fe20008010207 */
[----:B------:R-:W-:Y:S01]  /*2480*/  IMAD.WIDE.U32 R8, R8, c[0x0][0x1a0], R6 ;  /* 0x0000680008087a25 */ /* 0x000fe200078e0006 */
[----:B------:R-:W-:Y:S01]  /*2490*/  USHF.L.U32 UR22, UR6, 0x4, URZ ;  /* 0x0000000406167899 */ /* 0x000fe2000800063f */
[----:B------:R-:W-:-:S02]  /*24a0*/  IADD3 R23, R21, UR5, RZ ;  /* 0x0000000515177c10 */ /* 0x000fc4000fffe0ff */
[----:B------:R-:W-:Y:S01]  /*24b0*/  IMAD.MOV.U32 R7, RZ, RZ, 0x10 ;  /* 0x00000010ff077424 */ /* 0x000fe200078e00ff */
[----:B------:R-:W-:Y:S01]  /*24c0*/  LOP3.LUT R0, R0, 0xfffffe00, R3, 0xf8, !PT ;  /* 0xfffffe0000007812 */ /* 0x000fe200078ef803 */
[----:B------:R-:W-:Y:S01]  /*24d0*/  IMAD.MOV.U32 R5, RZ, RZ, 0x20 ;  /* 0x00000020ff057424 */ /* 0x000fe200078e00ff */
[C---:B------:R-:W-:Y:S01]  /*24e0*/  IADD3 R6, R236.reuse, 0x40, RZ ;  /* 0x00000040ec067810 */ /* 0x040fe20007ffe0ff */
[----:B------:R-:W-:Y:S01]  /*24f0*/  IMAD.MOV.U32 R166, RZ, RZ, R14 ;  /* 0x000000ffffa67224 */ /* 0x000fe200078e000e */
        /* <DEDUP_REMOVED lines=44> */
.L_x_5177:
[----:B------:R-:W-:Y:S05]  /*27c0*/  BSYNC B0 ;  /* 0x0000000000007941 */ /* 0x000fea0003800000 */
.L_x_5176:
        /* <DEDUP_REMOVED lines=45> */
.L_x_5179:
[----:B------:R-:W-:Y:S05]  /*2aa0*/  BSYNC B0 ;  /* 0x0000000000007941 */ /* 0x000fea0003800000 */
.L_x_5178:
        /* <DEDUP_REMOVED lines=45> */
.L_x_5181:
[----:B------:R-:W-:Y:S05]  /*2d80*/  BSYNC B0 ;  /* 0x0000000000007941 */ /* 0x000fea0003800000 */
.L_x_5180:
        /* <DEDUP_REMOVED lines=44> */
.L_x_5183:
[----:B------:R-:W-:Y:S05]  /*3050*/  BSYNC B0 ;  /* 0x0000000000007941 */ /* 0x000fea0003800000 */
.L_x_5182:
        /* <DEDUP_REMOVED lines=39> */
.L_x_5185:
[----:B------:R-:W-:Y:S05]  /*32d0*/  BSYNC B0 ;  /* 0x0000000000007941 */ /* 0x000fea0003800000 */
.L_x_5184:
        /* <DEDUP_REMOVED lines=41> */
.L_x_5187:
[----:B------:R-:W-:Y:S05]  /*3570*/  BSYNC B0 ;  /* 0x0000000000007941 */ /* 0x000fea0003800000 */
.L_x_5186:
        /* <DEDUP_REMOVED lines=40> */
.L_x_5189:
[----:B------:R-:W-:Y:S05]  /*3800*/  BSYNC B0 ;  /* 0x0000000000007941 */ /* 0x000fea0003800000 */
.L_x_5188:
        /* <DEDUP_REMOVED lines=40> */
.L_x_5191:
[----:B------:R-:W-:Y:S05]  /*3a90*/  BSYNC B0 ;  /* 0x0000000000007941 */ /* 0x000fea0003800000 */
.L_x_5190:
[----:B------:R-:W-:Y:S01]  /*3aa0*/  USHF.R.S32.HI UR13, URZ, 0x1f, UR29 ;  /* 0x0000001f3f0d7899 */ /* 0x000fe2000801141d */
[----:B------:R-:W0:Y:S01]  /*3ab0*/  LDGDEPBAR ;  /* 0x00000000000079af */ /* 0x000e220000000000 */
[----:B------:R-:W-:-:S02]  /*3ac0*/  ULDC.64 UR4, c[0x0][0x320] ;  /* 0x0000c80000047ab9 */ /* 0x000fc40000000a00 */
[----:B------:R-:W-:Y:S02]  /*3ad0*/  UIMAD UR13, UR13, UR4, URZ ;  /* 0x000000040d0d72a4 */ /* 0x000fe4000f8e023f */
[----:B------:R-:W-:Y:S02]  /*3ae0*/  UMOV UR34, UR12 ;  /* 0x0000000c00227c82 */ /* 0x000fe40008000000 */
[----:B------:R-:W-:Y:S02]  /*3af0*/  UMOV UR35, UR15 ;  /* 0x0000000f00237c82 */ /* 0x000fe40008000000 */
[----:B------:R-:W-:Y:S02]  /*3b00*/  UIMAD.WIDE.U32 UR34, UR29, UR4, UR34 ;  /* 0x000000041d2272a5 */ /* 0x000fe4000f8e0022 */
[----:B------:R-:W-:-:S03]  /*3b10*/  UIMAD UR13, UR29, UR5, UR13 ;  /* 0x000000051d0d72a4 */ /* 0x000fc6000f8e020d */
[----:B------:R-:W-:Y:S02]  /*3b20*/  ULDC.64 UR4, c[0x0][0x318] ;  /* 0x0000c60000047ab9 */ /* 0x000fe40000000a00 */
[----:B------:R-:W-:Y:S02]  /*3b30*/  ULEA UR4, UP0, UR34, UR4, 0x2 ;  /* 0x0000000422047291 */ /* 0x000fe4000f80103f */
[----:B------:R-:W-:-:S04]  /*3b40*/  UIADD3 UR13, UR35, UR13, URZ ;  /* 0x0000000d230d7290 */ /* 0x000fc8000fffe03f */
[----:B------:R-:W-:Y:S01]  /*3b50*/  ULEA.HI.X UR5, UR34, UR5, UR13, 0x2, UP0 ;  /* 0x0000000522057291 */ /* 0x000fe200080f140d */
[----:B-1----:R-:W-:Y:S01]  /*3b60*/  IMAD.U32 R20, RZ, RZ, UR4 ;  /* 0x00000004ff147e24 */ /* 0x002fe2000f8e00ff */
[----:B------:R-:W-:-:S04]  /*3b70*/  DEPBAR.LE SB0, 0x0 ;  /* 0x000080000000791a */ /* 0x000fc80000000000 */
[----:B------:R-:W-:-:S05]  /*3b80*/  IMAD.U32 R21, RZ, RZ, UR5 ;  /* 0x00000005ff157e24 */ /* 0x000fca000f8e00ff */
        /* <DEDUP_REMOVED lines=41> */
.L_x_5193:
[----:B------:R-:W-:Y:S05]  /*3e20*/  BSYNC B0 ;  /* 0x0000000000007941 */ /* 0x000fea0003800000 */
.L_x_5192:
        /* <DEDUP_REMOVED lines=45> */
.L_x_5195:
[----:B------:R-:W-:Y:S05]  /*4100*/  BSYNC B0 ;  /* 0x0000000000007941 */ /* 0x000fea0003800000 */
.L_x_5194:
        /* <DEDUP_REMOVED lines=15> */
[----:B-1----:R-:W-:-:S04]  /*4200*/  IADD3 R16, P0, R8, UR13, RZ ;  /* 0x0000000d08107c10 */ /* 0x002fc8000ff1e0ff */
        /* <DEDUP_REMOVED lines=32> */
.L_x_5197:
[----:B------:R-:W-:Y:S05]  /*4410*/  BSYNC B0 ;  /* 0x0000000000007941 */ /* 0x000fea0003800000 */
.L_x_5196:
        /* <DEDUP_REMOVED lines=49> */
.L_x_5199:
[----:B------:R-:W-:Y:S05]  /*4730*/  BSYNC B0 ;  /* 0x0000000000007941 */ /* 0x000fea0003800000 */
.L_x_5198:
[C---:B-1----:R-:W-:Y:S01]  /*4740*/  IMAD.SHL.U32 R8, R2.reuse, 0x40, RZ ;  /* 0x0000004002087824 */ /* 0x042fe200078e00ff */
        /* <DEDUP_REMOVED lines=44> */
[----:B------:R-:W-:Y:S01]  /*4a10*/  LDSM.16.M88.4 R68, [R227+0x8800] ;  /* 0x00880000e344783b */ /* 0x000fe20000000200 */
[C---:B------:R-:W-:Y:S02]  /*4a20*/  IADD3 R212, R231.reuse, 0x5800, RZ ;  /* 0x00005800e7d47810 */ /* 0x040fe40007ffe0ff */
[C---:B------:R-:W-:Y:S01]  /*4a30*/  IADD3 R211, R231.reuse, 0x6000, RZ ;  /* 0x00006000e7d37810 */ /* 0x040fe20007ffe0ff */
[----:B------:R-:W-:Y:S01]  /*4a40*/  LDSM.16.M88.4 R40, [R227+0x9000] ;  /* 0x00900000e328783b */ /* 0x000fe20000000200 */
[----:B------:R-:W-:-:S02]  /*4a50*/  IADD3 R210, R231, 0x6800, RZ ;  /* 0x00006800e7d27810 */ /* 0x000fc40007ffe0ff */
[C---:B------:R-:W-:Y:S01]  /*4a60*/  IADD3 R209, R231.reuse, 0x7000, RZ ;  /* 0x00007000e7d17810 */ /* 0x040fe20007ffe0ff */
[----:B-1----:R-:W-:Y:S01]  /*4a70*/  HMMA.16816.F32.BF16 R64, R8, R60, RZ ;  /* 0x0000003c0840723c */ /* 0x002fe200000418ff */
[----:B------:R-:W-:Y:S01]  /*4a80*/  LDSM.16.M88.4 R76, [R233+0xa800] ;  /* 0x00a80000e94c783b */ /* 0x000fe20000000200 */
[----:B------:R-:W-:-:S06]  /*4a90*/  IADD3 R208, R231, 0x7800, RZ ;  /* 0x00007800e7d07810 */ /* 0x000fcc0007ffe0ff */
[C---:B------:R-:W-:Y:S08]  /*4aa0*/  HMMA.16816.F32.BF16 R60, R8.reuse, R62, RZ ;  /* 0x0000003e083c723c */ /* 0x040ff000000418ff */
        /* <DEDUP_REMOVED lines=139> */
[C---:B--2---:R-:W-:Y:S08]  /*5360*/  HMMA.16816.F32.BF16 R56, R52.reuse, R8, R56 ;  /* 0x000000083438723c */ /* 0x044ff00000041838 */
[C---:B------:R-:W-:Y:S01]  /*5370*/  HMMA.16816.F32.BF16 R72, R52.reuse, R10, R72 ;  /* 0x0000000a3448723c */ /* 0x040fe20000041848 */
[----:B------:R-:W-:Y:S07]  /*5380*/  LDSM.16.M88.4 R8, [R231+0x6000] ;  /* 0x00600000e708783b */ /* 0x000fee0000000200 */
[C---:B---3--:R-:W-:Y:S08]  /*5390*/  HMMA.16816.F32.BF16 R68, R52.reuse, R24, R68 ;  /* 0x000000183444723c */ /* 0x048ff00000041844 */
[C---:B------:R-:W-:Y:S01]  /*53a0*/  HMMA.16816.F32.BF16 R44, R52.reuse, R26, R44 ;  /* 0x0000001a342c723c */ /* 0x040fe2000004182c */
[----:B------:R-:W2:Y:S07]  /*53b0*/  LDSM.16.M88.4 R24, [R232+0x6000] ;  /* 0x00600000e818783b */ /* 0x000eae0000000200 */
[----:B------:R-:W-:Y:S07]  /*53c0*/  HMMA.16816.F32.BF16 R16, R52, R50, R16 ;  /* 0x000000323410723c */ /* 0x000fee0000041810 */
[----:B------:R-:W-:Y:S01]  /*53d0*/  IMAD.U32 R51, RZ, RZ, UR9 ;  /* 0x00000009ff337e24 */ /* 0x000fe2000f8e00ff */
[C---:B----4-:R-:W-:Y:S07]  /*53e0*/  HMMA.16816.F32.BF16 R20, R36.reuse, R32, R20 ;  /* 0x000000202414723c */ /* 0x050fee0000041814 */
[----:B------:R-:W-:Y:S01]  /*53f0*/  SHF.R.S32.HI R33, RZ, 0x1f, R84 ;  /* 0x0000001fff217819 */ /* 0x000fe20000011454 */
[----:B------:R-:W-:Y:S03]  /*5400*/  HMMA.16816.F32.BF16 R64, R36, R28, R64 ;  /* 0x0000001c2440723c */ /* 0x000fe60000041840 */
[----:B------:R-:W-:-:S04]  /*5410*/  LEA.HI R84, R33, R84, RZ, 0x2 ;  /* 0x0000005421547211 */ /* 0x000fc800078f10ff */
[----:B------:R-:W-:Y:S01]  /*5420*/  SHF.R.S32.HI R2, RZ, 0x2, R84 ;  /* 0x00000002ff027819 */ /* 0x000fe20000011454 */
[----:B------:R-:W-:Y:S01]  /*5430*/  HMMA.16816.F32.BF16 R60, R36, R30, R60 ;  /* 0x0000001e243c723c */ /* 0x000fe2000004183c */
[----:B------:R-:W3:Y:S03]  /*5440*/  LDSM.16.M88.4 R28, [R231+0x6800] ;  /* 0x00680000e71c783b */ /* 0x000ee60000000200 */
[----:B------:R-:W-:-:S04]  /*5450*/  IMAD R2, R85, 0x10, R2 ;  /* 0x0000001055027824 */ /* 0x000fc800078e0202 */
[----:B-1----:R-:W-:Y:S01]  /*5460*/  HMMA.16816.F32.BF16 R68, R36, R12, R68 ;  /* 0x0000000c2444723c */ /* 0x002fe20000041844 */
[----:B------:R-:W-:-:S04]  /*5470*/  IADD3 R2, R2, UR11, RZ ;  /* 0x0000000b02027c10 */ /* 0x000fc8000fffe0ff */
[----:B------:R-:W-:Y:S02]  /*5480*/  IADD3 R51, R51, -UR8, R2 ;  /* 0x8000000833337c10 */ /* 0x000fe4000fffe002 */
[----:B------:R-:W-:Y:S01]  /*5490*/  IMAD.SHL.U32 R12, R165, 0x2, RZ ;  /* 0x00000002a50c7824 */ /* 0x000fe200078e00ff */
[----:B------:R-:W-:Y:S01]  /*54a0*/  HMMA.16816.F32.BF16 R16, R36, R34, R16 ;  /* 0x000000222410723c */ /* 0x000fe20000041810 */
[----:B------:R-:W-:Y:S03]  /*54b0*/  LDSM.16.M88.4 R32, [R231+0x7000] ;  /* 0x00700000e720783b */ /* 0x000fe60000000200 */
[----:B------:R-:W-:-:S04]  /*54c0*/  LOP3.LUT R12, R12, 0x6, RZ, 0xc0, !PT ;  /* 0x000000060c0c7812 */ /* 0x000fc800078ec0ff */
[C---:B------:R-:W-:Y:S07]  /*54d0*/  HMMA.16816.F32.BF16 R56, R36.reuse, R40, R56 ;  /* 0x000000282438723c */ /* 0x040fee0000041838 */
[----:B------:R-:W-:Y:S01]  /*54e0*/  IADD3 R40, R12, UR14, RZ ;  /* 0x0000000e0c287c10 */ /* 0x000fe2000fffe0ff */
[----:B------:R-:W-:Y:S01]  /*54f0*/  HMMA.16816.F32.BF16 R44, R36, R14, R44 ;  /* 0x0000000e242c723c */ /* 0x000fe2000004182c */
[----:B------:R-:W1:Y:S02]  /*5500*/  LDSM.16.M88.4 R12, [R231+0x7800] ;  /* 0x00780000e70c783b */ /* 0x000e640000000200 */
[----:B------:R-:W-:-:S02]  /*5510*/  IADD3 R48, R40, 0x8, RZ ;  /* 0x0000000828307810 */ /* 0x000fc40007ffe0ff */
[C---:B------:R-:W-:Y:S02]  /*5520*/  IADD3 R78, R40.reuse, 0x18, RZ ;  /* 0x00000018284e7810 */ /* 0x040fe40007ffe0ff */
[C---:B------:R-:W-:Y:S01]  /*5530*/  IADD3 R50, R40.reuse, 0x9, RZ ;  /* 0x0000000928327810 */ /* 0x040fe20007ffe0ff */
[----:B--2---:R-:W-:Y:S01]  /*5540*/  HMMA.16816.F32.BF16 R20, R24, R8, R20 ;  /* 0x000000081814723c */ /* 0x004fe20000041814 */
[C---:B------:R-:W-:Y:S02]  /*5550*/  IADD3 R82, R40.reuse, 0x19, RZ ;  /* 0x0000001928527810 */ /* 0x040fe40007ffe0ff */
[C---:B------:R-:W-:Y:S01]  /*5560*/  IADD3 R86, R40.reuse, 0x20, RZ ;  /* 0x0000002028567810 */ /* 0x040fe20007ffe0ff */
[C---:B------:R-:W-:Y:S01]  /*5570*/  IMAD.IADD R52, R51.reuse, 0x1, -R50 ;  /* 0x0000000133347824 */ /* 0x040fe200078e0a32 */
[----:B------:R-:W-:Y:S02]  /*5580*/  IADD3 R92, R40, 0x21, RZ ;  /* 0x00000021285c7810 */ /* 0x000fe40007ffe0ff */
[----:B------:R-:W-:Y:S01]  /*5590*/  IMAD.IADD R8, R51, 0x1, -R40 ;  /* 0x0000000133087824 */ /* 0x000fe200078e0a28 */
[----:B------:R-:W-:Y:S01]  /*55a0*/  HMMA.16816.F32.BF16 R72, R36, R42, R72 ;  /* 0x0000002a2448723c */ /* 0x000fe20000041848 */
[----:B------:R-:W-:Y:S01]  /*55b0*/  LDSM.16.M88.4 R36, [R230+0x6000] ;  /* 0x00600000e624783b */ /* 0x000fe20000000200 */
[----:B------:R-:W-:-:S02]  /*55c0*/  IABS R52, R52 ;  /* 0x0000003400347213 */ /* 0x000fc40000000000 */
[----:B------:R-:W-:Y:S02]  /*55d0*/  IABS R8, R8 ;  /* 0x0000000800087213 */ /* 0x000fe40000000000 */
[C---:B------:R-:W-:Y:S02]  /*55e0*/  IADD3 R102, R40.reuse, 0x30, RZ ;  /* 0x0000003028667810 */ /* 0x040fe40007ffe0ff */
[C---:B------:R-:W-:Y:S01]  /*55f0*/  IADD3 R43, R40.reuse, 0x1, RZ ;  /* 0x00000001282b7810 */ /* 0x040fe20007ffe0ff */
[----:B------:R-:W-:Y:S01]  /*5600*/  IMAD.MOV.U32 R41, RZ, RZ, R8 ;  /* 0x000000ffff297224 */ /* 0x000fe200078e0008 */
[C---:B------:R-:W-:Y:S01]  /*5610*/  HMMA.16816.F32.BF16 R16, R24.reuse, R10, R16 ;  /* 0x0000000a1810723c */ /* 0x040fe20000041810 */
[C---:B------:R-:W-:Y:S01]  /*5620*/  IADD3 R90, R40.reuse, 0x31, RZ ;  /* 0x00000031285a7810 */ /* 0x040fe20007ffe0ff */
[C---:B------:R-:W-:Y:S01]  /*5630*/  IMAD.IADD R79, R51.reuse, 0x1, -R102 ;  /* 0x00000001334f7824 */ /* 0x040fe200078e0a66 */
[----:B------:R-:W-:Y:S01]  /*5640*/  IADD3 R54, R40, 0x10, RZ ;  /* 0x0000001028367810 */ /* 0x000fe20007ffe0ff */
[C---:B------:R-:W-:Y:S01]  /*5650*/  IMAD.IADD R9, R51.reuse, 0x1, -R43 ;  /* 0x0000000133097824 */ /* 0x040fe200078e0a2b */
[----:B------:R-:W2:Y:S01]  /*5660*/  I2F R41, R41 ;  /* 0x0000002900297306 */ /* 0x000ea20000201400 */
[----:B------:R-:W-:Y:S01]  /*5670*/  IMAD.IADD R77, R51, 0x1, -R90 ;  /* 0x00000001334d7824 */ /* 0x000fe200078e0a5a */
[----:B------:R-:W-:Y:S01]  /*5680*/  IABS R79, R79 ;  /* 0x0000004f004f7213 */ /* 0x000fe20000000000 */
[----:B---3--:R-:W-:Y:S01]  /*5690*/  HMMA.16816.F32.BF16 R64, R24, R28, R64 ;  /* 0x0000001c1840723c */ /* 0x008fe20000041840 */
[----:B------:R-:W-:-:S02]  /*56a0*/  IABS R8, R9 ;  /* 0x0000000900087213 */ /* 0x000fc40000000000 */
[----:B------:R-:W-:Y:S02]  /*56b0*/  IABS R100, R77 ;  /* 0x0000004d00647213 */ /* 0x000fe40000000000 */
[----:B------:R3:W-:Y:S01]  /*56c0*/  I2F R77, R79 ;  /* 0x0000004f004d7306 */ /* 0x0007e20000201400 */
[----:B------:R-:W-:Y:S01]  /*56d0*/  IMAD.MOV.U32 R42, RZ, RZ, R8 ;  /* 0x000000ffff2a7224 */ /* 0x000fe200078e0008 */
[C---:B------:R-:W-:Y:S01]  /*56e0*/  IADD3 R76, R40.reuse, 0x11, RZ ;  /* 0x00000011284c7810 */ /* 0x040fe20007ffe0ff */
[----:B------:R-:W4:Y:S01]  /*56f0*/  LDSM.16.M88.4 R8, [R227+0xe000] ;  /* 0x00e00000e308783b */ /* 0x000f220000000200 */
[----:B------:R-:W-:Y:S01]  /*5700*/  IMAD.IADD R28, R51, 0x1, -R48 ;  /* 0x00000001331c7824 */ /* 0x000fe200078e0a30 */
[----:B------:R-:W-:Y:S01]  /*5710*/  HMMA.16816.F32.BF16 R60, R24, R30, R60 ;  /* 0x0000001e183c723c */ /* 0x000fe2000004183c */
[----:B------:R-:W-:Y:S02]  /*5720*/  ISETP.GE.AND P2, PT, R40, UR9, PT ;  /* 0x0000000928007c0c */ /* 0x000fe4000bf46270 */
[----:B------:R-:W5:Y:S01]  /*5730*/  I2F R42, R42 ;  /* 0x0000002a002a7306 */ /* 0x000f620000201400 */
[----:B------:R-:W-:-:S02]  /*5740*/  IABS R28, R28 ;  /* 0x0000001c001c7213 */ /* 0x000fc40000000000 */
[----:B------:R-:W-:Y:S02]  /*5750*/  ISETP.GE.AND P1, PT, R43, UR9, PT ;  /* 0x000000092b007c0c */ /* 0x000fe4000bf26270 */
[C---:B-1----:R-:W-:Y:S01]  /*5760*/  HMMA.16816.F32.BF16 R68, R24.reuse, R12, R68 ;  /* 0x0000000c1844723c */ /* 0x042fe20000041844 */
[----:B------:R-:W-:Y:S02]  /*5770*/  ISETP.GE.AND P0, PT, R48, UR9, PT ;  /* 0x0000000930007c0c */ /* 0x000fe4000bf06270 */
[----:B------:R1:W-:Y:S01]  /*5780*/  I2F R49, R28 ;  /* 0x0000001c00317306 */ /* 0x0003e20000201400 */
[C---:B---3--:R-:W-:Y:S02]  /*5790*/  IADD3 R79, R51.reuse, 0x8, RZ ;  /* 0x00000008334f7810 */ /* 0x048fe40007ffe0ff */
[----:B------:R-:W-:Y:S01]  /*57a0*/  ISETP.GE.AND P3, PT, R78, UR9, PT ;  /* 0x000000094e007c0c */ /* 0x000fe2000bf66270 */
[--C-:B------:R-:W-:Y:S01]  /*57b0*/  IMAD.IADD R12, R51, 0x1, -R78.reuse ;  /* 0x00000001330c7824 */ /* 0x100fe200078e0a4e */
[C---:B------:R-:W-:Y:S01]  /*57c0*/  HMMA.16816.F32.BF16 R72, R24.reuse, R34, R72 ;  /* 0x000000221848723c */ /* 0x040fe20000041848 */
[C---:B------:R-:W-:Y:S01]  /*57d0*/  IADD3 R96, R40.reuse, 0x28, RZ ;  /* 0x0000002828607810 */ /* 0x040fe20007ffe0ff */
[----:B------:R-:W-:Y:S01]  /*57e0*/  IMAD.IADD R78, R79, 0x1, -R78 ;  /* 0x000000014f4e7824 */ /* 0x000fe200078e0a4e */
[C---:B------:R-:W-:Y:S01]  /*57f0*/  IADD3 R94, R40.reuse, 0x29, RZ ;  /* 0x00000029285e7810 */ /* 0x040fe20007ffe0ff */
[----:B------:R-:W-:Y:S01]  /*5800*/  I2F R100, R100 ;  /* 0x0000006400647306 */ /* 0x000fe20000201400 */
[----:B------:R-:W-:Y:S01]  /*5810*/  IABS R12, R12 ;  /* 0x0000000c000c7213 */ /* 0x000fe20000000000 */
[C---:B------:R-:W-:Y:S01]  /*5820*/  IMAD.IADD R55, R51.reuse, 0x1, -R96 ;  /* 0x0000000133377824 */ /* 0x040fe200078e0a60 */
[----:B------:R-:W-:Y:S01]  /*5830*/  IABS R78, R78 ;  /* 0x0000004e004e7213 */ /* 0x000fe20000000000 */
[C---:B------:R-:W-:Y:S01]  /*5840*/  HMMA.16816.F32.BF16 R44, R24.reuse, R14, R44 ;  /* 0x0000000e182c723c */ /* 0x040fe2000004182c */
[C---:B------:R-:W-:Y:S01]  /*5850*/  IMAD.IADD R34, R51.reuse, 0x1, -R76 ;  /* 0x0000000133227824 */ /* 0x040fe200078e0a4c */
[C---:B------:R-:W-:Y:S01]  /*5860*/  IADD3 R88, R40.reuse, 0x38, RZ ;  /* 0x0000003828587810 */ /* 0x040fe20007ffe0ff */
[----:B-1----:R-:W1:Y:S01]  /*5870*/  LDSM.16.M88.4 R28, [R227+0xe800] ;  /* 0x00e80000e31c783b */ /* 0x002e620000000200 */
[----:B------:R-:W-:Y:S01]  /*5880*/  IMAD.MOV.U32 R35, RZ, RZ, R12 ;  /* 0x000000ffff237224 */ /* 0x000fe200078e000c */
[----:B------:R-:W-:Y:S01]  /*5890*/  IADD3 R98, R40, 0x39, RZ ;  /* 0x0000003928627810 */ /* 0x000fe20007ffe0ff */
[C---:B------:R-:W-:Y:S01]  /*58a0*/  IMAD.IADD R84, R51.reuse, 0x1, -R94 ;  /* 0x0000000133547824 */ /* 0x040fe200078e0a5e */
[----:B------:R-:W3:Y:S01]  /*58b0*/  LDSM.16.M88.4 R12, [R227+0xf000] ;  /* 0x00f00000e30c783b */ /* 0x000ee20000000200 */
[----:B------:R-:W-:Y:S01]  /*58c0*/  HMMA.16816.F32.BF16 R56, R24, R32, R56 ;  /* 0x000000201838723c */ /* 0x000fe20000041838 */
[----:B------:R2:W-:Y:S01]  /*58d0*/  I2F R32, R52 ;  /* 0x0000003400207306 */ /* 0x0005e20000201400 */
[----:B------:R-:W-:Y:S01]  /*58e0*/  IABS R34, R34 ;  /* 0x0000002200227213 */ /* 0x000fe20000000000 */
[C---:B------:R-:W-:Y:S01]  /*58f0*/  IMAD.IADD R83, R51.reuse, 0x1, -R88 ;  /* 0x0000000133537824 */ /* 0x040fe200078e0a58 */
[----:B------:R-:W-:Y:S01]  /*5900*/  IABS R55, R55 ;  /* 0x0000003700377213 */ /* 0x000fe20000000000 */
[C---:B------:R-:W-:Y:S01]  /*5910*/  IMAD.IADD R81, R51.reuse, 0x1, -R98 ;  /* 0x0000000133517824 */ /* 0x040fe200078e0a62 */
[----:B------:R-:W-:Y:S01]  /*5920*/  IABS R84, R84 ;  /* 0x0000005400547213 */ /* 0x000fe20000000000 */
[C---:B------:R-:W-:Y:S01]  /*5930*/  IMAD.IADD R24, R51.reuse, 0x1, -R82 ;  /* 0x0000000133187824 */ /* 0x040fe200078e0a52 */
[----:B----4-:R-:W-:Y:S01]  /*5940*/  HMMA.16816.F32.BF16 R20, R36, R8, R20 ;  /* 0x000000082414723c */ /* 0x010fe20000041814 */
[----:B------:R-:W-:Y:S01]  /*5950*/  IMAD.IADD R33, R51, 0x1, -R54 ;  /* 0x0000000133217824 */ /* 0x000fe200078e0a36 */
[----:B------:R-:W-:Y:S01]  /*5960*/  I2F R34, R34 ;  /* 0x0000002200227306 */ /* 0x000fe20000201400 */
[----:B------:R-:W-:-:S02]  /*5970*/  IABS R83, R83 ;  /* 0x0000005300537213 */ /* 0x000fc40000000000 */
[----:B------:R-:W-:Y:S02]  /*5980*/  IABS R24, R24 ;  /* 0x0000001800187213 */ /* 0x000fe40000000000 */
[C---:B------:R-:W-:Y:S01]  /*5990*/  IMAD.IADD R8, R51.reuse, 0x1, -R86 ;  /* 0x0000000133087824 */ /* 0x040fe200078e0a56 */
[----:B------:R-:W-:Y:S01]  /*59a0*/  HMMA.16816.F32.BF16 R16, R36, R10, R16 ;  /* 0x0000000a2410723c */ /* 0x000fe20000041810 */
[----:B------:R-:W-:Y:S01]  /*59b0*/  IABS R33, R33 ;  /* 0x0000002100217213 */ /* 0x000fe20000000000 */
[----:B--2---:R-:W-:Y:S01]  /*59c0*/  IMAD.MOV.U32 R52, RZ, RZ, R24 ;  /* 0x000000ffff347224 */ /* 0x004fe200078e0018 */
[----:B------:R-:W-:Y:S01]  /*59d0*/  I2F R35, R35 ;  /* 0x0000002300237306 */ /* 0x000fe20000201400 */
[----:B------:R-:W-:Y:S01]  /*59e0*/  IABS R8, R8 ;  /* 0x0000000800087213 */ /* 0x000fe20000000000 */
[----:B------:R-:W-:Y:S01]  /*59f0*/  IMAD.IADD R24, R51, 0x1, -R92 ;  /* 0x0000000133187824 */ /* 0x000fe200078e0a5c */
[----:B------:R-:W-:Y:S02]  /*5a00*/  IABS R81, R81 ;  /* 0x0000005100517213 */ /* 0x000fe40000000000 */
[----:B------:R-:W-:-:S02]  /*5a10*/  ISETP.GE.AND P6, PT, R50, UR9, PT ;  /* 0x0000000932007c0c */ /* 0x000fc4000bfc6270 */
[----:B------:R-:W-:Y:S01]  /*5a20*/  IABS R24, R24 ;  /* 0x0000001800187213 */ /* 0x000fe20000000000 */
[----:B------:R2:W-:Y:S01]  /*5a30*/  I2F R53, R8 ;  /* 0x0000000800357306 */ /* 0x0005e20000201400 */
[----:B------:R-:W-:Y:S02]  /*5a40*/  ISETP.GE.AND P5, PT, R54, UR9, PT ;  /* 0x0000000936007c0c */ /* 0x000fe4000bfa6270 */
[----:B------:R-:W-:Y:S01]  /*5a50*/  ISETP.GE.AND P4, PT, R76, UR9, PT ;  /* 0x000000094c007c0c */ /* 0x000fe2000bf86270 */
[C---:B-1----:R-:W-:Y:S04]  /*5a60*/  HMMA.16816.F32.BF16 R64, R36.reuse, R28, R64 ;  /* 0x0000001c2440723c */ /* 0x042fe80000041840 */
[----:B------:R1:W-:Y:S01]  /*5a70*/  I2F R80, R24 ;  /* 0x0000001800507306 */ /* 0x0003e20000201400 */
[----:B--2---:R-:W2:Y:S03]  /*5a80*/  LDSM.16.M88.4 R8, [R227+0xf800] ;  /* 0x00f80000e308783b */ /* 0x004ea60000000200 */
[C---:B------:R-:W-:Y:S04]  /*5a90*/  HMMA.16816.F32.BF16 R60, R36.reuse, R30, R60 ;  /* 0x0000001e243c723c */ /* 0x040fe8000004183c */
[----:B------:R-:W-:Y:S01]  /*5aa0*/  I2F R33, R33 ;  /* 0x0000002100217306 */ /* 0x000fe20000201400 */
[----:B------:R-:W-:Y:S04]  /*5ab0*/  LDSM.16.M88.4 R28, [R229+0x6000] ;  /* 0x00600000e51c783b */ /* 0x000fe80000000200 */
[----:B-1----:R-:W1:Y:S01]  /*5ac0*/  LDSM.16.M88.4 R24, [R220+0x6000] ;  /* 0x00600000dc18783b */ /* 0x002e620000000200 */
[C---:B---3--:R-:W-:Y:S02]  /*5ad0*/  HMMA.16816.F32.BF16 R56, R36.reuse, R12, R56 ;  /* 0x0000000c2438723c */ /* 0x048fe40000041838 */
[----:B------:R-:W-:Y:S06]  /*5ae0*/  I2F R52, R52 ;  /* 0x0000003400347306 */ /* 0x000fec0000201400 */
[C---:B------:R-:W-:Y:S01]  /*5af0*/  HMMA.16816.F32.BF16 R72, R36.reuse, R14, R72 ;  /* 0x0000000e2448723c */ /* 0x040fe20000041848 */
[----:B------:R-:W3:Y:S01]  /*5b00*/  LDSM.16.M88.4 R12, [R220+0x6800] ;  /* 0x00680000dc0c783b */ /* 0x000ee20000000200 */
[----:B------:R-:W-:Y:S08]  /*5b10*/  I2F R55, R55 ;  /* 0x0000003700377306 */ /* 0x000ff00000201400 */
[----:B------:R-:W-:Y:S08]  /*5b20*/  I2F R84, R84 ;  /* 0x0000005400547306 */ /* 0x000ff00000201400 */
[----:B------:R-:W-:Y:S01]  /*5b30*/  I2F R51, R83 ;  /* 0x0000005300337306 */ /* 0x000fe20000201400 */
[C---:B--2---:R-:W-:Y:S07]  /*5b40*/  HMMA.16816.F32.BF16 R68, R36.reuse, R8, R68 ;  /* 0x000000082444723c */ /* 0x044fee0000041844 */
[----:B------:R-:W-:Y:S01]  /*5b50*/  I2F R104, R81 ;  /* 0x0000005100687306 */ /* 0x000fe20000201400 */
[C---:B------:R-:W-:Y:S01]  /*5b60*/  IMAD.IADD R8, R79.reuse, 0x1, -R40 ;  /* 0x000000014f087824 */ /* 0x040fe200078e0a28 */
[----:B------:R-:W-:Y:S01]  /*5b70*/  HMMA.16816.F32.BF16 R44, R36, R10, R44 ;  /* 0x0000000a242c723c */ /* 0x000fe2000004182c */
[----:B------:R-:W-:-:S03]  /*5b80*/  IMAD.IADD R9, R79, 0x1, -R43 ;  /* 0x000000014f097824 */ /* 0x000fc600078e0a2b */
[----:B------:R-:W-:-:S03]  /*5b90*/  IABS R8, R8 ;  /* 0x0000000800087213 */ /* 0x000fc60000000000 */
[C---:B------:R-:W-:Y:S01]  /*5ba0*/  IMAD.IADD R38, R79.reuse, 0x1, -R86 ;  /* 0x000000014f267824 */ /* 0x040fe200078e0a56 */
[C---:B-1----:R-:W-:Y:S01]  /*5bb0*/  HMMA.16816.F32.BF16 R20, R28.reuse, R24, R20 ;  /* 0x000000181c14723c */ /* 0x042fe20000041814 */
[----:B------:R-:W-:Y:S01]  /*5bc0*/  IMAD.MOV.U32 R37, RZ, RZ, R8 ;  /* 0x000000ffff257224 */ /* 0x000fe200078e0008 */
[----:B------:R-:W-:Y:S01]  /*5bd0*/  IABS R8, R9 ;  /* 0x0000000900087213 */ /* 0x000fe20000000000 */
[C---:B------:R-:W-:Y:S01]  /*5be0*/  IMAD.IADD R9, R79.reuse, 0x1, -R48 ;  /* 0x000000014f097824 */ /* 0x040fe200078e0a30 */
[----:B------:R-:W-:Y:S02]  /*5bf0*/  IABS R38, R38 ;  /* 0x0000002600267213 */ /* 0x000fe40000000000 */
[----:B------:R1:W2:Y:S01]  /*5c00*/  I2F R36, R8 ;  /* 0x0000000800247306 */ /* 0x0002a20000201400 */
[C---:B------:R-:W-:Y:S01]  /*5c10*/  IMAD.IADD R24, R79.reuse, 0x1, -R76 ;  /* 0x000000014f187824 */ /* 0x040fe200078e0a4c */
[----:B------:R-:W-:Y:S01]  /*5c20*/  IABS R39, R9 ;  /* 0x0000000900277213 */ /* 0x000fe20000000000 */
[----:B------:R-:W-:Y:S01]  /*5c30*/  IMAD.IADD R9, R79, 0x1, -R54 ;  /* 0x000000014f097824 */ /* 0x000fe200078e0a36 */
[----:B---3--:R-:W-:Y:S02]  /*5c40*/  HMMA.16816.F32.BF16 R64, R28, R12, R64 ;  /* 0x0000000c1c40723c */ /* 0x008fe40000041840 */
[----:B------:R-:W-:-:S02]  /*5c50*/  IABS R24, R24 ;  /* 0x0000001800187213 */ /* 0x000fc40000000000 */
[----:B------:R-:W3:Y:S03]  /*5c60*/  I2F R37, R37 ;  /* 0x0000002500257306 */ /* 0x000ee60000201400 */
[----:B------:R-:W-:Y:S01]  /*5c70*/  IABS R13, R9 ;  /* 0x00000009000d7213 */ /* 0x000fe20000000000 */
[----:B------:R-:W-:Y:S01]  /*5c80*/  HMMA.16816.F32.BF16 R16, R28, R26, R16 ;  /* 0x0000001a1c10723c */ /* 0x000fe20000041810 */
[----:B-1----:R-:W-:-:S03]  /*5c90*/  IMAD.IADD R8, R79, 0x1, -R50 ;  /* 0x000000014f087824 */ /* 0x002fc600078e0a32 */
[----:B------:R-:W-:Y:S02]  /*5ca0*/  I2F R39, R39 ;  /* 0x0000002700277306 */ /* 0x000fe40000201400 */
[----:B------:R-:W-:Y:S02]  /*5cb0*/  FFMA.FTZ R20, R41, -UR4, R20 ;  /* 0x8000000429147c23 */ /* 0x000fe40008010014 */
[----:B-----5:R-:W-:Y:S01]  /*5cc0*/  FFMA.FTZ R21, R42, -UR4, R21 ;  /* 0x800000042a157c23 */ /* 0x020fe20008010015 */
[----:B------:R-:W-:Y:S01]  /*5cd0*/  IABS R25, R8 ;  /* 0x0000000800197213 */ /* 0x000fe20000000000 */
[----:B--2---:R-:W-:Y:S01]  /*5ce0*/  FFMA.FTZ R23, R36, -UR4, R23 ;  /* 0x8000000424177c23 */ /* 0x004fe20008010017 */
[----:B------:R-:W1:Y:S01]  /*5cf0*/  LDSM.16.M88.4 R8, [R220+0x7000] ;  /* 0x00700000dc08783b */ /* 0x000e620000000200 */
[----:B---3--:R-:W-:Y:S01]  /*5d00*/  FFMA.FTZ R22, R37, -UR4, R22 ;  /* 0x8000000425167c23 */ /* 0x008fe20008010016 */
[----:B------:R-:W-:Y:S01]  /*5d10*/  HMMA.16816.F32.BF16 R60, R28, R14, R60 ;  /* 0x0000000e1c3c723c */ /* 0x000fe2000004183c */
[----:B------:R2:W3:Y:S01]  /*5d20*/  I2F R12, R25 ;  /* 0x00000019000c7306 */ /* 0x0004e20000201400 */
[----:B------:R-:W-:Y:S01]  /*5d30*/  FSEL R27, R20, -INF , !P2 ;  /* 0xff800000141b7808 */ /* 0x000fe20005000000 */
[----:B------:R-:W-:Y:S01]  /*5d40*/  FFMA.FTZ R64, R33, -UR4, R64 ;  /* 0x8000000421407c23 */ /* 0x000fe20008010040 */
[----:B------:R-:W-:-:S03]  /*5d50*/  FSEL R26, R21, -INF , !P1 ;  /* 0xff800000151a7808 */ /* 0x000fc60004800000 */
[----:B------:R-:W-:Y:S01]  /*5d60*/  IMAD.MOV.U32 R14, RZ, RZ, R24 ;  /* 0x000000ffff0e7224 */ /* 0x000fe200078e0018 */
[----:B------:R-:W-:Y:S01]  /*5d70*/  FSEL R24, R22, -INF , !P2 ;  /* 0xff80000016187808 */ /* 0x000fe20005000000 */
[----:B------:R-:W-:Y:S01]  /*5d80*/  I2F R15, R78 ;  /* 0x0000004e000f7306 */ /* 0x000fe20000201400 */
[----:B------:R-:W-:Y:S01]  /*5d90*/  ISETP.GE.AND P2, PT, R82, UR9, PT ;  /* 0x0000000952007c0c */ /* 0x000fe2000bf46270 */
[----:B------:R-:W-:Y:S02]  /*5da0*/  FFMA.FTZ R16, R49, -UR4, R16 ;  /* 0x8000000431107c23 */ /* 0x000fe40008010010 */
[----:B------:R-:W-:Y:S02]  /*5db0*/  FFMA.FTZ R17, R32, -UR4, R17 ;  /* 0x8000000420117c23 */ /* 0x000fe40008010011 */
[C---:B------:R-:W-:Y:S01]  /*5dc0*/  IMAD.IADD R82, R79.reuse, 0x1, -R82 ;  /* 0x000000014f527824 */ /* 0x040fe200078e0a52 */
[----:B------:R-:W-:Y:S01]  /*5dd0*/  FSEL R37, R16, -INF , !P0 ;  /* 0xff80000010257808 */ /* 0x000fe20004000000 */
[----:B------:R-:W-:Y:S01]  /*5de0*/  IMAD.IADD R16, R79, 0x1, -R92 ;  /* 0x000000014f107824 */ /* 0x000fe200078e0a5c */
[----:B--2---:R-:W-:Y:S01]  /*5df0*/  FSEL R25, R23, -INF , !P1 ;  /* 0xff80000017197808 */ /* 0x004fe20004800000 */
[----:B---3--:R-:W-:Y:S01]  /*5e00*/  FFMA.FTZ R12, R12, -UR4, R19 ;  /* 0x800000040c0c7c23 */ /* 0x008fe20008010013 */
[----:B------:R-:W2:Y:S01]  /*5e10*/  LDSM.16.M88.4 R20, [R220+0x7800] ;  /* 0x00780000dc14783b */ /* 0x000ea20000000200 */
[----:B------:R-:W-:Y:S01]  /*5e20*/  I2F R19, R38 ;  /* 0x0000002600137306 */ /* 0x000fe20000201400 */
[----:B------:R-:W-:Y:S01]  /*5e30*/  IABS R16, R16 ;  /* 0x0000001000107213 */ /* 0x000fe20000000000 */
[----:B------:R-:W-:Y:S01]  /*5e40*/  FFMA.FTZ R18, R39, -UR4, R18 ;  /* 0x8000000427127c23 */ /* 0x000fe20008010012 */
[----:B------:R-:W-:Y:S01]  /*5e50*/  IABS R36, R82 ;  /* 0x0000005200247213 */ /* 0x000fe20000000000 */
[----:B------:R-:W-:Y:S01]  /*5e60*/  FFMA.FTZ R35, R35, -UR4, R60 ;  /* 0x8000000423237c23 */ /* 0x000fe2000801003c */
[----:B------:R-:W-:Y:S01]  /*5e70*/  ISETP.GE.AND P1, PT, R86, UR9, PT ;  /* 0x0000000956007c0c */ /* 0x000fe2000bf26270 */
[----:B------:R-:W-:Y:S01]  /*5e80*/  IMAD.MOV.U32 R32, RZ, RZ, R16 ;  /* 0x000000ffff207224 */ /* 0x000fe200078e0010 */
[----:B------:R-:W-:Y:S01]  /*5e90*/  FSEL R18, R18, -INF , !P0 ;  /* 0xff80000012127808 */ /* 0x000fe20004000000 */
[----:B------:R-:W3:Y:S01]  /*5ea0*/  I2F R13, R13 ;  /* 0x0000000d000d7306 */ /* 0x000ee20000201400 */
[----:B------:R-:W-:Y:S01]  /*5eb0*/  ISETP.GE.AND P0, PT, R92, UR9, PT ;  /* 0x000000095c007c0c */ /* 0x000fe2000bf06270 */
[----:B------:R-:W-:Y:S01]  /*5ec0*/  FFMA.FTZ R52, R52, -UR4, R61 ;  /* 0x8000000434347c23 */ /* 0x000fe2000801003d */
[----:B------:R-:W-:Y:S01]  /*5ed0*/  FSEL R16, R12, -INF , !P6 ;  /* 0xff8000000c107808 */ /* 0x000fe20007000000 */
[----:B------:R-:W-:-:S04]  /*5ee0*/  DEPBAR.LE SB0, 0x0 ;  /* 0x000080000000791a */ /* 0x000fc80000000000 */
[----:B------:R-:W4:Y:S01]  /*5ef0*/  I2F R32, R32 ;  /* 0x0000002000207306 */ /* 0x000f220000201400 */
[----:B-1----:R-:W-:Y:S01]  /*5f00*/  HMMA.16816.F32.BF16 R56, R28, R8, R56 ;  /* 0x000000081c38723c */ /* 0x002fe20000041838 */
[----:B------:R-:W-:Y:S02]  /*5f10*/  FSEL R17, R17, -INF , !P6 ;  /* 0xff80000011117808 */ /* 0x000fe40007000000 */
[----:B------:R-:W-:-:S04]  /*5f20*/  ISETP.GE.AND P6, PT, R96, UR9, PT ;  /* 0x0000000960007c0c */ /* 0x000fc8000bfc6270 */
[C---:B------:R-:W-:Y:S01]  /*5f30*/  IMAD.IADD R8, R79.reuse, 0x1, -R96 ;  /* 0x000000014f087824 */ /* 0x040fe200078e0a60 */
[C---:B------:R-:W-:Y:S01]  /*5f40*/  HMMA.16816.F32.BF16 R72, R28.reuse, R10, R72 ;  /* 0x0000000a1c48723c */ /* 0x040fe20000041848 */
[----:B------:R-:W-:Y:S01]  /*5f50*/  IMAD.IADD R9, R79, 0x1, -R94 ;  /* 0x000000014f097824 */ /* 0x000fe200078e0a5e */
[----:B------:R-:W1:Y:S01]  /*5f60*/  I2F R14, R14 ;  /* 0x0000000e000e7306 */ /* 0x000e620000201400 */
[----:B---3--:R-:W-:Y:S01]  /*5f70*/  FFMA.FTZ R66, R13, -UR4, R66 ;  /* 0x800000040d427c23 */ /* 0x008fe20008010042 */
[----:B------:R-:W-:Y:S02]  /*5f80*/  IABS R8, R8 ;  /* 0x0000000800087213 */ /* 0x000fe40000000000 */
[----:B------:R-:W-:Y:S01]  /*5f90*/  IABS R9, R9 ;  /* 0x0000000900097213 */ /* 0x000fe20000000000 */
[----:B------:R-:W-:Y:S01]  /*5fa0*/  IMAD.IADD R10, R79, 0x1, -R102 ;  /* 0x000000014f0a7824 */ /* 0x000fe200078e0a66 */
[----:B------:R-:W-:Y:S01]  /*5fb0*/  FSEL R13, R64, -INF , !P5 ;  /* 0xff800000400d7808 */ /* 0x000fe20006800000 */
[----:B------:R-:W-:Y:S01]  /*5fc0*/  FFMA.FTZ R11, R34, -UR4, R65 ;  /* 0x80000004220b7c23 */ /* 0x000fe20008010041 */
[----:B------:R3:W5:Y:S01]  /*5fd0*/  I2F R33, R8 ;  /* 0x0000000800217306 */ /* 0x0007620000201400 */
[----:B--2---:R-:W-:Y:S03]  /*5fe0*/  HMMA.16816.F32.BF16 R68, R28, R20, R68 ;  /* 0x000000141c44723c */ /* 0x004fe60000041844 */
[----:B------:R-:W-:-:S02]  /*5ff0*/  FSEL R11, R11, -INF , !P4 ;  /* 0xff8000000b0b7808 */ /* 0x000fc40006000000 */
[----:B------:R-:W-:Y:S02]  /*6000*/  FFMA.FTZ R58, R19, -UR4, R58 ;  /* 0x80000004133a7c23 */ /* 0x000fe4000801003a */
[----:B------:R2:W2:Y:S01]  /*6010*/  I2F R34, R9 ;  /* 0x0000000900227306 */ /* 0x0004a20000201400 */
[----:B------:R-:W-:Y:S02]  /*6020*/  FFMA.FTZ R57, R80, -UR4, R57 ;  /* 0x8000000450397c23 */ /* 0x000fe40008010039 */
[----:B----4-:R-:W-:Y:S01]  /*6030*/  FFMA.FTZ R32, R32, -UR4, R59 ;  /* 0x8000000420207c23 */ /* 0x010fe2000801003b */
[----:B------:R-:W-:Y:S01]  /*6040*/  HMMA.16816.F32.BF16 R44, R28, R22, R44 ;  /* 0x000000161c2c723c */ /* 0x000fe2000004182c */
[----:B-1----:R-:W-:Y:S01]  /*6050*/  FFMA.FTZ R12, R14, -UR4, R67 ;  /* 0x800000040e0c7c23 */ /* 0x002fe20008010043 */
[----:B------:R-:W-:Y:S01]  /*6060*/  FSEL R189, R57, -INF , !P0 ;  /* 0xff80000039bd7808 */ /* 0x000fe20004000000 */
[----:B------:R-:W-:Y:S01]  /*6070*/  FFMA.FTZ R53, R53, -UR4, R56 ;  /* 0x8000000435357c23 */ /* 0x000fe20008010038 */
[----:B---3--:R-:W-:Y:S01]  /*6080*/  IABS R8, R10 ;  /* 0x0000000a00087213 */ /* 0x008fe20000000000 */
[----:B------:R-:W-:Y:S01]  /*6090*/  I2F R36, R36 ;  /* 0x0000002400247306 */ /* 0x000fe20000201400 */
[----:B------:R-:W-:Y:S01]  /*60a0*/  FFMA.FTZ R10, R15, -UR4, R62 ;  /* 0x800000040f0a7c23 */ /* 0x000fe2000801003e */
[----:B------:R-:W-:Y:S01]  /*60b0*/  FSEL R206, R32, -INF , !P0 ;  /* 0xff80000020ce7808 */ /* 0x000fe20004000000 */
[----:B------:R-:W-:Y:S01]  /*60c0*/  FFMA.FTZ R55, R55, -UR4, R72 ;  /* 0x8000000437377c23 */ /* 0x000fe20008010048 */
[----:B------:R-:W-:Y:S01]  /*60d0*/  PLOP3.LUT P0, PT, PT, PT, UP0, 0x80, 0x0 ;  /* 0x000000000000781c */ /* 0x000fe20003f0f008 */
[----:B------:R-:W-:Y:S01]  /*60e0*/  FFMA.FTZ R73, R84, -UR4, R73 ;  /* 0x8000000454497c23 */ /* 0x000fe20008010049 */
[----:B------:R-:W-:Y:S01]  /*60f0*/  FSEL R14, R66, -INF , !P5 ;  /* 0xff800000420e7808 */ /* 0x000fe20006800000 */
[----:B--2---:R-:W-:Y:S01]  /*6100*/  IMAD.IADD R9, R79, 0x1, -R90 ;  /* 0x000000014f097824 */ /* 0x004fe200078e0a5a */
[----:B------:R1:W2:Y:S01]  /*6110*/  I2F R21, R8 ;  /* 0x0000000800157306 */ /* 0x0002a20000201400 */
[----:B------:R-:W-:Y:S01]  /*6120*/  FSEL R12, R12, -INF , !P4 ;  /* 0xff8000000c0c7808 */ /* 0x000fe20006000000 */
[----:B-----5:R-:W-:Y:S01]  /*6130*/  FFMA.FTZ R33, R33, -UR4, R74 ;  /* 0x8000000421217c23 */ /* 0x020fe2000801004a */
[----:B------:R-:W-:Y:S01]  /*6140*/  FSEL R10, R10, -INF , !P3 ;  /* 0xff8000000a0a7808 */ /* 0x000fe20005800000 */
[----:B------:R-:W-:Y:S01]  /*6150*/  FFMA.FTZ R68, R77, -UR4, R68 ;  /* 0x800000044d447c23 */ /* 0x000fe20008010044 */
[----:B------:R-:W-:Y:S01]  /*6160*/  IABS R20, R9 ;  /* 0x0000000900147213 */ /* 0x000fe20000000000 */
[----:B------:R-:W-:Y:S01]  /*6170*/  FFMA.FTZ R69, R100, -UR4, R69 ;  /* 0x8000000464457c23 */ /* 0x000fe20008010045 */
[----:B------:R-:W-:Y:S01]  /*6180*/  FSEL R9, R35, -INF , !P3 ;  /* 0xff80000023097808 */ /* 0x000fe20005800000 */
[----:B------:R-:W-:Y:S01]  /*6190*/  FFMA.FTZ R34, R34, -UR4, R75 ;  /* 0x8000000422227c23 */ /* 0x000fe2000801004b */
[----:B------:R-:W-:-:S02]  /*61a0*/  FSEL R197, R53, -INF , !P1 ;  /* 0xff80000035c57808 */ /* 0x000fc40004800000 */
[----:B------:R-:W3:Y:S01]  /*61b0*/  I2F R20, R20 ;  /* 0x0000001400147306 */ /* 0x000ee20000201400 */
[----:B------:R-:W-:Y:S01]  /*61c0*/  FSEL R190, R58, -INF , !P1 ;  /* 0xff8000003abe7808 */ /* 0x000fe20004800000 */
[----:B------:R-:W-:Y:S01]  /*61d0*/  FFMA.FTZ R44, R51, -UR4, R44 ;  /* 0x80000004332c7c23 */ /* 0x000fe2000801002c */
[----:B------:R-:W-:Y:S01]  /*61e0*/  ISETP.GE.AND P5, PT, R94, UR9, PT ;  /* 0x000000095e007c0c */ /* 0x000fe2000bfa6270 */
[----:B------:R-:W-:Y:S01]  /*61f0*/  FFMA.FTZ R45, R104, -UR4, R45 ;  /* 0x80000004682d7c23 */ /* 0x000fe2000801002d */
[----:B------:R-:W-:Y:S01]  /*6200*/  ISETP.GE.AND P4, PT, R102, UR9, PT ;  /* 0x0000000966007c0c */ /* 0x000fe2000bf86270 */
[C---:B-1----:R-:W-:Y:S01]  /*6210*/  IMAD.IADD R8, R79.reuse, 0x1, -R88 ;  /* 0x000000014f087824 */ /* 0x042fe200078e0a58 */
[----:B------:R-:W-:Y:S01]  /*6220*/  ISETP.GE.AND P3, PT, R90, UR9, PT ;  /* 0x000000095a007c0c */ /* 0x000fe2000bf66270 */
[----:B------:R-:W-:Y:S01]  /*6230*/  IMAD.IADD R79, R79, 0x1, -R98 ;  /* 0x000000014f4f7824 */ /* 0x000fe200078e0a62 */
[----:B------:R-:W-:Y:S01]  /*6240*/  ISETP.GE.AND P1, PT, R98, UR9, PT ;  /* 0x0000000962007c0c */ /* 0x000fe2000bf26270 */
[----:B--2---:R-:W-:Y:S01]  /*6250*/  FFMA.FTZ R21, R21, -UR4, R70 ;  /* 0x8000000415157c23 */ /* 0x004fe20008010046 */
[----:B------:R-:W-:Y:S01]  /*6260*/  IABS R15, R8 ;  /* 0x00000008000f7213 */ /* 0x000fe20000000000 */
[----:B------:R-:W-:Y:S01]  /*6270*/  FFMA.FTZ R8, R36, -UR4, R63 ;  /* 0x8000000424087c23 */ /* 0x000fe2000801003f */
[----:B------:R-:W-:-:S02]  /*6280*/  IABS R79, R79 ;  /* 0x0000004f004f7213 */ /* 0x000fc40000000000 */
[----:B------:R-:W1:Y:S01]  /*6290*/  I2F R19, R15 ;  /* 0x0000000f00137306 */ /* 0x000e620000201400 */
[----:B---3--:R-:W-:Y:S01]  /*62a0*/  FFMA.FTZ R20, R20, -UR4, R71 ;  /* 0x8000000414147c23 */ /* 0x008fe20008010047 */
[----:B------:R-:W-:Y:S02]  /*62b0*/  FSEL R8, R8, -INF , !P2 ;  /* 0xff80000008087808 */ /* 0x000fe40005000000 */
[----:B------:R-:W-:Y:S02]  /*62c0*/  FSEL R193, R55, -INF , !P6 ;  /* 0xff80000037c17808 */ /* 0x000fe40007000000 */
[----:B------:R-:W-:Y:S02]  /*62d0*/  FSEL R194, R33, -INF , !P6 ;  /* 0xff80000021c27808 */ /* 0x000fe40007000000 */
[----:B------:R-:W2:Y:S01]  /*62e0*/  I2F R22, R79 ;  /* 0x0000004f00167306 */ /* 0x000ea20000201400 */
[----:B------:R-:W-:Y:S02]  /*62f0*/  FSEL R191, R73, -INF , !P5 ;  /* 0xff80000049bf7808 */ /* 0x000fe40006800000 */
[----:B------:R-:W-:-:S02]  /*6300*/  FSEL R204, R34, -INF , !P5 ;  /* 0xff80000022cc7808 */ /* 0x000fc40006800000 */
[----:B------:R-:W-:Y:S02]  /*6310*/  FSEL R205, R68, -INF , !P4 ;  /* 0xff80000044cd7808 */ /* 0x000fe40006000000 */
[----:B------:R-:W-:Y:S01]  /*6320*/  FSEL R200, R21, -INF , !P4 ;  /* 0xff80000015c87808 */ /* 0x000fe20006000000 */
[----:B-1----:R-:W-:Y:S01]  /*6330*/  FFMA.FTZ R46, R19, -UR4, R46 ;  /* 0x80000004132e7c23 */ /* 0x002fe2000801002e */
[----:B------:R-:W-:Y:S01]  /*6340*/  FSEL R15, R52, -INF , !P2 ;  /* 0xff800000340f7808 */ /* 0x000fe20005000000 */
[----:B------:R-:W-:Y:S01]  /*6350*/  BAR.SYNC.DEFER_BLOCKING 0x0 ;  /* 0x0000000000007b1d */ /* 0x000fe20000010000 */
[----:B------:R-:W-:Y:S02]  /*6360*/  ISETP.GE.AND P2, PT, R88, UR9, PT ;  /* 0x0000000958007c0c */ /* 0x000fe4000bf46270 */
[----:B------:R-:W-:Y:S02]  /*6370*/  FSEL R203, R69, -INF , !P3 ;  /* 0xff80000045cb7808 */ /* 0x000fe40005800000 */
[----:B------:R-:W-:Y:S01]  /*6380*/  FSEL R198, R20, -INF , !P3 ;  /* 0xff80000014c67808 */ /* 0x000fe20005800000 */
[----:B--2---:R-:W-:Y:S01]  /*6390*/  FFMA.FTZ R47, R22, -UR4, R47 ;  /* 0x80000004162f7c23 */ /* 0x004fe2000801002f */
[----:B------:R-:W-:-:S02]  /*63a0*/  FSEL R201, R44, -INF , !P2 ;  /* 0xff8000002cc97808 */ /* 0x000fc40005000000 */
[----:B------:R-:W-:Y:S02]  /*63b0*/  FSEL R196, R46, -INF , !P2 ;  /* 0xff8000002ec47808 */ /* 0x000fe40005000000 */
[----:B------:R-:W-:Y:S02]  /*63c0*/  FSEL R199, R45, -INF , !P1 ;  /* 0xff8000002dc77808 */ /* 0x000fe40004800000 */
        /* <DEDUP_REMOVED lines=21> */
[----:B---3--:R-:W-:-:S05]  /*6520*/  UIMAD.WIDE.U32 UR16, UR17, UR6, URZ ;  /* 0x00000006111072a5 */ /* 0x008fca000f8e003f */
[----:B------:R-:W-:Y:S02]  /*6530*/  UMOV UR15, UR35 ;  /* 0x00000023000f7c82 */ /* 0x000fe40008000000 */
[----:B------:R-:W-:Y:S02]  /*6540*/  UMOV UR13, UR17 ;  /* 0x00000011000d7c82 */ /* 0x000fe40008000000 */
[----:B------:R-:W-:Y:S02]  /*6550*/  UIADD3 UR7, -UR15, URZ, URZ ;  /* 0x0000003f0f077290 */ /* 0x000fe4000fffe13f */
[----:B------:R-:W-:Y:S02]  /*6560*/  UIADD3 UR5, -UR13, URZ, URZ ;  /* 0x0000003f0d057290 */ /* 0x000fe4000fffe13f */
[----:B------:R-:W-:Y:S02]  /*6570*/  UIMAD UR7, UR10, UR7, UR11 ;  /* 0x000000070a0772a4 */ /* 0x000fe4000f8e020b */
[----:B------:R-:W-:-:S02]  /*6580*/  UIMAD UR6, UR10, UR5, UR6 ;  /* 0x000000050a0672a4 */ /* 0x000fc4000f8e0206 */
[----:B------:R-:W-:Y:S02]  /*6590*/  UISETP.GT.U32.AND UP2, UPT, UR10, UR7, UPT ;  /* 0x000000070a00728c */ /* 0x000fe4000bf44070 */
[----:B------:R-:W-:Y:S02]  /*65a0*/  UISETP.GT.U32.AND UP0, UPT, UR10, UR6, UPT ;  /* 0x000000060a00728c */ /* 0x000fe4000bf04070 */
[----:B------:R-:W-:Y:S02]  /*65b0*/  ULDC UR5, c[0x0][0x2d0] ;  /* 0x0000b40000057ab9 */ /* 0x000fe40000000800 */
[----:B------:R-:W-:Y:S02]  /*65c0*/  ULOP3.LUT UR14, UR14, UR5, URZ, 0x3c, !UPT ;  /* 0x000000050e0e7292 */ /* 0x000fe4000f8e3c3f */
[----:B------:R-:W-:Y:S02]  /*65d0*/  ULOP3.LUT UR12, UR12, UR5, URZ, 0x3c, !UPT ;  /* 0x000000050c0c7292 */ /* 0x000fe4000f8e3c3f */
[----:B------:R-:W-:-:S02]  /*65e0*/  UISETP.GE.AND UP1, UPT, UR14, URZ, UPT ;  /* 0x0000003f0e00728c */ /* 0x000fc4000bf26270 */
[----:B------:R-:W-:Y:S02]  /*65f0*/  @!UP2 UIADD3 UR7, UR7, -UR10, URZ ;  /* 0x8000000a0707a290 */ /* 0x000fe4000fffe03f */
[----:B------:R-:W-:Y:S02]  /*6600*/  @!UP0 UIADD3 UR6, UR6, -UR10, URZ ;  /* 0x8000000a06068290 */ /* 0x000fe4000fffe03f */
[----:B------:R-:W-:Y:S02]  /*6610*/  UISETP.GE.U32.AND UP4, UPT, UR7, UR10, UPT ;  /* 0x0000000a0700728c */ /* 0x000fe4000bf86070 */
[----:B------:R-:W-:Y:S02]  /*6620*/  UISETP.GE.U32.AND UP3, UPT, UR6, UR10, UPT ;  /* 0x0000000a0600728c */ /* 0x000fe4000bf66070 */
[----:B------:R-:W-:Y:S02]  /*6630*/  @!UP0 UIADD3 UR13, UR13, 0x1, URZ ;  /* 0x000000010d0d8890 */ /* 0x000fe4000fffe03f */
[----:B------:R-:W-:-:S02]  /*6640*/  UISETP.GE.AND UP0, UPT, UR12, URZ, UPT ;  /* 0x0000003f0c00728c */ /* 0x000fc4000bf06270 */
[----:B------:R-:W-:Y:S02]  /*6650*/  @!UP2 UIADD3 UR15, UR15, 0x1, URZ ;  /* 0x000000010f0fa890 */ /* 0x000fe4000fffe03f */
[----:B------:R-:W-:Y:S02]  /*6660*/  UISETP.NE.AND UP2, UPT, URZ, UR5, UPT ;  /* 0x000000053f00728c */ /* 0x000fe4000bf45270 */
[----:B------:R-:W-:Y:S02]  /*6670*/  @UP4 UIADD3 UR15, UR15, 0x1, URZ ;  /* 0x000000010f0f4890 */ /* 0x000fe4000fffe03f */
[----:B------:R-:W-:Y:S02]  /*6680*/  @UP3 UIADD3 UR13, UR13, 0x1, URZ ;  /* 0x000000010d0d3890 */ /* 0x000fe4000fffe03f */
[----:B------:R-:W-:Y:S02]  /*6690*/  ULOP3.LUT UR6, URZ, UR5, URZ, 0x33, !UPT ;  /* 0x000000053f067292 */ /* 0x000fe4000f8e333f */
[----:B------:R-:W-:-:S02]  /*66a0*/  @!UP1 UIADD3 UR15, -UR15, URZ, URZ ;  /* 0x0000003f0f0f9290 */ /* 0x000fc4000fffe13f */
[----:B------:R-:W-:Y:S02]  /*66b0*/  @!UP0 UIADD3 UR13, -UR13, URZ, URZ ;  /* 0x0000003f0d0d8290 */ /* 0x000fe4000fffe13f */
        /* <DEDUP_REMOVED lines=30> */
.L_x_5201:
[----:B------:R-:W-:-:S04]  /*68a0*/  ULEA UR24, -UR24, URZ, 0x6 ;  /* 0x0000003f18187291 */ /* 0x000fc8000f8e313f */
[----:B------:R-:W-:Y:S02]  /*68b0*/  USHF.R.S32.HI UR5, URZ, 0x1f, UR24 ;  /* 0x0000001f3f057899 */ /* 0x000fe40008011418 */
[----:B------:R-:W-:-:S04]  /*68c0*/  MOV R19, UR24 ;  /* 0x0000001800137c02 */ /* 0x000fc80008000f00 */
[----:B------:R-:W-:Y:S02]  /*68d0*/  MOV R20, UR5 ;  /* 0x0000000500147c02 */ /* 0x000fe40008000f00 */
.L_x_5202:
        /* <DEDUP_REMOVED lines=156> */
.L_x_5204:
[----:B------:R-:W-:Y:S05]  /*72a0*/  BSYNC B0 ;  /* 0x0000000000007941 */ /* 0x000fea0003800000 */
.L_x_5203:
[----:B------:R-:W0:Y:S01]  /*72b0*/  LDGDEPBAR ;  /* 0x00000000000079af */ /* 0x000e220000000000 */
[----:B------:R-:W-:-:S04]  /*72c0*/  IADD3 R166, P1, R19, R166, RZ ;  /* 0x000000a613a67210 */ /* 0x000fc80007f3e0ff */
[----:B------:R-:W-:Y:S02]  /*72d0*/  IADD3.X R167, R20, R167, RZ, P1, !PT ;  /* 0x000000a714a77210 */ /* 0x000fe40000ffe4ff */
.L_x_5200:
        /* <DEDUP_REMOVED lines=31> */
[----:B------:R-:W3:Y:S03]  /*74d0*/  SHFL.BFLY PT, R19, R6, 0x2, 0x1f ;  /* 0x0c401f0006137f89 */ /* 0x000ee600000e0000 */
[-C--:B------:R-:W-:Y:S01]  /*74e0*/  LEA R226, R7, R228.reuse, 0x1 ;  /* 0x000000e407e27211 */ /* 0x080fe200078e08ff */
[----:B------:R-:W4:Y:S01]  /*74f0*/  SHFL.BFLY PT, R4, R21, 0x2, 0x1f ;  /* 0x0c401f0015047f89 */ /* 0x000f2200000e0000 */
[C---:B------:R-:W-:Y:S02]  /*7500*/  LEA R225, R5.reuse, R228, 0x1 ;  /* 0x000000e405e17211 */ /* 0x040fe400078e08ff */
[----:B------:R-:W-:Y:S01]  /*7510*/  LEA R224, R5, R226, 0x1 ;  /* 0x000000e205e07211 */ /* 0x000fe200078e08ff */
[----:B-1----:R-:W-:Y:S04]  /*7520*/  LDSM.16.MT88.4 R40, [R226+0x10000] ;  /* 0x01000000e228783b */ /* 0x002fe80000004200 */
[----:B------:R-:W-:Y:S04]  /*7530*/  LDSM.16.MT88.4 R48, [R225+0x10000] ;  /* 0x01000000e130783b */ /* 0x000fe80000004200 */
[----:B------:R-:W-:Y:S04]  /*7540*/  LDSM.16.MT88.4 R56, [R224+0x10000] ;  /* 0x01000000e038783b */ /* 0x000fe80000004200 */
[----:B------:R-:W-:Y:S01]  /*7550*/  LDSM.16.MT88.4 R156, [R228+0x10000] ;  /* 0x01000000e49c783b */ /* 0x000fe20000004200 */
[----:B---3--:R-:W-:-:S03]  /*7560*/  FMNMX.FTZ R19, R6, R19, !PT ;  /* 0x0000001306137209 */ /* 0x008fc60007810000 */
[----:B------:R-:W-:Y:S01]  /*7570*/  LDSM.16.MT88.4 R64, [R228+0x12000] ;  /* 0x01200000e440783b */ /* 0x000fe20000004200 */
[----:B----4-:R-:W-:-:S03]  /*7580*/  FMNMX.FTZ R4, R21, R4, !PT ;  /* 0x0000000415047209 */ /* 0x010fc60007810000 */
[----:B------:R-:W1:Y:S04]  /*7590*/  SHFL.BFLY PT, R164, R19, 0x1, 0x1f ;  /* 0x0c201f0013a47f89 */ /* 0x000e6800000e0000 */
[----:B------:R-:W3:Y:S04]  /*75a0*/  SHFL.BFLY PT, R3, R4, 0x1, 0x1f ;  /* 0x0c201f0004037f89 */ /* 0x000ee800000e0000 */
[----:B------:R-:W4:Y:S04]  /*75b0*/  LDSM.16.MT88.4 R72, [R226+0x12000] ;  /* 0x01200000e248783b */ /* 0x000f280000004200 */
[----:B------:R-:W5:Y:S04]  /*75c0*/  LDSM.16.MT88.4 R80, [R225+0x12000] ;  /* 0x01200000e150783b */ /* 0x000f680000004200 */
[----:B------:R-:W2:Y:S04]  /*75d0*/  LDSM.16.MT88.4 R88, [R224+0x12000] ;  /* 0x01200000e058783b */ /* 0x000ea80000004200 */
[----:B------:R-:W2:Y:S01]  /*75e0*/  LDSM.16.MT88.4 R96, [R228+0x14000] ;  /* 0x01400000e460783b */ /* 0x000ea20000004200 */
[----:B-1----:R-:W-:-:S03]  /*75f0*/  FMNMX.FTZ R164, R19, R164, !PT ;  /* 0x000000a413a47209 */ /* 0x002fc60007810000 */
[----:B------:R-:W1:Y:S01]  /*7600*/  LDSM.16.MT88.4 R104, [R226+0x14000] ;  /* 0x01400000e268783b */ /* 0x000e620000004200 */
[----:B---3--:R-:W-:Y:S01]  /*7610*/  FMNMX.FTZ R3, R4, R3, !PT ;  /* 0x0000000304037209 */ /* 0x008fe20007810000 */
[C---:B------:R-:W-:Y:S01]  /*7620*/  FMUL.FTZ R202, R164.reuse, c[0x0][0x23c] ;  /* 0x00008f00a4ca7a20 */ /* 0x040fe20000410000 */
[----:B------:R-:W-:Y:S01]  /*7630*/  FSETP.NEU.FTZ.AND P1, PT, R164, -INF , PT ;  /* 0xff800000a400780b */ /* 0x000fe20003f3d000 */
[----:B------:R-:W3:Y:S02]  /*7640*/  LDSM.16.MT88.4 R112, [R225+0x14000] ;  /* 0x01400000e170783b */ /* 0x000ee40000004200 */
        /* <DEDUP_REMOVED lines=9> */
[----:B------:R-:W-:Y:S01]  /*76e0*/  LEA R240, P1, R166, c[0x0][0x168], 0x1 ;  /* 0x00005a00a6f07a11 */ /* 0x000fe200078208ff */
[--C-:B------:R-:W-:Y:S01]  /*76f0*/  FFMA.FTZ R177, R17, c[0x0][0x23c], -R202.reuse ;  /* 0x00008f0011b17a23 */ /* 0x100fe200000108ca */
[----:B------:R-:W1:Y:S01]  /*7700*/  LDSM.16.MT88.4 R136, [R226+0x16000] ;  /* 0x01600000e288783b */ /* 0x000e620000004200 */
[--C-:B------:R-:W-:Y:S01]  /*7710*/  FFMA.FTZ R185, R24, c[0x0][0x23c], -R195.reuse ;  /* 0x00008f0018b97a23 */ /* 0x100fe200000108c3 */
[----:B------:R-:W-:Y:S01]  /*7720*/  MUFU.EX2 R183, R183 ;  /* 0x000000b700b77308 */ /* 0x000fe20000000800 */
[--C-:B------:R-:W-:Y:S01]  /*7730*/  FFMA.FTZ R184, R25, c[0x0][0x23c], -R195.reuse ;  /* 0x00008f0019b87a23 */ /* 0x100fe200000108c3 */
[----:B------:R-:W1:Y:S01]  /*7740*/  LDSM.16.MT88.4 R152, [R225+0x16000] ;  /* 0x01600000e198783b */ /* 0x000e620000004200 */
[----:B------:R-:W-:Y:S01]  /*7750*/  FFMA.FTZ R187, R18, c[0x0][0x23c], -R195 ;  /* 0x00008f0012bb7a23 */ /* 0x000fe200000108c3 */
[----:B------:R-:W-:Y:S01]  /*7760*/  LEA.HI.X R241, R166, c[0x0][0x16c], R167, 0x1, P1 ;  /* 0x00005b00a6f17a11 */ /* 0x000fe200008f0ca7 */
[----:B------:R-:W-:Y:S01]  /*7770*/  FFMA.FTZ R178, R16, c[0x0][0x23c], -R195 ;  /* 0x00008f0010b27a23 */ /* 0x000fe200000108c3 */
[----:B------:R-:W1:Y:S01]  /*7780*/  LDSM.16.MT88.4 R4, [R224+0x16000] ;  /* 0x01600000e004783b */ /* 0x000e620000004200 */
[--C-:B------:R-:W-:Y:S01]  /*7790*/  FFMA.FTZ R181, R13, c[0x0][0x23c], -R202.reuse ;  /* 0x00008f000db57a23 */ /* 0x100fe200000108ca */
[----:B------:R-:W2:Y:S01]  /*77a0*/  MUFU.EX2 R182, R182 ;  /* 0x000000b600b67308 */ /* 0x000ea20000000800 */
[--C-:B------:R-:W-:Y:S01]  /*77b0*/  FFMA.FTZ R176, R11, c[0x0][0x23c], -R202.reuse ;  /* 0x00008f000bb07a23 */ /* 0x100fe200000108ca */
[----:B------:R-:W1:Y:S01]  /*77c0*/  LDSM.16.MT88.4 R16, [R226+0x10800] ;  /* 0x01080000e210783b */ /* 0x000e620000004200 */
[----:B------:R-:W-:-:S02]  /*77d0*/  FFMA.FTZ R175, R9, c[0x0][0x23c], -R202 ;  /* 0x00008f0009af7a23 */ /* 0x000fc400000108ca */
[--C-:B------:R-:W-:Y:S01]  /*77e0*/  FFMA.FTZ R172, R15, c[0x0][0x23c], -R202.reuse ;  /* 0x00008f000fac7a23 */ /* 0x100fe200000108ca */
[----:B------:R-:W-:Y:S01]  /*77f0*/  LDSM.16.MT88.4 R24, [R228+0x10800] ;  /* 0x01080000e418783b */ /* 0x000fe20000004200 */
[--C-:B------:R-:W-:Y:S01]  /*7800*/  FFMA.FTZ R179, R14, c[0x0][0x23c], -R195.reuse ;  /* 0x00008f000eb37a23 */ /* 0x100fe200000108c3 */
[----:B------:R-:W-:Y:S01]  /*7810*/  MUFU.EX2 R180, R180 ;  /* 0x000000b400b47308 */ /* 0x000fe20000000800 */
[--C-:B------:R-:W-:Y:S01]  /*7820*/  FFMA.FTZ R174, R12, c[0x0][0x23c], -R195.reuse ;  /* 0x00008f000cae7a23 */ /* 0x100fe200000108c3 */
[----:B--2---:R-:W-:Y:S01]  /*7830*/  LDSM.16.MT88.4 R20, [R228+0x12800] ;  /* 0x01280000e414783b */ /* 0x004fe20000004200 */
[--C-:B------:R-:W-:Y:S02]  /*7840*/  FFMA.FTZ R173, R10, c[0x0][0x23c], -R195.reuse ;  /* 0x00008f000aad7a23 */ /* 0x100fe400000108c3 */
[----:B------:R-:W-:Y:S01]  /*7850*/  FFMA.FTZ R0, R8, c[0x0][0x23c], -R195 ;  /* 0x00008f0008007a23 */ /* 0x000fe200000108c3 */
[----:B------:R-:W2:Y:S01]  /*7860*/  LDSM.16.MT88.4 R12, [R225+0x10800] ;  /* 0x01080000e10c783b */ /* 0x000ea20000004200 */
[--C-:B------:R-:W-:Y:S01]  /*7870*/  FFMA.FTZ R186, R197, c[0x0][0x23c], -R202.reuse ;  /* 0x00008f00c5ba7a23 */ /* 0x100fe200000108ca */
[----:B------:R-:W3:Y:S01]  /*7880*/  MUFU.EX2 R177, R177 ;  /* 0x000000b100b17308 */ /* 0x000ee20000000800 */
[----:B------:R-:W-:Y:S01]  /*7890*/  F2FP.BF16.PACK_AB R144, R182, R183 ;  /* 0x000000b7b690723e */ /* 0x000fe200000010ff */
[----:B------:R-:W1:Y:S01]  /*78a0*/  LDSM.16.MT88.4 R8, [R224+0x10800] ;  /* 0x01080000e008783b */ /* 0x000e620000004200 */
        /* <DEDUP_REMOVED lines=11> */
[----:B------:R-:W4:Y:S01]  /*7960*/  MUFU.EX2 R184, R184 ;  /* 0x000000b800b87308 */ /* 0x000f220000000800 */
[----:B---3--:R-:W-:Y:S01]  /*7970*/  F2FP.BF16.PACK_AB R146, R177, R180 ;  /* 0x000000b4b192723e */ /* 0x008fe200000010ff */
[----:B------:R-:W-:-:S02]  /*7980*/  FFMA.FTZ R204, R205, c[0x0][0x23c], -R202 ;  /* 0x00008f00cdcc7a23 */ /* 0x000fc400000108ca */
[--C-:B------:R-:W-:Y:S02]  /*7990*/  FFMA.FTZ R203, R203, c[0x0][0x23c], -R202.reuse ;  /* 0x00008f00cbcb7a23 */ /* 0x100fe400000108ca */
[--C-:B------:R-:W-:Y:S02]  /*79a0*/  FFMA.FTZ R201, R201, c[0x0][0x23c], -R202.reuse ;  /* 0x00008f00c9c97a23 */ /* 0x100fe400000108ca */
[----:B------:R-:W-:Y:S01]  /*79b0*/  MUFU.EX2 R187, R187 ;  /* 0x000000bb00bb7308 */ /* 0x000fe20000000800 */
[----:B------:R-:W-:Y:S02]  /*79c0*/  FFMA.FTZ R202, R199, c[0x0][0x23c], -R202 ;  /* 0x00008f00c7ca7a23 */ /* 0x000fe400000108ca */
[--C-:B------:R-:W-:Y:S02]  /*79d0*/  FFMA.FTZ R199, R200, c[0x0][0x23c], -R195.reuse ;  /* 0x00008f00c8c77a23 */ /* 0x100fe400000108c3 */
[--C-:B------:R-:W-:Y:S02]  /*79e0*/  FFMA.FTZ R198, R198, c[0x0][0x23c], -R195.reuse ;  /* 0x00008f00c6c67a23 */ /* 0x100fe400000108c3 */
[--C-:B------:R-:W-:Y:S01]  /*79f0*/  FFMA.FTZ R196, R196, c[0x0][0x23c], -R195.reuse ;  /* 0x00008f00c4c47a23 */ /* 0x100fe200000108c3 */
[----:B------:R-:W3:Y:S01]  /*7a00*/  MUFU.EX2 R178, R178 ;  /* 0x000000b200b27308 */ /* 0x000ee20000000800 */
[----:B----4-:R-:W-:Y:S01]  /*7a10*/  F2FP.BF16.PACK_AB R145, R184, R185 ;  /* 0x000000b9b891723e */ /* 0x010fe200000010ff */
[----:B------:R-:W-:-:S02]  /*7a20*/  FFMA.FTZ R243, R192, c[0x0][0x23c], -R195 ;  /* 0x00008f00c0f37a23 */ /* 0x000fc400000108c3 */
[----:B------:R-:W-:Y:S02]  /*7a30*/  FADD.FTZ R183, R183, R182 ;  /* 0x000000b6b7b77221 */ /* 0x000fe40000010000 */
[----:B------:R-:W-:Y:S02]  /*7a40*/  FADD.FTZ R184, R185, R184 ;  /* 0x000000b8b9b87221 */ /* 0x000fe40000010000 */
[----:B------:R-:W-:Y:S01]  /*7a50*/  MUFU.EX2 R181, R181 ;  /* 0x000000b500b57308 */ /* 0x000fe20000000800 */
[----:B------:R-:W-:-:S04]  /*7a60*/  FADD.FTZ R180, R180, R183 ;  /* 0x000000b7b4b47221 */ /* 0x000fc80000010000 */
[----:B------:R-:W-:Y:S01]  /*7a70*/  FADD.FTZ R180, R177, R180 ;  /* 0x000000b4b1b47221 */ /* 0x000fe20000010000 */
[----:B---3--:R-:W-:Y:S02]  /*7a80*/  F2FP.BF16.PACK_AB R147, R178, R187 ;  /* 0x000000bbb293723e */ /* 0x008fe400000010ff */
        /* <DEDUP_REMOVED lines=25> */
[C---:B------:R-:W-:Y:S02]  /*7c20*/  HMMA.16816.F32.BF16 R92, R144.reuse, R96, RZ ;  /* 0x00000060905c723c */ /* 0x040fe400000418ff */
[----:B------:R-:W5:Y:S06]  /*7c30*/  MUFU.EX2 R193, R193 ;  /* 0x000000c100c17308 */ /* 0x000f6c0000000800 */
        /* <DEDUP_REMOVED lines=52> */
[C---:B---3--:R-:W-:Y:S08]  /*7f80*/  HMMA.16816.F32.BF16 R92, R4.reuse, R16, R92 ;  /* 0x00000010045c723c */ /* 0x048ff0000004185c */
        /* <DEDUP_REMOVED lines=8> */
[C---:B------:R-:W-:Y:S01]  /*8010*/  HMMA.16816.F32.BF16 R156, R4.reuse, R26, R156 ;  /* 0x0000001a049c723c */ /* 0x040fe2000004189c */
[----:B------:R-:W1:Y:S07]  /*8020*/  LDSM.16.MT88.4 R24, [R226+0x14800] ;  /* 0x01480000e218783b */ /* 0x000e6e0000004200 */
[C---:B------:R-:W-:Y:S08]  /*8030*/  HMMA.16816.F32.BF16 R60, R4.reuse, R20, R60 ;  /* 0x00000014043c723c */ /* 0x040ff0000004183c */
[C---:B------:R-:W-:Y:S01]  /*8040*/  HMMA.16816.F32.BF16 R64, R4.reuse, R22, R64 ;  /* 0x000000160440723c */ /* 0x040fe20000041840 */
[----:B------:R-:W1:Y:S07]  /*8050*/  LDSM.16.MT88.4 R20, [R228+0x16800] ;  /* 0x01680000e414783b */ /* 0x000e6e0000004200 */
[C---:B---3--:R-:W-:Y:S08]  /*8060*/  HMMA.16816.F32.BF16 R132, R4.reuse, R16, R132 ;  /* 0x000000100484723c */ /* 0x048ff00000041884 */
[C---:B------:R-:W-:Y:S01]  /*8070*/  HMMA.16816.F32.BF16 R136, R4.reuse, R18, R136 ;  /* 0x000000120488723c */ /* 0x040fe20000041888 */
[----:B------:R-:W-:Y:S07]  /*8080*/  LDSM.16.MT88.4 R16, [R228+0x13000] ;  /* 0x01300000e410783b */ /* 0x000fee0000004200 */
[C---:B--2---:R-:W-:Y:S08]  /*8090*/  HMMA.16816.F32.BF16 R140, R4.reuse, R12, R140 ;  /* 0x0000000c048c723c */ /* 0x044ff0000004188c */
[C---:B------:R-:W-:Y:S01]  /*80a0*/  HMMA.16816.F32.BF16 R152, R4.reuse, R14, R152 ;  /* 0x0000000e0498723c */ /* 0x040fe20000041898 */
[----:B------:R-:W2:Y:S07]  /*80b0*/  LDSM.16.MT88.4 R12, [R226+0x11000] ;  /* 0x01100000e20c783b */ /* 0x000eae0000004200 */
        /* <DEDUP_REMOVED lines=16> */
[----:B------:R-:W-:Y:S01]  /*81c0*/  HMMA.16816.F32.BF16 R128, R4, R22, R128 ;  /* 0x000000160480723c */ /* 0x000fe20000041880 */
[----:B------:R-:W-:Y:S06]  /*81d0*/  LDSM.16.MT88.4 R20, [R225+0x11000] ;  /* 0x01100000e114783b */ /* 0x000fec0000004200 */
[----:B------:R-:W-:Y:S01]  /*81e0*/  F2FP.BF16.PACK_AB R4, R189, R186 ;  /* 0x000000babd04723e */ /* 0x000fe200000010ff */
        /* <DEDUP_REMOVED lines=21> */
[C---:B--2---:R-:W-:Y:S08]  /*8340*/  HMMA.16816.F32.BF16 R76, R4.reuse, R12, R76 ;  /* 0x0000000c044c723c */ /* 0x044ff0000004184c */
        /* <DEDUP_REMOVED lines=105> */
[----:B------:R-:W-:Y:S01]  /*89e0*/  ULDC UR5, c[0x0][0x2d0] ;  /* 0x0000b40000057ab9 */ /* 0x000fe20000000800 */
[----:B------:R-:W-:Y:S01]  /*89f0*/  IADD3 R239, R239, -UR8, R2 ;  /* 0x80000008efef7c10 */ /* 0x000fe2000fffe002 */
        /* <DEDUP_REMOVED lines=8> */
[----:B-1----:R-:W1:Y:S01]  /*8a80*/  I2F.RP R7, UR18 ;  /* 0x0000001200077d06 */ /* 0x002e620008209400 */
[----:B------:R-:W-:-:S07]  /*8a90*/  ULDC.64 UR10, c[0x0][0x1a0] ;  /* 0x00006800000a7ab9 */ /* 0x000fce0000000a00 */
        /* <DEDUP_REMOVED lines=16> */
[----:B------:R-:W-:-:S05]  /*8ba0*/  UMOV UR17, UR37 ;  /* 0x0000002500117c82 */ /* 0x000fca0008000000 */
[----:B------:R-:W-:Y:S02]  /*8bb0*/  UMOV UR15, UR35 ;  /* 0x00000023000f7c82 */ /* 0x000fe40008000000 */
.L_x_5209:
        /* <DEDUP_REMOVED lines=78> */
.L_x_5206:
[C---:B------:R-:W-:Y:S01]  /*90a0*/  ISETP.GE.AND P6, PT, R236.reuse, c[0x0][0x220], PT ;  /* 0x00008800ec007a0c */ /* 0x040fe20003fc6270 */
[----:B------:R-:W-:Y:S01]  /*90b0*/  UISETP.GT.AND UP2, UPT, UR27, UR20, UPT ;  /* 0x000000141b00728c */ /* 0x000fe2000bf44270 */
[C---:B------:R-:W-:Y:S02]  /*90c0*/  IADD3 R2, R236.reuse, 0x40, RZ ;  /* 0x00000040ec027810 */ /* 0x040fe40007ffe0ff */
[----:B------:R-:W-:Y:S02]  /*90d0*/  IADD3 R166, R236, 0x80, RZ ;  /* 0x00000080eca67810 */ /* 0x000fe40007ffe0ff */
[----:B------:R-:W-:Y:S02]  /*90e0*/  ISETP.GE.AND P5, PT, R2, c[0x0][0x220], PT ;  /* 0x0000880002007a0c */ /* 0x000fe40003fa6270 */
[----:B------:R-:W-:Y:S02]  /*90f0*/  IADD3 R2, R236, 0xc0, RZ ;  /* 0x000000c0ec027810 */ /* 0x000fe40007ffe0ff */
[C---:B------:R-:W-:Y:S02]  /*9100*/  IADD3 R249, P1, R3.reuse, UR22, RZ ;  /* 0x0000001603f97c10 */ /* 0x040fe4000ff3e0ff */
[----:B------:R-:W-:Y:S01]  /*9110*/  ISETP.GE.AND P3, PT, R2, c[0x0][0x220], PT ;  /* 0x0000880002007a0c */ /* 0x000fe20003f66270 */
[----:B------:R-:W-:Y:S01]  /*9120*/  @P6 STS.128 [R235+0x10000], RZ ;  /* 0x010000ffeb006388 */ /* 0x000fe20000000c00 */
[CC--:B------:R-:W-:Y:S02]  /*9130*/  LEA R2, P0, R3.reuse, R246.reuse, 0x1 ;  /* 0x000000f603027211 */ /* 0x0c0fe400078008ff */
[----:B------:R-:W-:Y:S02]  /*9140*/  ISETP.GE.AND P4, PT, R166, c[0x0][0x220], PT ;  /* 0x00008800a6007a0c */ /* 0x000fe40003f86270 */
[-C--:B------:R-:W-:Y:S02]  /*9150*/  LEA.HI.X R3, R3, R247.reuse, R164, 0x1, P0 ;  /* 0x000000f703037211 */ /* 0x080fe400000f0ca4 */
        /* <DEDUP_REMOVED lines=126> */
[C---:B----4-:R-:W-:Y:S01]  /*9940*/  HMMA.16816.F32.BF16 R16, R168.reuse, R178, RZ ;  /* 0x000000b2a810723c */ /* 0x050fe200000418ff */
[----:B------:R-:W2:Y:S07]  /*9950*/  LDSM.16.M88.4 R176, [R227+0x8000] ;  /* 0x00800000e3b0783b */ /* 0x000eae0000000200 */
[C---:B------:R-:W-:Y:S08]  /*9960*/  HMMA.16816.F32.BF16 R20, R168.reuse, R180, RZ ;  /* 0x000000b4a814723c */ /* 0x040ff000000418ff */
[C---:B------:R-:W-:Y:S01]  /*9970*/  HMMA.16816.F32.BF16 R24, R168.reuse, R182, RZ ;  /* 0x000000b6a818723c */ /* 0x040fe200000418ff */
[----:B------:R-:W3:Y:S07]  /*9980*/  LDSM.16.M88.4 R180, [R227+0x8800] ;  /* 0x00880000e3b4783b */ /* 0x000eee0000000200 */
[C---:B------:R-:W-:Y:S08]  /*9990*/  HMMA.16816.F32.BF16 R28, R168.reuse, R184, RZ ;  /* 0x000000b8a81c723c */ /* 0x040ff000000418ff */
[----:B-----5:R-:W-:Y:S01]  /*99a0*/  HMMA.16816.F32.BF16 R32, R168, R186, RZ ;  /* 0x000000baa820723c */ /* 0x020fe200000418ff */
        /* <DEDUP_REMOVED lines=266> */
.L_x_5208:
        /* <DEDUP_REMOVED lines=117> */
.L_x_5207:
[----:B-1----:R-:W-:Y:S01]  /*b1a0*/  MOV R180, UR27 ;  /* 0x0000001b00b47c02 */ /* 0x002fe20008000f00 */
[----:B------:R-:W-:Y:S01]  /*b1b0*/  LDSM.16.MT88.4 R184, [R224+0x12800] ;  /* 0x01280000e0b8783b */ /* 0x000fe20000004200 */
[----:B------:R-:W-:Y:S02]  /*b1c0*/  UISETP.GT.AND UP2, UPT, UR27, UR20, UPT ;  /* 0x000000141b00728c */ /* 0x000fe4000bf44270 */
[----:B------:R-:W-:Y:S01]  /*b1d0*/  UIADD3 UR27, UR27, -0x1, URZ ;  /* 0xffffffff1b1b7890 */ /* 0x000fe2000fffe03f */
[----:B------:R-:W-:Y:S01]  /*b1e0*/  IMAD R180, R180, -0x40, R239 ;  /* 0xffffffc0b4b47824 */ /* 0x000fe200078e02ef */
[----:B------:R-:W-:Y:S02]  /*b1f0*/  UMOV UR10, UR24 ;  /* 0x00000018000a7c82 */ /* 0x000fe40008000000 */
[----:B------:R-:W-:Y:S01]  /*b200*/  UMOV UR11, UR23 ;  /* 0x00000017000b7c82 */ /* 0x000fe20008000000 */
        /* <DEDUP_REMOVED lines=159> */
[----:B------:R-:W-:Y:S01]  /*bc00*/  PLOP3.LUT P0, PT, PT, PT, UP2, 0x80, 0x0 ;  /* 0x000000000000781c */ /* 0x000fe20003f0f028 */
[--C-:B------:R-:W-:Y:S02]  /*bc10*/  FFMA.FTZ R193, R8, c[0x0][0x23c], -R198.reuse ;  /* 0x00008f0008c17a23 */ /* 0x100fe400000108c6 */
        /* <DEDUP_REMOVED lines=230> */
[C---:B--2---:R-:W-:Y:S01]  /*ca80*/  F2FP.BF16.PACK_AB R151, R206.reuse, R205 ;  /* 0x000000cdce97723e */ /* 0x044fe200000010ff */
[----:B------:R-:W-:Y:S04]  /*ca90*/  FADD.FTZ R204, R203, R204 ;  /* 0x000000cccbcc7221 */ /* 0x000fe80000010000 */
[----:B------:R-:W-:Y:S02]  /*caa0*/  FADD.FTZ R205, R205, R204 ;  /* 0x000000cccdcd7221 */ /* 0x000fe40000010000 */
[C---:B-1----:R-:W-:Y:S05]  /*cab0*/  HMMA.16816.F32.BF16 R4, R148.reuse, R152, R4 ;  /* 0x000000989404723c */ /* 0x042fea0000041804 */
[----:B------:R-:W-:Y:S03]  /*cac0*/  FADD.FTZ R205, R206, R205 ;  /* 0x000000cdcecd7221 */ /* 0x000fe60000010000 */
        /* <DEDUP_REMOVED lines=8> */
[C---:B-----5:R-:W-:Y:S08]  /*cb50*/  HMMA.16816.F32.BF16 R52, R148.reuse, R156, R52 ;  /* 0x0000009c9434723c */ /* 0x060ff00000041834 */
[C---:B------:R-:W-:Y:S01]  /*cb60*/  HMMA.16816.F32.BF16 R56, R148.reuse, R158, R56 ;  /* 0x0000009e9438723c */ /* 0x040fe20000041838 */
[----:B------:R-:W3:Y:S07]  /*cb70*/  LDSM.16.MT88.4 R156, [R224+0x14800] ;  /* 0x01480000e09c783b */ /* 0x000eee0000004200 */
        /* <DEDUP_REMOVED lines=16> */
[----:B------:R-:W-:Y:S03]  /*cc80*/  FFMA.FTZ R187, R25, c[0x0][0x23c], -R198 ;  /* 0x00008f0019bb7a23 */ /* 0x000fe600000108c6 */
[--C-:B------:R-:W-:Y:S01]  /*cc90*/  FFMA.FTZ R188, R22, c[0x0][0x23c], -R197.reuse ;  /* 0x00008f0016bc7a23 */ /* 0x100fe200000108c5 */
[C---:B------:R-:W-:Y:S01]  /*cca0*/  HMMA.16816.F32.BF16 R96, R148.reuse, R190, R96 ;  /* 0x000000be9460723c */ /* 0x040fe20000041860 */
[----:B------:R-:W5:Y:S03]  /*ccb0*/  MUFU.EX2 R185, R185 ;  /* 0x000000b900b97308 */ /* 0x000f660000000800 */
[--C-:B------:R-:W-:Y:S03]  /*ccc0*/  FFMA.FTZ R189, R23, c[0x0][0x23c], -R197.reuse ;  /* 0x00008f0017bd7a23 */ /* 0x100fe600000108c5 */
[--C-:B------:R-:W-:Y:S01]  /*ccd0*/  FFMA.FTZ R190, R26, c[0x0][0x23c], -R197.reuse ;  /* 0x00008f001abe7a23 */ /* 0x100fe200000108c5 */
[C---:B-1----:R-:W-:Y:S03]  /*cce0*/  HMMA.16816.F32.BF16 R100, R148.reuse, R152, R100 ;  /* 0x000000989464723c */ /* 0x042fe60000041864 */
[----:B------:R-:W-:Y:S01]  /*ccf0*/  MUFU.EX2 R186, R186 ;  /* 0x000000ba00ba7308 */ /* 0x000fe20000000800 */
[----:B------:R-:W-:Y:S02]  /*cd00*/  FFMA.FTZ R191, R27, c[0x0][0x23c], -R197 ;  /* 0x00008f001bbf7a23 */ /* 0x000fe400000108c5 */
[----:B------:R-:W-:Y:S02]  /*cd10*/  LDSM.16.MT88.4 R24, [R226+0x11000] ;  /* 0x01100000e218783b */ /* 0x000fe40000004200 */
[C---:B------:R-:W-:Y:S05]  /*cd20*/  HMMA.16816.F32.BF16 R104, R148.reuse, R154, R104 ;  /* 0x0000009a9468723c */ /* 0x040fea0000041868 */
[----:B------:R-:W1:Y:S01]  /*cd30*/  MUFU.EX2 R187, R187 ;  /* 0x000000bb00bb7308 */ /* 0x000e620000000800 */
[----:B------:R-:W4:Y:S02]  /*cd40*/  LDSM.16.MT88.4 R152, [R226+0x16800] ;  /* 0x01680000e298783b */ /* 0x000f240000004200 */
[C---:B--2---:R-:W-:Y:S04]  /*cd50*/  HMMA.16816.F32.BF16 R108, R148.reuse, R168, R108 ;  /* 0x000000a8946c723c */ /* 0x044fe8000004186c */
[----:B-----5:R-:W-:Y:S03]  /*cd60*/  F2FP.BF16.PACK_AB R20, R185, R184 ;  /* 0x000000b8b914723e */ /* 0x020fe600000010ff */
[----:B------:R-:W-:Y:S01]  /*cd70*/  MUFU.EX2 R188, R188 ;  /* 0x000000bc00bc7308 */ /* 0x000fe20000000800 */
[C---:B------:R-:W-:Y:S01]  /*cd80*/  HMMA.16816.F32.BF16 R112, R148.reuse, R170, R112 ;  /* 0x000000aa9470723c */ /* 0x040fe20000041870 */
[----:B------:R-:W2:Y:S07]  /*cd90*/  LDSM.16.MT88.4 R168, [R225+0x16800] ;  /* 0x01680000e1a8783b */ /* 0x000eae0000004200 */
[C---:B---3--:R-:W-:Y:S01]  /*cda0*/  HMMA.16816.F32.BF16 R116, R148.reuse, R156, R116 ;  /* 0x0000009c9474723c */ /* 0x048fe20000041874 */
[----:B------:R-:W3:Y:S03]  /*cdb0*/  MUFU.EX2 R189, R189 ;  /* 0x000000bd00bd7308 */ /* 0x000ee60000000800 */
[----:B-1----:R-:W-:Y:S04]  /*cdc0*/  F2FP.BF16.PACK_AB R22, R187, R186 ;  /* 0x000000babb16723e */ /* 0x002fe800000010ff */
[C---:B------:R-:W-:Y:S01]  /*cdd0*/  HMMA.16816.F32.BF16 R120, R148.reuse, R158, R120 ;  /* 0x0000009e9478723c */ /* 0x040fe20000041878 */
[----:B------:R-:W1:Y:S02]  /*cde0*/  LDSM.16.MT88.4 R156, [R224+0x16800] ;  /* 0x01680000e09c783b */ /* 0x000e640000004200 */
[----:B------:R-:W-:Y:S05]  /*cdf0*/  MUFU.EX2 R190, R190 ;  /* 0x000000be00be7308 */ /* 0x000fea0000000800 */
[C---:B----4-:R-:W-:Y:S05]  /*ce00*/  HMMA.16816.F32.BF16 R124, R148.reuse, R160, R124 ;  /* 0x000000a0947c723c */ /* 0x050fea000004187c */
[----:B------:R-:W4:Y:S03]  /*ce10*/  MUFU.EX2 R191, R191 ;  /* 0x000000bf00bf7308 */ /* 0x000f260000000800 */
[C---:B------:R-:W-:Y:S01]  /*ce20*/  HMMA.16816.F32.BF16 R128, R148.reuse, R162, R128 ;  /* 0x000000a29480723c */ /* 0x040fe20000041880 */
[----:B------:R-:W-:Y:S03]  /*ce30*/  LDSM.16.MT88.4 R160, [R225+0x11000] ;  /* 0x01100000e1a0783b */ /* 0x000fe60000004200 */
[C---:B---3--:R-:W-:Y:S01]  /*ce40*/  F2FP.BF16.PACK_AB R21, R189.reuse, R188 ;  /* 0x000000bcbd15723e */ /* 0x048fe200000010ff */
[----:B------:R-:W-:Y:S03]  /*ce50*/  FADD.FTZ R188, R188, R205 ;  /* 0x000000cdbcbc7221 */ /* 0x000fe60000010000 */
[C---:B------:R-:W-:Y:S04]  /*ce60*/  HMMA.16816.F32.BF16 R132, R148.reuse, R152, R132 ;  /* 0x000000989484723c */ /* 0x040fe80000041884 */
[----:B------:R-:W-:Y:S04]  /*ce70*/  FADD.FTZ R189, R189, R188 ;  /* 0x000000bcbdbd7221 */ /* 0x000fe80000010000 */
[C---:B------:R-:W-:Y:S01]  /*ce80*/  HMMA.16816.F32.BF16 R136, R148.reuse, R154, R136 ;  /* 0x0000009a9488723c */ /* 0x040fe20000041888 */
[----:B------:R-:W3:Y:S03]  /*ce90*/  LDSM.16.MT88.4 R152, [R228+0x11000] ;  /* 0x01100000e498783b */ /* 0x000ee60000004200 */
[C---:B----4-:R-:W-:Y:S01]  /*cea0*/  F2FP.BF16.PACK_AB R23, R191.reuse, R190 ;  /* 0x000000bebf17723e */ /* 0x050fe200000010ff */
[----:B------:R-:W-:Y:S03]  /*ceb0*/  FADD.FTZ R190, R190, R189 ;  /* 0x000000bdbebe7221 */ /* 0x000fe60000010000 */
[C---:B--2---:R-:W-:Y:S04]  /*cec0*/  HMMA.16816.F32.BF16 R140, R148.reuse, R168, R140 ;  /* 0x000000a8948c723c */ /* 0x044fe8000004188c */
[----:B------:R-:W-:Y:S04]  /*ced0*/  FADD.FTZ R191, R191, R190 ;  /* 0x000000bebfbf7221 */ /* 0x000fe80000010000 */
[C---:B------:R-:W-:Y:S01]  /*cee0*/  HMMA.16816.F32.BF16 R12, R148.reuse, R170, R12 ;  /* 0x000000aa940c723c */ /* 0x040fe2000004180c */
[----:B------:R-:W2:Y:S07]  /*cef0*/  LDSM.16.MT88.4 R168, [R224+0x11000] ;  /* 0x01100000e0a8783b */ /* 0x000eae0000004200 */
[C---:B-1----:R-:W-:Y:S08]  /*cf00*/  HMMA.16816.F32.BF16 R16, R148.reuse, R156, R16 ;  /* 0x0000009c9410723c */ /* 0x042ff00000041810 */
[----:B------:R-:W-:Y:S01]  /*cf10*/  HMMA.16816.F32.BF16 R144, R148, R158, R144 ;  /* 0x0000009e9490723c */ /* 0x000fe20000041890 */
[----:B------:R-:W1:Y:S07]  /*cf20*/  LDSM.16.MT88.4 R148, [R228+0x13000] ;  /* 0x01300000e494783b */ /* 0x000e6e0000004200 */
[C---:B---3--:R-:W-:Y:S01]  /*cf30*/  HMMA.16816.F32.BF16 R4, R20.reuse, R152, R4 ;  /* 0x000000981404723c */ /* 0x048fe20000041804 */
[----:B------:R-:W3:Y:S07]  /*cf40*/  LDSM.16.MT88.4 R156, [R226+0x13000] ;  /* 0x01300000e29c783b */ /* 0x000eee0000004200 */
[C---:B------:R-:W-:Y:S01]  /*cf50*/  HMMA.16816.F32.BF16 R8, R20.reuse, R154, R8 ;  /* 0x0000009a1408723c */ /* 0x040fe20000041808 */
[----:B------:R-:W4:Y:S07]  /*cf60*/  LDSM.16.MT88.4 R152, [R226+0x15000] ;  /* 0x01500000e298783b */ /* 0x000f2e0000004200 */
[C---:B------:R-:W-:Y:S08]  /*cf70*/  HMMA.16816.F32.BF16 R36, R20.reuse, R24, R36 ;  /* 0x000000181424723c */ /* 0x040ff00000041824 */
[C---:B------:R-:W-:Y:S01]  /*cf80*/  HMMA.16816.F32.BF16 R40, R20.reuse, R26, R40 ;  /* 0x0000001a1428723c */ /* 0x040fe20000041828 */
[----:B------:R-:W5:Y:S07]  /*cf90*/  LDSM.16.MT88.4 R24, [R225+0x15000] ;  /* 0x01500000e118783b */ /* 0x000f6e0000004200 */
[C---:B------:R-:W-:Y:S08]  /*cfa0*/  HMMA.16816.F32.BF16 R44, R20.reuse, R160, R44 ;  /* 0x000000a0142c723c */ /* 0x040ff0000004182c */
[C---:B------:R-:W-:Y:S08]  /*cfb0*/  HMMA.16816.F32.BF16 R48, R20.reuse, R162, R48 ;  /* 0x000000a21430723c */ /* 0x040ff00000041830 */
[C---:B--2---:R-:W-:Y:S08]  /*cfc0*/  HMMA.16816.F32.BF16 R52, R20.reuse, R168, R52 ;  /* 0x000000a81434723c */ /* 0x044ff00000041834 */
[C---:B------:R-:W-:Y:S01]  /*cfd0*/  HMMA.16816.F32.BF16 R56, R20.reuse, R170, R56 ;  /* 0x000000aa1438723c */ /* 0x040fe20000041838 */
[----:B------:R-:W-:Y:S07]  /*cfe0*/  LDSM.16.MT88.4 R168, [R226+0x15800] ;  /* 0x01580000e2a8783b */ /* 0x000fee0000004200 */
[C---:B-1----:R-:W-:Y:S08]  /*cff0*/  HMMA.16816.F32.BF16 R60, R20.reuse, R148, R60 ;  /* 0x00000094143c723c */ /* 0x042ff0000004183c */
        /* <DEDUP_REMOVED lines=18> */
[----:B------:R-:W3:Y:S03]  /*d120*/  MUFU.EX2 R177, R177 ;  /* 0x000000b100b17308 */ /* 0x000ee60000000800 */
[--C-:B------:R-:W-:Y:S02]  /*d130*/  FFMA.FTZ R181, R31, c[0x0][0x23c], -R197.reuse ;  /* 0x00008f001fb57a23 */ /* 0x100fe400000108c5 */
[----:B------:R-:W-:Y:S01]  /*d140*/  LDSM.16.MT88.4 R28, [R226+0x11800] ;  /* 0x01180000e21c783b */ /* 0x000fe20000004200 */
[--C-:B------:R-:W-:Y:S01]  /*d150*/  FFMA.FTZ R182, R34, c[0x0][0x23c], -R197.reuse ;  /* 0x00008f0022b67a23 */ /* 0x100fe200000108c5 */
[C---:B----4-:R-:W-:Y:S03]  /*d160*/  HMMA.16816.F32.BF16 R100, R20.reuse, R152, R100 ;  /* 0x000000981464723c */ /* 0x050fe60000041864 */
[----:B------:R-:W-:Y:S01]  /*d170*/  MUFU.EX2 R178, R178 ;  /* 0x000000b200b27308 */ /* 0x000fe20000000800 */
[----:B------:R-:W-:Y:S02]  /*d180*/  FFMA.FTZ R197, R35, c[0x0][0x23c], -R197 ;  /* 0x00008f0023c57a23 */ /* 0x000fe400000108c5 */
[----:B------:R-:W-:Y:S02]  /*d190*/  LDSM.16.MT88.4 R32, [R225+0x11800] ;  /* 0x01180000e120783b */ /* 0x000fe40000004200 */
[C---:B------:R-:W-:Y:S05]  /*d1a0*/  HMMA.16816.F32.BF16 R104, R20.reuse, R154, R104 ;  /* 0x0000009a1468723c */ /* 0x040fea0000041868 */
[----:B------:R-:W4:Y:S01]  /*d1b0*/  MUFU.EX2 R179, R198 ;  /* 0x000000c600b37308 */ /* 0x000f220000000800 */
[----:B------:R-:W3:Y:S02]  /*d1c0*/  LDSM.16.MT88.4 R152, [R226+0x17000] ;  /* 0x01700000e298783b */ /* 0x000ee40000004200 */
[C---:B-----5:R-:W-:Y:S07]  /*d1d0*/  HMMA.16816.F32.BF16 R108, R20.reuse, R24, R108 ;  /* 0x00000018146c723c */ /* 0x060fee000004186c */
[----:B------:R-:W-:Y:S01]  /*d1e0*/  MUFU.EX2 R180, R180 ;  /* 0x000000b400b47308 */ /* 0x000fe20000000800 */
[C---:B------:R-:W-:Y:S01]  /*d1f0*/  HMMA.16816.F32.BF16 R112, R20.reuse, R26, R112 ;  /* 0x0000001a1470723c */ /* 0x040fe20000041870 */
[----:B------:R-:W5:Y:S07]  /*d200*/  LDSM.16.MT88.4 R24, [R225+0x17000] ;  /* 0x01700000e118783b */ /* 0x000f6e0000004200 */
[C---:B-1----:R-:W-:Y:S01]  /*d210*/  HMMA.16816.F32.BF16 R116, R20.reuse, R148, R116 ;  /* 0x000000941474723c */ /* 0x042fe20000041874 */
[----:B------:R-:W1:Y:S07]  /*d220*/  MUFU.EX2 R181, R181 ;  /* 0x000000b500b57308 */ /* 0x000e6e0000000800 */
[C---:B------:R-:W-:Y:S01]  /*d230*/  HMMA.16816.F32.BF16 R120, R20.reuse, R150, R120 ;  /* 0x000000961478723c */ /* 0x040fe20000041878 */
[----:B------:R-:W1:Y:S02]  /*d240*/  LDSM.16.MT88.4 R148, [R224+0x17000] ;  /* 0x01700000e094783b */ /* 0x000e640000004200 */
[----:B------:R-:W-:Y:S05]  /*d250*/  MUFU.EX2 R182, R182 ;  /* 0x000000b600b67308 */ /* 0x000fea0000000800 */
[C---:B--2---:R-:W-:Y:S05]  /*d260*/  HMMA.16816.F32.BF16 R124, R20.reuse, R156, R124 ;  /* 0x0000009c147c723c */ /* 0x044fea000004187c */
[----:B------:R-:W2:Y:S03]  /*d270*/  MUFU.EX2 R197, R197 ;  /* 0x000000c500c57308 */ /* 0x000ea60000000800 */
        /* <DEDUP_REMOVED lines=8> */
[C---:B-1----:R-:W-:Y:S08]  /*d300*/  HMMA.16816.F32.BF16 R16, R20.reuse, R148, R16 ;  /* 0x000000941410723c */ /* 0x042ff00000041810 */
[----:B------:R-:W-:Y:S01]  /*d310*/  HMMA.16816.F32.BF16 R144, R20, R150, R144 ;  /* 0x000000961490723c */ /* 0x000fe20000041890 */
[----:B------:R-:W-:Y:S06]  /*d320*/  LDSM.16.MT88.4 R148, [R225+0x13800] ;  /* 0x01380000e194783b */ /* 0x000fec0000004200 */
[----:B------:R-:W-:Y:S02]  /*d330*/  F2FP.BF16.PACK_AB R20, R177, R176 ;  /* 0x000000b0b114723e */ /* 0x000fe400000010ff */
[----:B----4-:R-:W-:Y:S03]  /*d340*/  F2FP.BF16.PACK_AB R22, R179, R178 ;  /* 0x000000b2b316723e */ /* 0x010fe600000010ff */
[----:B------:R-:W-:Y:S01]  /*d350*/  F2FP.BF16.PACK_AB R21, R181, R180 ;  /* 0x000000b4b515723e */ /* 0x000fe200000010ff */
[----:B------:R-:W-:Y:S01]  /*d360*/  FADD.FTZ R180, R180, R191 ;  /* 0x000000bfb4b47221 */ /* 0x000fe20000010000 */
[----:B--2---:R-:W-:Y:S03]  /*d370*/  F2FP.BF16.PACK_AB R23, R197, R182 ;  /* 0x000000b6c517723e */ /* 0x004fe600000010ff */
[----:B------:R-:W-:Y:S04]  /*d380*/  FADD.FTZ R181, R181, R180 ;  /* 0x000000b4b5b57221 */ /* 0x000fe80000010000 */
[C---:B------:R-:W-:Y:S01]  /*d390*/  HMMA.16816.F32.BF16 R160, R20.reuse, R156, R4 ;  /* 0x0000009c14a0723c */ /* 0x040fe20000041804 */
[----:B------:R-:W1:Y:S02]  /*d3a0*/  LDSM.16.MT88.4 R4, [R228+0x13800] ;  /* 0x01380000e404783b */ /* 0x000e640000004200 */
[----:B------:R-:W-:Y:S04]  /*d3b0*/  FADD.FTZ R182, R182, R181 ;  /* 0x000000b5b6b67221 */ /* 0x000fe80000010000 */
[----:B------:R-:W-:Y:S01]  /*d3c0*/  FADD.FTZ R243, R197, R182 ;  /* 0x000000b6c5f37221 */ /* 0x000fe20000010000 */
        /* <DEDUP_REMOVED lines=19> */
[C---:B------:R-:W-:Y:S08]  /*d500*/  HMMA.16816.F32.BF16 R84, R20.reuse, R152, R84 ;  /* 0x000000981454723c */ /* 0x040ff00000041854 */
[C---:B------:R-:W-:Y:S01]  /*d510*/  HMMA.16816.F32.BF16 R88, R20.reuse, R154, R88 ;  /* 0x0000009a1458723c */ /* 0x040fe20000041858 */
[----:B------:R-:W2:Y:S07]  /*d520*/  LDSM.16.MT88.4 R152, [R225+0x17800] ;  /* 0x01780000e198783b */ /* 0x000eae0000004200 */
        /* <DEDUP_REMOVED lines=9> */
[C---:B------:R-:W-:Y:S08]  /*d5c0*/  HMMA.16816.F32.BF16 R128, R20.reuse, R26, R128 ;  /* 0x0000001a1480723c */ /* 0x040ff00000041880 */
[C---:B-1----:R-:W-:Y:S07]  /*d5d0*/  HMMA.16816.F32.BF16 R132, R20.reuse, R4, R132 ;  /* 0x000000041484723c */ /* 0x042fee0000041884 */
[----:B------:R-:W-:Y:S01]  /*d5e0*/  FADD.FTZ R5, R201, R200 ;  /* 0x000000c8c9057221 */ /* 0x000fe20000010000 */
[C---:B------:R-:W-:Y:S04]  /*d5f0*/  HMMA.16816.F32.BF16 R136, R20.reuse, R6, R136 ;  /* 0x000000061488723c */ /* 0x040fe80000041888 */
[----:B------:R-:W-:Y:S04]  /*d600*/  FADD.FTZ R5, R202, R5 ;  /* 0x00000005ca057221 */ /* 0x000fe80000010000 */
[C---:B--2---:R-:W-:Y:S04]  /*d610*/  HMMA.16816.F32.BF16 R140, R20.reuse, R152, R140 ;  /* 0x00000098148c723c */ /* 0x044fe8000004188c */
[----:B------:R-:W-:Y:S04]  /*d620*/  FADD.FTZ R184, R184, R5 ;  /* 0x00000005b8b87221 */ /* 0x000fe80000010000 */
[C---:B------:R-:W-:Y:S04]  /*d630*/  HMMA.16816.F32.BF16 R152, R20.reuse, R154, R12 ;  /* 0x0000009a1498723c */ /* 0x040fe8000004180c */
[----:B------:R-:W-:Y:S04]  /*d640*/  FADD.FTZ R185, R185, R184 ;  /* 0x000000b8b9b97221 */ /* 0x000fe80000010000 */
[C---:B------:R-:W-:Y:S04]  /*d650*/  HMMA.16816.F32.BF16 R148, R20.reuse, R8, R16 ;  /* 0x000000081494723c */ /* 0x040fe80000041810 */
[----:B------:R-:W-:Y:S04]  /*d660*/  FADD.FTZ R186, R186, R185 ;  /* 0x000000b9baba7221 */ /* 0x000fe80000010000 */
[----:B------:R-:W-:Y:S01]  /*d670*/  FADD.FTZ R187, R187, R186 ;  /* 0x000000babbbb7221 */ /* 0x000fe20000010000 */
[----:B------:R-:W-:Y:S03]  /*d680*/  HMMA.16816.F32.BF16 R144, R20, R10, R144 ;  /* 0x0000000a1490723c */ /* 0x000fe60000041890 */
[----:B------:R-:W-:Y:S04]  /*d690*/  FADD.FTZ R176, R176, R187 ;  /* 0x000000bbb0b07221 */ /* 0x000fe80000010000 */
[----:B------:R-:W-:Y:S05]  /*d6a0*/  FADD.FTZ R177, R177, R176 ;  /* 0x000000b0b1b17221 */ /* 0x000fea0000010000 */
[----:B------:R-:W-:Y:S04]  /*d6b0*/  FADD.FTZ R178, R178, R177 ;  /* 0x000000b1b2b27221 */ /* 0x000fe80000010000 */
[----:B------:R-:W-:Y:S01]  /*d6c0*/  FADD.FTZ R245, R179, R178 ;  /* 0x000000b2b3f57221 */ /* 0x000fe20000010000 */
[----:B------:R-:W-:-:S05]  /*d6d0*/  @P0 BRA `(.L_x_5209) ;  /* 0xffffb4e000000947 */ /* 0x000fca000383ffff */
.L_x_5205:
        /* <DEDUP_REMOVED lines=97> */
[C---:B------:R-:W-:Y:S01]  /*dcf0*/  FMUL.FTZ R53, R7.reuse, R53 ;  /* 0x0000003507357220 */ /* 0x040fe20000410000 */
[----:B------:R-:W1:Y:S01]  /*dd00*/  @P3 MUFU.LG2 R2, R2 ;  /* 0x0000000200023308 */ /* 0x000e620000000c00 */
[----:B------:R-:W-:Y:S01]  /*dd10*/  FMUL.FTZ R55, R6, R55 ;  /* 0x0000003706377220 */ /* 0x000fe20000410000 */
[----:B------:R-:W-:Y:S01]  /*dd20*/  IADD3 R9, R0, -R9, RZ ;  /* 0x8000000900097210 */ /* 0x000fe20007ffe0ff */
[----:B------:R-:W-:Y:S01]  /*dd30*/  FMUL.FTZ R54, R6, R54 ;  /* 0x0000003606367220 */ /* 0x000fe20000410000 */
[----:B------:R-:W-:Y:S01]  /*dd40*/  IADD3 R11, R10, -R11, RZ ;  /* 0x8000000b0a0b7210 */ /* 0x000fe20007ffe0ff */
        /* <DEDUP_REMOVED lines=235> */
.L_x_5211:
[----:B--234-:R-:W-:Y:S05]  /*ec00*/  BSYNC B0 ;  /* 0x0000000000007941 */ /* 0x01cfea0003800000 */
.L_x_5210:
        /* <DEDUP_REMOVED lines=23> */
.L_x_5213:
[----:B------:R-:W-:Y:S05]  /*ed80*/  BSYNC B0 ;  /* 0x0000000000007941 */ /* 0x000fea0003800000 */
.L_x_5212:
        /* <DEDUP_REMOVED lines=14> */
.L_x_5215:
[----:B------:R-:W-:Y:S05]  /*ee70*/  BSYNC B0 ;  /* 0x0000000000007941 */ /* 0x000fea0003800000 */
.L_x_5214:
        /* <DEDUP_REMOVED lines=14> */
.L_x_5217:
[----:B------:R-:W-:Y:S05]  /*ef60*/  BSYNC B0 ;  /* 0x0000000000007941 */ /* 0x000fea0003800000 */
.L_x_5216:
        /* <DEDUP_REMOVED lines=14> */
.L_x_5219:
[----:B------:R-:W-:Y:S05]  /*f050*/  BSYNC B0 ;  /* 0x0000000000007941 */ /* 0x000fea0003800000 */
.L_x_5218:
        /* <DEDUP_REMOVED lines=14> */
.L_x_5221:
[----:B------:R-:W-:Y:S05]  /*f140*/  BSYNC B0 ;  /* 0x0000000000007941 */ /* 0x000fea0003800000 */
.L_x_5220:
        /* <DEDUP_REMOVED lines=14> */
.L_x_5223:
[----:B------:R-:W-:Y:S05]  /*f230*/  BSYNC B0 ;  /* 0x0000000000007941 */ /* 0x000fea0003800000 */
.L_x_5222:
        /* <DEDUP_REMOVED lines=14> */
.L_x_5225:
[----:B------:R-:W-:Y:S05]  /*f320*/  BSYNC B0 ;  /* 0x0000000000007941 */ /* 0x000fea0003800000 */
.L_x_5224:
        /* <DEDUP_REMOVED lines=15> */
.L_x_5226:
        /* <DEDUP_REMOVED lines=14> */
.L_x_8960:


//--------------------- .text._ZN5flash24flash_fwd_splitkv_kernelI23Flash_fwd_kernel_traitsILi256ELi64ELi64ELi4ELb0ELb0EN7cutlass10bfloat16_tE19Flash_kernel_traitsILi256ELi64ELi64ELi4ES3_EELb0ELb0ELb1ELb0ELb0ELb1ELb1ELb0EEEvNS_16Flash_fwd_paramsE --------------------------
	.section	.text._ZN5flash24flash_fwd_splitkv_kernelI23Flash_fwd_kernel_traitsILi256ELi64ELi64ELi4ELb0ELb0EN7cutlass10bfloat16_tE19Flash_kernel_traitsILi256ELi64ELi64ELi4ES3_EELb0ELb0ELb1ELb0ELb0ELb1ELb1ELb0EEEvNS_16Flash_fwd_paramsE,"ax",@progbits
	.sectioninfo	@"SHI_REGISTERS=255"
	.align	128
        .global         _ZN5flash24flash_fwd_splitkv_kernelI23Flash_fwd_kernel_traitsILi256ELi64ELi64ELi4ELb0ELb0EN7cutlass10bfloat16_tE19Flash_kernel_traitsILi256ELi64ELi64ELi4ES3_EELb0ELb0ELb1ELb0ELb0ELb1ELb1ELb0EEEvNS_16Flash_fwd_paramsE
        .type           _ZN5flash24flash_fwd_splitkv_kernelI23Flash_fwd_kernel_traitsILi256ELi64ELi64ELi4ELb0ELb0EN7cutlass10bfloat16_tE19Flash_kernel_traitsILi256ELi64ELi64ELi4ES3_EELb0ELb0ELb1ELb0ELb0ELb1ELb1ELb0EEEvNS_16Flash_fwd_paramsE,@function
        .size           _ZN5flash24flash_fwd_splitkv_kernelI23Flash_fwd_kernel_traitsILi256ELi64ELi64ELi4ELb0ELb0EN7cutlass10bfloat16_tE19Flash_kernel_traitsILi256ELi64ELi64ELi4ES3_EELb0ELb0ELb1ELb0ELb0ELb1ELb1ELb0EEEvNS_16Flash_fwd_paramsE,(.L_x_8961 - _ZN5flash24flash_fwd_splitkv_kernelI23Flash_fwd_kernel_traitsILi256ELi64ELi64ELi4ELb0ELb0EN7cutlass10bfloat16_tE19Flash_kernel_traitsILi256ELi64ELi64ELi4ES3_EELb0ELb0ELb1ELb0ELb0ELb1ELb1ELb0EEEvNS_16Flash_fwd_paramsE)
        .other          _ZN5flash24flash_fwd_splitkv_kernelI23Flash_fwd_kernel_traitsILi256ELi64ELi64ELi4ELb0ELb0EN7cutlass10bfloat16_tE19Flash_kernel_traitsILi256ELi64ELi64ELi4ES3_EELb0ELb0ELb1ELb0ELb0ELb1ELb1ELb0EEEvNS_16Flash_fwd_paramsE,@"STO_CUDA_ENTRY STV_DEFAULT"
_ZN5flash24flash_fwd_splitkv_kernelI23Flash_fwd_kernel_traitsILi256ELi64ELi64ELi4ELb0ELb0EN7cutlass10bfloat16_tE19Flash_kernel_traitsILi256ELi64ELi64ELi4ES3_EELb0ELb0ELb1ELb0ELb0ELb1ELb1ELb0EEEvNS_16Flash_fwd_paramsE:
.text._ZN5flash24flash_fwd_splitkv_kernelI23Flash_fwd_kernel_traitsILi256ELi64ELi64ELi4ELb0ELb0EN7cutlass10bfloat16_tE19Flash_kernel_traitsILi256ELi64ELi64ELi4ES3_EELb0ELb0ELb1ELb0ELb0ELb1ELb1ELb0EEEvNS_16Flash_fwd_paramsE:
        /* <DEDUP_REMOVED lines=78> */
.L_x_5227:
[----:B------:R-:W-:Y:S02]  /*04e0*/  ULDC UR7, c[0x0][0x218] ;  /* 0x0000860000077ab9 */ /* 0x000fe40000000800 */
.L_x_5228:
        /* <DEDUP_REMOVED lines=101> */
.L_x_5231:
[----:B------:R-:W-:Y:S05]  /*0b40*/  BSYNC B0 ;  /* 0x0000000000007941 */ /* 0x000fea0003800000 */
.L_x_5230:
        /* <DEDUP_REMOVED lines=12> */
.L_x_5233:
[----:B------:R-:W-:Y:S05]  /*0c10*/  BSYNC B0 ;  /* 0x0000000000007941 */ /* 0x000fea0003800000 */
.L_x_5232:
        /* <DEDUP_REMOVED lines=12> */
.L_x_5235:
[----:B------:R-:W-:Y:S05]  /*0ce0*/  BSYNC B0 ;  /* 0x0000000000007941 */ /* 0x000fea0003800000 */
.L_x_5234:
        /* <DEDUP_REMOVED lines=12> */
.L_x_5237:
[----:B------:R-:W-:Y:S05]  /*0db0*/  BSYNC B0 ;  /* 0x0000000000007941 */ /* 0x000fea0003800000 */
.L_x_5236:
        /* <DEDUP_REMOVED lines=12> */
.L_x_5239:
[----:B------:R-:W-:Y:S05]  /*0e80*/  BSYNC B0 ;  /* 0x0000000000007941 */ /* 0x000fea0003800000 */
.L_x_5238:
        /* <DEDUP_REMOVED lines=12> */
.L_x_5241:
[----:B------:R-:W-:Y:S05]  /*0f50*/  BSYNC B0 ;  /* 0x0000000000007941 */ /* 0x000fea0003800000 */
.L_x_5240:
        /* <DEDUP_REMOVED lines=12> */
.L_x_5243:
[----:B------:R-:W-:Y:S05]  /*1020*/  BSYNC B0 ;  /* 0x0000000000007941 */ /* 0x000fea0003800000 */
.L_x_5242:
        /* <DEDUP_REMOVED lines=12> */
.L_x_5245:
[----:B------:R-:W-:Y:S05]  /*10f0*/  BSYNC B0 ;  /* 0x0000000000007941 */ /* 0x000fea0003800000 */
.L_x_5244:
        /* <DEDUP_REMOVED lines=32> */
.L_x_5229:
        /* <DEDUP_REMOVED lines=120> */
.L_x_5246:
        /* <DEDUP_REMOVED lines=19> */
.L_x_5248:
        /* <DEDUP_REMOVED lines=60> */
.L_x_5247:
        /* <DEDUP_REMOVED lines=133> */
.L_x_5250:
[----:B------:R-:W-:Y:S05]  /*27c0*/  BSYNC B0 ;  /* 0x0000000000007941 */ /* 0x000fea0003800000 */
.L_x_5249:
        /* <DEDUP_REMOVED lines=45> */
.L_x_5252:
[----:B------:R-:W-:Y:S05]  /*2aa0*/  BSYNC B0 ;  /* 0x0000000000007941 */ /* 0x000fea0003800000 */
.L_x_5251:
        /* <DEDUP_REMOVED lines=45> */
.L_x_5254:
[----:B------:R-:W-:Y:S05]  /*2d80*/  BSYNC B0 ;  /* 0x0000000000007941 */ /* 0x000fea0003800000 */
.L_x_5253:
        /* <DEDUP_REMOVED lines=44> */
.L_x_5256:
[----:B------:R-:W-:Y:S05]  /*3050*/  BSYNC B0 ;  /* 0x0000000000007941 */ /* 0x000fea0003800000 */
.L_x_5255:
        /* <DEDUP_REMOVED lines=39> */
.L_x_5258:
[----:B------:R-:W-:Y:S05]  /*32d0*/  BSYNC B0 ;  /* 0x0000000000007941 */ /* 0x000fea0003800000 */
.L_x_5257:
        /* <DEDUP_REMOVED lines=41> */
.L_x_5260:
[----:B------:R-:W-:Y:S05]  /*3570*/  BSYNC B0 ;  /* 0x0000000000007941 */ /* 0x000fea0003800000 */
.L_x_5259:
        /* <DEDUP_REMOVED lines=40> */
.L_x_5262:
[----:B------:R-:W-:Y:S05]  /*3800*/  BSYNC B0 ;  /* 0x0000000000007941 */ /* 0x000fea0003800000 */
.L_x_5261:
        /* <DEDUP_REMOVED lines=40> */
.L_x_5264:
[----:B------:R-:W-:Y:S05]  /*3a90*/  BSYNC B0 ;  /* 0x0000000000007941 */ /* 0x000fea0003800000 */
.L_x_5263:
        /* <DEDUP_REMOVED lines=33> */
[----:B------:R-:W-:Y:S01]  /*3cb0*/  @!P3 IMAD.MOV.U32 R195, RZ, RZ, R252 ;  /* 0x000000ffffc3b224 */ /* 0x000fe200078e00fc */
[----:B------:R3:W-:Y:S01]  /*3cc0*/  @P3 STS.128 [R243+0x10000], RZ ;  /* 0x010000fff3003388 */ /* 0x0007e20000000c00 */
[----:B-1----:R-:W-:Y:S02]  /*3cd0*/  @!P2 IMAD.MOV.U32 R16, RZ, RZ, R194 ;  /* 0x000000ffff10a224 */ /* 0x002fe400078e00c2 */
[--C-:B------:R-:W-:Y:S01]  /*3ce0*/  @!P2 IMAD.MOV.U32 R17, RZ, RZ, R252.reuse ;  /* 0x000000ffff11a224 */ /* 0x100fe200078e00fc */
        /* <DEDUP_REMOVED lines=10> */
[----:B-1----:R-:W-:-:S05]  /*3d90*/  @!P1 IMAD.MOV.U32 R195, RZ, RZ, R252 ;  /* 0x000000ffffc39224 */ /* 0x002fca00078e00fc */
[----:B------:R-:W-:Y:S01]  /*3da0*/  @!PT LDS RZ, [RZ] ;  /* 0x00000000fffff984 */ /* 0x000fe20000000800 */
[----:B------:R-:W-:Y:S01]  /*3db0*/  @!PT LDS RZ, [RZ] ;  /* 0x00000000fffff984 */ /* 0x000fe20000000800 */
[----:B------:R-:W-:Y:S01]  /*3dc0*/  @!PT LDS RZ, [RZ] ;  /* 0x00000000fffff984 */ /* 0x000fe20000000800 */
[----:B------:R3:W-:Y:S04]  /*3dd0*/  @!P1 LDGSTS.E.BYPASS.LTC128B.128 [R243+0x14000], [R194.64+0x100] ;  /* 0x14000100c2f39fae */ /* 0x0007e8000b901d60 */
[----:B------:R3:W-:Y:S01]  /*3de0*/  @P0 STS.128 [R243+0x16000], RZ ;  /* 0x016000fff3000388 */ /* 0x0007e20000000c00 */
[----:B------:R-:W-:Y:S05]  /*3df0*/  @P0 BRA `(.L_x_5266) ;  /* 0x0000005000000947 */ /* 0x000fea0003800000 */
[----:B---3--:R-:W-:-:S05]  /*3e00*/  MOV R195, R252 ;  /* 0x000000fc00c37202 */ /* 0x008fca0000000f00 */
[----:B------:R-:W-:Y:S01]  /*3e10*/  @!PT LDS RZ, [RZ] ;  /* 0x00000000fffff984 */ /* 0x000fe20000000800 */
[----:B------:R-:W-:Y:S01]  /*3e20*/  @!PT LDS RZ, [RZ] ;  /* 0x00000000fffff984 */ /* 0x000fe20000000800 */
[----:B------:R-:W-:Y:S01]  /*3e30*/  @!PT LDS RZ, [RZ] ;  /* 0x00000000fffff984 */ /* 0x000fe20000000800 */
[----:B------:R1:W-:Y:S02]  /*3e40*/  LDGSTS.E.BYPASS.LTC128B.128 [R243+0x16000], [R194.64+0x180] ;  /* 0x16000180c2f37fae */ /* 0x0003e4000b901d60 */
.L_x_5266:
[----:B------:R-:W-:Y:S05]  /*3e50*/  BSYNC B0 ;  /* 0x0000000000007941 */ /* 0x000fea0003800000 */
.L_x_5265:
        /* <DEDUP_REMOVED lines=10> */
[----:B------:R-:W-:Y:S01]  /*3f00*/  IMAD.U32 R12, RZ, RZ, UR22 ;  /* 0x00000016ff0c7e24 */ /* 0x000fe2000f8e00ff */
[----:B------:R-:W-:Y:S01]  /*3f10*/  ISETP.GE.AND P2, PT, R4, c[0x0][0x220], PT ;  /* 0x0000880004007a0c */ /* 0x000fe20003f46270 */
[----:B---3--:R-:W-:Y:S01]  /*3f20*/  IMAD.U32 R17, RZ, RZ, UR21 ;  /* 0x00000015ff117e24 */ /* 0x008fe2000f8e00ff */
[----:B-1----:R-:W-:-:S07]  /*3f30*/  IADD3 R16, P0, R8, UR22, RZ ;  /* 0x0000001608107c10 */ /* 0x002fce000ff1e0ff */
        /* <DEDUP_REMOVED lines=31> */
.L_x_5268:
[----:B------:R-:W-:Y:S05]  /*4130*/  BSYNC B0 ;  /* 0x0000000000007941 */ /* 0x000fea0003800000 */
.L_x_5267:
        /* <DEDUP_REMOVED lines=14> */
[----:B---3--:R-:W-:Y:S01]  /*4220*/  IMAD.U32 R17, RZ, RZ, UR13 ;  /* 0x0000000dff117e24 */ /* 0x008fe2000f8e00ff */
[----:B------:R-:W-:-:S04]  /*4230*/  IADD3 R12, P0, R8, UR13, RZ ;  /* 0x0000000d080c7c10 */ /* 0x000fc8000ff1e0ff */
[----:B------:R-:W-:Y:S01]  /*4240*/  IMAD.U32 R11, RZ, RZ, UR5 ;  /* 0x00000005ff0b7e24 */ /* 0x000fe2000f8e00ff */
[C---:B-1----:R-:W-:Y:S01]  /*4250*/  @!P4 LEA R16, P1, R17.reuse, R194, 0x1 ;  /* 0x000000c21110c211 */ /* 0x042fe200078208ff */
        /* <DEDUP_REMOVED lines=30> */
.L_x_5270:
[----:B------:R-:W-:Y:S05]  /*4440*/  BSYNC B0 ;  /* 0x0000000000007941 */ /* 0x000fea0003800000 */
.L_x_5269:
        /* <DEDUP_REMOVED lines=13> */
[----:B------:R-:W-:Y:S01]  /*4520*/  ISETP.GE.AND P2, PT, R4, c[0x0][0x220], PT ;  /* 0x0000880004007a0c */ /* 0x000fe20003f46270 */
[----:B------:R-:W-:Y:S01]  /*4530*/  IMAD.MOV.U32 R14, RZ, RZ, R8 ;  /* 0x000000ffff0e7224 */ /* 0x000fe200078e0008 */
[----:B------:R-:W-:Y:S01]  /*4540*/  ISETP.GE.AND P0, PT, R3, c[0x0][0x220], PT ;  /* 0x0000880003007a0c */ /* 0x000fe20003f06270 */
[----:B------:R-:W-:-:S02]  /*4550*/  IMAD R8, R10, 0x30, RZ ;  /* 0x000000300a087824 */ /* 0x000fc400078e02ff */
[----:B------:R-:W-:-:S04]  /*4560*/  IMAD.WIDE.U32 R14, R9, 0x30, R14 ;  /* 0x00000030090e7825 */ /* 0x000fc800078e000e */
[----:B-1-3--:R-:W-:Y:S01]  /*4570*/  @!P4 MOV R195, R252 ;  /* 0x000000fc00c3c202 */ /* 0x00afe20000000f00 */
[----:B------:R-:W-:Y:S01]  /*4580*/  @!P4 IMAD R10, R10, 0x60, RZ ;  /* 0x000000600a0ac824 */ /* 0x000fe200078e02ff */
[C---:B------:R-:W-:Y:S01]  /*4590*/  @!P3 LEA R20, P5, R14.reuse, c[0x0][0x170], 0x1 ;  /* 0x00005c000e14ba11 */ /* 0x040fe200078a08ff */
[----:B------:R1:W-:Y:S01]  /*45a0*/  @P4 STS.128 [R243+0x11800], RZ ;  /* 0x011800fff3004388 */ /* 0x0003e20000000c00 */
[----:B------:R-:W-:Y:S01]  /*45b0*/  @!P2 LEA R16, P1, R14, c[0x0][0x170], 0x1 ;  /* 0x00005c000e10aa11 */ /* 0x000fe200078208ff */
        /* <DEDUP_REMOVED lines=27> */
.L_x_5272:
[----:B------:R-:W-:Y:S05]  /*4770*/  BSYNC B0 ;  /* 0x0000000000007941 */ /* 0x000fea0003800000 */
.L_x_5271:
[C---:B---3--:R-:W-:Y:S01]  /*4780*/  IMAD.SHL.U32 R8, R2.reuse, 0x40, RZ ;  /* 0x0000004002087824 */ /* 0x048fe200078e00ff */
[----:B------:R-:W-:Y:S01]  /*4790*/  R2P PR, R2, 0x6 ;  /* 0x0000000602007804 */ /* 0x000fe20000000000 */
[----:B------:R-:W-:Y:S01]  /*47a0*/  IMAD.SHL.U32 R18, R18, 0x8, RZ ;  /* 0x0000000812127824 */ /* 0x000fe200078e00ff */
[----:B------:R-:W0:Y:S01]  /*47b0*/  LDGDEPBAR ;  /* 0x00000000000079af */ /* 0x000e220000000000 */
[----:B------:R-:W-:Y:S01]  /*47c0*/  IMAD R242, R81, 0x400, R0 ;  /* 0x0000040051f27824 */ /* 0x000fe200078e0200 */
[----:B------:R-:W-:Y:S01]  /*47d0*/  LOP3.LUT R9, R8, 0x1c0, RZ, 0xc0, !PT ;  /* 0x000001c008097812 */ /* 0x000fe200078ec0ff */
[----:B------:R-:W-:Y:S01]  /*47e0*/  IMAD.U32 R131, RZ, RZ, UR9 ;  /* 0x00000009ff837e24 */ /* 0x000fe2000f8e00ff */
        /* <DEDUP_REMOVED lines=13> */
[----:B------:R-:W3:Y:S01]  /*48c0*/  LDSM.16.M88.4 R8, [R241+0x8000] ;  /* 0x00800000f108783b */ /* 0x000ee20000000200 */
[C---:B------:R-:W-:Y:S02]  /*48d0*/  IADD3 R2, R241.reuse, 0x8000, RZ ;  /* 0x00008000f1027810 */ /* 0x040fe40007ffe0ff */
[----:B------:R-:W-:Y:S01]  /*48e0*/  IADD3 R239, R241, 0x8020, RZ ;  /* 0x00008020f1ef7810 */ /* 0x000fe20007ffe0ff */
[----:B------:R-:W5:Y:S01]  /*48f0*/  LDSM.16.M88.4 R52, [R241+0x9000] ;  /* 0x00900000f134783b */ /* 0x000f620000000200 */
[----:B------:R-:W-:Y:S01]  /*4900*/  @P1 IADD3 R239, R2, -0x20, RZ ;  /* 0xffffffe002ef1810 */ /* 0x000fe20007ffe0ff */
[----:B------:R-:W-:Y:S02]  /*4910*/  IMAD.MOV.U32 R2, RZ, RZ, 0x40 ;  /* 0x00000040ff027424 */ /* 0x000fe400078e00ff */
[----:B------:R-:W1:Y:S01]  /*4920*/  LDSM.16.M88.4 R28, [R241+0x8800] ;  /* 0x00880000f11c783b */ /* 0x000e620000000200 */
[C---:B------:R-:W-:Y:S02]  /*4930*/  IADD3 R231, R239.reuse, 0x800, RZ ;  /* 0x00000800efe77810 */ /* 0x040fe40007ffe0ff */
[----:B------:R-:W-:Y:S01]  /*4940*/  SEL R2, R2, 0xffffffc0, !P2 ;  /* 0xffffffc002027807 */ /* 0x000fe20005000000 */
[----:B------:R-:W4:Y:S01]  /*4950*/  LDSM.16.M88.4 R32, [R241+0x9800] ;  /* 0x00980000f120783b */ /* 0x000f220000000200 */
[----:B------:R-:W-:-:S02]  /*4960*/  IADD3 R230, R239, 0x1000, RZ ;  /* 0x00001000efe67810 */ /* 0x000fc40007ffe0ff */
[----:B------:R-:W-:Y:S01]  /*4970*/  IADD3 R229, R239, 0x1800, RZ ;  /* 0x00001800efe57810 */ /* 0x000fe20007ffe0ff */
[----:B------:R-:W2:Y:S01]  /*4980*/  LDSM.16.M88.4 R68, [R239] ;  /* 0x00000000ef44783b */ /* 0x000ea20000000200 */
[----:B------:R-:W-:Y:S01]  /*4990*/  IMAD.IADD R235, R241, 0x1, R2 ;  /* 0x00000001f1eb7824 */ /* 0x000fe200078e0202 */
[----:B------:R-:W-:Y:S01]  /*49a0*/  IADD3 R227, R239, 0x2000, RZ ;  /* 0x00002000efe37810 */ /* 0x000fe20007ffe0ff */
[----:B------:R-:W-:Y:S01]  /*49b0*/  IMAD.IADD R228, R2, 0x1, R239 ;  /* 0x0000000102e47824 */ /* 0x000fe200078e02ef */
[----:B-1----:R-:W1:Y:S01]  /*49c0*/  LDSM.16.M88.4 R20, [R239+0x1000] ;  /* 0x00100000ef14783b */ /* 0x002e620000000200 */
[----:B------:R-:W-:Y:S01]  /*49d0*/  IMAD.SHL.U32 R2, R165, 0x2, RZ ;  /* 0x00000002a5027824 */ /* 0x000fe200078e00ff */
[C---:B------:R-:W-:Y:S02]  /*49e0*/  IADD3 R226, R239.reuse, 0x2800, RZ ;  /* 0x00002800efe27810 */ /* 0x040fe40007ffe0ff */
[----:B------:R-:W1:Y:S01]  /*49f0*/  LDSM.16.M88.4 R56, [R239+0x800] ;  /* 0x00080000ef38783b */ /* 0x000e620000000200 */
[----:B------:R-:W-:-:S02]  /*4a00*/  IADD3 R225, R239, 0x3000, RZ ;  /* 0x00003000efe17810 */ /* 0x000fc40007ffe0ff */
[----:B------:R-:W-:Y:S01]  /*4a10*/  LOP3.LUT R88, R2, 0x6, RZ, 0xc0, !PT ;  /* 0x0000000602587812 */ /* 0x000fe200078ec0ff */
[----:B------:R-:W1:Y:S01]  /*4a20*/  LDSM.16.M88.4 R44, [R239+0x1800] ;  /* 0x00180000ef2c783b */ /* 0x000e620000000200 */
[C---:B------:R-:W-:Y:S02]  /*4a30*/  IADD3 R224, R239.reuse, 0x3800, RZ ;  /* 0x00003800efe07810 */ /* 0x040fe40007ffe0ff */
[----:B------:R-:W-:Y:S01]  /*4a40*/  IADD3 R88, R88, UR14, RZ ;  /* 0x0000000e58587c10 */ /* 0x000fe2000fffe0ff */
[----:B------:R-:W1:Y:S01]  /*4a50*/  LDSM.16.M88.4 R24, [R235+0x8000] ;  /* 0x00800000eb18783b */ /* 0x000e620000000200 */
[----:B------:R-:W-:Y:S02]  /*4a60*/  IADD3 R223, R239, 0x4000, RZ ;  /* 0x00004000efdf7810 */ /* 0x000fe40007ffe0ff */
[C---:B------:R-:W-:Y:S01]  /*4a70*/  IADD3 R89, R88.reuse, 0x1, RZ ;  /* 0x0000000158597810 */ /* 0x040fe20007ffe0ff */
[----:B------:R-:W-:Y:S01]  /*4a80*/  LDSM.16.M88.4 R72, [R235+0x9800] ;  /* 0x00980000eb48783b */ /* 0x000fe20000000200 */
[----:B------:R-:W-:-:S02]  /*4a90*/  IADD3 R92, R88, 0x9, RZ ;  /* 0x00000009585c7810 */ /* 0x000fc40007ffe0ff */
[C---:B------:R-:W-:Y:S01]  /*4aa0*/  IADD3 R94, R88.reuse, 0x10, RZ ;  /* 0x00000010585e7810 */ /* 0x040fe20007ffe0ff */
[C---:B---3--:R-:W-:Y:S01]  /*4ab0*/  HMMA.16816.F32.BF16 R12, R64.reuse, R8, RZ ;  /* 0x00000008400c723c */ /* 0x048fe200000418ff */
[----:B------:R-:W-:Y:S01]  /*4ac0*/  LDSM.16.M88.4 R76, [R235+0xb000] ;  /* 0x00b00000eb4c783b */ /* 0x000fe20000000200 */
[C---:B------:R-:W-:Y:S02]  /*4ad0*/  IADD3 R98, R88.reuse, 0x18, RZ ;  /* 0x0000001858627810 */ /* 0x040fe40007ffe0ff */
[C---:B------:R-:W-:Y:S01]  /*4ae0*/  IADD3 R96, R88.reuse, 0x11, RZ ;  /* 0x0000001158607810 */ /* 0x040fe20007ffe0ff */
[----:B------:R-:W-:Y:S01]  /*4af0*/  LDSM.16.M88.4 R84, [R228+0x5800] ;  /* 0x00580000e454783b */ /* 0x000fe20000000200 */
        /* <DEDUP_REMOVED lines=8> */
[C---:B------:R-:W-:Y:S02]  /*4b80*/  IADD3 R111, R88.reuse, 0x30, RZ ;  /* 0x00000030586f7810 */ /* 0x040fe40007ffe0ff */
[----:B------:R-:W-:-:S02]  /*4b90*/  IADD3 R113, R88, 0x31, RZ ;  /* 0x0000003158717810 */ /* 0x000fc40007ffe0ff */
[C---:B------:R-:W-:Y:S01]  /*4ba0*/  IADD3 R115, R88.reuse, 0x38, RZ ;  /* 0x0000003858737810 */ /* 0x040fe20007ffe0ff */
[C---:B------:R-:W-:Y:S01]  /*4bb0*/  HMMA.16816.F32.BF16 R52, R64.reuse, R54, RZ ;  /* 0x000000364034723c */ /* 0x040fe200000418ff */
[----:B------:R-:W-:Y:S02]  /*4bc0*/  IADD3 R116, R88, 0x39, RZ ;  /* 0x0000003958747810 */ /* 0x000fe40007ffe0ff */
[----:B------:R-:W-:Y:S02]  /*4bd0*/  ISETP.GE.AND P5, PT, R94, UR9, PT ;  /* 0x000000095e007c0c */ /* 0x000fe4000bfa6270 */
[----:B------:R-:W-:Y:S02]  /*4be0*/  ISETP.GE.AND P0, PT, R90, UR9, PT ;  /* 0x000000095a007c0c */ /* 0x000fe4000bf06270 */
[----:B------:R-:W-:Y:S01]  /*4bf0*/  ISETP.GE.AND P2, PT, R88, UR9, PT ;  /* 0x0000000958007c0c */ /* 0x000fe2000bf46270 */
[----:B------:R-:W-:Y:S01]  /*4c00*/  HMMA.16816.F32.BF16 R16, R64, R28, RZ ;  /* 0x0000001c4010723c */ /* 0x000fe200000418ff */
[----:B------:R-:W-:-:S02]  /*4c10*/  ISETP.GE.AND P1, PT, R89, UR9, PT ;  /* 0x0000000959007c0c */ /* 0x000fc4000bf26270 */
[----:B------:R-:W-:Y:S02]  /*4c20*/  ISETP.GE.AND P6, PT, R92, UR9, PT ;  /* 0x000000095c007c0c */ /* 0x000fe4000bfc6270 */
[----:B------:R-:W-:Y:S02]  /*4c30*/  ISETP.GE.AND P4, PT, R96, UR9, PT ;  /* 0x0000000960007c0c */ /* 0x000fe4000bf86270 */
[----:B------:R-:W-:Y:S01]  /*4c40*/  ISETP.GE.AND P3, PT, R98, UR9, PT ;  /* 0x0000000962007c0c */ /* 0x000fe2000bf66270 */
[----:B------:R-:W-:Y:S01]  /*4c50*/  HMMA.16816.F32.BF16 R28, R64, R30, RZ ;  /* 0x0000001e401c723c */ /* 0x000fe200000418ff */
[C---:B------:R-:W-:Y:S02]  /*4c60*/  IADD3 R222, R239.reuse, 0x4800, RZ ;  /* 0x00004800efde7810 */ /* 0x040fe40007ffe0ff */
[C---:B------:R-:W-:Y:S02]  /*4c70*/  IADD3 R221, R239.reuse, 0x5000, RZ ;  /* 0x00005000efdd7810 */ /* 0x040fe40007ffe0ff */
[----:B------:R-:W-:-:S02]  /*4c80*/  IADD3 R220, R239, 0x5800, RZ ;  /* 0x00005800efdc7810 */ /* 0x000fc40007ffe0ff */
[C---:B------:R-:W-:Y:S01]  /*4c90*/  IADD3 R219, R239.reuse, 0x6000, RZ ;  /* 0x00006000efdb7810 */ /* 0x040fe20007ffe0ff */
[----:B----4-:R-:W-:Y:S01]  /*4ca0*/  HMMA.16816.F32.BF16 R48, R64, R32, RZ ;  /* 0x000000204030723c */ /* 0x010fe200000418ff */
[C---:B------:R-:W-:Y:S02]  /*4cb0*/  IADD3 R218, R239.reuse, 0x6800, RZ ;  /* 0x00006800efda7810 */ /* 0x040fe40007ffe0ff */
[C---:B------:R-:W-:Y:S02]  /*4cc0*/  IADD3 R217, R239.reuse, 0x7000, RZ ;  /* 0x00007000efd97810 */ /* 0x040fe40007ffe0ff */
[----:B------:R-:W-:-:S03]  /*4cd0*/  IADD3 R216, R239, 0x7800, RZ ;  /* 0x00007800efd87810 */ /* 0x000fc60007ffe0ff */
[----:B------:R-:W-:Y:S01]  /*4ce0*/  HMMA.16816.F32.BF16 R64, R64, R34, RZ ;  /* 0x000000224040723c */ /* 0x000fe200000418ff */
        /* <DEDUP_REMOVED lines=12> */
[----:B------:R-:W-:Y:S04]  /*4db0*/  LDSM.16.M88.4 R40, [R237] ;  /* 0x00000000ed28783b */ /* 0x000fe80000000200 */
[----:B------:R-:W-:Y:S03]  /*4dc0*/  LDSM.16.M88.4 R44, [R228+0x1800] ;  /* 0x00180000e42c783b */ /* 0x000fe60000000200 */
[C---:B------:R-:W-:Y:S08]  /*4dd0*/  HMMA.16816.F32.BF16 R12, R60.reuse, R24, R12 ;  /* 0x000000183c0c723c */ /* 0x040ff0000004180c */
[C---:B------:R-:W-:Y:S01]  /*4de0*/  HMMA.16816.F32.BF16 R8, R60.reuse, R26, R8 ;  /* 0x0000001a3c08723c */ /* 0x040fe20000041808 */
[----:B------:R-:W2:Y:S07]  /*4df0*/  LDSM.16.M88.4 R24, [R228] ;  /* 0x00000000e418783b */ /* 0x000eae0000000200 */
        /* <DEDUP_REMOVED lines=35> */
[----:B------:R-:W-:Y:S03]  /*5030*/  LDSM.16.M88.4 R72, [R228+0x3800] ;  /* 0x00380000e448783b */ /* 0x000fe60000000200 */
        /* <DEDUP_REMOVED lines=11> */
[----:B------:R-:W5:Y:S04]  /*50f0*/  LDSM.16.M88.4 R44, [R228+0x2800] ;  /* 0x00280000e42c783b */ /* 0x000f680000000200 */
        /* <DEDUP_REMOVED lines=12> */
[----:B------:R-:W4:Y:S04]  /*51c0*/  LDSM.16.M88.4 R68, [R241+0xc800] ;  /* 0x00c80000f144783b */ /* 0x000f280000000200 */
[----:B------:R-:W-:Y:S03]  /*51d0*/  LDSM.16.M88.4 R60, [R241+0xd000] ;  /* 0x00d00000f13c783b */ /* 0x000fe60000000200 */
[C---:B-1----:R-:W-:Y:S08]  /*51e0*/  HMMA.16816.F32.BF16 R12, R32.reuse, R56, R12 ;  /* 0x00000038200c723c */ /* 0x042ff0000004180c */
[C---:B-----5:R-:W-:Y:S08]  /*51f0*/  HMMA.16816.F32.BF16 R16, R32.reuse, R44, R16 ;  /* 0x0000002c2010723c */ /* 0x060ff00000041810 */
[C---:B------:R-:W-:Y:S01]  /*5200*/  HMMA.16816.F32.BF16 R28, R32.reuse, R46, R28 ;  /* 0x0000002e201c723c */ /* 0x040fe2000004181c */
[----:B------:R-:W-:Y:S07]  /*5210*/  LDSM.16.M88.4 R44, [R240+0x4000] ;  /* 0x00400000f02c783b */ /* 0x000fee0000000200 */
[C---:B--2---:R-:W-:Y:S08]  /*5220*/  HMMA.16816.F32.BF16 R36, R32.reuse, R24, R36 ;  /* 0x000000182024723c */ /* 0x044ff00000041824 */
[C---:B------:R-:W-:Y:S01]  /*5230*/  HMMA.16816.F32.BF16 R52, R32.reuse, R26, R52 ;  /* 0x0000001a2034723c */ /* 0x040fe20000041834 */
[----:B------:R-:W1:Y:S07]  /*5240*/  LDSM.16.M88.4 R24, [R239+0x4000] ;  /* 0x00400000ef18783b */ /* 0x000e6e0000000200 */
[C---:B------:R-:W-:Y:S01]  /*5250*/  HMMA.16816.F32.BF16 R8, R32.reuse, R58, R8 ;  /* 0x0000003a2008723c */ /* 0x040fe20000041808 */
[----:B------:R-:W-:Y:S07]  /*5260*/  LDSM.16.M88.4 R56, [R241+0xd800] ;  /* 0x00d80000f138783b */ /* 0x000fee0000000200 */
[C---:B------:R-:W-:Y:S08]  /*5270*/  HMMA.16816.F32.BF16 R48, R32.reuse, R72, R48 ;  /* 0x000000482030723c */ /* 0x040ff00000041830 */
[----:B------:R-:W-:Y:S01]  /*5280*/  HMMA.16816.F32.BF16 R64, R32, R74, R64 ;  /* 0x0000004a2040723c */ /* 0x000fe20000041840 */
[----:B------:R-:W2:Y:S04]  /*5290*/  LDSM.16.M88.4 R32, [R239+0x4800] ;  /* 0x00480000ef20783b */ /* 0x000ea80000000200 */
[----:B------:R-:W-:Y:S03]  /*52a0*/  LDSM.16.M88.4 R72, [R228+0x6000] ;  /* 0x00600000e448783b */ /* 0x000fe60000000200 */
[C---:B---3--:R-:W-:Y:S08]  /*52b0*/  HMMA.16816.F32.BF16 R12, R40.reuse, R20, R12 ;  /* 0x00000014280c723c */ /* 0x048ff0000004180c */
[C---:B----4-:R-:W-:Y:S08]  /*52c0*/  HMMA.16816.F32.BF16 R16, R40.reuse, R68, R16 ;  /* 0x000000442810723c */ /* 0x050ff00000041810 */
[----:B------:R-:W-:Y:S01]  /*52d0*/  HMMA.16816.F32.BF16 R8, R40, R22, R8 ;  /* 0x000000162808723c */ /* 0x000fe20000041808 */
[----:B------:R-:W3:Y:S07]  /*52e0*/  LDSM.16.M88.4 R20, [R239+0x5000] ;  /* 0x00500000ef14783b */ /* 0x000eee0000000200 */
[----:B-1----:R-:W-:Y:S07]  /*52f0*/  HMMA.16816.F32.BF16 R12, R44, R24, R12 ;  /* 0x000000182c0c723c */ /* 0x002fee000004180c */
[----:B------:R-:W-:Y:S01]  /*5300*/  SHF.R.S32.HI R25, RZ, 0x1f, R80 ;  /* 0x0000001fff197819 */ /* 0x000fe20000011450 */
[----:B------:R-:W-:Y:S03]  /*5310*/  HMMA.16816.F32.BF16 R36, R40, R60, R36 ;  /* 0x0000003c2824723c */ /* 0x000fe60000041824 */
[----:B------:R-:W-:-:S05]  /*5320*/  LEA.HI R80, R25, R80, RZ, 0x2 ;  /* 0x0000005019507211 */ /* 0x000fca00078f10ff */
[----:B--2---:R-:W-:Y:S07]  /*5330*/  HMMA.16816.F32.BF16 R16, R44, R32, R16 ;  /* 0x000000202c10723c */ /* 0x004fee0000041810 */
[----:B------:R-:W-:Y:S01]  /*5340*/  SHF.R.S32.HI R32, RZ, 0x2, R80 ;  /* 0x00000002ff207819 */ /* 0x000fe20000011450 */
[----:B------:R-:W-:Y:S01]  /*5350*/  HMMA.16816.F32.BF16 R28, R40, R70, R28 ;  /* 0x00000046281c723c */ /* 0x000fe2000004181c */
[----:B------:R-:W-:Y:S03]  /*5360*/  LDSM.16.M88.4 R68, [R237+0x4000] ;  /* 0x00400000ed44783b */ /* 0x000fe60000000200 */
[----:B------:R-:W-:-:S04]  /*5370*/  IMAD R81, R81, 0x10, R32 ;  /* 0x0000001051517824 */ /* 0x000fc800078e0220 */
[C---:B------:R-:W-:Y:S01]  /*5380*/  HMMA.16816.F32.BF16 R52, R40.reuse, R62, R52 ;  /* 0x0000003e2834723c */ /* 0x040fe20000041834 */
[----:B------:R-:W-:Y:S01]  /*5390*/  IADD3 R2, R81, UR11, RZ ;  /* 0x0000000b51027c10 */ /* 0x000fe2000fffe0ff */
[----:B------:R-:W-:Y:S03]  /*53a0*/  LDSM.16.M88.4 R60, [R242+0x6000] ;  /* 0x00600000f23c783b */ /* 0x000fe60000000200 */
[----:B------:R-:W-:Y:S01]  /*53b0*/  IADD3 R131, R131, -UR8, R2 ;  /* 0x8000000883837c10 */ /* 0x000fe2000fffe002 */
[----:B------:R-:W-:Y:S02]  /*53c0*/  LDSM.16.M88.4 R80, [R241+0xf000] ;  /* 0x00f00000f150783b */ /* 0x000fe40000000200 */
[C---:B------:R-:W-:Y:S08]  /*53d0*/  HMMA.16816.F32.BF16 R48, R40.reuse, R56, R48 ;  /* 0x000000382830723c */ /* 0x040ff00000041830 */
[----:B------:R-:W-:Y:S01]  /*53e0*/  HMMA.16816.F32.BF16 R64, R40, R58, R64 ;  /* 0x0000003a2840723c */ /* 0x000fe20000041840 */
[----:B------:R-:W1:Y:S04]  /*53f0*/  LDSM.16.M88.4 R56, [R239+0x5800] ;  /* 0x00580000ef38783b */ /* 0x000e680000000200 */
[----:B------:R-:W-:Y:S03]  /*5400*/  LDSM.16.M88.4 R40, [R235+0xc000] ;  /* 0x00c00000eb28783b */ /* 0x000fe60000000200 */
[C---:B---3--:R-:W-:Y:S07]  /*5410*/  HMMA.16816.F32.BF16 R36, R44.reuse, R20, R36 ;  /* 0x000000142c24723c */ /* 0x048fee0000041824 */
[C---:B------:R-:W-:Y:S01]  /*5420*/  IMAD.IADD R20, R131.reuse, 0x1, -R88 ;  /* 0x0000000183147824 */ /* 0x040fe200078e0a58 */
[----:B------:R-:W-:Y:S01]  /*5430*/  HMMA.16816.F32.BF16 R8, R44, R26, R8 ;  /* 0x0000001a2c08723c */ /* 0x000fe20000041808 */
[----:B------:R-:W-:Y:S01]  /*5440*/  IMAD.IADD R21, R131, 0x1, -R89 ;  /* 0x0000000183157824 */ /* 0x000fe200078e0a59 */
[----:B------:R-:W2:Y:S02]  /*5450*/  LDSM.16.M88.4 R24, [R238+0x4000] ;  /* 0x00400000ee18783b */ /* 0x000ea40000000200 */
[----:B------:R-:W-:-:S04]  /*5460*/  IABS R20, R20 ;  /* 0x0000001400147213 */ /* 0x000fc80000000000 */
[----:B------:R-:W-:Y:S01]  /*5470*/  HMMA.16816.F32.BF16 R28, R44, R34, R28 ;  /* 0x000000222c1c723c */ /* 0x000fe2000004181c */
[----:B------:R-:W-:Y:S01]  /*5480*/  MOV R91, R20 ;  /* 0x00000014005b7202 */ /* 0x000fe20000000f00 */
[----:B------:R-:W3:Y:S01]  /*5490*/  LDSM.16.M88.4 R32, [R235+0xc800] ;  /* 0x00c80000eb20783b */ /* 0x000ee20000000200 */
[----:B------:R-:W-:-:S04]  /*54a0*/  IABS R20, R21 ;  /* 0x0000001500147213 */ /* 0x000fc80000000000 */
[----:B------:R-:W-:Y:S01]  /*54b0*/  I2F R91, R91 ;  /* 0x0000005b005b7306 */ /* 0x000fe20000201400 */
[C---:B------:R-:W-:Y:S01]  /*54c0*/  HMMA.16816.F32.BF16 R52, R44.reuse, R22, R52 ;  /* 0x000000162c34723c */ /* 0x040fe20000041834 */
[----:B------:R-:W-:Y:S02]  /*54d0*/  IMAD.MOV.U32 R93, RZ, RZ, R20 ;  /* 0x000000ffff5d7224 */ /* 0x000fe400078e0014 */
[----:B------:R-:W4:Y:S04]  /*54e0*/  LDSM.16.M88.4 R20, [R235+0xd000] ;  /* 0x00d00000eb14783b */ /* 0x000f280000000200 */
[----:B------:R-:W-:Y:S01]  /*54f0*/  I2F R93, R93 ;  /* 0x0000005d005d7306 */ /* 0x000fe20000201400 */
[C---:B-1----:R-:W-:Y:S07]  /*5500*/  HMMA.16816.F32.BF16 R48, R44.reuse, R56, R48 ;  /* 0x000000382c30723c */ /* 0x042fee0000041830 */
[----:B------:R-:W-:Y:S01]  /*5510*/  IMAD.IADD R56, R131, 0x1, -R90 ;  /* 0x0000000183387824 */ /* 0x000fe200078e0a5a */
[----:B------:R-:W-:Y:S04]  /*5520*/  HMMA.16816.F32.BF16 R64, R44, R58, R64 ;  /* 0x0000003a2c40723c */ /* 0x000fe80000041840 */
[----:B------:R-:W-:-:S03]  /*5530*/  IABS R56, R56 ;  /* 0x0000003800387213 */ /* 0x000fc60000000000 */
[----:B------:R-:W-:Y:S01]  /*5540*/  IMAD.IADD R44, R131, 0x1, -R92 ;  /* 0x00000001832c7824 */ /* 0x000fe200078e0a5c */
[----:B------:R1:W-:Y:S01]  /*5550*/  I2F R95, R56 ;  /* 0x00000038005f7306 */ /* 0x0003e20000201400 */
[----:B--2---:R-:W-:Y:S03]  /*5560*/  HMMA.16816.F32.BF16 R12, R24, R40, R12 ;  /* 0x00000028180c723c */ /* 0x004fe6000004180c */
[----:B------:R-:W-:-:S04]  /*5570*/  IABS R44, R44 ;  /* 0x0000002c002c7213 */ /* 0x000fc80000000000 */
[C---:B------:R-:W-:Y:S01]  /*5580*/  IMAD.IADD R40, R131.reuse, 0x1, -R94 ;  /* 0x0000000183287824 */ /* 0x040fe200078e0a5e */
[C---:B---3--:R-:W-:Y:S01]  /*5590*/  HMMA.16816.F32.BF16 R16, R24.reuse, R32, R16 ;  /* 0x000000201810723c */ /* 0x048fe20000041810 */
[----:B------:R-:W-:Y:S02]  /*55a0*/  IMAD.MOV.U32 R97, RZ, RZ, R44 ;  /* 0x000000ffff617224 */ /* 0x000fe400078e002c */
[----:B------:R-:W2:Y:S01]  /*55b0*/  LDSM.16.M88.4 R44, [R235+0xd800] ;  /* 0x00d80000eb2c783b */ /* 0x000ea20000000200 */
[----:B------:R-:W-:Y:S01]  /*55c0*/  IABS R40, R40 ;  /* 0x0000002800287213 */ /* 0x000fe20000000000 */
[C---:B------:R-:W-:Y:S02]  /*55d0*/  IMAD.IADD R41, R131.reuse, 0x1, -R96 ;  /* 0x0000000183297824 */ /* 0x040fe400078e0a60 */
[C---:B------:R-:W-:Y:S01]  /*55e0*/  IMAD.IADD R32, R131.reuse, 0x1, -R98 ;  /* 0x0000000183207824 */ /* 0x040fe200078e0a62 */
[----:B------:R-:W-:Y:S01]  /*55f0*/  HMMA.16816.F32.BF16 R8, R24, R42, R8 ;  /* 0x0000002a1808723c */ /* 0x000fe20000041808 */
[----:B------:R-:W-:Y:S01]  /*5600*/  IMAD.IADD R33, R131, 0x1, -R100 ;  /* 0x0000000183217824 */ /* 0x000fe200078e0a64 */
[----:B-1----:R-:W-:Y:S01]  /*5610*/  LDSM.16.M88.4 R56, [R239+0x6800] ;  /* 0x00680000ef38783b */ /* 0x002fe20000000200 */
[----:B------:R-:W-:Y:S01]  /*5620*/  IMAD.MOV.U32 R99, RZ, RZ, R40 ;  /* 0x000000ffff637224 */ /* 0x000fe200078e0028 */
[----:B------:R-:W-:Y:S01]  /*5630*/  IABS R32, R32 ;  /* 0x0000002000207213 */ /* 0x000fe20000000000 */
[----:B------:R-:W-:Y:S01]  /*5640*/  I2F R97, R97 ;  /* 0x0000006100617306 */ /* 0x000fe20000201400 */
[----:B------:R-:W-:-:S02]  /*5650*/  IABS R40, R41 ;  /* 0x0000002900287213 */ /* 0x000fc40000000000 */
[C---:B----4-:R-:W-:Y:S01]  /*5660*/  HMMA.16816.F32.BF16 R36, R24.reuse, R20, R36 ;  /* 0x000000141824723c */ /* 0x050fe20000041824 */
[----:B------:R-:W-:Y:S01]  /*5670*/  IMAD.MOV.U32 R103, RZ, RZ, R32 ;  /* 0x000000ffff677224 */ /* 0x000fe200078e0020 */
[----:B------:R-:W-:Y:S01]  /*5680*/  IABS R32, R33 ;  /* 0x0000002100207213 */ /* 0x000fe20000000000 */
[----:B------:R-:W-:Y:S02]  /*5690*/  IMAD.MOV.U32 R101, RZ, RZ, R40 ;  /* 0x000000ffff657224 */ /* 0x000fe400078e0028 */
[----:B------:R-:W1:Y:S01]  /*56a0*/  LDSM.16.M88.4 R40, [R228+0x4000] ;  /* 0x00400000e428783b */ /* 0x000e620000000200 */
[----:B------:R-:W-:Y:S01]  /*56b0*/  I2F R99, R99 ;  /* 0x0000006300637306 */ /* 0x000fe20000201400 */
[C---:B------:R-:W-:Y:S01]  /*56c0*/  IMAD.IADD R20, R131.reuse, 0x1, -R102 ;  /* 0x0000000183147824 */ /* 0x040fe200078e0a66 */
[----:B------:R-:W-:Y:S01]  /*56d0*/  IADD3 R21, R131, -R104, RZ ;  /* 0x8000006883157210 */ /* 0x000fe20007ffe0ff */
[----:B------:R-:W-:Y:S01]  /*56e0*/  HMMA.16816.F32.BF16 R28, R24, R34, R28 ;  /* 0x00000022181c723c */ /* 0x000fe2000004181c */
[----:B------:R-:W-:-:S02]  /*56f0*/  IMAD.MOV.U32 R105, RZ, RZ, R32 ;  /* 0x000000ffff697224 */ /* 0x000fc400078e0020 */
[----:B------:R-:W-:Y:S01]  /*5700*/  IABS R20, R20 ;  /* 0x0000001400147213 */ /* 0x000fe20000000000 */
[----:B------:R-:W3:Y:S01]  /*5710*/  LDSM.16.M88.4 R32, [R228+0x4800] ;  /* 0x00480000e420783b */ /* 0x000ee20000000200 */
[----:B------:R-:W-:Y:S03]  /*5720*/  I2F R101, R101 ;  /* 0x0000006500657306 */ /* 0x000fe60000201400 */
[----:B------:R-:W-:Y:S01]  /*5730*/  IMAD.MOV.U32 R107, RZ, RZ, R20 ;  /* 0x000000ffff6b7224 */ /* 0x000fe200078e0014 */
[----:B------:R-:W-:Y:S01]  /*5740*/  IABS R20, R21 ;  /* 0x0000001500147213 */ /* 0x000fe20000000000 */
[----:B------:R-:W-:Y:S03]  /*5750*/  HMMA.16816.F32.BF16 R52, R24, R22, R52 ;  /* 0x000000161834723c */ /* 0x000fe60000041834 */
[----:B------:R-:W-:Y:S01]  /*5760*/  I2F R105, R105 ;  /* 0x0000006900697306 */ /* 0x000fe20000201400 */
[----:B------:R-:W-:-:S02]  /*5770*/  IMAD.MOV.U32 R108, RZ, RZ, R20 ;  /* 0x000000ffff6c7224 */ /* 0x000fc400078e0014 */
[----:B------:R-:W4:Y:S02]  /*5780*/  LDSM.16.M88.4 R20, [R228+0x5000] ;  /* 0x00500000e414783b */ /* 0x000f240000000200 */
[C---:B--2---:R-:W-:Y:S03]  /*5790*/  HMMA.16816.F32.BF16 R48, R24.reuse, R44, R48 ;  /* 0x0000002c1830723c */ /* 0x044fe60000041830 */
[----:B------:R-:W-:Y:S04]  /*57a0*/  I2F R108, R108 ;  /* 0x0000006c006c7306 */ /* 0x000fe80000201400 */
[C---:B------:R-:W-:Y:S01]  /*57b0*/  IMAD.IADD R44, R131.reuse, 0x1, -R106 ;  /* 0x00000001832c7824 */ /* 0x040fe200078e0a6a */
[----:B------:R-:W-:Y:S01]  /*57c0*/  HMMA.16816.F32.BF16 R64, R24, R46, R64 ;  /* 0x0000002e1840723c */ /* 0x000fe20000041840 */
[----:B------:R-:W2:Y:S01]  /*57d0*/  LDSM.16.M88.4 R24, [R241+0xe000] ;  /* 0x00e00000f118783b */ /* 0x000ea20000000200 */
[----:B------:R-:W-:Y:S01]  /*57e0*/  IMAD.IADD R45, R131, 0x1, -R109 ;  /* 0x00000001832d7824 */ /* 0x000fe200078e0a6d */
[----:B------:R-:W-:Y:S01]  /*57f0*/  I2F R103, R103 ;  /* 0x0000006700677306 */ /* 0x000fe20000201400 */
[----:B------:R-:W-:-:S05]  /*5800*/  IABS R44, R44 ;  /* 0x0000002c002c7213 */ /* 0x000fca0000000000 */
[----:B------:R-:W-:Y:S01]  /*5810*/  IMAD.MOV.U32 R110, RZ, RZ, R44 ;  /* 0x000000ffff6e7224 */ /* 0x000fe200078e002c */
[C---:B-1----:R-:W-:Y:S01]  /*5820*/  HMMA.16816.F32.BF16 R12, R68.reuse, R40, R12 ;  /* 0x00000028440c723c */ /* 0x042fe2000004180c */
[----:B------:R-:W-:Y:S01]  /*5830*/  IABS R44, R45 ;  /* 0x0000002d002c7213 */ /* 0x000fe20000000000 */
[----:B------:R-:W-:Y:S05]  /*5840*/  I2F R107, R107 ;  /* 0x0000006b006b7306 */ /* 0x000fea0000201400 */
[C---:B------:R-:W-:Y:S01]  /*5850*/  IMAD.IADD R40, R131.reuse, 0x1, -R111 ;  /* 0x0000000183287824 */ /* 0x040fe200078e0a6f */
[----:B---3--:R-:W-:Y:S01]  /*5860*/  HMMA.16816.F32.BF16 R16, R68, R32, R16 ;  /* 0x000000204410723c */ /* 0x008fe20000041810 */
[----:B------:R-:W-:Y:S01]  /*5870*/  IMAD.IADD R41, R131, 0x1, -R113 ;  /* 0x0000000183297824 */ /* 0x000fe200078e0a71 */
[----:B------:R1:W-:Y:S02]  /*5880*/  I2F R112, R44 ;  /* 0x0000002c00707306 */ /* 0x0003e40000201400 */
[----:B------:R-:W-:-:S03]  /*5890*/  IABS R40, R40 ;  /* 0x0000002800287213 */ /* 0x000fc60000000000 */
[C---:B------:R-:W-:Y:S01]  /*58a0*/  IMAD.IADD R32, R131.reuse, 0x1, -R115 ;  /* 0x0000000183207824 */ /* 0x040fe200078e0a73 */
[C---:B------:R-:W-:Y:S01]  /*58b0*/  HMMA.16816.F32.BF16 R8, R68.reuse, R42, R8 ;  /* 0x0000002a4408723c */ /* 0x040fe20000041808 */
[C---:B------:R-:W-:Y:S01]  /*58c0*/  IMAD.IADD R33, R131.reuse, 0x1, -R116 ;  /* 0x0000000183217824 */ /* 0x040fe200078e0a74 */
[----:B------:R-:W-:Y:S01]  /*58d0*/  IADD3 R131, R131, 0x8, RZ ;  /* 0x0000000883837810 */ /* 0x000fe20007ffe0ff */
[----:B------:R-:W-:Y:S01]  /*58e0*/  IMAD.MOV.U32 R114, RZ, RZ, R40 ;  /* 0x000000ffff727224 */ /* 0x000fe200078e0028 */
[----:B------:R-:W-:Y:S01]  /*58f0*/  IABS R32, R32 ;  /* 0x0000002000207213 */ /* 0x000fe20000000000 */
[----:B------:R-:W-:Y:S01]  /*5900*/  I2F R110, R110 ;  /* 0x0000006e006e7306 */ /* 0x000fe20000201400 */
[----:B------:R-:W-:Y:S01]  /*5910*/  IABS R40, R41 ;  /* 0x0000002900287213 */ /* 0x000fe20000000000 */
[C---:B------:R-:W-:Y:S01]  /*5920*/  IMAD.IADD R124, R131.reuse, 0x1, -R96 ;  /* 0x00000001837c7824 */ /* 0x040fe200078e0a60 */
[----:B----4-:R-:W-:Y:S01]  /*5930*/  HMMA.16816.F32.BF16 R36, R68, R20, R36 ;  /* 0x000000144424723c */ /* 0x010fe20000041824 */
[----:B------:R-:W-:Y:S01]  /*5940*/  IMAD.MOV.U32 R118, RZ, RZ, R32 ;  /* 0x000000ffff767224 */ /* 0x000fe200078e0020 */
[----:B-1----:R-:W1:Y:S01]  /*5950*/  LDSM.16.M88.4 R44, [R240+0x6000] ;  /* 0x00600000f02c783b */ /* 0x002e620000000200 */
[----:B------:R-:W-:Y:S01]  /*5960*/  IABS R32, R33 ;  /* 0x0000002100207213 */ /* 0x000fe20000000000 */
[C---:B------:R-:W-:Y:S01]  /*5970*/  IMAD.IADD R123, R131.reuse, 0x1, -R98 ;  /* 0x00000001837b7824 */ /* 0x040fe200078e0a62 */
[----:B------:R3:W-:Y:S01]  /*5980*/  I2F R117, R40 ;  /* 0x0000002800757306 */ /* 0x0007e20000201400 */
[----:B------:R-:W-:Y:S01]  /*5990*/  IABS R124, R124 ;  /* 0x0000007c007c7213 */ /* 0x000fe20000000000 */
[C---:B------:R-:W-:Y:S01]  /*59a0*/  IMAD.IADD R20, R131.reuse, 0x1, -R88 ;  /* 0x0000000183147824 */ /* 0x040fe200078e0a58 */
[----:B--2---:R-:W-:Y:S01]  /*59b0*/  HMMA.16816.F32.BF16 R12, R60, R24, R12 ;  /* 0x000000183c0c723c */ /* 0x004fe2000004180c */
[----:B------:R-:W-:Y:S01]  /*59c0*/  IMAD.IADD R21, R131, 0x1, -R89 ;  /* 0x0000000183157824 */ /* 0x000fe200078e0a59 */
[----:B------:R-:W-:-:S02]  /*59d0*/  IABS R123, R123 ;  /* 0x0000007b007b7213 */ /* 0x000fc40000000000 */
[----:B------:R-:W-:Y:S01]  /*59e0*/  IABS R20, R20 ;  /* 0x0000001400147213 */ /* 0x000fe20000000000 */
[----:B------:R2:W-:Y:S02]  /*59f0*/  I2F R119, R32 ;  /* 0x0000002000777306 */ /* 0x0005e40000201400 */
[C---:B------:R-:W-:Y:S01]  /*5a00*/  IMAD.IADD R24, R131.reuse, 0x1, -R92 ;  /* 0x0000000183187824 */ /* 0x040fe200078e0a5c */
[----:B------:R-:W-:Y:S01]  /*5a10*/  MOV R120, R20 ;  /* 0x0000001400787202 */ /* 0x000fe20000000f00 */
[C---:B------:R-:W-:Y:S01]  /*5a20*/  HMMA.16816.F32.BF16 R48, R68.reuse, R84, R48 ;  /* 0x000000544430723c */ /* 0x040fe20000041830 */
[----:B------:R-:W-:Y:S01]  /*5a30*/  IABS R20, R21 ;  /* 0x0000001500147213 */ /* 0x000fe20000000000 */
[C---:B------:R-:W-:Y:S01]  /*5a40*/  IMAD.IADD R21, R131.reuse, 0x1, -R90 ;  /* 0x0000000183157824 */ /* 0x040fe200078e0a5a */
[----:B------:R-:W-:Y:S01]  /*5a50*/  IABS R24, R24 ;  /* 0x0000001800187213 */ /* 0x000fe20000000000 */
[----:B---3--:R-:W3:Y:S01]  /*5a60*/  LDSM.16.M88.4 R40, [R241+0xe800] ;  /* 0x00e80000f128783b */ /* 0x008ee20000000200 */
[C---:B------:R-:W-:Y:S01]  /*5a70*/  IMAD.IADD R25, R131.reuse, 0x1, -R94 ;  /* 0x0000000183197824 */ /* 0x040fe200078e0a5e */
[----:B------:R-:W-:Y:S01]  /*5a80*/  I2F R120, R120 ;  /* 0x0000007800787306 */ /* 0x000fe20000201400 */
[----:B------:R-:W-:Y:S01]  /*5a90*/  IMAD.MOV.U32 R121, RZ, RZ, R20 ;  /* 0x000000ffff797224 */ /* 0x000fe200078e0014 */
[----:B------:R-:W-:Y:S01]  /*5aa0*/  IABS R20, R21 ;  /* 0x0000001500147213 */ /* 0x000fe20000000000 */
[C---:B------:R-:W-:Y:S01]  /*5ab0*/  HMMA.16816.F32.BF16 R28, R68.reuse, R34, R28 ;  /* 0x00000022441c723c */ /* 0x040fe2000004181c */
[----:B------:R-:W-:Y:S01]  /*5ac0*/  IMAD.MOV.U32 R85, RZ, RZ, R24 ;  /* 0x000000ffff557224 */ /* 0x000fe200078e0018 */
[----:B------:R-:W-:Y:S01]  /*5ad0*/  IABS R24, R25 ;  /* 0x0000001900187213 */ /* 0x000fe20000000000 */
[----:B--2---:R-:W-:Y:S01]  /*5ae0*/  LDSM.16.M88.4 R32, [R238+0x6000] ;  /* 0x00600000ee20783b */ /* 0x004fe20000000200 */
[----:B------:R-:W-:Y:S01]  /*5af0*/  IMAD.MOV.U32 R84, RZ, RZ, R20 ;  /* 0x000000ffff547224 */ /* 0x000fe200078e0014 */
[----:B------:R-:W-:Y:S03]  /*5b00*/  I2F R123, R123 ;  /* 0x0000007b007b7306 */ /* 0x000fe60000201400 */
[----:B------:R-:W-:Y:S01]  /*5b10*/  HMMA.16816.F32.BF16 R52, R68, R22, R52 ;  /* 0x000000164434723c */ /* 0x000fe20000041834 */
[----:B------:R-:W2:Y:S04]  /*5b20*/  LDSM.16.M88.4 R20, [R235+0xe000] ;  /* 0x00e00000eb14783b */ /* 0x000ea80000000200 */
[----:B------:R4:W-:Y:S03]  /*5b30*/  I2F R122, R24 ;  /* 0x00000018007a7306 */ /* 0x0009e60000201400 */
[----:B-1----:R-:W-:Y:S05]  /*5b40*/  HMMA.16816.F32.BF16 R12, R44, R76, R12 ;  /* 0x0000004c2c0c723c */ /* 0x002fea000004180c */
[----:B------:R-:W-:Y:S03]  /*5b50*/  I2F R84, R84 ;  /* 0x0000005400547306 */ /* 0x000fe60000201400 */
[C---:B------:R-:W-:Y:S01]  /*5b60*/  HMMA.16816.F32.BF16 R8, R60.reuse, R26, R8 ;  /* 0x0000001a3c08723c */ /* 0x040fe20000041808 */
[----:B----4-:R-:W1:Y:S04]  /*5b70*/  LDSM.16.M88.4 R24, [R237+0x6000] ;  /* 0x00600000ed18783b */ /* 0x010e680000000200 */
[----:B------:R-:W-:Y:S03]  /*5b80*/  I2F R121, R121 ;  /* 0x0000007900797306 */ /* 0x000fe60000201400 */
[C---:B------:R-:W-:Y:S05]  /*5b90*/  HMMA.16816.F32.BF16 R36, R60.reuse, R80, R36 ;  /* 0x000000503c24723c */ /* 0x040fea0000041824 */
[----:B------:R-:W-:Y:S03]  /*5ba0*/  I2F R85, R85 ;  /* 0x0000005500557306 */ /* 0x000fe60000201400 */
[----:B---3--:R-:W-:Y:S05]  /*5bb0*/  HMMA.16816.F32.BF16 R16, R60, R40, R16 ;  /* 0x000000283c10723c */ /* 0x008fea0000041810 */
[----:B------:R-:W-:Y:S02]  /*5bc0*/  I2F R124, R124 ;  /* 0x0000007c007c7306 */ /* 0x000fe40000201400 */
[C---:B------:R-:W-:Y:S01]  /*5bd0*/  IMAD.IADD R40, R131.reuse, 0x1, -R100 ;  /* 0x0000000183287824 */ /* 0x040fe200078e0a64 */
[----:B------:R-:W-:Y:S01]  /*5be0*/  HMMA.16816.F32.BF16 R8, R44, R78, R8 ;  /* 0x0000004e2c08723c */ /* 0x000fe20000041808 */
[----:B------:R-:W-:Y:S01]  /*5bf0*/  IMAD.IADD R41, R131, 0x1, -R102 ;  /* 0x0000000183297824 */ /* 0x000fe200078e0a66 */
[----:B------:R-:W3:Y:S02]  /*5c00*/  LDSM.16.M88.4 R76, [R235+0xe800] ;  /* 0x00e80000eb4c783b */ /* 0x000ee40000000200 */
[----:B------:R-:W-:Y:S01]  /*5c10*/  IABS R40, R40 ;  /* 0x0000002800287213 */ /* 0x000fe20000000000 */
[----:B------:R-:W-:Y:S03]  /*5c20*/  I2F R114, R114 ;  /* 0x0000007200727306 */ /* 0x000fe60000201400 */
[----:B--2---:R-:W-:Y:S01]  /*5c30*/  HMMA.16816.F32.BF16 R12, R32, R20, R12 ;  /* 0x00000014200c723c */ /* 0x004fe2000004180c */
[----:B------:R-:W-:Y:S01]  /*5c40*/  IMAD.MOV.U32 R125, RZ, RZ, R40 ;  /* 0x000000ffff7d7224 */ /* 0x000fe200078e0028 */
[----:B------:R-:W-:-:S04]  /*5c50*/  IABS R40, R41 ;  /* 0x0000002900287213 */ /* 0x000fc80000000000 */
[----:B------:R2:W-:Y:S01]  /*5c60*/  I2F R126, R40 ;  /* 0x00000028007e7306 */ /* 0x0005e20000201400 */
[C---:B------:R-:W-:Y:S01]  /*5c70*/  IMAD.IADD R20, R131.reuse, 0x1, -R104 ;  /* 0x0000000183147824 */ /* 0x040fe200078e0a68 */
[----:B------:R-:W-:Y:S01]  /*5c80*/  IADD3 R21, -R106, R131, RZ ;  /* 0x000000836a157210 */ /* 0x000fe20007ffe1ff */
[----:B------:R-:W-:Y:S03]  /*5c90*/  HMMA.16816.F32.BF16 R28, R60, R42, R28 ;  /* 0x0000002a3c1c723c */ /* 0x000fe6000004181c */
[----:B------:R-:W-:Y:S02]  /*5ca0*/  IABS R20, R20 ;  /* 0x0000001400147213 */ /* 0x000fe40000000000 */
[----:B------:R-:W-:Y:S03]  /*5cb0*/  I2F R125, R125 ;  /* 0x0000007d007d7306 */ /* 0x000fe60000201400 */
[----:B------:R-:W-:Y:S01]  /*5cc0*/  IMAD.MOV.U32 R127, RZ, RZ, R20 ;  /* 0x000000ffff7f7224 */ /* 0x000fe200078e0014 */
[----:B------:R-:W-:Y:S01]  /*5cd0*/  IABS R20, R21 ;  /* 0x0000001500147213 */ /* 0x000fe20000000000 */
[C---:B------:R-:W-:Y:S01]  /*5ce0*/  IMAD.IADD R21, R131.reuse, 0x1, -R109 ;  /* 0x0000000183157824 */ /* 0x040fe200078e0a6d */
[----:B------:R-:W-:Y:S01]  /*5cf0*/  HMMA.16816.F32.BF16 R16, R44, R56, R16 ;  /* 0x000000382c10723c */ /* 0x000fe20000041810 */
[----:B--2---:R-:W2:Y:S02]  /*5d00*/  LDSM.16.M88.4 R40, [R239+0x7000] ;  /* 0x00700000ef28783b */ /* 0x004ea40000000200 */
[----:B------:R-:W-:Y:S01]  /*5d10*/  IMAD.MOV.U32 R128, RZ, RZ, R20 ;  /* 0x000000ffff807224 */ /* 0x000fe200078e0014 */
[----:B------:R-:W-:Y:S01]  /*5d20*/  IABS R20, R21 ;  /* 0x0000001500147213 */ /* 0x000fe20000000000 */
[C---:B------:R-:W-:Y:S01]  /*5d30*/  IMAD.IADD R21, R131.reuse, 0x1, -R111 ;  /* 0x0000000183157824 */ /* 0x040fe200078e0a6f */
[----:B------:R-:W-:Y:S01]  /*5d40*/  I2F R127, R127 ;  /* 0x0000007f007f7306 */ /* 0x000fe20000201400 */
[C---:B------:R-:W-:Y:S01]  /*5d50*/  IMAD.IADD R56, R131.reuse, 0x1, -R115 ;  /* 0x0000000183387824 */ /* 0x040fe200078e0a73 */
[----:B------:R-:W-:Y:S01]  /*5d60*/  HMMA.16816.F32.BF16 R8, R32, R22, R8 ;  /* 0x000000162008723c */ /* 0x000fe20000041808 */
[----:B------:R-:W-:Y:S01]  /*5d70*/  IMAD.MOV.U32 R129, RZ, RZ, R20 ;  /* 0x000000ffff817224 */ /* 0x000fe200078e0014 */
[----:B------:R-:W-:Y:S01]  /*5d80*/  IABS R20, R21 ;  /* 0x0000001500147213 */ /* 0x000fe20000000000 */
[----:B------:R-:W-:Y:S01]  /*5d90*/  IMAD.IADD R21, R131, 0x1, -R113 ;  /* 0x0000000183157824 */ /* 0x000fe200078e0a71 */
[----:B------:R-:W-:-:S02]  /*5da0*/  IABS R56, R56 ;  /* 0x0000003800387213 */ /* 0x000fc40000000000 */
[----:B------:R-:W-:Y:S01]  /*5db0*/  I2F R118, R118 ;  /* 0x0000007600767306 */ /* 0x000fe20000201400 */
[----:B------:R-:W-:Y:S01]  /*5dc0*/  IMAD.MOV.U32 R130, RZ, RZ, R20 ;  /* 0x000000ffff827224 */ /* 0x000fe200078e0014 */
[----:B------:R-:W-:Y:S01]  /*5dd0*/  IABS R20, R21 ;  /* 0x0000001500147213 */ /* 0x000fe20000000000 */
[----:B-1----:R-:W-:Y:S01]  /*5de0*/  HMMA.16816.F32.BF16 R12, R24, R72, R12 ;  /* 0x00000048180c723c */ /* 0x002fe2000004180c */
[----:B------:R-:W-:-:S03]  /*5df0*/  IMAD.MOV.U32 R81, RZ, RZ, R56 ;  /* 0x000000ffff517224 */ /* 0x000fc600078e0038 */
[----:B------:R-:W-:Y:S01]  /*5e00*/  IMAD.MOV.U32 R80, RZ, RZ, R20 ;  /* 0x000000ffff507224 */ /* 0x000fe200078e0014 */
[----:B------:R-:W-:Y:S01]  /*5e10*/  I2F R128, R128 ;  /* 0x0000008000807306 */ /* 0x000fe20000201400 */
[----:B------:R-:W-:Y:S01]  /*5e20*/  LDSM.16.M88.4 R20, [R228+0x6800] ;  /* 0x00680000e414783b */ /* 0x000fe20000000200 */
[----:B------:R-:W-:Y:S01]  /*5e30*/  IMAD.IADD R72, R131, 0x1, -R116 ;  /* 0x0000000183487824 */ /* 0x000fe200078e0a74 */
[----:B------:R-:W-:Y:S02]  /*5e40*/  HMMA.16816.F32.BF16 R28, R44, R58, R28 ;  /* 0x0000003a2c1c723c */ /* 0x000fe4000004181c */
[----:B------:R-:W1:Y:S02]  /*5e50*/  LDSM.16.M88.4 R56, [R241+0xf800] ;  /* 0x00f80000f138783b */ /* 0x000e640000000200 */
[----:B------:R-:W-:Y:S01]  /*5e60*/  IABS R72, R72 ;  /* 0x0000004800487213 */ /* 0x000fe20000000000 */
[----:B------:R-:W-:Y:S03]  /*5e70*/  I2F R129, R129 ;  /* 0x0000008100817306 */ /* 0x000fe60000201400 */
[----:B------:R-:W-:Y:S05]  /*5e80*/  HMMA.16816.F32.BF16 R64, R68, R86, R64 ;  /* 0x000000564440723c */ /* 0x000fea0000041840 */
[----:B------:R4:W-:Y:S03]  /*5e90*/  I2F R131, R72 ;  /* 0x0000004800837306 */ /* 0x0009e60000201400 */
[----:B---3--:R-:W-:Y:S01]  /*5ea0*/  HMMA.16816.F32.BF16 R16, R32, R76, R16 ;  /* 0x0000004c2010723c */ /* 0x008fe20000041810 */
[----:B------:R-:W-:-:S04]  /*5eb0*/  FMUL.FTZ R132, R12, c[0x0][0x2ec] ;  /* 0x0000bb000c847a20 */ /* 0x000fc80000410000 */
[----:B------:R-:W-:Y:S03]  /*5ec0*/  I2F R130, R130 ;  /* 0x0000008200827306 */ /* 0x000fe60000201400 */
[----:B------:R-:W-:Y:S01]  /*5ed0*/  HMMA.16816.F32.BF16 R8, R24, R74, R8 ;  /* 0x0000004a1808723c */ /* 0x000fe20000041808 */
[----:B----4-:R-:W3:Y:S04]  /*5ee0*/  LDSM.16.M88.4 R72, [R235+0xf000] ;  /* 0x00f00000eb48783b */ /* 0x010ee80000000200 */
[----:B------:R-:W4:Y:S03]  /*5ef0*/  MUFU.TANH R132, R132 ;  /* 0x0000008400847308 */ /* 0x000f260000002400 */
[----:B------:R-:W-:Y:S05]  /*5f00*/  HMMA.16816.F32.BF16 R52, R60, R82, R52 ;  /* 0x000000523c34723c */ /* 0x000fea0000041834 */
[----:B------:R-:W-:Y:S02]  /*5f10*/  I2F R80, R80 ;  /* 0x0000005000507306 */ /* 0x000fe40000201400 */
[----:B------:R-:W-:Y:S01]  /*5f20*/  FMUL.FTZ R82, R13, c[0x0][0x2ec] ;  /* 0x0000bb000d527a20 */ /* 0x000fe20000410000 */
[----:B--2---:R-:W-:Y:S05]  /*5f30*/  HMMA.16816.F32.BF16 R36, R44, R40, R36 ;  /* 0x000000282c24723c */ /* 0x004fea0000041824 */
[----:B------:R-:W-:Y:S02]  /*5f40*/  MUFU.TANH R82, R82 ;  /* 0x0000005200527308 */ /* 0x000fe40000002400 */
[----:B------:R-:W-:Y:S01]  /*5f50*/  FMUL.FTZ R41, R14, c[0x0][0x2ec] ;  /* 0x0000bb000e297a20 */ /* 0x000fe20000410000 */
[----:B-1----:R-:W-:Y:S01]  /*5f60*/  HMMA.16816.F32.BF16 R48, R60, R56, R48 ;  /* 0x000000383c30723c */ /* 0x002fe20000041830 */
[----:B------:R-:W-:-:S02]  /*5f70*/  FMUL.FTZ R40, R15, c[0x0][0x2ec] ;  /* 0x0000bb000f287a20 */ /* 0x000fc40000410000 */
[----:B------:R-:W1:Y:S01]  /*5f80*/  LDSM.16.M88.4 R12, [R239+0x7800] ;  /* 0x00780000ef0c783b */ /* 0x000e620000000200 */
[----:B------:R-:W-:Y:S01]  /*5f90*/  FMUL.FTZ R8, R8, c[0x0][0x2ec] ;  /* 0x0000bb0008087a20 */ /* 0x000fe20000410000 */
[----:B------:R-:W-:Y:S02]  /*5fa0*/  MUFU.TANH R41, R41 ;  /* 0x0000002900297308 */ /* 0x000fe40000002400 */
[----:B------:R-:W-:Y:S01]  /*5fb0*/  FMUL.FTZ R56, R9, c[0x0][0x2ec] ;  /* 0x0000bb0009387a20 */ /* 0x000fe20000410000 */
[----:B------:R-:W-:Y:S01]  /*5fc0*/  HMMA.16816.F32.BF16 R64, R60, R58, R64 ;  /* 0x0000003a3c40723c */ /* 0x000fe20000041840 */
[----:B----4-:R-:W-:-:S04]  /*5fd0*/  FFMA.FTZ R91, R91, -UR4, R132 ;  /* 0x800000045b5b7c23 */ /* 0x010fc80008010084 */
[----:B------:R-:W2:Y:S03]  /*5fe0*/  MUFU.TANH R40, R40 ;  /* 0x0000002800287308 */ /* 0x000ea60000002400 */
[----:B------:R-:W-:Y:S05]  /*5ff0*/  HMMA.16816.F32.BF16 R16, R24, R20, R16 ;  /* 0x000000141810723c */ /* 0x000fea0000041810 */
[----:B------:R-:W4:Y:S02]  /*6000*/  MUFU.TANH R20, R8 ;  /* 0x0000000800147308 */ /* 0x000f240000002400 */
[----:B------:R-:W-:Y:S01]  /*6010*/  FMUL.FTZ R21, R10, c[0x0][0x2ec] ;  /* 0x0000bb000a157a20 */ /* 0x000fe20000410000 */
[----:B------:R-:W-:Y:S01]  /*6020*/  HMMA.16816.F32.BF16 R28, R32, R78, R28 ;  /* 0x0000004e201c723c */ /* 0x000fe2000004181c */
[----:B------:R-:W5:Y:S04]  /*6030*/  LDSM.16.M88.4 R76, [R228+0x7000] ;  /* 0x00700000e44c783b */ /* 0x000f680000000200 */
[----:B------:R-:W1:Y:S01]  /*6040*/  MUFU.TANH R21, R21 ;  /* 0x0000001500157308 */ /* 0x000e620000002400 */
[----:B--2---:R-:W-:-:S02]  /*6050*/  FFMA.FTZ R40, R121, -UR4, R40 ;  /* 0x8000000479287c23 */ /* 0x004fc40008010028 */
[----:B------:R-:W-:Y:S01]  /*6060*/  HMMA.16816.F32.BF16 R52, R44, R42, R52 ;  /* 0x0000002a2c34723c */ /* 0x000fe20000041834 */
[----:B----4-:R-:W-:-:S04]  /*6070*/  FFMA.FTZ R20, R95, -UR4, R20 ;  /* 0x800000045f147c23 */ /* 0x010fc80008010014 */
[----:B------:R-:W-:Y:S02]  /*6080*/  MUFU.TANH R56, R56 ;  /* 0x0000003800387308 */ /* 0x000fe40000002400 */
[----:B------:R-:W-:Y:S01]  /*6090*/  FMUL.FTZ R42, R11, c[0x0][0x2ec] ;  /* 0x0000bb000b2a7a20 */ /* 0x000fe20000410000 */
[----:B---3--:R-:W-:Y:S01]  /*60a0*/  HMMA.16816.F32.BF16 R36, R32, R72, R36 ;  /* 0x000000482024723c */ /* 0x008fe20000041824 */
[----:B------:R-:W2:Y:S01]  /*60b0*/  LDSM.16.M88.4 R8, [R235+0xf800] ;  /* 0x00f80000eb08783b */ /* 0x000ea20000000200 */
[----:B------:R-:W-:Y:S02]  /*60c0*/  FMUL.FTZ R16, R16, c[0x0][0x2ec] ;  /* 0x0000bb0010107a20 */ /* 0x000fe40000410000 */
[----:B------:R-:W-:Y:S01]  /*60d0*/  FMUL.FTZ R17, R17, c[0x0][0x2ec] ;  /* 0x0000bb0011117a20 */ /* 0x000fe20000410000 */
[----:B------:R-:W-:Y:S01]  /*60e0*/  MUFU.TANH R42, R42 ;  /* 0x0000002a002a7308 */ /* 0x000fe20000002400 */
[----:B-1----:R-:W-:Y:S02]  /*60f0*/  FFMA.FTZ R84, R84, -UR4, R21 ;  /* 0x8000000454547c23 */ /* 0x002fe40008010015 */
[----:B------:R-:W-:Y:S01]  /*6100*/  HMMA.16816.F32.BF16 R48, R44, R12, R48 ;  /* 0x0000000c2c30723c */ /* 0x000fe20000041830 */
[----:B------:R-:W-:-:S04]  /*6110*/  FSEL R21, R40, -INF , !P1 ;  /* 0xff80000028157808 */ /* 0x000fc80004800000 */
[----:B------:R-:W1:Y:S02]  /*6120*/  MUFU.TANH R68, R17 ;  /* 0x0000001100447308 */ /* 0x000e640000002400 */
[----:B------:R-:W-:Y:S01]  /*6130*/  FMUL.FTZ R13, R18, c[0x0][0x2ec] ;  /* 0x0000bb00120d7a20 */ /* 0x000fe20000410000 */
[----:B------:R-:W-:Y:S05]  /*6140*/  HMMA.16816.F32.BF16 R64, R44, R14, R64 ;  /* 0x0000000e2c40723c */ /* 0x000fea0000041840 */
[----:B------:R-:W3:Y:S03]  /*6150*/  MUFU.TANH R13, R13 ;  /* 0x0000000d000d7308 */ /* 0x000ee60000002400 */
[----:B------:R-:W-:Y:S05]  /*6160*/  HMMA.16816.F32.BF16 R28, R24, R22, R28 ;  /* 0x00000016181c723c */ /* 0x000fea000004181c */
[----:B------:R4:W2:Y:S02]  /*6170*/  MUFU.TANH R22, R16 ;  /* 0x0000001000167308 */ /* 0x0008a40000002400 */
[----:B------:R-:W-:Y:S01]  /*6180*/  FMUL.FTZ R23, R19, c[0x0][0x2ec] ;  /* 0x0000bb0013177a20 */ /* 0x000fe20000410000 */
[----:B------:R-:W-:Y:S01]  /*6190*/  HMMA.16816.F32.BF16 R52, R32, R74, R52 ;  /* 0x0000004a2034723c */ /* 0x000fe20000041834 */
[----:B-1----:R-:W-:-:S02]  /*61a0*/  FFMA.FTZ R15, R101, -UR4, R68 ;  /* 0x80000004650f7c23 */ /* 0x002fc40008010044 */
[----:B---3--:R-:W-:Y:S02]  /*61b0*/  FFMA.FTZ R14, R122, -UR4, R13 ;  /* 0x800000047a0e7c23 */ /* 0x008fe4000801000d */
[----:B------:R-:W1:Y:S03]  /*61c0*/  MUFU.TANH R23, R23 ;  /* 0x0000001700177308 */ /* 0x000e660000002400 */
[----:B-----5:R-:W-:Y:S01]  /*61d0*/  HMMA.16816.F32.BF16 R36, R24, R76, R36 ;  /* 0x0000004c1824723c */ /* 0x020fe20000041824 */
[----:B------:R-:W-:Y:S02]  /*61e0*/  FSEL R15, R15, -INF , !P4 ;  /* 0xff8000000f0f7808 */ /* 0x000fe40006000000 */
[----:B------:R-:W-:Y:S01]  /*61f0*/  FSEL R14, R14, -INF , !P5 ;  /* 0xff8000000e0e7808 */ /* 0x000fe20006800000 */
[----:B----4-:R-:W3:Y:S01]  /*6200*/  LDSM.16.M88.4 R16, [R228+0x7800] ;  /* 0x00780000e410783b */ /* 0x010ee20000000200 */
[----:B--2---:R-:W-:-:S03]  /*6210*/  FFMA.FTZ R22, R99, -UR4, R22 ;  /* 0x8000000463167c23 */ /* 0x004fc60008010016 */
[C---:B------:R-:W-:Y:S01]  /*6220*/  HMMA.16816.F32.BF16 R48, R32.reuse, R8, R48 ;  /* 0x000000082030723c */ /* 0x040fe20000041830 */
[----:B------:R-:W-:Y:S01]  /*6230*/  FMUL.FTZ R12, R28, c[0x0][0x2ec] ;  /* 0x0000bb001c0c7a20 */ /* 0x000fe20000410000 */
[----:B------:R-:W-:Y:S01]  /*6240*/  I2F R81, R81 ;  /* 0x0000005100517306 */ /* 0x000fe20000201400 */
[----:B------:R-:W-:Y:S01]  /*6250*/  FMUL.FTZ R28, R29, c[0x0][0x2ec] ;  /* 0x0000bb001d1c7a20 */ /* 0x000fe20000410000 */
[----:B------:R-:W-:Y:S01]  /*6260*/  FSEL R13, R22, -INF , !P5 ;  /* 0xff800000160d7808 */ /* 0x000fe20006800000 */
[----:B------:R-:W-:Y:S01]  /*6270*/  FMUL.FTZ R30, R30, c[0x0][0x2ec] ;  /* 0x0000bb001e1e7a20 */ /* 0x000fe20000410000 */
[----:B------:R-:W-:Y:S01]  /*6280*/  ISETP.GE.AND P5, PT, R109, UR9, PT ;  /* 0x000000096d007c0c */ /* 0x000fe2000bfa6270 */
[----:B------:R-:W-:Y:S01]  /*6290*/  FMUL.FTZ R8, R31, c[0x0][0x2ec] ;  /* 0x0000bb001f087a20 */ /* 0x000fe20000410000 */
[----:B------:R-:W-:Y:S01]  /*62a0*/  HMMA.16816.F32.BF16 R64, R32, R10, R64 ;  /* 0x0000000a2040723c */ /* 0x000fe20000041840 */
[----:B-1----:R-:W-:Y:S01]  /*62b0*/  FFMA.FTZ R23, R124, -UR4, R23 ;  /* 0x800000047c177c23 */ /* 0x002fe20008010017 */
[----:B------:R-:W1:Y:S01]  /*62c0*/  MUFU.TANH R28, R28 ;  /* 0x0000001c001c7308 */ /* 0x000e620000002400 */
[----:B------:R-:W-:-:S05]  /*62d0*/  DEPBAR.LE SB0, 0x0 ;  /* 0x000080000000791a */ /* 0x000fca0000000000 */
[----:B------:R-:W-:Y:S01]  /*62e0*/  HMMA.16816.F32.BF16 R52, R24, R78, R52 ;  /* 0x0000004e1834723c */ /* 0x000fe20000041834 */
[----:B------:R-:W-:Y:S01]  /*62f0*/  FMUL.FTZ R31, R38, c[0x0][0x2ec] ;  /* 0x0000bb00261f7a20 */ /* 0x000fe20000410000 */
[----:B------:R-:W2:Y:S01]  /*6300*/  MUFU.TANH R30, R30 ;  /* 0x0000001e001e7308 */ /* 0x000ea20000002400 */
[----:B------:R-:W-:Y:S02]  /*6310*/  FMUL.FTZ R29, R37, c[0x0][0x2ec] ;  /* 0x0000bb00251d7a20 */ /* 0x000fe40000410000 */
[----:B------:R-:W-:Y:S02]  /*6320*/  FMUL.FTZ R38, R39, c[0x0][0x2ec] ;  /* 0x0000bb0027267a20 */ /* 0x000fe40000410000 */
[----:B------:R-:W-:-:S03]  /*6330*/  FMUL.FTZ R36, R36, c[0x0][0x2ec] ;  /* 0x0000bb0024247a20 */ /* 0x000fc60000410000 */
[----:B------:R-:W4:Y:S01]  /*6340*/  MUFU.TANH R29, R29 ;  /* 0x0000001d001d7308 */ /* 0x000f220000002400 */
[----:B-1----:R-:W-:-:S07]  /*6350*/  FFMA.FTZ R11, R105, -UR4, R28 ;  /* 0x80000004690b7c23 */ /* 0x002fce000801001c */
[----:B------:R-:W1:Y:S01]  /*6360*/  MUFU.TANH R38, R38 ;  /* 0x0000002600267308 */ /* 0x000e620000002400 */
[----:B--2---:R-:W-:Y:S01]  /*6370*/  FFMA.FTZ R10, R123, -UR4, R30 ;  /* 0x800000047b0a7c23 */ /* 0x004fe2000801001e */
[C---:B---3--:R-:W-:Y:S04]  /*6380*/  HMMA.16816.F32.BF16 R48, R24.reuse, R16, R48 ;  /* 0x000000101830723c */ /* 0x048fe80000041830 */
[----:B------:R-:W-:Y:S01]  /*6390*/  FMUL.FTZ R33, R53, c[0x0][0x2ec] ;  /* 0x0000bb0035217a20 */ /* 0x000fe20000410000 */
[----:B------:R-:W-:Y:S01]  /*63a0*/  FSEL R10, R10, -INF , !P3 ;  /* 0xff8000000a0a7808 */ /* 0x000fe20005800000 */
[----:B------:R-:W-:Y:S01]  /*63b0*/  FMUL.FTZ R35, R54, c[0x0][0x2ec] ;  /* 0x0000bb0036237a20 */ /* 0x000fe20000410000 */
[----:B------:R-:W2:Y:S01]  /*63c0*/  MUFU.TANH R12, R12 ;  /* 0x0000000c000c7308 */ /* 0x000ea20000002400 */
[----:B------:R-:W-:Y:S01]  /*63d0*/  FMUL.FTZ R32, R55, c[0x0][0x2ec] ;  /* 0x0000bb0037207a20 */ /* 0x000fe20000410000 */
[----:B------:R-:W-:Y:S01]  /*63e0*/  HMMA.16816.F32.BF16 R64, R24, R18, R64 ;  /* 0x000000121840723c */ /* 0x000fe20000041840 */
[----:B------:R-:W-:-:S02]  /*63f0*/  FFMA.FTZ R16, R120, -UR4, R41 ;  /* 0x8000000478107c23 */ /* 0x000fc40008010029 */
[----:B------:R-:W-:-:S03]  /*6400*/  FMUL.FTZ R17, R52, c[0x0][0x2ec] ;  /* 0x0000bb0034117a20 */ /* 0x000fc60000410000 */
[----:B------:R-:W3:Y:S01]  /*6410*/  MUFU.TANH R8, R8 ;  /* 0x0000000800087308 */ /* 0x000ee20000002400 */
[----:B----4-:R-:W-:Y:S01]  /*6420*/  FFMA.FTZ R29, R108, -UR4, R29 ;  /* 0x800000046c1d7c23 */ /* 0x010fe2000801001d */
[----:B------:R-:W-:Y:S01]  /*6430*/  FSEL R25, R20, -INF , !P0 ;  /* 0xff80000014197808 */ /* 0x000fe20004000000 */
[----:B-1----:R-:W-:Y:S01]  /*6440*/  FFMA.FTZ R38, R127, -UR4, R38 ;  /* 0x800000047f267c23 */ /* 0x002fe20008010026 */
[----:B------:R-:W-:Y:S01]  /*6450*/  FSEL R20, R84, -INF , !P0 ;  /* 0xff80000054147808 */ /* 0x000fe20004000000 */
[----:B------:R-:W-:Y:S01]  /*6460*/  FFMA.FTZ R24, R93, -UR4, R82 ;  /* 0x800000045d187c23 */ /* 0x000fe20008010052 */
[----:B------:R-:W-:Y:S01]  /*6470*/  ISETP.GE.AND P0, PT, R104, UR9, PT ;  /* 0x0000000968007c0c */ /* 0x000fe2000bf06270 */
[----:B------:R-:W-:Y:S01]  /*6480*/  FFMA.FTZ R27, R97, -UR4, R56 ;  /* 0x80000004611b7c23 */ /* 0x000fe20008010038 */
[----:B------:R-:W1:Y:S01]  /*6490*/  MUFU.TANH R36, R36 ;  /* 0x0000002400247308 */ /* 0x000e620000002400 */
[----:B------:R-:W-:Y:S01]  /*64a0*/  FSEL R19, R91, -INF , !P2 ;  /* 0xff8000005b137808 */ /* 0x000fe20005000000 */
[----:B------:R-:W-:Y:S01]  /*64b0*/  FFMA.FTZ R18, R85, -UR4, R42 ;  /* 0x8000000455127c23 */ /* 0x000fe2000801002a */
[----:B------:R-:W-:Y:S01]  /*64c0*/  FSEL R189, R29, -INF , !P0 ;  /* 0xff8000001dbd7808 */ /* 0x000fe20004000000 */
[----:B------:R-:W-:Y:S01]  /*64d0*/  FMUL.FTZ R37, R48, c[0x0][0x2ec] ;  /* 0x0000bb0030257a20 */ /* 0x000fe20000410000 */
[----:B------:R-:W-:Y:S01]  /*64e0*/  FSEL R208, R38, -INF , !P0 ;  /* 0xff80000026d07808 */ /* 0x000fe20004000000 */
[----:B------:R-:W-:Y:S01]  /*64f0*/  FMUL.FTZ R26, R49, c[0x0][0x2ec] ;  /* 0x0000bb00311a7a20 */ /* 0x000fe20000410000 */
[----:B------:R-:W-:Y:S01]  /*6500*/  PLOP3.LUT P0, PT, PT, PT, UP0, 0x80, 0x0 ;  /* 0x000000000000781c */ /* 0x000fe20003f0f008 */
[----:B------:R-:W-:Y:S01]  /*6510*/  FMUL.FTZ R39, R50, c[0x0][0x2ec] ;  /* 0x0000bb0032277a20 */ /* 0x000fe20000410000 */
[----:B------:R-:W4:Y:S01]  /*6520*/  MUFU.TANH R31, R31 ;  /* 0x0000001f001f7308 */ /* 0x000f220000002400 */
[----:B------:R-:W-:Y:S01]  /*6530*/  FMUL.FTZ R41, R51, c[0x0][0x2ec] ;  /* 0x0000bb0033297a20 */ /* 0x000fe20000410000 */
[----:B------:R-:W-:Y:S01]  /*6540*/  FSEL R16, R16, -INF , !P2 ;  /* 0xff80000010107808 */ /* 0x000fe20005000000 */
[----:B------:R-:W-:Y:S01]  /*6550*/  FMUL.FTZ R43, R64, c[0x0][0x2ec] ;  /* 0x0000bb00402b7a20 */ /* 0x000fe20000410000 */
[----:B------:R-:W-:Y:S01]  /*6560*/  FSEL R24, R24, -INF , !P1 ;  /* 0xff80000018187808 */ /* 0x000fe20004800000 */
[----:B------:R-:W-:Y:S01]  /*6570*/  FMUL.FTZ R22, R65, c[0x0][0x2ec] ;  /* 0x0000bb0041167a20 */ /* 0x000fe20000410000 */
[----:B------:R-:W-:Y:S01]  /*6580*/  ISETP.GE.AND P2, PT, R100, UR9, PT ;  /* 0x0000000964007c0c */ /* 0x000fe2000bf46270 */
[----:B------:R-:W-:Y:S01]  /*6590*/  FMUL.FTZ R28, R66, c[0x0][0x2ec] ;  /* 0x0000bb00421c7a20 */ /* 0x000fe20000410000 */
[----:B------:R-:W5:Y:S01]  /*65a0*/  MUFU.TANH R17, R17 ;  /* 0x0000001100117308 */ /* 0x000f620000002400 */
[----:B------:R-:W-:Y:S01]  /*65b0*/  FMUL.FTZ R30, R67, c[0x0][0x2ec] ;  /* 0x0000bb00431e7a20 */ /* 0x000fe20000410000 */
[----:B------:R-:W-:Y:S01]  /*65c0*/  ISETP.GE.AND P1, PT, R102, UR9, PT ;  /* 0x0000000966007c0c */ /* 0x000fe2000bf26270 */
[----:B--2---:R-:W-:Y:S01]  /*65d0*/  FFMA.FTZ R9, R103, -UR4, R12 ;  /* 0x8000000467097c23 */ /* 0x004fe2000801000c */
[----:B------:R-:W-:Y:S01]  /*65e0*/  FSEL R27, R27, -INF , !P6 ;  /* 0xff8000001b1b7808 */ /* 0x000fe20007000000 */
[----:B---3--:R-:W-:Y:S01]  /*65f0*/  FFMA.FTZ R8, R125, -UR4, R8 ;  /* 0x800000047d087c23 */ /* 0x008fe20008010008 */
[----:B------:R-:W-:Y:S01]  /*6600*/  FSEL R18, R18, -INF , !P6 ;  /* 0xff80000012127808 */ /* 0x000fe20007000000 */
[----:B-1----:R-:W-:Y:S01]  /*6610*/  FFMA.FTZ R36, R107, -UR4, R36 ;  /* 0x800000046b247c23 */ /* 0x002fe20008010024 */
[----:B------:R-:W1:Y:S01]  /*6620*/  MUFU.TANH R33, R33 ;  /* 0x0000002100217308 */ /* 0x000e620000002400 */
[----:B----4-:R-:W-:Y:S01]  /*6630*/  FFMA.FTZ R31, R126, -UR4, R31 ;  /* 0x800000047e1f7c23 */ /* 0x010fe2000801001f */
[----:B------:R-:W-:-:S02]  /*6640*/  FSEL R12, R23, -INF , !P4 ;  /* 0xff800000170c7808 */ /* 0x000fc40006000000 */
[----:B------:R-:W-:Y:S02]  /*6650*/  FSEL R9, R9, -INF , !P3 ;  /* 0xff80000009097808 */ /* 0x000fe40005800000 */
[----:B------:R-:W-:Y:S02]  /*6660*/  FSEL R11, R11, -INF , !P2 ;  /* 0xff8000000b0b7808 */ /* 0x000fe40005000000 */
[----:B------:R-:W2:Y:S01]  /*6670*/  MUFU.TANH R35, R35 ;  /* 0x0000002300237308 */ /* 0x000ea20000002400 */
[----:B------:R-:W-:Y:S01]  /*6680*/  FSEL R8, R8, -INF , !P2 ;  /* 0xff80000008087808 */ /* 0x000fe20005000000 */
[----:B-----5:R-:W-:Y:S01]  /*6690*/  FFMA.FTZ R17, R110, -UR4, R17 ;  /* 0x800000046e117c23 */ /* 0x020fe20008010011 */
[----:B------:R-:W-:Y:S02]  /*66a0*/  FSEL R197, R36, -INF , !P1 ;  /* 0xff80000024c57808 */ /* 0x000fe40004800000 */
[----:B------:R-:W-:Y:S02]  /*66b0*/  FSEL R190, R31, -INF , !P1 ;  /* 0xff8000001fbe7808 */ /* 0x000fe40004800000 */
[----:B------:R-:W-:Y:S01]  /*66c0*/  ISETP.GE.AND P6, PT, R106, UR9, PT ;  /* 0x000000096a007c0c */ /* 0x000fe2000bfc6270 */
[----:B------:R-:W3:Y:S01]  /*66d0*/  MUFU.TANH R32, R32 ;  /* 0x0000002000207308 */ /* 0x000ee20000002400 */
[----:B-1----:R-:W-:Y:S01]  /*66e0*/  FFMA.FTZ R33, R112, -UR4, R33 ;  /* 0x8000000470217c23 */ /* 0x002fe20008010021 */
[----:B------:R-:W-:-:S02]  /*66f0*/  ISETP.GE.AND P4, PT, R111, UR9, PT ;  /* 0x000000096f007c0c */ /* 0x000fc4000bf86270 */
[----:B------:R-:W-:Y:S02]  /*6700*/  ISETP.GE.AND P3, PT, R113, UR9, PT ;  /* 0x0000000971007c0c */ /* 0x000fe4000bf66270 */
[----:B------:R-:W-:Y:S02]  /*6710*/  ISETP.GE.AND P2, PT, R115, UR9, PT ;  /* 0x0000000973007c0c */ /* 0x000fe4000bf46270 */
[----:B------:R-:W1:Y:S01]  /*6720*/  MUFU.TANH R37, R37 ;  /* 0x0000002500257308 */ /* 0x000e620000002400 */
[----:B--2---:R-:W-:Y:S01]  /*6730*/  FFMA.FTZ R35, R128, -UR4, R35 ;  /* 0x8000000480237c23 */ /* 0x004fe20008010023 */
[----:B------:R-:W-:Y:S02]  /*6740*/  ISETP.GE.AND P1, PT, R116, UR9, PT ;  /* 0x0000000974007c0c */ /* 0x000fe4000bf26270 */
[----:B------:R-:W-:Y:S02]  /*6750*/  FSEL R193, R17, -INF , !P6 ;  /* 0xff80000011c17808 */ /* 0x000fe40007000000 */
[----:B------:R-:W-:-:S02]  /*6760*/  FSEL R196, R35, -INF , !P6 ;  /* 0xff80000023c47808 */ /* 0x000fc40007000000 */
[----:B------:R-:W2:Y:S01]  /*6770*/  MUFU.TANH R26, R26 ;  /* 0x0000001a001a7308 */ /* 0x000ea20000002400 */
[----:B---3--:R-:W-:Y:S01]  /*6780*/  FFMA.FTZ R32, R129, -UR4, R32 ;  /* 0x8000000481207c23 */ /* 0x008fe20008010020 */
[----:B------:R-:W-:-:S04]  /*6790*/  FSEL R191, R33, -INF , !P5 ;  /* 0xff80000021bf7808 */ /* 0x000fc80006800000 */
        /* <DEDUP_REMOVED lines=18> */
[----:B------:R-:W-:Y:S01]  /*68c0*/  FSEL R199, R119, -INF , !P1 ;  /* 0xff80000077c77808 */ /* 0x000fe20004800000 */
[----:B-1----:R-:W-:-:S05]  /*68d0*/  FFMA.FTZ R28, R81, -UR4, R28 ;  /* 0x80000004511c7c23 */ /* 0x002fca000801001c */
[----:B------:R-:W-:Y:S01]  /*68e0*/  FSEL R198, R28, -INF , !P2 ;  /* 0xff8000001cc67808 */ /* 0x000fe20005000000 */
[----:B--2---:R-:W-:-:S05]  /*68f0*/  FFMA.FTZ R131, R131, -UR4, R30 ;  /* 0x8000000483837c23 */ /* 0x004fca000801001e */
        /* <DEDUP_REMOVED lines=78> */
.L_x_5274:
[----:B------:R-:W-:-:S04]  /*6de0*/  ULEA UR24, -UR24, URZ, 0x6 ;  /* 0x0000003f18187291 */ /* 0x000fc8000f8e313f */
[----:B------:R-:W-:Y:S02]  /*6df0*/  USHF.R.S32.HI UR5, URZ, 0x1f, UR24 ;  /* 0x0000001f3f057899 */ /* 0x000fe40008011418 */
[----:B------:R-:W-:-:S04]  /*6e00*/  MOV R17, UR24 ;  /* 0x0000001800117c02 */ /* 0x000fc80008000f00 */
[----:B------:R-:W-:Y:S02]  /*6e10*/  MOV R22, UR5 ;  /* 0x0000000500167c02 */ /* 0x000fe40008000f00 */
.L_x_5275:
        /* <DEDUP_REMOVED lines=156> */
.L_x_5277:
[----:B------:R-:W-:Y:S05]  /*77e0*/  BSYNC B0 ;  /* 0x0000000000007941 */ /* 0x000fea0003800000 */
.L_x_5276:
[----:B------:R-:W0:Y:S01]  /*77f0*/  LDGDEPBAR ;  /* 0x00000000000079af */ /* 0x000e220000000000 */
[----:B------:R-:W-:-:S04]  /*7800*/  IADD3 R166, P1, R17, R166, RZ ;  /* 0x000000a611a67210 */ /* 0x000fc80007f3e0ff */
[----:B------:R-:W-:Y:S02]  /*7810*/  IADD3.X R167, R22, R167, RZ, P1, !PT ;  /* 0x000000a716a77210 */ /* 0x000fe40000ffe4ff */
.L_x_5273:
        /* <DEDUP_REMOVED lines=36> */
[----:B------:R-:W-:Y:S04]  /*7a60*/  LDSM.16.MT88.4 R148, [R234+0x10000] ;  /* 0x01000000ea94783b */ /* 0x000fe80000004200 */
[----:B------:R-:W-:Y:S04]  /*7a70*/  LDSM.16.MT88.4 R140, [R233+0x10000] ;  /* 0x01000000e98c783b */ /* 0x000fe80000004200 */
[----:B------:R-:W-:Y:S04]  /*7a80*/  LDSM.16.MT88.4 R132, [R232+0x10000] ;  /* 0x01000000e884783b */ /* 0x000fe80000004200 */
[----:B------:R-:W-:Y:S01]  /*7a90*/  LDSM.16.MT88.4 R156, [R236+0x10000] ;  /* 0x01000000ec9c783b */ /* 0x000fe20000004200 */
[----:B---3--:R-:W-:-:S03]  /*7aa0*/  FMNMX.FTZ R17, R6, R17, !PT ;  /* 0x0000001106117209 */ /* 0x008fc60007810000 */
[----:B-1----:R-:W-:Y:S01]  /*7ab0*/  LDSM.16.MT88.4 R40, [R236+0x12000] ;  /* 0x01200000ec28783b */ /* 0x002fe20000004200 */
        /* <DEDUP_REMOVED lines=45> */
[----:B------:R-:W-:Y:S01]  /*7d90*/  FFMA.FTZ R0, R8, c[0x0][0x23c], -R195 ;  /* 0x00008f0008007a23 */ /* 0x000fe200000108c3 */
[----:B------:R-:W1:Y:S01]  /*7da0*/  LDSM.16.MT88.4 R12, [R233+0x10800] ;  /* 0x01080000e90c783b */ /* 0x000e620000004200 */
[--C-:B------:R-:W-:Y:S01]  /*7db0*/  FFMA.FTZ R186, R197, c[0x0][0x23c], -R204.reuse ;  /* 0x00008f00c5ba7a23 */ /* 0x100fe200000108cc */
[----:B------:R-:W3:Y:S01]  /*7dc0*/  MUFU.EX2 R177, R177 ;  /* 0x000000b100b17308 */ /* 0x000ee20000000800 */
        /* <DEDUP_REMOVED lines=128> */
[C---:B----4-:R-:W-:Y:S08]  /*85d0*/  HMMA.16816.F32.BF16 R116, R4.reuse, R12, R116 ;  /* 0x0000000c0474723c */ /* 0x050ff00000041874 */
        /* <DEDUP_REMOVED lines=41> */
[C---:B-1----:R-:W-:Y:S08]  /*8870*/  HMMA.16816.F32.BF16 R160, R4.reuse, R24, R160 ;  /* 0x0000001804a0723c */ /* 0x042ff000000418a0 */
[C---:B---3--:R-:W-:Y:S08]  /*8880*/  HMMA.16816.F32.BF16 R52, R4.reuse, R12, R52 ;  /* 0x0000000c0434723c */ /* 0x048ff00000041834 */
[C---:B------:R-:W-:Y:S01]  /*8890*/  HMMA.16816.F32.BF16 R56, R4.reuse, R14, R56 ;  /* 0x0000000e0438723c */ /* 0x040fe20000041838 */
[----:B------:R-:W1:Y:S07]  /*88a0*/  LDSM.16.MT88.4 R12, [R236+0x17000] ;  /* 0x01700000ec0c783b */ /* 0x000e6e0000004200 */
[C---:B--2---:R-:W-:Y:S08]  /*88b0*/  HMMA.16816.F32.BF16 R76, R4.reuse, R8, R76 ;  /* 0x00000008044c723c */ /* 0x044ff0000004184c */
        /* <DEDUP_REMOVED lines=132> */
.L_x_5282:
        /* <DEDUP_REMOVED lines=78> */
.L_x_5279:
[C---:B------:R-:W-:Y:S01]  /*95e0*/  ISETP.GE.AND P6, PT, R244.reuse, c[0x0][0x220], PT ;  /* 0x00008800f4007a0c */ /* 0x040fe20003fc6270 */
[----:B------:R-:W-:Y:S01]  /*95f0*/  UISETP.GT.AND UP2, UPT, UR27, UR20, UPT ;  /* 0x000000141b00728c */ /* 0x000fe2000bf44270 */
[----:B------:R-:W-:Y:S02]  /*9600*/  IADD3 R2, R244, 0x40, RZ ;  /* 0x00000040f4027810 */ /* 0x000fe40007ffe0ff */
[----:B------:R-:W-:Y:S02]  /*9610*/  IADD3 R9, P1, R165, UR22, RZ ;  /* 0x00000016a5097c10 */ /* 0x000fe4000ff3e0ff */
[----:B------:R-:W-:Y:S02]  /*9620*/  ISETP.GE.AND P5, PT, R2, c[0x0][0x220], PT ;  /* 0x0000880002007a0c */ /* 0x000fe40003fa6270 */
[----:B------:R-:W-:Y:S02]  /*9630*/  IADD3 R2, R244, 0xc0, RZ ;  /* 0x000000c0f4027810 */ /* 0x000fe40007ffe0ff */
[----:B------:R-:W-:Y:S02]  /*9640*/  IADD3.X R166, R3, UR21, RZ, P1, !PT ;  /* 0x0000001503a67c10 */ /* 0x000fe40008ffe4ff */
[----:B------:R-:W-:Y:S01]  /*9650*/  ISETP.GE.AND P3, PT, R2, c[0x0][0x220], PT ;  /* 0x0000880002007a0c */ /* 0x000fe20003f66270 */
[----:B------:R-:W-:Y:S01]  /*9660*/  @P6 STS.128 [R243+0x10000], RZ ;  /* 0x010000fff3006388 */ /* 0x000fe20000000c00 */
[C---:B------:R-:W-:Y:S02]  /*9670*/  LEA R2, P0, R165.reuse, R194, 0x1 ;  /* 0x000000c2a5027211 */ /* 0x040fe400078008ff */
[----:B------:R-:W-:Y:S02]  /*9680*/  IADD3 R164, R244, 0x80, RZ ;  /* 0x00000080f4a47810 */ /* 0x000fe40007ffe0ff */
[----:B------:R-:W-:Y:S02]  /*9690*/  LEA.HI.X R3, R165, R252, R3, 0x1, P0 ;  /* 0x000000fca5037211 */ /* 0x000fe400000f0c03 */
[----:B------:R-:W-:Y:S02]  /*96a0*/  ISETP.GE.AND P4, PT, R164, c[0x0][0x220], PT ;  /* 0x00008800a4007a0c */ /* 0x000fe40003f86270 */
[CC--:B------:R-:W-:Y:S01]  /*96b0*/  @!P6 LEA R26, P1, R9.reuse, R194.reuse, 0x1 ;  /* 0x000000c2091ae211 */ /* 0x0c0fe200078208ff */
[----:B------:R-:W-:Y:S01]  /*96c0*/  @!PT LDS RZ, [RZ] ;  /* 0x00000000fffff984 */ /* 0x000fe20000000800 */
[----:B------:R-:W-:Y:S01]  /*96d0*/  @!PT LDS RZ, [RZ] ;  /* 0x00000000fffff984 */ /* 0x000fe20000000800 */
[----:B------:R-:W-:Y:S01]  /*96e0*/  @!PT LDS RZ, [RZ] ;  /* 0x00000000fffff984 */ /* 0x000fe20000000800 */
[----:B------:R1:W-:Y:S01]  /*96f0*/  @!P6 LDGSTS.E.BYPASS.LTC128B.128 [R243+0x10000], [R2.64] ;  /* 0x1000000002f3efae */ /* 0x0003e2000b901d60 */
[C---:B------:R-:W-:Y:S02]  /*9700*/  @!P5 LEA R18, P0, R9.reuse, R194, 0x1 ;  /* 0x000000c20912d211 */ /* 0x040fe400078008ff */
[CCC-:B------:R-:W-:Y:S02]  /*9710*/  @!P6 LEA.HI.X R27, R9.reuse, R252.reuse, R166.reuse, 0x1, P1 ;  /* 0x000000fc091be211 */ /* 0x1c0fe400008f0ca6 */
[----:B------:R-:W-:Y:S01]  /*9720*/  @P5 STS.128 [R243+0x12000], RZ ;  /* 0x012000fff3005388 */ /* 0x000fe20000000c00 */
[C-C-:B------:R-:W-:Y:S02]  /*9730*/  @!P5 LEA.HI.X R19, R9.reuse, R252, R166.reuse, 0x1, P0 ;  /* 0x000000fc0913d211 */ /* 0x140fe400000f0ca6 */
        /* <DEDUP_REMOVED lines=31> */
[----:B------:R2:W-:Y:S01]  /*9930*/  @!P6 LDGSTS.E.BYPASS.LTC128B.128 [R243+0x10800], [R26.64] ;  /* 0x108000001af3efae */ /* 0x0005e2000b901d60 */
[C---:B------:R-:W-:Y:S02]  /*9940*/  @!P3 LEA.HI.X R31, R164.reuse, R252, R165, 0x1, P0 ;  /* 0x000000fca41fb211 */ /* 0x040fe400000f0ca5 */
[----:B------:R-:W-:Y:S02]  /*9950*/  IADD3 R166, P2, R164, UR22, RZ ;  /* 0x00000016a4a67c10 */ /* 0x000fe4000ff5e0ff */
[----:B------:R-:W-:Y:S02]  /*9960*/  @P5 STS.128 [R243+0x12800], RZ ;  /* 0x012800fff3005388 */ /* 0x000fe40000000c00 */
[CC--:B------:R-:W-:Y:S02]  /*9970*/  @!P6 LEA R210, P0, R166.reuse, R194.reuse, 0x1 ;  /* 0x000000c2a6d2e211 */ /* 0x0c0fe400078008ff */
[----:B------:R-:W-:Y:S01]  /*9980*/  IADD3.X R165, R165, UR21, RZ, P2, !PT ;  /* 0x00000015a5a57c10 */ /* 0x000fe200097fe4ff */
[----:B------:R-:W-:Y:S01]  /*9990*/  @!PT LDS RZ, [RZ] ;  /* 0x00000000fffff984 */ /* 0x000fe20000000800 */
[----:B------:R-:W-:Y:S01]  /*99a0*/  @!PT LDS RZ, [RZ] ;  /* 0x00000000fffff984 */ /* 0x000fe20000000800 */
[----:B------:R-:W-:Y:S01]  /*99b0*/  @!PT LDS RZ, [RZ] ;  /* 0x00000000fffff984 */ /* 0x000fe20000000800 */
[----:B------:R3:W-:Y:S01]  /*99c0*/  @!P5 LDGSTS.E.BYPASS.LTC128B.128 [R243+0x12800], [R18.64+0x80] ;  /* 0x1280008012f3dfae */ /* 0x0007e2000b901d60 */
[C---:B------:R-:W-:Y:S02]  /*99d0*/  @!P5 LEA R206, P2, R166.reuse, R194, 0x1 ;  /* 0x000000c2a6ced211 */ /* 0x040fe400078408ff */
[CCC-:B------:R-:W-:Y:S02]  /*99e0*/  @!P6 LEA.HI.X R211, R166.reuse, R252.reuse, R165.reuse, 0x1, P0 ;  /* 0x000000fca6d3e211 */ /* 0x1c0fe400000f0ca5 */
[----:B------:R-:W-:Y:S01]  /*99f0*/  @P4 STS.128 [R243+0x14800], RZ ;  /* 0x014800fff3004388 */ /* 0x000fe20000000c00 */
[C-C-:B------:R-:W-:Y:S02]  /*9a00*/  @!P5 LEA.HI.X R207, R166.reuse, R252, R165.reuse, 0x1, P2 ;  /* 0x000000fca6cfd211 */ /* 0x140fe400010f0ca5 */
        /* <DEDUP_REMOVED lines=289> */
[----:B------:R5:W2:Y:S02]  /*ac20*/  MUFU.TANH R11, R165 ;  /* 0x000000a5000b7308 */ /* 0x000aa40000002400 */
[----:B------:R-:W-:Y:S02]  /*ac30*/  FMUL.FTZ R29, R29, c[0x0][0x2ec] ;  /* 0x0000bb001d1d7a20 */ /* 0x000fe40000410000 */
[----:B-1----:R-:W-:Y:S02]  /*ac40*/  FMUL.FTZ R166, R19, c[0x0][0x2ec] ;  /* 0x0000bb0013a67a20 */ /* 0x002fe40000410000 */
[----:B------:R-:W-:Y:S02]  /*ac50*/  FMUL.FTZ R30, R30, c[0x0][0x2ec] ;  /* 0x0000bb001e1e7a20 */ /* 0x000fe40000410000 */
[----:B------:R-:W-:Y:S02]  /*ac60*/  FMUL.FTZ R31, R31, c[0x0][0x2ec] ;  /* 0x0000bb001f1f7a20 */ /* 0x000fe40000410000 */
[----:B------:R-:W1:Y:S01]  /*ac70*/  MUFU.TANH R200, R199 ;  /* 0x000000c700c87308 */ /* 0x000e620000002400 */
[----:B------:R-:W-:Y:S02]  /*ac80*/  FMUL.FTZ R33, R33, c[0x0][0x2ec] ;  /* 0x0000bb0021217a20 */ /* 0x000fe40000410000 */
[----:B----4-:R-:W-:Y:S02]  /*ac90*/  FMUL.FTZ R252, R18, c[0x0][0x2ec] ;  /* 0x0000bb0012fc7a20 */ /* 0x010fe40000410000 */
[----:B------:R-:W-:Y:S05]  /*aca0*/  FMUL.FTZ R18, R24, c[0x0][0x2ec] ;  /* 0x0000bb0018127a20 */ /* 0x000fea0000410000 */
[----:B------:R4:W1:Y:S01]  /*acb0*/  MUFU.TANH R17, R252 ;  /* 0x000000fc00117308 */ /* 0x0008620000002400 */
[----:B-----5:R-:W-:Y:S09]  /*acc0*/  FMUL.FTZ R165, R20, c[0x0][0x2ec] ;  /* 0x0000bb0014a57a20 */ /* 0x020ff20000410000 */
[----:B------:R5:W1:Y:S10]  /*acd0*/  MUFU.TANH R15, R166 ;  /* 0x000000a6000f7308 */ /* 0x000a740000002400 */
        /* <DEDUP_REMOVED lines=10> */
[----:B-1----:R-:W-:Y:S09]  /*ad80*/  FMUL.FTZ R166, R34, c[0x0][0x2ec] ;  /* 0x0000bb0022a67a20 */ /* 0x002ff20000410000 */
[----:B------:R-:W1:Y:S01]  /*ad90*/  MUFU.TANH R164, R164 ;  /* 0x000000a400a47308 */ /* 0x000e620000002400 */
[----:B----4-:R-:W-:Y:S09]  /*ada0*/  FMUL.FTZ R165, R35, c[0x0][0x2ec] ;  /* 0x0000bb0023a57a20 */ /* 0x010ff20000410000 */
[----:B------:R-:W4:Y:S01]  /*adb0*/  MUFU.TANH R203, R203 ;  /* 0x000000cb00cb7308 */ /* 0x000f220000002400 */
[----:B-----5:R-:W-:Y:S09]  /*adc0*/  IMAD.MOV.U32 R252, RZ, RZ, R3 ;  /* 0x000000fffffc7224 */ /* 0x020ff200078e0003 */
[----:B------:R-:W1:Y:S10]  /*add0*/  MUFU.TANH R9, R9 ;  /* 0x0000000900097308 */ /* 0x000e740000002400 */
[----:B------:R-:W1:Y:S10]  /*ade0*/  MUFU.TANH R207, R207 ;  /* 0x000000cf00cf7308 */ /* 0x000e740000002400 */
        /* <DEDUP_REMOVED lines=12> */
[----:B------:R-:W1:Y:S01]  /*aeb0*/  MUFU.TANH R165, R165 ;  /* 0x000000a500a57308 */ /* 0x000e620000002400 */
[----:B------:R-:W-:-:S05]  /*aec0*/  @!P0 BRA `(.L_x_5280) ;  /* 0x00000c1000008947 */ /* 0x000fca0003800000 */
[----:B--234-:R-:W-:Y:S01]  /*aed0*/  ULDC.64 UR10, c[0x0][0x198] ;  /* 0x00006600000a7ab9 */ /* 0x01cfe20000000a00 */
        /* <DEDUP_REMOVED lines=16> */
[----:B--2---:R-:W-:Y:S04]  /*afe0*/  UIMAD.WIDE.U32 UR38, UR15, UR35, URZ ;  /* 0x000000230f2672a5 */ /* 0x004fe8000f8e003f */
[----:B------:R-:W-:Y:S02]  /*aff0*/  UIADD3 UR34, -UR39, URZ, URZ ;  /* 0x0000003f27227290 */ /* 0x000fe4000fffe13f */
[----:B---3--:R-:W-:Y:S02]  /*b000*/  UIMAD.WIDE.U32 UR40, UR15, UR28, URZ ;  /* 0x0000001c0f2872a5 */ /* 0x008fe4000f8e003f */
        /* <DEDUP_REMOVED lines=27> */
[----:B-1----:R-:W-:Y:S04]  /*b1c0*/  LEA R18, P1, R4, UR30, 0x2 ;  /* 0x0000001e04127c11 */ /* 0x002fe8000f8210ff */
[----:B------:R-:W-:Y:S01]  /*b1d0*/  LEA.HI.X.SX32 R19, R3, UR31, 0x2, P1 ;  /* 0x0000001f03137c11 */ /* 0x000fe200088f16ff */
[----:B------:R-:W1:Y:S08]  /*b1e0*/  R2UR UR34, R18 ;  /* 0x00000000122273c2 */ /* 0x000e7000000e0000 */
[----:B------:R-:W3:Y:S08]  /*b1f0*/  R2UR UR11, R7 ;  /* 0x00000000070b73c2 */ /* 0x000ef000000e0000 */
[----:B------:R-:W4:Y:S01]  /*b200*/  R2UR UR35, R19 ;  /* 0x00000000132373c2 */ /* 0x000f2200000e0000 */
[----:B--2---:R-:W-:Y:S02]  /*b210*/  MOV R20, UR10 ;  /* 0x0000000a00147c02 */ /* 0x004fe40008000f00 */
[----:B-1----:R-:W-:Y:S01]  /*b220*/  MOV R4, UR34 ;  /* 0x0000002200047c02 */ /* 0x002fe20008000f00 */
        /* <DEDUP_REMOVED lines=22> */
.L_x_5281:
        /* <DEDUP_REMOVED lines=13> */
[CCC-:B-1----:R-:W-:Y:S01]  /*b460*/  @!P5 LEA.HI.X R21, R5.reuse, R249.reuse, R4.reuse, 0x1, P0 ;  /* 0x000000f90515d211 */ /* 0x1c2fe200000f0c04 */
        /* <DEDUP_REMOVED lines=103> */
.L_x_5280:
[----:B-1234-:R-:W-:Y:S01]  /*bae0*/  MOV R22, UR27 ;  /* 0x0000001b00167c02 */ /* 0x01efe20008000f00 */
[----:B------:R-:W-:Y:S01]  /*baf0*/  LDSM.16.MT88.4 R28, [R233+0x10000] ;  /* 0x01000000e91c783b */ /* 0x000fe20000004200 */
[----:B------:R-:W-:Y:S02]  /*bb00*/  UISETP.GT.AND UP2, UPT, UR27, UR20, UPT ;  /* 0x000000141b00728c */ /* 0x000fe4000bf44270 */
[----:B------:R-:W-:Y:S01]  /*bb10*/  UIADD3 UR27, UR27, -0x1, URZ ;  /* 0xffffffff1b1b7890 */ /* 0x000fe2000fffe03f */
[----:B------:R-:W-:Y:S01]  /*bb20*/  IMAD R22, R22, -0x40, R247 ;  /* 0xffffffc016167824 */ /* 0x000fe200078e02f7 */
[----:B------:R-:W-:Y:S02]  /*bb30*/  UMOV UR10, UR24 ;  /* 0x00000018000a7c82 */ /* 0x000fe40008000000 */
[----:B------:R-:W-:Y:S02]  /*bb40*/  UMOV UR11, UR23 ;  /* 0x00000017000b7c82 */ /* 0x000fe40008000000 */
[C---:B------:R-:W-:Y:S02]  /*bb50*/  IADD3 R20, R22.reuse, 0x8, RZ ;  /* 0x0000000816147810 */ /* 0x040fe40007ffe0ff */
[----:B------:R-:W-:Y:S02]  /*bb60*/  IADD3 R18, R22, 0x7, RZ ;  /* 0x0000000716127810 */ /* 0x000fe40007ffe0ff */
[----:B------:R-:W-:Y:S02]  /*bb70*/  ISETP.GE.AND P1, PT, R20, RZ, PT ;  /* 0x000000ff1400720c */ /* 0x000fe40003f26270 */
[C---:B------:R-:W-:Y:S02]  /*bb80*/  IADD3 R16, R22.reuse, -0x1, RZ ;  /* 0xffffffff16107810 */ /* 0x040fe40007ffe0ff */
[----:B------:R-:W-:Y:S02]  /*bb90*/  IADD3 R172, R22, -0x9, RZ ;  /* 0xfffffff716ac7810 */ /* 0x000fe40007ffe0ff */
[----:B------:R-:W-:Y:S02]  /*bba0*/  ISETP.GE.AND P0, PT, R16, RZ, PT ;  /* 0x000000ff1000720c */ /* 0x000fe40003f06270 */
[C---:B------:R-:W-:Y:S02]  /*bbb0*/  IADD3 R174, R22.reuse, -0x8, RZ ;  /* 0xfffffff816ae7810 */ /* 0x040fe40007ffe0ff */
[C---:B------:R-:W-:Y:S02]  /*bbc0*/  IADD3 R168, R22.reuse, -0x11, RZ ;  /* 0xffffffef16a87810 */ /* 0x040fe40007ffe0ff */
[C---:B------:R-:W-:Y:S02]  /*bbd0*/  IADD3 R170, R22.reuse, -0x10, RZ ;  /* 0xfffffff016aa7810 */ /* 0x040fe40007ffe0ff */
[----:B------:R-:W-:Y:S02]  /*bbe0*/  @!P1 IADD3 R20, -R22, -0x8, RZ ;  /* 0xfffffff816149810 */ /* 0x000fe40007ffe1ff */
[----:B------:R-:W-:Y:S02]  /*bbf0*/  ISETP.GE.AND P1, PT, R18, RZ, PT ;  /* 0x000000ff1200720c */ /* 0x000fe40003f26270 */
[C---:B------:R-:W-:Y:S02]  /*bc00*/  IADD3 R21, R22.reuse, -0x19, RZ ;  /* 0xffffffe716157810 */ /* 0x040fe40007ffe0ff */
[----:B------:R-:W-:Y:S01]  /*bc10*/  @!P0 IADD3 R16, -R22, 0x1, RZ ;  /* 0x0000000116108810 */ /* 0x000fe20007ffe1ff */
[----:B------:R-:W-:Y:S01]  /*bc20*/  I2F R20, R20 ;  /* 0x0000001400147306 */ /* 0x000fe20000201400 */
[----:B------:R-:W-:Y:S02]  /*bc30*/  ISETP.GE.AND P0, PT, R174, RZ, PT ;  /* 0x000000ffae00720c */ /* 0x000fe40003f06270 */
[C---:B------:R-:W-:Y:S02]  /*bc40*/  IADD3 R23, R22.reuse, -0x18, RZ ;  /* 0xffffffe816177810 */ /* 0x040fe40007ffe0ff */
[----:B------:R-:W-:Y:S02]  /*bc50*/  IABS R25, R22 ;  /* 0x0000001600197213 */ /* 0x000fe40000000000 */
[C---:B------:R-:W-:Y:S02]  /*bc60*/  IADD3 R19, R22.reuse, -0x21, RZ ;  /* 0xffffffdf16137810 */ /* 0x040fe40007ffe0ff */
[----:B------:R-:W-:Y:S01]  /*bc70*/  @!P1 IADD3 R18, -R22, -0x7, RZ ;  /* 0xfffffff916129810 */ /* 0x000fe20007ffe1ff */
[----:B------:R-:W-:Y:S01]  /*bc80*/  I2F R16, R16 ;  /* 0x0000001000107306 */ /* 0x000fe20000201400 */
[----:B------:R-:W-:Y:S02]  /*bc90*/  ISETP.GE.AND P1, PT, R172, RZ, PT ;  /* 0x000000ffac00720c */ /* 0x000fe40003f26270 */
[C---:B------:R-:W-:Y:S02]  /*bca0*/  IADD3 R4, R22.reuse, -0x20, RZ ;  /* 0xffffffe016047810 */ /* 0x040fe40007ffe0ff */
[----:B------:R-:W-:Y:S02]  /*bcb0*/  @!P0 IADD3 R174, -R22, 0x8, RZ ;  /* 0x0000000816ae8810 */ /* 0x000fe40007ffe1ff */
[----:B------:R-:W-:Y:S02]  /*bcc0*/  ISETP.GE.AND P0, PT, R170, RZ, PT ;  /* 0x000000ffaa00720c */ /* 0x000fe40003f06270 */
[C---:B------:R-:W-:Y:S01]  /*bcd0*/  IADD3 R12, R22.reuse, -0x38, RZ ;  /* 0xffffffc8160c7810 */ /* 0x040fe20007ffe0ff */
[----:B------:R-:W-:Y:S01]  /*bce0*/  I2F R25, R25 ;  /* 0x0000001900197306 */ /* 0x000fe20000201400 */
[C---:B------:R-:W-:Y:S02]  /*bcf0*/  IADD3 R7, R22.reuse, -0x28, RZ ;  /* 0xffffffd816077810 */ /* 0x040fe40007ffe0ff */
[C---:B------:R-:W-:Y:S02]  /*bd00*/  IADD3 R5, R22.reuse, -0x29, RZ ;  /* 0xffffffd716057810 */ /* 0x040fe40007ffe0ff */
[----:B------:R-:W-:Y:S02]  /*bd10*/  @!P1 IADD3 R172, -R22, 0x9, RZ ;  /* 0x0000000916ac9810 */ /* 0x000fe40007ffe1ff */
[----:B------:R-:W-:Y:S02]  /*bd20*/  ISETP.GE.AND P1, PT, R168, RZ, PT ;  /* 0x000000ffa800720c */ /* 0x000fe40003f26270 */
[C---:B------:R-:W-:Y:S01]  /*bd30*/  IADD3 R3, R22.reuse, -0x30, RZ ;  /* 0xffffffd016037810 */ /* 0x040fe20007ffe0ff */
[----:B------:R-:W-:Y:S01]  /*bd40*/  I2F R18, R18 ;  /* 0x0000001200127306 */ /* 0x000fe20000201400 */
[C---:B------:R-:W-:Y:S02]  /*bd50*/  @!P0 IADD3 R170, -R22.reuse, 0x10, RZ ;  /* 0x0000001016aa8810 */ /* 0x040fe40007ffe1ff */
[----:B------:R-:W-:Y:S02]  /*bd60*/  ISETP.GE.AND P0, PT, R23, RZ, PT ;  /* 0x000000ff1700720c */ /* 0x000fe40003f06270 */
[----:B------:R-:W-:Y:S02]  /*bd70*/  ISETP.GE.AND P4, PT, R5, RZ, PT ;  /* 0x000000ff0500720c */ /* 0x000fe40003f86270 */
[C---:B------:R-:W-:Y:S02]  /*bd80*/  IADD3 R2, R22.reuse, -0x31, RZ ;  /* 0xffffffcf16027810 */ /* 0x040fe40007ffe0ff */
[----:B------:R-:W-:Y:S01]  /*bd90*/  ISETP.GE.AND P3, PT, R3, RZ, PT ;  /* 0x000000ff0300720c */ /* 0x000fe20003f66270 */
[----:B------:R-:W-:Y:S01]  /*bda0*/  I2F R174, R174 ;  /* 0x000000ae00ae7306 */ /* 0x000fe20000201400 */
[----:B------:R-:W-:Y:S02]  /*bdb0*/  @!P1 IADD3 R168, -R22, 0x11, RZ ;  /* 0x0000001116a89810 */ /* 0x000fe40007ffe1ff */
[----:B------:R-:W-:Y:S02]  /*bdc0*/  ISETP.GE.AND P1, PT, R21, RZ, PT ;  /* 0x000000ff1500720c */ /* 0x000fe40003f26270 */
[----:B------:R-:W-:Y:S02]  /*bdd0*/  ISETP.GE.AND P2, PT, R2, RZ, PT ;  /* 0x000000ff0200720c */ /* 0x000fe40003f46270 */
[----:B------:R-:W-:Y:S02]  /*bde0*/  @!P0 IADD3 R23, -R22, 0x18, RZ ;  /* 0x0000001816178810 */ /* 0x000fe40007ffe1ff */
[----:B------:R-:W-:Y:S01]  /*bdf0*/  ISETP.GE.AND P0, PT, R4, RZ, PT ;  /* 0x000000ff0400720c */ /* 0x000fe20003f06270 */
[----:B------:R-:W-:Y:S01]  /*be00*/  I2F R168, R168 ;  /* 0x000000a800a87306 */ /* 0x000fe20000201400 */
[C---:B------:R-:W-:Y:S02]  /*be10*/  IADD3 R6, R22.reuse, -0x39, RZ ;  /* 0xffffffc716067810 */ /* 0x040fe40007ffe0ff */
[C---:B------:R-:W-:Y:S02]  /*be20*/  @!P4 IADD3 R5, -R22.reuse, 0x29, RZ ;  /* 0x000000291605c810 */ /* 0x040fe40007ffe1ff */
[C---:B------:R-:W-:Y:S02]  /*be30*/  @!P3 IADD3 R3, -R22.reuse, 0x30, RZ ;  /* 0x000000301603b810 */ /* 0x040fe40007ffe1ff */
[C---:B------:R-:W-:Y:S02]  /*be40*/  @!P1 IADD3 R21, -R22.reuse, 0x19, RZ ;  /* 0x0000001916159810 */ /* 0x040fe40007ffe1ff */
[----:B------:R-:W-:Y:S01]  /*be50*/  ISETP.GE.AND P1, PT, R19, RZ, PT ;  /* 0x000000ff1300720c */ /* 0x000fe20003f26270 */
[----:B------:R-:W-:Y:S01]  /*be60*/  I2F R172, R172 ;  /* 0x000000ac00ac7306 */ /* 0x000fe20000201400 */
[C---:B------:R-:W-:Y:S02]  /*be70*/  @!P2 IADD3 R2, -R22.reuse, 0x31, RZ ;  /* 0x000000311602a810 */ /* 0x040fe40007ffe1ff */
[C---:B------:R-:W-:Y:S02]  /*be80*/  @!P0 IADD3 R4, -R22.reuse, 0x20, RZ ;  /* 0x0000002016048810 */ /* 0x040fe40007ffe1ff */
[----:B------:R-:W-:Y:S05]  /*be90*/  ISETP.GE.AND P0, PT, R7, RZ, PT ;  /* 0x000000ff0700720c */ /* 0x000fea0003f06270 */
[----:B------:R-:W-:Y:S02]  /*bea0*/  I2F R170, R170 ;  /* 0x000000aa00aa7306 */ /* 0x000fe40000201400 */
[----:B------:R-:W-:Y:S02]  /*beb0*/  @!P1 IADD3 R19, -R22, 0x21, RZ ;  /* 0x0000002116139810 */ /* 0x000fe40007ffe1ff */
[----:B------:R-:W-:Y:S04]  /*bec0*/  ISETP.GE.AND P1, PT, R12, RZ, PT ;  /* 0x000000ff0c00720c */ /* 0x000fe80003f26270 */
[----:B------:R-:W-:Y:S02]  /*bed0*/  @!P0 IADD3 R7, -R22, 0x28, RZ ;  /* 0x0000002816078810 */ /* 0x000fe40007ffe1ff */
[----:B------:R-:W-:Y:S01]  /*bee0*/  I2F R23, R23 ;  /* 0x0000001700177306 */ /* 0x000fe20000201400 */
[----:B------:R-:W-:Y:S06]  /*bef0*/  ISETP.GE.AND P0, PT, R6, RZ, PT ;  /* 0x000000ff0600720c */ /* 0x000fec0003f06270 */
[C---:B------:R-:W-:Y:S03]  /*bf00*/  @!P1 IADD3 R12, -R22.reuse, 0x38, RZ ;  /* 0x00000038160c9810 */ /* 0x040fe60007ffe1ff */
[----:B------:R-:W-:Y:S04]  /*bf10*/  I2F R21, R21 ;  /* 0x0000001500157306 */ /* 0x000fe80000201400 */
[----:B------:R-:W-:Y:S06]  /*bf20*/  @!P0 IADD3 R6, -R22, 0x39, RZ ;  /* 0x0000003916068810 */ /* 0x000fec0007ffe1ff */
        /* <DEDUP_REMOVED lines=16> */
[----:B------:R1:W2:Y:S01]  /*c030*/  I2F R13, R12 ;  /* 0x0000000c000d7306 */ /* 0x0002a20000201400 */
        /* <DEDUP_REMOVED lines=26> */
[----:B-1----:R-:W-:Y:S01]  /*c1e0*/  FMNMX.FTZ R12, R196, R27, !PT ;  /* 0x0000001bc40c7209 */ /* 0x002fe20007810000 */
        /* <DEDUP_REMOVED lines=16> */
[----:B--2---:R-:W-:Y:S01]  /*c2f0*/  FFMA.FTZ R186, R13, -UR4, R186 ;  /* 0x800000040dba7c23 */ /* 0x004fe200080100ba */
        /* <DEDUP_REMOVED lines=9> */
[----:B------:R-:W-:Y:S02]  /*c390*/  FMNMX.FTZ R2, R166, R3, !PT ;  /* 0x00000003a6027209 */ /* 0x000fe40007810000 */
[----:B------:R-:W-:Y:S02]  /*c3a0*/  FMNMX.FTZ R5, R179, R4, !PT ;  /* 0x00000004b3057209 */ /* 0x000fe40007810000 */
[----:B------:R-:W-:Y:S03]  /*c3b0*/  FMNMX.FTZ R7, R165, R2, !PT ;  /* 0x00000002a5077209 */ /* 0x000fe60007810000 */
[----:B------:R-:W1:Y:S08]  /*c3c0*/  SHFL.BFLY PT, R6, R5, 0x2, 0x1f ;  /* 0x0c401f0005067f89 */ /* 0x000e7000000e0000 */
[----:B------:R-:W2:Y:S01]  /*c3d0*/  SHFL.BFLY PT, R2, R7, 0x2, 0x1f ;  /* 0x0c401f0007027f89 */ /* 0x000ea200000e0000 */
[----:B-1----:R-:W-:Y:S07]  /*c3e0*/  FMNMX.FTZ R13, R5, R6, !PT ;  /* 0x00000006050d7209 */ /* 0x002fee0007810000 */
[----:B------:R-:W1:Y:S01]  /*c3f0*/  SHFL.BFLY PT, R164, R13, 0x1, 0x1f ;  /* 0x0c201f000da47f89 */ /* 0x000e6200000e0000 */
[----:B--2---:R-:W-:Y:S07]  /*c400*/  FMNMX.FTZ R4, R7, R2, !PT ;  /* 0x0000000207047209 */ /* 0x004fee0007810000 */
[----:B------:R-:W2:Y:S01]  /*c410*/  SHFL.BFLY PT, R3, R4, 0x1, 0x1f ;  /* 0x0c201f0004037f89 */ /* 0x000ea200000e0000 */
[----:B-1----:R-:W-:Y:S07]  /*c420*/  FMNMX.FTZ R164, R13, R164, !PT ;  /* 0x000000a40da47209 */ /* 0x002fee0007810000 */
[----:B------:R-:W1:Y:S01]  /*c430*/  LDSM.16.MT88.4 R12, [R236+0x10000] ;  /* 0x01000000ec0c783b */ /* 0x000e620000004200 */
[C---:B------:R-:W-:Y:S01]  /*c440*/  FSETP.NEU.FTZ.AND P0, PT, R164.reuse, -INF , PT ;  /* 0xff800000a400780b */ /* 0x040fe20003f1d000 */
[C---:B------:R-:W-:Y:S02]  /*c450*/  FMUL.FTZ R189, R164.reuse, c[0x0][0x23c] ;  /* 0x00008f00a4bd7a20 */ /* 0x040fe40000410000 */
[----:B------:R-:W-:Y:S01]  /*c460*/  FADD.FTZ R2, -R164, R167 ;  /* 0x000000a7a4027221 */ /* 0x000fe20000010100 */
[----:B--2---:R-:W-:Y:S02]  /*c470*/  FMNMX.FTZ R3, R4, R3, !PT ;  /* 0x0000000304037209 */ /* 0x004fe40007810000 */
[----:B------:R-:W-:Y:S01]  /*c480*/  FSEL R189, R189, RZ, P0 ;  /* 0x000000ffbdbd7208 */ /* 0x000fe20000000000 */
[----:B------:R-:W-:Y:S01]  /*c490*/  FMUL.FTZ R6, R2, c[0x0][0x23c] ;  /* 0x00008f0002067a20 */ /* 0x000fe20000410000 */
[C---:B------:R-:W-:Y:S01]  /*c4a0*/  FSETP.NEU.FTZ.AND P0, PT, R3.reuse, -INF , PT ;  /* 0xff8000000300780b */ /* 0x040fe20003f1d000 */
[C---:B------:R-:W-:Y:S02]  /*c4b0*/  FMUL.FTZ R177, R3.reuse, c[0x0][0x23c] ;  /* 0x00008f0003b17a20 */ /* 0x040fe40000410000 */
[----:B------:R-:W-:Y:S01]  /*c4c0*/  FADD.FTZ R5, -R3, R0 ;  /* 0x0000000003057221 */ /* 0x000fe20000010100 */
[----:B------:R-:W2:Y:S01]  /*c4d0*/  MUFU.EX2 R2, R6 ;  /* 0x0000000600027308 */ /* 0x000ea20000000800 */
[--C-:B------:R-:W-:Y:S01]  /*c4e0*/  FFMA.FTZ R187, R8, c[0x0][0x23c], -R189.reuse ;  /* 0x00008f0008bb7a23 */ /* 0x100fe200000108bd */
[----:B------:R-:W-:Y:S01]  /*c4f0*/  FSEL R177, R177, RZ, P0 ;  /* 0x000000ffb1b17208 */ /* 0x000fe20000000000 */
[--C-:B------:R-:W-:Y:S01]  /*c500*/  FFMA.FTZ R185, R197, c[0x0][0x23c], -R189.reuse ;  /* 0x00008f00c5b97a23 */ /* 0x100fe200000108bd */
[----:B------:R-:W-:Y:S01]  /*c510*/  PLOP3.LUT P0, PT, PT, PT, UP2, 0x80, 0x0 ;  /* 0x000000000000781c */ /* 0x000fe20003f0f028 */
[--C-:B------:R-:W-:Y:S02]  /*c520*/  FFMA.FTZ R183, R205, c[0x0][0x23c], -R189.reuse ;  /* 0x00008f00cdb77a23 */ /* 0x100fe400000108bd */
[----:B------:R-:W-:Y:S02]  /*c530*/  FFMA.FTZ R182, R9, c[0x0][0x23c], -R189 ;  /* 0x00008f0009b67a23 */ /* 0x000fe400000108bd */
[--C-:B------:R-:W-:Y:S01]  /*c540*/  FFMA.FTZ R184, R201, c[0x0][0x23c], -R177.reuse ;  /* 0x00008f00c9b87a23 */ /* 0x100fe200000108b1 */
[----:B------:R-:W-:Y:S01]  /*c550*/  MUFU.EX2 R187, R187 ;  /* 0x000000bb00bb7308 */ /* 0x000fe20000000800 */
[--C-:B------:R-:W-:Y:S02]  /*c560*/  FFMA.FTZ R181, R203, c[0x0][0x23c], -R177.reuse ;  /* 0x00008f00cbb57a23 */ /* 0x100fe400000108b1 */
[--C-:B------:R-:W-:Y:S02]  /*c570*/  FFMA.FTZ R180, R10, c[0x0][0x23c], -R177.reuse ;  /* 0x00008f000ab47a23 */ /* 0x100fe400000108b1 */
[--C-:B------:R-:W-:Y:S02]  /*c580*/  FFMA.FTZ R167, R11, c[0x0][0x23c], -R177.reuse ;  /* 0x00008f000ba77a23 */ /* 0x100fe400000108b1 */
[----:B------:R-:W-:Y:S02]  /*c590*/  FMUL.FTZ R0, R5, c[0x0][0x23c] ;  /* 0x00008f0005007a20 */ /* 0x000fe40000410000 */
[--C-:B------:R-:W-:Y:S01]  /*c5a0*/  FFMA.FTZ R195, R172, c[0x0][0x23c], -R177.reuse ;  /* 0x00008f00acc37a23 */ /* 0x100fe200000108b1 */
[----:B------:R-:W3:Y:S01]  /*c5b0*/  MUFU.EX2 R185, R185 ;  /* 0x000000b900b97308 */ /* 0x000ee20000000800 */
[--C-:B------:R-:W-:Y:S02]  /*c5c0*/  FFMA.FTZ R197, R170, c[0x0][0x23c], -R177.reuse ;  /* 0x00008f00aac57a23 */ /* 0x100fe400000108b1 */
[----:B------:R-:W-:Y:S02]  /*c5d0*/  FFMA.FTZ R209, R176, c[0x0][0x23c], -R177 ;  /* 0x00008f00b0d17a23 */ /* 0x000fe400000108b1 */
        /* <DEDUP_REMOVED lines=12> */
[----:B---3--:R-:W-:Y:S01]  /*c6a0*/  F2FP.BF16.PACK_AB R160, R185, R187 ;  /* 0x000000bbb9a0723e */ /* 0x008fe200000010ff */
        /* <DEDUP_REMOVED lines=16> */
[----:B------:R-:W2:Y:S01]  /*c7b0*/  MUFU.EX2 R181, R181 ;  /* 0x000000b500b57308 */ /* 0x000ea20000000800 */
[C---:B------:R-:W-:Y:S01]  /*c7c0*/  FMUL.FTZ R34, R0.reuse, R134 ;  /* 0x0000008600227220 */ /* 0x040fe20000410000 */
[----:B------:R-:W-:Y:S01]  /*c7d0*/  LDSM.16.MT88.4 R140, [R232+0x12000] ;  /* 0x01200000e88c783b */ /* 0x000fe20000004200 */
[----:B------:R-:W-:Y:S01]  /*c7e0*/  FMUL.FTZ R35, R0, R135 ;  /* 0x0000008700237220 */ /* 0x000fe20000410000 */
[----:B---3--:R-:W-:Y:S01]  /*c7f0*/  F2FP.BF16.PACK_AB R162, R182, R183 ;  /* 0x000000b7b6a2723e */ /* 0x008fe200000010ff */
[C---:B------:R-:W-:Y:S02]  /*c800*/  FMUL.FTZ R38, R0.reuse, R38 ;  /* 0x0000002600267220 */ /* 0x040fe40000410000 */
[C---:B------:R-:W-:Y:S02]  /*c810*/  FMUL.FTZ R39, R0.reuse, R39 ;  /* 0x0000002700277220 */ /* 0x040fe40000410000 */
[C---:B------:R-:W-:Y:S01]  /*c820*/  FMUL.FTZ R42, R0.reuse, R42 ;  /* 0x0000002a002a7220 */ /* 0x040fe20000410000 */
[----:B------:R-:W-:Y:S01]  /*c830*/  MUFU.EX2 R180, R180 ;  /* 0x000000b400b47308 */ /* 0x000fe20000000800 */
[----:B------:R-:W-:Y:S01]  /*c840*/  LDSM.16.MT88.4 R132, [R233+0x12000] ;  /* 0x01200000e984783b */ /* 0x000fe20000004200 */
[----:B------:R-:W-:Y:S02]  /*c850*/  FMUL.FTZ R43, R0, R43 ;  /* 0x0000002b002b7220 */ /* 0x000fe40000410000 */
[----:B------:R-:W-:Y:S02]  /*c860*/  FMUL.FTZ R45, R2, R45 ;  /* 0x0000002d022d7220 */ /* 0x000fe40000410000 */
[C---:B------:R-:W-:Y:S02]  /*c870*/  FMUL.FTZ R46, R0.reuse, R46 ;  /* 0x0000002e002e7220 */ /* 0x040fe40000410000 */
[----:B------:R-:W-:Y:S01]  /*c880*/  FMUL.FTZ R47, R0, R47 ;  /* 0x0000002f002f7220 */ /* 0x000fe20000410000 */
[----:B------:R-:W-:Y:S01]  /*c890*/  LDSM.16.MT88.4 R148, [R232+0x10800] ;  /* 0x01080000e894783b */ /* 0x000fe20000004200 */
        /* <DEDUP_REMOVED lines=127> */
[----:B------:R-:W-:Y:S02]  /*d090*/  FFMA.FTZ R191, R200, c[0x0][0x23c], -R189 ;  /* 0x00008f00c8bf7a23 */ /* 0x000fe400000108bd */
[----:B------:R-:W-:Y:S02]  /*d0a0*/  FFMA.FTZ R200, R168, c[0x0][0x23c], -R177 ;  /* 0x00008f00a8c87a23 */ /* 0x000fe400000108b1 */
[C---:B------:R-:W-:Y:S01]  /*d0b0*/  HMMA.16816.F32.BF16 R104, R160.reuse, R134, R104 ;  /* 0x00000086a068723c */ /* 0x040fe20000041868 */
[----:B------:R-:W2:Y:S01]  /*d0c0*/  LDSM.16.MT88.4 R132, [R232+0x16000] ;  /* 0x01600000e884783b */ /* 0x000ea20000004200 */
[----:B------:R-:W-:Y:S02]  /*d0d0*/  MUFU.EX2 R191, R191 ;  /* 0x000000bf00bf7308 */ /* 0x000fe40000000800 */
[--C-:B------:R-:W-:Y:S02]  /*d0e0*/  FFMA.FTZ R192, R192, c[0x0][0x23c], -R189.reuse ;  /* 0x00008f00c0c07a23 */ /* 0x100fe400000108bd */
[----:B------:R-:W-:Y:S02]  /*d0f0*/  FFMA.FTZ R193, R198, c[0x0][0x23c], -R189 ;  /* 0x00008f00c6c17a23 */ /* 0x000fe400000108bd */
[C---:B---3--:R-:W-:Y:S01]  /*d100*/  HMMA.16816.F32.BF16 R108, R160.reuse, R140, R108 ;  /* 0x0000008ca06c723c */ /* 0x048fe2000004186c */
[----:B------:R-:W-:Y:S03]  /*d110*/  LDSM.16.MT88.4 R168, [R232+0x12800] ;  /* 0x01280000e8a8783b */ /* 0x000fe60000004200 */
[----:B------:R-:W-:Y:S01]  /*d120*/  FFMA.FTZ R198, R174, c[0x0][0x23c], -R177 ;  /* 0x00008f00aec67a23 */ /* 0x000fe200000108b1 */
[----:B------:R-:W3:Y:S01]  /*d130*/  MUFU.EX2 R192, R192 ;  /* 0x000000c000c07308 */ /* 0x000ee20000000800 */
[--C-:B------:R-:W-:Y:S02]  /*d140*/  FFMA.FTZ R196, R196, c[0x0][0x23c], -R189.reuse ;  /* 0x00008f00c4c47a23 */ /* 0x100fe400000108bd */
[C---:B------:R-:W-:Y:S01]  /*d150*/  HMMA.16816.F32.BF16 R112, R160.reuse, R142, R112 ;  /* 0x0000008ea070723c */ /* 0x040fe20000041870 */
[----:B------:R-:W4:Y:S03]  /*d160*/  LDSM.16.MT88.4 R140, [R236+0x10800] ;  /* 0x01080000ec8c783b */ /* 0x000f260000004200 */
[C---:B------:R-:W-:Y:S02]  /*d170*/  FMUL.FTZ R120, R2.reuse, R120 ;  /* 0x0000007802787220 */ /* 0x040fe40000410000 */
[----:B------:R-:W-:Y:S01]  /*d180*/  FMUL.FTZ R121, R2, R121 ;  /* 0x0000007902797220 */ /* 0x000fe20000410000 */
[----:B------:R-:W-:Y:S01]  /*d190*/  MUFU.EX2 R193, R193 ;  /* 0x000000c100c17308 */ /* 0x000fe20000000800 */
[C---:B------:R-:W-:Y:S01]  /*d1a0*/  FMUL.FTZ R122, R0.reuse, R122 ;  /* 0x0000007a007a7220 */ /* 0x040fe20000410000 */
[C---:B-1----:R-:W-:Y:S01]  /*d1b0*/  HMMA.16816.F32.BF16 R116, R160.reuse, R136, R116 ;  /* 0x00000088a074723c */ /* 0x042fe20000041874 */
[----:B------:R-:W-:Y:S02]  /*d1c0*/  LDSM.16.MT88.4 R172, [R236+0x14800] ;  /* 0x01480000ecac783b */ /* 0x000fe40000004200 */
[----:B------:R-:W-:Y:S02]  /*d1d0*/  FMUL.FTZ R123, R0, R123 ;  /* 0x0000007b007b7220 */ /* 0x000fe40000410000 */
[C---:B------:R-:W-:Y:S02]  /*d1e0*/  FMUL.FTZ R124, R2.reuse, R124 ;  /* 0x0000007c027c7220 */ /* 0x040fe40000410000 */
[----:B------:R-:W-:Y:S01]  /*d1f0*/  FMUL.FTZ R125, R2, R125 ;  /* 0x0000007d027d7220 */ /* 0x000fe20000410000 */
[----:B------:R-:W1:Y:S01]  /*d200*/  MUFU.EX2 R196, R196 ;  /* 0x000000c400c47308 */ /* 0x000e620000000800 */
[C---:B------:R-:W-:Y:S01]  /*d210*/  FMUL.FTZ R126, R0.reuse, R126 ;  /* 0x0000007e007e7220 */ /* 0x040fe20000410000 */
[C---:B------:R-:W-:Y:S01]  /*d220*/  HMMA.16816.F32.BF16 R120, R160.reuse, R138, R120 ;  /* 0x0000008aa078723c */ /* 0x040fe20000041878 */
[----:B------:R-:W5:Y:S02]  /*d230*/  LDSM.16.MT88.4 R136, [R234+0x10800] ;  /* 0x01080000ea88783b */ /* 0x000f640000004200 */
[----:B------:R-:W-:Y:S02]  /*d240*/  FMUL.FTZ R127, R0, R127 ;  /* 0x0000007f007f7220 */ /* 0x000fe40000410000 */
[C---:B------:R-:W-:Y:S02]  /*d250*/  FMUL.FTZ R128, R2.reuse, R128 ;  /* 0x0000008002807220 */ /* 0x040fe40000410000 */
[----:B------:R-:W-:Y:S01]  /*d260*/  FMUL.FTZ R129, R2, R129 ;  /* 0x0000008102817220 */ /* 0x000fe20000410000 */
[----:B------:R-:W4:Y:S01]  /*d270*/  MUFU.EX2 R198, R198 ;  /* 0x000000c600c67308 */ /* 0x000f220000000800 */
[C---:B------:R-:W-:Y:S01]  /*d280*/  FMUL.FTZ R130, R0.reuse, R130 ;  /* 0x0000008200827220 */ /* 0x040fe20000410000 */
[C---:B--2---:R-:W-:Y:S03]  /*d290*/  HMMA.16816.F32.BF16 R124, R160.reuse, R132, R124 ;  /* 0x00000084a07c723c */ /* 0x044fe6000004187c */
[----:B------:R-:W-:Y:S02]  /*d2a0*/  FMUL.FTZ R131, R0, R131 ;  /* 0x0000008300837220 */ /* 0x000fe40000410000 */
[--C-:B------:R-:W-:Y:S02]  /*d2b0*/  FFMA.FTZ R199, R199, c[0x0][0x23c], -R189.reuse ;  /* 0x00008f00c7c77a23 */ /* 0x100fe400000108bd */
[----:B---3--:R-:W-:Y:S01]  /*d2c0*/  F2FP.BF16.PACK_AB R132, R192, R191 ;  /* 0x000000bfc084723e */ /* 0x008fe200000010ff */
[----:B------:R-:W2:Y:S01]  /*d2d0*/  MUFU.EX2 R200, R200 ;  /* 0x000000c800c87308 */ /* 0x000ea20000000800 */
[--C-:B------:R-:W-:Y:S01]  /*d2e0*/  FFMA.FTZ R214, R214, c[0x0][0x23c], -R189.reuse ;  /* 0x00008f00d6d67a23 */ /* 0x100fe200000108bd */
[----:B------:R-:W-:Y:S01]  /*d2f0*/  HMMA.16816.F32.BF16 R128, R160, R134, R128 ;  /* 0x00000086a080723c */ /* 0x000fe20000041880 */
[----:B------:R-:W3:Y:S02]  /*d300*/  LDSM.16.MT88.4 R160, [R233+0x12800] ;  /* 0x01280000e9a0783b */ /* 0x000ee40000004200 */
[--C-:B------:R-:W-:Y:S02]  /*d310*/  FFMA.FTZ R201, R212, c[0x0][0x23c], -R189.reuse ;  /* 0x00008f00d4c97a23 */ /* 0x100fe400000108bd */
[----:B------:R-:W-:Y:S02]  /*d320*/  FFMA.FTZ R210, R210, c[0x0][0x23c], -R189 ;  /* 0x00008f00d2d27a23 */ /* 0x000fe400000108bd */
[----:B-1----:R-:W-:Y:S01]  /*d330*/  F2FP.BF16.PACK_AB R134, R196, R193 ;  /* 0x000000c1c486723e */ /* 0x002fe200000010ff */
[--C-:B------:R-:W-:Y:S01]  /*d340*/  FFMA.FTZ R203, R208, c[0x0][0x23c], -R177.reuse ;  /* 0x00008f00d0cb7a23 */ /* 0x100fe200000108b1 */
[----:B------:R-:W-:Y:S03]  /*d350*/  MUFU.EX2 R199, R199 ;  /* 0x000000c700c77308 */ /* 0x000fe60000000800 */
[----:B----4-:R-:W-:Y:S01]  /*d360*/  F2FP.BF16.PACK_AB R133, R195, R198 ;  /* 0x000000c6c385723e */ /* 0x010fe200000010ff */
[--C-:B------:R-:W-:Y:S02]  /*d370*/  FFMA.FTZ R206, R206, c[0x0][0x23c], -R177.reuse ;  /* 0x00008f00cece7a23 */ /* 0x100fe400000108b1 */
[--C-:B------:R-:W-:Y:S02]  /*d380*/  FFMA.FTZ R204, R204, c[0x0][0x23c], -R177.reuse ;  /* 0x00008f00cccc7a23 */ /* 0x100fe400000108b1 */
[----:B------:R-:W-:Y:S02]  /*d390*/  FFMA.FTZ R205, R202, c[0x0][0x23c], -R177 ;  /* 0x00008f00cacd7a23 */ /* 0x000fe400000108b1 */
[----:B------:R-:W1:Y:S01]  /*d3a0*/  MUFU.EX2 R214, R214 ;  /* 0x000000d600d67308 */ /* 0x000e620000000800 */
[--C-:B------:R-:W-:Y:S01]  /*d3b0*/  FFMA.FTZ R190, R190, c[0x0][0x23c], -R189.reuse ;  /* 0x00008f00bebe7a23 */ /* 0x100fe200000108bd */
[----:B--2---:R-:W-:Y:S01]  /*d3c0*/  F2FP.BF16.PACK_AB R135, R200, R197 ;  /* 0x000000c5c887723e */ /* 0x004fe200000010ff */
[----:B------:R-:W-:Y:S02]  /*d3d0*/  FFMA.FTZ R207, R188, c[0x0][0x23c], -R189 ;  /* 0x00008f00bccf7a23 */ /* 0x000fe400000108bd */
[----:B------:R-:W-:Y:S02]  /*d3e0*/  FFMA.FTZ R188, R178, c[0x0][0x23c], -R177 ;  /* 0x00008f00b2bc7a23 */ /* 0x000fe400000108b1 */
[--C-:B------:R-:W-:Y:S02]  /*d3f0*/  FFMA.FTZ R186, R186, c[0x0][0x23c], -R189.reuse ;  /* 0x00008f00baba7a23 */ /* 0x100fe400000108bd */
[C---:B------:R-:W-:Y:S01]  /*d400*/  HMMA.16816.F32.BF16 R4, R132.reuse, R140, R4 ;  /* 0x0000008c8404723c */ /* 0x040fe20000041804 */
[----:B------:R-:W-:Y:S04]  /*d410*/  MUFU.EX2 R201, R201 ;  /* 0x000000c900c97308 */ /* 0x000fe80000000800 */
[----:B------:R-:W-:Y:S02]  /*d420*/  FFMA.FTZ R189, R179, c[0x0][0x23c], -R189 ;  /* 0x00008f00b3bd7a23 */ /* 0x000fe400000108bd */
[--C-:B------:R-:W-:Y:S01]  /*d430*/  FFMA.FTZ R166, R166, c[0x0][0x23c], -R177.reuse ;  /* 0x00008f00a6a67a23 */ /* 0x100fe200000108b1 */
[C---:B------:R-:W-:Y:S01]  /*d440*/  HMMA.16816.F32.BF16 R8, R132.reuse, R142, R8 ;  /* 0x0000008e8408723c */ /* 0x040fe20000041808 */
[----:B------:R-:W2:Y:S02]  /*d450*/  LDSM.16.MT88.4 R140, [R234+0x14800] ;  /* 0x01480000ea8c783b */ /* 0x000ea40000004200 */
[----:B------:R-:W4:Y:S01]  /*d460*/  MUFU.EX2 R210, R210 ;  /* 0x000000d200d27308 */ /* 0x000f220000000800 */
[----:B------:R-:W-:Y:S02]  /*d470*/  FFMA.FTZ R177, R165, c[0x0][0x23c], -R177 ;  /* 0x00008f00a5b17a23 */ /* 0x000fe400000108b1 */
[----:B------:R-:W-:Y:S02]  /*d480*/  FFMA.FTZ R187, R2, R250, R187 ;  /* 0x000000fa02bb7223 */ /* 0x000fe400000100bb */
[C---:B-----5:R-:W-:Y:S04]  /*d490*/  HMMA.16816.F32.BF16 R12, R132.reuse, R136, R12 ;  /* 0x00000088840c723c */ /* 0x060fe8000004180c */
[----:B------:R-:W-:Y:S01]  /*d4a0*/  FFMA.FTZ R184, R0, R251, R184 ;  /* 0x000000fb00b87223 */ /* 0x000fe200000100b8 */
[----:B------:R5:W-:Y:S01]  /*d4b0*/  MUFU.EX2 R165, R177 ;  /* 0x000000b100a57308 */ /* 0x000be20000000800 */
[----:B------:R-:W-:Y:S02]  /*d4c0*/  FADD.FTZ R0, R185, R187 ;  /* 0x000000bbb9007221 */ /* 0x000fe40000010000 */
[C---:B------:R-:W-:Y:S01]  /*d4d0*/  HMMA.16816.F32.BF16 R16, R132.reuse, R138, R16 ;  /* 0x0000008a8410723c */ /* 0x040fe20000041810 */
[----:B------:R-:W1:Y:S03]  /*d4e0*/  LDSM.16.MT88.4 R136, [R233+0x14800] ;  /* 0x01480000e988783b */ /* 0x000e660000004200 */
[----:B------:R-:W-:Y:S02]  /*d4f0*/  FADD.FTZ R181, R181, R184 ;  /* 0x000000b8b5b57221 */ /* 0x000fe40000010000 */
[----:B------:R-:W-:Y:S01]  /*d500*/  FADD.FTZ R183, R183, R0 ;  /* 0x00000000b7b77221 */ /* 0x000fe20000010000 */
[----:B------:R-:W-:Y:S01]  /*d510*/  MUFU.EX2 R203, R203 ;  /* 0x000000cb00cb7308 */ /* 0x000fe20000000800 */
[C---:B------:R-:W-:Y:S04]  /*d520*/  HMMA.16816.F32.BF16 R20, R132.reuse, R144, R20 ;  /* 0x000000908414723c */ /* 0x040fe80000041814 */
[----:B------:R-:W-:Y:S01]  /*d530*/  MOV R0, R3 ;  /* 0x0000000300007202 */ /* 0x000fe20000000f00 */
[----:B------:R-:W-:Y:S02]  /*d540*/  FADD.FTZ R180, R180, R181 ;  /* 0x000000b5b4b47221 */ /* 0x000fe40000010000 */
[----:B------:R-:W-:Y:S01]  /*d550*/  FADD.FTZ R182, R182, R183 ;  /* 0x000000b7b6b67221 */ /* 0x000fe20000010000 */
[C---:B------:R-:W-:Y:S01]  /*d560*/  HMMA.16816.F32.BF16 R24, R132.reuse, R146, R24 ;  /* 0x000000928418723c */ /* 0x040fe20000041818 */
[----:B------:R-:W1:Y:S01]  /*d570*/  LDSM.16.MT88.4 R144, [R232+0x14800] ;  /* 0x01480000e890783b */ /* 0x000e620000004200 */
[----:B------:R-:W1:Y:S02]  /*d580*/  MUFU.EX2 R206, R206 ;  /* 0x000000ce00ce7308 */ /* 0x000e640000000800 */
[----:B------:R-:W-:Y:S02]  /*d590*/  FADD.FTZ R167, R167, R180 ;  /* 0x000000b4a7a77221 */ /* 0x000fe40000010000 */
[----:B------:R-:W-:Y:S02]  /*d5a0*/  FADD.FTZ R191, R191, R182 ;  /* 0x000000b6bfbf7221 */ /* 0x000fe40000010000 */
[C---:B------:R-:W-:Y:S01]  /*d5b0*/  HMMA.16816.F32.BF16 R28, R132.reuse, R148, R28 ;  /* 0x00000094841c723c */ /* 0x040fe2000004181c */
[----:B-----5:R-:W-:Y:S03]  /*d5c0*/  LDSM.16.MT88.4 R176, [R233+0x15800] ;  /* 0x01580000e9b0783b */ /* 0x020fe60000004200 */
[----:B------:R-:W-:Y:S01]  /*d5d0*/  MUFU.EX2 R204, R204 ;  /* 0x000000cc00cc7308 */ /* 0x000fe20000000800 */
[----:B------:R-:W-:Y:S01]  /*d5e0*/  FADD.FTZ R198, R198, R167 ;  /* 0x000000a7c6c67221 */ /* 0x000fe20000010000 */
[----:B------:R-:W-:Y:S01]  /*d5f0*/  MOV R167, R164 ;  /* 0x000000a400a77202 */ /* 0x000fe20000000f00 */
[----:B------:R-:W-:Y:S01]  /*d600*/  FADD.FTZ R192, R192, R191 ;  /* 0x000000bfc0c07221 */ /* 0x000fe20000010000 */
[C---:B------:R-:W-:Y:S01]  /*d610*/  HMMA.16816.F32.BF16 R32, R132.reuse, R150, R32 ;  /* 0x000000968420723c */ /* 0x040fe20000041820 */
[----:B------:R-:W5:Y:S03]  /*d620*/  LDSM.16.MT88.4 R148, [R236+0x16800] ;  /* 0x01680000ec94783b */ /* 0x000f660000004200 */
[----:B------:R-:W-:Y:S02]  /*d630*/  FADD.FTZ R198, R195, R198 ;  /* 0x000000c6c3c67221 */ /* 0x000fe40000010000 */
[----:B------:R-:W1:Y:S01]  /*d640*/  MUFU.EX2 R205, R205 ;  /* 0x000000cd00cd7308 */ /* 0x000e620000000800 */
[----:B------:R-:W-:Y:S01]  /*d650*/  FADD.FTZ R193, R193, R192 ;  /* 0x000000c0c1c17221 */ /* 0x000fe20000010000 */
[C---:B------:R-:W-:Y:S04]  /*d660*/  HMMA.16816.F32.BF16 R36, R132.reuse, R152, R36 ;  /* 0x000000988424723c */ /* 0x040fe80000041824 */
[----:B------:R-:W-:Y:S02]  /*d670*/  FADD.FTZ R197, R197, R198 ;  /* 0x000000c6c5c57221 */ /* 0x000fe40000010000 */
[----:B------:R-:W-:Y:S02]  /*d680*/  FADD.FTZ R196, R196, R193 ;  /* 0x000000c1c4c47221 */ /* 0x000fe40000010000 */
[C---:B------:R-:W-:Y:S01]  /*d690*/  HMMA.16816.F32.BF16 R40, R132.reuse, R154, R40 ;  /* 0x0000009a8428723c */ /* 0x040fe20000041828 */
[----:B------:R-:W-:Y:S01]  /*d6a0*/  LDSM.16.MT88.4 R152, [R232+0x11000] ;  /* 0x01100000e898783b */ /* 0x000fe20000004200 */
[----:B------:R-:W-:Y:S02]  /*d6b0*/  MUFU.EX2 R190, R190 ;  /* 0x000000be00be7308 */ /* 0x000fe40000000800 */
[----:B------:R-:W-:Y:S04]  /*d6c0*/  FADD.FTZ R200, R200, R197 ;  /* 0x000000c5c8c87221 */ /* 0x000fe80000010000 */
[C---:B------:R-:W-:Y:S04]  /*d6d0*/  HMMA.16816.F32.BF16 R44, R132.reuse, R156, R44 ;  /* 0x0000009c842c723c */ /* 0x040fe8000004182c */
[----:B------:R-:W1:Y:S04]  /*d6e0*/  MUFU.EX2 R207, R207 ;  /* 0x000000cf00cf7308 */ /* 0x000e680000000800 */
[C---:B------:R-:W-:Y:S01]  /*d6f0*/  HMMA.16816.F32.BF16 R48, R132.reuse, R158, R48 ;  /* 0x0000009e8430723c */ /* 0x040fe20000041830 */
[----:B------:R-:W-:Y:S05]  /*d700*/  LDSM.16.MT88.4 R156, [R234+0x13000] ;  /* 0x01300000ea9c783b */ /* 0x000fea0000004200 */
[----:B------:R-:W-:Y:S02]  /*d710*/  MUFU.EX2 R186, R186 ;  /* 0x000000ba00ba7308 */ /* 0x000fe40000000800 */
[C---:B---3--:R-:W-:Y:S08]  /*d720*/  HMMA.16816.F32.BF16 R52, R132.reuse, R160, R52 ;  /* 0x000000a08434723c */ /* 0x048ff00000041834 */
[C---:B------:R-:W-:Y:S01]  /*d730*/  HMMA.16816.F32.BF16 R56, R132.reuse, R162, R56 ;  /* 0x000000a28438723c */ /* 0x040fe20000041838 */
[----:B------:R-:W-:Y:S01]  /*d740*/  LDSM.16.MT88.4 R160, [R233+0x13000] ;  /* 0x01300000e9a0783b */ /* 0x000fe20000004200 */
[----:B------:R-:W-:Y:S06]  /*d750*/  MUFU.EX2 R189, R189 ;  /* 0x000000bd00bd7308 */ /* 0x000fec0000000800 */
[C---:B------:R-:W-:Y:S04]  /*d760*/  HMMA.16816.F32.BF16 R60, R132.reuse, R168, R60 ;  /* 0x000000a8843c723c */ /* 0x040fe8000004183c */
[----:B------:R-:W3:Y:S04]  /*d770*/  MUFU.EX2 R188, R188 ;  /* 0x000000bc00bc7308 */ /* 0x000ee80000000800 */
[C---:B------:R-:W-:Y:S01]  /*d780*/  HMMA.16816.F32.BF16 R64, R132.reuse, R170, R64 ;  /* 0x000000aa8440723c */ /* 0x040fe20000041840 */
[----:B------:R-:W-:Y:S05]  /*d790*/  LDSM.16.MT88.4 R168, [R232+0x13000] ;  /* 0x01300000e8a8783b */ /* 0x000fea0000004200 */
[----:B------:R-:W1:Y:S02]  /*d7a0*/  MUFU.EX2 R166, R166 ;  /* 0x000000a600a67308 */ /* 0x000e640000000800 */
        /* <DEDUP_REMOVED lines=11> */
[----:B------:R-:W3:Y:S07]  /*d860*/  LDSM.16.MT88.4 R144, [R232+0x16800] ;  /* 0x01680000e890783b */ /* 0x000eee0000004200 */
        /* <DEDUP_REMOVED lines=14> */
[----:B----4-:R-:W-:Y:S03]  /*d950*/  F2FP.BF16.PACK_AB R134, R210, R201 ;  /* 0x000000c9d286723e */ /* 0x010fe600000010ff */
[----:B------:R-:W-:Y:S01]  /*d960*/  F2FP.BF16.PACK_AB R133, R206, R203 ;  /* 0x000000cbce85723e */ /* 0x000fe200000010ff */
[----:B------:R-:W-:Y:S01]  /*d970*/  FADD.FTZ R203, R203, R200 ;  /* 0x000000c8cbcb7221 */ /* 0x000fe20000010000 */
[C---:B------:R-:W-:Y:S01]  /*d980*/  F2FP.BF16.PACK_AB R135, R205.reuse, R204 ;  /* 0x000000cccd87723e */ /* 0x040fe200000010ff */
[----:B------:R-:W-:Y:S02]  /*d990*/  FADD.FTZ R214, R214, R199 ;  /* 0x000000c7d6d67221 */ /* 0x000fe40000010000 */
[----:B------:R-:W-:Y:S04]  /*d9a0*/  FADD.FTZ R203, R206, R203 ;  /* 0x000000cbcecb7221 */ /* 0x000fe80000010000 */
[C---:B--2---:R-:W-:Y:S03]  /*d9b0*/  HMMA.16816.F32.BF16 R4, R132.reuse, R140, R4 ;  /* 0x0000008c8404723c */ /* 0x044fe60000041804 */
[----:B------:R-:W-:Y:S04]  /*d9c0*/  FADD.FTZ R204, R204, R203 ;  /* 0x000000cbcccc7221 */ /* 0x000fe80000010000 */
[----:B------:R-:W-:Y:S01]  /*d9d0*/  FADD.FTZ R205, R205, R204 ;  /* 0x000000cccdcd7221 */ /* 0x000fe20000010000 */
        /* <DEDUP_REMOVED lines=9> */
[C---:B------:R-:W-:Y:S08]  /*da70*/  HMMA.16816.F32.BF16 R32, R132.reuse, R154, R32 ;  /* 0x0000009a8420723c */ /* 0x040ff00000041820 */
[C---:B---3--:R-:W-:Y:S08]  /*da80*/  HMMA.16816.F32.BF16 R36, R132.reuse, R144, R36 ;  /* 0x000000908424723c */ /* 0x048ff00000041824 */
[C---:B------:R-:W-:Y:S01]  /*da90*/  HMMA.16816.F32.BF16 R40, R132.reuse, R146, R40 ;  /* 0x000000928428723c */ /* 0x040fe20000041828 */
[----:B------:R-:W3:Y:S07]  /*daa0*/  LDSM.16.MT88.4 R144, [R232+0x15000] ;  /* 0x01500000e890783b */ /* 0x000eee0000004200 */
        /* <DEDUP_REMOVED lines=34> */
[C---:B------:R-:W-:Y:S08]  /*dcd0*/  HMMA.16816.F32.BF16 R120, R132.reuse, R138, R120 ;  /* 0x0000008a8478723c */ /* 0x040ff00000041878 */
[C---:B---3--:R-:W-:Y:S08]  /*dce0*/  HMMA.16816.F32.BF16 R124, R132.reuse, R144, R124 ;  /* 0x00000090847c723c */ /* 0x048ff0000004187c */
[----:B------:R-:W-:Y:S01]  /*dcf0*/  HMMA.16816.F32.BF16 R128, R132, R146, R128 ;  /* 0x000000928480723c */ /* 0x000fe20000041880 */
[----:B------:R-:W1:Y:S07]  /*dd00*/  LDSM.16.MT88.4 R132, [R232+0x11800] ;  /* 0x01180000e884783b */ /* 0x000e6e0000004200 */
        /* <DEDUP_REMOVED lines=8> */
[C---:B--2---:R-:W-:Y:S01]  /*dd90*/  HMMA.16816.F32.BF16 R144, R168.reuse, R140, R20 ;  /* 0x0000008ca890723c */ /* 0x044fe20000041814 */
[----:B------:R-:W2:Y:S07]  /*dda0*/  LDSM.16.MT88.4 R20, [R234+0x15800] ;  /* 0x01580000ea14783b */ /* 0x000eae0000004200 */
[C---:B------:R-:W-:Y:S01]  /*ddb0*/  HMMA.16816.F32.BF16 R140, R168.reuse, R142, R24 ;  /* 0x0000008ea88c723c */ /* 0x040fe20000041818 */
[----:B------:R-:W2:Y:S07]  /*ddc0*/  LDSM.16.MT88.4 R24, [R232+0x15800] ;  /* 0x01580000e818783b */ /* 0x000eae0000004200 */
[C---:B-1----:R-:W-:Y:S01]  /*ddd0*/  HMMA.16816.F32.BF16 R136, R168.reuse, R132, R28 ;  /* 0x00000084a888723c */ /* 0x042fe2000004181c */
[----:B------:R-:W1:Y:S07]  /*dde0*/  LDSM.16.MT88.4 R28, [R236+0x17800] ;  /* 0x01780000ec1c783b */ /* 0x000e6e0000004200 */
        /* <DEDUP_REMOVED lines=20> */
[C---:B-1----:R-:W-:Y:S08]  /*df30*/  HMMA.16816.F32.BF16 R100, R168.reuse, R28, R100 ;  /* 0x0000001ca864723c */ /* 0x042ff00000041864 */
[C---:B------:R-:W-:Y:S08]  /*df40*/  HMMA.16816.F32.BF16 R104, R168.reuse, R30, R104 ;  /* 0x0000001ea868723c */ /* 0x040ff00000041868 */
[C---:B---3--:R-:W-:Y:S07]  /*df50*/  HMMA.16816.F32.BF16 R108, R168.reuse, R4, R108 ;  /* 0x00000004a86c723c */ /* 0x048fee000004186c */
[----:B------:R-:W-:Y:S01]  /*df60*/  FADD.FTZ R5, R201, R214 ;  /* 0x000000d6c9057221 */ /* 0x000fe20000010000 */
[C---:B------:R-:W-:Y:S04]  /*df70*/  HMMA.16816.F32.BF16 R112, R168.reuse, R6, R112 ;  /* 0x00000006a870723c */ /* 0x040fe80000041870 */
[----:B------:R-:W-:Y:S04]  /*df80*/  FADD.FTZ R5, R210, R5 ;  /* 0x00000005d2057221 */ /* 0x000fe80000010000 */
[C---:B-----5:R-:W-:Y:S04]  /*df90*/  HMMA.16816.F32.BF16 R116, R168.reuse, R8, R116 ;  /* 0x00000008a874723c */ /* 0x060fe80000041874 */
[----:B------:R-:W-:Y:S04]  /*dfa0*/  FADD.FTZ R190, R190, R5 ;  /* 0x00000005bebe7221 */ /* 0x000fe80000010000 */
[C---:B------:R-:W-:Y:S04]  /*dfb0*/  HMMA.16816.F32.BF16 R120, R168.reuse, R10, R120 ;  /* 0x0000000aa878723c */ /* 0x040fe80000041878 */
[----:B------:R-:W-:Y:S04]  /*dfc0*/  FADD.FTZ R207, R207, R190 ;  /* 0x000000becfcf7221 */ /* 0x000fe80000010000 */
[C---:B----4-:R-:W-:Y:S04]  /*dfd0*/  HMMA.16816.F32.BF16 R124, R168.reuse, R12, R124 ;  /* 0x0000000ca87c723c */ /* 0x050fe8000004187c */
[----:B------:R-:W-:Y:S04]  /*dfe0*/  FADD.FTZ R186, R186, R207 ;  /* 0x000000cfbaba7221 */ /* 0x000fe80000010000 */
[----:B------:R-:W-:Y:S04]  /*dff0*/  HMMA.16816.F32.BF16 R128, R168, R14, R128 ;  /* 0x0000000ea880723c */ /* 0x000fe80000041880 */
[----:B------:R-:W-:Y:S04]  /*e000*/  FADD.FTZ R250, R189, R186 ;  /* 0x000000babdfa7221 */ /* 0x000fe80000010000 */
[----:B------:R-:W-:-:S05]  /*e010*/  @P0 BRA `(.L_x_5282) ;  /* 0xffffb0e000000947 */ /* 0x000fca000383ffff */
.L_x_5278:
        /* <DEDUP_REMOVED lines=338> */
.L_x_5284:
[----:B--234-:R-:W-:Y:S05]  /*f540*/  BSYNC B0 ;  /* 0x0000000000007941 */ /* 0x01cfea0003800000 */
.L_x_5283:
        /* <DEDUP_REMOVED lines=23> */
.L_x_5286:
[----:B------:R-:W-:Y:S05]  /*f6c0*/  BSYNC B0 ;  /* 0x0000000000007941 */ /* 0x000fea0003800000 */
.L_x_5285:
        /* <DEDUP_REMOVED lines=14> */
.L_x_5288:
[----:B------:R-:W-:Y:S05]  /*f7b0*/  BSYNC B0 ;  /* 0x0000000000007941 */ /* 0x000fea0003800000 */
.L_x_5287:
        /* <DEDUP_REMOVED lines=14> */
.L_x_5290:
[----:B------:R-:W-:Y:S05]  /*f8a0*/  BSYNC B0 ;  /* 0x0000000000007941 */ /* 0x000fea0003800000 */
.L_x_5289:
        /* <DEDUP_REMOVED lines=14> */
.L_x_5292:
[----:B------:R-:W-:Y:S05]  /*f990*/  BSYNC B0 ;  /* 0x0000000000007941 */ /* 0x000fea0003800000 */
.L_x_5291:
        /* <DEDUP_REMOVED lines=14> */
.L_x_5294:
[----:B------:R-:W-:Y:S05]  /*fa80*/  BSYNC B0 ;  /* 0x0000000000007941 */ /* 0x000fea0003800000 */
.L_x_5293:
        /* <DEDUP_REMOVED lines=14> */
.L_x_5296:
[----:B------:R-:W-:Y:S05]  /*fb70*/  BSYNC B0 ;  /* 0x0000000000007941 */ /* 0x000fea0003800000 */
.L_x_5295:
        /* <DEDUP_REMOVED lines=14> */
.L_x_5298:
[----:B------:R-:W-:Y:S05]  /*fc60*/  BSYNC B0 ;  /* 0x0000000000007941 */ /* 0x000fea0003800000 */
.L_x_5297:
        /* <DEDUP_REMOVED lines=15> */
.L_x_5299:
        /* <DEDUP_REMOVED lines=10> */
.L_x_8961:


//--------------------- .text._ZN5flash24flash_fwd_splitkv_kernelI23Flash_fwd_kernel_traitsILi256ELi64ELi64ELi4ELb0ELb0EN7cutlass10bfloat16_tE19Flash_kernel_traitsILi256ELi64ELi64ELi4ES3_EELb0ELb0ELb0ELb0ELb1ELb0ELb1ELb1EEEvNS_16Flash_fwd_paramsE --------------------------
	.section	.text._ZN5flash24flash_fwd_splitkv_kernelI23Flash_fwd_kernel_traitsILi256ELi64ELi64ELi4ELb0ELb0EN7cutlass10bfloat16_tE19Flash_kernel_traitsILi256ELi64ELi64ELi4ES3_EELb0ELb0ELb0ELb0ELb1ELb0ELb1ELb1EEEvNS_16Flash_fwd_paramsE,"ax",@progbits
	.sectioninfo	@"SHI_REGISTERS=255"
	.align	128
        .global         _ZN5flash24flash_fwd_splitkv_kernelI23Flash_fwd_kernel_traitsILi256ELi64ELi64ELi4ELb0ELb0EN7cutlass10bfloat16_tE19Flash_kernel_traitsILi256ELi64ELi64ELi4ES3_EELb0ELb0ELb0ELb0ELb1ELb0ELb1ELb1EEEvNS_16Flash_fwd_paramsE
        .type           _ZN5flash24flash_fwd_splitkv_kernelI23Flash_fwd_kernel_traitsILi256ELi64ELi64ELi4ELb0ELb0EN7cutlass10bfloat16_tE19Flash_kernel_traitsILi256ELi64ELi64ELi4ES3_EELb0ELb0ELb0ELb0ELb1ELb0ELb1ELb1EEEvNS_16Flash_fwd_paramsE,@function
        .size           _ZN5flash24flash_fwd_splitkv_kernelI23Flash_fwd_kernel_traitsILi256ELi64ELi64ELi4ELb0ELb0EN7cutlass10bfloat16_tE19Flash_kernel_traitsILi256ELi64ELi64ELi4ES3_EELb0ELb0ELb0ELb0ELb1ELb0ELb1ELb1EEEvNS_16Flash_fwd_paramsE,(.L_x_8897 - _ZN5flash24flash_fwd_splitkv_kernelI23Flash_fwd_kernel_traitsILi256ELi64ELi64ELi4ELb0ELb0EN7cutlass10bfloat16_tE19Flash_kernel_traitsILi256ELi64ELi64ELi4ES3_EELb0ELb0ELb0ELb0ELb1ELb0ELb1ELb1EEEvNS_16Flash_fwd_paramsE)
        .other          _ZN5flash24flash_fwd_splitkv_kernelI23Flash_fwd_kernel_traitsILi256ELi64ELi64ELi4ELb0ELb0EN7cutlass10bfloat16_tE19Flash_kernel_traitsILi256ELi64ELi64ELi4ES3_EELb0ELb0ELb0ELb0ELb1ELb0ELb1ELb1EEEvNS_16Flash_fwd_paramsE,@"STO_CUDA_ENTRY STV_DEFAULT"
_ZN5flash24flash_fwd_splitkv_kernelI23Flash_fwd_kernel_traitsILi256ELi64ELi64ELi4ELb0ELb0EN7cutlass10bfloat16_tE19Flash_kernel_traitsILi256ELi64ELi64ELi4ES3_EELb0ELb0ELb0ELb0ELb1ELb0ELb1ELb1EEEvNS_16Flash_fwd_paramsE:
.text._ZN5flash24flash_fwd_splitkv_kernelI23Flash_fwd_kernel_traitsILi256ELi64ELi64ELi4ELb0ELb0EN7cutlass10bfloat16_tE19Flash_kernel_traitsILi256ELi64ELi64ELi4ES3_EELb0ELb0ELb0ELb0ELb1ELb0ELb1ELb1EEEvNS_16Flash_fwd_paramsE:
        /* <DEDUP_REMOVED lines=30> */
[----:B---34-:R-:W-:Y:S05]  /*01e0*/  CALL.REL.NOINC `($_ZN5flash24flash_fwd_splitkv_kernelI23Flash_fwd_kernel_traitsILi256ELi64ELi64ELi4ELb0ELb0EN7cutlass10bfloat16_tE19Flash_kernel_traitsILi256ELi64ELi64ELi4ES3_EELb0ELb0ELb0ELb0ELb1ELb0ELb1ELb1EEEvNS_16Flash_fwd_paramsE$_ZN5flash30compute_attn_1rowblock_splitkvI23Flash_fwd_kernel_traitsILi256ELi64ELi64ELi4ELb0ELb0EN7cutlass10bfloat16_tE19Flash_kernel_traitsILi256ELi64ELi64ELi4ES3_EELb0ELb0ELb0ELb0ELb1ELb0ELb1ELb1ENS_16Flash_fwd_paramsEEEvRKT8_iiiii) ;  /* 0x0000002000007944 */ /* 0x018fea0003c00000 */
[----:B------:R-:W-:Y:S05]  /*01f0*/  BSYNC B3 ;  /* 0x0000000000037941 */ /* 0x000fea0003800000 */
.L_x_5300:
[----:B------:R-:W-:Y:S05]  /*0200*/  EXIT ;  /* 0x000000000000794d */ /* 0x000fea0003800000 */
        .type           $_ZN5flash24flash_fwd_splitkv_kernelI23Flash_fwd_kernel_traitsILi256ELi64ELi64ELi4ELb0ELb0EN7cutlass10bfloat16_tE19Flash_kernel_traitsILi256ELi64ELi64ELi4ES3_EELb0ELb0ELb0ELb0ELb1ELb0ELb1ELb1EEEvNS_16Flash_fwd_paramsE$_ZN5flash30compute_attn_1rowblock_splitkvI23Flash_fwd_kernel_traitsILi256ELi64ELi64ELi4ELb0ELb0EN7cutlass10bfloat16_tE19Flash_kernel_traitsILi256ELi64ELi64ELi4ES3_EELb0ELb0ELb0ELb0ELb1ELb0ELb1ELb1ENS_16Flash_fwd_paramsEEEvRKT8_iiiii,@function
        .size           $_ZN5flash24flash_fwd_splitkv_kernelI23Flash_fwd_kernel_traitsILi256ELi64ELi64ELi4ELb0ELb0EN7cutlass10bfloat16_tE19Flash_kernel_traitsILi256ELi64ELi64ELi4ES3_EELb0ELb0ELb0ELb0ELb1ELb0ELb1ELb1EEEvNS_16Flash_fwd_paramsE$_ZN5flash30compute_attn_1rowblock_splitkvI23Flash_fwd_kernel_traitsILi256ELi64ELi64ELi4ELb0ELb0EN7cutlass10bfloat16_tE19Flash_kernel_traitsILi256ELi64ELi64ELi4ES3_EELb0ELb0ELb0ELb0ELb1ELb0ELb1ELb1ENS_16Flash_fwd_paramsEEEvRKT8_iiiii,($__internal_26_$__cuda_sm70_shflsync_bfly_p - $_ZN5flash24flash_fwd_splitkv_kernelI23Flash_fwd_kernel_traitsILi256ELi64ELi64ELi4ELb0ELb0EN7cutlass10bfloat16_tE19Flash_kernel_traitsILi256ELi64ELi64ELi4ES3_EELb0ELb0ELb0ELb0ELb1ELb0ELb1ELb1EEEvNS_16Flash_fwd_paramsE$_ZN5flash30compute_attn_1rowblock_splitkvI23Flash_fwd_kernel_traitsILi256ELi64ELi64ELi4ELb0ELb0EN7cutlass10bfloat16_tE19Flash_kernel_traitsILi256ELi64ELi64ELi4ES3_EELb0ELb0ELb0ELb0ELb1ELb0ELb1ELb1ENS_16Flash_fwd_paramsEEEvRKT8_iiiii)
$_ZN5flash24flash_fwd_splitkv_kernelI23Flash_fwd_kernel_traitsILi256ELi64ELi64ELi4ELb0ELb0EN7cutlass10bfloat16_tE19Flash_kernel_traitsILi256ELi64ELi64ELi4ES3_EELb0ELb0ELb0ELb0ELb1ELb0ELb1ELb1EEEvNS_16Flash_fwd_paramsE$_ZN5flash30compute_attn_1rowblock_splitkvI23Flash_fwd_kernel_traitsILi256ELi64ELi64ELi4ELb0ELb0EN7cutlass10bfloat16_tE19Flash_kernel_traitsILi256ELi64ELi64ELi4ES3_EELb0ELb0ELb0ELb0ELb1ELb0ELb1ELb1ENS_16Flash_fwd_paramsEEEvRKT8_iiiii:
        /* <DEDUP_REMOVED lines=21> */
.L_x_5302:
[----:B------:R-:W-:Y:S05]  /*0360*/  BSYNC B0 ;  /* 0x0000000000007941 */ /* 0x000fea0003800000 */
.L_x_5301:
[----:B------:R-:W4:Y:S04]  /*0370*/  LD.E.64 R30, [R28.64+0xf0] ;  /* 0x0000f0061c1e7980 */ /* 0x000f28000c101b00 */
[----:B---3--:R-:W3:Y:S01]  /*0380*/  @P1 LD.E R240, [R2.64+0x4] ;  /* 0x0000040602f01980 */ /* 0x008ee2000c101900 */
        /* <DEDUP_REMOVED lines=9> */
[----:B------:R-:W4:Y:S02]  /*0420*/  LD.E.U8 R0, [R28.64+0x1b2] ;  /* 0x0001b2061c007980 */ /* 0x000f24000c101100 */
[----:B----4-:R-:W-:-:S13]  /*0430*/  ISETP.NE.AND P0, PT, R0, RZ, PT ;  /* 0x000000ff0000720c */ /* 0x010fda0003f05270 */
[----:B------:R-:W4:Y:S02]  /*0440*/  @P0 LD.E R0, [R4.64+0x4] ;  /* 0x0000040604000980 */ /* 0x000f24000c101900 */
[----:B-1--4-:R-:W-:-:S06]  /*0450*/  @P0 IADD3 R3, R0, -R13, RZ ;  /* 0x8000000d00030210 */ /* 0x012fcc0007ffe0ff */
[----:B------:R1:W5:Y:S01]  /*0460*/  @!P0 LD.E R3, [R4.64] ;  /* 0x0000000604038980 */ /* 0x000362000c101900 */
[----:B------:R-:W-:Y:S05]  /*0470*/  BRA `(.L_x_5305) ;  /* 0x0000001000007947 */ /* 0x000fea0003800000 */
.L_x_5304:
[----:B-1----:R1:W5:Y:S02]  /*0480*/  LD.E R3, [R28.64+0xb8] ;  /* 0x0000b8061c037980 */ /* 0x002364000c101900 */
.L_x_5305:
[----:B------:R-:W-:Y:S05]  /*0490*/  BSYNC B0 ;  /* 0x0000000000007941 */ /* 0x000fea0003800000 */
.L_x_5303:
[----:B-1----:R-:W4:Y:S01]  /*04a0*/  LD.E.64 R4, [R28.64+0xf8] ;  /* 0x0000f8061c047980 */ /* 0x002f22000c101b00 */
        /* <DEDUP_REMOVED lines=9> */
.L_x_5307:
[----:B------:R-:W4:Y:S01]  /*0540*/  LD.E.64 R2, [R28.64+0x108] ;  /* 0x000108061c027980 */ /* 0x000f22000c101b00 */
[----:B------:R-:W-:Y:S01]  /*0550*/  BSSY B0, `(.L_x_5309) ;  /* 0x0000006000007945 */ /* 0x000fe20003800000 */
[----:B----4-:R-:W-:-:S04]  /*0560*/  ISETP.NE.U32.AND P0, PT, R2, RZ, PT ;  /* 0x000000ff0200720c */ /* 0x010fc80003f05070 */
[----:B------:R-:W-:Y:S01]  /*0570*/  ISETP.NE.AND.EX P0, PT, R3, RZ, PT, P0 ;  /* 0x000000ff0300720c */ /* 0x000fe20003f05300 */
[----:B------:R-:W-:-:S12]  /*0580*/  IMAD.MOV.U32 R3, RZ, RZ, RZ ;  /* 0x000000ffff037224 */ /* 0x000fd800078e00ff */
[----:B------:R-:W-:Y:S05]  /*0590*/  @!P0 BRA `(.L_x_5310) ;  /* 0x0000001000008947 */ /* 0x000fea0003800000 */
[----:B------:R1:W5:Y:S02]  /*05a0*/  LD.E R3, [R28.64+0xbc] ;  /* 0x0000bc061c037980 */ /* 0x000364000c101900 */
.L_x_5310:
[----:B------:R-:W-:Y:S05]  /*05b0*/  BSYNC B0 ;  /* 0x0000000000007941 */ /* 0x000fea0003800000 */
.L_x_5309:
[----:B-----5:R-:W-:Y:S02]  /*05c0*/  IADD3 R58, R66, R3, RZ ;  /* 0x00000003423a7210 */ /* 0x020fe40007ffe0ff */
.L_x_5308:
[----:B------:R-:W-:Y:S05]  /*05d0*/  BSYNC B1 ;  /* 0x0000000000017941 */ /* 0x000fea0003800000 */
.L_x_5306:
[----:B------:R-:W-:Y:S01]  /*05e0*/  IMAD.SHL.U32 R69, R239, 0x40, RZ ;  /* 0x00000040ef457824 */ /* 0x000fe200078e00ff */
[----:B------:R-:W-:Y:S01]  /*05f0*/  MOV R2, R238 ;  /* 0x000000ee00027202 */ /* 0x000fe20000000f00 */
[----:B------:R-:W-:-:S03]  /*0600*/  IMAD.MOV.U32 R3, RZ, RZ, 0x0 ;  /* 0x00000000ff037424 */ /* 0x000fc600078e00ff */
[----:B------:R-:W-:-:S13]  /*0610*/  ISETP.GT.AND P0, PT, R240, R69, PT ;  /* 0x00000045f000720c */ /* 0x000fda0003f04270 */
[----:B------:R-:W-:Y:S05]  /*0620*/  @!P0 RET.REL.NODEC R2 `(_ZN5flash24flash_fwd_splitkv_kernelI23Flash_fwd_kernel_traitsILi256ELi64ELi64ELi4ELb0ELb0EN7cutlass10bfloat16_tE19Flash_kernel_traitsILi256ELi64ELi64ELi4ES3_EELb0ELb0ELb0ELb0ELb1ELb0ELb1ELb1EEEvNS_16Flash_fwd_paramsE) ;  /* 0xfffff9d002008950 */ /* 0x000fea0003c3ffff */
[----:B------:R-:W4:Y:S01]  /*0630*/  LD.E R0, [R28.64+0xb8] ;  /* 0x0000b8061c007980 */ /* 0x000f22000c101900 */
[----:B------:R-:W-:-:S04]  /*0640*/  IABS R4, c[0x0][0x10] ;  /* 0x0000040000047a13 */ /* 0x000fc80000000000 */
[----:B------:R-:W5:Y:S08]  /*0650*/  I2F.RP R2, R4 ;  /* 0x0000000400027306 */ /* 0x000f700000209400 */
[----:B-----5:R-:W5:Y:S02]  /*0660*/  MUFU.RCP R6, R2 ;  /* 0x0000000200067308 */ /* 0x020f640000001000 */
[----:B-----5:R-:W-:-:S06]  /*0670*/  IADD3 R6, R6, 0xffffffe, RZ ;  /* 0x0ffffffe06067810 */ /* 0x020fcc0007ffe0ff */
[----:B------:R-:W5:Y:S02]  /*0680*/  F2I.FTZ.U32.TRUNC.NTZ R7, R6 ;  /* 0x0000000600077305 */ /* 0x000f64000021f000 */
[----:B-----5:R-:W-:Y:S02]  /*0690*/  IMAD.MOV R3, RZ, RZ, -R7 ;  /* 0x000000ffff037224 */ /* 0x020fe400078e0a07 */
        /* <DEDUP_REMOVED lines=33> */
[----:B------:R-:W5:Y:S04]  /*08b0*/  LD.E R4, [R28.64+0x60] ;  /* 0x000060061c047980 */ /* 0x000f68000c101900 */
[----:B---3--:R-:W3:Y:S04]  /*08c0*/  LD.E R0, [R28.64+0xcc] ;  /* 0x0000cc061c007980 */ /* 0x008ee8000c101900 */
[----:B--2---:R-:W2:Y:S04]  /*08d0*/  LD.E.64 R6, [R28.64+0x78] ;  /* 0x000078061c067980 */ /* 0x004ea8000c101b00 */
[----:B------:R-:W2:Y:S01]  /*08e0*/  LD.E.64 R10, [R28.64+0xa8] ;  /* 0x0000a8061c0a7980 */ /* 0x000ea2000c101b00 */
[----:B------:R-:W-:Y:S01]  /*08f0*/  SHF.R.S32.HI R5, RZ, 0x1f, R56 ;  /* 0x0000001fff057819 */ /* 0x000fe20000011438 */
[----:B------:R-:W-:Y:S01]  /*0900*/  IMAD.MOV.U32 R239, RZ, RZ, 0x0 ;  /* 0x00000000ffef7424 */ /* 0x000fe200078e00ff */
[----:B------:R-:W-:-:S02]  /*0910*/  LOP3.LUT P6, RZ, R56, 0xf, RZ, 0xc0, !PT ;  /* 0x0000000f38ff7812 */ /* 0x000fc400078cc0ff */
[----:B------:R-:W-:-:S04]  /*0920*/  LEA.HI R8, R5, R56, RZ, 0x4 ;  /* 0x0000003805087211 */ /* 0x000fc800078f20ff */
[----:B------:R-:W-:Y:S02]  /*0930*/  LOP3.LUT R5, R8, 0x3ffffff0, RZ, 0xc0, !PT ;  /* 0x3ffffff008057812 */ /* 0x000fe400078ec0ff */
[----:B------:R-:W-:-:S03]  /*0940*/  SHF.R.S32.HI R8, RZ, 0x4, R8 ;  /* 0x00000004ff087819 */ /* 0x000fc60000011408 */
[----:B------:R-:W-:Y:S01]  /*0950*/  IMAD.IADD R5, R56, 0x1, -R5 ;  /* 0x0000000138057824 */ /* 0x000fe200078e0a05 */
[----:B------:R-:W-:Y:S01]  /*0960*/  IADD3 R14, R8, 0x18, RZ ;  /* 0x00000018080e7810 */ /* 0x000fe20007ffe0ff */
[----:B----4-:R-:W-:-:S04]  /*0970*/  IMAD R2, R2, UR8, R243 ;  /* 0x0000000802027c24 */ /* 0x010fc8000f8e02f3 */
[----:B-----5:R-:W-:Y:S02]  /*0980*/  IMAD R2, R2, R4, R241 ;  /* 0x0000000402027224 */ /* 0x020fe400078e02f1 */
[----:B------:R-:W-:Y:S02]  /*0990*/  IMAD.SHL.U32 R4, R5, 0x4, RZ ;  /* 0x0000000405047824 */ /* 0x000fe400078e00ff */
[--C-:B------:R-:W-:Y:S01]  /*09a0*/  IMAD R3, R3, R2, R69.reuse ;  /* 0x0000000203037224 */ /* 0x100fe200078e0245 */
[----:B------:R-:W-:Y:S01]  /*09b0*/  IADD3 R2, R8, 0x8, RZ ;  /* 0x0000000808027810 */ /* 0x000fe20007ffe0ff */
[----:B------:R-:W-:Y:S01]  /*09c0*/  IMAD.IADD R69, R240, 0x1, -R69 ;  /* 0x00000001f0457824 */ /* 0x000fe200078e0a45 */
[--C-:B------:R-:W-:Y:S01]  /*09d0*/  SHF.R.S32.HI R5, RZ, 0x1f, R4.reuse ;  /* 0x0000001fff057819 */ /* 0x100fe20000011404 */
[----:B---3--:R-:W-:Y:S01]  /*09e0*/  IMAD R0, R3, R0, RZ ;  /* 0x0000000003007224 */ /* 0x008fe200078e02ff */
[----:B------:R-:W-:Y:S02]  /*09f0*/  SHF.R.S32.HI R9, RZ, 0x1f, R3 ;  /* 0x0000001fff097819 */ /* 0x000fe40000011403 */
[-C--:B------:R-:W-:Y:S01]  /*0a00*/  ISETP.GE.AND P2, PT, R2, R69.reuse, PT ;  /* 0x000000450200720c */ /* 0x080fe20003f46270 */
[----:B------:R-:W-:Y:S01]  /*0a10*/  IMAD.WIDE R12, R8, 0x100, R4 ;  /* 0x00000100080c7825 */ /* 0x000fe200078e0204 */
[----:B------:R-:W-:-:S02]  /*0a20*/  ISETP.GE.OR P5, PT, R2, R69, P6 ;  /* 0x000000450200720c */ /* 0x000fc400037a6670 */
[----:B------:R-:W-:Y:S02]  /*0a30*/  IADD3 R2, R8, 0x10, RZ ;  /* 0x0000001008027810 */ /* 0x000fe40007ffe0ff */
[----:B------:R-:W-:Y:S02]  /*0a40*/  IADD3 R5, P0, R0, R12, RZ ;  /* 0x0000000c00057210 */ /* 0x000fe40007f1e0ff */
[----:B------:R-:W-:Y:S02]  /*0a50*/  ISETP.GE.AND P3, PT, R8, R69, PT ;  /* 0x000000450800720c */ /* 0x000fe40003f66270 */
[----:B------:R-:W-:Y:S02]  /*0a60*/  LEA.HI.X.SX32 R0, R0, R13, 0x1, P0 ;  /* 0x0000000d00007211 */ /* 0x000fe400000f0eff */
[----:B------:R-:W-:Y:S02]  /*0a70*/  IADD3 R3, P0, R3, R8, RZ ;  /* 0x0000000803037210 */ /* 0x000fe40007f1e0ff */
[----:B--2---:R-:W-:-:S02]  /*0a80*/  LEA R4, P1, R5, R6, 0x2 ;  /* 0x0000000605047211 */ /* 0x004fc400078210ff */
[----:B------:R-:W-:Y:S02]  /*0a90*/  LEA.HI.X.SX32 R9, R8, R9, 0x1, P0 ;  /* 0x0000000908097211 */ /* 0x000fe400000f0eff */
[----:B------:R-:W-:Y:S02]  /*0aa0*/  LEA R6, P0, R3, R10, 0x2 ;  /* 0x0000000a03067211 */ /* 0x000fe400078010ff */
[----:B------:R-:W-:Y:S02]  /*0ab0*/  LEA.HI.X R5, R5, R7, R0, 0x2, P1 ;  /* 0x0000000705057211 */ /* 0x000fe400008f1400 */
[----:B------:R-:W-:Y:S01]  /*0ac0*/  LEA.HI.X R7, R3, R11, R9, 0x2, P0 ;  /* 0x0000000b03077211 */ /* 0x000fe200000f1409 */
[----:B------:R-:W-:Y:S01]  /*0ad0*/  @!P5 IMAD.MOV.U32 R3, RZ, RZ, -0x800000 ;  /* 0xff800000ff03d424 */ /* 0x000fe200078e00ff */
[-C--:B------:R-:W-:Y:S01]  /*0ae0*/  ISETP.GE.AND P1, PT, R2, R69.reuse, PT ;  /* 0x000000450200720c */ /* 0x080fe20003f26270 */
[----:B------:R2:W-:Y:S01]  /*0af0*/  @!P3 ST.E.128 [R4.64], RZ ;  /* 0x000000ff0400b985 */ /* 0x0005e2000c101d06 */
[----:B------:R-:W-:-:S02]  /*0b00*/  ISETP.GE.AND P0, PT, R14, R69, PT ;  /* 0x000000450e00720c */ /* 0x000fc40003f06270 */
[-C--:B------:R-:W-:Y:S01]  /*0b10*/  ISETP.GE.OR P4, PT, R2, R69.reuse, P6 ;  /* 0x000000450200720c */ /* 0x080fe20003786670 */
[----:B------:R2:W-:Y:S01]  /*0b20*/  @!P3 ST.E.128 [R4.64+0x100], RZ ;  /* 0x000100ff0400b985 */ /* 0x0005e2000c101d06 */
[C---:B------:R-:W-:Y:S02]  /*0b30*/  IADD3 R12, R8.reuse, 0x20, RZ ;  /* 0x00000020080c7810 */ /* 0x040fe40007ffe0ff */
[C---:B------:R-:W-:Y:S01]  /*0b40*/  IADD3 R10, R8.reuse, 0x28, RZ ;  /* 0x00000028080a7810 */ /* 0x040fe20007ffe0ff */
[----:B------:R2:W-:Y:S01]  /*0b50*/  @!P3 ST.E.128 [R4.64+0x200], RZ ;  /* 0x000200ff0400b985 */ /* 0x0005e2000c101d06 */
[C---:B------:R-:W-:Y:S02]  /*0b60*/  IADD3 R2, R8.reuse, 0x30, RZ ;  /* 0x0000003008027810 */ /* 0x040fe40007ffe0ff */
[----:B------:R-:W-:Y:S01]  /*0b70*/  IADD3 R0, R8, 0x38, RZ ;  /* 0x0000003808007810 */ /* 0x000fe20007ffe0ff */
[----:B------:R2:W-:Y:S01]  /*0b80*/  @!P3 ST.E.128 [R4.64+0x300], RZ ;  /* 0x000300ff0400b985 */ /* 0x0005e2000c101d06 */
[----:B------:R-:W-:-:S03]  /*0b90*/  ISETP.GE.AND P3, PT, R12, R69, PT ;  /* 0x000000450c00720c */ /* 0x000fc60003f66270 */
[----:B------:R2:W-:Y:S01]  /*0ba0*/  @!P2 ST.E.128 [R4.64+0x2000], RZ ;  /* 0x002000ff0400a985 */ /* 0x0005e2000c101d06 */
[----:B------:R-:W-:-:S03]  /*0bb0*/  @!P4 IMAD.MOV.U32 R19, RZ, RZ, -0x800000 ;  /* 0xff800000ff13c424 */ /* 0x000fc600078e00ff */
[----:B------:R2:W-:Y:S04]  /*0bc0*/  @!P2 ST.E.128 [R4.64+0x2100], RZ ;  /* 0x002100ff0400a985 */ /* 0x0005e8000c101d06 */
[----:B------:R2:W-:Y:S04]  /*0bd0*/  @!P2 ST.E.128 [R4.64+0x2200], RZ ;  /* 0x002200ff0400a985 */ /* 0x0005e8000c101d06 */
[----:B------:R2:W-:Y:S01]  /*0be0*/  @!P2 ST.E.128 [R4.64+0x2300], RZ ;  /* 0x002300ff0400a985 */ /* 0x0005e2000c101d06 */
[----:B------:R-:W-:-:S03]  /*0bf0*/  ISETP.GE.AND P2, PT, R10, R69, PT ;  /* 0x000000450a00720c */ /* 0x000fc60003f46270 */
[----:B------:R2:W-:Y:S04]  /*0c00*/  @!P1 ST.E.128 [R4.64+0x4000], RZ ;  /* 0x004000ff04009985 */ /* 0x0005e8000c101d06 */
        /* <DEDUP_REMOVED lines=13> */
[----:B------:R-:W-:-:S03]  /*0ce0*/  ISETP.GE.OR P3, PT, R14, R69, P6 ;  /* 0x000000450e00720c */ /* 0x000fc60003766670 */
[----:B------:R2:W-:Y:S04]  /*0cf0*/  @!P2 ST.E.128 [R4.64+0xa000], RZ ;  /* 0x00a000ff0400a985 */ /* 0x0005e8000c101d06 */
[----:B------:R2:W-:Y:S04]  /*0d00*/  @!P2 ST.E.128 [R4.64+0xa100], RZ ;  /* 0x00a100ff0400a985 */ /* 0x0005e8000c101d06 */
[----:B------:R2:W-:Y:S02]  /*0d10*/  @!P2 ST.E.128 [R4.64+0xa200], RZ ;  /* 0x00a200ff0400a985 */ /* 0x0005e4000c101d06 */
[----:B------:R-:W-:-:S02]  /*0d20*/  @!P3 IMAD.MOV.U32 R15, RZ, RZ, -0x800000 ;  /* 0xff800000ff0fb424 */ /* 0x000fc400078e00ff */
        /* <DEDUP_REMOVED lines=14> */
[----:B------:R2:W-:Y:S01]  /*0e10*/  @!P5 ST.E [R6.64+0x20], R3 ;  /* 0x000020030600d985 */ /* 0x0005e2000c101906 */
[-C--:B------:R-:W-:Y:S02]  /*0e20*/  ISETP.GE.OR P5, PT, R8, R69.reuse, P6 ;  /* 0x000000450800720c */ /* 0x080fe400037a6670 */
[----:B------:R-:W-:Y:S01]  /*0e30*/  ISETP.GE.OR P6, PT, R0, R69, P6 ;  /* 0x000000450000720c */ /* 0x000fe200037c6670 */
[----:B------:R2:W-:Y:S04]  /*0e40*/  @!P4 ST.E [R6.64+0x40], R19 ;  /* 0x000040130600c985 */ /* 0x0005e8000c101906 */
[----:B------:R2:W-:Y:S02]  /*0e50*/  @!P3 ST.E [R6.64+0x60], R15 ;  /* 0x0000600f0600b985 */ /* 0x0005e4000c101906 */
[----:B------:R-:W-:-:S02]  /*0e60*/  @!P0 IMAD.MOV.U32 R9, RZ, RZ, -0x800000 ;  /* 0xff800000ff098424 */ /* 0x000fc400078e00ff */
[----:B------:R2:W-:Y:S02]  /*0e70*/  @!P2 ST.E [R6.64+0x80], R13 ;  /* 0x0000800d0600a985 */ /* 0x0005e4000c101906 */
[----:B------:R-:W-:Y:S02]  /*0e80*/  @!P5 IMAD.MOV.U32 R17, RZ, RZ, -0x800000 ;  /* 0xff800000ff11d424 */ /* 0x000fe400078e00ff */
[----:B------:R2:W-:Y:S04]  /*0e90*/  @!P1 ST.E [R6.64+0xa0], R11 ;  /* 0x0000a00b06009985 */ /* 0x0005e8000c101906 */
[----:B------:R2:W-:Y:S04]  /*0ea0*/  @!P0 ST.E [R6.64+0xc0], R9 ;  /* 0x0000c00906008985 */ /* 0x0005e8000c101906 */
[----:B------:R2:W-:Y:S01]  /*0eb0*/  @!P5 ST.E [R6.64], R17 ;  /* 0x000000110600d985 */ /* 0x0005e2000c101906 */
[----:B------:R-:W-:Y:S05]  /*0ec0*/  @P6 RET.REL.NODEC R238 `(_ZN5flash24flash_fwd_splitkv_kernelI23Flash_fwd_kernel_traitsILi256ELi64ELi64ELi4ELb0ELb0EN7cutlass10bfloat16_tE19Flash_kernel_traitsILi256ELi64ELi64ELi4ES3_EELb0ELb0ELb0ELb0ELb1ELb0ELb1ELb1EEEvNS_16Flash_fwd_paramsE) ;  /* 0xfffff130ee006950 */ /* 0x000fea0003c3ffff */
[----:B--2---:R-:W-:Y:S02]  /*0ed0*/  MOV R3, 0xff800000 ;  /* 0xff80000000037802 */ /* 0x004fe40000000f00 */
[----:B------:R-:W-:-:S03]  /*0ee0*/  MOV R239, 0x0 ;  /* 0x0000000000ef7802 */ /* 0x000fc60000000f00 */
[----:B------:R2:W-:Y:S01]  /*0ef0*/  ST.E [R6.64+0xe0], R3 ;  /* 0x0000e00306007985 */ /* 0x0005e2000c101906 */
[----:B------:R-:W-:Y:S05]  /*0f00*/  RET.REL.NODEC R238 `(_ZN5flash24flash_fwd_splitkv_kernelI23Flash_fwd_kernel_traitsILi256ELi64ELi64ELi4ELb0ELb0EN7cutlass10bfloat16_tE19Flash_kernel_traitsILi256ELi64ELi64ELi4ES3_EELb0ELb0ELb0ELb0ELb1ELb0ELb1ELb1EEEvNS_16Flash_fwd_paramsE) ;  /* 0xfffff0f0ee007950 */ /* 0x000fea0003c3ffff */
.L_x_5311:
        /* <DEDUP_REMOVED lines=23> */
[----:B-----5:R-:W4:Y:S01]  /*1080*/  LD.E R8, [R28.64+0x68] ;  /* 0x000068061c087980 */ /* 0x020f22000c101900 */
        /* <DEDUP_REMOVED lines=11> */
[----:B------:R-:W3:Y:S02]  /*1140*/  F2I.FTZ.U32.TRUNC.NTZ R11, R10 ;  /* 0x0000000a000b7305 */ /* 0x000ee4000021f000 */
        /* <DEDUP_REMOVED lines=46> */
[----:B------:R-:W-:Y:S02]  /*1430*/  @!P0 IMAD.MOV R4, RZ, RZ, -R4 ;  /* 0x000000ffff048224 */ /* 0x000fe400078e0a04 */
[----:B------:R-:W-:Y:S02]  /*1440*/  @!P1 LOP3.LUT R4, RZ, R8, RZ, 0x33, !PT ;  /* 0x00000008ff049212 */ /* 0x000fe400078e33ff */
[----:B---3--:R-:W-:Y:S01]  /*1450*/  SHF.R.S32.HI R0, RZ, 0x1f, R2 ;  /* 0x0000001fff007819 */ /* 0x008fe20000011402 */
[-C--:B------:R-:W-:Y:S02]  /*1460*/  IMAD R3, R19, R2.reuse, RZ ;  /* 0x0000000213037224 */ /* 0x080fe400078e02ff */
[----:B------:R-:W-:-:S04]  /*1470*/  IMAD.WIDE.U32 R12, R18, R2, RZ ;  /* 0x00000002120c7225 */ /* 0x000fc800078e00ff */
[----:B------:R-:W-:Y:S01]  /*1480*/  IMAD R3, R18, R0, R3 ;  /* 0x0000000012037224 */ /* 0x000fe200078e0203 */
[----:B------:R-:W-:-:S04]  /*1490*/  SHF.R.S32.HI R19, RZ, 0x1f, R6 ;  /* 0x0000001fff137819 */ /* 0x000fc80000011406 */
[----:B------:R-:W-:Y:S01]  /*14a0*/  IADD3 R13, R13, R3, RZ ;  /* 0x000000030d0d7210 */ /* 0x000fe20007ffe0ff */
[----:B------:R-:W-:-:S04]  /*14b0*/  IMAD R7, R168, R19, R7 ;  /* 0x00000013a8077224 */ /* 0x000fc800078e0207 */
[----:B------:R-:W-:-:S04]  /*14c0*/  IMAD.WIDE.U32 R12, R6, R168, R12 ;  /* 0x000000a8060c7225 */ /* 0x000fc800078e000c */
[----:B------:R-:W-:Y:S01]  /*14d0*/  IMAD R3, R11, R2, RZ ;  /* 0x000000020b037224 */ /* 0x000fe200078e02ff */
[----:B------:R-:W-:Y:S01]  /*14e0*/  IADD3 R13, R13, R7, RZ ;  /* 0x000000070d0d7210 */ /* 0x000fe20007ffe0ff */
[----:B------:R-:W-:Y:S01]  /*14f0*/  IMAD R7, R15, R4, RZ ;  /* 0x000000040f077224 */ /* 0x000fe200078e02ff */
[----:B------:R-:W-:Y:S01]  /*1500*/  SHF.R.S32.HI R11, RZ, 0x1f, R4 ;  /* 0x0000001fff0b7819 */ /* 0x000fe20000011404 */
[----:B------:R-:W-:-:S04]  /*1510*/  IMAD.WIDE.U32 R16, R10, R2, RZ ;  /* 0x000000020a107225 */ /* 0x000fc800078e00ff */
[----:B------:R-:W-:Y:S02]  /*1520*/  IMAD R7, R14, R11, R7 ;  /* 0x0000000b0e077224 */ /* 0x000fe400078e0207 */
[----:B------:R-:W-:Y:S02]  /*1530*/  IMAD R3, R10, R0, R3 ;  /* 0x000000000a037224 */ /* 0x000fe400078e0203 */
[----:B------:R-:W-:-:S03]  /*1540*/  IMAD.WIDE.U32 R14, R4, R14, R12 ;  /* 0x0000000e040e7225 */ /* 0x000fc600078e000c */
[----:B------:R-:W-:Y:S01]  /*1550*/  IADD3 R13, R17, R3, RZ ;  /* 0x00000003110d7210 */ /* 0x000fe20007ffe0ff */
[----:B------:R-:W-:Y:S01]  /*1560*/  IMAD.MOV.U32 R2, RZ, RZ, R16 ;  /* 0x000000ffff027224 */ /* 0x000fe200078e0010 */
[----:B------:R-:W-:Y:S01]  /*1570*/  MOV R0, R14 ;  /* 0x0000000e00007202 */ /* 0x000fe20000000f00 */
[----:B------:R-:W-:Y:S01]  /*1580*/  IMAD.IADD R7, R15, 0x1, R7 ;  /* 0x000000010f077824 */ /* 0x000fe200078e0207 */
[----:B------:R-:W-:Y:S05]  /*1590*/  BRA `(.L_x_5314) ;  /* 0x0000050000007947 */ /* 0x000fea0003800000 */
.L_x_5313:
        /* <DEDUP_REMOVED lines=22> */
[----:B------:R-:W-:Y:S01]  /*1700*/  @!P3 SHF.R.S32.HI R6, RZ, 0x1f, R12 ;  /* 0x0000001fff06b819 */ /* 0x000fe2000001140c */
[----:B----4-:R-:W-:-:S03]  /*1710*/  @!P3 IMAD R5, R169, R12, RZ ;  /* 0x0000000ca905b224 */ /* 0x010fc600078e02ff */
[----:B------:R-:W-:Y:S01]  /*1720*/  ISETP.GT.U32.AND P0, PT, R3, R0, PT ;  /* 0x000000000300720c */ /* 0x000fe20003f04070 */
[----:B------:R-:W-:Y:S02]  /*1730*/  @!P3 IMAD R5, R6, R168, R5 ;  /* 0x000000a80605b224 */ /* 0x000fe400078e0205 */
[----:B------:R-:W-:Y:S01]  /*1740*/  @!P3 IMAD.WIDE.U32 R20, R168, R12, RZ ;  /* 0x0000000ca814b225 */ /* 0x000fe200078e00ff */
[----:B-----5:R-:W-:-:S04]  /*1750*/  @!P3 SHF.R.S32.HI R6, RZ, 0x1f, R8 ;  /* 0x0000001fff06b819 */ /* 0x020fc80000011408 */
[----:B------:R-:W-:Y:S01]  /*1760*/  @!P3 IADD3 R21, R21, R5, RZ ;  /* 0x000000051515b210 */ /* 0x000fe20007ffe0ff */
[----:B--2---:R-:W-:Y:S02]  /*1770*/  @!P3 IMAD R5, R19, R8, RZ ;  /* 0x000000081305b224 */ /* 0x004fe400078e02ff */
[----:B------:R-:W-:Y:S02]  /*1780*/  @P3 IMAD.IADD R7, R12, 0x1, R13 ;  /* 0x000000010c073824 */ /* 0x000fe400078e020d */
[----:B------:R-:W-:Y:S02]  /*1790*/  @!P0 IMAD.IADD R0, R0, 0x1, -R3 ;  /* 0x0000000100008824 */ /* 0x000fe400078e0a03 */
[----:B------:R-:W-:Y:S02]  /*17a0*/  @!P3 IMAD R5, R18, R6, R5 ;  /* 0x000000061205b224 */ /* 0x000fe400078e0205 */
[----:B------:R-:W-:Y:S01]  /*17b0*/  @P3 IMAD R11, R169, R7, RZ ;  /* 0x00000007a90b3224 */ /* 0x000fe200078e02ff */
[----:B------:R-:W-:Y:S01]  /*17c0*/  ISETP.GE.U32.AND P2, PT, R0, R3, PT ;  /* 0x000000030000720c */ /* 0x000fe20003f46070 */
[----:B------:R-:W-:-:S04]  /*17d0*/  @P3 IMAD.WIDE.U32 R24, R168, R7, RZ ;  /* 0x00000007a8183225 */ /* 0x000fc800078e00ff */
[----:B------:R-:W-:Y:S01]  /*17e0*/  @!P3 IMAD.WIDE.U32 R18, R18, R8, R20 ;  /* 0x000000081212b225 */ /* 0x000fe200078e0014 */
[----:B------:R-:W-:-:S03]  /*17f0*/  LOP3.LUT R0, R241, R4, RZ, 0x3c, !PT ;  /* 0x00000004f1007212 */ /* 0x000fc600078e3cff */
[----:B------:R-:W-:Y:S01]  /*1800*/  @P3 IMAD.IADD R11, R25, 0x1, R11 ;  /* 0x00000001190b3824 */ /* 0x000fe200078e020b */
[----:B------:R-:W-:Y:S02]  /*1810*/  @!P3 IADD3 R11, R19, R5, RZ ;  /* 0x00000005130bb210 */ /* 0x000fe40007ffe0ff */
[----:B------:R-:W-:Y:S01]  /*1820*/  LEA R5, R165, 0xffffffc0, 0x6 ;  /* 0xffffffc0a5057811 */ /* 0x000fe200078e30ff */
[----:B------:R-:W-:Y:S01]  /*1830*/  @!P3 IMAD R6, R171, R12, RZ ;  /* 0x0000000cab06b224 */ /* 0x000fe200078e02ff */
[----:B------:R-:W-:Y:S02]  /*1840*/  @!P3 SHF.R.S32.HI R3, RZ, 0x1f, R12 ;  /* 0x0000001fff03b819 */ /* 0x000fe4000001140c */
[----:B------:R-:W-:Y:S02]  /*1850*/  ISETP.GE.AND P1, PT, R0, RZ, PT ;  /* 0x000000ff0000720c */ /* 0x000fe40003f26270 */
[----:B------:R-:W-:Y:S01]  /*1860*/  @!P0 IADD3 R2, R2, 0x1, RZ ;  /* 0x0000000102028810 */ /* 0x000fe20007ffe0ff */
[----:B------:R-:W-:Y:S01]  /*1870*/  IMAD R7, R169, R5, RZ ;  /* 0x00000005a9077224 */ /* 0x000fe200078e02ff */
[----:B------:R-:W-:Y:S01]  /*1880*/  @P3 MOV R10, R24 ;  /* 0x00000018000a3202 */ /* 0x000fe20000000f00 */
[----:B------:R-:W-:Y:S01]  /*1890*/  @!P3 IMAD.MOV.U32 R10, RZ, RZ, R18 ;  /* 0x000000ffff0ab224 */ /* 0x000fe200078e0012 */
[----:B------:R-:W-:-:S02]  /*18a0*/  SHF.R.S32.HI R19, RZ, 0x1f, R5 ;  /* 0x0000001fff137819 */ /* 0x000fc40000011405 */
[----:B------:R-:W-:Y:S01]  /*18b0*/  ISETP.NE.AND P0, PT, R4, RZ, PT ;  /* 0x000000ff0400720c */ /* 0x000fe20003f05270 */
[----:B------:R-:W-:Y:S01]  /*18c0*/  @!P3 IMAD R3, R3, R170, R6 ;  /* 0x000000aa0303b224 */ /* 0x000fe200078e0206 */
[----:B------:R-:W-:Y:S01]  /*18d0*/  @P2 IADD3 R2, R2, 0x1, RZ ;  /* 0x0000000102022810 */ /* 0x000fe20007ffe0ff */
[----:B------:R-:W-:-:S04]  /*18e0*/  @!P3 IMAD.WIDE.U32 R20, R170, R12, RZ ;  /* 0x0000000caa14b225 */ /* 0x000fc800078e00ff */
[----:B------:R-:W-:Y:S02]  /*18f0*/  IMAD R7, R19, R168, R7 ;  /* 0x000000a813077224 */ /* 0x000fe400078e0207 */
[----:B------:R-:W-:Y:S01]  /*1900*/  IMAD.WIDE.U32 R10, R168, R5, R10 ;  /* 0x00000005a80a7225 */ /* 0x000fe200078e000a */
[----:B------:R-:W-:-:S03]  /*1910*/  @!P3 IADD3 R21, R21, R3, RZ ;  /* 0x000000031515b210 */ /* 0x000fc60007ffe0ff */
[----:B------:R-:W-:Y:S01]  /*1920*/  IMAD.MOV.U32 R3, RZ, RZ, R2 ;  /* 0x000000ffff037224 */ /* 0x000fe200078e0002 */
[----:B------:R-:W-:Y:S01]  /*1930*/  IADD3 R7, R11, R7, RZ ;  /* 0x000000070b077210 */ /* 0x000fe20007ffe0ff */
[----:B------:R-:W-:Y:S01]  /*1940*/  @!P3 IMAD R0, R17, R8, RZ ;  /* 0x000000081100b224 */ /* 0x000fe200078e02ff */
[----:B------:R-:W-:Y:S01]  /*1950*/  @!P3 SHF.R.S32.HI R11, RZ, 0x1f, R8 ;  /* 0x0000001fff0bb819 */ /* 0x000fe20000011408 */
[----:B------:R-:W-:Y:S01]  /*1960*/  @!P1 IMAD.MOV R3, RZ, RZ, -R3 ;  /* 0x000000ffff039224 */ /* 0x000fe200078e0a03 */
[----:B------:R-:W-:Y:S02]  /*1970*/  @!P0 LOP3.LUT R3, RZ, R4, RZ, 0x33, !PT ;  /* 0x00000004ff038212 */ /* 0x000fe400078e33ff */
[----:B------:R-:W-:Y:S01]  /*1980*/  @P3 IADD3 R12, R12, R13, RZ ;  /* 0x0000000d0c0c3210 */ /* 0x000fe20007ffe0ff */
[----:B------:R-:W-:Y:S01]  /*1990*/  @!P3 IMAD R0, R16, R11, R0 ;  /* 0x0000000b1000b224 */ /* 0x000fe200078e0200 */
[----:B------:R-:W-:Y:S01]  /*19a0*/  MOV R6, R10 ;  /* 0x0000000a00067202 */ /* 0x000fe20000000f00 */
[----:B------:R-:W-:Y:S01]  /*19b0*/  IMAD R4, R15, R3, RZ ;  /* 0x000000030f047224 */ /* 0x000fe200078e02ff */
[----:B------:R-:W-:Y:S01]  /*19c0*/  SHF.R.S32.HI R11, RZ, 0x1f, R3 ;  /* 0x0000001fff0b7819 */ /* 0x000fe20000011403 */
[----:B------:R-:W-:-:S02]  /*19d0*/  @P3 IMAD R13, R171, R12, RZ ;  /* 0x0000000cab0d3224 */ /* 0x000fc400078e02ff */
[----:B------:R-:W-:-:S04]  /*19e0*/  @P3 IMAD.WIDE.U32 R24, R170, R12, RZ ;  /* 0x0000000caa183225 */ /* 0x000fc800078e00ff */
[----:B------:R-:W-:Y:S01]  /*19f0*/  @!P3 IMAD.WIDE.U32 R16, R16, R8, R20 ;  /* 0x000000081010b225 */ /* 0x000fe200078e0014 */
[----:B------:R-:W-:-:S03]  /*1a00*/  @P3 IADD3 R13, R25, R13, RZ ;  /* 0x0000000d190d3210 */ /* 0x000fc60007ffe0ff */
[----:B------:R-:W-:-:S04]  /*1a10*/  IMAD.WIDE.U32 R6, R14, R3, R6 ;  /* 0x000000030e067225 */ /* 0x000fc800078e0006 */
[----:B------:R-:W-:Y:S01]  /*1a20*/  IMAD R4, R14, R11, R4 ;  /* 0x0000000b0e047224 */ /* 0x000fe200078e0204 */
[----:B------:R-:W-:Y:S01]  /*1a30*/  @P3 MOV R2, R24 ;  /* 0x0000001800023202 */ /* 0x000fe20000000f00 */
[----:B------:R-:W-:Y:S01]  /*1a40*/  @!P3 IMAD.IADD R13, R17, 0x1, R0 ;  /* 0x00000001110db824 */ /* 0x000fe200078e0200 */
[----:B------:R-:W-:Y:S01]  /*1a50*/  MOV R0, R6 ;  /* 0x0000000600007202 */ /* 0x000fe20000000f00 */
[----:B------:R-:W-:Y:S01]  /*1a60*/  IMAD.IADD R7, R7, 0x1, R4 ;  /* 0x0000000107077824 */ /* 0x000fe200078e0204 */
[----:B------:R-:W-:Y:S02]  /*1a70*/  @!P3 MOV R2, R16 ;  /* 0x000000100002b202 */ /* 0x000fe40000000f00 */
[----:B------:R-:W-:Y:S02]  /*1a80*/  MOV R6, R5 ;  /* 0x0000000500067202 */ /* 0x000fe40000000f00 */
[----:B------:R-:W-:Y:S02]  /*1a90*/  MOV R4, R3 ;  /* 0x0000000300047202 */ /* 0x000fe40000000f00 */
.L_x_5314:
[----:B-1----:R-:W-:Y:S05]  /*1aa0*/  BSYNC B0 ;  /* 0x0000000000007941 */ /* 0x002fea0003800000 */
.L_x_5312:
        /* <DEDUP_REMOVED lines=11> */
[----:B------:R-:W-:-:S04]  /*1b60*/  IMAD.IADD R57, R56, 0x1, -R57 ;  /* 0x0000000138397824 */ /* 0x000fc800078e0a39 */
[----:B------:R-:W-:Y:S01]  /*1b70*/  IMAD.SHL.U32 R24, R57, 0x8, RZ ;  /* 0x0000000839187824 */ /* 0x000fe200078e00ff */
[----:B------:R-:W-:-:S04]  /*1b80*/  SHF.R.S32.HI R144, RZ, 0x3, R144 ;  /* 0x00000003ff907819 */ /* 0x000fc80000011490 */
[----:B------:R-:W-:Y:S02]  /*1b90*/  IADD3 R26, P0, R24, R2, RZ ;  /* 0x00000002181a7210 */ /* 0x000fe40007f1e0ff */
[----:B------:R-:W-:Y:S01]  /*1ba0*/  SHF.R.S32.HI R25, RZ, 0x1f, R24 ;  /* 0x0000001fff197819 */ /* 0x000fe20000011418 */
[----:B-----5:R-:W-:-:S03]  /*1bb0*/  IMAD R2, R19, R170, RZ ;  /* 0x000000aa13027224 */ /* 0x020fc600078e02ff */
[----:B------:R-:W-:Y:S01]  /*1bc0*/  IADD3.X R27, R25, R13, RZ, P0, !PT ;  /* 0x0000000d191b7210 */ /* 0x000fe200007fe4ff */
[----:B------:R-:W-:Y:S01]  /*1bd0*/  IMAD R2, R6, R171, R2 ;  /* 0x000000ab06027224 */ /* 0x000fe200078e0202 */
[----:B------:R-:W-:Y:S01]  /*1be0*/  SHF.R.S32.HI R60, RZ, 0x1f, R243 ;  /* 0x0000001fff3c7819 */ /* 0x000fe200000114f3 */
[----:B------:R-:W-:Y:S02]  /*1bf0*/  IMAD.SHL.U32 R19, R144, 0x40, RZ ;  /* 0x0000004090137824 */ /* 0x000fe400078e00ff */
[----:B------:R-:W-:-:S03]  /*1c00*/  IMAD.WIDE.U32 R26, R6, R170, R26 ;  /* 0x000000aa061a7225 */ /* 0x000fc600078e001a */
[----:B------:R-:W-:Y:S02]  /*1c10*/  LOP3.LUT R19, R19, 0x1c0, RZ, 0xc0, !PT ;  /* 0x000001c013137812 */ /* 0x000fe400078ec0ff */
[----:B------:R-:W-:Y:S02]  /*1c20*/  IADD3 R27, R27, R2, RZ ;  /* 0x000000021b1b7210 */ /* 0x000fe40007ffe0ff */
[----:B------:R-:W-:Y:S02]  /*1c30*/  LOP3.LUT R13, R19, 0x38, R24, 0xf8, !PT ;  /* 0x00000038130d7812 */ /* 0x000fe400078ef818 */
[----:B------:R-:W-:Y:S01]  /*1c40*/  SHF.R.U32.HI R10, RZ, 0x3, R19 ;  /* 0x00000003ff0a7819 */ /* 0x000fe20000011613 */
[----:B------:R-:W-:-:S04]  /*1c50*/  IMAD R2, R23, R4, RZ ;  /* 0x0000000417027224 */ /* 0x000fc800078e02ff */
[-C--:B------:R-:W-:Y:S02]  /*1c60*/  IMAD R2, R11, R22.reuse, R2 ;  /* 0x000000160b027224 */ /* 0x080fe400078e0202 */
[----:B------:R-:W-:Y:S01]  /*1c70*/  IMAD.WIDE.U32 R22, R4, R22, R26 ;  /* 0x0000001604167225 */ /* 0x000fe200078e001a */
[----:B------:R-:W-:Y:S02]  /*1c80*/  LOP3.LUT R10, R13, R10, RZ, 0x3c, !PT ;  /* 0x0000000a0d0a7212 */ /* 0x000fe400078e3cff */
[----:B------:R-:W-:Y:S01]  /*1c90*/  SHF.R.S32.HI R145, RZ, 0x1f, R144 ;  /* 0x0000001fff917819 */ /* 0x000fe20000011490 */
[----:B------:R-:W-:-:S04]  /*1ca0*/  IMAD R235, R169, R144, RZ ;  /* 0x00000090a9eb7224 */ /* 0x000fc800078e02ff */
[----:B------:R-:W-:Y:S01]  /*1cb0*/  IMAD R235, R145, R168, R235 ;  /* 0x000000a891eb7224 */ /* 0x000fe200078e02eb */
[C---:B------:R-:W-:Y:S01]  /*1cc0*/  SHF.L.U64.HI R64, R168.reuse, 0x4, R169 ;  /* 0x00000004a8407819 */ /* 0x040fe200000102a9 */
[----:B------:R-:W-:Y:S01]  /*1cd0*/  IMAD.SHL.U32 R63, R168, 0x10, RZ ;  /* 0x00000010a83f7824 */ /* 0x000fe200078e00ff */
[C---:B------:R-:W-:Y:S01]  /*1ce0*/  SHF.L.U64.HI R62, R170.reuse, 0x4, R171 ;  /* 0x00000004aa3e7819 */ /* 0x040fe200000102ab */
[----:B------:R-:W-:Y:S01]  /*1cf0*/  IMAD.SHL.U32 R65, R57, 0x4, RZ ;  /* 0x0000000439417824 */ /* 0x000fe200078e00ff */
[----:B------:R-:W-:Y:S01]  /*1d00*/  SHF.L.U32 R61, R170, 0x4, RZ ;  /* 0x00000004aa3d7819 */ /* 0x000fe200000006ff */
[----:B--2---:R-:W-:-:S04]  /*1d10*/  @P1 IMAD.WIDE.U32 R32, R146, R9, RZ ;  /* 0x0000000992201225 */ /* 0x004fc800078e00ff */
[----:B------:R-:W-:Y:S02]  /*1d20*/  @P1 IMAD R6, R147, R9, RZ ;  /* 0x0000000993061224 */ /* 0x000fe400078e02ff */
[----:B------:R-:W-:Y:S02]  /*1d30*/  @P1 IMAD.MOV.U32 R8, RZ, RZ, R32 ;  /* 0x000000ffff081224 */ /* 0x000fe400078e0020 */
[-C--:B---3--:R-:W-:Y:S02]  /*1d40*/  @!P1 IMAD R9, R35, R243.reuse, RZ ;  /* 0x000000f323099224 */ /* 0x088fe400078e02ff */
[----:B-1----:R-:W-:-:S04]  /*1d50*/  @!P1 IMAD.WIDE.U32 R30, R34, R243, RZ ;  /* 0x000000f3221e9225 */ /* 0x002fc800078e00ff */
[----:B------:R-:W-:Y:S02]  /*1d60*/  @!P1 IMAD R9, R34, R60, R9 ;  /* 0x0000003c22099224 */ /* 0x000fe400078e0209 */
[----:B------:R-:W-:Y:S02]  /*1d70*/  @!P1 IMAD.MOV.U32 R8, RZ, RZ, R30 ;  /* 0x000000ffff089224 */ /* 0x000fe400078e001e */
[----:B------:R-:W-:Y:S01]  /*1d80*/  @P1 IMAD.IADD R19, R33, 0x1, R6 ;  /* 0x0000000121131824 */ /* 0x000fe200078e0206 */
[----:B------:R-:W-:Y:S02]  /*1d90*/  @!P1 IADD3 R19, R31, R9, RZ ;  /* 0x000000091f139210 */ /* 0x000fe40007ffe0ff */
[----:B------:R-:W-:Y:S01]  /*1da0*/  IADD3 R18, P0, R24, R8, RZ ;  /* 0x0000000818127210 */ /* 0x000fe20007f1e0ff */
[----:B------:R-:W-:Y:S01]  /*1db0*/  IMAD R6, R21, R241, RZ ;  /* 0x000000f115067224 */ /* 0x000fe200078e02ff */
[----:B------:R-:W-:Y:S02]  /*1dc0*/  SHF.R.S32.HI R9, RZ, 0x1f, R241 ;  /* 0x0000001fff097819 */ /* 0x000fe400000114f1 */
[----:B------:R-:W-:Y:S01]  /*1dd0*/  LEA.HI R8, R3, R56, RZ, 0x6 ;  /* 0x0000003803087211 */ /* 0x000fe200078f30ff */
[----:B------:R-:W-:-:S02]  /*1de0*/  IMAD.X R19, R25, 0x1, R19, P0 ;  /* 0x0000000119137824 */ /* 0x000fc400000e0613 */
[----:B------:R-:W-:Y:S02]  /*1df0*/  IMAD R6, R20, R9, R6 ;  /* 0x0000000914067224 */ /* 0x000fe400078e0206 */
[----:B------:R-:W-:Y:S02]  /*1e00*/  IMAD.SHL.U32 R9, R8, 0x8, RZ ;  /* 0x0000000808097824 */ /* 0x000fe400078e00ff */
[----:B------:R-:W-:-:S04]  /*1e10*/  IMAD.WIDE.U32 R140, R241, R20, R18 ;  /* 0x00000014f18c7225 */ /* 0x000fc800078e0012 */
[----:B------:R-:W-:Y:S01]  /*1e20*/  IMAD.MOV.U32 R18, RZ, RZ, R22 ;  /* 0x000000ffff127224 */ /* 0x000fe200078e0016 */
[----:B------:R-:W-:Y:S02]  /*1e30*/  IADD3 R22, P0, R24, R0, RZ ;  /* 0x0000000018167210 */ /* 0x000fe40007f1e0ff */
[----:B------:R-:W-:Y:S02]  /*1e40*/  LOP3.LUT R138, R10, 0xfffffe00, R9, 0xf8, !PT ;  /* 0xfffffe000a8a7812 */ /* 0x000fe400078ef809 */
[----:B------:R-:W-:Y:S02]  /*1e50*/  IADD3 R19, R23, R2, RZ ;  /* 0x0000000217137210 */ /* 0x000fe40007ffe0ff */
[----:B------:R-:W-:Y:S02]  /*1e60*/  SHF.R.S32.HI R9, RZ, 0x1f, R66 ;  /* 0x0000001fff097819 */ /* 0x000fe40000011442 */
[----:B------:R-:W-:Y:S01]  /*1e70*/  IADD3.X R23, R25, R7, RZ, P0, !PT ;  /* 0x0000000719177210 */ /* 0x000fe200007fe4ff */
[----:B------:R-:W-:Y:S01]  /*1e80*/  IMAD R7, R171, R144, RZ ;  /* 0x00000090ab077224 */ /* 0x000fe200078e02ff */
[----:B------:R-:W-:Y:S01]  /*1e90*/  LEA.HI R0, R9, R66, RZ, 0x6 ;  /* 0x0000004209007211 */ /* 0x000fe200078f30ff */
[----:B------:R-:W-:-:S04]  /*1ea0*/  IMAD.WIDE.U32 R18, R144, R170, R18 ;  /* 0x000000aa90127225 */ /* 0x000fc800078e0012 */
[----:B------:R-:W-:Y:S01]  /*1eb0*/  IMAD R7, R145, R170, R7 ;  /* 0x000000aa91077224 */ /* 0x000fe200078e0207 */
[----:B------:R-:W-:Y:S02]  /*1ec0*/  SHF.R.S32.HI R9, RZ, 0x6, R0 ;  /* 0x00000006ff097819 */ /* 0x000fe40000011400 */
[----:B----4-:R-:W-:Y:S02]  /*1ed0*/  LEA R246, P0, R18, R14, 0x1 ;  /* 0x0000000e12f67211 */ /* 0x010fe400078008ff */
[----:B------:R-:W-:Y:S02]  /*1ee0*/  IADD3 R7, R19, R7, RZ ;  /* 0x0000000713077210 */ /* 0x000fe40007ffe0ff */
[----:B------:R-:W-:Y:S02]  /*1ef0*/  IMNMX R74, R234, R9, !PT ;  /* 0x00000009ea4a7217 */ /* 0x000fe40007800200 */
[----:B------:R-:W-:Y:S02]  /*1f00*/  LEA.HI.X R247, R18, R15, R7, 0x1, P0 ;  /* 0x0000000f12f77211 */ /* 0x000fe400000f0c07 */
[----:B------:R-:W-:Y:S01]  /*1f10*/  ISETP.GT.AND P0, PT, R165, R74, PT ;  /* 0x0000004aa500720c */ /* 0x000fe20003f04270 */
[----:B------:R-:W-:Y:S01]  /*1f20*/  IMAD.WIDE R20, R239, 0x40, R144 ;  /* 0x00000040ef147825 */ /* 0x000fe200078e0290 */
[----:B------:R-:W-:-:S03]  /*1f30*/  LEA.HI R3, R3, R56, RZ, 0x4 ;  /* 0x0000003803037211 */ /* 0x000fc600078f20ff */
[----:B------:R-:W-:Y:S02]  /*1f40*/  IMAD.IADD R141, R141, 0x1, R6 ;  /* 0x000000018d8d7824 */ /* 0x000fe400078e0206 */
[----:B------:R-:W-:Y:S02]  /*1f50*/  IMAD R143, R21, R146, RZ ;  /* 0x00000092158f7224 */ /* 0x000fe400078e02ff */
[----:B------:R-:W-:Y:S01]  /*1f60*/  IMAD.WIDE.U32 R22, R144, R168, R22 ;  /* 0x000000a890167225 */ /* 0x000fe200078e0016 */
[----:B------:R-:W-:-:S03]  /*1f70*/  LOP3.LUT R67, R3, 0xfffffff0, RZ, 0xc0, !PT ;  /* 0xfffffff003437812 */ /* 0x000fc600078ec0ff */
[----:B------:R-:W-:Y:S01]  /*1f80*/  IMAD R143, R20, R147, R143 ;  /* 0x00000093148f7224 */ /* 0x000fe200078e028f */
[----:B------:R-:W-:Y:S01]  /*1f90*/  LEA R236, P1, R22, R16, 0x1 ;  /* 0x0000001016ec7211 */ /* 0x000fe200078208ff */
[----:B------:R-:W-:Y:S02]  /*1fa0*/  IMAD.IADD R235, R23, 0x1, R235 ;  /* 0x0000000117eb7824 */ /* 0x000fe400078e02eb */
[----:B------:R-:W-:Y:S01]  /*1fb0*/  IMAD.WIDE.U32 R140, R20, R146, R140 ;  /* 0x00000092148c7225 */ /* 0x000fe200078e008c */
[----:B------:R-:W-:Y:S02]  /*1fc0*/  SHF.R.S32.HI R59, RZ, 0x4, R3 ;  /* 0x00000004ff3b7819 */ /* 0x000fe40000011403 */
[----:B------:R-:W-:Y:S01]  /*1fd0*/  LEA.HI.X R235, R22, R17, R235, 0x1, P1 ;  /* 0x0000001116eb7211 */ /* 0x000fe200008f0ceb */
[----:B------:R-:W-:Y:S01]  /*1fe0*/  @!P4 IMAD.MOV.U32 R12, RZ, RZ, RZ ;  /* 0x000000ffff0cc224 */ /* 0x000fe200078e00ff */
[----:B------:R-:W-:Y:S02]  /*1ff0*/  IADD3 R67, -R67, R56, RZ ;  /* 0x0000003843437210 */ /* 0x000fe40007ffe1ff */
[----:B------:R-:W-:Y:S01]  /*2000*/  IADD3 R143, R141, R143, RZ ;  /* 0x0000008f8d8f7210 */ /* 0x000fe20007ffe0ff */
[----:B------:R-:W-:Y:S05]  /*2010*/  @!P0 BRA `(.L_x_5315) ;  /* 0x0000a38000008947 */ /* 0x000fea0003800000 */
[----:B------:R-:W2:Y:S04]  /*2020*/  LD.E.64 R26, [R28.64+0x120] ;  /* 0x000120061c1a7980 */ /* 0x000ea8000c101b00 */
[----:B------:R-:W3:Y:S04]  /*2030*/  LD.E.64 R30, [R28.64+0x118] ;  /* 0x000118061c1e7980 */ /* 0x000ee8000c101b00 */
[----:B------:R-:W4:Y:S04]  /*2040*/  LD.E.64 R156, [R28.64+0x128] ;  /* 0x000128061c9c7980 */ /* 0x000f28000c101b00 */
[----:B------:R-:W5:Y:S04]  /*2050*/  LD.E.64 R152, [R28.64+0x130] ;  /* 0x000130061c987980 */ /* 0x000f68000c101b00 */
[----:B------:R-:W4:Y:S04]  /*2060*/  LD.E.64 R18, [R28.64+0x138] ;  /* 0x000138061c127980 */ /* 0x000f28000c101b00 */
[----:B------:R-:W4:Y:S04]  /*2070*/  LD.E R10, [R28.64+0xd0] ;  /* 0x0000d0061c0a7980 */ /* 0x000f28000c101900 */
[----:B------:R-:W4:Y:S04]  /*2080*/  LD.E.64 R20, [R28.64+0x140] ;  /* 0x000140061c147980 */ /* 0x000f28000c101b00 */
[----:B------:R-:W5:Y:S04]  /*2090*/  LD.E.64 R16, [R28.64+0x110] ;  /* 0x000110061c107980 */ /* 0x000f68000c101b00 */
[----:B------:R-:W5:Y:S04]  /*20a0*/  LD.E.64 R14, [R28.64+0x108] ;  /* 0x000108061c0e7980 */ /* 0x000f68000c101b00 */
[----:B------:R-:W5:Y:S04]  /*20b0*/  LD.E.64 R8, [R28.64+0x150] ;  /* 0x000150061c087980 */ /* 0x000f68000c101b00 */
[----:B------:R-:W5:Y:S01]  /*20c0*/  LD.E.64 R6, [R28.64+0x148] ;  /* 0x000148061c067980 */ /* 0x000f62000c101b00 */
[----:B------:R-:W-:Y:S01]  /*20d0*/  SHF.R.S32.HI R13, RZ, 0x1f, R66 ;  /* 0x0000001fff0d7819 */ /* 0x000fe20000011442 */
[----:B------:R-:W-:Y:S01]  /*20e0*/  IMAD.IADD R12, R12, 0x1, R5 ;  /* 0x000000010c0c7824 */ /* 0x000fe200078e0205 */
[C---:B------:R-:W-:Y:S01]  /*20f0*/  SHF.L.U64.HI R71, R170.reuse, 0x5, R171 ;  /* 0x00000005aa477819 */ /* 0x040fe200000102ab */
[----:B------:R-:W-:-:S02]  /*2100*/  IMAD.SHL.U32 R70, R170, 0x20, RZ ;  /* 0x00000020aa467824 */ /* 0x000fc400078e00ff */
[----:B------:R-:W-:Y:S01]  /*2110*/  IMAD.WIDE.U32 R150, R170, 0x60, RZ ;  /* 0x00000060aa967825 */ /* 0x000fe200078e00ff */
[----:B------:R-:W-:Y:S02]  /*2120*/  IADD3 R137, R144, 0x10, RZ ;  /* 0x0000001090897810 */ /* 0x000fe40007ffe0ff */
[----:B------:R-:W-:Y:S01]  /*2130*/  SHF.L.U64.HI R71, R70, 0x1, R71 ;  /* 0x0000000146477819 */ /* 0x000fe20000010247 */
[----:B------:R-:W-:Y:S01]  /*2140*/  IMAD.MOV.U32 R110, RZ, RZ, R246 ;  /* 0x000000ffff6e7224 */ /* 0x000fe200078e00f6 */
[C---:B------:R-:W-:Y:S01]  /*2150*/  IADD3 R136, R144.reuse, 0x20, RZ ;  /* 0x0000002090887810 */ /* 0x040fe20007ffe0ff */
[----:B------:R-:W-:Y:S01]  /*2160*/  IMAD.MOV.U32 R111, RZ, RZ, R247 ;  /* 0x000000ffff6f7224 */ /* 0x000fe200078e00f7 */
[----:B------:R-:W-:Y:S01]  /*2170*/  IADD3 R134, R144, 0x30, RZ ;  /* 0x0000003090867810 */ /* 0x000fe20007ffe0ff */
[----:B------:R-:W-:Y:S01]  /*2180*/  IMAD.SHL.U32 R70, R70, 0x2, RZ ;  /* 0x0000000246467824 */ /* 0x000fe200078e00ff */
[C---:B------:R-:W-:Y:S01]  /*2190*/  SHF.L.U64.HI R73, R168.reuse, 0x5, R169 ;  /* 0x00000005a8497819 */ /* 0x040fe200000102a9 */
[----:B------:R-:W-:Y:S01]  /*21a0*/  IMAD.MOV.U32 R154, RZ, RZ, R236 ;  /* 0x000000ffff9a7224 */ /* 0x000fe200078e00ec */
[----:B------:R-:W-:Y:S01]  /*21b0*/  SHF.L.U32 R72, R168, 0x5, RZ ;  /* 0x00000005a8487819 */ /* 0x000fe200000006ff */
[----:B------:R-:W-:-:S02]  /*21c0*/  IMAD.MOV.U32 R155, RZ, RZ, R235 ;  /* 0x000000ffff9b7224 */ /* 0x000fc400078e00eb */
[----:B--2---:R-:W-:-:S04]  /*21d0*/  IMAD R3, R27, R243, RZ ;  /* 0x000000f31b037224 */ /* 0x004fc800078e02ff */
[----:B------:R-:W-:Y:S02]  /*21e0*/  IMAD R0, R26, R60, R3 ;  /* 0x0000003c1a007224 */ /* 0x000fe400078e0203 */
[----:B------:R-:W-:-:S04]  /*21f0*/  IMAD.WIDE.U32 R26, R243, R26, R24 ;  /* 0x0000001af31a7225 */ /* 0x000fc800078e0018 */
[----:B---3--:R-:W-:Y:S02]  /*2200*/  IMAD R3, R31, R243, RZ ;  /* 0x000000f31f037224 */ /* 0x008fe400078e02ff */
[----:B------:R-:W-:Y:S02]  /*2210*/  IMAD.IADD R27, R27, 0x1, R0 ;  /* 0x000000011b1b7824 */ /* 0x000fe400078e0200 */
[----:B------:R-:W-:-:S04]  /*2220*/  IMAD.WIDE.U32 R22, R243, R30, R24 ;  /* 0x0000001ef3167225 */ /* 0x000fc800078e0018 */
[----:B------:R-:W-:Y:S01]  /*2230*/  IMAD R0, R30, R60, R3 ;  /* 0x0000003c1e007224 */ /* 0x000fe200078e0203 */
[----:B------:R-:W-:-:S03]  /*2240*/  SHF.R.S32.HI R3, RZ, 0x1f, R5 ;  /* 0x0000001fff037819 */ /* 0x000fc60000011405 */
[----:B------:R-:W-:Y:S02]  /*2250*/  IMAD.IADD R23, R23, 0x1, R0 ;  /* 0x0000000117177824 */ /* 0x000fe400078e0200 */
[-C--:B----4-:R-:W-:Y:S02]  /*2260*/  IMAD R0, R157, R5.reuse, RZ ;  /* 0x000000059d007224 */ /* 0x090fe400078e02ff */
[----:B-----5:R-:W-:Y:S02]  /*2270*/  IMAD R2, R153, R5, RZ ;  /* 0x0000000599027224 */ /* 0x020fe400078e02ff */
[C---:B------:R-:W-:Y:S02]  /*2280*/  IMAD R0, R156.reuse, R3, R0 ;  /* 0x000000039c007224 */ /* 0x040fe400078e0200 */
[----:B------:R-:W-:-:S04]  /*2290*/  IMAD.WIDE.U32 R22, R156, R5, R22 ;  /* 0x000000059c167225 */ /* 0x000fc800078e0016 */
[C---:B------:R-:W-:Y:S02]  /*22a0*/  IMAD R2, R152.reuse, R3, R2 ;  /* 0x0000000398027224 */ /* 0x040fe400078e0202 */
[----:B------:R-:W-:Y:S01]  /*22b0*/  IMAD.WIDE.U32 R26, R152, R5, R26 ;  /* 0x00000005981a7225 */ /* 0x000fe200078e001a */
[----:B------:R-:W-:-:S03]  /*22c0*/  LEA.HI R133, R10, R10, RZ, 0x1 ;  /* 0x0000000a0a857211 */ /* 0x000fc600078f08ff */
[----:B------:R-:W-:Y:S02]  /*22d0*/  IMAD.IADD R23, R23, 0x1, R0 ;  /* 0x0000000117177824 */ /* 0x000fe400078e0200 */
[----:B------:R-:W-:Y:S01]  /*22e0*/  IMAD R0, R19, R4, RZ ;  /* 0x0000000413007224 */ /* 0x000fe200078e02ff */
[----:B------:R-:W-:Y:S01]  /*22f0*/  IADD3 R3, P0, -R66, R144, RZ ;  /* 0x0000009042037210 */ /* 0x000fe20007f1e1ff */
[----:B------:R-:W-:Y:S02]  /*2300*/  IMAD.IADD R27, R27, 0x1, R2 ;  /* 0x000000011b1b7824 */ /* 0x000fe400078e0202 */
        /* <DEDUP_REMOVED lines=82> */
[----:B------:R-:W-:Y:S02]  /*2830*/  IMAD.IADD R124, R139, 0x1, R126 ;  /* 0x000000018b7c7824 */ /* 0x000fe400078e027e */
[----:B------:R-:W-:Y:S01]  /*2840*/  IMAD R3, R171, 0x60, RZ ;  /* 0x00000060ab037824 */ /* 0x000fe200078e02ff */
[----:B------:R-:W-:Y:S01]  /*2850*/  SHF.L.U64.HI R91, R92, 0x1, R91 ;  /* 0x000000015c5b7819 */ /* 0x000fe2000001025b */
[----:B------:R-:W-:Y:S01]  /*2860*/  IMAD.MOV.U32 R17, RZ, RZ, R165 ;  /* 0x000000ffff117224 */ /* 0x000fe200078e00a5 */
[----:B------:R-:W-:Y:S01]  /*2870*/  SHF.L.U64.HI R93, R94, 0x1, R93 ;  /* 0x000000015e5d7819 */ /* 0x000fe2000001025d */
[----:B------:R-:W-:Y:S01]  /*2880*/  IMAD.IADD R68, R151, 0x1, R3 ;  /* 0x0000000197447824 */ /* 0x000fe200078e0203 */
        /* <DEDUP_REMOVED lines=8> */
[C---:B------:R-:W-:Y:S01]  /*2910*/  IADD3 R19, R24.reuse, 0x80, RZ ;  /* 0x0000008018137810 */ /* 0x040fe20007ffe0ff */
[----:B------:R-:W-:Y:S01]  /*2920*/  IMAD.SHL.U32 R101, R101, 0x2, RZ ;  /* 0x0000000265657824 */ /* 0x000fe200078e00ff */
[----:B------:R-:W-:-:S02]  /*2930*/  IADD3 R18, R24, 0xc0, RZ ;  /* 0x000000c018127810 */ /* 0x000fc40007ffe0ff */
[----:B------:R-:W-:Y:S02]  /*2940*/  IADD3 R95, R153, R95, RZ ;  /* 0x0000005f995f7210 */ /* 0x000fe40007ffe0ff */
        /* <DEDUP_REMOVED lines=12> */
.L_x_5371:
[----:B------:R-:W-:Y:S01]  /*2a10*/  IMAD.SHL.U32 R22, R17, 0x40, RZ ;  /* 0x0000004011167824 */ /* 0x000fe200078e00ff */
[----:B------:R-:W-:Y:S04]  /*2a20*/  BSSY B2, `(.L_x_5316) ;  /* 0x0000932000027945 */ /* 0x000fe80003800000 */
[----:B------:R-:W-:Y:S05]  /*2a30*/  IADD3 R21, R22, -0x40, RZ ;  /* 0xffffffc016157810 */ /* 0x000fea0007ffe0ff */
[--C-:B------:R-:W-:Y:S02]  /*2a40*/  IMAD.IADD R161, R58, 0x1, -R21.reuse ;  /* 0x000000013aa17824 */ /* 0x100fe400078e0a15 */
[----:B------:R-:W-:Y:S03]  /*2a50*/  IMAD.IADD R159, R66, 0x1, -R21 ;  /* 0x00000001429f7824 */ /* 0x000fe600078e0a15 */
[CC--:B------:R-:W-:Y:S02]  /*2a60*/  ISETP.GE.AND P3, PT, R144.reuse, R161.reuse, PT ;  /* 0x000000a19000720c */ /* 0x0c0fe40003f66270 */
[C---:B------:R-:W-:Y:S02]  /*2a70*/  ISETP.GE.AND P2, PT, R137.reuse, R161, PT ;  /* 0x000000a18900720c */ /* 0x040fe40003f46270 */
[-C--:B------:R-:W-:Y:S02]  /*2a80*/  ISETP.GE.AND P3, PT, R144, R159.reuse, !P3 ;  /* 0x0000009f9000720c */ /* 0x080fe40005f66270 */
[----:B------:R-:W-:Y:S02]  /*2a90*/  ISETP.GE.AND P2, PT, R137, R159, !P2 ;  /* 0x0000009f8900720c */ /* 0x000fe40005746270 */
[C---:B------:R-:W-:Y:S04]  /*2aa0*/  ISETP.GE.AND P1, PT, R136.reuse, R161, PT ;  /* 0x000000a18800720c */ /* 0x040fe80003f26270 */
[----:B------:R-:W-:Y:S05]  /*2ab0*/  ISETP.GE.AND P1, PT, R136, R159, !P1 ;  /* 0x0000009f8800720c */ /* 0x000fea0004f26270 */
[----:B---3--:R-:W2:Y:S02]  /*2ac0*/  @P3 LD.E.128 R12, [R102.64] ;  /* 0x00000006660c3980 */ /* 0x008ea4000c101d00 */
[C---:B------:R-:W-:Y:S05]  /*2ad0*/  @P2 IADD3 R2, P0, R102.reuse, R92, RZ ;  /* 0x0000005c66022210 */ /* 0x040fea0007f1e0ff */
[----:B------:R-:W-:Y:S01]  /*2ae0*/  @P2 IMAD.X R3, R103, 0x1, R91, P0 ;  /* 0x0000000167032824 */ /* 0x000fe200000e065b */
[C---:B------:R-:W-:Y:S04]  /*2af0*/  @P2 LEA R30, P0, R61.reuse, R110, 0x1 ;  /* 0x0000006e3d1e2211 */ /* 0x040fe800078008ff */
[----:B------:R-:W-:Y:S02]  /*2b00*/  @P2 LEA.HI.X R31, R61, R111, R62, 0x1, P0 ;  /* 0x0000006f3d1f2211 */ /* 0x000fe400000f0c3e */
[----:B------:R-:W-:Y:S05]  /*2b10*/  @P1 IADD3 R40, P0, R102, R94, RZ ;  /* 0x0000005e66281210 */ /* 0x000fea0007f1e0ff */
[----:B------:R-:W-:Y:S01]  /*2b20*/  @P1 IMAD.X R41, R103, 0x1, R93, P0 ;  /* 0x0000000167291824 */ /* 0x000fe200000e065d */
[----:B------:R-:W-:Y:S05]  /*2b30*/  @P1 IADD3 R42, P0, R110, R70, RZ ;  /* 0x000000466e2a1210 */ /* 0x000fea0007f1e0ff */
[----:B------:R-:W-:Y:S01]  /*2b40*/  @P1 IMAD.X R43, R111, 0x1, R71, P0 ;  /* 0x000000016f2b1824 */ /* 0x000fe200000e0647 */
[C---:B------:R-:W-:Y:S04]  /*2b50*/  ISETP.GE.AND P0, PT, R134.reuse, R161, PT ;  /* 0x000000a18600720c */ /* 0x040fe80003f06270 */
[----:B------:R-:W-:Y:S01]  /*2b60*/  ISETP.GE.AND P0, PT, R134, R159, !P0 ;  /* 0x0000009f8600720c */ /* 0x000fe20004706270 */
[----:B--2---:R1:W-:Y:S04]  /*2b70*/  @P3 ST.E.128 [R110.64], R12 ;  /* 0x0000000c6e003985 */ /* 0x0043e8000c101d06 */
[----:B------:R-:W2:Y:S04]  /*2b80*/  @P3 LD.E.128 R8, [R102.64+0x80] ;  /* 0x0000800666083980 */ /* 0x000ea8000c101d00 */
[----:B--2---:R2:W-:Y:S04]  /*2b90*/  @P3 ST.E.128 [R110.64+0x80], R8 ;  /* 0x000080086e003985 */ /* 0x0045e8000c101d06 */
[----:B------:R-:W3:Y:S04]  /*2ba0*/  @P3 LD.E.128 R4, [R102.64+0x100] ;  /* 0x0001000666043980 */ /* 0x000ee8000c101d00 */
[----:B---3--:R3:W-:Y:S04]  /*2bb0*/  @P3 ST.E.128 [R110.64+0x100], R4 ;  /* 0x000100046e003985 */ /* 0x0087e8000c101d06 */
[----:B------:R-:W4:Y:S04]  /*2bc0*/  @P3 LD.E.128 R36, [R102.64+0x180] ;  /* 0x0001800666243980 */ /* 0x000f28000c101d00 */
[----:B----4-:R-:W-:Y:S04]  /*2bd0*/  @P3 ST.E.128 [R110.64+0x180], R36 ;  /* 0x000180246e003985 */ /* 0x010fe8000c101d06 */
[----:B-1----:R-:W4:Y:S04]  /*2be0*/  @P2 LD.E.128 R12, [R2.64] ;  /* 0x00000006020c2980 */ /* 0x002f28000c101d00 */
[----:B----4-:R1:W-:Y:S04]  /*2bf0*/  @P2 ST.E.128 [R30.64], R12 ;  /* 0x0000000c1e002985 */ /* 0x0103e8000c101d06 */
[----:B--2---:R-:W2:Y:S04]  /*2c00*/  @P2 LD.E.128 R8, [R2.64+0x80] ;  /* 0x0000800602082980 */ /* 0x004ea8000c101d00 */
[----:B--2---:R-:W-:Y:S04]  /*2c10*/  @P2 ST.E.128 [R30.64+0x80], R8 ;  /* 0x000080081e002985 */ /* 0x004fe8000c101d06 */
[----:B---3--:R-:W2:Y:S04]  /*2c20*/  @P2 LD.E.128 R4, [R2.64+0x100] ;  /* 0x0001000602042980 */ /* 0x008ea8000c101d00 */
[----:B--2---:R-:W-:Y:S04]  /*2c30*/  @P2 ST.E.128 [R30.64+0x100], R4 ;  /* 0x000100041e002985 */ /* 0x004fe8000c101d06 */
[----:B------:R-:W2:Y:S04]  /*2c40*/  @P2 LD.E.128 R32, [R2.64+0x180] ;  /* 0x0001800602202980 */ /* 0x000ea8000c101d00 */
[----:B--2---:R2:W-:Y:S04]  /*2c50*/  @P2 ST.E.128 [R30.64+0x180], R32 ;  /* 0x000180201e002985 */ /* 0x0045e8000c101d06 */
[----:B-1----:R-:W3:Y:S01]  /*2c60*/  @P1 LD.E.128 R12, [R40.64] ;  /* 0x00000006280c1980 */ /* 0x002ee2000c101d00 */
[----:B--2---:R-:W-:Y:S05]  /*2c70*/  @P0 IADD3 R30, P4, R102, R152, RZ ;  /* 0x00000098661e0210 */ /* 0x004fea0007f9e0ff */
[----:B------:R-:W-:Y:S01]  /*2c80*/  @P0 IMAD.X R31, R103, 0x1, R95, P4 ;  /* 0x00000001671f0824 */ /* 0x000fe200020e065f */
[----:B---3--:R1:W-:Y:S04]  /*2c90*/  @P1 ST.E.128 [R42.64], R12 ;  /* 0x0000000c2a001985 */ /* 0x0083e8000c101d06 */
[----:B------:R-:W2:Y:S04]  /*2ca0*/  @P1 LD.E.128 R8, [R40.64+0x80] ;  /* 0x0000800628081980 */ /* 0x000ea8000c101d00 */
[----:B--2---:R2:W-:Y:S04]  /*2cb0*/  @P1 ST.E.128 [R42.64+0x80], R8 ;  /* 0x000080082a001985 */ /* 0x0045e8000c101d06 */
[----:B------:R-:W3:Y:S04]  /*2cc0*/  @P1 LD.E.128 R4, [R40.64+0x100] ;  /* 0x0001000628041980 */ /* 0x000ee8000c101d00 */
[----:B---3--:R3:W-:Y:S04]  /*2cd0*/  @P1 ST.E.128 [R42.64+0x100], R4 ;  /* 0x000100042a001985 */ /* 0x0087e8000c101d06 */
[----:B------:R-:W4:Y:S04]  /*2ce0*/  @P1 LD.E.128 R36, [R40.64+0x180] ;  /* 0x0001800628241980 */ /* 0x000f28000c101d00 */
[----:B----4-:R4:W-:Y:S01]  /*2cf0*/  @P1 ST.E.128 [R42.64+0x180], R36 ;  /* 0x000180242a001985 */ /* 0x0109e2000c101d06 */
[----:B------:R-:W-:Y:S03]  /*2d00*/  @P0 IADD3 R44, P1, R110, R150, RZ ;  /* 0x000000966e2c0210 */ /* 0x000fe60007f3e0ff */
[----:B------:R-:W5:Y:S02]  /*2d10*/  @P0 LD.E.128 R32, [R30.64] ;  /* 0x000000061e200980 */ /* 0x000f64000c101d00 */
[----:B------:R-:W-:Y:S05]  /*2d20*/  @P0 IMAD.X R45, R111, 0x1, R68, P1 ;  /* 0x000000016f2d0824 */ /* 0x000fea00008e0644 */
[----:B-----5:R4:W-:Y:S04]  /*2d30*/  @P0 ST.E.128 [R44.64], R32 ;  /* 0x000000202c000985 */ /* 0x0209e8000c101d06 */
        /* <DEDUP_REMOVED lines=199> */
.L_x_5320:
[----:B------:R-:W-:Y:S05]  /*39b0*/  BSYNC B0 ;  /* 0x0000000000007941 */ /* 0x000fea0003800000 */
.L_x_5319:
        /* <DEDUP_REMOVED lines=41> */
[C---:B------:R-:W-:Y:S01]  /*3c50*/  @!P0 FMUL.FTZ R175, R34.reuse, R51 ;  /* 0x0000003322af8220 */ /* 0x040fe20000410000 */
        /* <DEDUP_REMOVED lines=150> */
.L_x_5322:
[----:B------:R-:W-:Y:S05]  /*45c0*/  BSYNC B0 ;  /* 0x0000000000007941 */ /* 0x000fea0003800000 */
.L_x_5321:
        /* <DEDUP_REMOVED lines=195> */
.L_x_5324:
[----:B------:R-:W-:Y:S05]  /*5200*/  BSYNC B0 ;  /* 0x0000000000007941 */ /* 0x000fea0003800000 */
.L_x_5323:
        /* <DEDUP_REMOVED lines=197> */
.L_x_5326:
[----:B------:R-:W-:Y:S05]  /*5e60*/  BSYNC B0 ;  /* 0x0000000000007941 */ /* 0x000fea0003800000 */
.L_x_5325:
[----:B------:R-:W2:Y:S02]  /*5e70*/  LD.E R3, [R28.64+0xd0] ;  /* 0x0000d0061c037980 */ /* 0x000ea4000c101900 */
[----:B--2---:R-:W-:Y:S05]  /*5e80*/  IMAD.U32 R3, R3, -0x20, RZ ;  /* 0xffffffe003037824 */ /* 0x004fea00078e00ff */
[C---:B------:R-:W-:Y:S02]  /*5e90*/  LEA R26, P1, R3.reuse, R26, 0x1 ;  /* 0x0000001a031a7211 */ /* 0x040fe400078208ff */
[C---:B------:R-:W-:Y:S02]  /*5ea0*/  LEA R52, P0, R3.reuse, R52, 0x1 ;  /* 0x0000003403347211 */ /* 0x040fe400078008ff */
[C---:B------:R-:W-:Y:S02]  /*5eb0*/  LEA.HI.X.SX32 R27, R3.reuse, R27, 0x1, P1 ;  /* 0x0000001b031b7211 */ /* 0x040fe400008f0eff */
[----:B------:R-:W-:Y:S01]  /*5ec0*/  LEA.HI.X.SX32 R53, R3, R53, 0x1, P0 ;  /* 0x0000003503357211 */ /* 0x000fe200000f0eff */
[----:B------:R-:W-:-:S05]  /*5ed0*/  BRA `(.L_x_5327) ;  /* 0x00005e6000007947 */ /* 0x000fca0003800000 */
.L_x_5318:
        /* <DEDUP_REMOVED lines=85> */
.L_x_5331:
[----:B------:R-:W-:Y:S05]  /*6430*/  BSYNC B0 ;  /* 0x0000000000007941 */ /* 0x000fea0003800000 */
.L_x_5330:
        /* <DEDUP_REMOVED lines=84> */
.L_x_5333:
[----:B------:R-:W-:Y:S05]  /*6980*/  BSYNC B0 ;  /* 0x0000000000007941 */ /* 0x000fea0003800000 */
.L_x_5332:
        /* <DEDUP_REMOVED lines=83> */
.L_x_5335:
[----:B------:R-:W-:Y:S05]  /*6ec0*/  BSYNC B0 ;  /* 0x0000000000007941 */ /* 0x000fea0003800000 */
.L_x_5334:
        /* <DEDUP_REMOVED lines=84> */
.L_x_5337:
[----:B------:R-:W-:Y:S05]  /*7410*/  BSYNC B0 ;  /* 0x0000000000007941 */ /* 0x000fea0003800000 */
.L_x_5336:
[----:B-----5:R3:W-:Y:S02]  /*7420*/  ST.E.128 [R154.64+0x180], R8 ;  /* 0x000180089a007985 */ /* 0x0207e4000c101d06 */
.L_x_5329:
[----:B------:R-:W-:Y:S05]  /*7430*/  BSYNC B1 ;  /* 0x0000000000017941 */ /* 0x000fea0003800000 */
.L_x_5328:
        /* <DEDUP_REMOVED lines=90> */
.L_x_5341:
[----:B------:R-:W-:Y:S05]  /*79e0*/  BSYNC B0 ;  /* 0x0000000000007941 */ /* 0x000fea0003800000 */
.L_x_5340:
        /* <DEDUP_REMOVED lines=92> */
.L_x_5343:
[----:B------:R-:W-:Y:S05]  /*7fb0*/  BSYNC B0 ;  /* 0x0000000000007941 */ /* 0x000fea0003800000 */
.L_x_5342:
        /* <DEDUP_REMOVED lines=89> */
.L_x_5345:
[----:B------:R-:W-:Y:S05]  /*8550*/  BSYNC B0 ;  /* 0x0000000000007941 */ /* 0x000fea0003800000 */
.L_x_5344:
        /* <DEDUP_REMOVED lines=90> */
.L_x_5347:
[----:B------:R-:W-:Y:S05]  /*8b00*/  BSYNC B0 ;  /* 0x0000000000007941 */ /* 0x000fea0003800000 */
.L_x_5346:
[----:B-----5:R3:W-:Y:S02]  /*8b10*/  ST.E.128 [R42.64+0x180], R8 ;  /* 0x000180082a007985 */ /* 0x0207e4000c101d06 */
.L_x_5339:
[----:B------:R-:W-:Y:S05]  /*8b20*/  BSYNC B1 ;  /* 0x0000000000017941 */ /* 0x000fea0003800000 */
.L_x_5338:
        /* <DEDUP_REMOVED lines=93> */
.L_x_5351:
[----:B------:R-:W-:Y:S05]  /*9100*/  BSYNC B0 ;  /* 0x0000000000007941 */ /* 0x000fea0003800000 */
.L_x_5350:
        /* <DEDUP_REMOVED lines=92> */
.L_x_5353:
[----:B------:R-:W-:Y:S05]  /*96d0*/  BSYNC B0 ;  /* 0x0000000000007941 */ /* 0x000fea0003800000 */
.L_x_5352:
        /* <DEDUP_REMOVED lines=89> */
.L_x_5355:
[----:B------:R-:W-:Y:S05]  /*9c70*/  BSYNC B0 ;  /* 0x0000000000007941 */ /* 0x000fea0003800000 */
.L_x_5354:
        /* <DEDUP_REMOVED lines=90> */
.L_x_5357:
[----:B------:R-:W-:Y:S05]  /*a220*/  BSYNC B0 ;  /* 0x0000000000007941 */ /* 0x000fea0003800000 */
.L_x_5356:
[----:B-----5:R4:W-:Y:S02]  /*a230*/  ST.E.128 [R42.64+0x180], R8 ;  /* 0x000180082a007985 */ /* 0x0209e4000c101d06 */
.L_x_5349:
[----:B------:R-:W-:Y:S05]  /*a240*/  BSYNC B1 ;  /* 0x0000000000017941 */ /* 0x000fea0003800000 */
.L_x_5348:
        /* <DEDUP_REMOVED lines=94> */
.L_x_5361:
[----:B------:R-:W-:Y:S05]  /*a830*/  BSYNC B0 ;  /* 0x0000000000007941 */ /* 0x000fea0003800000 */
.L_x_5360:
        /* <DEDUP_REMOVED lines=93> */
.L_x_5363:
[----:B------:R-:W-:Y:S05]  /*ae10*/  BSYNC B0 ;  /* 0x0000000000007941 */ /* 0x000fea0003800000 */
.L_x_5362:
        /* <DEDUP_REMOVED lines=89> */
.L_x_5365:
[----:B------:R-:W-:Y:S05]  /*b3b0*/  BSYNC B0 ;  /* 0x0000000000007941 */ /* 0x000fea0003800000 */
.L_x_5364:
        /* <DEDUP_REMOVED lines=90> */
.L_x_5367:
[----:B------:R-:W-:Y:S05]  /*b960*/  BSYNC B0 ;  /* 0x0000000000007941 */ /* 0x000fea0003800000 */
.L_x_5366:
[----:B-----5:R4:W-:Y:S02]  /*b970*/  ST.E.128 [R54.64+0x180], R8 ;  /* 0x0001800836007985 */ /* 0x0209e4000c101d06 */
.L_x_5359:
[----:B------:R-:W-:Y:S05]  /*b980*/  BSYNC B1 ;  /* 0x0000000000017941 */ /* 0x000fea0003800000 */
.L_x_5358:
[----:B------:R-:W5:Y:S02]  /*b990*/  LD.E R3, [R28.64+0xd0] ;  /* 0x0000d0061c037980 */ /* 0x000f64000c101900 */
[----:B-----5:R-:W-:Y:S05]  /*b9a0*/  IMAD.U32 R3, R3, -0x20, RZ ;  /* 0xffffffe003037824 */ /* 0x020fea00078e00ff */
[C---:B------:R-:W-:Y:S02]  /*b9b0*/  LEA R108, P1, R3.reuse, R108, 0x1 ;  /* 0x0000006c036c7211 */ /* 0x040fe400078208ff */
[C---:B------:R-:W-:Y:S02]  /*b9c0*/  LEA R106, P0, R3.reuse, R106, 0x1 ;  /* 0x0000006a036a7211 */ /* 0x040fe400078008ff */
[C---:B------:R-:W-:Y:S02]  /*b9d0*/  LEA.HI.X.SX32 R109, R3.reuse, R109, 0x1, P1 ;  /* 0x0000006d036d7211 */ /* 0x040fe400008f0eff */
[----:B------:R-:W-:Y:S01]  /*b9e0*/  LEA.HI.X.SX32 R107, R3, R107, 0x1, P0 ;  /* 0x0000006b036b7211 */ /* 0x000fe200000f0eff */
[----:B------:R-:W-:-:S05]  /*b9f0*/  BRA `(.L_x_5327) ;  /* 0x0000034000007947 */ /* 0x000fca0003800000 */
.L_x_5317:
        /* <DEDUP_REMOVED lines=52> */
.L_x_5327:
[----:B------:R-:W-:Y:S05]  /*bd40*/  BSYNC B2 ;  /* 0x0000000000027941 */ /* 0x000fea0003800000 */
.L_x_5316:
        /* <DEDUP_REMOVED lines=88> */
.L_x_5369:
        /* <DEDUP_REMOVED lines=8> */
.L_x_5370:
[----:B------:R-:W-:Y:S05]  /*c350*/  BSYNC B0 ;  /* 0x0000000000007941 */ /* 0x000fea0003800000 */
.L_x_5368:
[----:B------:R-:W-:Y:S04]  /*c360*/  IADD3 R17, R17, -0x1, RZ ;  /* 0xffffffff11117810 */ /* 0x000fe80007ffe0ff */
[----:B------:R-:W-:Y:S11]  /*c370*/  ISETP.GT.AND P0, PT, R17, R74, PT ;  /* 0x0000004a1100720c */ /* 0x000ff60003f04270 */
[----:B------:R-:W-:Y:S02]  /*c380*/  @!UPT UIADD3 URZ, URZ, URZ, URZ ;  /* 0x0000003f3f3ff290 */ /* 0x000fe4000fffe03f */
[----:B------:R-:W-:-:S05]  /*c390*/  @P0 BRA `(.L_x_5371) ;  /* 0xffff667000000947 */ /* 0x000fca000383ffff */
.L_x_5315:
[----:B------:R-:W-:Y:S01]  /*c3a0*/  WARPSYNC 0xffffffff ;  /* 0xffffffff00007948 */ /* 0x000fe20003800000 */
        /* <DEDUP_REMOVED lines=101> */
.L_x_5378:
[----:B------:R-:W-:Y:S05]  /*ca00*/  BSYNC B0 ;  /* 0x0000000000007941 */ /* 0x000fea0003800000 */
.L_x_5377:
        /* <DEDUP_REMOVED lines=44> */
.L_x_5380:
[----:B------:R-:W-:Y:S05]  /*ccd0*/  BSYNC B0 ;  /* 0x0000000000007941 */ /* 0x000fea0003800000 */
.L_x_5379:
        /* <DEDUP_REMOVED lines=46> */
.L_x_5382:
[----:B------:R-:W-:Y:S05]  /*cfc0*/  BSYNC B0 ;  /* 0x0000000000007941 */ /* 0x000fea0003800000 */
.L_x_5381:
        /* <DEDUP_REMOVED lines=44> */
.L_x_5384:
[----:B------:R-:W-:Y:S05]  /*d290*/  BSYNC B0 ;  /* 0x0000000000007941 */ /* 0x000fea0003800000 */
.L_x_5383:
[----:B-----5:R3:W-:Y:S02]  /*d2a0*/  STS.128 [R249+0x6000], R16 ;  /* 0x00600010f9007388 */ /* 0x0207e40000000c00 */
.L_x_5376:
[----:B------:R-:W-:Y:S05]  /*d2b0*/  BSYNC B1 ;  /* 0x0000000000017941 */ /* 0x000fea0003800000 */
.L_x_5375:
        /* <DEDUP_REMOVED lines=49> */
.L_x_5388:
[----:B------:R-:W-:Y:S05]  /*d5d0*/  BSYNC B0 ;  /* 0x0000000000007941 */ /* 0x000fea0003800000 */
.L_x_5387:
        /* <DEDUP_REMOVED lines=44> */
.L_x_5390:
[----:B------:R-:W-:Y:S05]  /*d8a0*/  BSYNC B0 ;  /* 0x0000000000007941 */ /* 0x000fea0003800000 */
.L_x_5389:
        /* <DEDUP_REMOVED lines=46> */
.L_x_5392:
[----:B------:R-:W-:Y:S05]  /*db90*/  BSYNC B0 ;  /* 0x0000000000007941 */ /* 0x000fea0003800000 */
.L_x_5391:
        /* <DEDUP_REMOVED lines=44> */
.L_x_5394:
[----:B------:R-:W-:Y:S05]  /*de60*/  BSYNC B0 ;  /* 0x0000000000007941 */ /* 0x000fea0003800000 */
.L_x_5393:
[----:B-----5:R1:W-:Y:S02]  /*de70*/  STS.128 [R249+0x6800], R44 ;  /* 0x0068002cf9007388 */ /* 0x0203e40000000c00 */
.L_x_5386:
[----:B------:R-:W-:Y:S05]  /*de80*/  BSYNC B1 ;  /* 0x0000000000017941 */ /* 0x000fea0003800000 */
.L_x_5385:
        /* <DEDUP_REMOVED lines=48> */
.L_x_5398:
[----:B------:R-:W-:Y:S05]  /*e190*/  BSYNC B0 ;  /* 0x0000000000007941 */ /* 0x000fea0003800000 */
.L_x_5397:
        /* <DEDUP_REMOVED lines=44> */
.L_x_5400:
[----:B------:R-:W-:Y:S05]  /*e460*/  BSYNC B0 ;  /* 0x0000000000007941 */ /* 0x000fea0003800000 */
.L_x_5399:
        /* <DEDUP_REMOVED lines=45> */
.L_x_5402:
[----:B------:R-:W-:Y:S05]  /*e740*/  BSYNC B0 ;  /* 0x0000000000007941 */ /* 0x000fea0003800000 */
.L_x_5401:
        /* <DEDUP_REMOVED lines=44> */
.L_x_5404:
[----:B------:R-:W-:Y:S05]  /*ea10*/  BSYNC B0 ;  /* 0x0000000000007941 */ /* 0x000fea0003800000 */
.L_x_5403:
[----:B-----5:R3:W-:Y:S02]  /*ea20*/  STS.128 [R249+0x7000], R16 ;  /* 0x00700010f9007388 */ /* 0x0207e40000000c00 */
.L_x_5396:
[----:B------:R-:W-:Y:S05]  /*ea30*/  BSYNC B1 ;  /* 0x0000000000017941 */ /* 0x000fea0003800000 */
.L_x_5395:
        /* <DEDUP_REMOVED lines=46> */
.L_x_5407:
[----:B------:R-:W-:Y:S05]  /*ed20*/  BSYNC B0 ;  /* 0x0000000000007941 */ /* 0x000fea0003800000 */
.L_x_5406:
        /* <DEDUP_REMOVED lines=45> */
.L_x_5409:
[----:B------:R-:W-:Y:S05]  /*f000*/  BSYNC B0 ;  /* 0x0000000000007941 */ /* 0x000fea0003800000 */
.L_x_5408:
        /* <DEDUP_REMOVED lines=44> */
.L_x_5411:
[----:B------:R-:W-:Y:S05]  /*f2d0*/  BSYNC B0 ;  /* 0x0000000000007941 */ /* 0x000fea0003800000 */
.L_x_5410:
        /* <DEDUP_REMOVED lines=44> */
.L_x_5413:
[----:B------:R-:W-:Y:S05]  /*f5a0*/  BSYNC B0 ;  /* 0x0000000000007941 */ /* 0x000fea0003800000 */
.L_x_5412:
[----:B-----5:R2:W-:Y:S01]  /*f5b0*/  STS.128 [R249+0x7800], R40 ;  /* 0x00780028f9007388 */ /* 0x0205e20000000c00 */
[----:B------:R-:W-:Y:S05]  /*f5c0*/  BRA `(.L_x_5405) ;  /* 0x000059d000007947 */ /* 0x000fea0003800000 */
.L_x_5374:
        /* <DEDUP_REMOVED lines=85> */
.L_x_5417:
[----:B------:R-:W-:Y:S05]  /*fb20*/  BSYNC B0 ;  /* 0x0000000000007941 */ /* 0x000fea0003800000 */
.L_x_5416:
        /* <DEDUP_REMOVED lines=85> */
.L_x_5419:
[----:B------:R-:W-:Y:S05]  /*10080*/  BSYNC B0 ;  /* 0x0000000000007941 */ /* 0x000fea0003800000 */
.L_x_5418:
        /* <DEDUP_REMOVED lines=85> */
.L_x_5421:
[----:B------:R-:W-:Y:S05]  /*105e0*/  BSYNC B0 ;  /* 0x0000000000007941 */ /* 0x000fea0003800000 */
.L_x_5420:
        /* <DEDUP_REMOVED lines=85> */
.L_x_5423:
[----:B------:R-:W-:Y:S05]  /*10b40*/  BSYNC B0 ;  /* 0x0000000000007941 */ /* 0x000fea0003800000 */
.L_x_5422:
[----:B-----5:R3:W-:Y:S02]  /*10b50*/  STS.128 [R249+0x6000], R16 ;  /* 0x00600010f9007388 */ /* 0x0207e40000000c00 */
.L_x_5415:
[----:B------:R-:W-:Y:S05]  /*10b60*/  BSYNC B1 ;  /* 0x0000000000017941 */ /* 0x000fea0003800000 */
.L_x_5414:
        /* <DEDUP_REMOVED lines=88> */
.L_x_5427:
[----:B------:R-:W-:Y:S05]  /*110f0*/  BSYNC B0 ;  /* 0x0000000000007941 */ /* 0x000fea0003800000 */
.L_x_5426:
        /* <DEDUP_REMOVED lines=85> */
.L_x_5429:
[----:B------:R-:W-:Y:S05]  /*11650*/  BSYNC B0 ;  /* 0x0000000000007941 */ /* 0x000fea0003800000 */
.L_x_5428:
        /* <DEDUP_REMOVED lines=85> */
.L_x_5431:
[----:B------:R-:W-:Y:S05]  /*11bb0*/  BSYNC B0 ;  /* 0x0000000000007941 */ /* 0x000fea0003800000 */
.L_x_5430:
        /* <DEDUP_REMOVED lines=85> */
.L_x_5433:
[----:B------:R-:W-:Y:S05]  /*12110*/  BSYNC B0 ;  /* 0x0000000000007941 */ /* 0x000fea0003800000 */
.L_x_5432:
[----:B-----5:R3:W-:Y:S02]  /*12120*/  STS.128 [R249+0x6800], R16 ;  /* 0x00680010f9007388 */ /* 0x0207e40000000c00 */
.L_x_5425:
[----:B------:R-:W-:Y:S05]  /*12130*/  BSYNC B1 ;  /* 0x0000000000017941 */ /* 0x000fea0003800000 */
.L_x_5424:
        /* <DEDUP_REMOVED lines=88> */
.L_x_5437:
[----:B------:R-:W-:Y:S05]  /*126c0*/  BSYNC B0 ;  /* 0x0000000000007941 */ /* 0x000fea0003800000 */
.L_x_5436:
        /* <DEDUP_REMOVED lines=85> */
.L_x_5439:
[----:B------:R-:W-:Y:S05]  /*12c20*/  BSYNC B0 ;  /* 0x0000000000007941 */ /* 0x000fea0003800000 */
.L_x_5438:
        /* <DEDUP_REMOVED lines=85> */
.L_x_5441:
[----:B------:R-:W-:Y:S05]  /*13180*/  BSYNC B0 ;  /* 0x0000000000007941 */ /* 0x000fea0003800000 */
.L_x_5440:
        /* <DEDUP_REMOVED lines=85> */
.L_x_5443:
[----:B------:R-:W-:Y:S05]  /*136e0*/  BSYNC B0 ;  /* 0x0000000000007941 */ /* 0x000fea0003800000 */
.L_x_5442:
[----:B-----5:R3:W-:Y:S02]  /*136f0*/  STS.128 [R249+0x7000], R16 ;  /* 0x00700010f9007388 */ /* 0x0207e40000000c00 */
.L_x_5435:
[----:B------:R-:W-:Y:S05]  /*13700*/  BSYNC B1 ;  /* 0x0000000000017941 */ /* 0x000fea0003800000 */
.L_x_5434:
        /* <DEDUP_REMOVED lines=87> */
.L_x_5445:
[----:B------:R-:W-:Y:S05]  /*13c80*/  BSYNC B0 ;  /* 0x0000000000007941 */ /* 0x000fea0003800000 */
.L_x_5444:
        /* <DEDUP_REMOVED lines=85> */
.L_x_5447:
[----:B------:R-:W-:Y:S05]  /*141e0*/  BSYNC B0 ;  /* 0x0000000000007941 */ /* 0x000fea0003800000 */
.L_x_5446:
        /* <DEDUP_REMOVED lines=85> */
.L_x_5449:
[----:B------:R-:W-:Y:S05]  /*14740*/  BSYNC B0 ;  /* 0x0000000000007941 */ /* 0x000fea0003800000 */
.L_x_5448:
        /* <DEDUP_REMOVED lines=86> */
.L_x_5451:
[----:B------:R-:W-:Y:S05]  /*14cb0*/  BSYNC B0 ;  /* 0x0000000000007941 */ /* 0x000fea0003800000 */
.L_x_5450:
[----:B-----5:R4:W-:Y:S01]  /*14cc0*/  STS.128 [R249+0x7800], R4 ;  /* 0x00780004f9007388 */ /* 0x0209e20000000c00 */
[----:B------:R-:W-:Y:S05]  /*14cd0*/  BRA `(.L_x_5405) ;  /* 0x000002c000007947 */ /* 0x000fea0003800000 */
.L_x_5373:
        /* <DEDUP_REMOVED lines=44> */
.L_x_5405:
[----:B------:R-:W-:Y:S05]  /*14fa0*/  BSYNC B2 ;  /* 0x0000000000027941 */ /* 0x000fea0003800000 */
.L_x_5372:
[----:B------:R-:W-:Y:S01]  /*14fb0*/  IADD3 R91, R165, -0x1, RZ ;  /* 0xffffffffa55b7810 */ /* 0x000fe20007ffe0ff */
[----:B-1--4-:R-:W-:Y:S01]  /*14fc0*/  IMAD.SHL.U32 R7, R57, 0x40, RZ ;  /* 0x0000004039077824 */ /* 0x012fe200078e00ff */
[----:B------:R-:W-:Y:S01]  /*14fd0*/  LEA.HI R4, R59, R59, RZ, 0x1 ;  /* 0x0000003b3b047211 */ /* 0x000fe200078f08ff */
[----:B------:R-:W-:Y:S01]  /*14fe0*/  IMAD.SHL.U32 R6, R144, 0x8, RZ ;  /* 0x0000000890067824 */ /* 0x000fe200078e00ff */
[----:B------:R-:W-:Y:S01]  /*14ff0*/  BSSY B1, `(.L_x_5452) ;  /* 0x0000211000017945 */ /* 0x000fe20003800000 */
[----:B------:R-:W-:Y:S01]  /*15000*/  IMAD.SHL.U32 R89, R91, 0x40, RZ ;  /* 0x000000405b597824 */ /* 0x000fe200078e00ff */
[----:B------:R-:W-:-:S02]  /*15010*/  LOP3.LUT R4, R4, 0xfffffffe, RZ, 0xc0, !PT ;  /* 0xfffffffe04047812 */ /* 0x000fc400078ec0ff */
[----:B------:R-:W-:Y:S01]  /*15020*/  LOP3.LUT R7, R7, 0x1c0, RZ, 0xc0, !PT ;  /* 0x000001c007077812 */ /* 0x000fe200078ec0ff */
[----:B------:R-:W-:Y:S02]  /*15030*/  IMAD.IADD R3, R58, 0x1, -R89 ;  /* 0x000000013a037824 */ /* 0x000fe400078e0a59 */
[----:B------:R-:W-:Y:S01]  /*15040*/  IMAD.IADD R59, R59, 0x1, -R4 ;  /* 0x000000013b3b7824 */ /* 0x000fe200078e0a04 */
[----:B------:R-:W-:Y:S02]  /*15050*/  LOP3.LUT R6, R7, 0x8, R6, 0xf8, !PT ;  /* 0x0000000807067812 */ /* 0x000fe400078ef806 */
[-C--:B------:R-:W-:Y:S02]  /*15060*/  ISETP.GE.AND P1, PT, R26, R3.reuse, PT ;  /* 0x000000031a00720c */ /* 0x080fe40003f26270 */
[-C--:B------:R-:W-:Y:S02]  /*15070*/  ISETP.GE.AND P4, PT, R144, R3.reuse, PT ;  /* 0x000000039000720c */ /* 0x080fe40003f86270 */
[----:B------:R-:W-:-:S02]  /*15080*/  ISETP.GE.AND P0, PT, R2, R3, PT ;  /* 0x000000030200720c */ /* 0x000fc40003f06270 */
[----:B------:R-:W-:Y:S02]  /*15090*/  ISETP.GE.AND P2, PT, R2, R3, PT ;  /* 0x000000030200720c */ /* 0x000fe40003f46270 */
[----:B------:R-:W-:Y:S02]  /*150a0*/  SHF.R.S32.HI R2, RZ, 0x1f, R67 ;  /* 0x0000001fff027819 */ /* 0x000fe40000011443 */
[----:B------:R-:W-:Y:S02]  /*150b0*/  SHF.R.U32.HI R7, RZ, 0x3, R7 ;  /* 0x00000003ff077819 */ /* 0x000fe40000011607 */
[----:B------:R-:W-:Y:S02]  /*150c0*/  LEA.HI R2, R2, R67, RZ, 0x3 ;  /* 0x0000004302027211 */ /* 0x000fe400078f18ff */
[C---:B------:R-:W-:Y:S01]  /*150d0*/  @!P1 LEA R10, P5, R63.reuse, R236, 0x1 ;  /* 0x000000ec3f0a9211 */ /* 0x040fe200078a08ff */
[----:B------:R-:W-:Y:S01]  /*150e0*/  @!P4 IMAD.MOV.U32 R237, RZ, RZ, R235 ;  /* 0x000000ffffedc224 */ /* 0x000fe200078e00eb */
[C---:B------:R-:W-:Y:S01]  /*150f0*/  LOP3.LUT R4, R2.reuse, 0xfffffff8, RZ, 0xc0, !PT ;  /* 0xfffffff802047812 */ /* 0x040fe200078ec0ff */
[----:B------:R-:W-:Y:S01]  /*15100*/  IMAD.SHL.U32 R31, R2, 0x40, RZ ;  /* 0x00000040021f7824 */ /* 0x000fe200078e00ff */
[----:B------:R-:W-:-:S02]  /*15110*/  @!P1 LEA.HI.X R11, R63, R235, R64, 0x1, P5 ;  /* 0x000000eb3f0b9211 */ /* 0x000fc400028f0c40 */
[-C--:B------:R-:W-:Y:S01]  /*15120*/  ISETP.GE.AND P5, PT, R0, R3.reuse, PT ;  /* 0x000000030000720c */ /* 0x080fe20003fa6270 */
[----:B------:R-:W-:Y:S01]  /*15130*/  @!PT LDS RZ, [RZ] ;  /* 0x00000000fffff984 */ /* 0x000fe20000000800 */
[----:B------:R-:W-:Y:S01]  /*15140*/  @!PT LDS RZ, [RZ] ;  /* 0x00000000fffff984 */ /* 0x000fe20000000800 */
[----:B------:R-:W-:Y:S01]  /*15150*/  @!PT LDS RZ, [RZ] ;  /* 0x00000000fffff984 */ /* 0x000fe20000000800 */
[----:B------:R1:W-:Y:S01]  /*15160*/  @!P4 LDGSTS.E.BYPASS.LTC128B.128 [R249+0x8000], [R236.64] ;  /* 0x08000000ecf9cfae */ /* 0x0003e2000b901d46 */
[----:B------:R-:W-:Y:S01]  /*15170*/  ISETP.GE.AND P3, PT, R26, R3, PT ;  /* 0x000000031a00720c */ /* 0x000fe20003f66270 */
[----:B------:R-:W-:Y:S01]  /*15180*/  IMAD.IADD R67, R67, 0x1, -R4 ;  /* 0x0000000143437824 */ /* 0x000fe200078e0a04 */
[----:B------:R-:W-:Y:S01]  /*15190*/  LOP3.LUT R6, R6, R7, RZ, 0x3c, !PT ;  /* 0x0000000706067212 */ /* 0x000fe200078e3cff */
[----:B------:R1:W-:Y:S01]  /*151a0*/  @!P4 LDGSTS.E.BYPASS.LTC128B.128 [R249+0xa000], [R236.64+0x80] ;  /* 0x0a000080ecf9cfae */ /* 0x0003e2000b901d46 */
[----:B------:R-:W-:-:S03]  /*151b0*/  LOP3.LUT R31, R31, 0xfffffe00, RZ, 0xc0, !PT ;  /* 0xfffffe001f1f7812 */ /* 0x000fc600078ec0ff */
[----:B------:R1:W-:Y:S01]  /*151c0*/  @!P4 LDGSTS.E.BYPASS.LTC128B.128 [R249+0xc000], [R236.64+0x100] ;  /* 0x0c000100ecf9cfae */ /* 0x0003e2000b901d46 */
[----:B------:R-:W-:Y:S02]  /*151d0*/  IMAD R228, R59, 0x200, R6 ;  /* 0x000002003be47824 */ /* 0x000fe400078e0206 */
[----:B------:R-:W-:Y:S01]  /*151e0*/  IMAD.SHL.U32 R6, R67, 0x40, RZ ;  /* 0x0000004043067824 */ /* 0x000fe200078e00ff */
[----:B------:R1:W-:Y:S01]  /*151f0*/  @!P4 LDGSTS.E.BYPASS.LTC128B.128 [R249+0xe000], [R236.64+0x180] ;  /* 0x0e000180ecf9cfae */ /* 0x0003e2000b901d46 */
[----:B------:R-:W-:Y:S01]  /*15200*/  @!P5 IMAD R5, R169, 0x60, RZ ;  /* 0x00000060a905d824 */ /* 0x000fe200078e02ff */
[----:B------:R-:W-:Y:S01]  /*15210*/  ISETP.GE.AND P4, PT, R144, R3, PT ;  /* 0x000000039000720c */ /* 0x000fe20003f86270 */
[----:B------:R-:W-:Y:S01]  /*15220*/  IMAD.SHL.U32 R59, R59, 0x8, RZ ;  /* 0x000000083b3b7824 */ /* 0x000fe200078e00ff */
[----:B------:R4:W-:Y:S01]  /*15230*/  @!P1 LDGSTS.E.BYPASS.LTC128B.128 [R249+0x8800], [R10.64] ;  /* 0x088000000af99fae */ /* 0x0009e2000b901d46 */
[----:B------:R-:W-:Y:S01]  /*15240*/  LOP3.LUT R6, R6, 0x1c0, RZ, 0xc0, !PT ;  /* 0x000001c006067812 */ /* 0x000fe200078ec0ff */
[----:B------:R-:W-:-:S02]  /*15250*/  IMAD.SHL.U32 R228, R228, 0x2, RZ ;  /* 0x00000002e4e47824 */ /* 0x000fc400078e00ff */
[----:B------:R4:W-:Y:S01]  /*15260*/  @!P1 LDGSTS.E.BYPASS.LTC128B.128 [R249+0xa800], [R10.64+0x80] ;  /* 0x0a8000800af99fae */ /* 0x0009e2000b901d46 */
[----:B------:R-:W-:Y:S02]  /*15270*/  LOP3.LUT R30, R6, 0x8, R59, 0xf8, !PT ;  /* 0x00000008061e7812 */ /* 0x000fe400078ef83b */
[----:B------:R-:W-:Y:S01]  /*15280*/  IADD3 R226, R228, 0x8020, RZ ;  /* 0x00008020e4e27810 */ /* 0x000fe20007ffe0ff */
[----:B------:R4:W-:Y:S04]  /*15290*/  @!P1 LDGSTS.E.BYPASS.LTC128B.128 [R249+0xc800], [R10.64+0x100] ;  /* 0x0c8001000af99fae */ /* 0x0009e8000b901d46 */
[----:B------:R4:W-:Y:S01]  /*152a0*/  @!P1 LDGSTS.E.BYPASS.LTC128B.128 [R249+0xe800], [R10.64+0x180] ;  /* 0x0e8001800af99fae */ /* 0x0009e2000b901d46 */
[----:B-1----:R-:W-:-:S04]  /*152b0*/  @!P5 IMAD.MOV.U32 R237, RZ, RZ, R235 ;  /* 0x000000ffffedd224 */ /* 0x002fc800078e00eb */
[----:B------:R-:W-:-:S04]  /*152c0*/  @!P5 IMAD.WIDE.U32 R8, R168, 0x60, R236 ;  /* 0x00000060a808d825 */ /* 0x000fc800078e00ec */
[----:B--2---:R-:W-:Y:S02]  /*152d0*/  @!P5 IMAD.IADD R13, R5, 0x1, R9 ;  /* 0x00000001050dd824 */ /* 0x004fe400078e0209 */
[----:B------:R-:W-:Y:S01]  /*152e0*/  @!P5 IMAD.MOV.U32 R12, RZ, RZ, R8 ;  /* 0x000000ffff0cd224 */ /* 0x000fe200078e0008 */
[----:B----4-:R-:W-:-:S04]  /*152f0*/  @!P0 LEA R10, P1, R168, R236, 0x6 ;  /* 0x000000eca80a8211 */ /* 0x010fc800078230ff */
[----:B------:R-:W-:Y:S02]  /*15300*/  @!P0 LEA.HI.X R11, R168, R235, R169, 0x6, P1 ;  /* 0x000000eba80b8211 */ /* 0x000fe400008f34a9 */
[----:B------:R-:W-:Y:S02]  /*15310*/  ISETP.GE.AND P1, PT, R0, R3, PT ;  /* 0x000000030000720c */ /* 0x000fe40003f26270 */
[----:B------:R-:W-:Y:S01]  /*15320*/  SHF.R.S32.HI R3, RZ, 0x1f, R56 ;  /* 0x0000001fff037819 */ /* 0x000fe20000011438 */
[----:B------:R1:W-:Y:S03]  /*15330*/  @!P0 LDGSTS.E.BYPASS.LTC128B.128 [R249+0x9000], [R10.64] ;  /* 0x090000000af98fae */ /* 0x0003e6000b901d46 */
[----:B------:R-:W-:Y:S01]  /*15340*/  LEA.HI R0, R3, R56, RZ, 0x5 ;  /* 0x0000003803007211 */ /* 0x000fe200078f28ff */
[----:B------:R1:W-:Y:S01]  /*15350*/  @!P0 LDGSTS.E.BYPASS.LTC128B.128 [R249+0xb000], [R10.64+0x80] ;  /* 0x0b0000800af98fae */ /* 0x0003e2000b901d46 */
[----:B------:R-:W-:-:S02]  /*15360*/  IMAD.SHL.U32 R56, R56, 0x2, RZ ;  /* 0x0000000238387824 */ /* 0x000fc400078e00ff */
[----:B------:R-:W-:Y:S01]  /*15370*/  SHF.R.S32.HI R0, RZ, 0x5, R0 ;  /* 0x00000005ff007819 */ /* 0x000fe20000011400 */
[----:B------:R1:W-:Y:S02]  /*15380*/  @!P0 LDGSTS.E.BYPASS.LTC128B.128 [R249+0xd000], [R10.64+0x100] ;  /* 0x0d0001000af98fae */ /* 0x0003e4000b901d46 */
[----:B------:R-:W-:Y:S01]  /*15390*/  @!P1 IMAD R3, R171, 0x60, RZ ;  /* 0x00000060ab039824 */ /* 0x000fe200078e02ff */
[----:B------:R-:W-:Y:S01]  /*153a0*/  LOP3.LUT R56, R56, 0x6, RZ, 0xc0, !PT ;  /* 0x0000000638387812 */ /* 0x000fe200078ec0ff */
[----:B------:R1:W-:Y:S01]  /*153b0*/  @!P0 LDGSTS.E.BYPASS.LTC128B.128 [R249+0xf000], [R10.64+0x180] ;  /* 0x0f0001800af98fae */ /* 0x0003e2000b901d46 */
[----:B------:R-:W-:Y:S01]  /*153c0*/  @!P1 IMAD.WIDE.U32 R8, R170, 0x60, R246 ;  /* 0x00000060aa089825 */ /* 0x000fe200078e00f6 */
[-C--:B------:R-:W-:Y:S02]  /*153d0*/  @!P3 LEA R4, P0, R61, R246.reuse, 0x1 ;  /* 0x000000f63d04b211 */ /* 0x080fe400078008ff */
[----:B------:R2:W-:Y:S01]  /*153e0*/  @!P5 LDGSTS.E.BYPASS.LTC128B.128 [R249+0x9800], [R12.64] ;  /* 0x098000000cf9dfae */ /* 0x0005e2000b901d46 */
[----:B------:R-:W-:Y:S01]  /*153f0*/  @!P1 IMAD.IADD R9, R3, 0x1, R9 ;  /* 0x0000000103099824 */ /* 0x000fe200078e0209 */
[----:B------:R-:W-:Y:S01]  /*15400*/  @!P3 LEA.HI.X R5, R61, R247, R62, 0x1, P0 ;  /* 0x000000f73d05b211 */ /* 0x000fe200000f0c3e */
[----:B------:R-:W-:Y:S01]  /*15410*/  IMAD R229, R0, 0x400, R31 ;  /* 0x0000040000e57824 */ /* 0x000fe200078e021f */
[----:B------:R2:W-:Y:S01]  /*15420*/  @!P5 LDGSTS.E.BYPASS.LTC128B.128 [R249+0xb800], [R12.64+0x80] ;  /* 0x0b8000800cf9dfae */ /* 0x0005e2000b901d46 */
[----:B------:R-:W-:Y:S01]  /*15430*/  SHF.R.U32.HI R3, RZ, 0x3, R6 ;  /* 0x00000003ff037819 */ /* 0x000fe20000011606 */
[----:B------:R-:W-:Y:S01]  /*15440*/  IMAD.MOV.U32 R0, RZ, RZ, 0x20 ;  /* 0x00000020ff007424 */ /* 0x000fe200078e00ff */
[----:B------:R-:W-:Y:S01]  /*15450*/  @!P2 LEA R2, P0, R170, R246, 0x6 ;  /* 0x000000f6aa02a211 */ /* 0x000fe200078030ff */
[----:B------:R2:W-:Y:S01]  /*15460*/  @!P5 LDGSTS.E.BYPASS.LTC128B.128 [R249+0xd800], [R12.64+0x100] ;  /* 0x0d8001000cf9dfae */ /* 0x0005e2000b901d46 */
[----:B------:R-:W-:-:S02]  /*15470*/  LOP3.LUT R30, R30, R3, RZ, 0x3c, !PT ;  /* 0x000000031e1e7212 */ /* 0x000fc400078e3cff */
[----:B------:R-:W-:Y:S01]  /*15480*/  @!P2 LEA.HI.X R3, R170, R247, R171, 0x6, P0 ;  /* 0x000000f7aa03a211 */ /* 0x000fe200000f34ab */
[----:B------:R2:W-:Y:S02]  /*15490*/  @!P5 LDGSTS.E.BYPASS.LTC128B.128 [R249+0xf800], [R12.64+0x180] ;  /* 0x0f8001800cf9dfae */ /* 0x0005e4000b901d46 */
[----:B------:R-:W-:Y:S02]  /*154a0*/  IMAD.IADD R229, R30, 0x1, R229 ;  /* 0x000000011ee57824 */ /* 0x000fe400078e02e5 */
[----:B------:R-:W0:Y:S02]  /*154b0*/  LDGDEPBAR ;  /* 0x00000000000079af */ /* 0x000e240000000000 */
[----:B------:R-:W-:Y:S01]  /*154c0*/  IMAD.SHL.U32 R229, R229, 0x2, RZ ;  /* 0x00000002e5e57824 */ /* 0x000fe200078e00ff */
[----:B------:R-:W-:-:S04]  /*154d0*/  DEPBAR.LE SB0, 0x0 ;  /* 0x000080000000791a */ /* 0x000fc80000000000 */
[----:B------:R-:W-:Y:S06]  /*154e0*/  BAR.SYNC.DEFER_BLOCKING 0x0 ;  /* 0x0000000000007b1d */ /* 0x000fec0000010000 */
        /* <DEDUP_REMOVED lines=42> */
[----:B-1----:R-:W-:-:S03]  /*15790*/  IMAD.MOV.U32 R2, RZ, RZ, 0x10 ;  /* 0x00000010ff027424 */ /* 0x002fc600078e00ff */
[----:B------:R2:W-:Y:S01]  /*157a0*/  @!P1 LDGSTS.E.BYPASS.LTC128B.128 [R249+0x15800], [R8.64+0x100] ;  /* 0x1580010008f99fae */ /* 0x0005e2000b901d46 */
[----:B------:R-:W-:-:S03]  /*157b0*/  IADD3 R3, R228, 0x8000, RZ ;  /* 0x00008000e4037810 */ /* 0x000fc60007ffe0ff */
[----:B------:R2:W-:Y:S01]  /*157c0*/  @!P1 LDGSTS.E.BYPASS.LTC128B.128 [R249+0x17800], [R8.64+0x180] ;  /* 0x1780018008f99fae */ /* 0x0005e2000b901d46 */
[----:B------:R-:W-:-:S03]  /*157d0*/  R2P PR, R67, 0x6 ;  /* 0x0000000643007804 */ /* 0x000fc60000000000 */
[----:B------:R-:W-:Y:S02]  /*157e0*/  LDSM.16.M88.4 R20, [R229] ;  /* 0x00000000e514783b */ /* 0x000fe40000000200 */
[----:B------:R-:W-:Y:S02]  /*157f0*/  SEL R2, R2, 0xfffffff0, !P1 ;  /* 0xfffffff002027807 */ /* 0x000fe40004800000 */
[----:B------:R-:W3:Y:S01]  /*15800*/  LDSM.16.M88.4 R76, [R228+0x8000] ;  /* 0x00800000e44c783b */ /* 0x000ee20000000200 */
[----:B------:R-:W-:Y:S02]  /*15810*/  SEL R0, R0, 0xffffffe0, !P2 ;  /* 0xffffffe000007807 */ /* 0x000fe40005000000 */
[----:B------:R-:W-:Y:S01]  /*15820*/  R2P PR, R57, 0x6 ;  /* 0x0000000639007804 */ /* 0x000fe20000000000 */
[----:B---3--:R-:W1:Y:S01]  /*15830*/  LDSM.16.M88.4 R40, [R228+0x8800] ;  /* 0x00880000e428783b */ /* 0x008e620000000200 */
[--C-:B------:R-:W-:Y:S01]  /*15840*/  IMAD R227, R2, 0x2, R229.reuse ;  /* 0x0000000202e37824 */ /* 0x100fe200078e02e5 */
[----:B------:R-:W-:Y:S01]  /*15850*/  ISETP.GT.AND P0, PT, R91, R234, PT ;  /* 0x000000ea5b00720c */ /* 0x000fe20003f04270 */
[C---:B------:R-:W-:Y:S01]  /*15860*/  IMAD R225, R0.reuse, 0x2, R229 ;  /* 0x0000000200e17824 */ /* 0x040fe200078e02e5 */
[----:B-----5:R-:W3:Y:S01]  /*15870*/  LDSM.16.M88.4 R32, [R228+0x9000] ;  /* 0x00900000e420783b */ /* 0x020ee20000000200 */
[----:B------:R-:W-:-:S03]  /*15880*/  IMAD R224, R0, 0x2, R227 ;  /* 0x0000000200e07824 */ /* 0x000fc600078e02e3 */
[----:B------:R-:W-:Y:S04]  /*15890*/  LDSM.16.M88.4 R64, [R227] ;  /* 0x00000000e340783b */ /* 0x000fe80000000200 */
[----:B------:R-:W-:Y:S01]  /*158a0*/  @P1 IADD3 R226, R3, -0x20, RZ ;  /* 0xffffffe003e21810 */ /* 0x000fe20007ffe0ff */
[----:B------:R-:W-:Y:S01]  /*158b0*/  IMAD.MOV.U32 R3, RZ, RZ, 0x40 ;  /* 0x00000040ff037424 */ /* 0x000fe200078e00ff */
[----:B------:R-:W-:Y:S02]  /*158c0*/  LDSM.16.M88.4 R16, [R225] ;  /* 0x00000000e110783b */ /* 0x000fe40000000200 */
[----:B------:R-:W-:Y:S02]  /*158d0*/  IADD3 R222, R226, 0x800, RZ ;  /* 0x00000800e2de7810 */ /* 0x000fe40007ffe0ff */
[----:B--2---:R-:W2:Y:S01]  /*158e0*/  LDSM.16.M88.4 R8, [R228+0x9800] ;  /* 0x00980000e408783b */ /* 0x004ea20000000200 */
[----:B------:R-:W-:-:S02]  /*158f0*/  SEL R3, R3, 0xffffffc0, !P2 ;  /* 0xffffffc003037807 */ /* 0x000fc40005000000 */
[C---:B------:R-:W-:Y:S01]  /*15900*/  IADD3 R221, R226.reuse, 0x1000, RZ ;  /* 0x00001000e2dd7810 */ /* 0x040fe20007ffe0ff */
[----:B------:R-:W2:Y:S01]  /*15910*/  LDSM.16.M88.4 R68, [R226] ;  /* 0x00000000e244783b */ /* 0x000ea20000000200 */
[----:B------:R-:W-:Y:S01]  /*15920*/  IADD3 R220, R226, 0x1800, RZ ;  /* 0x00001800e2dc7810 */ /* 0x000fe20007ffe0ff */
[----:B------:R-:W-:Y:S01]  /*15930*/  IMAD.IADD R223, R228, 0x1, R3 ;  /* 0x00000001e4df7824 */ /* 0x000fe200078e0203 */
[C---:B------:R-:W-:Y:S01]  /*15940*/  IADD3 R218, R226.reuse, 0x2000, RZ ;  /* 0x00002000e2da7810 */ /* 0x040fe20007ffe0ff */
[----:B------:R-:W2:Y:S01]  /*15950*/  LDSM.16.M88.4 R60, [R226+0x800] ;  /* 0x00080000e23c783b */ /* 0x000ea20000000200 */
[----:B------:R-:W-:Y:S01]  /*15960*/  IMAD.IADD R219, R3, 0x1, R226 ;  /* 0x0000000103db7824 */ /* 0x000fe200078e02e2 */
[C---:B------:R-:W-:Y:S02]  /*15970*/  IADD3 R217, R226.reuse, 0x2800, RZ ;  /* 0x00002800e2d97810 */ /* 0x040fe40007ffe0ff */
[----:B------:R-:W2:Y:S01]  /*15980*/  LDSM.16.M88.4 R52, [R226+0x1000] ;  /* 0x00100000e234783b */ /* 0x000ea20000000200 */
[----:B------:R-:W-:-:S02]  /*15990*/  IADD3 R216, R226, 0x3000, RZ ;  /* 0x00003000e2d87810 */ /* 0x000fc40007ffe0ff */
[C---:B------:R-:W-:Y:S01]  /*159a0*/  IADD3 R215, R226.reuse, 0x3800, RZ ;  /* 0x00003800e2d77810 */ /* 0x040fe20007ffe0ff */
[----:B------:R-:W2:Y:S01]  /*159b0*/  LDSM.16.M88.4 R48, [R226+0x1800] ;  /* 0x00180000e230783b */ /* 0x000ea20000000200 */
[C---:B------:R-:W-:Y:S01]  /*159c0*/  IADD3 R214, R226.reuse, 0x4000, RZ ;  /* 0x00004000e2d67810 */ /* 0x040fe20007ffe0ff */
[C---:B------:R-:W-:Y:S01]  /*159d0*/  HMMA.16816.F32.BF16 R4, R20.reuse, R76, RZ ;  /* 0x0000004c1404723c */ /* 0x040fe200000418ff */
[C---:B------:R-:W-:Y:S01]  /*159e0*/  IADD3 R213, R226.reuse, 0x4800, RZ ;  /* 0x00004800e2d57810 */ /* 0x040fe20007ffe0ff */
[----:B------:R-:W2:Y:S01]  /*159f0*/  LDSM.16.M88.4 R12, [R223+0x8000] ;  /* 0x00800000df0c783b */ /* 0x000ea20000000200 */
[C---:B------:R-:W-:Y:S02]  /*15a00*/  IADD3 R212, R226.reuse, 0x5000, RZ ;  /* 0x00005000e2d47810 */ /* 0x040fe40007ffe0ff */
[C---:B------:R-:W-:Y:S01]  /*15a10*/  IADD3 R211, R226.reuse, 0x5800, RZ ;  /* 0x00005800e2d37810 */ /* 0x040fe20007ffe0ff */
[----:B------:R-:W-:Y:S01]  /*15a20*/  LDSM.16.M88.4 R84, [R223+0x9000] ;  /* 0x00900000df54783b */ /* 0x000fe20000000200 */
[C---:B------:R-:W-:Y:S01]  /*15a30*/  IADD3 R210, R226.reuse, 0x6000, RZ ;  /* 0x00006000e2d27810 */ /* 0x040fe20007ffe0ff */
[----:B------:R-:W-:Y:S01]  /*15a40*/  HMMA.16816.F32.BF16 R76, R20, R78, RZ ;  /* 0x0000004e144c723c */ /* 0x000fe200000418ff */
[C---:B------:R-:W-:Y:S01]  /*15a50*/  IADD3 R209, R226.reuse, 0x6800, RZ ;  /* 0x00006800e2d17810 */ /* 0x040fe20007ffe0ff */
[----:B------:R-:W-:Y:S01]  /*15a60*/  LDSM.16.M88.4 R80, [R223+0x9800] ;  /* 0x00980000df50783b */ /* 0x000fe20000000200 */
[----:B------:R-:W-:-:S02]  /*15a70*/  IADD3 R208, R226, 0x7000, RZ ;  /* 0x00007000e2d07810 */ /* 0x000fc40007ffe0ff */
[----:B------:R-:W-:Y:S01]  /*15a80*/  IADD3 R167, R226, 0x7800, RZ ;  /* 0x00007800e2a77810 */ /* 0x000fe20007ffe0ff */
[----:B------:R-:W-:Y:S02]  /*15a90*/  LDSM.16.M88.4 R72, [R224] ;  /* 0x00000000e048783b */ /* 0x000fe40000000200 */
[C---:B-1----:R-:W-:Y:S02]  /*15aa0*/  HMMA.16816.F32.BF16 R44, R20.reuse, R40, RZ ;  /* 0x00000028142c723c */ /* 0x042fe400000418ff */
[----:B------:R-:W0:Y:S06]  /*15ab0*/  LDGDEPBAR ;  /* 0x00000000000079af */ /* 0x000e2c0000000000 */
[C---:B---3--:R-:W-:Y:S08]  /*15ac0*/  HMMA.16816.F32.BF16 R36, R20.reuse, R32, RZ ;  /* 0x000000201424723c */ /* 0x048ff000000418ff */
        /* <DEDUP_REMOVED lines=16> */
[----:B------:R-:W2:Y:S04]  /*15bd0*/  LDSM.16.M88.4 R48, [R219+0x1000] ;  /* 0x00100000db30783b */ /* 0x000ea80000000200 */
        /* <DEDUP_REMOVED lines=20> */
[C---:B------:R-:W-:Y:S08]  /*15d20*/  HMMA.16816.F32.BF16 R36, R72.reuse, R48, R36 ;  /* 0x000000304824723c */ /* 0x040ff00000041824 */
[----:B------:R-:W-:Y:S01]  /*15d30*/  HMMA.16816.F32.BF16 R32, R72, R50, R32 ;  /* 0x000000324820723c */ /* 0x000fe20000041820 */
[----:B------:R-:W2:Y:S07]  /*15d40*/  LDSM.16.M88.4 R48, [R226+0x3000] ;  /* 0x00300000e230783b */ /* 0x000eae0000000200 */
        /* <DEDUP_REMOVED lines=23> */
[C---:B------:R-:W-:Y:S08]  /*15ec0*/  HMMA.16816.F32.BF16 R36, R76.reuse, R48, R36 ;  /* 0x000000304c24723c */ /* 0x040ff00000041824 */
[----:B------:R-:W-:Y:S01]  /*15ed0*/  HMMA.16816.F32.BF16 R32, R76, R50, R32 ;  /* 0x000000324c20723c */ /* 0x000fe20000041820 */
[----:B------:R-:W3:Y:S07]  /*15ee0*/  LDSM.16.M88.4 R48, [R219+0x2800] ;  /* 0x00280000db30783b */ /* 0x000eee0000000200 */
[C---:B------:R-:W-:Y:S08]  /*15ef0*/  HMMA.16816.F32.BF16 R4, R64.reuse, R12, R4 ;  /* 0x0000000c4004723c */ /* 0x040ff00000041804 */
[----:B------:R-:W-:Y:S01]  /*15f00*/  HMMA.16816.F32.BF16 R80, R64, R14, R80 ;  /* 0x0000000e4050723c */ /* 0x000fe20000041850 */
[----:B------:R-:W2:Y:S07]  /*15f10*/  LDSM.16.M88.4 R12, [R219+0x3000] ;  /* 0x00300000db0c783b */ /* 0x000eae0000000200 */
        /* <DEDUP_REMOVED lines=18> */
[C---:B------:R-:W-:Y:S08]  /*16040*/  HMMA.16816.F32.BF16 R36, R68.reuse, R12, R36 ;  /* 0x0000000c4424723c */ /* 0x040ff00000041824 */
        /* <DEDUP_REMOVED lines=26> */
[C---:B------:R-:W-:Y:S01]  /*161f0*/  HMMA.16816.F32.BF16 R76, R32.reuse, R16, R36 ;  /* 0x00000010204c723c */ /* 0x040fe20000041824 */
[----:B------:R-:W1:Y:S07]  /*16200*/  LDSM.16.M88.4 R36, [R219+0x4000] ;  /* 0x00400000db24783b */ /* 0x000e6e0000000200 */
        /* <DEDUP_REMOVED lines=19> */
[C---:B------:R-:W-:Y:S08]  /*16340*/  HMMA.16816.F32.BF16 R4, R68.reuse, R36, R4 ;  /* 0x000000244404723c */ /* 0x040ff00000041804 */
[C---:B------:R-:W-:Y:S01]  /*16350*/  HMMA.16816.F32.BF16 R80, R68.reuse, R38, R80 ;  /* 0x000000264450723c */ /* 0x040fe20000041850 */
[----:B------:R-:W-:Y:S07]  /*16360*/  LDSM.16.M88.4 R36, [R227+0x6000] ;  /* 0x00600000e324783b */ /* 0x000fee0000000200 */
[C---:B--2---:R-:W-:Y:S01]  /*16370*/  HMMA.16816.F32.BF16 R48, R68.reuse, R12, R24 ;  /* 0x0000000c4430723c */ /* 0x044fe20000041818 */
[----:B------:R-:W2:Y:S07]  /*16380*/  LDSM.16.M88.4 R24, [R226+0x6000] ;  /* 0x00600000e218783b */ /* 0x000eae0000000200 */
[C---:B------:R-:W-:Y:S08]  /*16390*/  HMMA.16816.F32.BF16 R76, R68.reuse, R16, R76 ;  /* 0x00000010444c723c */ /* 0x040ff0000004184c */
[C---:B------:R-:W-:Y:S01]  /*163a0*/  HMMA.16816.F32.BF16 R72, R68.reuse, R18, R72 ;  /* 0x000000124448723c */ /* 0x040fe20000041848 */
[----:B------:R-:W2:Y:S07]  /*163b0*/  LDSM.16.M88.4 R16, [R228+0xf000] ;  /* 0x00f00000e410783b */ /* 0x000eae0000000200 */
        /* <DEDUP_REMOVED lines=20> */
[C---:B----4-:R-:W-:Y:S08]  /*16500*/  HMMA.16816.F32.BF16 R44, R36.reuse, R12, R44 ;  /* 0x0000000c242c723c */ /* 0x050ff0000004182c */
        /* <DEDUP_REMOVED lines=52> */
[-C--:B------:R-:W-:Y:S01]  /*16850*/  ISETP.GE.AND P5, PT, R21, R58.reuse, PT ;  /* 0x0000003a1500720c */ /* 0x080fe20003fa6270 */
[----:B--2---:R-:W-:Y:S01]  /*16860*/  HMMA.16816.F32.BF16 R48, R32, R12, R48 ;  /* 0x0000000c2030723c */ /* 0x004fe20000041830 */
[----:B------:R-:W-:Y:S02]  /*16870*/  FSEL R10, R46, -INF , !P6 ;  /* 0xff8000002e0a7808 */ /* 0x000fe40007000000 */
[----:B------:R-:W-:Y:S02]  /*16880*/  FSEL R6, R44, -INF , !P6 ;  /* 0xff8000002c067808 */ /* 0x000fe40007000000 */
[----:B------:R-:W-:-:S02]  /*16890*/  ISETP.GE.AND P1, PT, R9, R58, PT ;  /* 0x0000003a0900720c */ /* 0x000fc40003f26270 */
[----:B------:R-:W-:Y:S01]  /*168a0*/  IADD3 R13, R17, 0x29, RZ ;  /* 0x00000029110d7810 */ /* 0x000fe20007ffe0ff */
        /* <DEDUP_REMOVED lines=69> */
[----:B------:R-:W3:Y:S01]  /*16d00*/  LD.E.64 R24, [R28.64+0x38] ;  /* 0x000038061c187980 */ /* 0x000ee2000c101b00 */
        /* <DEDUP_REMOVED lines=28> */
.L_x_5455:
[----:B------:R-:W2:Y:S02]  /*16ed0*/  LD.E R15, [R28.64+0x38] ;  /* 0x000038061c0f7980 */ /* 0x000ea4000c101900 */
[----:B--2---:R-:W-:-:S04]  /*16ee0*/  LEA R15, -R15, RZ, 0x6 ;  /* 0x000000ff0f0f7211 */ /* 0x004fc800078e31ff */
[----:B------:R-:W-:Y:S02]  /*16ef0*/  SHF.R.S32.HI R20, RZ, 0x1f, R15 ;  /* 0x0000001fff147819 */ /* 0x000fe4000001140f */
.L_x_5456:
[----:B------:R-:W-:Y:S05]  /*16f00*/  BSYNC B0 ;  /* 0x0000000000007941 */ /* 0x000fea0003800000 */
.L_x_5454:
[C---:B------:R-:W-:Y:S01]  /*16f10*/  LEA R236, P2, R15.reuse, R236, 0x1 ;  /* 0x000000ec0fec7211 */ /* 0x040fe200078408ff */
[C---:B------:R-:W-:Y:S01]  /*16f20*/  IMAD.SHL.U32 R13, R168.reuse, 0x20, RZ ;  /* 0x00000020a80d7824 */ /* 0x040fe200078e00ff */
[----:B------:R-:W-:Y:S02]  /*16f30*/  SHF.L.U64.HI R14, R168, 0x5, R169 ;  /* 0x00000005a80e7819 */ /* 0x000fe400000102a9 */
[----:B------:R-:W-:Y:S02]  /*16f40*/  LEA.HI.X R235, R15, R235, R20, 0x1, P2 ;  /* 0x000000eb0feb7211 */ /* 0x000fe400010f0c14 */
[----:B------:R-:W-:-:S03]  /*16f50*/  IADD3 R22, P1, R236, R13, RZ ;  /* 0x0000000dec167210 */ /* 0x000fc60007f3e0ff */
[----:B------:R-:W-:Y:S01]  /*16f60*/  IMAD.MOV.U32 R237, RZ, RZ, R235 ;  /* 0x000000ffffed7224 */ /* 0x000fe200078e00eb */
[----:B------:R-:W-:Y:S01]  /*16f70*/  IADD3 R20, P2, R22, R13, RZ ;  /* 0x0000000d16147210 */ /* 0x000fe20007f5e0ff */
[----:B------:R-:W-:-:S03]  /*16f80*/  IMAD.X R23, R235, 0x1, R14, P1 ;  /* 0x00000001eb177824 */ /* 0x000fc600008e060e */
[----:B------:R-:W-:Y:S01]  /*16f90*/  @!PT LDS RZ, [RZ] ;  /* 0x00000000fffff984 */ /* 0x000fe20000000800 */
[----:B------:R-:W-:Y:S01]  /*16fa0*/  @!PT LDS RZ, [RZ] ;  /* 0x00000000fffff984 */ /* 0x000fe20000000800 */
[----:B------:R-:W-:Y:S01]  /*16fb0*/  @!PT LDS RZ, [RZ] ;  /* 0x00000000fffff984 */ /* 0x000fe20000000800 */
[----:B------:R1:W-:Y:S01]  /*16fc0*/  LDGSTS.E.BYPASS.LTC128B.128 [R249+0x8000], [R236.64] ;  /* 0x08000000ecf97fae */ /* 0x0003e2000b901d46 */
[----:B------:R-:W-:Y:S01]  /*16fd0*/  IADD3 R24, P1, R20, R13, RZ ;  /* 0x0000000d14187210 */ /* 0x000fe20007f3e0ff */
[--C-:B------:R-:W-:Y:S02]  /*16fe0*/  IMAD.X R21, R23, 0x1, R14.reuse, P2 ;  /* 0x0000000117157824 */ /* 0x100fe400010e060e */
[----:B------:R1:W-:Y:S02]  /*16ff0*/  LDGSTS.E.BYPASS.LTC128B.128 [R249+0xa000], [R236.64+0x80] ;  /* 0x0a000080ecf97fae */ /* 0x0003e4000b901d46 */
[----:B------:R-:W-:Y:S02]  /*17000*/  IMAD.X R25, R21, 0x1, R14, P1 ;  /* 0x0000000115197824 */ /* 0x000fe400008e060e */
        /* <DEDUP_REMOVED lines=15> */
.L_x_5453:
[----:B------:R-:W-:Y:S05]  /*17100*/  BSYNC B1 ;  /* 0x0000000000017941 */ /* 0x000fea0003800000 */
.L_x_5452:
        /* <DEDUP_REMOVED lines=53> */
[----:B--2---:R-:W-:Y:S04]  /*17460*/  LDSM.16.MT88.4 R28, [R232+0x10800] ;  /* 0x01080000e81c783b */ /* 0x004fe80000004200 */
[----:B------:R-:W1:Y:S04]  /*17470*/  SHFL.BFLY PT, R164, R15, 0x1, 0x1f ;  /* 0x0c201f000fa47f89 */ /* 0x000e6800000e0000 */
[----:B------:R-:W-:Y:S04]  /*17480*/  LDSM.16.MT88.4 R24, [R231+0x10800] ;  /* 0x01080000e718783b */ /* 0x000fe80000004200 */
[----:B------:R-:W-:Y:S01]  /*17490*/  LDSM.16.MT88.4 R20, [R230+0x10800] ;  /* 0x01080000e614783b */ /* 0x000fe20000004200 */
[----:B----4-:R-:W-:-:S05]  /*174a0*/  FMNMX.FTZ R14, R17, R14, !PT ;  /* 0x0000000e110e7209 */ /* 0x010fca0007810000 */
[----:B------:R-:W2:Y:S01]  /*174b0*/  SHFL.BFLY PT, R13, R14, 0x1, 0x1f ;  /* 0x0c201f000e0d7f89 */ /* 0x000ea200000e0000 */
[----:B-1----:R-:W-:-:S04]  /*174c0*/  FMNMX.FTZ R164, R15, R164, !PT ;  /* 0x000000a40fa47209 */ /* 0x002fc80007810000 */
[----:B------:R-:W-:Y:S01]  /*174d0*/  FSETP.NEU.FTZ.AND P1, PT, R164, -INF , PT ;  /* 0xff800000a400780b */ /* 0x000fe20003f3d000 */
[----:B---3--:R-:W-:-:S05]  /*174e0*/  FMUL.FTZ R35, R192, R164 ;  /* 0x000000a4c0237220 */ /* 0x008fca0000410000 */
[----:B------:R-:W-:-:S05]  /*174f0*/  FSEL R35, R35, RZ, P1 ;  /* 0x000000ff23237208 */ /* 0x000fca0000800000 */
[-CC-:B------:R-:W-:Y:S01]  /*17500*/  FFMA.FTZ R183, R3, R192.reuse, -R35.reuse ;  /* 0x000000c003b77223 */ /* 0x180fe20000010823 */
[----:B--2---:R-:W-:Y:S01]  /*17510*/  FMNMX.FTZ R3, R14, R13, !PT ;  /* 0x0000000d0e037209 */ /* 0x004fe20007810000 */
[-CC-:B------:R-:W-:Y:S02]  /*17520*/  FFMA.FTZ R178, R18, R192.reuse, -R35.reuse ;  /* 0x000000c012b27223 */ /* 0x180fe40000010823 */
[-CC-:B------:R-:W-:Y:S01]  /*17530*/  FFMA.FTZ R181, R80, R192.reuse, -R35.reuse ;  /* 0x000000c050b57223 */ /* 0x180fe20000010823 */
[----:B------:R-:W-:Y:S01]  /*17540*/  FSETP.NEU.FTZ.AND P1, PT, R3, -INF , PT ;  /* 0xff8000000300780b */ /* 0x000fe20003f3d000 */
[----:B------:R-:W-:Y:S01]  /*17550*/  FMUL.FTZ R195, R192, R3 ;  /* 0x00000003c0c37220 */ /* 0x000fe20000410000 */
[----:B------:R-:W-:Y:S01]  /*17560*/  MUFU.EX2 R183, R183 ;  /* 0x000000b700b77308 */ /* 0x000fe20000000800 */
[-CC-:B------:R-:W-:Y:S02]  /*17570*/  FFMA.FTZ R174, R81, R192.reuse, -R35.reuse ;  /* 0x000000c051ae7223 */ /* 0x180fe40000010823 */
[-CC-:B------:R-:W-:Y:S01]  /*17580*/  FFMA.FTZ R179, R6, R192.reuse, -R35.reuse ;  /* 0x000000c006b37223 */ /* 0x180fe20000010823 */
[----:B------:R-:W-:Y:S01]  /*17590*/  FSEL R195, R195, RZ, P1 ;  /* 0x000000ffc3c37208 */ /* 0x000fe20000800000 */
[----:B------:R-:W-:-:S02]  /*175a0*/  FFMA.FTZ R172, R5, R192, -R35 ;  /* 0x000000c005ac7223 */ /* 0x000fc40000010823 */
[-C--:B------:R-:W-:Y:S01]  /*175b0*/  FFMA.FTZ R175, R4, R192.reuse, -R35 ;  /* 0x000000c004af7223 */ /* 0x080fe20000010823 */
[----:B------:R-:W1:Y:S01]  /*175c0*/  MUFU.EX2 R178, R178 ;  /* 0x000000b200b27308 */ /* 0x000e620000000800 */
[-CC-:B------:R-:W-:Y:S02]  /*175d0*/  FFMA.FTZ R185, R16, R192.reuse, -R195.reuse ;  /* 0x000000c010b97223 */ /* 0x180fe400000108c3 */
[-CC-:B------:R-:W-:Y:S01]  /*175e0*/  FFMA.FTZ R180, R7, R192.reuse, -R195.reuse ;  /* 0x000000c007b47223 */ /* 0x180fe200000108c3 */
[----:B------:R-:W-:Y:S01]  /*175f0*/  LDSM.16.MT88.4 R16, [R232+0x12800] ;  /* 0x01280000e810783b */ /* 0x000fe20000004200 */
[-CC-:B------:R-:W-:Y:S02]  /*17600*/  FFMA.FTZ R187, R82, R192.reuse, -R195.reuse ;  /* 0x000000c052bb7223 */ /* 0x180fe400000108c3 */
[-C--:B------:R-:W-:Y:S01]  /*17610*/  FFMA.FTZ R176, R83, R192.reuse, -R195 ;  /* 0x000000c053b07223 */ /* 0x080fe200000108c3 */
[----:B------:R-:W-:Y:S01]  /*17620*/  LDSM.16.MT88.4 R4, [R230+0x16000] ;  /* 0x01600000e604783b */ /* 0x000fe20000004200 */
[----:B------:R-:W-:Y:S01]  /*17630*/  MUFU.EX2 R181, R181 ;  /* 0x000000b500b57308 */ /* 0x000fe20000000800 */
[----:B------:R-:W-:-:S02]  /*17640*/  FFMA.FTZ R2, R12, R192, -R35 ;  /* 0x000000c00c027223 */ /* 0x000fc40000010823 */
[----:B------:R-:W2:Y:S01]  /*17650*/  LDSM.16.MT88.4 R80, [R231+0x12000] ;  /* 0x01200000e750783b */ /* 0x000ea20000004200 */
[-CC-:B------:R-:W-:Y:S02]  /*17660*/  FFMA.FTZ R177, R10, R192.reuse, -R195.reuse ;  /* 0x000000c00ab17223 */ /* 0x180fe400000108c3 */
[-CC-:B------:R-:W-:Y:S01]  /*17670*/  FFMA.FTZ R166, R9, R192.reuse, -R195.reuse ;  /* 0x000000c009a67223 */ /* 0x180fe200000108c3 */
[----:B------:R-:W3:Y:S01]  /*17680*/  LDSM.16.MT88.4 R12, [R233+0x10800] ;  /* 0x01080000e90c783b */ /* 0x000ee20000004200 */
[----:B------:R-:W4:Y:S01]  /*17690*/  MUFU.EX2 R174, R174 ;  /* 0x000000ae00ae7308 */ /* 0x000f220000000800 */
[-CC-:B------:R-:W-:Y:S01]  /*176a0*/  FFMA.FTZ R173, R8, R192.reuse, -R195.reuse ;  /* 0x000000c008ad7223 */ /* 0x180fe200000108c3 */
[----:B-1----:R-:W-:Y:S01]  /*176b0*/  F2FP.BF16.PACK_AB R144, R178, R183 ;  /* 0x000000b7b290723e */ /* 0x002fe200000010ff */
[-C--:B------:R-:W-:Y:S02]  /*176c0*/  FFMA.FTZ R0, R11, R192.reuse, -R195 ;  /* 0x000000c00b007223 */ /* 0x080fe400000108c3 */
[----:B------:R-:W1:Y:S01]  /*176d0*/  LDSM.16.MT88.4 R8, [R233+0x12800] ;  /* 0x01280000e908783b */ /* 0x000e620000004200 */
[----:B------:R-:W-:-:S02]  /*176e0*/  FFMA.FTZ R182, R182, R192, -R35 ;  /* 0x000000c0b6b67223 */ /* 0x000fc40000010823 */
[----:B------:R-:W-:Y:S01]  /*176f0*/  MUFU.EX2 R185, R185 ;  /* 0x000000b900b97308 */ /* 0x000fe20000000800 */
[-CC-:B------:R-:W-:Y:S02]  /*17700*/  FFMA.FTZ R189, R189, R192.reuse, -R35.reuse ;  /* 0x000000c0bdbd7223 */ /* 0x180fe40000010823 */
[-CC-:B------:R-:W-:Y:S02]  /*17710*/  FFMA.FTZ R184, R184, R192.reuse, -R35.reuse ;  /* 0x000000c0b8b87223 */ /* 0x180fe40000010823 */
[-C--:B------:R-:W-:Y:S02]  /*17720*/  FFMA.FTZ R191, R191, R192.reuse, -R35 ;  /* 0x000000c0bfbf7223 */ /* 0x080fe40000010823 */
[-CC-:B------:R-:W-:Y:S01]  /*17730*/  FFMA.FTZ R186, R186, R192.reuse, -R195.reuse ;  /* 0x000000c0baba7223 */ /* 0x180fe200000108c3 */
[----:B------:R-:W5:Y:S01]  /*17740*/  MUFU.EX2 R180, R180 ;  /* 0x000000b400b47308 */ /* 0x000f620000000800 */
[----:B----4-:R-:W-:Y:S01]  /*17750*/  F2FP.BF16.PACK_AB R146, R174, R181 ;  /* 0x000000b5ae92723e */ /* 0x010fe200000010ff */
        /* <DEDUP_REMOVED lines=8> */
[----:B------:R-:W4:Y:S01]  /*177e0*/  MUFU.EX2 R176, R176 ;  /* 0x000000b000b07308 */ /* 0x000f220000000800 */
[----:B-----5:R-:W-:Y:S01]  /*177f0*/  F2FP.BF16.PACK_AB R145, R180, R185 ;  /* 0x000000b9b491723e */ /* 0x020fe200000010ff */
[----:B------:R-:W-:-:S02]  /*17800*/  FFMA.FTZ R202, R32, R192, -R195 ;  /* 0x000000c020ca7223 */ /* 0x000fc400000108c3 */
[-CC-:B------:R-:W-:Y:S01]  /*17810*/  FFMA.FTZ R203, R194, R192.reuse, -R195.reuse ;  /* 0x000000c0c2cb7223 */ /* 0x180fe200000108c3 */
[----:B------:R-:W-:Y:S01]  /*17820*/  LDSM.16.MT88.4 R32, [R233+0x11800] ;  /* 0x01180000e920783b */ /* 0x000fe20000004200 */
[-CC-:B------:R-:W-:Y:S02]  /*17830*/  FFMA.FTZ R190, R190, R192.reuse, -R195.reuse ;  /* 0x000000c0bebe7223 */ /* 0x180fe400000108c3 */
[----:B------:R-:W-:Y:S01]  /*17840*/  MUFU.EX2 R179, R179 ;  /* 0x000000b300b37308 */ /* 0x000fe20000000800 */
[----:B------:R-:W-:Y:S02]  /*17850*/  FFMA.FTZ R251, R188, R192, -R195 ;  /* 0x000000c0bcfb7223 */ /* 0x000fe400000108c3 */
[----:B------:R-:W-:Y:S02]  /*17860*/  FADD.FTZ R178, R183, R178 ;  /* 0x000000b2b7b27221 */ /* 0x000fe40000010000 */
[----:B------:R-:W-:Y:S02]  /*17870*/  FADD.FTZ R180, R185, R180 ;  /* 0x000000b4b9b47221 */ /* 0x000fe40000010000 */
[----:B------:R-:W-:Y:S01]  /*17880*/  FADD.FTZ R181, R181, R178 ;  /* 0x000000b2b5b57221 */ /* 0x000fe20000010000 */
[----:B----4-:R-:W-:Y:S01]  /*17890*/  F2FP.BF16.PACK_AB R147, R176, R187 ;  /* 0x000000bbb093723e */ /* 0x010fe200000010ff */
[----:B------:R-:W4:Y:S01]  /*178a0*/  MUFU.EX2 R172, R172 ;  /* 0x000000ac00ac7308 */ /* 0x000f220000000800 */
        /* <DEDUP_REMOVED lines=86> */
[----:B------:R-:W5:Y:S07]  /*17e10*/  LDSM.16.MT88.4 R28, [R230+0x12800] ;  /* 0x01280000e61c783b */ /* 0x000f6e0000004200 */
[C---:B------:R-:W-:Y:S08]  /*17e20*/  HMMA.16816.F32.BF16 R44, R4.reuse, R24, R44 ;  /* 0x00000018042c723c */ /* 0x040ff0000004182c */
        /* <DEDUP_REMOVED lines=14> */
[C---:B-----5:R-:W-:Y:S08]  /*17f10*/  HMMA.16816.F32.BF16 R84, R4.reuse, R28, R84 ;  /* 0x0000001c0454723c */ /* 0x060ff00000041854 */
        /* <DEDUP_REMOVED lines=30> */
[C---:B-1----:R-:W-:Y:S08]  /*18100*/  HMMA.16816.F32.BF16 R60, R4.reuse, R12, R60 ;  /* 0x0000000c043c723c */ /* 0x042ff0000004183c */
        /* <DEDUP_REMOVED lines=97> */
[----:B------:R-:W-:Y:S09]  /*18720*/  @!P0 BRA `(.L_x_5457) ;  /* 0x00003a3000008947 */ /* 0x000ff20003800000 */
[----:B------:R-:W-:Y:S01]  /*18730*/  IADD3 R2, R165, -0x2, RZ ;  /* 0xfffffffea5027810 */ /* 0x000fe20007ffe0ff */
[C---:B------:R-:W-:Y:S01]  /*18740*/  IMAD.SHL.U32 R248, R170.reuse, 0x20, RZ ;  /* 0x00000020aaf87824 */ /* 0x040fe200078e00ff */
[----:B------:R-:W-:Y:S01]  /*18750*/  SHF.L.U64.HI R242, R170, 0x5, R171 ;  /* 0x00000005aaf27819 */ /* 0x000fe200000102ab */
[C---:B------:R-:W-:Y:S01]  /*18760*/  IMAD.SHL.U32 R252, R168.reuse, 0x20, RZ ;  /* 0x00000020a8fc7824 */ /* 0x040fe200078e00ff */
[----:B------:R-:W-:Y:S01]  /*18770*/  SHF.L.U64.HI R250, R168, 0x5, R169 ;  /* 0x00000005a8fa7819 */ /* 0x000fe200000102a9 */
[----:B------:R1:W-:Y:S01]  /*18780*/  STL [R1], R2 ;  /* 0x0000000201007387 */ /* 0x0003e20000100800 */
[----:B------:R-:W-:Y:S01]  /*18790*/  MOV R0, R3 ;  /* 0x0000000300007202 */ /* 0x000fe20000000f00 */
[----:B------:R-:W-:-:S07]  /*187a0*/  IMAD.MOV.U32 R165, RZ, RZ, R164 ;  /* 0x000000ffffa57224 */ /* 0x000fce00078e00a4 */
.L_x_5466:
        /* <DEDUP_REMOVED lines=12> */
[----:B------:R-:W-:Y:S01]  /*18870*/  ULDC.64 UR4, c[0x0][0x118] ;  /* 0x0000460000047ab9 */ /* 0x000fe20000000a00 */
[----:B------:R-:W2:Y:S04]  /*18880*/  LDL R5, [R1] ;  /* 0x0000000001057983 */ /* 0x000ea80000100800 */
[----:B------:R-:W3:Y:S02]  /*18890*/  LD.E R11, [R2.64+0x170] ;  /* 0x00017004020b7980 */ /* 0x000ee4000c101900 */
[-C--:B---3--:R-:W-:Y:S02]  /*188a0*/  IABS R8, R11.reuse ;  /* 0x0000000b00087213 */ /* 0x088fe40000000000 */
[-C--:B------:R-:W-:Y:S02]  /*188b0*/  IABS R6, R11.reuse ;  /* 0x0000000b00067213 */ /* 0x080fe40000000000 */
[----:B------:R-:W1:Y:S03]  /*188c0*/  I2F.RP R9, R8 ;  /* 0x0000000800097306 */ /* 0x000e660000209400 */
[----:B------:R-:W-:Y:S07]  /*188d0*/  IMAD.MOV R6, RZ, RZ, -R6 ;  /* 0x000000ffff067224 */ /* 0x000fee00078e0a06 */
[----:B-1----:R-:W1:Y:S02]  /*188e0*/  MUFU.RCP R4, R9 ;  /* 0x0000000900047308 */ /* 0x002e640000001000 */
[----:B-1----:R-:W-:Y:S01]  /*188f0*/  IADD3 R14, R4, 0xffffffe, RZ ;  /* 0x0ffffffe040e7810 */ /* 0x002fe20007ffe0ff */
[----:B--2---:R-:W-:Y:S07]  /*18900*/  IMAD.SHL.U32 R4, R5, 0x40, RZ ;  /* 0x0000004005047824 */ /* 0x004fee00078e00ff */
        /* <DEDUP_REMOVED lines=54> */
.L_x_5459:
[----:B------:R-:W-:Y:S02]  /*18c70*/  ULDC.64 UR4, c[0x0][0x118] ;  /* 0x0000460000047ab9 */ /* 0x000fe40000000a00 */
[----:B------:R-:W2:Y:S02]  /*18c80*/  LD.E R8, [R2.64+0x40] ;  /* 0x0000400402087980 */ /* 0x000ea4000c101900 */
[----:B--2---:R-:W-:Y:S04]  /*18c90*/  LEA R8, -R8, RZ, 0x6 ;  /* 0x000000ff08087211 */ /* 0x004fe800078e31ff */
[----:B------:R-:W-:Y:S02]  /*18ca0*/  SHF.R.S32.HI R7, RZ, 0x1f, R8 ;  /* 0x0000001fff077819 */ /* 0x000fe40000011408 */
.L_x_5460:
[----:B------:R-:W-:Y:S05]  /*18cb0*/  BSYNC B0 ;  /* 0x0000000000007941 */ /* 0x000fea0003800000 */
.L_x_5458:
[C---:B------:R-:W-:Y:S01]  /*18cc0*/  LEA R246, P0, R8.reuse, R246, 0x1 ;  /* 0x000000f608f67211 */ /* 0x040fe200078008ff */
[----:B------:R-:W-:Y:S01]  /*18cd0*/  ULDC.64 UR4, c[0x0][0x118] ;  /* 0x0000460000047ab9 */ /* 0x000fe20000000a00 */
[----:B------:R-:W-:Y:S02]  /*18ce0*/  BSSY B1, `(.L_x_5461) ;  /* 0x0000159000017945 */ /* 0x000fe40003800000 */
[----:B------:R-:W-:Y:S02]  /*18cf0*/  LEA.HI.X R247, R8, R247, R7, 0x1, P0 ;  /* 0x000000f708f77211 */ /* 0x000fe400000f0c07 */
[----:B------:R-:W-:Y:S03]  /*18d00*/  IADD3 R12, P0, R248, R246, RZ ;  /* 0x000000f6f80c7210 */ /* 0x000fe60007f1e0ff */
[----:B------:R-:W-:Y:S01]  /*18d10*/  @!PT LDS RZ, [RZ] ;  /* 0x00000000fffff984 */ /* 0x000fe20000000800 */
[----:B------:R-:W-:Y:S01]  /*18d20*/  @!PT LDS RZ, [RZ] ;  /* 0x00000000fffff984 */ /* 0x000fe20000000800 */
[----:B------:R-:W-:Y:S01]  /*18d30*/  @!PT LDS RZ, [RZ] ;  /* 0x00000000fffff984 */ /* 0x000fe20000000800 */
[----:B------:R1:W-:Y:S02]  /*18d40*/  LDGSTS.E.BYPASS.LTC128B.128 [R249+0x10000], [R246.64] ;  /* 0x10000000f6f97fae */ /* 0x0003e4000b901d44 */
[----:B------:R-:W-:Y:S01]  /*18d50*/  IMAD.X R13, R242, 0x1, R247, P0 ;  /* 0x00000001f20d7824 */ /* 0x000fe200000e06f7 */
[----:B------:R-:W-:Y:S01]  /*18d60*/  IADD3 R6, P0, R248, R12, RZ ;  /* 0x0000000cf8067210 */ /* 0x000fe20007f1e0ff */
[----:B------:R1:W-:Y:S04]  /*18d70*/  LDGSTS.E.BYPASS.LTC128B.128 [R249+0x12000], [R246.64+0x80] ;  /* 0x12000080f6f97fae */ /* 0x0003e8000b901d44 */
[----:B------:R1:W-:Y:S01]  /*18d80*/  LDGSTS.E.BYPASS.LTC128B.128 [R249+0x14000], [R246.64+0x100] ;  /* 0x14000100f6f97fae */ /* 0x0003e2000b901d44 */
[----:B------:R-:W-:Y:S01]  /*18d90*/  IMAD.X R7, R242, 0x1, R13, P0 ;  /* 0x00000001f2077824 */ /* 0x000fe200000e060d */
        /* <DEDUP_REMOVED lines=217> */
[----:B------:R-:W-:Y:S01]  /*19b30*/  HMMA.16816.F32.BF16 R32, R192, R206, R32 ;  /* 0x000000cec020723c */ /* 0x000fe20000041820 */
[----:B------:R-:W2:Y:S07]  /*19b40*/  LDL R206, [R1] ;  /* 0x0000000001ce7983 */ /* 0x000eae0000100800 */
[C---:B-1----:R-:W-:Y:S08]  /*19b50*/  HMMA.16816.F32.BF16 R4, R176.reuse, R180, R4 ;  /* 0x000000b4b004723c */ /* 0x042ff00000041804 */
[C---:B------:R-:W-:Y:S08]  /*19b60*/  HMMA.16816.F32.BF16 R8, R176.reuse, R182, R8 ;  /* 0x000000b6b008723c */ /* 0x040ff00000041808 */
[C---:B------:R-:W-:Y:S08]  /*19b70*/  HMMA.16816.F32.BF16 R12, R176.reuse, R184, R12 ;  /* 0x000000b8b00c723c */ /* 0x040ff0000004180c */
[C---:B------:R-:W-:Y:S08]  /*19b80*/  HMMA.16816.F32.BF16 R16, R176.reuse, R186, R16 ;  /* 0x000000bab010723c */ /* 0x040ff00000041810 */
[C---:B----4-:R-:W-:Y:S08]  /*19b90*/  HMMA.16816.F32.BF16 R20, R176.reuse, R172, R20 ;  /* 0x000000acb014723c */ /* 0x050ff00000041814 */
[C---:B------:R-:W-:Y:S08]  /*19ba0*/  HMMA.16816.F32.BF16 R24, R176.reuse, R174, R24 ;  /* 0x000000aeb018723c */ /* 0x040ff00000041818 */
[C---:B-----5:R-:W-:Y:S08]  /*19bb0*/  HMMA.16816.F32.BF16 R28, R176.reuse, R188, R28 ;  /* 0x000000bcb01c723c */ /* 0x060ff0000004181c */
[----:B------:R-:W-:Y:S03]  /*19bc0*/  HMMA.16816.F32.BF16 R32, R176, R190, R32 ;  /* 0x000000beb020723c */ /* 0x000fe60000041820 */
[----:B--2---:R-:W-:Y:S11]  /*19bd0*/  ISETP.GT.AND P0, PT, R206, R234, PT ;  /* 0x000000eace00720c */ /* 0x004ff60003f04270 */
[----:B------:R-:W-:Y:S02]  /*19be0*/  @!UPT UIADD3 URZ, URZ, URZ, URZ ;  /* 0x0000003f3f3ff290 */ /* 0x000fe4000fffe03f */
[----:B------:R-:W-:-:S05]  /*19bf0*/  @!P0 BRA `(.L_x_5462) ;  /* 0x0000067000008947 */ /* 0x000fca0003800000 */
        /* <DEDUP_REMOVED lines=68> */
.L_x_5464:
[----:B------:R-:W-:Y:S02]  /*1a040*/  ULDC.64 UR4, c[0x0][0x118] ;  /* 0x0000460000047ab9 */ /* 0x000fe40000000a00 */
[----:B------:R-:W2:Y:S02]  /*1a050*/  LD.E R172, [R2.64+0x38] ;  /* 0x0000380402ac7980 */ /* 0x000ea4000c101900 */
[----:B--2---:R-:W-:Y:S04]  /*1a060*/  LEA R172, -R172, RZ, 0x6 ;  /* 0x000000ffacac7211 */ /* 0x004fe800078e31ff */
[----:B------:R-:W-:Y:S02]  /*1a070*/  SHF.R.S32.HI R171, RZ, 0x1f, R172 ;  /* 0x0000001fffab7819 */ /* 0x000fe400000114ac */
.L_x_5465:
[----:B------:R-:W-:Y:S05]  /*1a080*/  BSYNC B0 ;  /* 0x0000000000007941 */ /* 0x000fea0003800000 */
.L_x_5463:
[C---:B------:R-:W-:Y:S01]  /*1a090*/  LEA R236, P0, R172.reuse, R236, 0x1 ;  /* 0x000000ecacec7211 */ /* 0x040fe200078008ff */
[----:B------:R-:W-:Y:S03]  /*1a0a0*/  ULDC.64 UR4, c[0x0][0x118] ;  /* 0x0000460000047ab9 */ /* 0x000fe60000000a00 */
[----:B------:R-:W-:Y:S02]  /*1a0b0*/  LEA.HI.X R235, R172, R235, R171, 0x1, P0 ;  /* 0x000000ebaceb7211 */ /* 0x000fe400000f0cab */
[----:B------:R-:W-:Y:S03]  /*1a0c0*/  IADD3 R172, P0, R252, R236, RZ ;  /* 0x000000ecfcac7210 */ /* 0x000fe60007f1e0ff */
[--C-:B------:R-:W-:Y:S02]  /*1a0d0*/  IMAD.MOV.U32 R237, RZ, RZ, R235.reuse ;  /* 0x000000ffffed7224 */ /* 0x100fe400078e00eb */
[----:B------:R-:W-:Y:S01]  /*1a0e0*/  IMAD.X R173, R250, 0x1, R235, P0 ;  /* 0x00000001faad7824 */ /* 0x000fe200000e06eb */
[----:B------:R-:W-:Y:S02]  /*1a0f0*/  IADD3 R170, P0, R252, R172, RZ ;  /* 0x000000acfcaa7210 */ /* 0x000fe40007f1e0ff */
[----:B------:R-:W-:Y:S01]  /*1a100*/  @!PT LDS RZ, [RZ] ;  /* 0x00000000fffff984 */ /* 0x000fe20000000800 */
[----:B------:R-:W-:Y:S01]  /*1a110*/  @!PT LDS RZ, [RZ] ;  /* 0x00000000fffff984 */ /* 0x000fe20000000800 */
[----:B------:R-:W-:Y:S01]  /*1a120*/  @!PT LDS RZ, [RZ] ;  /* 0x00000000fffff984 */ /* 0x000fe20000000800 */
[----:B------:R1:W-:Y:S03]  /*1a130*/  LDGSTS.E.BYPASS.LTC128B.128 [R249+0x8000], [R236.64] ;  /* 0x08000000ecf97fae */ /* 0x0003e6000b901d44 */
[----:B------:R-:W-:Y:S01]  /*1a140*/  IMAD.X R171, R250, 0x1, R173, P0 ;  /* 0x00000001faab7824 */ /* 0x000fe200000e06ad */
[----:B------:R1:W-:Y:S01]  /*1a150*/  LDGSTS.E.BYPASS.LTC128B.128 [R249+0xa000], [R236.64+0x80] ;  /* 0x0a000080ecf97fae */ /* 0x0003e2000b901d44 */
[----:B------:R-:W-:Y:S03]  /*1a160*/  IADD3 R168, P0, R252, R170, RZ ;  /* 0x000000aafca87210 */ /* 0x000fe60007f1e0ff */
[----:B------:R1:W-:Y:S02]  /*1a170*/  LDGSTS.E.BYPASS.LTC128B.128 [R249+0xc000], [R236.64+0x100] ;  /* 0x0c000100ecf97fae */ /* 0x0003e4000b901d44 */
[----:B------:R-:W-:Y:S02]  /*1a180*/  IMAD.X R169, R250, 0x1, R171, P0 ;  /* 0x00000001faa97824 */ /* 0x000fe400000e06ab */
        /* <DEDUP_REMOVED lines=14> */
.L_x_5462:
[----:B------:R-:W-:Y:S05]  /*1a270*/  BSYNC B1 ;  /* 0x0000000000017941 */ /* 0x000fea0003800000 */
.L_x_5461:
        /* <DEDUP_REMOVED lines=14> */
[----:B------:R-:W4:Y:S01]  /*1a360*/  LDL.LU R237, [R1+0x4] ;  /* 0x0000040001ed7983 */ /* 0x000f220000300800 */
        /* <DEDUP_REMOVED lines=45> */
[----:B------:R-:W-:Y:S01]  /*1a640*/  FFMA.FTZ R193, R9, R166, -R199 ;  /* 0x000000a609c17223 */ /* 0x000fe200000108c7 */
[----:B------:R-:W-:Y:S01]  /*1a650*/  ISETP.GT.AND P0, PT, R206, R234, PT ;  /* 0x000000eace00720c */ /* 0x000fe20003f04270 */
        /* <DEDUP_REMOVED lines=222> */
[----:B------:R-:W-:Y:S01]  /*1b440*/  IADD3 R0, R206, -0x1, RZ ;  /* 0xffffffffce007810 */ /* 0x000fe20007ffe0ff */
[----:B------:R-:W-:Y:S01]  /*1b450*/  FADD.FTZ R191, R165, R191 ;  /* 0x000000bfa5bf7221 */ /* 0x000fe20000010000 */
[----:B------:R-:W-:Y:S01]  /*1b460*/  MOV R165, R164 ;  /* 0x000000a400a57202 */ /* 0x000fe20000000f00 */
[----:B------:R-:W-:Y:S01]  /*1b470*/  FADD.FTZ R189, R189, R188 ;  /* 0x000000bcbdbd7221 */ /* 0x000fe20000010000 */
[----:B-1----:R-:W-:Y:S01]  /*1b480*/  F2FP.BF16.PACK_AB R151, R207, R200 ;  /* 0x000000c8cf97723e */ /* 0x002fe200000010ff */
[----:B------:R-:W-:Y:S01]  /*1b490*/  FADD.FTZ R190, R190, R191 ;  /* 0x000000bfbebe7221 */ /* 0x000fe20000010000 */
[----:B------:R-:W1:Y:S03]  /*1b4a0*/  LDSM.16.MT88.4 R160, [R233+0x12800] ;  /* 0x01280000e9a0783b */ /* 0x000e660000004200 */
[----:B------:R-:W-:Y:S02]  /*1b4b0*/  FADD.FTZ R193, R193, R190 ;  /* 0x000000bec1c17221 */ /* 0x000fe40000010000 */
[C---:B------:R-:W-:Y:S05]  /*1b4c0*/  HMMA.16816.F32.BF16 R4, R148.reuse, R156, R4 ;  /* 0x0000009c9404723c */ /* 0x040fea0000041804 */
[----:B------:R-:W-:Y:S02]  /*1b4d0*/  FADD.FTZ R194, R194, R193 ;  /* 0x000000c1c2c27221 */ /* 0x000fe40000010000 */
        /* <DEDUP_REMOVED lines=164> */
[----:B------:R-:W-:Y:S04]  /*1bf20*/  STL [R1+0x4], R2 ;  /* 0x0000040201007387 */ /* 0x000fe80000100800 */
[----:B------:R2:W-:Y:S03]  /*1bf30*/  STL [R1], R0 ;  /* 0x0000000001007387 */ /* 0x0005e60000100800 */
[C---:B------:R-:W-:Y:S01]  /*1bf40*/  HMMA.16816.F32.BF16 R48, R20.reuse, R34, R48 ;  /* 0x000000221430723c */ /* 0x040fe20000041830 */
[----:B------:R-:W4:Y:S07]  /*1bf50*/  LDSM.16.MT88.4 R32, [R232+0x15800] ;  /* 0x01580000e820783b */ /* 0x000f2e0000004200 */
[C---:B-1----:R-:W-:Y:S08]  /*1bf60*/  HMMA.16816.F32.BF16 R52, R20.reuse, R28, R52 ;  /* 0x0000001c1434723c */ /* 0x042ff00000041834 */
[C---:B------:R-:W-:Y:S01]  /*1bf70*/  HMMA.16816.F32.BF16 R56, R20.reuse, R30, R56 ;  /* 0x0000001e1438723c */ /* 0x040fe20000041838 */
[----:B------:R-:W1:Y:S03]  /*1bf80*/  LDSM.16.MT88.4 R28, [R231+0x15800] ;  /* 0x01580000e71c783b */ /* 0x000e660000004200 */
[----:B--2---:R-:W-:Y:S04]  /*1bf90*/  MOV R0, R3 ;  /* 0x0000000300007202 */ /* 0x004fe80000000f00 */
        /* <DEDUP_REMOVED lines=28> */
.L_x_5457:
        /* <DEDUP_REMOVED lines=12> */
.L_x_5471:
        /* <DEDUP_REMOVED lines=8> */
.L_x_5472:
[----:B------:R-:W4:Y:S01]  /*1c2a0*/  S2R R9, SR_TID.X ;  /* 0x0000000000097919 */ /* 0x000f220000002100 */
[----:B---3--:R-:W-:Y:S01]  /*1c2b0*/  FADD.FTZ R6, R10, R12 ;  /* 0x0000000c0a067221 */ /* 0x008fe20000010000 */
[----:B------:R-:W-:Y:S01]  /*1c2c0*/  FSETP.NE.FTZ.AND P4, PT, R2, RZ, PT ;  /* 0x000000ff0200720b */ /* 0x000fe20003f95000 */
[----:B------:R-:W-:Y:S01]  /*1c2d0*/  ULDC.64 UR4, c[0x0][0x118] ;  /* 0x0000460000047ab9 */ /* 0x000fe20000000a00 */
[----:B------:R-:W-:Y:S01]  /*1c2e0*/  MOV R8, 0x3f800000 ;  /* 0x3f80000000087802 */ /* 0x000fe20000000f00 */
[----:B------:R-:W-:Y:S01]  /*1c2f0*/  BAR.SYNC.DEFER_BLOCKING 0x0 ;  /* 0x0000000000007b1d */ /* 0x000fe20000010000 */
[----:B------:R-:W-:Y:S02]  /*1c300*/  FSETP.NE.FTZ.AND P3, PT, R6, RZ, PT ;  /* 0x000000ff0600720b */ /* 0x000fe40003f75000 */
[----:B------:R-:W-:-:S07]  /*1c310*/  MOV R7, 0x3f800000 ;  /* 0x3f80000000077802 */ /* 0x000fce0000000f00 */
[----:B------:R-:W3:Y:S08]  /*1c320*/  @P4 MUFU.RCP R8, R2 ;  /* 0x0000000200084308 */ /* 0x000ef00000001000 */
[----:B------:R-:W1:Y:S01]  /*1c330*/  @P3 MUFU.RCP R7, R6 ;  /* 0x0000000600073308 */ /* 0x000e620000001000 */
[----:B----4-:R-:W-:-:S04]  /*1c340*/  SHF.R.S32.HI R10, RZ, 0x1f, R9 ;  /* 0x0000001fff0a7819 */ /* 0x010fc80000011409 */
[CC--:B------:R-:W-:Y:S02]  /*1c350*/  LEA.HI R11, R10.reuse, R9.reuse, RZ, 0x2 ;  /* 0x000000090a0b7211 */ /* 0x0c0fe400078f10ff */
[----:B------:R-:W-:Y:S01]  /*1c360*/  LEA.HI R10, R10, R9, RZ, 0x5 ;  /* 0x000000090a0a7211 */ /* 0x000fe200078f28ff */
[C---:B---3--:R-:W-:Y:S01]  /*1c370*/  FMUL.FTZ R160, R8.reuse, R160 ;  /* 0x000000a008a07220 */ /* 0x048fe20000410000 */
[--C-:B--2---:R-:W-:Y:S01]  /*1c380*/  SHF.R.S32.HI R12, RZ, 0x2, R11.reuse ;  /* 0x00000002ff0c7819 */ /* 0x104fe2000001140b */
[C---:B------:R-:W-:Y:S01]  /*1c390*/  FMUL.FTZ R161, R8.reuse, R161 ;  /* 0x000000a108a17220 */ /* 0x040fe20000410000 */
[----:B------:R-:W-:Y:S01]  /*1c3a0*/  SHF.R.S32.HI R13, RZ, 0x1f, R11 ;  /* 0x0000001fff0d7819 */ /* 0x000fe2000001140b */
[C---:B------:R-:W-:Y:S01]  /*1c3b0*/  FMUL.FTZ R156, R8.reuse, R156 ;  /* 0x0000009c089c7220 */ /* 0x040fe20000410000 */
[----:B------:R-:W-:Y:S01]  /*1c3c0*/  LOP3.LUT R16, R11, 0x1ffffffc, RZ, 0xc0, !PT ;  /* 0x1ffffffc0b107812 */ /* 0x000fe200078ec0ff */
[C---:B------:R-:W-:Y:S01]  /*1c3d0*/  FMUL.FTZ R157, R8.reuse, R157 ;  /* 0x0000009d089d7220 */ /* 0x040fe20000410000 */
[----:B------:R-:W-:Y:S01]  /*1c3e0*/  LEA.HI R13, R13, R12, RZ, 0x3 ;  /* 0x0000000c0d0d7211 */ /* 0x000fe200078f18ff */
[C---:B------:R-:W-:Y:S01]  /*1c3f0*/  FMUL.FTZ R36, R8.reuse, R36 ;  /* 0x0000002408247220 */ /* 0x040fe20000410000 */
[----:B------:R-:W-:Y:S01]  /*1c400*/  SHF.R.S32.HI R11, RZ, 0x5, R10 ;  /* 0x00000005ff0b7819 */ /* 0x000fe2000001140a */
[C---:B------:R-:W-:Y:S01]  /*1c410*/  FMUL.FTZ R37, R8.reuse, R37 ;  /* 0x0000002508257220 */ /* 0x040fe20000410000 */
[----:B------:R-:W-:Y:S01]  /*1c420*/  LOP3.LUT R13, R13, 0xfffffff8, RZ, 0xc0, !PT ;  /* 0xfffffff80d0d7812 */ /* 0x000fe200078ec0ff */
[----:B------:R-:W-:Y:S01]  /*1c430*/  FMUL.FTZ R40, R8, R40 ;  /* 0x0000002808287220 */ /* 0x000fe20000410000 */
[----:B------:R-:W-:Y:S01]  /*1c440*/  IADD3 R16, -R16, R9, RZ ;  /* 0x0000000910107210 */ /* 0x000fe20007ffe1ff */
[----:B------:R-:W-:Y:S01]  /*1c450*/  FMUL.FTZ R41, R8, R41 ;  /* 0x0000002908297220 */ /* 0x000fe20000410000 */
[----:B------:R-:W-:Y:S01]  /*1c460*/  IADD3 R12, R12, -R13, RZ ;  /* 0x8000000d0c0c7210 */ /* 0x000fe20007ffe0ff */
[C---:B------:R-:W-:Y:S01]  /*1c470*/  FMUL.FTZ R44, R8.reuse, R44 ;  /* 0x0000002c082c7220 */ /* 0x040fe20000410000 */
[----:B------:R-:W-:Y:S01]  /*1c480*/  LEA R13, R11, R16, 0x9 ;  /* 0x000000100b0d7211 */ /* 0x000fe200078e48ff */
[----:B------:R-:W-:Y:S01]  /*1c490*/  FMUL.FTZ R45, R8, R45 ;  /* 0x0000002d082d7220 */ /* 0x000fe20000410000 */
[----:B------:R-:W-:Y:S01]  /*1c4a0*/  SHF.L.U32 R14, R12, 0x6, RZ ;  /* 0x000000060c0e7819 */ /* 0x000fe200000006ff */
[----:B------:R-:W-:Y:S01]  /*1c4b0*/  FMUL.FTZ R48, R8, R48 ;  /* 0x0000003008307220 */ /* 0x000fe20000410000 */
[----:B------:R-:W-:Y:S01]  /*1c4c0*/  LOP3.LUT R15, R12, 0x1, RZ, 0xc0, !PT ;  /* 0x000000010c0f7812 */ /* 0x000fe200078ec0ff */
[----:B------:R-:W-:Y:S01]  /*1c4d0*/  FMUL.FTZ R49, R8, R49 ;  /* 0x0000003108317220 */ /* 0x000fe20000410000 */
[----:B------:R-:W-:Y:S01]  /*1c4e0*/  LOP3.LUT R14, R14, 0x1c0, RZ, 0xc0, !PT ;  /* 0x000001c00e0e7812 */ /* 0x000fe200078ec0ff */
[C---:B------:R-:W-:Y:S01]  /*1c4f0*/  FMUL.FTZ R52, R8.reuse, R52 ;  /* 0x0000003408347220 */ /* 0x040fe20000410000 */
[----:B------:R-:W-:Y:S01]  /*1c500*/  ISETP.NE.U32.AND P0, PT, R15, 0x1, PT ;  /* 0x000000010f00780c */ /* 0x000fe20003f05070 */
[----:B------:R-:W-:Y:S01]  /*1c510*/  FMUL.FTZ R53, R8, R53 ;  /* 0x0000003508357220 */ /* 0x000fe20000410000 */
[----:B------:R-:W-:Y:S01]  /*1c520*/  LEA.HI R14, R14, R14, RZ, 0x1d ;  /* 0x0000000e0e0e7211 */ /* 0x000fe200078fe8ff */
[----:B------:R-:W-:Y:S01]  /*1c530*/  FMUL.FTZ R56, R8, R56 ;  /* 0x0000003808387220 */ /* 0x000fe20000410000 */
[----:B------:R-:W-:Y:S01]  /*1c540*/  R2P PR, R12, 0x6 ;  /* 0x000000060c007804 */ /* 0x000fe20000000000 */
[C---:B------:R-:W-:Y:S01]  /*1c550*/  FMUL.FTZ R57, R8.reuse, R57 ;  /* 0x0000003908397220 */ /* 0x040fe20000410000 */
[----:B------:R-:W-:Y:S01]  /*1c560*/  LEA R13, R13, R14, 0x1 ;  /* 0x0000000e0d0d7211 */ /* 0x000fe200078e08ff */
[----:B------:R-:W-:-:S02]  /*1c570*/  FMUL.FTZ R60, R8, R60 ;  /* 0x0000003c083c7220 */ /* 0x000fc40000410000 */
[C---:B------:R-:W-:Y:S01]  /*1c580*/  FMUL.FTZ R61, R8.reuse, R61 ;  /* 0x0000003d083d7220 */ /* 0x040fe20000410000 */
[----:B------:R-:W-:Y:S01]  /*1c590*/  SHF.L.U32 R12, R13, 0x2, RZ ;  /* 0x000000020d0c7819 */ /* 0x000fe200000006ff */
[C---:B------:R-:W-:Y:S01]  /*1c5a0*/  FMUL.FTZ R64, R8.reuse, R64 ;  /* 0x0000004008407220 */ /* 0x040fe20000410000 */
[----:B------:R-:W-:Y:S01]  /*1c5b0*/  STS.64 [R13.X4], R160 ;  /* 0x000000a00d007388 */ /* 0x000fe20000004a00 */
[----:B------:R-:W-:Y:S01]  /*1c5c0*/  FMUL.FTZ R65, R8, R65 ;  /* 0x0000004108417220 */ /* 0x000fe20000410000 */
[----:B------:R-:W-:Y:S01]  /*1c5d0*/  IADD3 R14, R12, -0x20, RZ ;  /* 0xffffffe00c0e7810 */ /* 0x000fe20007ffe0ff */
[----:B------:R-:W-:Y:S01]  /*1c5e0*/  FMUL.FTZ R68, R8, R68 ;  /* 0x0000004408447220 */ /* 0x000fe20000410000 */
[----:B------:R-:W-:Y:S01]  /*1c5f0*/  @P0 IADD3 R14, R12, 0x20, RZ ;  /* 0x000000200c0e0810 */ /* 0x000fe20007ffe0ff */
        /* <DEDUP_REMOVED lines=42> */
[----:B------:R-:W-:Y:S01]  /*1c8a0*/  FMUL.FTZ R145, R8, R145 ;  /* 0x0000009108917220 */ /* 0x000fe20000410000 */
[----:B------:R-:W-:Y:S01]  /*1c8b0*/  MOV R8, 0x40 ;  /* 0x0000004000087802 */ /* 0x000fe20000000f00 */
[----:B-1----:R-:W-:-:S02]  /*1c8c0*/  FMUL.FTZ R163, R7, R163 ;  /* 0x000000a307a37220 */ /* 0x002fc40000410000 */
[C---:B------:R-:W-:Y:S02]  /*1c8d0*/  FMUL.FTZ R162, R7.reuse, R162 ;  /* 0x000000a207a27220 */ /* 0x040fe40000410000 */
[C---:B------:R-:W-:Y:S02]  /*1c8e0*/  FMUL.FTZ R159, R7.reuse, R159 ;  /* 0x0000009f079f7220 */ /* 0x040fe40000410000 */
[C---:B------:R-:W-:Y:S01]  /*1c8f0*/  FMUL.FTZ R158, R7.reuse, R158 ;  /* 0x0000009e079e7220 */ /* 0x040fe20000410000 */
[----:B------:R-:W-:Y:S01]  /*1c900*/  STS.64 [R13.X4+0x800], R162 ;  /* 0x000800a20d007388 */ /* 0x000fe20000004a00 */
        /* <DEDUP_REMOVED lines=62> */
[----:B------:R-:W-:Y:S02]  /*1ccf0*/  SEL R7, R8, 0xffffffc0, !P1 ;  /* 0xffffffc008077807 */ /* 0x000fe40004800000 */
[----:B------:R-:W-:Y:S02]  /*1cd00*/  MOV R8, 0x80 ;  /* 0x0000008000087802 */ /* 0x000fe40000000f00 */
[----:B------:R-:W-:Y:S02]  /*1cd10*/  IADD3 R15, R12, R7, RZ ;  /* 0x000000070c0f7210 */ /* 0x000fe40007ffe0ff */
[----:B------:R-:W-:-:S02]  /*1cd20*/  SEL R17, R8, 0xffffff80, !P2 ;  /* 0xffffff8008117807 */ /* 0x000fc40005000000 */
[-C--:B------:R-:W-:Y:S01]  /*1cd30*/  IADD3 R8, R7, R14.reuse, RZ ;  /* 0x0000000e07087210 */ /* 0x080fe20007ffe0ff */
[----:B------:R-:W-:Y:S01]  /*1cd40*/  STS.64 [R15], R36 ;  /* 0x000000240f007388 */ /* 0x000fe20000000a00 */
[-C--:B------:R-:W-:Y:S02]  /*1cd50*/  IADD3 R16, R12, R17.reuse, RZ ;  /* 0x000000110c107210 */ /* 0x080fe40007ffe0ff */
[----:B------:R-:W-:Y:S01]  /*1cd60*/  IADD3 R18, R17, R14, RZ ;  /* 0x0000000e11127210 */ /* 0x000fe20007ffe0ff */
[----:B------:R-:W-:Y:S01]  /*1cd70*/  STS.64 [R15+0x800], R38 ;  /* 0x000800260f007388 */ /* 0x000fe20000000a00 */
[-C--:B------:R-:W-:Y:S02]  /*1cd80*/  IADD3 R19, R15, R17.reuse, RZ ;  /* 0x000000110f137210 */ /* 0x080fe40007ffe0ff */
[----:B------:R-:W-:Y:S01]  /*1cd90*/  IADD3 R17, R8, R17, RZ ;  /* 0x0000001108117210 */ /* 0x000fe20007ffe0ff */
        /* <DEDUP_REMOVED lines=43> */
[----:B------:R1:W-:Y:S04]  /*1d050*/  STS.64 [R13.X4+0xc800], R126 ;  /* 0x00c8007e0d007388 */ /* 0x0003e80000004a00 */
        /* <DEDUP_REMOVED lines=14> */
[----:B-1----:R1:W4:Y:S04]  /*1d140*/  LD.E.64 R12, [R4.64+0xb0] ;  /* 0x0000b004040c7980 */ /* 0x002328000c101b00 */
[----:B--2---:R1:W2:Y:S04]  /*1d150*/  LD.E R8, [R4.64+0x60] ;  /* 0x0000600404087980 */ /* 0x0042a8000c101900 */
[----:B------:R-:W1:Y:S04]  /*1d160*/  S2R R21, SR_TID.X ;  /* 0x0000000000157919 */ /* 0x000e680000002100 */
[----:B------:R3:W5:Y:S04]  /*1d170*/  LD.E R7, [R4.64+0xcc] ;  /* 0x0000cc0404077980 */ /* 0x000768000c101900 */
[----:B------:R3:W5:Y:S04]  /*1d180*/  LD.E.64 R152, [R4.64+0x78] ;  /* 0x0000780404987980 */ /* 0x000768000c101b00 */
[----:B------:R3:W5:Y:S01]  /*1d190*/  LD.E.64 R154, [R4.64+0xa8] ;  /* 0x0000a804049a7980 */ /* 0x000762000c101b00 */
[----:B------:R-:W-:Y:S01]  /*1d1a0*/  LOP3.LUT R10, R10, 0xffffffe0, RZ, 0xc0, !PT ;  /* 0xffffffe00a0a7812 */ /* 0x000fe200078ec0ff */
[----:B------:R-:W3:Y:S01]  /*1d1b0*/  @P4 MUFU.LG2 R2, R2 ;  /* 0x0000000200024308 */ /* 0x000ee20000000c00 */
[----:B------:R-:W-:Y:S02]  /*1d1c0*/  BSSY B0, `(.L_x_5469) ;  /* 0x0000053000007945 */ /* 0x000fe40003800000 */
[----:B------:R-:W-:Y:S01]  /*1d1d0*/  IADD3 R9, -R10, R9, RZ ;  /* 0x000000090a097210 */ /* 0x000fe20007ffe1ff */
[----:B------:R-:W-:Y:S03]  /*1d1e0*/  BAR.SYNC.DEFER_BLOCKING 0x0 ;  /* 0x0000000000007b1d */ /* 0x000fe60000010000 */
[----:B------:R-:W-:-:S02]  /*1d1f0*/  LOP3.LUT P0, RZ, R9, 0x3, RZ, 0xc0, !PT ;  /* 0x0000000309ff7812 */ /* 0x000fc4000780c0ff */
[----:B-1----:R-:W-:Y:S01]  /*1d200*/  SHF.R.S32.HI R14, RZ, 0x1f, R21 ;  /* 0x0000001fff0e7819 */ /* 0x002fe20000011415 */
[----:B------:R-:W1:Y:S03]  /*1d210*/  @P3 MUFU.LG2 R6, R6 ;  /* 0x0000000600063308 */ /* 0x000e660000000c00 */
[----:B------:R-:W-:Y:S01]  /*1d220*/  LEA.HI R15, R14, R21, RZ, 0x4 ;  /* 0x000000150e0f7211 */ /* 0x000fe200078f20ff */
[----:B---3--:R-:W-:-:S03]  /*1d230*/  @P4 FMUL.FTZ R145, R2, 0.69314718246459960938 ;  /* 0x3f31721802914820 */ /* 0x008fc60000410000 */
[----:B------:R-:W-:Y:S02]  /*1d240*/  LOP3.LUT R14, R15, 0xfffffff0, RZ, 0xc0, !PT ;  /* 0xfffffff00f0e7812 */ /* 0x000fe400078ec0ff */
[----:B------:R-:W-:Y:S02]  /*1d250*/  SHF.R.S32.HI R15, RZ, 0x4, R15 ;  /* 0x00000004ff0f7819 */ /* 0x000fe4000001140f */
[----:B------:R-:W-:Y:S02]  /*1d260*/  IADD3 R14, -R14, R21, RZ ;  /* 0x000000150e0e7210 */ /* 0x000fe40007ffe1ff */
[----:B------:R-:W-:Y:S02]  /*1d270*/  SHF.L.U32 R18, R15, 0x6, RZ ;  /* 0x000000060f127819 */ /* 0x000fe400000006ff */
[----:B------:R-:W-:Y:S01]  /*1d280*/  LEA.HI R16, R14, R14, RZ, 0x1 ;  /* 0x0000000e0e107211 */ /* 0x000fe200078f08ff */
[----:B-1----:R-:W-:Y:S01]  /*1d290*/  @P3 FMUL.FTZ R6, R6, 0.69314718246459960938 ;  /* 0x3f31721806063820 */ /* 0x002fe20000410000 */
[----:B------:R-:W-:-:S02]  /*1d2a0*/  LOP3.LUT R18, R18, 0x1c0, RZ, 0xc0, !PT ;  /* 0x000001c012127812 */ /* 0x000fc400078ec0ff */
[----:B------:R-:W-:Y:S02]  /*1d2b0*/  SHF.L.U32 R17, R16, 0x2, RZ ;  /* 0x0000000210117819 */ /* 0x000fe400000006ff */
[----:B------:R-:W-:Y:S02]  /*1d2c0*/  SHF.R.U32.HI R4, RZ, 0x3, R18 ;  /* 0x00000003ff047819 */ /* 0x000fe40000011612 */
[----:B------:R-:W-:Y:S02]  /*1d2d0*/  LOP3.LUT R17, R18, 0x38, R17, 0xf8, !PT ;  /* 0x0000003812117812 */ /* 0x000fe400078ef811 */
[----:B------:R-:W-:Y:S02]  /*1d2e0*/  LOP3.LUT R5, R16, 0xffffffe, RZ, 0xc0, !PT ;  /* 0x0ffffffe10057812 */ /* 0x000fe400078ec0ff */
[----:B------:R-:W-:Y:S02]  /*1d2f0*/  LOP3.LUT R4, R17, R4, RZ, 0x3c, !PT ;  /* 0x0000000411047212 */ /* 0x000fe400078e3cff */
[----:B------:R-:W-:-:S04]  /*1d300*/  IADD3 R5, R14, -R5, RZ ;  /* 0x800000050e057210 */ /* 0x000fc80007ffe0ff */
[----:B------:R-:W-:Y:S02]  /*1d310*/  LEA R5, R5, R4, 0x2 ;  /* 0x0000000405057211 */ /* 0x000fe400078e10ff */
[----:B------:R-:W-:-:S03]  /*1d320*/  SHF.R.S32.HI R4, RZ, 0x1f, R11 ;  /* 0x0000001fff047819 */ /* 0x000fc6000001140b */
[----:B------:R-:W1:Y:S01]  /*1d330*/  LDS.128 R140, [R5.X4] ;  /* 0x00000000058c7984 */ /* 0x000e620000004c00 */
[----:B------:R-:W-:Y:S02]  /*1d340*/  LEA.HI R10, R4, R11, RZ, 0x2 ;  /* 0x0000000b040a7211 */ /* 0x000fe400078f10ff */
[----:B------:R-:W-:Y:S01]  /*1d350*/  SHF.R.S32.HI R4, RZ, 0x1f, R9 ;  /* 0x0000001fff047819 */ /* 0x000fe20000011409 */
[----:B------:R-:W3:Y:S01]  /*1d360*/  LDS.128 R136, [R5.X4+0x800] ;  /* 0x0008000005887984 */ /* 0x000ee20000004c00 */
[----:B------:R-:W-:Y:S02]  /*1d370*/  LOP3.LUT R10, R10, 0xffffffc, RZ, 0xc0, !PT ;  /* 0x0ffffffc0a0a7812 */ /* 0x000fe400078ec0ff */
[----:B------:R-:W-:Y:S01]  /*1d380*/  LEA.HI R4, R4, R9, RZ, 0x2 ;  /* 0x0000000904047211 */ /* 0x000fe200078f10ff */
[----:B------:R-:W1:Y:S01]  /*1d390*/  LDS.128 R132, [R5.X4+0x1000] ;  /* 0x0010000005847984 */ /* 0x000e620000004c00 */
[----:B------:R-:W-:Y:S02]  /*1d3a0*/  IADD3 R11, -R10, R11, RZ ;  /* 0x0000000b0a0b7210 */ /* 0x000fe40007ffe1ff */
[----:B------:R-:W-:Y:S01]  /*1d3b0*/  SHF.L.U32 R10, R239, 0x6, RZ ;  /* 0x00000006ef0a7819 */ /* 0x000fe200000006ff */
[----:B------:R-:W1:Y:S01]  /*1d3c0*/  LDS.128 R128, [R5.X4+0x1800] ;  /* 0x0018000005807984 */ /* 0x000e620000004c00 */
[----:B------:R-:W-:-:S02]  /*1d3d0*/  SHF.R.S32.HI R4, RZ, 0x2, R4 ;  /* 0x00000002ff047819 */ /* 0x000fc40000011404 */
[----:B------:R-:W-:Y:S01]  /*1d3e0*/  MOV R9, 0xff800000 ;  /* 0xff80000000097802 */ /* 0x000fe20000000f00 */
[----:B------:R-:W1:Y:S01]  /*1d3f0*/  LDS.128 R124, [R5.X4+0x2000] ;  /* 0x00200000057c7984 */ /* 0x000e620000004c00 */
[----:B-----5:R-:W-:Y:S01]  /*1d400*/  @P3 FFMA.FTZ R9, R3, R0, R6 ;  /* 0x0000000003093223 */ /* 0x020fe20000010006 */
[----:B------:R-:W-:Y:S02]  /*1d410*/  LEA R4, R11, R4, 0x4 ;  /* 0x000000040b047211 */ /* 0x000fe400078e20ff */
        /* <DEDUP_REMOVED lines=27> */
[----:B---3--:R-:W-:Y:S01]  /*1d5d0*/  MOV R5, 0xff800000 ;  /* 0xff80000000057802 */ /* 0x008fe20000000f00 */
[----:B------:R-:W-:-:S02]  /*1d5e0*/  @P4 FFMA.FTZ R5, R164, R0, R145 ;  /* 0x00000000a4054223 */ /* 0x000fc40000010091 */
[----:B----4-:R-:W-:-:S04]  /*1d5f0*/  IMAD R12, R12, UR8, R243 ;  /* 0x000000080c0c7c24 */ /* 0x010fc8000f8e02f3 */
[----:B--2---:R-:W-:-:S04]  /*1d600*/  IMAD R8, R12, R8, R241 ;  /* 0x000000080c087224 */ /* 0x004fc800078e02f1 */
[----:B------:R-:W-:Y:S01]  /*1d610*/  IMAD R8, R13, R8, R10 ;  /* 0x000000080d087224 */ /* 0x000fe200078e020a */
[----:B------:R-:W-:Y:S05]  /*1d620*/  @P0 BRA `(.L_x_5470) ;  /* 0x000000c000000947 */ /* 0x000fea0003800000 */
[----:B-1----:R-:W-:Y:S01]  /*1d630*/  IMAD R3, R239, -0x40, R240 ;  /* 0xffffffc0ef037824 */ /* 0x002fe200078e02f0 */
        /* <DEDUP_REMOVED lines=11> */
.L_x_5470:
[----:B-1----:R-:W-:Y:S05]  /*1d6f0*/  BSYNC B0 ;  /* 0x0000000000007941 */ /* 0x002fea0003800000 */
.L_x_5469:
[----:B------:R-:W-:Y:S01]  /*1d700*/  IMAD.SHL.U32 R4, R14, 0x4, RZ ;  /* 0x000000040e047824 */ /* 0x000fe200078e00ff */
[----:B------:R-:W-:Y:S01]  /*1d710*/  IADD3 R3, R15, 0x8, RZ ;  /* 0x000000080f037810 */ /* 0x000fe20007ffe0ff */
[----:B------:R-:W-:Y:S01]  /*1d720*/  IMAD R240, R239, -0x40, R240 ;  /* 0xffffffc0eff07824 */ /* 0x000fe200078e02f0 */
[----:B------:R-:W-:Y:S01]  /*1d730*/  ULDC.64 UR4, c[0x0][0x118] ;  /* 0x0000460000047ab9 */ /* 0x000fe20000000a00 */
[----:B------:R-:W-:Y:S01]  /*1d740*/  IMAD R7, R8, R7, RZ ;  /* 0x0000000708077224 */ /* 0x000fe200078e02ff */
[----:B------:R-:W-:Y:S01]  /*1d750*/  SHF.R.S32.HI R5, RZ, 0x1f, R4 ;  /* 0x0000001fff057819 */ /* 0x000fe20000011404 */
[----:B------:R-:W-:Y:S01]  /*1d760*/  IMAD.MOV.U32 R239, RZ, RZ, 0x0 ;  /* 0x00000000ffef7424 */ /* 0x000fe200078e00ff */
[----:B------:R-:W-:-:S02]  /*1d770*/  ISETP.GE.AND P5, PT, R3, R240, PT ;  /* 0x000000f00300720c */ /* 0x000fc40003fa6270 */
[C---:B------:R-:W-:Y:S01]  /*1d780*/  IADD3 R3, R15.reuse, 0x18, RZ ;  /* 0x000000180f037810 */ /* 0x040fe20007ffe0ff */
[C---:B------:R-:W-:Y:S01]  /*1d790*/  IMAD.WIDE R10, R15.reuse, 0x100, R4 ;  /* 0x000001000f0a7825 */ /* 0x040fe200078e0204 */
[----:B------:R-:W-:Y:S02]  /*1d7a0*/  IADD3 R5, R15, 0x10, RZ ;  /* 0x000000100f057810 */ /* 0x000fe40007ffe0ff */
[----:B------:R-:W-:Y:S02]  /*1d7b0*/  ISETP.GE.AND P3, PT, R3, R240, PT ;  /* 0x000000f00300720c */ /* 0x000fe40003f66270 */
[----:B------:R-:W-:Y:S02]  /*1d7c0*/  IADD3 R9, P0, R10, R7, RZ ;  /* 0x000000070a097210 */ /* 0x000fe40007f1e0ff */
[----:B------:R-:W-:Y:S02]  /*1d7d0*/  IADD3 R3, R15, 0x30, RZ ;  /* 0x000000300f037810 */ /* 0x000fe40007ffe0ff */
[----:B------:R-:W-:-:S02]  /*1d7e0*/  LEA.HI.X.SX32 R0, R7, R11, 0x1, P0 ;  /* 0x0000000b07007211 */ /* 0x000fc400000f0eff */
[----:B------:R-:W-:Y:S02]  /*1d7f0*/  LEA R8, P0, R9, R152, 0x2 ;  /* 0x0000009809087211 */ /* 0x000fe400078010ff */
[-C--:B------:R-:W-:Y:S02]  /*1d800*/  ISETP.GE.AND P4, PT, R5, R240.reuse, PT ;  /* 0x000000f00500720c */ /* 0x080fe40003f86270 */
[----:B------:R-:W-:Y:S02]  /*1d810*/  LEA.HI.X R9, R9, R153, R0, 0x2, P0 ;  /* 0x0000009909097211 */ /* 0x000fe400000f1400 */
[-C--:B------:R-:W-:Y:S02]  /*1d820*/  ISETP.GE.AND P0, PT, R3, R240.reuse, PT ;  /* 0x000000f00300720c */ /* 0x080fe40003f06270 */
[C---:B------:R-:W-:Y:S01]  /*1d830*/  ISETP.GE.AND P6, PT, R15.reuse, R240, PT ;  /* 0x000000f00f00720c */ /* 0x040fe20003fc6270 */
[----:B------:R1:W-:Y:S01]  /*1d840*/  @!P5 ST.E.128 [R8.64+0x2000], R136 ;  /* 0x002000880800d985 */ /* 0x0003e2000c101d04 */
[----:B------:R-:W-:-:S02]  /*1d850*/  IADD3 R7, R15, 0x20, RZ ;  /* 0x000000200f077810 */ /* 0x000fc40007ffe0ff */
[C---:B------:R-:W-:Y:S01]  /*1d860*/  IADD3 R5, R15.reuse, 0x28, RZ ;  /* 0x000000280f057810 */ /* 0x040fe20007ffe0ff */
[----:B------:R1:W-:Y:S01]  /*1d870*/  @!P5 ST.E.128 [R8.64+0x2100], R104 ;  /* 0x002100680800d985 */ /* 0x0003e2000c101d04 */
[----:B------:R-:W-:Y:S02]  /*1d880*/  IADD3 R15, R15, 0x38, RZ ;  /* 0x000000380f0f7810 */ /* 0x000fe40007ffe0ff */
[-C--:B------:R-:W-:Y:S01]  /*1d890*/  ISETP.GE.AND P2, PT, R7, R240.reuse, PT ;  /* 0x000000f00700720c */ /* 0x080fe20003f46270 */
[----:B------:R1:W-:Y:S01]  /*1d8a0*/  @!P5 ST.E.128 [R8.64+0x2200], R72 ;  /* 0x002200480800d985 */ /* 0x0003e2000c101d04 */
[----:B------:R-:W-:-:S03]  /*1d8b0*/  ISETP.GE.AND P1, PT, R5, R240, PT ;  /* 0x000000f00500720c */ /* 0x000fc60003f26270 */
[----:B------:R1:W-:Y:S04]  /*1d8c0*/  @!P0 ST.E.128 [R8.64+0xc000], R116 ;  /* 0x00c0007408008985 */ /* 0x0003e8000c101d04 */
[----:B------:R1:W-:Y:S04]  /*1d8d0*/  @!P0 ST.E.128 [R8.64+0xc100], R84 ;  /* 0x00c1005408008985 */ /* 0x0003e8000c101d04 */
[----:B------:R1:W-:Y:S04]  /*1d8e0*/  @!P0 ST.E.128 [R8.64+0xc200], R52 ;  /* 0x00c2003408008985 */ /* 0x0003e8000c101d04 */
[----:B------:R1:W-:Y:S01]  /*1d8f0*/  @!P0 ST.E.128 [R8.64+0xc300], R20 ;  /* 0x00c3001408008985 */ /* 0x0003e2000c101d04 */
[----:B------:R-:W-:-:S03]  /*1d900*/  ISETP.GE.AND P0, PT, R15, R240, PT ;  /* 0x000000f00f00720c */ /* 0x000fc60003f06270 */
[----:B------:R1:W-:Y:S04]  /*1d910*/  @!P6 ST.E.128 [R8.64+0x100], R108 ;  /* 0x0001006c0800e985 */ /* 0x0003e8000c101d04 */
        /* <DEDUP_REMOVED lines=19> */
[----:B------:R1:W-:Y:S04]  /*1da50*/  @!P6 ST.E.64 [R8.64], R140 ;  /* 0x0000008c0800e985 */ /* 0x0003e8000c101b04 */
[----:B------:R1:W-:Y:S01]  /*1da60*/  @!P6 ST.E.64 [R8.64+0x8], R142 ;  /* 0x0000088e0800e985 */ /* 0x0003e2000c101b04 */
[----:B------:R-:W-:Y:S05]  /*1da70*/  @P0 RET.REL.NODEC R238 `(_ZN5flash24flash_fwd_splitkv_kernelI23Flash_fwd_kernel_traitsILi256ELi64ELi64ELi4ELb0ELb0EN7cutlass10bfloat16_tE19Flash_kernel_traitsILi256ELi64ELi64ELi4ES3_EELb0ELb0ELb0ELb0ELb1ELb0ELb1ELb1EEEvNS_16Flash_fwd_paramsE) ;  /* 0xfffe2580ee000950 */ /* 0x000fea0003c3ffff */
[----:B------:R-:W-:Y:S01]  /*1da80*/  MOV R239, 0x0 ;  /* 0x0000000000ef7802 */ /* 0x000fe20000000f00 */
[----:B------:R-:W-:-:S02]  /*1da90*/  ULDC.64 UR4, c[0x0][0x118] ;  /* 0x0000460000047ab9 */ /* 0x000fc40000000a00 */
[----:B------:R2:W-:Y:S04]  /*1daa0*/  ST.E.128 [R8.64+0xe000], R112 ;  /* 0x00e0007008007985 */ /* 0x0005e8000c101d04 */
[----:B------:R2:W-:Y:S04]  /*1dab0*/  ST.E.128 [R8.64+0xe100], R80 ;  /* 0x00e1005008007985 */ /* 0x0005e8000c101d04 */
[----:B------:R2:W-:Y:S04]  /*1dac0*/  ST.E.128 [R8.64+0xe200], R48 ;  /* 0x00e2003008007985 */ /* 0x0005e8000c101d04 */
[----:B------:R2:W-:Y:S01]  /*1dad0*/  ST.E.128 [R8.64+0xe300], R16 ;  /* 0x00e3001008007985 */ /* 0x0005e2000c101d04 */
[----:B------:R-:W-:Y:S05]  /*1dae0*/  RET.REL.NODEC R238 `(_ZN5flash24flash_fwd_splitkv_kernelI23Flash_fwd_kernel_traitsILi256ELi64ELi64ELi4ELb0ELb0EN7cutlass10bfloat16_tE19Flash_kernel_traitsILi256ELi64ELi64ELi4ES3_EELb0ELb0ELb0ELb0ELb1ELb0ELb1ELb1EEEvNS_16Flash_fwd_paramsE) ;  /* 0xfffe2510ee007950 */ /* 0x000fea0003c3ffff */
.L_x_5467:
[----:B------:R2:W5:Y:S01]  /*1daf0*/  LDL R12, [R1+0x4] ;  /* 0x00000400010c7983 */ /* 0x0005620000100800 */
[----:B------:R-:W-:-:S02]  /*1db00*/  MOV R9, 0x2 ;  /* 0x0000000200097802 */ /* 0x000fc40000000f00 */
[----:B------:R-:W-:Y:S02]  /*1db10*/  MOV R8, 0x1db30 ;  /* 0x0001db3000087802 */ /* 0x000fe40000000f00 */
[----:B-12--5:R-:W-:Y:S05]  /*1db20*/  CALL.REL.NOINC `($__internal_26_$__cuda_sm70_shflsync_bfly_p) ;  /* 0x000000f000007944 */ /* 0x026fea0003c00000 */
[----:B-12---:R-:W-:Y:S05]  /*1db30*/  BRA `(.L_x_5471) ;  /* 0xffffe6e000007947 */ /* 0x006fea000383ffff */
.L_x_5468:
[----:B------:R-:W-:Y:S01]  /*1db40*/  IMAD.MOV.U32 R12, RZ, RZ, R11 ;  /* 0x000000ffff0c7224 */ /* 0x000fe200078e000b */
[----:B------:R-:W-:Y:S02]  /*1db50*/  MOV R9, 0x1 ;  /* 0x0000000100097802 */ /* 0x000fe40000000f00 */
[----:B------:R-:W-:Y:S02]  /*1db60*/  MOV R8, 0x1db80 ;  /* 0x0001db8000087802 */ /* 0x000fe40000000f00 */
[----:B-1---5:R-:W-:Y:S05]  /*1db70*/  CALL.REL.NOINC `($__internal_26_$__cuda_sm70_shflsync_bfly_p) ;  /* 0x000000a000007944 */ /* 0x022fea0003c00000 */
[----:B--2---:R-:W-:Y:S01]  /*1db80*/  FADD.FTZ R2, R11, R10 ;  /* 0x0000000a0b027221 */ /* 0x004fe20000010000 */
[----:B-1----:R-:W-:Y:S02]  /*1db90*/  MOV R12, R251 ;  /* 0x000000fb000c7202 */ /* 0x002fe40000000f00 */
[----:B------:R-:W-:Y:S02]  /*1dba0*/  MOV R9, 0x2 ;  /* 0x0000000200097802 */ /* 0x000fe40000000f00 */
[----:B------:R-:W-:Y:S02]  /*1dbb0*/  MOV R8, 0x1dbd0 ;  /* 0x0001dbd000087802 */ /* 0x000fe40000000f00 */
[----:B------:R-:W-:Y:S05]  /*1dbc0*/  CALL.REL.NOINC `($__internal_26_$__cuda_sm70_shflsync_bfly_p) ;  /* 0x0000005000007944 */ /* 0x000fea0003c00000 */
[----:B-12---:R-:W-:Y:S01]  /*1dbd0*/  FADD.FTZ R12, R251, R10 ;  /* 0x0000000afb0c7221 */ /* 0x006fe20000010000 */
[----:B------:R-:W-:Y:S02]  /*1dbe0*/  MOV R9, 0x1 ;  /* 0x0000000100097802 */ /* 0x000fe40000000f00 */
[----:B------:R-:W-:-:S02]  /*1dbf0*/  MOV R8, 0x1dc10 ;  /* 0x0001dc1000087802 */ /* 0x000fc40000000f00 */
[----:B------:R-:W-:Y:S05]  /*1dc00*/  CALL.REL.NOINC `($__internal_26_$__cuda_sm70_shflsync_bfly_p) ;  /* 0x0000001000007944 */ /* 0x000fea0003c00000 */
[----:B-12---:R-:W-:Y:S05]  /*1dc10*/  BRA `(.L_x_5472) ;  /* 0xffffe68000007947 */ /* 0x006fea000383ffff */
        .weak           $__internal_26_$__cuda_sm70_shflsync_bfly_p
        .type           $__internal_26_$__cuda_sm70_shflsync_bfly_p,@function
        .size           $__internal_26_$__cuda_sm70_shflsync_bfly_p,(.L_x_8897 - $__internal_26_$__cuda_sm70_shflsync_bfly_p)
$__internal_26_$__cuda_sm70_shflsync_bfly_p:
[----:B------:R-:W-:Y:S01]  /*1dc20*/  MOV R14, R8 ;  /* 0x00000008000e7202 */ /* 0x000fe20000000f00 */
[----:B------:R-:W-:Y:S04]  /*1dc30*/  WARPSYNC R6 ;  /* 0x0000000600007348 */ /* 0x000fe80003800000 */
[----:B------:R-:W-:Y:S01]  /*1dc40*/  MOV R15, 0x0 ;  /* 0x00000000000f7802 */ /* 0x000fe20000000f00 */
[----:B------:R1:W2:Y:S03]  /*1dc50*/  SHFL.BFLY PT, R10, R12, R9, R7 ;  /* 0x0c0000090c0a7389 */ /* 0x0002a600000e0007 */
[----:B------:R-:W-:Y:S05]  /*1dc60*/  RET.REL.NODEC R14 `(_ZN5flash24flash_fwd_splitkv_kernelI23Flash_fwd_kernel_traitsILi256ELi64ELi64ELi4ELb0ELb0EN7cutlass10bfloat16_tE19Flash_kernel_traitsILi256ELi64ELi64ELi4ES3_EELb0ELb0ELb0ELb0ELb1ELb0ELb1ELb1EEEvNS_16Flash_fwd_paramsE) ;  /* 0xfffe23900e007950 */ /* 0x000fea0003c3ffff */
.L_x_5473:
        /* <DEDUP_REMOVED lines=9> */
.L_x_8897:


//--------------------- .text._ZN5flash24flash_fwd_splitkv_kernelI23Flash_fwd_kernel_traitsILi256ELi64ELi64ELi4ELb0ELb0EN7cutlass10bfloat16_tE19Flash_kernel_traitsILi256ELi64ELi64ELi4ES3_EELb0ELb0ELb0ELb0ELb1ELb1ELb1ELb1EEEvNS_16Flash_fwd_paramsE --------------------------
	.section	.text._ZN5flash24flash_fwd_splitkv_kernelI23Flash_fwd_kernel_traitsILi256ELi64ELi64ELi4ELb0ELb0EN7cutlass10bfloat16_tE19Flash_kernel_traitsILi256ELi64ELi64ELi4ES3_EELb0ELb0ELb0ELb0ELb1ELb1ELb1ELb1EEEvNS_16Flash_fwd_paramsE,"ax",@progbits
	.sectioninfo	@"SHI_REGISTERS=255"
	.align	128
        .global         _ZN5flash24flash_fwd_splitkv_kernelI23Flash_fwd_kernel_traitsILi256ELi64ELi64ELi4ELb0ELb0EN7cutlass10bfloat16_tE19Flash_kernel_traitsILi256ELi64ELi64ELi4ES3_EELb0ELb0ELb0ELb0ELb1ELb1ELb1ELb1EEEvNS_16Flash_fwd_paramsE
        .type           _ZN5flash24flash_fwd_splitkv_kernelI23Flash_fwd_kernel_traitsILi256ELi64ELi64ELi4ELb0ELb0EN7cutlass10bfloat16_tE19Flash_kernel_traitsILi256ELi64ELi64ELi4ES3_EELb0ELb0ELb0ELb0ELb1ELb1ELb1ELb1EEEvNS_16Flash_fwd_paramsE,@function
        .size           _ZN5flash24flash_fwd_splitkv_kernelI23Flash_fwd_kernel_traitsILi256ELi64ELi64ELi4ELb0ELb0EN7cutlass10bfloat16_tE19Flash_kernel_traitsILi256ELi64ELi64ELi4ES3_EELb0ELb0ELb0ELb0ELb1ELb1ELb1ELb1EEEvNS_16Flash_fwd_paramsE,(.L_x_8899 - _ZN5flash24flash_fwd_splitkv_kernelI23Flash_fwd_kernel_traitsILi256ELi64ELi64ELi4ELb0ELb0EN7cutlass10bfloat16_tE19Flash_kernel_traitsILi256ELi64ELi64ELi4ES3_EELb0ELb0ELb0ELb0ELb1ELb1ELb1ELb1EEEvNS_16Flash_fwd_paramsE)
        .other          _ZN5flash24flash_fwd_splitkv_kernelI23Flash_fwd_kernel_traitsILi256ELi64ELi64ELi4ELb0ELb0EN7cutlass10bfloat16_tE19Flash_kernel_traitsILi256ELi64ELi64ELi4ES3_EELb0ELb0ELb0ELb0ELb1ELb1ELb1ELb1EEEvNS_16Flash_fwd_paramsE,@"STO_CUDA_ENTRY STV_DEFAULT"
_ZN5flash24flash_fwd_splitkv_kernelI23Flash_fwd_kernel_traitsILi256ELi64ELi64ELi4ELb0ELb0EN7cutlass10bfloat16_tE19Flash_kernel_traitsILi256ELi64ELi64ELi4ES3_EELb0ELb0ELb0ELb0ELb1ELb1ELb1ELb1EEEvNS_16Flash_fwd_paramsE:
.text._ZN5flash24flash_fwd_splitkv_kernelI23Flash_fwd_kernel_traitsILi256ELi64ELi64ELi4ELb0ELb0EN7cutlass10bfloat16_tE19Flash_kernel_traitsILi256ELi64ELi64ELi4ES3_EELb0ELb0ELb0ELb0ELb1ELb1ELb1ELb1EEEvNS_16Flash_fwd_paramsE:
        /* <DEDUP_REMOVED lines=30> */
[----:B---34-:R-:W-:Y:S05]  /*01e0*/  CALL.REL.NOINC `($_ZN5flash24flash_fwd_splitkv_kernelI23Flash_fwd_kernel_traitsILi256ELi64ELi64ELi4ELb0ELb0EN7cutlass10bfloat16_tE19Flash_kernel_traitsILi256ELi64ELi64ELi4ES3_EELb0ELb0ELb0ELb0ELb1ELb1ELb1ELb1EEEvNS_16Flash_fwd_paramsE$_ZN5flash30compute_attn_1rowblock_splitkvI23Flash_fwd_kernel_traitsILi256ELi64ELi64ELi4ELb0ELb0EN7cutlass10bfloat16_tE19Flash_kernel_traitsILi256ELi64ELi64ELi4ES3_EELb0ELb0ELb0ELb0ELb1ELb1ELb1ELb1ENS_16Flash_fwd_paramsEEEvRKT8_iiiii) ;  /* 0x0000002000007944 */ /* 0x018fea0003c00000 */
[----:B------:R-:W-:Y:S05]  /*01f0*/  BSYNC B3 ;  /* 0x0000000000037941 */ /* 0x000fea0003800000 */
.L_x_5474:
[----:B------:R-:W-:Y:S05]  /*0200*/  EXIT ;  /* 0x000000000000794d */ /* 0x000fea0003800000 */
        .type           $_ZN5flash24flash_fwd_splitkv_kernelI23Flash_fwd_kernel_traitsILi256ELi64ELi64ELi4ELb0ELb0EN7cutlass10bfloat16_tE19Flash_kernel_traitsILi256ELi64ELi64ELi4ES3_EELb0ELb0ELb0ELb0ELb1ELb1ELb1ELb1EEEvNS_16Flash_fwd_paramsE$_ZN5flash30compute_attn_1rowblock_splitkvI23Flash_fwd_kernel_traitsILi256ELi64ELi64ELi4ELb0ELb0EN7cutlass10bfloat16_tE19Flash_kernel_traitsILi256ELi64ELi64ELi4ES3_EELb0ELb0ELb0ELb0ELb1ELb1ELb1ELb1ENS_16Flash_fwd_paramsEEEvRKT8_iiiii,@function
        .size           $_ZN5flash24flash_fwd_splitkv_kernelI23Flash_fwd_kernel_traitsILi256ELi64ELi64ELi4ELb0ELb0EN7cutlass10bfloat16_tE19Flash_kernel_traitsILi256ELi64ELi64ELi4ES3_EELb0ELb0ELb0ELb0ELb1ELb1ELb1ELb1EEEvNS_16Flash_fwd_paramsE$_ZN5flash30compute_attn_1rowblock_splitkvI23Flash_fwd_kernel_traitsILi256ELi64ELi64ELi4ELb0ELb0EN7cutlass10bfloat16_tE19Flash_kernel_traitsILi256ELi64ELi64ELi4ES3_EELb0ELb0ELb0ELb0ELb1ELb1ELb1ELb1ENS_16Flash_fwd_paramsEEEvRKT8_iiiii,($__internal_27_$__cuda_sm70_shflsync_bfly_p - $_ZN5flash24flash_fwd_splitkv_kernelI23Flash_fwd_kernel_traitsILi256ELi64ELi64ELi4ELb0ELb0EN7cutlass10bfloat16_tE19Flash_kernel_traitsILi256ELi64ELi64ELi4ES3_EELb0ELb0ELb0ELb0ELb1ELb1ELb1ELb1EEEvNS_16Flash_fwd_paramsE$_ZN5flash30compute_attn_1rowblock_splitkvI23Flash_fwd_kernel_traitsILi256ELi64ELi64ELi4ELb0ELb0EN7cutlass10bfloat16_tE19Flash_kernel_traitsILi256ELi64ELi64ELi4ES3_EELb0ELb0ELb0ELb0ELb1ELb1ELb1ELb1ENS_16Flash_fwd_paramsEEEvRKT8_iiiii)
$_ZN5flash24flash_fwd_splitkv_kernelI23Flash_fwd_kernel_traitsILi256ELi64ELi64ELi4ELb0ELb0EN7cutlass10bfloat16_tE19Flash_kernel_traitsILi256ELi64ELi64ELi4ES3_EELb0ELb0ELb0ELb0ELb1ELb1ELb1ELb1EEEvNS_16Flash_fwd_paramsE$_ZN5flash30compute_attn_1rowblock_splitkvI23Flash_fwd_kernel_traitsILi256ELi64ELi64ELi4ELb0ELb0EN7cutlass10bfloat16_tE19Flash_kernel_traitsILi256ELi64ELi64ELi4ES3_EELb0ELb0ELb0ELb0ELb1ELb1ELb1ELb1ENS_16Flash_fwd_paramsEEEvRKT8_iiiii:
        /* <DEDUP_REMOVED lines=21> */
.L_x_5476:
[----:B------:R-:W-:Y:S05]  /*0360*/  BSYNC B0 ;  /* 0x0000000000007941 */ /* 0x000fea0003800000 */
.L_x_5475:
        /* <DEDUP_REMOVED lines=17> */
.L_x_5478:
[----:B-1----:R1:W5:Y:S02]  /*0480*/  LD.E R3, [R28.64+0xb8] ;  /* 0x0000b8061c037980 */ /* 0x002364000c101900 */
.L_x_5479:
[----:B------:R-:W-:Y:S05]  /*0490*/  BSYNC B0 ;  /* 0x0000000000007941 */ /* 0x000fea0003800000 */
.L_x_5477:
        /* <DEDUP_REMOVED lines=10> */
.L_x_5481:
[----:B------:R-:W4:Y:S01]  /*0540*/  LD.E.64 R2, [R28.64+0x108] ;  /* 0x000108061c027980 */ /* 0x000f22000c101b00 */
[----:B------:R-:W-:Y:S01]  /*0550*/  BSSY B0, `(.L_x_5483) ;  /* 0x0000006000007945 */ /* 0x000fe20003800000 */
[----:B----4-:R-:W-:-:S04]  /*0560*/  ISETP.NE.U32.AND P0, PT, R2, RZ, PT ;  /* 0x000000ff0200720c */ /* 0x010fc80003f05070 */
[----:B------:R-:W-:Y:S01]  /*0570*/  ISETP.NE.AND.EX P0, PT, R3, RZ, PT, P0 ;  /* 0x000000ff0300720c */ /* 0x000fe20003f05300 */
[----:B------:R-:W-:-:S12]  /*0580*/  IMAD.MOV.U32 R3, RZ, RZ, RZ ;  /* 0x000000ffff037224 */ /* 0x000fd800078e00ff */
[----:B------:R-:W-:Y:S05]  /*0590*/  @!P0 BRA `(.L_x_5484) ;  /* 0x0000001000008947 */ /* 0x000fea0003800000 */
[----:B------:R1:W5:Y:S02]  /*05a0*/  LD.E R3, [R28.64+0xbc] ;  /* 0x0000bc061c037980 */ /* 0x000364000c101900 */
.L_x_5484:
[----:B------:R-:W-:Y:S05]  /*05b0*/  BSYNC B0 ;  /* 0x0000000000007941 */ /* 0x000fea0003800000 */
.L_x_5483:
[----:B-----5:R-:W-:Y:S02]  /*05c0*/  IADD3 R58, R66, R3, RZ ;  /* 0x00000003423a7210 */ /* 0x020fe40007ffe0ff */
.L_x_5482:
[----:B------:R-:W-:Y:S05]  /*05d0*/  BSYNC B1 ;  /* 0x0000000000017941 */ /* 0x000fea0003800000 */
.L_x_5480:
[----:B------:R-:W-:Y:S01]  /*05e0*/  IMAD.SHL.U32 R69, R239, 0x40, RZ ;  /* 0x00000040ef457824 */ /* 0x000fe200078e00ff */
[----:B------:R-:W-:Y:S01]  /*05f0*/  MOV R2, R238 ;  /* 0x000000ee00027202 */ /* 0x000fe20000000f00 */
[----:B------:R-:W-:-:S03]  /*0600*/  IMAD.MOV.U32 R3, RZ, RZ, 0x0 ;  /* 0x00000000ff037424 */ /* 0x000fc600078e00ff */
[----:B------:R-:W-:-:S13]  /*0610*/  ISETP.GT.AND P0, PT, R240, R69, PT ;  /* 0x00000045f000720c */ /* 0x000fda0003f04270 */
[----:B------:R-:W-:Y:S05]  /*0620*/  @!P0 RET.REL.NODEC R2 `(_ZN5flash24flash_fwd_splitkv_kernelI23Flash_fwd_kernel_traitsILi256ELi64ELi64ELi4ELb0ELb0EN7cutlass10bfloat16_tE19Flash_kernel_traitsILi256ELi64ELi64ELi4ES3_EELb0ELb0ELb0ELb0ELb1ELb1ELb1ELb1EEEvNS_16Flash_fwd_paramsE) ;  /* 0xfffff9d002008950 */ /* 0x000fea0003c3ffff */
        /* <DEDUP_REMOVED lines=20> */
[----:B------:R-:W-:-:S03]  /*0770*/  ISETP.GE.AND P0, PT, R5, RZ, PT ;  /* 0x000000ff0500720c */ /* 0x000fc60003f06270 */
[----:B------:R-:W-:Y:S01]  /*0780*/  IMAD R7, R3, R0, R2 ;  /* 0x0000000003077224 */ /* 0x000fe200078e0202 */
[----:B------:R-:W-:-:S04]  /*0790*/  IADD3 R0, R58, 0x3f, RZ ;  /* 0x0000003f3a007810 */ /* 0x000fc80007ffe0ff */
[----:B------:R-:W-:-:S13]  /*07a0*/  ISETP.GT.U32.AND P1, PT, R4, R7, PT ;  /* 0x000000070400720c */ /* 0x000fda0003f24070 */
[----:B------:R-:W-:Y:S01]  /*07b0*/  @!P1 IMAD.IADD R7, R7, 0x1, -R4 ;  /* 0x0000000107079824 */ /* 0x000fe200078e0a04 */
[----:B------:R-:W-:Y:S02]  /*07c0*/  @!P1 IADD3 R3, R3, 0x1, RZ ;  /* 0x0000000103039810 */ /* 0x000fe40007ffe0ff */
[----:B------:R-:W-:Y:S02]  /*07d0*/  ISETP.NE.AND P1, PT, RZ, c[0x0][0x10], PT ;  /* 0x00000400ff007a0c */ /* 0x000fe40003f25270 */
[----:B------:R-:W-:-:S13]  /*07e0*/  ISETP.GE.U32.AND P2, PT, R7, R4, PT ;  /* 0x000000040700720c */ /* 0x000fda0003f46070 */
        /* <DEDUP_REMOVED lines=110> */
[----:B------:R-:W-:Y:S05]  /*0ed0*/  @P6 RET.REL.NODEC R238 `(_ZN5flash24flash_fwd_splitkv_kernelI23Flash_fwd_kernel_traitsILi256ELi64ELi64ELi4ELb0ELb0EN7cutlass10bfloat16_tE19Flash_kernel_traitsILi256ELi64ELi64ELi4ES3_EELb0ELb0ELb0ELb0ELb1ELb1ELb1ELb1EEEvNS_16Flash_fwd_paramsE) ;  /* 0xfffff120ee006950 */ /* 0x000fea0003c3ffff */
[----:B--2---:R-:W-:Y:S02]  /*0ee0*/  MOV R3, 0xff800000 ;  /* 0xff80000000037802 */ /* 0x004fe40000000f00 */
[----:B------:R-:W-:-:S03]  /*0ef0*/  MOV R239, 0x0 ;  /* 0x0000000000ef7802 */ /* 0x000fc60000000f00 */
[----:B------:R2:W-:Y:S01]  /*0f00*/  ST.E [R6.64+0xe0], R3 ;  /* 0x0000e00306007985 */ /* 0x0005e2000c101906 */
[----:B------:R-:W-:Y:S05]  /*0f10*/  RET.REL.NODEC R238 `(_ZN5flash24flash_fwd_splitkv_kernelI23Flash_fwd_kernel_traitsILi256ELi64ELi64ELi4ELb0ELb0EN7cutlass10bfloat16_tE19Flash_kernel_traitsILi256ELi64ELi64ELi4ES3_EELb0ELb0ELb0ELb0ELb1ELb1ELb1ELb1EEEvNS_16Flash_fwd_paramsE) ;  /* 0xfffff0e0ee007950 */ /* 0x000fea0003c3ffff */
.L_x_5485:
        /* <DEDUP_REMOVED lines=105> */
.L_x_5487:
        /* <DEDUP_REMOVED lines=80> */
.L_x_5488:
[----:B-1----:R-:W-:Y:S05]  /*1ab0*/  BSYNC B0 ;  /* 0x0000000000007941 */ /* 0x002fea0003800000 */
.L_x_5486:
        /* <DEDUP_REMOVED lines=66> */
[C---:B----4-:R-:W-:Y:S02]  /*1ee0*/  LEA R246, P0, R18.reuse, R14, 0x1 ;  /* 0x0000000e12f67211 */ /* 0x050fe400078008ff */
        /* <DEDUP_REMOVED lines=179> */
.L_x_5545:
        /* <DEDUP_REMOVED lines=250> */
.L_x_5494:
[----:B------:R-:W-:Y:S05]  /*39c0*/  BSYNC B0 ;  /* 0x0000000000007941 */ /* 0x000fea0003800000 */
.L_x_5493:
        /* <DEDUP_REMOVED lines=192> */
.L_x_5496:
[----:B------:R-:W-:Y:S05]  /*45d0*/  BSYNC B0 ;  /* 0x0000000000007941 */ /* 0x000fea0003800000 */
.L_x_5495:
        /* <DEDUP_REMOVED lines=195> */
.L_x_5498:
[----:B------:R-:W-:Y:S05]  /*5210*/  BSYNC B0 ;  /* 0x0000000000007941 */ /* 0x000fea0003800000 */
.L_x_5497:
        /* <DEDUP_REMOVED lines=197> */
.L_x_5500:
[----:B------:R-:W-:Y:S05]  /*5e70*/  BSYNC B0 ;  /* 0x0000000000007941 */ /* 0x000fea0003800000 */
.L_x_5499:
[----:B------:R-:W2:Y:S02]  /*5e80*/  LD.E R3, [R28.64+0xd0] ;  /* 0x0000d0061c037980 */ /* 0x000ea4000c101900 */
[----:B--2---:R-:W-:Y:S05]  /*5e90*/  IMAD.U32 R3, R3, -0x20, RZ ;  /* 0xffffffe003037824 */ /* 0x004fea00078e00ff */
[C---:B------:R-:W-:Y:S02]  /*5ea0*/  LEA R26, P1, R3.reuse, R26, 0x1 ;  /* 0x0000001a031a7211 */ /* 0x040fe400078208ff */
[C---:B------:R-:W-:Y:S02]  /*5eb0*/  LEA R52, P0, R3.reuse, R52, 0x1 ;  /* 0x0000003403347211 */ /* 0x040fe400078008ff */
[C---:B------:R-:W-:Y:S02]  /*5ec0*/  LEA.HI.X.SX32 R27, R3.reuse, R27, 0x1, P1 ;  /* 0x0000001b031b7211 */ /* 0x040fe400008f0eff */
[----:B------:R-:W-:Y:S01]  /*5ed0*/  LEA.HI.X.SX32 R53, R3, R53, 0x1, P0 ;  /* 0x0000003503357211 */ /* 0x000fe200000f0eff */
[----:B------:R-:W-:-:S05]  /*5ee0*/  BRA `(.L_x_5501) ;  /* 0x00005e6000007947 */ /* 0x000fca0003800000 */
.L_x_5492:
        /* <DEDUP_REMOVED lines=85> */
.L_x_5505:
[----:B------:R-:W-:Y:S05]  /*6440*/  BSYNC B0 ;  /* 0x0000000000007941 */ /* 0x000fea0003800000 */
.L_x_5504:
        /* <DEDUP_REMOVED lines=84> */
.L_x_5507:
[----:B------:R-:W-:Y:S05]  /*6990*/  BSYNC B0 ;  /* 0x0000000000007941 */ /* 0x000fea0003800000 */
.L_x_5506:
        /* <DEDUP_REMOVED lines=83> */
.L_x_5509:
[----:B------:R-:W-:Y:S05]  /*6ed0*/  BSYNC B0 ;  /* 0x0000000000007941 */ /* 0x000fea0003800000 */
.L_x_5508:
        /* <DEDUP_REMOVED lines=84> */
.L_x_5511:
[----:B------:R-:W-:Y:S05]  /*7420*/  BSYNC B0 ;  /* 0x0000000000007941 */ /* 0x000fea0003800000 */
.L_x_5510:
[----:B-----5:R3:W-:Y:S02]  /*7430*/  ST.E.128 [R154.64+0x180], R8 ;  /* 0x000180089a007985 */ /* 0x0207e4000c101d06 */
.L_x_5503:
[----:B------:R-:W-:Y:S05]  /*7440*/  BSYNC B1 ;  /* 0x0000000000017941 */ /* 0x000fea0003800000 */
.L_x_5502:
        /* <DEDUP_REMOVED lines=90> */
.L_x_5515:
[----:B------:R-:W-:Y:S05]  /*79f0*/  BSYNC B0 ;  /* 0x0000000000007941 */ /* 0x000fea0003800000 */
.L_x_5514:
        /* <DEDUP_REMOVED lines=92> */
.L_x_5517:
[----:B------:R-:W-:Y:S05]  /*7fc0*/  BSYNC B0 ;  /* 0x0000000000007941 */ /* 0x000fea0003800000 */
.L_x_5516:
        /* <DEDUP_REMOVED lines=89> */
.L_x_5519:
[----:B------:R-:W-:Y:S05]  /*8560*/  BSYNC B0 ;  /* 0x0000000000007941 */ /* 0x000fea0003800000 */
.L_x_5518:
        /* <DEDUP_REMOVED lines=90> */
.L_x_5521:
[----:B------:R-:W-:Y:S05]  /*8b10*/  BSYNC B0 ;  /* 0x0000000000007941 */ /* 0x000fea0003800000 */
.L_x_5520:
[----:B-----5:R3:W-:Y:S02]  /*8b20*/  ST.E.128 [R42.64+0x180], R8 ;  /* 0x000180082a007985 */ /* 0x0207e4000c101d06 */
.L_x_5513:
[----:B------:R-:W-:Y:S05]  /*8b30*/  BSYNC B1 ;  /* 0x0000000000017941 */ /* 0x000fea0003800000 */
.L_x_5512:
        /* <DEDUP_REMOVED lines=93> */
.L_x_5525:
[----:B------:R-:W-:Y:S05]  /*9110*/  BSYNC B0 ;  /* 0x0000000000007941 */ /* 0x000fea0003800000 */
.L_x_5524:
        /* <DEDUP_REMOVED lines=92> */
.L_x_5527:
[----:B------:R-:W-:Y:S05]  /*96e0*/  BSYNC B0 ;  /* 0x0000000000007941 */ /* 0x000fea0003800000 */
.L_x_5526:
        /* <DEDUP_REMOVED lines=89> */
.L_x_5529:
[----:B------:R-:W-:Y:S05]  /*9c80*/  BSYNC B0 ;  /* 0x0000000000007941 */ /* 0x000fea0003800000 */
.L_x_5528:
        /* <DEDUP_REMOVED lines=90> */
.L_x_5531:
[----:B------:R-:W-:Y:S05]  /*a230*/  BSYNC B0 ;  /* 0x0000000000007941 */ /* 0x000fea0003800000 */
.L_x_5530:
[----:B-----5:R4:W-:Y:S02]  /*a240*/  ST.E.128 [R42.64+0x180], R8 ;  /* 0x000180082a007985 */ /* 0x0209e4000c101d06 */
.L_x_5523:
[----:B------:R-:W-:Y:S05]  /*a250*/  BSYNC B1 ;  /* 0x0000000000017941 */ /* 0x000fea0003800000 */
.L_x_5522:
        /* <DEDUP_REMOVED lines=94> */
.L_x_5535:
[----:B------:R-:W-:Y:S05]  /*a840*/  BSYNC B0 ;  /* 0x0000000000007941 */ /* 0x000fea0003800000 */
.L_x_5534:
        /* <DEDUP_REMOVED lines=93> */
.L_x_5537:
[----:B------:R-:W-:Y:S05]  /*ae20*/  BSYNC B0 ;  /* 0x0000000000007941 */ /* 0x000fea0003800000 */
.L_x_5536:
        /* <DEDUP_REMOVED lines=89> */
.L_x_5539:
[----:B------:R-:W-:Y:S05]  /*b3c0*/  BSYNC B0 ;  /* 0x0000000000007941 */ /* 0x000fea0003800000 */
.L_x_5538:
        /* <DEDUP_REMOVED lines=90> */
.L_x_5541:
[----:B------:R-:W-:Y:S05]  /*b970*/  BSYNC B0 ;  /* 0x0000000000007941 */ /* 0x000fea0003800000 */
.L_x_5540:
[----:B-----5:R4:W-:Y:S02]  /*b980*/  ST.E.128 [R54.64+0x180], R8 ;  /* 0x0001800836007985 */ /* 0x0209e4000c101d06 */
.L_x_5533:
[----:B------:R-:W-:Y:S05]  /*b990*/  BSYNC B1 ;  /* 0x0000000000017941 */ /* 0x000fea0003800000 */
.L_x_5532:
[----:B------:R-:W5:Y:S02]  /*b9a0*/  LD.E R3, [R28.64+0xd0] ;  /* 0x0000d0061c037980 */ /* 0x000f64000c101900 */
[----:B-----5:R-:W-:Y:S05]  /*b9b0*/  IMAD.U32 R3, R3, -0x20, RZ ;  /* 0xffffffe003037824 */ /* 0x020fea00078e00ff */
[C---:B------:R-:W-:Y:S02]  /*b9c0*/  LEA R108, P1, R3.reuse, R108, 0x1 ;  /* 0x0000006c036c7211 */ /* 0x040fe400078208ff */
[C---:B------:R-:W-:Y:S02]  /*b9d0*/  LEA R106, P0, R3.reuse, R106, 0x1 ;  /* 0x0000006a036a7211 */ /* 0x040fe400078008ff */
[C---:B------:R-:W-:Y:S02]  /*b9e0*/  LEA.HI.X.SX32 R109, R3.reuse, R109, 0x1, P1 ;  /* 0x0000006d036d7211 */ /* 0x040fe400008f0eff */
[----:B------:R-:W-:Y:S01]  /*b9f0*/  LEA.HI.X.SX32 R107, R3, R107, 0x1, P0 ;  /* 0x0000006b036b7211 */ /* 0x000fe200000f0eff */
[----:B------:R-:W-:-:S05]  /*ba00*/  BRA `(.L_x_5501) ;  /* 0x0000034000007947 */ /* 0x000fca0003800000 */
.L_x_5491:
        /* <DEDUP_REMOVED lines=52> */
.L_x_5501:
[----:B------:R-:W-:Y:S05]  /*bd50*/  BSYNC B2 ;  /* 0x0000000000027941 */ /* 0x000fea0003800000 */
.L_x_5490:
        /* <DEDUP_REMOVED lines=88> */
.L_x_5543:
        /* <DEDUP_REMOVED lines=8> */
.L_x_5544:
[----:B------:R-:W-:Y:S05]  /*c360*/  BSYNC B0 ;  /* 0x0000000000007941 */ /* 0x000fea0003800000 */
.L_x_5542:
[----:B------:R-:W-:Y:S04]  /*c370*/  IADD3 R17, R17, -0x1, RZ ;  /* 0xffffffff11117810 */ /* 0x000fe80007ffe0ff */
[----:B------:R-:W-:Y:S11]  /*c380*/  ISETP.GT.AND P0, PT, R17, R74, PT ;  /* 0x0000004a1100720c */ /* 0x000ff60003f04270 */
[----:B------:R-:W-:Y:S02]  /*c390*/  @!UPT UIADD3 URZ, URZ, URZ, URZ ;  /* 0x0000003f3f3ff290 */ /* 0x000fe4000fffe03f */
[----:B------:R-:W-:-:S05]  /*c3a0*/  @P0 BRA `(.L_x_5545) ;  /* 0xffff667000000947 */ /* 0x000fca000383ffff */
.L_x_5489:
        /* <DEDUP_REMOVED lines=102> */
.L_x_5552:
[----:B------:R-:W-:Y:S05]  /*ca10*/  BSYNC B0 ;  /* 0x0000000000007941 */ /* 0x000fea0003800000 */
.L_x_5551:
        /* <DEDUP_REMOVED lines=44> */
.L_x_5554:
[----:B------:R-:W-:Y:S05]  /*cce0*/  BSYNC B0 ;  /* 0x0000000000007941 */ /* 0x000fea0003800000 */
.L_x_5553:
        /* <DEDUP_REMOVED lines=46> */
.L_x_5556:
[----:B------:R-:W-:Y:S05]  /*cfd0*/  BSYNC B0 ;  /* 0x0000000000007941 */ /* 0x000fea0003800000 */
.L_x_5555:
        /* <DEDUP_REMOVED lines=44> */
.L_x_5558:
[----:B------:R-:W-:Y:S05]  /*d2a0*/  BSYNC B0 ;  /* 0x0000000000007941 */ /* 0x000fea0003800000 */
.L_x_5557:
[----:B-----5:R3:W-:Y:S02]  /*d2b0*/  STS.128 [R249+0x6000], R16 ;  /* 0x00600010f9007388 */ /* 0x0207e40000000c00 */
.L_x_5550:
[----:B------:R-:W-:Y:S05]  /*d2c0*/  BSYNC B1 ;  /* 0x0000000000017941 */ /* 0x000fea0003800000 */
.L_x_5549:
        /* <DEDUP_REMOVED lines=49> */
.L_x_5562:
[----:B------:R-:W-:Y:S05]  /*d5e0*/  BSYNC B0 ;  /* 0x0000000000007941 */ /* 0x000fea0003800000 */
.L_x_5561:
        /* <DEDUP_REMOVED lines=44> */
.L_x_5564:
[----:B------:R-:W-:Y:S05]  /*d8b0*/  BSYNC B0 ;  /* 0x0000000000007941 */ /* 0x000fea0003800000 */
.L_x_5563:
        /* <DEDUP_REMOVED lines=46> */
.L_x_5566:
[----:B------:R-:W-:Y:S05]  /*dba0*/  BSYNC B0 ;  /* 0x0000000000007941 */ /* 0x000fea0003800000 */
.L_x_5565:
        /* <DEDUP_REMOVED lines=44> */
.L_x_5568:
[----:B------:R-:W-:Y:S05]  /*de70*/  BSYNC B0 ;  /* 0x0000000000007941 */ /* 0x000fea0003800000 */
.L_x_5567:
[----:B-----5:R1:W-:Y:S02]  /*de80*/  STS.128 [R249+0x6800], R44 ;  /* 0x0068002cf9007388 */ /* 0x0203e40000000c00 */
.L_x_5560:
[----:B------:R-:W-:Y:S05]  /*de90*/  BSYNC B1 ;  /* 0x0000000000017941 */ /* 0x000fea0003800000 */
.L_x_5559:
        /* <DEDUP_REMOVED lines=48> */
.L_x_5572:
[----:B------:R-:W-:Y:S05]  /*e1a0*/  BSYNC B0 ;  /* 0x0000000000007941 */ /* 0x000fea0003800000 */
.L_x_5571:
        /* <DEDUP_REMOVED lines=44> */
.L_x_5574:
[----:B------:R-:W-:Y:S05]  /*e470*/  BSYNC B0 ;  /* 0x0000000000007941 */ /* 0x000fea0003800000 */
.L_x_5573:
        /* <DEDUP_REMOVED lines=45> */
.L_x_5576:
[----:B------:R-:W-:Y:S05]  /*e750*/  BSYNC B0 ;  /* 0x0000000000007941 */ /* 0x000fea0003800000 */
.L_x_5575:
        /* <DEDUP_REMOVED lines=44> */
.L_x_5578:
[----:B------:R-:W-:Y:S05]  /*ea20*/  BSYNC B0 ;  /* 0x0000000000007941 */ /* 0x000fea0003800000 */
.L_x_5577:
[----:B-----5:R3:W-:Y:S02]  /*ea30*/  STS.128 [R249+0x7000], R16 ;  /* 0x00700010f9007388 */ /* 0x0207e40000000c00 */
.L_x_5570:
[----:B------:R-:W-:Y:S05]  /*ea40*/  BSYNC B1 ;  /* 0x0000000000017941 */ /* 0x000fea0003800000 */
.L_x_5569:
        /* <DEDUP_REMOVED lines=46> */
.L_x_5581:
[----:B------:R-:W-:Y:S05]  /*ed30*/  BSYNC B0 ;  /* 0x0000000000007941 */ /* 0x000fea0003800000 */
.L_x_5580:
        /* <DEDUP_REMOVED lines=45> */
.L_x_5583:
[----:B------:R-:W-:Y:S05]  /*f010*/  BSYNC B0 ;  /* 0x0000000000007941 */ /* 0x000fea0003800000 */
.L_x_5582:
        /* <DEDUP_REMOVED lines=44> */
.L_x_5585:
[----:B------:R-:W-:Y:S05]  /*f2e0*/  BSYNC B0 ;  /* 0x0000000000007941 */ /* 0x000fea0003800000 */
.L_x_5584:
        /* <DEDUP_REMOVED lines=44> */
.L_x_5587:
[----:B------:R-:W-:Y:S05]  /*f5b0*/  BSYNC B0 ;  /* 0x0000000000007941 */ /* 0x000fea0003800000 */
.L_x_5586:
[----:B-----5:R2:W-:Y:S01]  /*f5c0*/  STS.128 [R249+0x7800], R40 ;  /* 0x00780028f9007388 */ /* 0x0205e20000000c00 */
[----:B------:R-:W-:Y:S05]  /*f5d0*/  BRA `(.L_x_5579) ;  /* 0x000059d000007947 */ /* 0x000fea0003800000 */
.L_x_5548:
        /* <DEDUP_REMOVED lines=85> */
.L_x_5591:
[----:B------:R-:W-:Y:S05]  /*fb30*/  BSYNC B0 ;  /* 0x0000000000007941 */ /* 0x000fea0003800000 */
.L_x_5590:
        /* <DEDUP_REMOVED lines=85> */
.L_x_5593:
[----:B------:R-:W-:Y:S05]  /*10090*/  BSYNC B0 ;  /* 0x0000000000007941 */ /* 0x000fea0003800000 */
.L_x_5592:
        /* <DEDUP_REMOVED lines=85> */
.L_x_5595:
[----:B------:R-:W-:Y:S05]  /*105f0*/  BSYNC B0 ;  /* 0x0000000000007941 */ /* 0x000fea0003800000 */
.L_x_5594:
        /* <DEDUP_REMOVED lines=85> */
.L_x_5597:
[----:B------:R-:W-:Y:S05]  /*10b50*/  BSYNC B0 ;  /* 0x0000000000007941 */ /* 0x000fea0003800000 */
.L_x_5596:
[----:B-----5:R3:W-:Y:S02]  /*10b60*/  STS.128 [R249+0x6000], R16 ;  /* 0x00600010f9007388 */ /* 0x0207e40000000c00 */
.L_x_5589:
[----:B------:R-:W-:Y:S05]  /*10b70*/  BSYNC B1 ;  /* 0x0000000000017941 */ /* 0x000fea0003800000 */
.L_x_5588:
        /* <DEDUP_REMOVED lines=88> */
.L_x_5601:
[----:B------:R-:W-:Y:S05]  /*11100*/  BSYNC B0 ;  /* 0x0000000000007941 */ /* 0x000fea0003800000 */
.L_x_5600:
        /* <DEDUP_REMOVED lines=85> */
.L_x_5603:
[----:B------:R-:W-:Y:S05]  /*11660*/  BSYNC B0 ;  /* 0x0000000000007941 */ /* 0x000fea0003800000 */
.L_x_5602:
        /* <DEDUP_REMOVED lines=85> */
.L_x_5605:
[----:B------:R-:W-:Y:S05]  /*11bc0*/  BSYNC B0 ;  /* 0x0000000000007941 */ /* 0x000fea0003800000 */
.L_x_5604:
        /* <DEDUP_REMOVED lines=85> */
.L_x_5607:
[----:B------:R-:W-:Y:S05]  /*12120*/  BSYNC B0 ;  /* 0x0000000000007941 */ /* 0x000fea0003800000 */
.L_x_5606:
[----:B-----5:R3:W-:Y:S02]  /*12130*/  STS.128 [R249+0x6800], R16 ;  /* 0x00680010f9007388 */ /* 0x0207e40000000c00 */
.L_x_5599:
[----:B------:R-:W-:Y:S05]  /*12140*/  BSYNC B1 ;  /* 0x0000000000017941 */ /* 0x000fea0003800000 */
.L_x_5598:
        /* <DEDUP_REMOVED lines=88> */
.L_x_5611:
[----:B------:R-:W-:Y:S05]  /*126d0*/  BSYNC B0 ;  /* 0x0000000000007941 */ /* 0x000fea0003800000 */
.L_x_5610:
        /* <DEDUP_REMOVED lines=85> */
.L_x_5613:
[----:B------:R-:W-:Y:S05]  /*12c30*/  BSYNC B0 ;  /* 0x0000000000007941 */ /* 0x000fea0003800000 */
.L_x_5612:
        /* <DEDUP_REMOVED lines=85> */
.L_x_5615:
[----:B------:R-:W-:Y:S05]  /*13190*/  BSYNC B0 ;  /* 0x0000000000007941 */ /* 0x000fea0003800000 */
.L_x_5614:
        /* <DEDUP_REMOVED lines=85> */
.L_x_5617:
[----:B------:R-:W-:Y:S05]  /*136f0*/  BSYNC B0 ;  /* 0x0000000000007941 */ /* 0x000fea0003800000 */
.L_x_5616:
[----:B-----5:R3:W-:Y:S02]  /*13700*/  STS.128 [R249+0x7000], R16 ;  /* 0x00700010f9007388 */ /* 0x0207e40000000c00 */
.L_x_5609:
[----:B------:R-:W-:Y:S05]  /*13710*/  BSYNC B1 ;  /* 0x0000000000017941 */ /* 0x000fea0003800000 */
.L_x_5608:
        /* <DEDUP_REMOVED lines=87> */
.L_x_5619:
[----:B------:R-:W-:Y:S05]  /*13c90*/  BSYNC B0 ;  /* 0x0000000000007941 */ /* 0x000fea0003800000 */
.L_x_5618:
        /* <DEDUP_REMOVED lines=85> */
.L_x_5621:
[----:B------:R-:W-:Y:S05]  /*141f0*/  BSYNC B0 ;  /* 0x0000000000007941 */ /* 0x000fea0003800000 */
.L_x_5620:
        /* <DEDUP_REMOVED lines=85> */
.L_x_5623:
[----:B------:R-:W-:Y:S05]  /*14750*/  BSYNC B0 ;  /* 0x0000000000007941 */ /* 0x000fea0003800000 */
.L_x_5622:
        /* <DEDUP_REMOVED lines=86> */
.L_x_5625:
[----:B------:R-:W-:Y:S05]  /*14cc0*/  BSYNC B0 ;  /* 0x0000000000007941 */ /* 0x000fea0003800000 */
.L_x_5624:
[----:B-----5:R4:W-:Y:S01]  /*14cd0*/  STS.128 [R249+0x7800], R4 ;  /* 0x00780004f9007388 */ /* 0x0209e20000000c00 */
[----:B------:R-:W-:Y:S05]  /*14ce0*/  BRA `(.L_x_5579) ;  /* 0x000002c000007947 */ /* 0x000fea0003800000 */
.L_x_5547:
        /* <DEDUP_REMOVED lines=44> */
.L_x_5579:
[----:B------:R-:W-:Y:S05]  /*14fb0*/  BSYNC B2 ;  /* 0x0000000000027941 */ /* 0x000fea0003800000 */
.L_x_5546:
[----:B-1--4-:R-:W-:Y:S01]  /*14fc0*/  IADD3 R4, R170, -0x1, RZ ;  /* 0xffffffffaa047810 */ /* 0x012fe20007ffe0ff */
[----:B------:R-:W-:Y:S01]  /*14fd0*/  IMAD.SHL.U32 R9, R57, 0x40, RZ ;  /* 0x0000004039097824 */ /* 0x000fe200078e00ff */
[----:B------:R-:W-:Y:S01]  /*14fe0*/  LEA.HI R6, R59, R59, RZ, 0x1 ;  /* 0x0000003b3b067211 */ /* 0x000fe200078f08ff */
[----:B------:R-:W-:-:S02]  /*14ff0*/  IMAD.SHL.U32 R8, R144, 0x8, RZ ;  /* 0x0000000890087824 */ /* 0x000fc400078e00ff */
[----:B------:R-:W-:Y:S01]  /*15000*/  IMAD.SHL.U32 R3, R4, 0x40, RZ ;  /* 0x0000004004037824 */ /* 0x000fe200078e00ff */
[----:B------:R-:W-:Y:S02]  /*15010*/  LOP3.LUT R6, R6, 0xfffffffe, RZ, 0xc0, !PT ;  /* 0xfffffffe06067812 */ /* 0x000fe400078ec0ff */
[----:B------:R-:W-:Y:S01]  /*15020*/  LOP3.LUT R9, R9, 0x1c0, RZ, 0xc0, !PT ;  /* 0x000001c009097812 */ /* 0x000fe200078ec0ff */
[----:B------:R-:W-:Y:S02]  /*15030*/  IMAD.IADD R5, R58, 0x1, -R3 ;  /* 0x000000013a057824 */ /* 0x000fe400078e0a03 */
[----:B------:R-:W-:Y:S01]  /*15040*/  IMAD.IADD R59, R59, 0x1, -R6 ;  /* 0x000000013b3b7824 */ /* 0x000fe200078e0a06 */
[----:B------:R-:W-:Y:S02]  /*15050*/  LOP3.LUT R8, R9, 0x8, R8, 0xf8, !PT ;  /* 0x0000000809087812 */ /* 0x000fe400078ef808 */
[-C--:B------:R-:W-:Y:S02]  /*15060*/  ISETP.GE.AND P1, PT, R26, R5.reuse, PT ;  /* 0x000000051a00720c */ /* 0x080fe40003f26270 */
[----:B------:R-:W-:-:S02]  /*15070*/  ISETP.GE.AND P4, PT, R144, R5, PT ;  /* 0x000000059000720c */ /* 0x000fc40003f86270 */
[CC--:B------:R-:W-:Y:S02]  /*15080*/  ISETP.GE.AND P0, PT, R2.reuse, R5.reuse, PT ;  /* 0x000000050200720c */ /* 0x0c0fe40003f06270 */
[----:B------:R-:W-:Y:S02]  /*15090*/  ISETP.GE.AND P2, PT, R2, R5, PT ;  /* 0x000000050200720c */ /* 0x000fe40003f46270 */
[----:B------:R-:W-:Y:S02]  /*150a0*/  SHF.R.S32.HI R2, RZ, 0x1f, R67 ;  /* 0x0000001fff027819 */ /* 0x000fe40000011443 */
[----:B------:R-:W-:Y:S02]  /*150b0*/  SHF.R.U32.HI R9, RZ, 0x3, R9 ;  /* 0x00000003ff097819 */ /* 0x000fe40000011609 */
[----:B------:R-:W-:Y:S02]  /*150c0*/  LEA.HI R2, R2, R67, RZ, 0x3 ;  /* 0x0000004302027211 */ /* 0x000fe400078f18ff */
[C---:B--2---:R-:W-:Y:S01]  /*150d0*/  @!P1 LEA R12, P5, R63.reuse, R236, 0x1 ;  /* 0x000000ec3f0c9211 */ /* 0x044fe200078a08ff */
[----:B------:R-:W-:Y:S01]  /*150e0*/  @!PT LDS RZ, [RZ] ;  /* 0x00000000fffff984 */ /* 0x000fe20000000800 */
[----:B------:R-:W-:Y:S01]  /*150f0*/  @!PT LDS RZ, [RZ] ;  /* 0x00000000fffff984 */ /* 0x000fe20000000800 */
[----:B------:R-:W-:Y:S01]  /*15100*/  @!PT LDS RZ, [RZ] ;  /* 0x00000000fffff984 */ /* 0x000fe20000000800 */
[----:B------:R1:W-:Y:S01]  /*15110*/  @!P4 LDGSTS.E.BYPASS.LTC128B.128 [R249+0x8000], [R236.64] ;  /* 0x08000000ecf9cfae */ /* 0x0003e2000b901d46 */
[C---:B------:R-:W-:Y:S01]  /*15120*/  LOP3.LUT R6, R2.reuse, 0xfffffff8, RZ, 0xc0, !PT ;  /* 0xfffffff802067812 */ /* 0x040fe200078ec0ff */
[----:B------:R-:W-:Y:S01]  /*15130*/  IMAD.SHL.U32 R31, R2, 0x40, RZ ;  /* 0x00000040021f7824 */ /* 0x000fe200078e00ff */
[----:B------:R-:W-:Y:S01]  /*15140*/  @!P1 LEA.HI.X R13, R63, R237, R64, 0x1, P5 ;  /* 0x000000ed3f0d9211 */ /* 0x000fe200028f0c40 */
[----:B------:R1:W-:Y:S01]  /*15150*/  @!P4 LDGSTS.E.BYPASS.LTC128B.128 [R249+0xa000], [R236.64+0x80] ;  /* 0x0a000080ecf9cfae */ /* 0x0003e2000b901d46 */
[-C--:B------:R-:W-:Y:S01]  /*15160*/  ISETP.GE.AND P5, PT, R0, R5.reuse, PT ;  /* 0x000000050000720c */ /* 0x080fe20003fa6270 */
[----:B------:R-:W-:Y:S01]  /*15170*/  IMAD.IADD R67, R67, 0x1, -R6 ;  /* 0x0000000143437824 */ /* 0x000fe200078e0a06 */
[----:B------:R-:W-:Y:S01]  /*15180*/  ISETP.GE.AND P3, PT, R26, R5, PT ;  /* 0x000000051a00720c */ /* 0x000fe20003f66270 */
[----:B------:R1:W-:Y:S01]  /*15190*/  @!P4 LDGSTS.E.BYPASS.LTC128B.128 [R249+0xc000], [R236.64+0x100] ;  /* 0x0c000100ecf9cfae */ /* 0x0003e2000b901d46 */
[----:B------:R-:W-:-:S02]  /*151a0*/  LOP3.LUT R8, R8, R9, RZ, 0x3c, !PT ;  /* 0x0000000908087212 */ /* 0x000fc400078e3cff */
[----:B------:R-:W-:Y:S01]  /*151b0*/  LOP3.LUT R31, R31, 0xfffffe00, RZ, 0xc0, !PT ;  /* 0xfffffe001f1f7812 */ /* 0x000fe200078ec0ff */
[----:B------:R1:W-:Y:S01]  /*151c0*/  @!P4 LDGSTS.E.BYPASS.LTC128B.128 [R249+0xe000], [R236.64+0x180] ;  /* 0x0e000180ecf9cfae */ /* 0x0003e2000b901d46 */
[----:B------:R-:W-:Y:S01]  /*151d0*/  ISETP.GE.AND P4, PT, R144, R5, PT ;  /* 0x000000059000720c */ /* 0x000fe20003f86270 */
[----:B------:R-:W-:Y:S02]  /*151e0*/  IMAD R229, R59, 0x200, R8 ;  /* 0x000002003be57824 */ /* 0x000fe400078e0208 */
[----:B------:R2:W-:Y:S01]  /*151f0*/  @!P1 LDGSTS.E.BYPASS.LTC128B.128 [R249+0x8800], [R12.64] ;  /* 0x088000000cf99fae */ /* 0x0005e2000b901d46 */
[----:B------:R-:W-:Y:S02]  /*15200*/  IMAD.SHL.U32 R8, R67, 0x40, RZ ;  /* 0x0000004043087824 */ /* 0x000fe400078e00ff */
[----:B------:R-:W-:Y:S01]  /*15210*/  @!P5 IMAD R7, R167, 0x60, RZ ;  /* 0x00000060a707d824 */ /* 0x000fe200078e02ff */
[----:B------:R2:W-:Y:S01]  /*15220*/  @!P1 LDGSTS.E.BYPASS.LTC128B.128 [R249+0xa800], [R12.64+0x80] ;  /* 0x0a8000800cf99fae */ /* 0x0005e2000b901d46 */
[----:B------:R-:W-:Y:S01]  /*15230*/  @!P5 IMAD.WIDE.U32 R10, R166, 0x60, R236 ;  /* 0x00000060a60ad825 */ /* 0x000fe200078e00ec */
[----:B------:R-:W-:-:S02]  /*15240*/  LOP3.LUT R8, R8, 0x1c0, RZ, 0xc0, !PT ;  /* 0x000001c008087812 */ /* 0x000fc400078ec0ff */
[----:B------:R2:W-:Y:S01]  /*15250*/  @!P1 LDGSTS.E.BYPASS.LTC128B.128 [R249+0xc800], [R12.64+0x100] ;  /* 0x0c8001000cf99fae */ /* 0x0005e2000b901d46 */
[----:B------:R-:W-:Y:S02]  /*15260*/  @!P5 IMAD.IADD R15, R7, 0x1, R11 ;  /* 0x00000001070fd824 */ /* 0x000fe400078e020b */
[----:B------:R-:W-:Y:S01]  /*15270*/  @!P5 IMAD.MOV.U32 R14, RZ, RZ, R10 ;  /* 0x000000ffff0ed224 */ /* 0x000fe200078e000a */
[----:B------:R2:W-:Y:S01]  /*15280*/  @!P1 LDGSTS.E.BYPASS.LTC128B.128 [R249+0xe800], [R12.64+0x180] ;  /* 0x0e8001800cf99fae */ /* 0x0005e2000b901d46 */
[----:B------:R-:W-:Y:S02]  /*15290*/  IMAD.SHL.U32 R59, R59, 0x8, RZ ;  /* 0x000000083b3b7824 */ /* 0x000fe400078e00ff */
[----:B------:R-:W-:-:S03]  /*152a0*/  IMAD.SHL.U32 R229, R229, 0x2, RZ ;  /* 0x00000002e5e57824 */ /* 0x000fc600078e00ff */
[----:B------:R-:W-:Y:S02]  /*152b0*/  LOP3.LUT R2, R8, 0x8, R59, 0xf8, !PT ;  /* 0x0000000808027812 */ /* 0x000fe400078ef83b */
[----:B------:R-:W-:Y:S02]  /*152c0*/  IADD3 R227, R229, 0x8020, RZ ;  /* 0x00008020e5e37810 */ /* 0x000fe40007ffe0ff */
[----:B--2---:R-:W-:-:S04]  /*152d0*/  @!P0 LEA R12, P1, R166, R236, 0x6 ;  /* 0x000000eca60c8211 */ /* 0x004fc800078230ff */
[----:B------:R-:W-:Y:S02]  /*152e0*/  @!P0 LEA.HI.X R13, R166, R237, R167, 0x6, P1 ;  /* 0x000000eda60d8211 */ /* 0x000fe400008f34a7 */
[----:B------:R-:W-:Y:S02]  /*152f0*/  ISETP.GE.AND P1, PT, R0, R5, PT ;  /* 0x000000050000720c */ /* 0x000fe40003f26270 */
[----:B------:R-:W-:Y:S01]  /*15300*/  SHF.R.S32.HI R5, RZ, 0x1f, R56 ;  /* 0x0000001fff057819 */ /* 0x000fe20000011438 */
[----:B------:R2:W-:Y:S03]  /*15310*/  @!P0 LDGSTS.E.BYPASS.LTC128B.128 [R249+0x9000], [R12.64] ;  /* 0x090000000cf98fae */ /* 0x0005e6000b901d46 */
[----:B------:R-:W-:Y:S01]  /*15320*/  LEA.HI R0, R5, R56, RZ, 0x5 ;  /* 0x0000003805007211 */ /* 0x000fe200078f28ff */
[----:B------:R2:W-:Y:S03]  /*15330*/  @!P0 LDGSTS.E.BYPASS.LTC128B.128 [R249+0xb000], [R12.64+0x80] ;  /* 0x0b0000800cf98fae */ /* 0x0005e6000b901d46 */
[----:B------:R-:W-:Y:S01]  /*15340*/  SHF.R.S32.HI R0, RZ, 0x5, R0 ;  /* 0x00000005ff007819 */ /* 0x000fe20000011400 */
[----:B------:R2:W-:Y:S02]  /*15350*/  @!P0 LDGSTS.E.BYPASS.LTC128B.128 [R249+0xd000], [R12.64+0x100] ;  /* 0x0d0001000cf98fae */ /* 0x0005e4000b901d46 */
[----:B------:R-:W-:-:S02]  /*15360*/  @!P1 IMAD R5, R169, 0x60, RZ ;  /* 0x00000060a9059824 */ /* 0x000fc400078e02ff */
[----:B------:R2:W-:Y:S01]  /*15370*/  @!P0 LDGSTS.E.BYPASS.LTC128B.128 [R249+0xf000], [R12.64+0x180] ;  /* 0x0f0001800cf98fae */ /* 0x0005e2000b901d46 */
[C---:B------:R-:W-:Y:S01]  /*15380*/  @!P1 IMAD.WIDE.U32 R10, R168.reuse, 0x60, R246 ;  /* 0x00000060a80a9825 */ /* 0x040fe200078e00f6 */
[-C--:B------:R-:W-:Y:S02]  /*15390*/  @!P3 LEA R6, P0, R61, R246.reuse, 0x1 ;  /* 0x000000f63d06b211 */ /* 0x080fe400078008ff */
[----:B------:R2:W-:Y:S01]  /*153a0*/  @!P5 LDGSTS.E.BYPASS.LTC128B.128 [R249+0x9800], [R14.64] ;  /* 0x098000000ef9dfae */ /* 0x0005e2000b901d46 */
[----:B------:R-:W-:Y:S01]  /*153b0*/  @!P1 IMAD.IADD R11, R5, 0x1, R11 ;  /* 0x00000001050b9824 */ /* 0x000fe200078e020b */
[----:B------:R-:W-:Y:S02]  /*153c0*/  @!P3 LEA.HI.X R7, R61, R247, R62, 0x1, P0 ;  /* 0x000000f73d07b211 */ /* 0x000fe400000f0c3e */
[----:B------:R2:W-:Y:S01]  /*153d0*/  @!P5 LDGSTS.E.BYPASS.LTC128B.128 [R249+0xb800], [R14.64+0x80] ;  /* 0x0b8000800ef9dfae */ /* 0x0005e2000b901d46 */
[----:B------:R-:W-:Y:S02]  /*153e0*/  SHF.R.U32.HI R5, RZ, 0x3, R8 ;  /* 0x00000003ff057819 */ /* 0x000fe40000011608 */
[----:B------:R-:W-:Y:S01]  /*153f0*/  @!P2 LEA R8, P0, R168, R246, 0x6 ;  /* 0x000000f6a808a211 */ /* 0x000fe200078030ff */
[----:B------:R2:W-:Y:S01]  /*15400*/  @!P5 LDGSTS.E.BYPASS.LTC128B.128 [R249+0xd800], [R14.64+0x100] ;  /* 0x0d8001000ef9dfae */ /* 0x0005e2000b901d46 */
[----:B------:R-:W-:Y:S01]  /*15410*/  LOP3.LUT R2, R2, R5, RZ, 0x3c, !PT ;  /* 0x0000000502027212 */ /* 0x000fe200078e3cff */
[----:B------:R-:W-:Y:S01]  /*15420*/  IMAD R5, R0, 0x400, R31 ;  /* 0x0000040000057824 */ /* 0x000fe200078e021f */
[----:B------:R-:W-:Y:S01]  /*15430*/  @!P2 LEA.HI.X R9, R168, R247, R169, 0x6, P0 ;  /* 0x000000f7a809a211 */ /* 0x000fe200000f34a9 */
[----:B------:R2:W-:Y:S01]  /*15440*/  @!P5 LDGSTS.E.BYPASS.LTC128B.128 [R249+0xf800], [R14.64+0x180] ;  /* 0x0f8001800ef9dfae */ /* 0x0005e2000b901d46 */
[----:B------:R-:W-:Y:S01]  /*15450*/  IADD3 R0, R229, 0x8000, RZ ;  /* 0x00008000e5007810 */ /* 0x000fe20007ffe0ff */
[----:B------:R-:W-:-:S02]  /*15460*/  IMAD.IADD R230, R2, 0x1, R5 ;  /* 0x0000000102e67824 */ /* 0x000fc400078e0205 */
[----:B------:R-:W0:Y:S01]  /*15470*/  LDGDEPBAR ;  /* 0x00000000000079af */ /* 0x000e220000000000 */
[----:B------:R-:W-:Y:S02]  /*15480*/  IMAD.MOV.U32 R5, RZ, RZ, 0x20 ;  /* 0x00000020ff057424 */ /* 0x000fe400078e00ff */
        /* <DEDUP_REMOVED lines=34> */
[----:B----4-:R-:W-:-:S03]  /*156b0*/  IMAD.MOV.U32 R7, RZ, RZ, 0x10 ;  /* 0x00000010ff077424 */ /* 0x010fc600078e00ff */
        /* <DEDUP_REMOVED lines=16> */
[----:B---3--:R-:W3:Y:S01]  /*157c0*/  LDSM.16.M88.4 R16, [R229+0x8000] ;  /* 0x00800000e510783b */ /* 0x008ee20000000200 */
[----:B------:R-:W-:Y:S02]  /*157d0*/  SEL R5, R5, 0xffffffe0, !P2 ;  /* 0xffffffe005057807 */ /* 0x000fe40005000000 */
[----:B------:R-:W-:Y:S01]  /*157e0*/  R2P PR, R57, 0x6 ;  /* 0x0000000639007804 */ /* 0x000fe20000000000 */
[----:B------:R-:W4:Y:S01]  /*157f0*/  LDSM.16.M88.4 R48, [R229+0x8800] ;  /* 0x00880000e530783b */ /* 0x000f220000000200 */
[--C-:B------:R-:W-:Y:S02]  /*15800*/  IMAD R228, R7, 0x2, R230.reuse ;  /* 0x0000000207e47824 */ /* 0x100fe400078e02e6 */
[C---:B------:R-:W-:Y:S01]  /*15810*/  IMAD R226, R5.reuse, 0x2, R230 ;  /* 0x0000000205e27824 */ /* 0x040fe200078e02e6 */
[----:B------:R-:W1:Y:S01]  /*15820*/  LDSM.16.M88.4 R68, [R229+0x9000] ;  /* 0x00900000e544783b */ /* 0x000e620000000200 */
[----:B------:R-:W-:-:S03]  /*15830*/  IMAD R225, R5, 0x2, R228 ;  /* 0x0000000205e17824 */ /* 0x000fc600078e02e4 */
[----:B------:R-:W-:Y:S04]  /*15840*/  LDSM.16.M88.4 R76, [R228] ;  /* 0x00000000e44c783b */ /* 0x000fe80000000200 */
[----:B------:R-:W-:Y:S01]  /*15850*/  @P1 IADD3 R227, R0, -0x20, RZ ;  /* 0xffffffe000e31810 */ /* 0x000fe20007ffe0ff */
[----:B------:R-:W-:Y:S01]  /*15860*/  IMAD.MOV.U32 R0, RZ, RZ, 0x40 ;  /* 0x00000040ff007424 */ /* 0x000fe200078e00ff */
[----:B------:R-:W-:Y:S04]  /*15870*/  LDSM.16.M88.4 R84, [R226] ;  /* 0x00000000e254783b */ /* 0x000fe80000000200 */
[----:B------:R-:W1:Y:S01]  /*15880*/  LDSM.16.M88.4 R8, [R229+0x9800] ;  /* 0x00980000e508783b */ /* 0x000e620000000200 */
[----:B------:R-:W-:-:S03]  /*15890*/  SEL R0, R0, 0xffffffc0, !P2 ;  /* 0xffffffc000007807 */ /* 0x000fc60005000000 */
[----:B-----5:R-:W1:Y:S02]  /*158a0*/  LDSM.16.M88.4 R32, [R227] ;  /* 0x00000000e320783b */ /* 0x020e640000000200 */
[----:B------:R-:W-:Y:S02]  /*158b0*/  IMAD.IADD R224, R229, 0x1, R0 ;  /* 0x00000001e5e07824 */ /* 0x000fe400078e0200 */
[----:B------:R-:W1:Y:S01]  /*158c0*/  LDSM.16.M88.4 R24, [R227+0x800] ;  /* 0x00080000e318783b */ /* 0x000e620000000200 */
[----:B------:R-:W-:-:S03]  /*158d0*/  IMAD.IADD R220, R0, 0x1, R227 ;  /* 0x0000000100dc7824 */ /* 0x000fc600078e02e3 */
[----:B--2---:R-:W2:Y:S04]  /*158e0*/  LDSM.16.M88.4 R12, [R227+0x1000] ;  /* 0x00100000e30c783b */ /* 0x004ea80000000200 */
[----:B------:R-:W2:Y:S01]  /*158f0*/  LDSM.16.M88.4 R44, [R224+0x8000] ;  /* 0x00800000e02c783b */ /* 0x000ea20000000200 */
[C---:B---3--:R-:W-:Y:S03]  /*15900*/  HMMA.16816.F32.BF16 R20, R52.reuse, R16, RZ ;  /* 0x000000103414723c */ /* 0x048fe600000418ff */
[----:B------:R-:W3:Y:S04]  /*15910*/  LDSM.16.M88.4 R80, [R227+0x1800] ;  /* 0x00180000e350783b */ /* 0x000ee80000000200 */
[----:B------:R-:W2:Y:S01]  /*15920*/  LDSM.16.M88.4 R40, [R224+0x8800] ;  /* 0x00880000e028783b */ /* 0x000ea20000000200 */
[C---:B------:R-:W-:Y:S03]  /*15930*/  HMMA.16816.F32.BF16 R16, R52.reuse, R18, RZ ;  /* 0x000000123410723c */ /* 0x040fe600000418ff */
[----:B------:R-:W-:Y:S04]  /*15940*/  LDSM.16.M88.4 R60, [R225] ;  /* 0x00000000e13c783b */ /* 0x000fe80000000200 */
[----:B------:R-:W-:Y:S01]  /*15950*/  LDSM.16.M88.4 R88, [R224+0x9800] ;  /* 0x00980000e058783b */ /* 0x000fe20000000200 */
[C---:B----4-:R-:W-:Y:S03]  /*15960*/  HMMA.16816.F32.BF16 R36, R52.reuse, R48, RZ ;  /* 0x000000303424723c */ /* 0x050fe600000418ff */
[----:B------:R-:W4:Y:S04]  /*15970*/  LD.E R0, [R28.64+0x18c] ;  /* 0x00018c061c007980 */ /* 0x000f28000c101900 */
[----:B------:R-:W-:Y:S01]  /*15980*/  LDSM.16.M88.4 R100, [R220+0x4800] ;  /* 0x00480000dc64783b */ /* 0x000fe20000000200 */
[C---:B------:R-:W-:Y:S03]  /*15990*/  HMMA.16816.F32.BF16 R48, R52.reuse, R50, RZ ;  /* 0x000000323430723c */ /* 0x040fe600000418ff */
[----:B------:R-:W-:Y:S04]  /*159a0*/  LDSM.16.M88.4 R92, [R229+0xe800] ;  /* 0x00e80000e55c783b */ /* 0x000fe80000000200 */
[----:B------:R-:W-:Y:S01]  /*159b0*/  LDSM.16.M88.4 R96, [R224+0xd800] ;  /* 0x00d80000e060783b */ /* 0x000fe20000000200 */
[C---:B-1----:R-:W-:Y:S03]  /*159c0*/  HMMA.16816.F32.BF16 R72, R52.reuse, R68, RZ ;  /* 0x000000443448723c */ /* 0x042fe600000418ff */
[----:B------:R-:W0:Y:S05]  /*159d0*/  LDGDEPBAR ;  /* 0x00000000000079af */ /* 0x000e2a0000000000 */
[C---:B------:R-:W-:Y:S08]  /*159e0*/  HMMA.16816.F32.BF16 R68, R52.reuse, R70, RZ ;  /* 0x000000463444723c */ /* 0x040ff000000418ff */
[C---:B------:R-:W-:Y:S08]  /*159f0*/  HMMA.16816.F32.BF16 R64, R52.reuse, R8, RZ ;  /* 0x000000083440723c */ /* 0x040ff000000418ff */
[----:B------:R-:W-:Y:S01]  /*15a00*/  HMMA.16816.F32.BF16 R52, R52, R10, RZ ;  /* 0x0000000a3434723c */ /* 0x000fe200000418ff */
[----:B------:R-:W1:Y:S07]  /*15a10*/  LDSM.16.M88.4 R8, [R224+0x9000] ;  /* 0x00900000e008783b */ /* 0x000e6e0000000200 */
[C---:B------:R-:W-:Y:S08]  /*15a20*/  HMMA.16816.F32.BF16 R20, R76.reuse, R32, R20 ;  /* 0x000000204c14723c */ /* 0x040ff00000041814 */
[C---:B------:R-:W-:Y:S01]  /*15a30*/  HMMA.16816.F32.BF16 R16, R76.reuse, R34, R16 ;  /* 0x000000224c10723c */ /* 0x040fe20000041810 */
[----:B------:R-:W1:Y:S07]  /*15a40*/  LDSM.16.M88.4 R32, [R220] ;  /* 0x00000000dc20783b */ /* 0x000e6e0000000200 */
[C---:B------:R-:W-:Y:S08]  /*15a50*/  HMMA.16816.F32.BF16 R36, R76.reuse, R24, R36 ;  /* 0x000000184c24723c */ /* 0x040ff00000041824 */
        /* <DEDUP_REMOVED lines=8> */
[C---:B---3--:R-:W-:Y:S08]  /*15ae0*/  HMMA.16816.F32.BF16 R64, R76.reuse, R80, R64 ;  /* 0x000000504c40723c */ /* 0x048ff00000041840 */
        /* <DEDUP_REMOVED lines=18> */
[----:B------:R-:W1:Y:S07]  /*15c10*/  LDSM.16.M88.4 R24, [R227+0x2000] ;  /* 0x00200000e318783b */ /* 0x000e6e0000000200 */
[C---:B--2---:R-:W-:Y:S08]  /*15c20*/  HMMA.16816.F32.BF16 R72, R60.reuse, R12, R72 ;  /* 0x0000000c3c48723c */ /* 0x044ff00000041848 */
[----:B------:R-:W-:Y:S01]  /*15c30*/  HMMA.16816.F32.BF16 R68, R60, R14, R68 ;  /* 0x0000000e3c44723c */ /* 0x000fe20000041844 */
[----:B------:R-:W2:Y:S07]  /*15c40*/  LDSM.16.M88.4 R12, [R227+0x2800] ;  /* 0x00280000e30c783b */ /* 0x000eae0000000200 */
[C---:B---3--:R-:W-:Y:S08]  /*15c50*/  HMMA.16816.F32.BF16 R20, R76.reuse, R40, R20 ;  /* 0x000000284c14723c */ /* 0x048ff00000041814 */
[----:B------:R-:W-:Y:S01]  /*15c60*/  HMMA.16816.F32.BF16 R16, R76, R42, R16 ;  /* 0x0000002a4c10723c */ /* 0x000fe20000041810 */
[----:B------:R-:W-:Y:S07]  /*15c70*/  LDSM.16.M88.4 R40, [R224+0xa000] ;  /* 0x00a00000e028783b */ /* 0x000fee0000000200 */
[C---:B------:R-:W-:Y:S08]  /*15c80*/  HMMA.16816.F32.BF16 R64, R60.reuse, R80, R64 ;  /* 0x000000503c40723c */ /* 0x040ff00000041840 */
[----:B------:R-:W-:Y:S01]  /*15c90*/  HMMA.16816.F32.BF16 R84, R60, R82, R84 ;  /* 0x000000523c54723c */ /* 0x000fe20000041854 */
[----:B------:R-:W3:Y:S04]  /*15ca0*/  LDSM.16.M88.4 R60, [R226+0x2000] ;  /* 0x00200000e23c783b */ /* 0x000ee80000000200 */
[----:B------:R-:W2:Y:S03]  /*15cb0*/  LDSM.16.M88.4 R80, [R227+0x3800] ;  /* 0x00380000e350783b */ /* 0x000ea60000000200 */
[C---:B-1----:R-:W-:Y:S08]  /*15cc0*/  HMMA.16816.F32.BF16 R36, R76.reuse, R8, R36 ;  /* 0x000000084c24723c */ /* 0x042ff00000041824 */
[----:B------:R-:W-:Y:S01]  /*15cd0*/  HMMA.16816.F32.BF16 R48, R76, R10, R48 ;  /* 0x0000000a4c30723c */ /* 0x000fe20000041830 */
[----:B------:R-:W1:Y:S07]  /*15ce0*/  LDSM.16.M88.4 R8, [R224+0xa800] ;  /* 0x00a80000e008783b */ /* 0x000e6e0000000200 */
        /* <DEDUP_REMOVED lines=8> */
[----:B------:R-:W1:Y:S04]  /*15d70*/  LDSM.16.M88.4 R76, [R225+0x2000] ;  /* 0x00200000e14c783b */ /* 0x000e680000000200 */
[----:B------:R-:W-:Y:S03]  /*15d80*/  LDSM.16.M88.4 R88, [R224+0xb800] ;  /* 0x00b80000e058783b */ /* 0x000fe60000000200 */
[C---:B--2---:R-:W-:Y:S08]  /*15d90*/  HMMA.16816.F32.BF16 R36, R52.reuse, R12, R36 ;  /* 0x0000000c3424723c */ /* 0x044ff00000041824 */
[----:B------:R-:W-:Y:S01]  /*15da0*/  HMMA.16816.F32.BF16 R48, R52, R14, R48 ;  /* 0x0000000e3430723c */ /* 0x000fe20000041830 */
[----:B------:R-:W2:Y:S07]  /*15db0*/  LDSM.16.M88.4 R12, [R220+0x2800] ;  /* 0x00280000dc0c783b */ /* 0x000eae0000000200 */
        /* <DEDUP_REMOVED lines=18> */
[----:B------:R-:W-:Y:S07]  /*15ee0*/  LDSM.16.M88.4 R44, [R229+0xd000] ;  /* 0x00d00000e52c783b */ /* 0x000fee0000000200 */
[C---:B--2---:R-:W-:Y:S08]  /*15ef0*/  HMMA.16816.F32.BF16 R36, R76.reuse, R12, R36 ;  /* 0x0000000c4c24723c */ /* 0x044ff00000041824 */
[----:B------:R-:W-:Y:S01]  /*15f00*/  HMMA.16816.F32.BF16 R48, R76, R14, R48 ;  /* 0x0000000e4c30723c */ /* 0x000fe20000041830 */
[----:B------:R-:W2:Y:S07]  /*15f10*/  LDSM.16.M88.4 R12, [R228+0x4000] ;  /* 0x00400000e40c783b */ /* 0x000eae0000000200 */
[C---:B------:R-:W-:Y:S08]  /*15f20*/  HMMA.16816.F32.BF16 R64, R60.reuse, R88, R64 ;  /* 0x000000583c40723c */ /* 0x040ff00000041840 */
[----:B------:R-:W-:Y:S01]  /*15f30*/  HMMA.16816.F32.BF16 R84, R60, R90, R84 ;  /* 0x0000005a3c54723c */ /* 0x000fe20000041854 */
[----:B------:R-:W2:Y:S04]  /*15f40*/  LDSM.16.M88.4 R60, [R229+0xd800] ;  /* 0x00d80000e53c783b */ /* 0x000ea80000000200 */
        /* <DEDUP_REMOVED lines=77> */
[----:B------:R-:W3:Y:S01]  /*16420*/  LDSM.16.M88.4 R8, [R224+0xf000] ;  /* 0x00f00000e008783b */ /* 0x000ee20000000200 */
[----:B----4-:R-:W-:-:S06]  /*16430*/  FMUL.FTZ R16, R16, R0 ;  /* 0x0000000010107220 */ /* 0x010fcc0000410000 */
[----:B------:R-:W-:Y:S01]  /*16440*/  HMMA.16816.F32.BF16 R88, R80, R94, R88 ;  /* 0x0000005e5058723c */ /* 0x000fe20000041858 */
[-C--:B------:R-:W-:Y:S02]  /*16450*/  FMUL.FTZ R17, R17, R0.reuse ;  /* 0x0000000011117220 */ /* 0x080fe40000410000 */
[----:B------:R-:W-:-:S05]  /*16460*/  FMUL.FTZ R18, R18, R0 ;  /* 0x0000000012127220 */ /* 0x000fca0000410000 */
[----:B-1----:R-:W-:Y:S01]  /*16470*/  HMMA.16816.F32.BF16 R64, R60, R40, R64 ;  /* 0x000000283c40723c */ /* 0x002fe20000041840 */
[----:B------:R-:W-:Y:S01]  /*16480*/  MUFU.TANH R54, R16 ;  /* 0x0000001000367308 */ /* 0x000fe20000002400 */
[----:B------:R-:W-:-:S07]  /*16490*/  FMUL.FTZ R59, R19, R0 ;  /* 0x00000000133b7220 */ /* 0x000fce0000410000 */
[----:B------:R-:W-:Y:S08]  /*164a0*/  MUFU.TANH R55, R17 ;  /* 0x0000001100377308 */ /* 0x000ff00000002400 */
[----:B------:R1:W-:Y:S01]  /*164b0*/  MUFU.TANH R57, R18 ;  /* 0x0000001200397308 */ /* 0x0003e20000002400 */
[----:B------:R-:W-:Y:S01]  /*164c0*/  HMMA.16816.F32.BF16 R88, R60, R42, R88 ;  /* 0x0000002a3c58723c */ /* 0x000fe20000041858 */
[----:B-1----:R-:W1:Y:S07]  /*164d0*/  LDSM.16.M88.4 R16, [R224+0xf800] ;  /* 0x00f80000e010783b */ /* 0x002e6e0000000200 */
[----:B--2---:R-:W-:Y:S08]  /*164e0*/  HMMA.16816.F32.BF16 R64, R44, R24, R64 ;  /* 0x000000182c40723c */ /* 0x004ff00000041840 */
[C---:B---3--:R-:W-:Y:S08]  /*164f0*/  HMMA.16816.F32.BF16 R72, R32.reuse, R8, R72 ;  /* 0x000000082048723c */ /* 0x048ff00000041848 */
[----:B------:R-:W-:Y:S01]  /*16500*/  HMMA.16816.F32.BF16 R76, R32, R10, R76 ;  /* 0x0000000a204c723c */ /* 0x000fe2000004184c */
[----:B------:R-:W2:Y:S01]  /*16510*/  LDSM.16.M88.4 R8, [R220+0x7800] ;  /* 0x00780000dc08783b */ /* 0x000ea20000000200 */
[----:B------:R-:W-:-:S02]  /*16520*/  FMUL.FTZ R21, R21, R0 ;  /* 0x0000000015157220 */ /* 0x000fc40000410000 */
[----:B------:R-:W-:-:S04]  /*16530*/  FMUL.FTZ R6, R20, R0 ;  /* 0x0000000014067220 */ /* 0x000fc80000410000 */
[----:B------:R-:W-:Y:S01]  /*16540*/  HMMA.16816.F32.BF16 R36, R32, R84, R36 ;  /* 0x000000542024723c */ /* 0x000fe20000041824 */
[----:B------:R3:W-:Y:S01]  /*16550*/  MUFU.TANH R30, R21 ;  /* 0x00000015001e7308 */ /* 0x0007e20000002400 */
[-C--:B------:R-:W-:Y:S02]  /*16560*/  FMUL.FTZ R52, R22, R0.reuse ;  /* 0x0000000016347220 */ /* 0x080fe40000410000 */
[----:B------:R-:W-:-:S04]  /*16570*/  FMUL.FTZ R53, R23, R0 ;  /* 0x0000000017357220 */ /* 0x000fc80000410000 */
[----:B------:R-:W-:Y:S08]  /*16580*/  HMMA.16816.F32.BF16 R88, R44, R26, R88 ;  /* 0x0000001a2c58723c */ /* 0x000ff00000041858 */
[C---:B-1----:R-:W-:Y:S01]  /*16590*/  HMMA.16816.F32.BF16 R64, R32.reuse, R16, R64 ;  /* 0x000000102040723c */ /* 0x042fe20000041840 */
[----:B---3--:R-:W1:Y:S07]  /*165a0*/  LDSM.16.M88.4 R20, [R220+0x7000] ;  /* 0x00700000dc14783b */ /* 0x008e6e0000000200 */
[----:B------:R-:W-:Y:S01]  /*165b0*/  HMMA.16816.F32.BF16 R48, R32, R86, R48 ;  /* 0x000000562030723c */ /* 0x000fe20000041830 */
[----:B------:R-:W-:-:S07]  /*165c0*/  IMAD.SHL.U32 R16, R56, 0x2, RZ ;  /* 0x0000000238107824 */ /* 0x000fce00078e00ff */
[----:B------:R-:W-:Y:S01]  /*165d0*/  HMMA.16816.F32.BF16 R36, R12, R68, R36 ;  /* 0x000000440c24723c */ /* 0x000fe20000041824 */
[----:B------:R-:W-:Y:S01]  /*165e0*/  LOP3.LUT R16, R16, 0x6, RZ, 0xc0, !PT ;  /* 0x0000000610107812 */ /* 0x000fe200078ec0ff */
[----:B------:R-:W-:Y:S01]  /*165f0*/  MUFU.TANH R6, R6 ;  /* 0x0000000600067308 */ /* 0x000fe20000002400 */
[----:B------:R-:W-:Y:S01]  /*16600*/  ISETP.GT.AND P0, PT, R4, R235, PT ;  /* 0x000000eb0400720c */ /* 0x000fe20003f04270 */
[----:B------:R-:W-:-:S04]  /*16610*/  DEPBAR.LE SB0, 0x0 ;  /* 0x000080000000791a */ /* 0x000fc80000000000 */
[----:B------:R-:W-:-:S05]  /*16620*/  IMAD.IADD R27, R3, 0x1, R16 ;  /* 0x00000001031b7824 */ /* 0x000fca00078e0210 */
[----:B------:R-:W-:-:S04]  /*16630*/  IADD3 R17, R27, 0x1, RZ ;  /* 0x000000011b117810 */ /* 0x000fc80007ffe0ff */
[-C--:B------:R-:W-:Y:S02]  /*16640*/  ISETP.GE.AND P3, PT, R17, R58.reuse, PT ;  /* 0x0000003a1100720c */ /* 0x080fe40003f66270 */
[----:B------:R-:W-:Y:S01]  /*16650*/  HMMA.16816.F32.BF16 R16, R32, R18, R88 ;  /* 0x000000122010723c */ /* 0x000fe20000041858 */
[----:B------:R-:W3:Y:S07]  /*16660*/  MUFU.TANH R52, R52 ;  /* 0x0000003400347308 */ /* 0x000eee0000002400 */
[C---:B------:R-:W-:Y:S08]  /*16670*/  HMMA.16816.F32.BF16 R48, R12.reuse, R70, R48 ;  /* 0x000000460c30723c */ /* 0x040ff00000041830 */
[----:B--2---:R-:W-:Y:S07]  /*16680*/  HMMA.16816.F32.BF16 R64, R12, R8, R64 ;  /* 0x000000080c40723c */ /* 0x004fee0000041840 */
[----:B------:R-:W-:Y:S01]  /*16690*/  IADD3 R9, R27, 0x8, RZ ;  /* 0x000000081b097810 */ /* 0x000fe20007ffe0ff */
[----:B------:R-:W2:Y:S03]  /*166a0*/  MUFU.TANH R53, R53 ;  /* 0x0000003500357308 */ /* 0x000ea60000002400 */
[----:B------:R-:W-:-:S02]  /*166b0*/  ISETP.GE.AND P2, PT, R9, R58, PT ;  /* 0x0000003a0900720c */ /* 0x000fc40003f46270 */
[----:B------:R-:W-:Y:S01]  /*166c0*/  IADD3 R9, R27, 0x9, RZ ;  /* 0x000000091b097810 */ /* 0x000fe20007ffe0ff */
[C---:B-1----:R-:W-:Y:S03]  /*166d0*/  HMMA.16816.F32.BF16 R72, R12.reuse, R20, R72 ;  /* 0x000000140c48723c */ /* 0x042fe60000041848 */
[-C--:B------:R-:W-:Y:S02]  /*166e0*/  ISETP.GE.AND P1, PT, R9, R58.reuse, PT ;  /* 0x0000003a0900720c */ /* 0x080fe40003f26270 */
[C---:B------:R-:W-:Y:S02]  /*166f0*/  IADD3 R9, R27.reuse, 0x11, RZ ;  /* 0x000000111b097810 */ /* 0x040fe40007ffe0ff */
[-C--:B------:R-:W-:Y:S02]  /*16700*/  ISETP.GE.AND P4, PT, R27, R58.reuse, PT ;  /* 0x0000003a1b00720c */ /* 0x080fe40003f86270 */
[----:B------:R-:W-:Y:S01]  /*16710*/  ISETP.GE.AND P5, PT, R9, R58, PT ;  /* 0x0000003a0900720c */ /* 0x000fe20003fa6270 */
[-C--:B------:R-:W-:Y:S01]  /*16720*/  FMUL.FTZ R36, R36, R0.reuse ;  /* 0x0000000024247220 */ /* 0x080fe20000410000 */
[----:B------:R-:W-:Y:S01]  /*16730*/  IADD3 R9, R27, 0x18, RZ ;  /* 0x000000181b097810 */ /* 0x000fe20007ffe0ff */
[-C--:B------:R-:W-:Y:S01]  /*16740*/  FMUL.FTZ R38, R38, R0.reuse ;  /* 0x0000000026267220 */ /* 0x080fe20000410000 */
[----:B------:R-:W1:Y:S01]  /*16750*/  MUFU.TANH R59, R59 ;  /* 0x0000003b003b7308 */ /* 0x000e620000002400 */
[----:B------:R-:W-:Y:S01]  /*16760*/  HMMA.16816.F32.BF16 R76, R12, R22, R76 ;  /* 0x000000160c4c723c */ /* 0x000fe2000004184c */
[----:B---3--:R-:W-:Y:S01]  /*16770*/  FSEL R52, R52, -INF , !P4 ;  /* 0xff80000034347808 */ /* 0x008fe20006000000 */
[----:B------:R-:W-:-:S02]  /*16780*/  FMUL.FTZ R37, R37, R0 ;  /* 0x0000000025257220 */ /* 0x000fc40000410000 */
[----:B------:R-:W-:-:S03]  /*16790*/  FMUL.FTZ R39, R39, R0 ;  /* 0x0000000027277220 */ /* 0x000fc60000410000 */
[----:B------:R-:W-:Y:S01]  /*167a0*/  IADD3 R23, R27, 0x10, RZ ;  /* 0x000000101b177810 */ /* 0x000fe20007ffe0ff */
[----:B------:R-:W-:Y:S01]  /*167b0*/  HMMA.16816.F32.BF16 R16, R12, R10, R16 ;  /* 0x0000000a0c10723c */ /* 0x000fe20000041810 */
[----:B------:R-:W-:Y:S02]  /*167c0*/  FSEL R22, R6, -INF , !P4 ;  /* 0xff80000006167808 */ /* 0x000fe40006000000 */
[-C--:B------:R-:W-:Y:S02]  /*167d0*/  ISETP.GE.AND P4, PT, R9, R58.reuse, PT ;  /* 0x0000003a0900720c */ /* 0x080fe40003f86270 */
[----:B------:R-:W-:Y:S01]  /*167e0*/  IADD3 R9, R27, 0x19, RZ ;  /* 0x000000191b097810 */ /* 0x000fe20007ffe0ff */
[----:B------:R-:W-:Y:S01]  /*167f0*/  MUFU.TANH R36, R36 ;  /* 0x0000002400247308 */ /* 0x000fe20000002400 */
[----:B------:R-:W-:Y:S01]  /*16800*/  ISETP.GE.AND P6, PT, R23, R58, PT ;  /* 0x0000003a1700720c */ /* 0x000fe20003fc6270 */
[-C--:B------:R-:W-:Y:S01]  /*16810*/  FMUL.FTZ R20, R48, R0.reuse ;  /* 0x0000000030147220 */ /* 0x080fe20000410000 */
[----:B--2---:R-:W-:Y:S01]  /*16820*/  FSEL R53, R53, -INF , !P3 ;  /* 0xff80000035357808 */ /* 0x004fe20005800000 */
[----:B------:R-:W-:Y:S01]  /*16830*/  FMUL.FTZ R24, R50, R0 ;  /* 0x0000000032187220 */ /* 0x000fe20000410000 */
[----:B------:R-:W-:-:S03]  /*16840*/  FSEL R23, R30, -INF , !P3 ;  /* 0xff8000001e177808 */ /* 0x000fc60005800000 */
[----:B------:R-:W2:Y:S01]  /*16850*/  MUFU.TANH R38, R38 ;  /* 0x0000002600267308 */ /* 0x000ea20000002400 */
[----:B------:R-:W-:Y:S02]  /*16860*/  ISETP.GE.AND P3, PT, R9, R58, PT ;  /* 0x0000003a0900720c */ /* 0x000fe40003f66270 */
[----:B------:R-:W-:Y:S01]  /*16870*/  IADD3 R9, R27, 0x20, RZ ;  /* 0x000000201b097810 */ /* 0x000fe20007ffe0ff */
[-C--:B------:R-:W-:Y:S01]  /*16880*/  FMUL.FTZ R21, R49, R0.reuse ;  /* 0x0000000031157220 */ /* 0x080fe20000410000 */
[----:B------:R-:W-:Y:S01]  /*16890*/  FSEL R57, R57, -INF , !P2 ;  /* 0xff80000039397808 */ /* 0x000fe20005000000 */
[----:B------:R-:W-:Y:S01]  /*168a0*/  FMUL.FTZ R25, R51, R0 ;  /* 0x0000000033197220 */ /* 0x000fe20000410000 */
[----:B------:R-:W-:Y:S01]  /*168b0*/  FSEL R54, R54, -INF , !P2 ;  /* 0xff80000036367808 */ /* 0x000fe20005000000 */
[----:B------:R-:W-:Y:S01]  /*168c0*/  MUFU.TANH R37, R37 ;  /* 0x0000002500257308 */ /* 0x000fe20000002400 */
[----:B------:R-:W-:Y:S02]  /*168d0*/  ISETP.GE.AND P2, PT, R9, R58, PT ;  /* 0x0000003a0900720c */ /* 0x000fe40003f46270 */
[----:B------:R-:W-:-:S05]  /*168e0*/  IADD3 R9, R27, 0x21, RZ ;  /* 0x000000211b097810 */ /* 0x000fca0007ffe0ff */
[----:B------:R-:W3:Y:S01]  /*168f0*/  MUFU.TANH R39, R39 ;  /* 0x0000002700277308 */ /* 0x000ee20000002400 */
[----:B-1----:R-:W-:Y:S02]  /*16900*/  FSEL R59, R59, -INF , !P1 ;  /* 0xff8000003b3b7808 */ /* 0x002fe40004800000 */
[----:B------:R-:W-:-:S05]  /*16910*/  FSEL R55, R55, -INF , !P1 ;  /* 0xff80000037377808 */ /* 0x000fca0004800000 */
[----:B------:R-:W-:Y:S01]  /*16920*/  MUFU.TANH R20, R20 ;  /* 0x0000001400147308 */ /* 0x000fe20000002400 */
[----:B------:R-:W-:-:S07]  /*16930*/  ISETP.GE.AND P1, PT, R9, R58, PT ;  /* 0x0000003a0900720c */ /* 0x000fce0003f26270 */
[----:B------:R-:W1:Y:S01]  /*16940*/  MUFU.TANH R24, R24 ;  /* 0x0000001800187308 */ /* 0x000e620000002400 */
[----:B------:R-:W-:Y:S01]  /*16950*/  IADD3 R9, R27, 0x28, RZ ;  /* 0x000000281b097810 */ /* 0x000fe20007ffe0ff */
[-C--:B------:R-:W-:Y:S02]  /*16960*/  FMUL.FTZ R72, R72, R0.reuse ;  /* 0x0000000048487220 */ /* 0x080fe40000410000 */
[-C--:B------:R-:W-:Y:S02]  /*16970*/  FMUL.FTZ R73, R73, R0.reuse ;  /* 0x0000000049497220 */ /* 0x080fe40000410000 */
[-C--:B------:R-:W-:Y:S02]  /*16980*/  FMUL.FTZ R74, R74, R0.reuse ;  /* 0x000000004a4a7220 */ /* 0x080fe40000410000 */
[----:B------:R-:W-:Y:S01]  /*16990*/  MUFU.TANH R21, R21 ;  /* 0x0000001500157308 */ /* 0x000fe20000002400 */
[-C--:B------:R-:W-:Y:S01]  /*169a0*/  FMUL.FTZ R75, R75, R0.reuse ;  /* 0x000000004b4b7220 */ /* 0x080fe20000410000 */
[----:B--2---:R-:W-:Y:S01]  /*169b0*/  FSEL R11, R38, -INF , !P6 ;  /* 0xff800000260b7808 */ /* 0x004fe20007000000 */
[----:B------:R-:W-:Y:S01]  /*169c0*/  FMUL.FTZ R35, R65, R0 ;  /* 0x0000000041237220 */ /* 0x000fe20000410000 */
[----:B------:R-:W-:-:S04]  /*169d0*/  FSEL R13, R36, -INF , !P6 ;  /* 0xff800000240d7808 */ /* 0x000fc80007000000 */
[----:B------:R-:W2:Y:S01]  /*169e0*/  MUFU.TANH R25, R25 ;  /* 0x0000001900197308 */ /* 0x000ea20000002400 */
[----:B------:R-:W-:Y:S01]  /*169f0*/  ISETP.GE.AND P6, PT, R9, R58, PT ;  /* 0x0000003a0900720c */ /* 0x000fe20003fc6270 */
[-C--:B------:R-:W-:Y:S01]  /*16a00*/  FMUL.FTZ R32, R66, R0.reuse ;  /* 0x0000000042207220 */ /* 0x080fe20000410000 */
[C---:B------:R-:W-:Y:S01]  /*16a10*/  IADD3 R9, R27.reuse, 0x29, RZ ;  /* 0x000000291b097810 */ /* 0x040fe20007ffe0ff */
[-C--:B------:R-:W-:Y:S01]  /*16a20*/  FMUL.FTZ R76, R76, R0.reuse ;  /* 0x000000004c4c7220 */ /* 0x080fe20000410000 */
[----:B------:R-:W-:Y:S01]  /*16a30*/  IADD3 R15, R27, 0x30, RZ ;  /* 0x000000301b0f7810 */ /* 0x000fe20007ffe0ff */
[-C--:B------:R-:W-:Y:S02]  /*16a40*/  FMUL.FTZ R77, R77, R0.reuse ;  /* 0x000000004d4d7220 */ /* 0x080fe40000410000 */
[----:B------:R-:W-:Y:S01]  /*16a50*/  MUFU.TANH R184, R72 ;  /* 0x0000004800b87308 */ /* 0x000fe20000002400 */
[-C--:B------:R-:W-:Y:S02]  /*16a60*/  FMUL.FTZ R78, R78, R0.reuse ;  /* 0x000000004e4e7220 */ /* 0x080fe40000410000 */
        /* <DEDUP_REMOVED lines=8> */
[----:B------:R-:W4:Y:S01]  /*16af0*/  MUFU.TANH R188, R74 ;  /* 0x0000004a00bc7308 */ /* 0x000f220000002400 */
[----:B---3--:R-:W-:-:S02]  /*16b00*/  FSEL R10, R39, -INF , !P5 ;  /* 0xff800000270a7808 */ /* 0x008fc40006800000 */
[----:B------:R-:W-:-:S05]  /*16b10*/  FSEL R6, R37, -INF , !P5 ;  /* 0xff80000025067808 */ /* 0x000fca0006800000 */
[----:B------:R-:W3:Y:S01]  /*16b20*/  MUFU.TANH R191, R75 ;  /* 0x0000004b00bf7308 */ /* 0x000ee20000002400 */
[-C--:B------:R-:W-:Y:S02]  /*16b30*/  ISETP.GE.AND P5, PT, R9, R58.reuse, PT ;  /* 0x0000003a0900720c */ /* 0x080fe40003fa6270 */
[----:B-1----:R-:W-:Y:S02]  /*16b40*/  FSEL R9, R24, -INF , !P4 ;  /* 0xff80000018097808 */ /* 0x002fe40006000000 */
[----:B------:R-:W-:Y:S02]  /*16b50*/  FSEL R4, R20, -INF , !P4 ;  /* 0xff80000014047808 */ /* 0x000fe40006000000 */
[----:B------:R-:W-:Y:S01]  /*16b60*/  ISETP.GE.AND P4, PT, R15, R58, PT ;  /* 0x0000003a0f00720c */ /* 0x000fe20003f86270 */
[----:B------:R-:W-:Y:S01]  /*16b70*/  MUFU.TANH R185, R76 ;  /* 0x0000004c00b97308 */ /* 0x000fe20000002400 */
[----:B------:R-:W-:Y:S02]  /*16b80*/  IADD3 R15, R27, 0x31, RZ ;  /* 0x000000311b0f7810 */ /* 0x000fe40007ffe0ff */
[----:B--2---:R-:W-:-:S05]  /*16b90*/  FSEL R8, R25, -INF , !P3 ;  /* 0xff80000019087808 */ /* 0x004fca0005800000 */
[----:B------:R-:W-:Y:S01]  /*16ba0*/  MUFU.TANH R186, R77 ;  /* 0x0000004d00ba7308 */ /* 0x000fe20000002400 */
[----:B------:R-:W-:-:S07]  /*16bb0*/  FSEL R12, R21, -INF , !P3 ;  /* 0xff800000150c7808 */ /* 0x000fce0005800000 */
[----:B------:R-:W1:Y:S01]  /*16bc0*/  MUFU.TANH R195, R78 ;  /* 0x0000004e00c37308 */ /* 0x000e620000002400 */
[----:B------:R-:W-:-:S07]  /*16bd0*/  ISETP.GE.AND P3, PT, R15, R58, PT ;  /* 0x0000003a0f00720c */ /* 0x000fce0003f66270 */
[----:B------:R-:W2:Y:S01]  /*16be0*/  MUFU.TANH R196, R79 ;  /* 0x0000004f00c47308 */ /* 0x000ea20000002400 */
[----:B------:R-:W-:-:S07]  /*16bf0*/  IADD3 R15, R27, 0x38, RZ ;  /* 0x000000381b0f7810 */ /* 0x000fce0007ffe0ff */
        /* <DEDUP_REMOVED lines=9> */
[----:B----4-:R-:W-:Y:S02]  /*16c90*/  FSEL R188, R188, -INF , !P2 ;  /* 0xff800000bcbc7808 */ /* 0x010fe40005000000 */
        /* <DEDUP_REMOVED lines=23> */
[----:B--2---:R-:W-:-:S02]  /*16e10*/  FSEL R196, R196, -INF , !P5 ;  /* 0xff800000c4c47808 */ /* 0x004fc40006800000 */
        /* <DEDUP_REMOVED lines=75> */
.L_x_5629:
[----:B------:R-:W2:Y:S02]  /*172d0*/  LD.E R15, [R28.64+0x38] ;  /* 0x000038061c0f7980 */ /* 0x000ea4000c101900 */
[----:B--2---:R-:W-:-:S04]  /*172e0*/  LEA R15, -R15, RZ, 0x6 ;  /* 0x000000ff0f0f7211 */ /* 0x004fc800078e31ff */
[----:B------:R-:W-:Y:S02]  /*172f0*/  SHF.R.S32.HI R14, RZ, 0x1f, R15 ;  /* 0x0000001fff0e7819 */ /* 0x000fe4000001140f */
.L_x_5630:
[----:B------:R-:W-:Y:S05]  /*17300*/  BSYNC B0 ;  /* 0x0000000000007941 */ /* 0x000fea0003800000 */
.L_x_5628:
        /* <DEDUP_REMOVED lines=30> */
.L_x_5627:
[----:B------:R-:W-:Y:S05]  /*174f0*/  BSYNC B1 ;  /* 0x0000000000017941 */ /* 0x000fea0003800000 */
.L_x_5626:
[----:B------:R2:W3:Y:S01]  /*17500*/  LD.E R193, [R28.64+0xdc] ;  /* 0x0000dc061cc17980 */ /* 0x0004e2000c101900 */
[----:B------:R-:W-:-:S02]  /*17510*/  FMNMX.FTZ R3, R22, R23, !PT ;  /* 0x0000001716037209 */ /* 0x000fc40007810000 */
[----:B-1----:R-:W-:Y:S02]  /*17520*/  FMNMX.FTZ R14, R52, R53, !PT ;  /* 0x00000035340e7209 */ /* 0x002fe40007810000 */
[----:B------:R-:W-:Y:S02]  /*17530*/  FMNMX.FTZ R0, R54, R3, !PT ;  /* 0x0000000336007209 */ /* 0x000fe40007810000 */
[----:B------:R-:W-:Y:S02]  /*17540*/  FMNMX.FTZ R14, R57, R14, !PT ;  /* 0x0000000e390e7209 */ /* 0x000fe40007810000 */
[----:B------:R-:W-:Y:S02]  /*17550*/  FMNMX.FTZ R0, R55, R0, !PT ;  /* 0x0000000037007209 */ /* 0x000fe40007810000 */
[----:B------:R-:W-:Y:S02]  /*17560*/  FMNMX.FTZ R14, R59, R14, !PT ;  /* 0x0000000e3b0e7209 */ /* 0x000fe40007810000 */
[----:B------:R-:W-:-:S02]  /*17570*/  FMNMX.FTZ R3, R13, R0, !PT ;  /* 0x000000000d037209 */ /* 0x000fc40007810000 */
[----:B------:R-:W-:Y:S02]  /*17580*/  FMNMX.FTZ R15, R11, R14, !PT ;  /* 0x0000000e0b0f7209 */ /* 0x000fe40007810000 */
[----:B------:R-:W-:Y:S02]  /*17590*/  FMNMX.FTZ R3, R6, R3, !PT ;  /* 0x0000000306037209 */ /* 0x000fe40007810000 */
[----:B------:R-:W-:Y:S02]  /*175a0*/  IADD3 R234, R31, R2, RZ ;  /* 0x000000021fea7210 */ /* 0x000fe40007ffe0ff */
[----:B------:R-:W-:Y:S02]  /*175b0*/  FMNMX.FTZ R3, R4, R3, !PT ;  /* 0x0000000304037209 */ /* 0x000fe40007810000 */
[----:B------:R-:W-:Y:S02]  /*175c0*/  SHF.L.U32 R234, R234, 0x1, RZ ;  /* 0x00000001eaea7819 */ /* 0x000fe400000006ff */
[----:B------:R-:W-:-:S02]  /*175d0*/  FMNMX.FTZ R3, R12, R3, !PT ;  /* 0x000000030c037209 */ /* 0x000fc40007810000 */
[-C--:B------:R-:W-:Y:S01]  /*175e0*/  LEA R233, R7, R234.reuse, 0x1 ;  /* 0x000000ea07e97211 */ /* 0x080fe200078e08ff */
[----:B------:R-:W-:Y:S01]  /*175f0*/  LDSM.16.MT88.4 R156, [R234+0x10000] ;  /* 0x01000000ea9c783b */ /* 0x000fe20000004200 */
[----:B------:R-:W-:Y:S02]  /*17600*/  FMNMX.FTZ R0, R184, R3, !PT ;  /* 0x00000003b8007209 */ /* 0x000fe40007810000 */
[----:B------:R-:W-:Y:S01]  /*17610*/  LEA R232, R5, R234, 0x1 ;  /* 0x000000ea05e87211 */ /* 0x000fe200078e08ff */
        /* <DEDUP_REMOVED lines=37> */
[----:B------:R-:W-:Y:S01]  /*17870*/  LDSM.16.MT88.4 R24, [R232+0x10800] ;  /* 0x01080000e818783b */ /* 0x000fe20000004200 */
[----:B----4-:R-:W-:-:S03]  /*17880*/  FMNMX.FTZ R0, R17, R0, !PT ;  /* 0x0000000011007209 */ /* 0x010fc60007810000 */
[----:B------:R-:W-:Y:S04]  /*17890*/  LDSM.16.MT88.4 R16, [R233+0x12800] ;  /* 0x01280000e910783b */ /* 0x000fe80000004200 */
        /* <DEDUP_REMOVED lines=23> */
[----:B------:R-:W3:Y:S01]  /*17a10*/  LDSM.16.MT88.4 R4, [R231+0x16000] ;  /* 0x01600000e704783b */ /* 0x000ee20000004200 */
[-CC-:B------:R-:W-:Y:S01]  /*17a20*/  FFMA.FTZ R177, R13, R193.reuse, -R198.reuse ;  /* 0x000000c10db17223 */ /* 0x180fe200000108c6 */
[----:B------:R-:W-:Y:S01]  /*17a30*/  MUFU.EX2 R179, R179 ;  /* 0x000000b300b37308 */ /* 0x000fe20000000800 */
[----:B------:R-:W-:-:S02]  /*17a40*/  FFMA.FTZ R2, R12, R193, -R198 ;  /* 0x000000c10c027223 */ /* 0x000fc400000108c6 */
[----:B------:R-:W4:Y:S01]  /*17a50*/  LDSM.16.MT88.4 R12, [R234+0x10800] ;  /* 0x01080000ea0c783b */ /* 0x000f220000004200 */
[-CC-:B------:R-:W-:Y:S02]  /*17a60*/  FFMA.FTZ R176, R11, R193.reuse, -R192.reuse ;  /* 0x000000c10bb07223 */ /* 0x180fe400000108c0 */
[-CC-:B------:R-:W-:Y:S02]  /*17a70*/  FFMA.FTZ R171, R10, R193.reuse, -R192.reuse ;  /* 0x000000c10aab7223 */ /* 0x180fe400000108c0 */
[----:B------:R-:W5:Y:S01]  /*17a80*/  MUFU.EX2 R174, R174 ;  /* 0x000000ae00ae7308 */ /* 0x000f620000000800 */
[--C-:B------:R-:W-:Y:S01]  /*17a90*/  FFMA.FTZ R165, R9, R193, -R192.reuse ;  /* 0x000000c109a57223 */ /* 0x100fe200000108c0 */
        /* <DEDUP_REMOVED lines=18> */
[----:B------:R-:W-:Y:S01]  /*17bc0*/  FFMA.FTZ R198, R34, R193, -R198 ;  /* 0x000000c122c67223 */ /* 0x000fe200000108c6 */
[----:B------:R-:W5:Y:S01]  /*17bd0*/  MUFU.EX2 R175, R175 ;  /* 0x000000af00af7308 */ /* 0x000f620000000800 */
[----:B--2---:R-:W-:Y:S01]  /*17be0*/  F2FP.BF16.PACK_AB R129, R180, R183 ;  /* 0x000000b7b481723e */ /* 0x004fe200000010ff */
        /* <DEDUP_REMOVED lines=251> */
.L_x_5640:
[----:B------:R2:W5:Y:S01]  /*18ba0*/  LDL R166, [R1] ;  /* 0x0000000001a67983 */ /* 0x0005620000100800 */
        /* <DEDUP_REMOVED lines=75> */
.L_x_5633:
[----:B--2---:R-:W-:Y:S02]  /*19060*/  ULDC.64 UR4, c[0x0][0x118] ;  /* 0x0000460000047ab9 */ /* 0x004fe40000000a00 */
[----:B------:R-:W2:Y:S02]  /*19070*/  LD.E R8, [R2.64+0x40] ;  /* 0x0000400402087980 */ /* 0x000ea4000c101900 */
[----:B--2---:R-:W-:Y:S04]  /*19080*/  LEA R8, -R8, RZ, 0x6 ;  /* 0x000000ff08087211 */ /* 0x004fe800078e31ff */
[----:B------:R-:W-:Y:S02]  /*19090*/  SHF.R.S32.HI R7, RZ, 0x1f, R8 ;  /* 0x0000001fff077819 */ /* 0x000fe40000011408 */
.L_x_5634:
[----:B------:R-:W-:Y:S05]  /*190a0*/  BSYNC B0 ;  /* 0x0000000000007941 */ /* 0x000fea0003800000 */
.L_x_5632:
        /* <DEDUP_REMOVED lines=8> */
[----:B------:R1:W-:Y:S01]  /*19130*/  LDGSTS.E.BYPASS.LTC128B.128 [R249+0x10000], [R246.64] ;  /* 0x10000000f6f97fae */ /* 0x0003e2000b901d44 */
[----:B------:R-:W-:Y:S02]  /*19140*/  IADD3.X R13, R242, R247, RZ, P0, !PT ;  /* 0x000000f7f20d7210 */ /* 0x000fe400007fe4ff */
[----:B------:R-:W-:Y:S02]  /*19150*/  IADD3 R6, P0, R248, R12, RZ ;  /* 0x0000000cf8067210 */ /* 0x000fe40007f1e0ff */
[----:B------:R1:W-:Y:S02]  /*19160*/  LDGSTS.E.BYPASS.LTC128B.128 [R249+0x12000], [R246.64+0x80] ;  /* 0x12000080f6f97fae */ /* 0x0003e4000b901d44 */
[----:B------:R-:W-:Y:S02]  /*19170*/  IADD3.X R7, R242, R13, RZ, P0, !PT ;  /* 0x0000000df2077210 */ /* 0x000fe400007fe4ff */
        /* <DEDUP_REMOVED lines=217> */
[C---:B------:R-:W-:Y:S07]  /*19f10*/  HMMA.16816.F32.BF16 R8, R192.reuse, R206, R8 ;  /* 0x000000cec008723c */ /* 0x040fee0000041808 */
[----:B-----5:R-:W-:Y:S01]  /*19f20*/  MOV R207, R166 ;  /* 0x000000a600cf7202 */ /* 0x020fe20000000f00 */
[C---:B-1----:R-:W-:Y:S03]  /*19f30*/  HMMA.16816.F32.BF16 R12, R192.reuse, R168, R12 ;  /* 0x000000a8c00c723c */ /* 0x042fe6000004180c */
[----:B------:R-:W-:Y:S05]  /*19f40*/  ISETP.GT.AND P0, PT, R207, R235, PT ;  /* 0x000000ebcf00720c */ /* 0x000fea0003f04270 */
        /* <DEDUP_REMOVED lines=142> */
.L_x_5638:
[----:B------:R-:W-:Y:S02]  /*1a830*/  ULDC.64 UR4, c[0x0][0x118] ;  /* 0x0000460000047ab9 */ /* 0x000fe40000000a00 */
[----:B------:R-:W2:Y:S02]  /*1a840*/  LD.E R8, [R2.64+0x38] ;  /* 0x0000380402087980 */ /* 0x000ea4000c101900 */
[----:B--2---:R-:W-:Y:S04]  /*1a850*/  LEA R8, -R8, RZ, 0x6 ;  /* 0x000000ff08087211 */ /* 0x004fe800078e31ff */
[----:B------:R-:W-:Y:S02]  /*1a860*/  SHF.R.S32.HI R7, RZ, 0x1f, R8 ;  /* 0x0000001fff077819 */ /* 0x000fe40000011408 */
.L_x_5639:
[----:B------:R-:W-:Y:S05]  /*1a870*/  BSYNC B0 ;  /* 0x0000000000007941 */ /* 0x000fea0003800000 */
.L_x_5637:
[C---:B------:R-:W-:Y:S01]  /*1a880*/  LEA R236, P0, R8.reuse, R236, 0x1 ;  /* 0x000000ec08ec7211 */ /* 0x040fe200078008ff */
[----:B------:R-:W-:Y:S03]  /*1a890*/  ULDC.64 UR4, c[0x0][0x118] ;  /* 0x0000460000047ab9 */ /* 0x000fe60000000a00 */
        /* <DEDUP_REMOVED lines=27> */
.L_x_5636:
[----:B--234-:R-:W-:Y:S05]  /*1aa50*/  BSYNC B1 ;  /* 0x0000000000017941 */ /* 0x01cfea0003800000 */
.L_x_5635:
        /* <DEDUP_REMOVED lines=70> */
[-CC-:B------:R-:W-:Y:S02]  /*1aec0*/  FFMA.FTZ R199, R174, R167.reuse, -R178.reuse ;  /* 0x000000a7aec77223 */ /* 0x180fe400000108b2 */
        /* <DEDUP_REMOVED lines=64> */
[-C--:B------:R-:W-:Y:S02]  /*1b2d0*/  FFMA.FTZ R180, R180, R167.reuse, -R178 ;  /* 0x000000a7b4b47223 */ /* 0x080fe400000108b2 */
[--C-:B------:R-:W-:Y:S01]  /*1b2e0*/  FFMA.FTZ R177, R177, R167, -R170.reuse ;  /* 0x000000a7b1b17223 */ /* 0x100fe200000108aa */
[----:B------:R-:W-:Y:S01]  /*1b2f0*/  MUFU.EX2 R200, R200 ;  /* 0x000000c800c87308 */ /* 0x000fe20000000800 */
[C---:B------:R-:W-:Y:S05]  /*1b300*/  HMMA.16816.F32.BF16 R4, R160.reuse, R12, R4 ;  /* 0x0000000ca004723c */ /* 0x040fea0000041804 */
[C---:B------:R-:W-:Y:S02]  /*1b310*/  FMUL.FTZ R60, R2.reuse, R60 ;  /* 0x0000003c023c7220 */ /* 0x040fe40000410000 */
[C---:B------:R-:W-:Y:S01]  /*1b320*/  FMUL.FTZ R12, R2.reuse, R152 ;  /* 0x00000098020c7220 */ /* 0x040fe20000410000 */
[C---:B------:R-:W-:Y:S01]  /*1b330*/  HMMA.16816.F32.BF16 R8, R160.reuse, R14, R8 ;  /* 0x0000000ea008723c */ /* 0x040fe20000041808 */
[----:B------:R-:W2:Y:S03]  /*1b340*/  MUFU.EX2 R199, R199 ;  /* 0x000000c700c77308 */ /* 0x000ea60000000800 */
[C---:B------:R-:W-:Y:S02]  /*1b350*/  FMUL.FTZ R13, R2.reuse, R153 ;  /* 0x00000099020d7220 */ /* 0x040fe40000410000 */
[----:B------:R-:W-:Y:S02]  /*1b360*/  FMUL.FTZ R61, R2, R61 ;  /* 0x0000003d023d7220 */ /* 0x000fe40000410000 */
[C---:B------:R-:W-:Y:S03]  /*1b370*/  FMUL.FTZ R14, R0.reuse, R154 ;  /* 0x0000009a000e7220 */ /* 0x040fe60000410000 */
[----:B------:R-:W-:Y:S01]  /*1b380*/  MUFU.EX2 R201, R201 ;  /* 0x000000c900c97308 */ /* 0x000fe20000000800 */
[C---:B------:R-:W-:Y:S02]  /*1b390*/  FMUL.FTZ R15, R0.reuse, R155 ;  /* 0x0000009b000f7220 */ /* 0x040fe40000410000 */
[----:B------:R-:W3:Y:S01]  /*1b3a0*/  LDSM.16.MT88.4 R152, [R231+0x10000] ;  /* 0x01000000e798783b */ /* 0x000ee20000004200 */
[C---:B------:R-:W-:Y:S02]  /*1b3b0*/  FMUL.FTZ R62, R0.reuse, R62 ;  /* 0x0000003e003e7220 */ /* 0x040fe40000410000 */
[----:B------:R-:W-:Y:S02]  /*1b3c0*/  FMUL.FTZ R63, R0, R63 ;  /* 0x0000003f003f7220 */ /* 0x000fe40000410000 */
[C---:B------:R-:W-:Y:S02]  /*1b3d0*/  HMMA.16816.F32.BF16 R12, R160.reuse, R20, R12 ;  /* 0x00000014a00c723c */ /* 0x040fe4000004180c */
[----:B------:R-:W4:Y:S01]  /*1b3e0*/  MUFU.EX2 R202, R202 ;  /* 0x000000ca00ca7308 */ /* 0x000f220000000800 */
        /* <DEDUP_REMOVED lines=8> */
[----:B------:R-:W5:Y:S01]  /*1b470*/  LDSM.16.MT88.4 R144, [R234+0x12000] ;  /* 0x01200000ea90783b */ /* 0x000f620000004200 */
        /* <DEDUP_REMOVED lines=109> */
[C---:B---3--:R-:W-:Y:S01]  /*1bb50*/  HMMA.16816.F32.BF16 R124, R160.reuse, R132, R124 ;  /* 0x00000084a07c723c */ /* 0x048fe2000004187c */
[----:B------:R-:W3:Y:S02]  /*1bb60*/  MUFU.EX2 R198, R198 ;  /* 0x000000c600c67308 */ /* 0x000ee40000000800 */
[C---:B------:R-:W-:Y:S02]  /*1bb70*/  FMUL.FTZ R130, R0.reuse, R130 ;  /* 0x0000008200827220 */ /* 0x040fe40000410000 */
[----:B------:R-:W-:Y:S02]  /*1bb80*/  FMUL.FTZ R131, R0, R131 ;  /* 0x0000008300837220 */ /* 0x000fe40000410000 */
[----:B------:R-:W-:Y:S01]  /*1bb90*/  F2FP.BF16.PACK_AB R132, R196, R195 ;  /* 0x000000c3c484723e */ /* 0x000fe200000010ff */
[-CC-:B------:R-:W-:Y:S04]  /*1bba0*/  FFMA.FTZ R204, R187, R167.reuse, -R178.reuse ;  /* 0x000000a7bbcc7223 */ /* 0x180fe800000108b2 */
[----:B------:R-:W-:Y:S01]  /*1bbb0*/  HMMA.16816.F32.BF16 R128, R160, R134, R128 ;  /* 0x00000086a080723c */ /* 0x000fe20000041880 */
[----:B------:R-:W-:Y:S01]  /*1bbc0*/  LDSM.16.MT88.4 R160, [R234+0x14800] ;  /* 0x01480000eaa0783b */ /* 0x000fe20000004200 */
[----:B------:R-:W-:Y:S01]  /*1bbd0*/  MUFU.EX2 R204, R204 ;  /* 0x000000cc00cc7308 */ /* 0x000fe20000000800 */
[-C--:B------:R-:W-:Y:S02]  /*1bbe0*/  FFMA.FTZ R203, R203, R167.reuse, -R178 ;  /* 0x000000a7cbcb7223 */ /* 0x080fe400000108b2 */
[----:B------:R-:W-:Y:S01]  /*1bbf0*/  FFMA.FTZ R205, R186, R167, -R170 ;  /* 0x000000a7bacd7223 */ /* 0x000fe200000108aa */
[----:B------:R-:W-:Y:S01]  /*1bc00*/  MOV R186, R207 ;  /* 0x000000cf00ba7202 */ /* 0x000fe20000000f00 */
[-CC-:B------:R-:W-:Y:S01]  /*1bc10*/  FFMA.FTZ R207, R185, R167.reuse, -R178.reuse ;  /* 0x000000a7b9cf7223 */ /* 0x180fe200000108b2 */
[----:B--2---:R-:W-:Y:S01]  /*1bc20*/  F2FP.BF16.PACK_AB R134, R199, R200 ;  /* 0x000000c8c786723e */ /* 0x004fe200000010ff */
[----:B------:R-:W-:Y:S03]  /*1bc30*/  FFMA.FTZ R183, R183, R167, -R178 ;  /* 0x000000a7b7b77223 */ /* 0x000fe600000108b2 */
[----:B----4-:R-:W-:Y:S01]  /*1bc40*/  F2FP.BF16.PACK_AB R135, R202, R201 ;  /* 0x000000c9ca87723e */ /* 0x010fe200000010ff */
[--C-:B------:R-:W-:Y:S01]  /*1bc50*/  FFMA.FTZ R206, R184, R167, -R170.reuse ;  /* 0x000000a7b8ce7223 */ /* 0x100fe200000108aa */
[----:B---3--:R-:W-:Y:S01]  /*1bc60*/  F2FP.BF16.PACK_AB R133, R198, R197 ;  /* 0x000000c5c685723e */ /* 0x008fe200000010ff */
[----:B------:R-:W-:Y:S01]  /*1bc70*/  MUFU.EX2 R185, R180 ;  /* 0x000000b400b97308 */ /* 0x000fe20000000800 */
[-CC-:B------:R-:W-:Y:S02]  /*1bc80*/  FFMA.FTZ R182, R182, R167.reuse, -R170.reuse ;  /* 0x000000a7b6b67223 */ /* 0x180fe400000108aa */
[-CC-:B------:R-:W-:Y:S02]  /*1bc90*/  FFMA.FTZ R181, R181, R167.reuse, -R170.reuse ;  /* 0x000000a7b5b57223 */ /* 0x180fe400000108aa */
[-C--:B------:R-:W-:Y:S01]  /*1bca0*/  FFMA.FTZ R171, R171, R167.reuse, -R170 ;  /* 0x000000a7abab7223 */ /* 0x080fe200000108aa */
[C---:B-----5:R-:W-:Y:S04]  /*1bcb0*/  HMMA.16816.F32.BF16 R4, R132.reuse, R140, R4 ;  /* 0x0000008c8404723c */ /* 0x060fe80000041804 */
[----:B------:R-:W-:Y:S01]  /*1bcc0*/  MUFU.EX2 R187, R183 ;  /* 0x000000b700bb7308 */ /* 0x000fe20000000800 */
[-CC-:B------:R-:W-:Y:S02]  /*1bcd0*/  FFMA.FTZ R169, R169, R167.reuse, -R178.reuse ;  /* 0x000000a7a9a97223 */ /* 0x180fe400000108b2 */
[-C--:B------:R-:W-:Y:S01]  /*1bce0*/  FFMA.FTZ R178, R176, R167.reuse, -R178 ;  /* 0x000000a7b0b27223 */ /* 0x080fe200000108b2 */
[C---:B------:R-:W-:Y:S01]  /*1bcf0*/  HMMA.16816.F32.BF16 R8, R132.reuse, R142, R8 ;  /* 0x0000008e8408723c */ /* 0x040fe20000041808 */
[----:B------:R-:W2:Y:S03]  /*1bd00*/  LDSM.16.MT88.4 R140, [R233+0x12800] ;  /* 0x01280000e98c783b */ /* 0x000ea60000004200 */
[-CC-:B------:R-:W-:Y:S02]  /*1bd10*/  FFMA.FTZ R168, R168, R167.reuse, -R170.reuse ;  /* 0x000000a7a8a87223 */ /* 0x180fe400000108aa */
[----:B------:R-:W-:Y:S01]  /*1bd20*/  MUFU.EX2 R183, R181 ;  /* 0x000000b500b77308 */ /* 0x000fe20000000800 */
[----:B------:R-:W-:Y:S01]  /*1bd30*/  FFMA.FTZ R170, R166, R167, -R170 ;  /* 0x000000a7a6aa7223 */ /* 0x000fe200000108aa */
[C---:B-1----:R-:W-:Y:S04]  /*1bd40*/  HMMA.16816.F32.BF16 R12, R132.reuse, R136, R12 ;  /* 0x00000088840c723c */ /* 0x042fe8000004180c */
[----:B------:R-:W-:Y:S04]  /*1bd50*/  FFMA.FTZ R190, R0, R251, R190 ;  /* 0x000000fb00be7223 */ /* 0x000fe800000100be */
[C---:B------:R-:W-:Y:S01]  /*1bd60*/  HMMA.16816.F32.BF16 R16, R132.reuse, R138, R16 ;  /* 0x0000008a8410723c */ /* 0x040fe20000041810 */
[----:B------:R-:W1:Y:S01]  /*1bd70*/  LDSM.16.MT88.4 R136, [R231+0x12800] ;  /* 0x01280000e788783b */ /* 0x000e620000004200 */
[----:B------:R-:W-:Y:S02]  /*1bd80*/  MUFU.EX2 R181, R171 ;  /* 0x000000ab00b57308 */ /* 0x000fe40000000800 */
[----:B------:R-:W-:Y:S04]  /*1bd90*/  FADD.FTZ R189, R189, R190 ;  /* 0x000000bebdbd7221 */ /* 0x000fe80000010000 */
[C---:B------:R-:W-:Y:S04]  /*1bda0*/  HMMA.16816.F32.BF16 R20, R132.reuse, R144, R20 ;  /* 0x000000908414723c */ /* 0x040fe80000041814 */
[----:B------:R-:W3:Y:S01]  /*1bdb0*/  MUFU.EX2 R184, R182 ;  /* 0x000000b600b87308 */ /* 0x000ee20000000800 */
[----:B------:R-:W-:Y:S03]  /*1bdc0*/  FADD.FTZ R0, R188, R189 ;  /* 0x000000bdbc007221 */ /* 0x000fe60000010000 */
[C---:B------:R-:W-:Y:S01]  /*1bdd0*/  HMMA.16816.F32.BF16 R24, R132.reuse, R146, R24 ;  /* 0x000000928418723c */ /* 0x040fe20000041818 */
[----:B------:R-:W4:Y:S03]  /*1bde0*/  LDSM.16.MT88.4 R144, [R232+0x14800] ;  /* 0x01480000e890783b */ /* 0x000f260000004200 */
[----:B------:R-:W-:Y:S01]  /*1bdf0*/  FADD.FTZ R0, R165, R0 ;  /* 0x00000000a5007221 */ /* 0x000fe20000010000 */
[----:B------:R-:W-:Y:S01]  /*1be00*/  MOV R165, R164 ;  /* 0x000000a400a57202 */ /* 0x000fe20000000f00 */
[----:B------:R-:W-:Y:S02]  /*1be10*/  MUFU.EX2 R182, R179 ;  /* 0x000000b300b67308 */ /* 0x000fe40000000800 */
[C---:B------:R-:W-:Y:S04]  /*1be20*/  HMMA.16816.F32.BF16 R28, R132.reuse, R148, R28 ;  /* 0x00000094841c723c */ /* 0x040fe8000004181c */
[----:B------:R-:W-:Y:S04]  /*1be30*/  FADD.FTZ R197, R197, R0 ;  /* 0x00000000c5c57221 */ /* 0x000fe80000010000 */
[C---:B------:R-:W-:Y:S01]  /*1be40*/  HMMA.16816.F32.BF16 R32, R132.reuse, R150, R32 ;  /* 0x000000968420723c */ /* 0x040fe20000041820 */
[----:B------:R-:W5:Y:S01]  /*1be50*/  LDSM.16.MT88.4 R148, [R231+0x14800] ;  /* 0x01480000e794783b */ /* 0x000f620000004200 */
[----:B------:R-:W1:Y:S02]  /*1be60*/  MUFU.EX2 R203, R203 ;  /* 0x000000cb00cb7308 */ /* 0x000e640000000800 */
[----:B------:R-:W-:Y:S04]  /*1be70*/  FADD.FTZ R198, R198, R197 ;  /* 0x000000c5c6c67221 */ /* 0x000fe80000010000 */
[C---:B------:R-:W-:Y:S04]  /*1be80*/  HMMA.16816.F32.BF16 R36, R132.reuse, R152, R36 ;  /* 0x000000988424723c */ /* 0x040fe80000041824 */
[----:B------:R-:W-:Y:S01]  /*1be90*/  MUFU.EX2 R205, R205 ;  /* 0x000000cd00cd7308 */ /* 0x000fe20000000800 */
[----:B------:R-:W-:Y:S03]  /*1bea0*/  FADD.FTZ R201, R201, R198 ;  /* 0x000000c6c9c97221 */ /* 0x000fe60000010000 */
[C---:B------:R-:W-:Y:S01]  /*1beb0*/  HMMA.16816.F32.BF16 R40, R132.reuse, R154, R40 ;  /* 0x0000009a8428723c */ /* 0x040fe20000041828 */
[----:B------:R-:W-:Y:S03]  /*1bec0*/  LDSM.16.MT88.4 R152, [R232+0x11000] ;  /* 0x01100000e898783b */ /* 0x000fe60000004200 */
[----:B------:R-:W-:Y:S02]  /*1bed0*/  FADD.FTZ R202, R202, R201 ;  /* 0x000000c9caca7221 */ /* 0x000fe40000010000 */
[----:B------:R-:W1:Y:S02]  /*1bee0*/  MUFU.EX2 R206, R206 ;  /* 0x000000ce00ce7308 */ /* 0x000e640000000800 */
[C---:B--2---:R-:W-:Y:S08]  /*1bef0*/  HMMA.16816.F32.BF16 R44, R132.reuse, R140, R44 ;  /* 0x0000008c842c723c */ /* 0x044ff0000004182c */
[C---:B------:R-:W-:Y:S01]  /*1bf00*/  HMMA.16816.F32.BF16 R48, R132.reuse, R142, R48 ;  /* 0x0000008e8430723c */ /* 0x040fe20000041830 */
[----:B------:R-:W2:Y:S01]  /*1bf10*/  LDSM.16.MT88.4 R140, [R234+0x16800] ;  /* 0x01680000ea8c783b */ /* 0x000ea20000004200 */
[----:B------:R-:W2:Y:S06]  /*1bf20*/  MUFU.EX2 R207, R207 ;  /* 0x000000cf00cf7308 */ /* 0x000eac0000000800 */
[C---:B------:R-:W-:Y:S04]  /*1bf30*/  HMMA.16816.F32.BF16 R52, R132.reuse, R156, R52 ;  /* 0x0000009c8434723c */ /* 0x040fe80000041834 */
[----:B------:R-:W-:Y:S04]  /*1bf40*/  MUFU.EX2 R166, R170 ;  /* 0x000000aa00a67308 */ /* 0x000fe80000000800 */
        /* <DEDUP_REMOVED lines=29> */
[----:B---3--:R-:W-:Y:S02]  /*1c120*/  F2FP.BF16.PACK_AB R135, R183, R184 ;  /* 0x000000b8b787723e */ /* 0x008fe400000010ff */
[----:B------:R-:W-:Y:S03]  /*1c130*/  F2FP.BF16.PACK_AB R132, R203, R204 ;  /* 0x000000cccb84723e */ /* 0x000fe600000010ff */
[C---:B------:R-:W-:Y:S01]  /*1c140*/  F2FP.BF16.PACK_AB R133, R206.reuse, R205 ;  /* 0x000000cdce85723e */ /* 0x040fe200000010ff */
[----:B------:R-:W-:Y:S01]  /*1c150*/  FADD.FTZ R205, R205, R202 ;  /* 0x000000cacdcd7221 */ /* 0x000fe20000010000 */
[----:B------:R-:W-:Y:S03]  /*1c160*/  F2FP.BF16.PACK_AB R134, R187, R207 ;  /* 0x000000cfbb86723e */ /* 0x000fe600000010ff */
        /* <DEDUP_REMOVED lines=14> */
[----:B------:R-:W3:Y:S07]  /*1c250*/  MUFU.EX2 R160, R178 ;  /* 0x000000b200a07308 */ /* 0x000eee0000000800 */
[C---:B------:R-:W-:Y:S03]  /*1c260*/  HMMA.16816.F32.BF16 R40, R132.reuse, R162, R40 ;  /* 0x000000a28428723c */ /* 0x040fe60000041828 */
[----:B------:R-:W5:Y:S04]  /*1c270*/  MUFU.EX2 R161, R169 ;  /* 0x000000a900a17308 */ /* 0x000f680000000800 */
[----:B------:R-:W-:Y:S01]  /*1c280*/  MOV R163, R184 ;  /* 0x000000b800a37202 */ /* 0x000fe20000000f00 */
[C---:B----4-:R-:W-:Y:S04]  /*1c290*/  HMMA.16816.F32.BF16 R44, R132.reuse, R144, R44 ;  /* 0x00000090842c723c */ /* 0x050fe8000004182c */
[----:B------:R-:W-:Y:S01]  /*1c2a0*/  MOV R162, R187 ;  /* 0x000000bb00a27202 */ /* 0x000fe20000000f00 */
[----:B------:R4:W1:Y:S03]  /*1c2b0*/  MUFU.EX2 R184, R177 ;  /* 0x000000b100b87308 */ /* 0x0008660000000800 */
[C---:B------:R-:W-:Y:S01]  /*1c2c0*/  HMMA.16816.F32.BF16 R48, R132.reuse, R146, R48 ;  /* 0x000000928430723c */ /* 0x040fe20000041830 */
[----:B------:R-:W5:Y:S03]  /*1c2d0*/  LDSM.16.MT88.4 R144, [R233+0x15000] ;  /* 0x01500000e990783b */ /* 0x000f660000004200 */
[----:B---3--:R-:W-:Y:S03]  /*1c2e0*/  MOV R167, R160 ;  /* 0x000000a000a77202 */ /* 0x008fe60000000f00 */
[----:B------:R3:W1:Y:S01]  /*1c2f0*/  MUFU.EX2 R187, R168 ;  /* 0x000000a800bb7308 */ /* 0x0006620000000800 */
        /* <DEDUP_REMOVED lines=12> */
[----:B------:R-:W4:Y:S07]  /*1c3c0*/  LDSM.16.MT88.4 R144, [R231+0x17000] ;  /* 0x01700000e790783b */ /* 0x000f2e0000004200 */
        /* <DEDUP_REMOVED lines=14> */
[----:B------:R-:W1:Y:S01]  /*1c4b0*/  LDSM.16.MT88.4 R180, [R231+0x11800] ;  /* 0x01180000e7b4783b */ /* 0x000e620000004200 */
[----:B------:R-:W-:Y:S01]  /*1c4c0*/  F2FP.BF16.PACK_AB R170, R167, R136 ;  /* 0x00000088a7aa723e */ /* 0x000fe200000010ff */
[C---:B------:R-:W-:Y:S08]  /*1c4d0*/  HMMA.16816.F32.BF16 R112, R132.reuse, R154, R112 ;  /* 0x0000009a8470723c */ /* 0x040ff00000041870 */
[C---:B------:R-:W-:Y:S08]  /*1c4e0*/  HMMA.16816.F32.BF16 R116, R132.reuse, R156, R116 ;  /* 0x0000009c8474723c */ /* 0x040ff00000041874 */
[C---:B------:R-:W-:Y:S08]  /*1c4f0*/  HMMA.16816.F32.BF16 R120, R132.reuse, R158, R120 ;  /* 0x0000009e8478723c */ /* 0x040ff00000041878 */
[C---:B----4-:R-:W-:Y:S07]  /*1c500*/  HMMA.16816.F32.BF16 R124, R132.reuse, R144, R124 ;  /* 0x00000090847c723c */ /* 0x050fee000004187c */
[----:B------:R-:W-:Y:S01]  /*1c510*/  MOV R144, R185 ;  /* 0x000000b900907202 */ /* 0x000fe20000000f00 */
[----:B------:R-:W-:Y:S04]  /*1c520*/  HMMA.16816.F32.BF16 R128, R132, R146, R128 ;  /* 0x000000928480723c */ /* 0x000fe80000041880 */
[----:B------:R-:W-:Y:S02]  /*1c530*/  MOV R145, R184 ;  /* 0x000000b800917202 */ /* 0x000fe40000000f00 */
[----:B---3--:R-:W-:Y:S02]  /*1c540*/  F2FP.BF16.PACK_AB R168, R144, R138 ;  /* 0x0000008a90a8723e */ /* 0x008fe400000010ff */
[----:B------:R-:W-:Y:S04]  /*1c550*/  MOV R135, R187 ;  /* 0x000000bb00877202 */ /* 0x000fe80000000f00 */
        /* <DEDUP_REMOVED lines=14> */
[----:B------:R-:W-:Y:S02]  /*1c640*/  MOV R174, R144 ;  /* 0x0000009000ae7202 */ /* 0x000fe40000000f00 */
[----:B------:R-:W-:Y:S02]  /*1c650*/  MOV R175, R145 ;  /* 0x0000009100af7202 */ /* 0x000fe40000000f00 */
[C---:B------:R-:W-:Y:S01]  /*1c660*/  HMMA.16816.F32.BF16 R144, R168.reuse, R176, R20 ;  /* 0x000000b0a890723c */ /* 0x040fe20000041814 */
[----:B------:R-:W2:Y:S06]  /*1c670*/  LDSM.16.MT88.4 R20, [R233+0x15800] ;  /* 0x01580000e914783b */ /* 0x000eac0000004200 */
[----:B------:R-:W-:Y:S01]  /*1c680*/  MOV R177, R134 ;  /* 0x0000008600b17202 */ /* 0x000fe20000000f00 */
[C---:B------:R-:W-:Y:S03]  /*1c690*/  HMMA.16816.F32.BF16 R140, R168.reuse, R178, R24 ;  /* 0x000000b2a88c723c */ /* 0x040fe60000041818 */
[C---:B------:R-:W-:Y:S02]  /*1c6a0*/  ISETP.GT.AND P0, PT, R177.reuse, R235, PT ;  /* 0x000000ebb100720c */ /* 0x040fe40003f04270 */
[----:B------:R-:W-:Y:S02]  /*1c6b0*/  MOV R176, R135 ;  /* 0x0000008700b07202 */ /* 0x000fe40000000f00 */
        /* <DEDUP_REMOVED lines=13> */
[C---:B---3--:R-:W-:Y:S04]  /*1c790*/  HMMA.16816.F32.BF16 R36, R168.reuse, R184, R36 ;  /* 0x000000b8a824723c */ /* 0x048fe80000041824 */
[----:B------:R-:W-:Y:S02]  /*1c7a0*/  MOV R182, R25 ;  /* 0x0000001900b67202 */ /* 0x000fe40000000f00 */
[----:B------:R-:W1:Y:S01]  /*1c7b0*/  LDSM.16.MT88.4 R24, [R232+0x15800] ;  /* 0x01580000e818783b */ /* 0x000e620000004200 */
[----:B------:R-:W-:Y:S01]  /*1c7c0*/  MOV R184, R172 ;  /* 0x000000ac00b87202 */ /* 0x000fe20000000f00 */
[C---:B------:R-:W-:Y:S04]  /*1c7d0*/  HMMA.16816.F32.BF16 R40, R168.reuse, R186, R40 ;  /* 0x000000baa828723c */ /* 0x040fe80000041828 */
[----:B------:R-:W-:Y:S01]  /*1c7e0*/  MOV R185, R173 ;  /* 0x000000ad00b97202 */ /* 0x000fe20000000f00 */
[----:B------:R-:W-:Y:S01]  /*1c7f0*/  FADD.FTZ R0, R184, R206 ;  /* 0x000000ceb8007221 */ /* 0x000fe20000010000 */
[----:B------:R-:W3:Y:S02]  /*1c800*/  LDL.LU R187, [R1+0x4] ;  /* 0x0000040001bb7983 */ /* 0x000ee40000300800 */
        /* <DEDUP_REMOVED lines=10> */
[----:B------:R-:W-:Y:S01]  /*1c8b0*/  FADD.FTZ R251, R176, R0 ;  /* 0x00000000b0fb7221 */ /* 0x000fe20000010000 */
[----:B------:R-:W-:Y:S03]  /*1c8c0*/  IADD3 R0, R177, -0x1, RZ ;  /* 0xffffffffb1007810 */ /* 0x000fe60007ffe0ff */
[C---:B-----5:R-:W-:Y:S04]  /*1c8d0*/  HMMA.16816.F32.BF16 R60, R168.reuse, R12, R60 ;  /* 0x0000000ca83c723c */ /* 0x060fe8000004183c */
[----:B------:R-:W-:Y:S04]  /*1c8e0*/  FADD.FTZ R251, R166, R251 ;  /* 0x000000fba6fb7221 */ /* 0x000fe80000010000 */
        /* <DEDUP_REMOVED lines=33> */
[----:B------:R-:W-:Y:S04]  /*1cb00*/  STL [R1+0x4], R2 ;  /* 0x0000040201007387 */ /* 0x000fe80000100800 */
[----:B------:R1:W-:Y:S02]  /*1cb10*/  STL [R1], R0 ;  /* 0x0000000001007387 */ /* 0x0003e40000100800 */
[----:B-1----:R-:W-:Y:S01]  /*1cb20*/  MOV R0, R3 ;  /* 0x0000000300007202 */ /* 0x002fe20000000f00 */
[----:B------:R-:W-:-:S05]  /*1cb30*/  @P0 BRA `(.L_x_5640) ;  /* 0xffffc06000000947 */ /* 0x000fca000383ffff */
.L_x_5631:
        /* <DEDUP_REMOVED lines=12> */
.L_x_5645:
        /* <DEDUP_REMOVED lines=8> */
.L_x_5646:
        /* <DEDUP_REMOVED lines=241> */
[----:B------:R-:W1:Y:S01]  /*1db90*/  @P4 MUFU.LG2 R2, R2 ;  /* 0x0000000200024308 */ /* 0x000e620000000c00 */
[----:B------:R-:W-:Y:S02]  /*1dba0*/  BSSY B0, `(.L_x_5643) ;  /* 0x0000053000007945 */ /* 0x000fe40003800000 */
[----:B------:R-:W-:Y:S01]  /*1dbb0*/  IADD3 R9, -R10, R9, RZ ;  /* 0x000000090a097210 */ /* 0x000fe20007ffe1ff */
[----:B------:R-:W-:Y:S03]  /*1dbc0*/  BAR.SYNC.DEFER_BLOCKING 0x0 ;  /* 0x0000000000007b1d */ /* 0x000fe60000010000 */
[----:B------:R-:W-:-:S02]  /*1dbd0*/  LOP3.LUT P0, RZ, R9, 0x3, RZ, 0xc0, !PT ;  /* 0x0000000309ff7812 */ /* 0x000fc4000780c0ff */
[----:B-1----:R-:W-:Y:S01]  /*1dbe0*/  SHF.R.S32.HI R14, RZ, 0x1f, R21 ;  /* 0x0000001fff0e7819 */ /* 0x002fe20000011415 */
[----:B------:R-:W1:Y:S03]  /*1dbf0*/  @P3 MUFU.LG2 R6, R6 ;  /* 0x0000000600063308 */ /* 0x000e660000000c00 */
[----:B------:R-:W-:Y:S01]  /*1dc00*/  LEA.HI R15, R14, R21, RZ, 0x4 ;  /* 0x000000150e0f7211 */ /* 0x000fe200078f20ff */
[----:B------:R-:W-:-:S03]  /*1dc10*/  @P4 FMUL.FTZ R145, R2, 0.69314718246459960938 ;  /* 0x3f31721802914820 */ /* 0x000fc60000410000 */
[----:B------:R-:W-:Y:S02]  /*1dc20*/  LOP3.LUT R14, R15, 0xfffffff0, RZ, 0xc0, !PT ;  /* 0xfffffff00f0e7812 */ /* 0x000fe400078ec0ff */
[----:B------:R-:W-:Y:S02]  /*1dc30*/  SHF.R.S32.HI R15, RZ, 0x4, R15 ;  /* 0x00000004ff0f7819 */ /* 0x000fe4000001140f */
[----:B------:R-:W-:Y:S02]  /*1dc40*/  IADD3 R14, -R14, R21, RZ ;  /* 0x000000150e0e7210 */ /* 0x000fe40007ffe1ff */
[----:B---3--:R-:W-:Y:S02]  /*1dc50*/  SHF.L.U32 R18, R15, 0x6, RZ ;  /* 0x000000060f127819 */ /* 0x008fe400000006ff */
        /* <DEDUP_REMOVED lines=71> */
.L_x_5644:
[----:B-1----:R-:W-:Y:S05]  /*1e0d0*/  BSYNC B0 ;  /* 0x0000000000007941 */ /* 0x002fea0003800000 */
.L_x_5643:
        /* <DEDUP_REMOVED lines=55> */
[----:B------:R-:W-:Y:S05]  /*1e450*/  @P0 RET.REL.NODEC R238 `(_ZN5flash24flash_fwd_splitkv_kernelI23Flash_fwd_kernel_traitsILi256ELi64ELi64ELi4ELb0ELb0EN7cutlass10bfloat16_tE19Flash_kernel_traitsILi256ELi64ELi64ELi4ES3_EELb0ELb0ELb0ELb0ELb1ELb1ELb1ELb1EEEvNS_16Flash_fwd_paramsE) ;  /* 0xfffe1ba0ee000950 */ /* 0x000fea0003c3ffff */
[----:B------:R-:W-:Y:S01]  /*1e460*/  MOV R239, 0x0 ;  /* 0x0000000000ef7802 */ /* 0x000fe20000000f00 */
[----:B------:R-:W-:-:S02]  /*1e470*/  ULDC.64 UR4, c[0x0][0x118] ;  /* 0x0000460000047ab9 */ /* 0x000fc40000000a00 */
[----:B------:R2:W-:Y:S04]  /*1e480*/  ST.E.128 [R8.64+0xe000], R112 ;  /* 0x00e0007008007985 */ /* 0x0005e8000c101d04 */
[----:B------:R2:W-:Y:S04]  /*1e490*/  ST.E.128 [R8.64+0xe100], R80 ;  /* 0x00e1005008007985 */ /* 0x0005e8000c101d04 */
[----:B------:R2:W-:Y:S04]  /*1e4a0*/  ST.E.128 [R8.64+0xe200], R48 ;  /* 0x00e2003008007985 */ /* 0x0005e8000c101d04 */
[----:B------:R2:W-:Y:S01]  /*1e4b0*/  ST.E.128 [R8.64+0xe300], R16 ;  /* 0x00e3001008007985 */ /* 0x0005e2000c101d04 */
[----:B------:R-:W-:Y:S05]  /*1e4c0*/  RET.REL.NODEC R238 `(_ZN5flash24flash_fwd_splitkv_kernelI23Flash_fwd_kernel_traitsILi256ELi64ELi64ELi4ELb0ELb0EN7cutlass10bfloat16_tE19Flash_kernel_traitsILi256ELi64ELi64ELi4ES3_EELb0ELb0ELb0ELb0ELb1ELb1ELb1ELb1EEEvNS_16Flash_fwd_paramsE) ;  /* 0xfffe1b30ee007950 */ /* 0x000fea0003c3ffff */
.L_x_5641:
[----:B------:R2:W5:Y:S01]  /*1e4d0*/  LDL R12, [R1+0x4] ;  /* 0x00000400010c7983 */ /* 0x0005620000100800 */
[----:B------:R-:W-:-:S02]  /*1e4e0*/  MOV R9, 0x2 ;  /* 0x0000000200097802 */ /* 0x000fc40000000f00 */
[----:B------:R-:W-:Y:S02]  /*1e4f0*/  MOV R8, 0x1e510 ;  /* 0x0001e51000087802 */ /* 0x000fe40000000f00 */
[----:B-12--5:R-:W-:Y:S05]  /*1e500*/  CALL.REL.NOINC `($__internal_27_$__cuda_sm70_shflsync_bfly_p) ;  /* 0x000000f000007944 */ /* 0x026fea0003c00000 */
[----:B-12---:R-:W-:Y:S05]  /*1e510*/  BRA `(.L_x_5645) ;  /* 0xffffe6e000007947 */ /* 0x006fea000383ffff */
.L_x_5642:
[----:B------:R-:W-:Y:S01]  /*1e520*/  IMAD.MOV.U32 R12, RZ, RZ, R11 ;  /* 0x000000ffff0c7224 */ /* 0x000fe200078e000b */
[----:B------:R-:W-:Y:S02]  /*1e530*/  MOV R9, 0x1 ;  /* 0x0000000100097802 */ /* 0x000fe40000000f00 */
[----:B------:R-:W-:Y:S02]  /*1e540*/  MOV R8, 0x1e560 ;  /* 0x0001e56000087802 */ /* 0x000fe40000000f00 */
[----:B-1---5:R-:W-:Y:S05]  /*1e550*/  CALL.REL.NOINC `($__internal_27_$__cuda_sm70_shflsync_bfly_p) ;  /* 0x000000a000007944 */ /* 0x022fea0003c00000 */
[----:B--2---:R-:W-:Y:S01]  /*1e560*/  FADD.FTZ R2, R11, R10 ;  /* 0x0000000a0b027221 */ /* 0x004fe20000010000 */
[----:B-1----:R-:W-:Y:S02]  /*1e570*/  MOV R12, R251 ;  /* 0x000000fb000c7202 */ /* 0x002fe40000000f00 */
[----:B------:R-:W-:Y:S02]  /*1e580*/  MOV R9, 0x2 ;  /* 0x0000000200097802 */ /* 0x000fe40000000f00 */
[----:B------:R-:W-:Y:S02]  /*1e590*/  MOV R8, 0x1e5b0 ;  /* 0x0001e5b000087802 */ /* 0x000fe40000000f00 */
[----:B------:R-:W-:Y:S05]  /*1e5a0*/  CALL.REL.NOINC `($__internal_27_$__cuda_sm70_shflsync_bfly_p) ;  /* 0x0000005000007944 */ /* 0x000fea0003c00000 */
[----:B-12---:R-:W-:Y:S01]  /*1e5b0*/  FADD.FTZ R12, R251, R10 ;  /* 0x0000000afb0c7221 */ /* 0x006fe20000010000 */
[----:B------:R-:W-:Y:S02]  /*1e5c0*/  MOV R9, 0x1 ;  /* 0x0000000100097802 */ /* 0x000fe40000000f00 */
[----:B------:R-:W-:-:S02]  /*1e5d0*/  MOV R8, 0x1e5f0 ;  /* 0x0001e5f000087802 */ /* 0x000fc40000000f00 */
[----:B------:R-:W-:Y:S05]  /*1e5e0*/  CALL.REL.NOINC `($__internal_27_$__cuda_sm70_shflsync_bfly_p) ;  /* 0x0000001000007944 */ /* 0x000fea0003c00000 */
[----:B-12---:R-:W-:Y:S05]  /*1e5f0*/  BRA `(.L_x_5646) ;  /* 0xffffe68000007947 */ /* 0x006fea000383ffff */
        .weak           $__internal_27_$__cuda_sm70_shflsync_bfly_p
        .type           $__internal_27_$__cuda_sm70_shflsync_bfly_p,@function
        .size           $__internal_27_$__cuda_sm70_shflsync_bfly_p,(.L_x_8899 - $__internal_27_$__cuda_sm70_shflsync_bfly_p)
$__internal_27_$__cuda_sm70_shflsync_bfly_p:
[----:B------:R-:W-:Y:S01]  /*1e600*/  MOV R14, R8 ;  /* 0x00000008000e7202 */ /* 0x000fe20000000f00 */
[----:B------:R-:W-:Y:S04]  /*1e610*/  WARPSYNC R6 ;  /* 0x0000000600007348 */ /* 0x000fe80003800000 */
[----:B------:R-:W-:Y:S01]  /*1e620*/  MOV R15, 0x0 ;  /* 0x00000000000f7802 */ /* 0x000fe20000000f00 */
[----:B------:R1:W2:Y:S03]  /*1e630*/  SHFL.BFLY PT, R10, R12, R9, R7 ;  /* 0x0c0000090c0a7389 */ /* 0x0002a600000e0007 */
[----:B------:R-:W-:Y:S05]  /*1e640*/  RET.REL.NODEC R14 `(_ZN5flash24flash_fwd_splitkv_kernelI23Flash_fwd_kernel_traitsILi256ELi64ELi64ELi4ELb0ELb0EN7cutlass10bfloat16_tE19Flash_kernel_traitsILi256ELi64ELi64ELi4ES3_EELb0ELb0ELb0ELb0ELb1ELb1ELb1ELb1EEEvNS_16Flash_fwd_paramsE) ;  /* 0xfffe19b00e007950 */ /* 0x000fea0003c3ffff */
.L_x_5647:
        /* <DEDUP_REMOVED lines=11> */
.L_x_8899:


//--------------------- .text._ZN5flash24flash_fwd_splitkv_kernelI23Flash_fwd_kernel_traitsILi256ELi64ELi64ELi4ELb0ELb0EN7cutlass10bfloat16_tE19Flash_kernel_traitsILi256ELi64ELi64ELi4ES3_EELb0ELb0ELb1ELb0ELb0ELb0ELb1ELb1EEEvNS_16Flash_fwd_paramsE --------------------------
	.section	.text._ZN5flash24flash_fwd_splitkv_kernelI23Flash_fwd_kernel_traitsILi256ELi64ELi64ELi4ELb0ELb0EN7cutlass10bfloat16_tE19Flash_kernel_traitsILi256ELi64ELi64ELi4ES3_EELb0ELb0ELb1ELb0ELb0ELb0ELb1ELb1EEEvNS_16Flash_fwd_paramsE,"ax",@progbits
	.sectioninfo	@"SHI_REGISTERS=254"
	.align	128
        .global         _ZN5flash24flash_fwd_splitkv_kernelI23Flash_fwd_kernel_traitsILi256ELi64ELi64ELi4ELb0ELb0EN7cutlass10bfloat16_tE19Flash_kernel_traitsILi256ELi64ELi64ELi4ES3_EELb0ELb0ELb1ELb0ELb0ELb0ELb1ELb1EEEvNS_16Flash_fwd_paramsE
        .type           _ZN5flash24flash_fwd_splitkv_kernelI23Flash_fwd_kernel_traitsILi256ELi64ELi64ELi4ELb0ELb0EN7cutlass10bfloat16_tE19Flash_kernel_traitsILi256ELi64ELi64ELi4ES3_EELb0ELb0ELb1ELb0ELb0ELb0ELb1ELb1EEEvNS_16Flash_fwd_paramsE,@function
        .size           _ZN5flash24flash_fwd_splitkv_kernelI23Flash_fwd_kernel_traitsILi256ELi64ELi64ELi4ELb0ELb0EN7cutlass10bfloat16_tE19Flash_kernel_traitsILi256ELi64ELi64ELi4ES3_EELb0ELb0ELb1ELb0ELb0ELb0ELb1ELb1EEEvNS_16Flash_fwd_paramsE,(.L_x_8901 - _ZN5flash24flash_fwd_splitkv_kernelI23Flash_fwd_kernel_traitsILi256ELi64ELi64ELi4ELb0ELb0EN7cutlass10bfloat16_tE19Flash_kernel_traitsILi256ELi64ELi64ELi4ES3_EELb0ELb0ELb1ELb0ELb0ELb0ELb1ELb1EEEvNS_16Flash_fwd_paramsE)
        .other          _ZN5flash24flash_fwd_splitkv_kernelI23Flash_fwd_kernel_traitsILi256ELi64ELi64ELi4ELb0ELb0EN7cutlass10bfloat16_tE19Flash_kernel_traitsILi256ELi64ELi64ELi4ES3_EELb0ELb0ELb1ELb0ELb0ELb0ELb1ELb1EEEvNS_16Flash_fwd_paramsE,@"STO_CUDA_ENTRY STV_DEFAULT"
_ZN5flash24flash_fwd_splitkv_kernelI23Flash_fwd_kernel_traitsILi256ELi64ELi64ELi4ELb0ELb0EN7cutlass10bfloat16_tE19Flash_kernel_traitsILi256ELi64ELi64ELi4ES3_EELb0ELb0ELb1ELb0ELb0ELb0ELb1ELb1EEEvNS_16Flash_fwd_paramsE:
.text._ZN5flash24flash_fwd_splitkv_kernelI23Flash_fwd_kernel_traitsILi256ELi64ELi64ELi4ELb0ELb0EN7cutlass10bfloat16_tE19Flash_kernel_traitsILi256ELi64ELi64ELi4ES3_EELb0ELb0ELb1ELb0ELb0ELb0ELb1ELb1EEEvNS_16Flash_fwd_paramsE:
        /* <DEDUP_REMOVED lines=29> */
[----:B---34-:R-:W-:Y:S05]  /*01d0*/  CALL.REL.NOINC `($_ZN5flash24flash_fwd_splitkv_kernelI23Flash_fwd_kernel_traitsILi256ELi64ELi64ELi4ELb0ELb0EN7cutlass10bfloat16_tE19Flash_kernel_traitsILi256ELi64ELi64ELi4ES3_EELb0ELb0ELb1ELb0ELb0ELb0ELb1ELb1EEEvNS_16Flash_fwd_paramsE$_ZN5flash30compute_attn_1rowblock_splitkvI23Flash_fwd_kernel_traitsILi256ELi64ELi64ELi4ELb0ELb0EN7cutlass10bfloat16_tE19Flash_kernel_traitsILi256ELi64ELi64ELi4ES3_EELb0ELb0ELb1ELb0ELb0ELb0ELb1ELb1ENS_16Flash_fwd_paramsEEEvRKT8_iiiii) ;  /* 0x0000002000007944 */ /* 0x018fea0003c00000 */
[----:B------:R-:W-:Y:S05]  /*01e0*/  BSYNC B4 ;  /* 0x0000000000047941 */ /* 0x000fea0003800000 */
.L_x_5648:
[----:B------:R-:W-:Y:S05]  /*01f0*/  EXIT ;  /* 0x000000000000794d */ /* 0x000fea0003800000 */
        .type           $_ZN5flash24flash_fwd_splitkv_kernelI23Flash_fwd_kernel_traitsILi256ELi64ELi64ELi4ELb0ELb0EN7cutlass10bfloat16_tE19Flash_kernel_traitsILi256ELi64ELi64ELi4ES3_EELb0ELb0ELb1ELb0ELb0ELb0ELb1ELb1EEEvNS_16Flash_fwd_paramsE$_ZN5flash30compute_attn_1rowblock_splitkvI23Flash_fwd_kernel_traitsILi256ELi64ELi64ELi4ELb0ELb0EN7cutlass10bfloat16_tE19Flash_kernel_traitsILi256ELi64ELi64ELi4ES3_EELb0ELb0ELb1ELb0ELb0ELb0ELb1ELb1ENS_16Flash_fwd_paramsEEEvRKT8_iiiii,@function
        .size           $_ZN5flash24flash_fwd_splitkv_kernelI23Flash_fwd_kernel_traitsILi256ELi64ELi64ELi4ELb0ELb0EN7cutlass10bfloat16_tE19Flash_kernel_traitsILi256ELi64ELi64ELi4ES3_EELb0ELb0ELb1ELb0ELb0ELb0ELb1ELb1EEEvNS_16Flash_fwd_paramsE$_ZN5flash30compute_attn_1rowblock_splitkvI23Flash_fwd_kernel_traitsILi256ELi64ELi64ELi4ELb0ELb0EN7cutlass10bfloat16_tE19Flash_kernel_traitsILi256ELi64ELi64ELi4ES3_EELb0ELb0ELb1ELb0ELb0ELb0ELb1ELb1ENS_16Flash_fwd_paramsEEEvRKT8_iiiii,($__internal_28_$__cuda_sm70_shflsync_bfly_p - $_ZN5flash24flash_fwd_splitkv_kernelI23Flash_fwd_kernel_traitsILi256ELi64ELi64ELi4ELb0ELb0EN7cutlass10bfloat16_tE19Flash_kernel_traitsILi256ELi64ELi64ELi4ES3_EELb0ELb0ELb1ELb0ELb0ELb0ELb1ELb1EEEvNS_16Flash_fwd_paramsE$_ZN5flash30compute_attn_1rowblock_splitkvI23Flash_fwd_kernel_traitsILi256ELi64ELi64ELi4ELb0ELb0EN7cutlass10bfloat16_tE19Flash_kernel_traitsILi256ELi64ELi64ELi4ES3_EELb0ELb0ELb1ELb0ELb0ELb0ELb1ELb1ENS_16Flash_fwd_paramsEEEvRKT8_iiiii)
$_ZN5flash24flash_fwd_splitkv_kernelI23Flash_fwd_kernel_traitsILi256ELi64ELi64ELi4ELb0ELb0EN7cutlass10bfloat16_tE19Flash_kernel_traitsILi256ELi64ELi64ELi4ES3_EELb0ELb0ELb1ELb0ELb0ELb0ELb1ELb1EEEvNS_16Flash_fwd_paramsE$_ZN5flash30compute_attn_1rowblock_splitkvI23Flash_fwd_kernel_traitsILi256ELi64ELi64ELi4ELb0ELb0EN7cutlass10bfloat16_tE19Flash_kernel_traitsILi256ELi64ELi64ELi4ES3_EELb0ELb0ELb1ELb0ELb0ELb0ELb1ELb1ENS_16Flash_fwd_paramsEEEvRKT8_iiiii:
        /* <DEDUP_REMOVED lines=21> */
.L_x_5650:
[----:B------:R-:W-:Y:S05]  /*0350*/  BSYNC B0 ;  /* 0x0000000000007941 */ /* 0x000fea0003800000 */
.L_x_5649:
        /* <DEDUP_REMOVED lines=17> */
.L_x_5652:
[----:B------:R4:W5:Y:S02]  /*0470*/  LD.E R58, [R14.64+0xb8] ;  /* 0x0000b8060e3a7980 */ /* 0x000964000c101900 */
.L_x_5653:
[----:B------:R-:W-:Y:S05]  /*0480*/  BSYNC B0 ;  /* 0x0000000000007941 */ /* 0x000fea0003800000 */
.L_x_5651:
        /* <DEDUP_REMOVED lines=10> */
.L_x_5655:
[----:B------:R-:W4:Y:S01]  /*0530*/  LD.E.64 R2, [R14.64+0x108] ;  /* 0x000108060e027980 */ /* 0x000f22000c101b00 */
[----:B------:R-:W-:Y:S01]  /*0540*/  BSSY B0, `(.L_x_5657) ;  /* 0x0000006000007945 */ /* 0x000fe20003800000 */
[----:B------:R-:W-:Y:S01]  /*0550*/  IMAD.MOV.U32 R166, RZ, RZ, RZ ;  /* 0x000000ffffa67224 */ /* 0x000fe200078e00ff */
[----:B----4-:R-:W-:-:S04]  /*0560*/  ISETP.NE.U32.AND P0, PT, R2, RZ, PT ;  /* 0x000000ff0200720c */ /* 0x010fc80003f05070 */
[----:B------:R-:W-:-:S13]  /*0570*/  ISETP.NE.AND.EX P0, PT, R3, RZ, PT, P0 ;  /* 0x000000ff0300720c */ /* 0x000fda0003f05300 */
[----:B------:R-:W-:Y:S05]  /*0580*/  @!P0 BRA `(.L_x_5658) ;  /* 0x0000001000008947 */ /* 0x000fea0003800000 */
[----:B------:R4:W5:Y:S02]  /*0590*/  LD.E R166, [R14.64+0xbc] ;  /* 0x0000bc060ea67980 */ /* 0x000964000c101900 */
.L_x_5658:
[----:B------:R-:W-:Y:S05]  /*05a0*/  BSYNC B0 ;  /* 0x0000000000007941 */ /* 0x000fea0003800000 */
.L_x_5657:
[----:B-----5:R-:W-:Y:S02]  /*05b0*/  IADD3 R166, R58, R166, RZ ;  /* 0x000000a63aa67210 */ /* 0x020fe40007ffe0ff */
.L_x_5656:
[----:B------:R-:W-:Y:S05]  /*05c0*/  BSYNC B1 ;  /* 0x0000000000017941 */ /* 0x000fea0003800000 */
.L_x_5654:
[----:B------:R-:W-:Y:S01]  /*05d0*/  IMAD.SHL.U32 R54, R239, 0x40, RZ ;  /* 0x00000040ef367824 */ /* 0x000fe200078e00ff */
[----:B------:R-:W-:Y:S01]  /*05e0*/  MOV R2, R238 ;  /* 0x000000ee00027202 */ /* 0x000fe20000000f00 */
[----:B------:R-:W-:-:S03]  /*05f0*/  IMAD.MOV.U32 R3, RZ, RZ, 0x0 ;  /* 0x00000000ff037424 */ /* 0x000fc600078e00ff */
[----:B------:R-:W-:-:S13]  /*0600*/  ISETP.GT.AND P0, PT, R240, R54, PT ;  /* 0x00000036f000720c */ /* 0x000fda0003f04270 */
[----:B------:R-:W-:Y:S05]  /*0610*/  @!P0 RET.REL.NODEC R2 `(_ZN5flash24flash_fwd_splitkv_kernelI23Flash_fwd_kernel_traitsILi256ELi64ELi64ELi4ELb0ELb0EN7cutlass10bfloat16_tE19Flash_kernel_traitsILi256ELi64ELi64ELi4ES3_EELb0ELb0ELb1ELb0ELb0ELb0ELb1ELb1EEEvNS_16Flash_fwd_paramsE) ;  /* 0xfffff9e002008950 */ /* 0x000fea0003c3ffff */
[----:B------:R-:W5:Y:S01]  /*0620*/  LD.E R0, [R14.64+0xb8] ;  /* 0x0000b8060e007980 */ /* 0x000f62000c101900 */
[----:B-1----:R-:W-:-:S04]  /*0630*/  IABS R4, c[0x0][0x10] ;  /* 0x0000040000047a13 */ /* 0x002fc80000000000 */
[----:B------:R-:W1:Y:S08]  /*0640*/  I2F.RP R8, R4 ;  /* 0x0000000400087306 */ /* 0x000e700000209400 */
[----:B-1----:R-:W1:Y:S02]  /*0650*/  MUFU.RCP R8, R8 ;  /* 0x0000000800087308 */ /* 0x002e640000001000 */
[----:B-1----:R-:W-:-:S06]  /*0660*/  IADD3 R8, R8, 0xffffffe, RZ ;  /* 0x0ffffffe08087810 */ /* 0x002fcc0007ffe0ff */
[----:B------:R-:W1:Y:S02]  /*0670*/  F2I.FTZ.U32.TRUNC.NTZ R9, R8 ;  /* 0x0000000800097305 */ /* 0x000e64000021f000 */
[----:B-1----:R-:W-:Y:S02]  /*0680*/  IMAD.MOV R3, RZ, RZ, -R9 ;  /* 0x000000ffff037224 */ /* 0x002fe400078e0a09 */
[----:B------:R-:W-:Y:S02]  /*0690*/  IMAD.MOV.U32 R8, RZ, RZ, RZ ;  /* 0x000000ffff087224 */ /* 0x000fe400078e00ff */
[----:B------:R-:W-:-:S04]  /*06a0*/  IMAD R3, R3, R4, RZ ;  /* 0x0000000403037224 */ /* 0x000fc800078e02ff */
[----:B------:R-:W-:Y:S01]  /*06b0*/  IMAD.HI.U32 R3, R9, R3, R8 ;  /* 0x0000000309037227 */ /* 0x000fe200078e0008 */
[----:B-----5:R-:W-:-:S04]  /*06c0*/  IADD3 R0, R0, 0x3f, RZ ;  /* 0x0000003f00007810 */ /* 0x020fc80007ffe0ff */
        /* <DEDUP_REMOVED lines=28> */
[----:B---3--:R1:W3:Y:S04]  /*0890*/  LD.E.64 R2, [R14.64+0xb0] ;  /* 0x0000b0060e027980 */ /* 0x0082e8000c101b00 */
[----:B----4-:R1:W4:Y:S04]  /*08a0*/  LD.E R4, [R14.64+0x60] ;  /* 0x000060060e047980 */ /* 0x010328000c101900 */
[----:B--2---:R1:W2:Y:S04]  /*08b0*/  LD.E R6, [R14.64+0xcc] ;  /* 0x0000cc060e067980 */ /* 0x0042a8000c101900 */
[----:B------:R1:W2:Y:S04]  /*08c0*/  LD.E.64 R8, [R14.64+0x78] ;  /* 0x000078060e087980 */ /* 0x0002a8000c101b00 */
[----:B------:R1:W5:Y:S04]  /*08d0*/  LD.E R0, [R14.64+0xc0] ;  /* 0x0000c0060e007980 */ /* 0x000368000c101900 */
[----:B-1----:R-:W5:Y:S01]  /*08e0*/  LD.E.64 R14, [R14.64+0xa8] ;  /* 0x0000a8060e0e7980 */ /* 0x002f62000c101b00 */
[----:B------:R-:W-:Y:S01]  /*08f0*/  SHF.R.S32.HI R7, RZ, 0x1f, R52 ;  /* 0x0000001fff077819 */ /* 0x000fe20000011434 */
[----:B------:R-:W-:Y:S03]  /*0900*/  BSSY B0, `(.L_x_5660) ;  /* 0x000001e000007945 */ /* 0x000fe60003800000 */
[----:B------:R-:W-:-:S04]  /*0910*/  LEA.HI R7, R7, R52, RZ, 0x4 ;  /* 0x0000003407077211 */ /* 0x000fc800078f20ff */
[----:B------:R-:W-:-:S05]  /*0920*/  LOP3.LUT R5, R7, 0xfffffff0, RZ, 0xc0, !PT ;  /* 0xfffffff007057812 */ /* 0x000fca00078ec0ff */
[----:B------:R-:W-:Y:S02]  /*0930*/  IMAD.IADD R52, R52, 0x1, -R5 ;  /* 0x0000000134347824 */ /* 0x000fe400078e0a05 */
[----:B---3--:R-:W-:-:S04]  /*0940*/  IMAD R2, R2, UR8, R242 ;  /* 0x0000000802027c24 */ /* 0x008fc8000f8e02f2 */
[----:B----4-:R-:W-:Y:S02]  /*0950*/  IMAD R2, R2, R4, R241 ;  /* 0x0000000402027224 */ /* 0x010fe400078e02f1 */
[----:B------:R-:W-:Y:S02]  /*0960*/  IMAD.SHL.U32 R4, R52, 0x4, RZ ;  /* 0x0000000434047824 */ /* 0x000fe400078e00ff */
[--C-:B------:R-:W-:Y:S01]  /*0970*/  IMAD R3, R3, R2, R54.reuse ;  /* 0x0000000203037224 */ /* 0x100fe200078e0236 */
[----:B------:R-:W-:Y:S01]  /*0980*/  SHF.R.S32.HI R2, RZ, 0x4, R7 ;  /* 0x00000004ff027819 */ /* 0x000fe20000011407 */
[----:B------:R-:W-:Y:S01]  /*0990*/  IMAD.IADD R54, R240, 0x1, -R54 ;  /* 0x00000001f0367824 */ /* 0x000fe200078e0a36 */
[--C-:B------:R-:W-:Y:S01]  /*09a0*/  SHF.R.S32.HI R5, RZ, 0x1f, R4.reuse ;  /* 0x0000001fff057819 */ /* 0x100fe20000011404 */
[----:B--2---:R-:W-:Y:S01]  /*09b0*/  IMAD R7, R3, R6, RZ ;  /* 0x0000000603077224 */ /* 0x004fe200078e02ff */
        /* <DEDUP_REMOVED lines=18> */
.L_x_5661:
[----:B------:R-:W-:Y:S05]  /*0ae0*/  BSYNC B0 ;  /* 0x0000000000007941 */ /* 0x000fea0003800000 */
.L_x_5660:
        /* <DEDUP_REMOVED lines=12> */
.L_x_5663:
[----:B------:R-:W-:Y:S05]  /*0bb0*/  BSYNC B0 ;  /* 0x0000000000007941 */ /* 0x000fea0003800000 */
.L_x_5662:
        /* <DEDUP_REMOVED lines=12> */
.L_x_5665:
[----:B------:R-:W-:Y:S05]  /*0c80*/  BSYNC B0 ;  /* 0x0000000000007941 */ /* 0x000fea0003800000 */
.L_x_5664:
        /* <DEDUP_REMOVED lines=12> */
.L_x_5667:
[----:B------:R-:W-:Y:S05]  /*0d50*/  BSYNC B0 ;  /* 0x0000000000007941 */ /* 0x000fea0003800000 */
.L_x_5666:
        /* <DEDUP_REMOVED lines=12> */
.L_x_5669:
[----:B------:R-:W-:Y:S05]  /*0e20*/  BSYNC B0 ;  /* 0x0000000000007941 */ /* 0x000fea0003800000 */
.L_x_5668:
        /* <DEDUP_REMOVED lines=12> */
.L_x_5671:
[----:B------:R-:W-:Y:S05]  /*0ef0*/  BSYNC B0 ;  /* 0x0000000000007941 */ /* 0x000fea0003800000 */
.L_x_5670:
        /* <DEDUP_REMOVED lines=12> */
.L_x_5673:
[----:B------:R-:W-:Y:S05]  /*0fc0*/  BSYNC B0 ;  /* 0x0000000000007941 */ /* 0x000fea0003800000 */
.L_x_5672:
        /* <DEDUP_REMOVED lines=12> */
.L_x_5675:
[----:B------:R-:W-:Y:S05]  /*1090*/  BSYNC B0 ;  /* 0x0000000000007941 */ /* 0x000fea0003800000 */
.L_x_5674:
        /* <DEDUP_REMOVED lines=30> */
[----:B------:R-:W-:Y:S05]  /*1280*/  @P6 RET.REL.NODEC R4 `(_ZN5flash24flash_fwd_splitkv_kernelI23Flash_fwd_kernel_traitsILi256ELi64ELi64ELi4ELb0ELb0EN7cutlass10bfloat16_tE19Flash_kernel_traitsILi256ELi64ELi64ELi4ES3_EELb0ELb0ELb1ELb0ELb0ELb0ELb1ELb1EEEvNS_16Flash_fwd_paramsE) ;  /* 0xffffed7004006950 */ /* 0x000fea0003c3ffff */
[----:B-1----:R-:W-:Y:S02]  /*1290*/  MOV R0, 0xff800000 ;  /* 0xff80000000007802 */ /* 0x002fe40000000f00 */
[----:B------:R-:W-:-:S03]  /*12a0*/  MOV R239, 0x0 ;  /* 0x0000000000ef7802 */ /* 0x000fc60000000f00 */
[----:B------:R1:W-:Y:S01]  /*12b0*/  ST.E [R2.64+0xe0], R0 ;  /* 0x0000e00002007985 */ /* 0x0003e2000c101906 */
[----:B------:R-:W-:Y:S05]  /*12c0*/  RET.REL.NODEC R238 `(_ZN5flash24flash_fwd_splitkv_kernelI23Flash_fwd_kernel_traitsILi256ELi64ELi64ELi4ELb0ELb0EN7cutlass10bfloat16_tE19Flash_kernel_traitsILi256ELi64ELi64ELi4ES3_EELb0ELb0ELb1ELb0ELb0ELb0ELb1ELb1EEEvNS_16Flash_fwd_paramsE) ;  /* 0xffffed30ee007950 */ /* 0x000fea0003c3ffff */
.L_x_5659:
        /* <DEDUP_REMOVED lines=25> */
[----:B-----5:R-:W3:Y:S04]  /*1460*/  LD.E R12, [R14.64+0x170] ;  /* 0x000170060e0c7980 */ /* 0x020ee8000c101900 */
[----:B------:R-:W4:Y:S01]  /*1470*/  LD.E R4, [R14.64+0x68] ;  /* 0x000068060e047980 */ /* 0x000f22000c101900 */
[----:B------:R-:W-:-:S03]  /*1480*/  LEA R2, R167, 0xffffffc0, 0x6 ;  /* 0xffffffc0a7027811 */ /* 0x000fc600078e30ff */
[----:B--2---:R-:W3:Y:S01]  /*1490*/  LD.E.64 R22, [R14.64+0x20] ;  /* 0x000020060e167980 */ /* 0x004ee2000c101b00 */
[----:B------:R-:W-:-:S03]  /*14a0*/  IABS R3, R2 ;  /* 0x0000000200037213 */ /* 0x000fc60000000000 */
[----:B------:R-:W3:Y:S04]  /*14b0*/  LD.E.64 R50, [R14.64+0x38] ;  /* 0x000038060e327980 */ /* 0x000ee8000c101b00 */
[----:B------:R-:W3:Y:S04]  /*14c0*/  LD.E.64 R18, [R14.64+0x50] ;  /* 0x000050060e127980 */ /* 0x000ee8000c101b00 */
        /* <DEDUP_REMOVED lines=27> */
[----:B------:R3:W2:Y:S04]  /*1680*/  LD.E R3, [R8.64] ;  /* 0x0000000608037980 */ /* 0x0006a8000c101900 */
[----:B---3--:R-:W3:Y:S01]  /*1690*/  LD.E.64 R8, [R14.64+0x28] ;  /* 0x000028060e087980 */ /* 0x008ee2000c101b00 */
        /* <DEDUP_REMOVED lines=18> */
[----:B------:R-:W-:Y:S01]  /*17c0*/  LOP3.LUT R6, R241, R4, RZ, 0x3c, !PT ;  /* 0x00000004f1067212 */ /* 0x000fe200078e3cff */
[----:B------:R-:W-:Y:S01]  /*17d0*/  IMAD R12, R12, R10, R2 ;  /* 0x0000000a0c0c7224 */ /* 0x000fe200078e0202 */
[----:B------:R-:W-:Y:S02]  /*17e0*/  @!P1 IADD3 R16, R16, 0x1, RZ ;  /* 0x0000000110109810 */ /* 0x000fe40007ffe0ff */
[----:B------:R-:W-:Y:S02]  /*17f0*/  ISETP.GE.AND P0, PT, R6, RZ, PT ;  /* 0x000000ff0600720c */ /* 0x000fe40003f06270 */
[----:B------:R-:W-:Y:S01]  /*1800*/  ISETP.NE.AND P1, PT, R4, RZ, PT ;  /* 0x000000ff0400720c */ /* 0x000fe20003f25270 */
[----:B------:R-:W-:-:S04]  /*1810*/  IMAD R6, R51, R12, RZ ;  /* 0x0000000c33067224 */ /* 0x000fc800078e02ff */
[----:B------:R-:W-:-:S06]  /*1820*/  @P2 IADD3 R16, R16, 0x1, RZ ;  /* 0x0000000110102810 */ /* 0x000fcc0007ffe0ff */
[----:B------:R-:W-:Y:S02]  /*1830*/  @!P0 IMAD.MOV R16, RZ, RZ, -R16 ;  /* 0x000000ffff108224 */ /* 0x000fe400078e0a10 */
[----:B------:R-:W-:-:S04]  /*1840*/  @!P1 LOP3.LUT R16, RZ, R4, RZ, 0x33, !PT ;  /* 0x00000004ff109212 */ /* 0x000fc800078e33ff */
[----:B------:R-:W-:Y:S02]  /*1850*/  SHF.R.S32.HI R13, RZ, 0x1f, R16 ;  /* 0x0000001fff0d7819 */ /* 0x000fe40000011410 */
[----:B--2---:R-:W-:Y:S01]  /*1860*/  SHF.R.S32.HI R0, RZ, 0x1f, R3 ;  /* 0x0000001fff007819 */ /* 0x004fe20000011403 */
[-C--:B------:R-:W-:Y:S02]  /*1870*/  IMAD R5, R23, R3.reuse, RZ ;  /* 0x0000000317057224 */ /* 0x080fe400078e02ff */
[----:B------:R-:W-:-:S04]  /*1880*/  IMAD.WIDE.U32 R10, R22, R3, RZ ;  /* 0x00000003160a7225 */ /* 0x000fc800078e00ff */
[----:B------:R-:W-:-:S05]  /*1890*/  IMAD R5, R22, R0, R5 ;  /* 0x0000000016057224 */ /* 0x000fca00078e0205 */
[----:B------:R-:W-:Y:S02]  /*18a0*/  IADD3 R11, R11, R5, RZ ;  /* 0x000000050b0b7210 */ /* 0x000fe40007ffe0ff */
[----:B------:R-:W-:-:S03]  /*18b0*/  SHF.R.S32.HI R5, RZ, 0x1f, R12 ;  /* 0x0000001fff057819 */ /* 0x000fc6000001140c */
[----:B------:R-:W-:-:S04]  /*18c0*/  IMAD.WIDE.U32 R10, R12, R50, R10 ;  /* 0x000000320c0a7225 */ /* 0x000fc800078e000a */
[----:B------:R-:W-:Y:S02]  /*18d0*/  IMAD R6, R50, R5, R6 ;  /* 0x0000000532067224 */ /* 0x000fe400078e0206 */
[----:B---3--:R-:W-:-:S03]  /*18e0*/  IMAD R4, R9, R3, RZ ;  /* 0x0000000309047224 */ /* 0x008fc600078e02ff */
        /* <DEDUP_REMOVED lines=11> */
.L_x_5677:
        /* <DEDUP_REMOVED lines=20> */
[----:B------:R-:W-:-:S03]  /*1ae0*/  IADD3 R0, RZ, -R0, RZ ;  /* 0x80000000ff007210 */ /* 0x000fc60007ffe0ff */
[----:B----4-:R-:W-:Y:S02]  /*1af0*/  @!P3 IMAD R2, R51, R13, RZ ;  /* 0x0000000d3302b224 */ /* 0x010fe400078e02ff */
        /* <DEDUP_REMOVED lines=10> */
[-C--:B--2---:R-:W-:Y:S02]  /*1ba0*/  @!P3 IMAD R2, R25, R12.reuse, RZ ;  /* 0x0000000c1902b224 */ /* 0x084fe400078e02ff */
        /* <DEDUP_REMOVED lines=8> */
[----:B------:R-:W-:Y:S02]  /*1c30*/  LOP3.LUT R11, R11, R10, RZ, 0x3c, !PT ;  /* 0x0000000a0b0b7212 */ /* 0x000fe400078e3cff */
        /* <DEDUP_REMOVED lines=8> */
[----:B------:R-:W-:Y:S01]  /*1cc0*/  @!P3 IMAD R8, R49, R13, RZ ;  /* 0x0000000d3108b224 */ /* 0x000fe200078e02ff */
[----:B------:R-:W-:Y:S01]  /*1cd0*/  @!P3 SHF.R.S32.HI R0, RZ, 0x1f, R13 ;  /* 0x0000001fff00b819 */ /* 0x000fe2000001140d */
[----:B------:R-:W-:Y:S01]  /*1ce0*/  IMAD.WIDE.U32 R24, R50, R2, R10 ;  /* 0x0000000232187225 */ /* 0x000fe200078e000a */
[----:B------:R-:W-:Y:S02]  /*1cf0*/  SHF.R.S32.HI R5, RZ, 0x1f, R2 ;  /* 0x0000001fff057819 */ /* 0x000fe40000011402 */
[----:B------:R-:W-:Y:S01]  /*1d00*/  @P2 IADD3 R4, R4, 0x1, RZ ;  /* 0x0000000104042810 */ /* 0x000fe20007ffe0ff */
[----:B------:R-:W-:-:S02]  /*1d10*/  @!P3 IMAD R0, R0, R48, R8 ;  /* 0x000000300000b224 */ /* 0x000fc400078e0208 */
[----:B------:R-:W-:-:S04]  /*1d20*/  @!P3 IMAD.WIDE.U32 R10, R48, R13, RZ ;  /* 0x0000000d300ab225 */ /* 0x000fc800078e00ff */
[----:B------:R-:W-:Y:S01]  /*1d30*/  IMAD R9, R51, R2, RZ ;  /* 0x0000000233097224 */ /* 0x000fe200078e02ff */
[----:B------:R-:W-:Y:S01]  /*1d40*/  @!P3 IADD3 R11, R11, R0, RZ ;  /* 0x000000000b0bb210 */ /* 0x000fe20007ffe0ff */
[----:B------:R-:W-:Y:S01]  /*1d50*/  @P3 IMAD.IADD R13, R13, 0x1, R16 ;  /* 0x000000010d0d3824 */ /* 0x000fe200078e0210 */
[----:B------:R-:W-:Y:S01]  /*1d60*/  @!P3 SHF.R.S32.HI R0, RZ, 0x1f, R12 ;  /* 0x0000001fff00b819 */ /* 0x000fe2000001140c */
[----:B------:R-:W-:Y:S02]  /*1d70*/  IMAD R9, R5, R50, R9 ;  /* 0x0000003205097224 */ /* 0x000fe400078e0209 */
[----:B------:R-:W-:Y:S01]  /*1d80*/  @!P1 IMAD.MOV R4, RZ, RZ, -R4 ;  /* 0x000000ffff049224 */ /* 0x000fe200078e0a04 */
[----:B------:R-:W-:Y:S01]  /*1d90*/  @!P0 LOP3.LUT R4, RZ, R6, RZ, 0x33, !PT ;  /* 0x00000006ff048212 */ /* 0x000fe200078e33ff */
[----:B------:R-:W-:Y:S01]  /*1da0*/  @!P3 IMAD R3, R23, R12, RZ ;  /* 0x0000000c1703b224 */ /* 0x000fe200078e02ff */
[----:B------:R-:W-:Y:S01]  /*1db0*/  MOV R8, R24 ;  /* 0x0000001800087202 */ /* 0x000fe20000000f00 */
[----:B------:R-:W-:-:S02]  /*1dc0*/  IMAD.IADD R9, R25, 0x1, R9 ;  /* 0x0000000119097824 */ /* 0x000fc400078e0209 */
[-C--:B------:R-:W-:Y:S02]  /*1dd0*/  @P3 IMAD R17, R49, R13.reuse, RZ ;  /* 0x0000000d31113224 */ /* 0x080fe400078e02ff */
[----:B------:R-:W-:Y:S01]  /*1de0*/  @P3 IMAD.WIDE.U32 R24, R48, R13, RZ ;  /* 0x0000000d30183225 */ /* 0x000fe200078e00ff */
[----:B------:R-:W-:-:S03]  /*1df0*/  SHF.R.S32.HI R13, RZ, 0x1f, R4 ;  /* 0x0000001fff0d7819 */ /* 0x000fc60000011404 */
[C---:B------:R-:W-:Y:S02]  /*1e00*/  @!P3 IMAD R0, R22.reuse, R0, R3 ;  /* 0x000000001600b224 */ /* 0x040fe400078e0203 */
[----:B------:R-:W-:Y:S02]  /*1e10*/  IMAD R3, R19, R4, RZ ;  /* 0x0000000413037224 */ /* 0x000fe400078e02ff */
[----:B------:R-:W-:Y:S01]  /*1e20*/  @!P3 IMAD.WIDE.U32 R10, R22, R12, R10 ;  /* 0x0000000c160ab225 */ /* 0x000fe200078e000a */
[----:B------:R-:W-:-:S03]  /*1e30*/  @P3 IADD3 R17, R25, R17, RZ ;  /* 0x0000001119113210 */ /* 0x000fc60007ffe0ff */
[----:B------:R-:W-:Y:S01]  /*1e40*/  IMAD.WIDE.U32 R8, R18, R4, R8 ;  /* 0x0000000412087225 */ /* 0x000fe200078e0008 */
[----:B------:R-:W-:-:S03]  /*1e50*/  @P3 MOV R6, R24 ;  /* 0x0000001800063202 */ /* 0x000fc60000000f00 */
[----:B------:R-:W-:Y:S01]  /*1e60*/  IMAD R18, R18, R13, R3 ;  /* 0x0000000d12127224 */ /* 0x000fe200078e0203 */
[----:B------:R-:W-:Y:S01]  /*1e70*/  @!P3 MOV R6, R10 ;  /* 0x0000000a0006b202 */ /* 0x000fe20000000f00 */
[----:B------:R-:W-:Y:S01]  /*1e80*/  @!P3 IMAD.IADD R17, R11, 0x1, R0 ;  /* 0x000000010b11b824 */ /* 0x000fe200078e0200 */
[----:B------:R-:W-:Y:S01]  /*1e90*/  MOV R3, R8 ;  /* 0x0000000800037202 */ /* 0x000fe20000000f00 */
[----:B------:R-:W-:Y:S01]  /*1ea0*/  IMAD.IADD R0, R9, 0x1, R18 ;  /* 0x0000000109007824 */ /* 0x000fe200078e0212 */
[----:B------:R-:W-:Y:S02]  /*1eb0*/  MOV R12, R2 ;  /* 0x00000002000c7202 */ /* 0x000fe40000000f00 */
[----:B------:R-:W-:Y:S02]  /*1ec0*/  MOV R16, R4 ;  /* 0x0000000400107202 */ /* 0x000fe40000000f00 */
.L_x_5678:
[----:B-1----:R-:W-:Y:S05]  /*1ed0*/  BSYNC B0 ;  /* 0x0000000000007941 */ /* 0x002fea0003800000 */
.L_x_5676:
        /* <DEDUP_REMOVED lines=15> */
[----:B------:R-:W-:-:S02]  /*1fd0*/  LOP3.LUT R4, R4, 0xfffffff0, RZ, 0xc0, !PT ;  /* 0xfffffff004047812 */ /* 0x000fc400078ec0ff */
[----:B------:R-:W-:Y:S01]  /*1fe0*/  LOP3.LUT R18, R18, 0xfffffffe, RZ, 0xc0, !PT ;  /* 0xfffffffe12127812 */ /* 0x000fe200078ec0ff */
[C---:B------:R-:W-:Y:S02]  /*1ff0*/  IMAD.IADD R55, R52.reuse, 0x1, -R55 ;  /* 0x0000000134377824 */ /* 0x040fe400078e0a37 */
[----:B------:R-:W-:Y:S02]  /*2000*/  IMAD.IADD R4, R52, 0x1, -R4 ;  /* 0x0000000134047824 */ /* 0x000fe400078e0a04 */
[----:B------:R-:W-:Y:S02]  /*2010*/  IMAD.IADD R56, R56, 0x1, -R18 ;  /* 0x0000000138387824 */ /* 0x000fe400078e0a12 */
[----:B------:R-:W-:Y:S01]  /*2020*/  IMAD.SHL.U32 R18, R55, 0x8, RZ ;  /* 0x0000000837127824 */ /* 0x000fe200078e00ff */
[----:B------:R-:W-:Y:S02]  /*2030*/  SHF.R.S32.HI R19, RZ, 0x1f, R4 ;  /* 0x0000001fff137819 */ /* 0x000fe40000011404 */
[----:B------:R-:W-:-:S02]  /*2040*/  SHF.R.S32.HI R170, RZ, 0x3, R170 ;  /* 0x00000003ffaa7819 */ /* 0x000fc400000114aa */
[----:B------:R-:W-:Y:S02]  /*2050*/  IADD3 R30, P0, R18, R6, RZ ;  /* 0x00000006121e7210 */ /* 0x000fe40007f1e0ff */
[----:B------:R-:W-:Y:S01]  /*2060*/  LEA.HI R6, R19, R4, RZ, 0x3 ;  /* 0x0000000413067211 */ /* 0x000fe200078f18ff */
[----:B------:R-:W-:-:S03]  /*2070*/  IMAD.SHL.U32 R22, R170, 0x40, RZ ;  /* 0x00000040aa167824 */ /* 0x000fc600078e00ff */
[----:B-1----:R-:W-:Y:S02]  /*2080*/  LOP3.LUT R21, R6, 0xfffffff8, RZ, 0xc0, !PT ;  /* 0xfffffff806157812 */ /* 0x002fe400078ec0ff */
[--C-:B------:R-:W-:Y:S02]  /*2090*/  SHF.R.S32.HI R19, RZ, 0x1f, R18.reuse ;  /* 0x0000001fff137819 */ /* 0x100fe40000011412 */
[----:B------:R-:W-:Y:S01]  /*20a0*/  LOP3.LUT R22, R22, 0x1c0, RZ, 0xc0, !PT ;  /* 0x000001c016167812 */ /* 0x000fe200078ec0ff */
[----:B------:R-:W-:Y:S01]  /*20b0*/  IMAD.IADD R21, R4, 0x1, -R21 ;  /* 0x0000000104157824 */ /* 0x000fe200078e0a15 */
[----:B------:R-:W-:Y:S01]  /*20c0*/  LEA.HI R23, R53, R52, RZ, 0x6 ;  /* 0x0000003435177211 */ /* 0x000fe200078f30ff */
[----:B-----5:R-:W-:Y:S01]  /*20d0*/  IMAD R5, R5, R48, RZ ;  /* 0x0000003005057224 */ /* 0x020fe200078e02ff */
[----:B------:R-:W-:Y:S01]  /*20e0*/  LOP3.LUT R24, R22, 0x38, R18, 0xf8, !PT ;  /* 0x0000003816187812 */ /* 0x000fe200078ef812 */
[----:B------:R-:W-:Y:S01]  /*20f0*/  IMAD.X R31, R19, 0x1, R17, P0 ;  /* 0x00000001131f7824 */ /* 0x000fe200000e0611 */
[----:B------:R-:W-:Y:S01]  /*2100*/  SHF.R.U32.HI R22, RZ, 0x3, R22 ;  /* 0x00000003ff167819 */ /* 0x000fe20000011616 */
[----:B------:R-:W-:-:S02]  /*2110*/  IMAD.SHL.U32 R4, R21, 0x40, RZ ;  /* 0x0000004015047824 */ /* 0x000fc400078e00ff */
[----:B------:R-:W-:Y:S01]  /*2120*/  IMAD R5, R12, R49, R5 ;  /* 0x000000310c057224 */ /* 0x000fe200078e0205 */
[----:B------:R-:W-:Y:S01]  /*2130*/  LOP3.LUT R22, R24, R22, RZ, 0x3c, !PT ;  /* 0x0000001618167212 */ /* 0x000fe200078e3cff */
[----:B------:R-:W-:Y:S02]  /*2140*/  IMAD.SHL.U32 R23, R23, 0x8, RZ ;  /* 0x0000000817177824 */ /* 0x000fe400078e00ff */
[----:B------:R-:W-:Y:S01]  /*2150*/  IMAD.WIDE.U32 R30, R12, R48, R30 ;  /* 0x000000300c1e7225 */ /* 0x000fe200078e001e */
[----:B------:R-:W-:-:S03]  /*2160*/  LOP3.LUT R4, R4, 0x1c0, RZ, 0xc0, !PT ;  /* 0x000001c004047812 */ /* 0x000fc600078ec0ff */
[----:B------:R-:W-:Y:S01]  /*2170*/  IMAD.SHL.U32 R12, R56, 0x8, RZ ;  /* 0x00000008380c7824 */ /* 0x000fe200078e00ff */
[----:B------:R-:W-:Y:S01]  /*2180*/  LOP3.LUT R157, R22, 0xfffffe00, R23, 0xf8, !PT ;  /* 0xfffffe00169d7812 */ /* 0x000fe200078ef817 */
[----:B------:R-:W-:Y:S01]  /*2190*/  IMAD.IADD R31, R31, 0x1, R5 ;  /* 0x000000011f1f7824 */ /* 0x000fe200078e0205 */
[----:B------:R-:W-:Y:S02]  /*21a0*/  SHF.R.U32.HI R41, RZ, 0x3, R4 ;  /* 0x00000003ff297819 */ /* 0x000fe40000011604 */
[----:B------:R-:W-:Y:S02]  /*21b0*/  LOP3.LUT R12, R4, 0x8, R12, 0xf8, !PT ;  /* 0x00000008040c7812 */ /* 0x000fe400078ef80c */
[----:B------:R-:W-:Y:S01]  /*21c0*/  SHF.R.S32.HI R57, RZ, 0x1f, R242 ;  /* 0x0000001fff397819 */ /* 0x000fe200000114f2 */
[----:B------:R-:W-:Y:S01]  /*21d0*/  IMAD.SHL.U32 R6, R6, 0x40, RZ ;  /* 0x0000004006067824 */ /* 0x000fe200078e00ff */
[----:B------:R-:W-:-:S04]  /*21e0*/  LOP3.LUT R41, R12, R41, RZ, 0x3c, !PT ;  /* 0x000000290c297212 */ /* 0x000fc800078e3cff */
[----:B------:R-:W-:Y:S02]  /*21f0*/  LOP3.LUT R41, R41, 0xfffffe00, R6, 0xf8, !PT ;  /* 0xfffffe0029297812 */ /* 0x000fe400078ef806 */
[----:B------:R-:W-:Y:S02]  /*2200*/  IADD3 R12, R18, 0x40, RZ ;  /* 0x00000040120c7810 */ /* 0x000fe40007ffe0ff */
[----:B------:R-:W-:-:S04]  /*2210*/  SHF.R.S32.HI R85, RZ, 0x1f, R58 ;  /* 0x0000001fff557819 */ /* 0x000fc8000001143a */
[----:B------:R-:W-:Y:S01]  /*2220*/  LEA.HI R85, R85, R58, RZ, 0x6 ;  /* 0x0000003a55557211 */ /* 0x000fe200078f30ff */
[----:B------:R-:W-:-:S03]  /*2230*/  IMAD R164, R29, R16, RZ ;  /* 0x000000101da47224 */ /* 0x000fc600078e02ff */
[----:B------:R-:W-:Y:S01]  /*2240*/  SHF.R.S32.HI R85, RZ, 0x6, R85 ;  /* 0x00000006ff557819 */ /* 0x000fe20000011455 */
[-C--:B------:R-:W-:Y:S01]  /*2250*/  IMAD R164, R13, R28.reuse, R164 ;  /* 0x0000001c0da47224 */ /* 0x080fe200078e02a4 */
[----:B------:R-:W-:Y:S01]  /*2260*/  SHF.R.S32.HI R175, RZ, 0x1f, R241 ;  /* 0x0000001fffaf7819 */ /* 0x000fe200000114f1 */
[----:B------:R-:W-:Y:S01]  /*2270*/  IMAD.WIDE.U32 R28, R16, R28, R30 ;  /* 0x0000001c101c7225 */ /* 0x000fe200078e001e */
[----:B------:R-:W-:Y:S02]  /*2280*/  IMNMX R85, R235, R85, !PT ;  /* 0x00000055eb557217 */ /* 0x000fe40007800200 */
        /* <DEDUP_REMOVED lines=11> */
[----:B------:R-:W-:Y:S01]  /*2340*/  IMAD.MOV.U32 R40, RZ, RZ, 0x10 ;  /* 0x00000010ff287424 */ /* 0x000fe200078e00ff */
[----:B------:R-:W-:Y:S01]  /*2350*/  LEA.HI R53, R53, R52, RZ, 0x5 ;  /* 0x0000003435357211 */ /* 0x000fe200078f28ff */
[----:B------:R-:W-:-:S02]  /*2360*/  IMAD.MOV.U32 R39, RZ, RZ, 0x20 ;  /* 0x00000020ff277424 */ /* 0x000fc400078e00ff */
[----:B------:R-:W-:Y:S01]  /*2370*/  IMAD.IADD R169, R165, 0x1, R168 ;  /* 0x00000001a5a97824 */ /* 0x000fe200078e02a8 */
[C---:B------:R-:W-:Y:S01]  /*2380*/  SHF.L.U64.HI R234, R50.reuse, 0x4, R51 ;  /* 0x0000000432ea7819 */ /* 0x040fe20000010233 */
[----:B------:R-:W-:Y:S01]  /*2390*/  IMAD.SHL.U32 R233, R50, 0x10, RZ ;  /* 0x0000001032e97824 */ /* 0x000fe200078e00ff */
[C---:B------:R-:W-:Y:S01]  /*23a0*/  SHF.L.U64.HI R232, R48.reuse, 0x4, R49 ;  /* 0x0000000430e87819 */ /* 0x040fe20000010231 */
[----:B------:R-:W-:Y:S01]  /*23b0*/  IMAD.SHL.U32 R231, R48, 0x10, RZ ;  /* 0x0000001030e77824 */ /* 0x000fe200078e00ff */
[----:B------:R-:W-:Y:S01]  /*23c0*/  SHF.R.S32.HI R53, RZ, 0x5, R53 ;  /* 0x00000005ff357819 */ /* 0x000fe20000011435 */
[----:B------:R-:W-:Y:S01]  /*23d0*/  IMAD.SHL.U32 R59, R55, 0x4, RZ ;  /* 0x00000004373b7824 */ /* 0x000fe200078e00ff */
[----:B------:R-:W-:Y:S02]  /*23e0*/  SEL R40, R40, 0xfffffff0, !P0 ;  /* 0xfffffff028287807 */ /* 0x000fe40004000000 */
        /* <DEDUP_REMOVED lines=9> */
[----:B------:R-:W-:Y:S01]  /*2480*/  IADD3 R6, P2, R18, R4, RZ ;  /* 0x0000000412067210 */ /* 0x000fe20007f5e0ff */
[----:B------:R-:W-:Y:S02]  /*2490*/  @!P3 IMAD.IADD R5, R23, 0x1, R26 ;  /* 0x000000011705b824 */ /* 0x000fe400078e021a */
[----:B------:R-:W-:-:S02]  /*24a0*/  @P3 IMAD.MOV.U32 R180, RZ, RZ, R10 ;  /* 0x000000ffffb43224 */ /* 0x000fc400078e000a */
[----:B------:R-:W-:Y:S01]  /*24b0*/  IMAD.X R7, R19, 0x1, R5, P2 ;  /* 0x0000000113077824 */ /* 0x000fe200010e0605 */
[-C--:B------:R-:W-:Y:S01]  /*24c0*/  ISETP.GE.AND P2, PT, R12, R61.reuse, PT ;  /* 0x0000003d0c00720c */ /* 0x080fe20003f46270 */
[----:B------:R-:W-:Y:S01]  /*24d0*/  @!P3 IMAD.MOV.U32 R180, RZ, RZ, R10 ;  /* 0x000000ffffb4b224 */ /* 0x000fe200078e000a */
[----:B------:R-:W-:Y:S02]  /*24e0*/  IADD3 R10, R18, 0xc0, RZ ;  /* 0x000000c0120a7810 */ /* 0x000fe40007ffe0ff */
[----:B------:R-:W-:Y:S02]  /*24f0*/  SEL R5, RZ, 0xffffffff, P2 ;  /* 0xffffffffff057807 */ /* 0x000fe40001000000 */
[----:B------:R-:W-:Y:S01]  /*2500*/  ISETP.GE.AND P2, PT, R10, R61, PT ;  /* 0x0000003d0a00720c */ /* 0x000fe20003f46270 */
[----:B----4-:R-:W-:-:S03]  /*2510*/  IMAD R4, R9, R241, RZ ;  /* 0x000000f109047224 */ /* 0x010fc600078e02ff */
[----:B------:R-:W-:Y:S02]  /*2520*/  SEL R60, RZ, 0x8, P2 ;  /* 0x00000008ff3c7807 */ /* 0x000fe40001000000 */
[C---:B------:R-:W-:Y:S01]  /*2530*/  IADD3 R158, P2, R18.reuse, R3, RZ ;  /* 0x00000003129e7210 */ /* 0x040fe20007f5e0ff */
[--C-:B------:R-:W-:Y:S02]  /*2540*/  @P3 IMAD.MOV.U32 R181, RZ, RZ, R11.reuse ;  /* 0x000000ffffb53224 */ /* 0x100fe400078e000b */
[----:B------:R-:W-:Y:S01]  /*2550*/  @!P4 IMAD.MOV.U32 R20, RZ, RZ, RZ ;  /* 0x000000ffff14c224 */ /* 0x000fe200078e00ff */
[----:B------:R-:W-:Y:S01]  /*2560*/  ISETP.GT.AND P4, PT, R167, R85, PT ;  /* 0x00000055a700720c */ /* 0x000fe20003f84270 */
[----:B------:R-:W-:Y:S01]  /*2570*/  @!P3 IMAD.MOV.U32 R181, RZ, RZ, R11 ;  /* 0x000000ffffb5b224 */ /* 0x000fe200078e000b */
[----:B------:R-:W-:Y:S01]  /*2580*/  ISETP.GE.AND P3, PT, R18, R61, PT ;  /* 0x0000003d1200720c */ /* 0x000fe20003f66270 */
[----:B------:R-:W-:Y:S01]  /*2590*/  IMAD R4, R8, R175, R4 ;  /* 0x000000af08047224 */ /* 0x000fe200078e0204 */
[----:B------:R-:W-:Y:S01]  /*25a0*/  IADD3 R11, R18, 0x80, RZ ;  /* 0x00000080120b7810 */ /* 0x000fe20007ffe0ff */
[----:B------:R-:W-:-:S02]  /*25b0*/  IMAD.X R159, R19, 0x1, R0, P2 ;  /* 0x00000001139f7824 */ /* 0x000fc400010e0600 */
[----:B------:R-:W-:Y:S01]  /*25c0*/  IMAD.WIDE.U32 R8, R241, R8, R6 ;  /* 0x00000008f1087225 */ /* 0x000fe200078e0006 */
[----:B------:R-:W-:Y:S02]  /*25d0*/  SEL R6, RZ, 0x1, P3 ;  /* 0x00000001ff067807 */ /* 0x000fe40001800000 */
[----:B------:R-:W-:Y:S01]  /*25e0*/  ISETP.GE.AND P3, PT, R11, R61, PT ;  /* 0x0000003d0b00720c */ /* 0x000fe20003f66270 */
[----:B------:R-:W-:Y:S02]  /*25f0*/  IMAD.SHL.U32 R5, R5, 0x2, RZ ;  /* 0x0000000205057824 */ /* 0x000fe400078e00ff */
[----:B------:R-:W-:Y:S02]  /*2600*/  IMAD R178, R177, R180, RZ ;  /* 0x000000b4b1b27224 */ /* 0x000fe400078e02ff */
        /* <DEDUP_REMOVED lines=25> */
[----:B------:R-:W-:Y:S01]  /*27a0*/  IMAD.SHL.U32 R63, R48, 0x20, RZ ;  /* 0x00000020303f7824 */ /* 0x000fe200078e00ff */
[----:B------:R-:W-:Y:S01]  /*27b0*/  LOP3.LUT R149, R60, 0xffff, RZ, 0xc0, !PT ;  /* 0x0000ffff3c957812 */ /* 0x000fe200078ec0ff */
[----:B------:R-:W-:Y:S01]  /*27c0*/  IMAD R62, R49, 0x60, RZ ;  /* 0x00000060313e7824 */ /* 0x000fe200078e02ff */
[C---:B------:R-:W-:Y:S01]  /*27d0*/  SHF.L.U64.HI R64, R48.reuse, 0x5, R49 ;  /* 0x0000000530407819 */ /* 0x040fe20000010231 */
[----:B------:R-:W-:Y:S01]  /*27e0*/  IMAD.WIDE.U32 R186, R48, 0x60, RZ ;  /* 0x0000006030ba7825 */ /* 0x000fe200078e00ff */
[----:B------:R-:W-:-:S02]  /*27f0*/  LOP3.LUT R155, R149, 0x1, RZ, 0xc0, !PT ;  /* 0x00000001959b7812 */ /* 0x000fc400078ec0ff */
        /* <DEDUP_REMOVED lines=8> */
[C---:B------:R-:W-:Y:S01]  /*2880*/  IADD3 R152, R170.reuse, 0x20, RZ ;  /* 0x00000020aa987810 */ /* 0x040fe20007ffe0ff */
[----:B------:R-:W-:Y:S01]  /*2890*/  IMAD.IADD R62, R187, 0x1, R62 ;  /* 0x00000001bb3e7824 */ /* 0x000fe200078e023e */
[----:B------:R-:W-:-:S02]  /*28a0*/  IADD3 R150, R170, 0x30, RZ ;  /* 0x00000030aa967810 */ /* 0x000fc40007ffe0ff */
[C---:B------:R-:W-:Y:S02]  /*28b0*/  SHF.L.U64.HI R84, R50.reuse, 0x5, R51 ;  /* 0x0000000532547819 */ /* 0x040fe40000010233 */
[----:B------:R-:W-:Y:S02]  /*28c0*/  SHF.L.U32 R83, R50, 0x5, RZ ;  /* 0x0000000532537819 */ /* 0x000fe400000006ff */
[----:B------:R-:W-:Y:S02]  /*28d0*/  MOV R124, R184 ;  /* 0x000000b8007c7202 */ /* 0x000fe40000000f00 */
[----:B------:R-:W-:Y:S01]  /*28e0*/  LOP3.LUT R149, R149, 0x8, RZ, 0xc0, !PT ;  /* 0x0000000895957812 */ /* 0x000fe200078ec0ff */
[-C--:B--2---:R-:W-:Y:S02]  /*28f0*/  IMAD R0, R33, R242.reuse, RZ ;  /* 0x000000f221007224 */ /* 0x084fe400078e02ff */
[----:B---3--:R-:W-:Y:S02]  /*2900*/  IMAD R4, R35, R242, RZ ;  /* 0x000000f223047224 */ /* 0x008fe400078e02ff */
[----:B------:R-:W-:-:S02]  /*2910*/  IMAD R0, R32, R57, R0 ;  /* 0x0000003920007224 */ /* 0x000fc400078e0200 */
        /* <DEDUP_REMOVED lines=21> */
[----:B------:R-:W-:Y:S01]  /*2a70*/  IMAD.WIDE.U32 R26, R26, R16, R30 ;  /* 0x000000101a1a7225 */ /* 0x000fe200078e001e */
[----:B------:R-:W-:-:S03]  /*2a80*/  IADD3 R2, R20, R2, RZ ;  /* 0x0000000214027210 */ /* 0x000fc60007ffe0ff */
[----:B------:R-:W-:Y:S02]  /*2a90*/  IMAD.X R5, R171, 0x1, ~R5, P0 ;  /* 0x00000001ab057824 */ /* 0x000fe400000e0e05 */
[C---:B------:R-:W-:Y:S02]  /*2aa0*/  IMAD R4, R28.reuse, R13, R4 ;  /* 0x0000000d1c047224 */ /* 0x040fe400078e0204 */
[----:B------:R-:W-:-:S04]  /*2ab0*/  IMAD.WIDE.U32 R28, R28, R16, R32 ;  /* 0x000000101c1c7225 */ /* 0x000fc800078e0020 */
[----:B------:R-:W-:Y:S02]  /*2ac0*/  IMAD.IADD R21, R27, 0x1, R0 ;  /* 0x000000011b157824 */ /* 0x000fe400078e0200 */
[----:B------:R-:W-:Y:S02]  /*2ad0*/  IMAD R0, R170, R146, R59 ;  /* 0x00000092aa007224 */ /* 0x000fe400078e023b */
[----:B------:R-:W-:Y:S02]  /*2ae0*/  IMAD R116, R5, R190, RZ ;  /* 0x000000be05747224 */ /* 0x000fe400078e02ff */
[----:B------:R-:W-:Y:S02]  /*2af0*/  IMAD.MOV.U32 R20, RZ, RZ, R26 ;  /* 0x000000ffff147224 */ /* 0x000fe400078e001a */
[----:B------:R-:W-:Y:S02]  /*2b00*/  IMAD.IADD R17, R29, 0x1, R4 ;  /* 0x000000011d117824 */ /* 0x000fe400078e0204 */
[----:B------:R-:W-:-:S02]  /*2b10*/  IMAD R113, R5, R188, RZ ;  /* 0x000000bc05717224 */ /* 0x000fc400078e02ff */
[----:B------:R-:W-:Y:S02]  /*2b20*/  IMAD.MOV.U32 R16, RZ, RZ, R28 ;  /* 0x000000ffff107224 */ /* 0x000fe400078e001c */
[----:B------:R-:W-:Y:S01]  /*2b30*/  IMAD R2, R146, R2, RZ ;  /* 0x0000000292027224 */ /* 0x000fe200078e02ff */
[----:B------:R-:W-:Y:S01]  /*2b40*/  IADD3 R4, R59, R0, RZ ;  /* 0x000000003b047210 */ /* 0x000fe20007ffe0ff */
        /* <DEDUP_REMOVED lines=8> */
[----:B------:R-:W-:Y:S01]  /*2bd0*/  LEA R117, P0, R20, R24, 0x1 ;  /* 0x0000001814757211 */ /* 0x000fe200078008ff */
[----:B------:R-:W-:Y:S01]  /*2be0*/  IMAD.IADD R113, R17, 0x1, R113 ;  /* 0x0000000111717824 */ /* 0x000fe200078e0271 */
[----:B------:R-:W-:Y:S01]  /*2bf0*/  LEA.HI.X.SX32 R0, R0, R120, 0x1, P3 ;  /* 0x0000007800007211 */ /* 0x000fe200018f0eff */
[----:B------:R-:W-:Y:S01]  /*2c00*/  IMAD.SHL.U32 R121, R2, 0x2, RZ ;  /* 0x0000000202797824 */ /* 0x000fe200078e00ff */
[----:B------:R-:W-:Y:S01]  /*2c10*/  LEA.HI.X R116, R20, R25, R116, 0x1, P0 ;  /* 0x0000001914747211 */ /* 0x000fe200000f0c74 */
[----:B------:R-:W-:Y:S01]  /*2c20*/  IMAD.SHL.U32 R20, R3, 0x2, RZ ;  /* 0x0000000203147824 */ /* 0x000fe200078e00ff */
[----:B------:R-:W-:-:S02]  /*2c30*/  LEA R114, P1, R16, R22, 0x1 ;  /* 0x0000001610727211 */ /* 0x000fc400078208ff */
[----:B------:R-:W-:Y:S02]  /*2c40*/  LEA.HI.X.SX32 R120, R4, R120, 0x1, P2 ;  /* 0x0000007804787211 */ /* 0x000fe400010f0eff */
[----:B------:R-:W-:Y:S02]  /*2c50*/  LEA.HI.X R113, R16, R23, R113, 0x1, P1 ;  /* 0x0000001710717211 */ /* 0x000fe400008f0c71 */
[----:B------:R-:W-:Y:S02]  /*2c60*/  SHF.L.U64.HI R120, R2, 0x1, R120 ;  /* 0x0000000102787819 */ /* 0x000fe40000010278 */
[CC--:B------:R-:W-:Y:S02]  /*2c70*/  IADD3 R119, P3, R8.reuse, R121.reuse, RZ ;  /* 0x0000007908777210 */ /* 0x0c0fe40007f7e0ff */
[----:B------:R-:W-:Y:S02]  /*2c80*/  IADD3 R42, P1, R8, R20, RZ ;  /* 0x00000014082a7210 */ /* 0x000fe40007f3e0ff */
[----:B------:R-:W-:-:S02]  /*2c90*/  IADD3 R121, P2, R6, R121, RZ ;  /* 0x0000007906797210 */ /* 0x000fc40007f5e0ff */
[----:B------:R-:W-:Y:S02]  /*2ca0*/  SHF.L.U64.HI R0, R3, 0x1, R0 ;  /* 0x0000000103007819 */ /* 0x000fe40000010200 */
[----:B------:R-:W-:Y:S01]  /*2cb0*/  IADD3 R20, P0, R6, R20, RZ ;  /* 0x0000001406147210 */ /* 0x000fe20007f1e0ff */
[C-C-:B------:R-:W-:Y:S01]  /*2cc0*/  IMAD.X R118, R9.reuse, 0x1, R120.reuse, P3 ;  /* 0x0000000109767824 */ /* 0x140fe200018e0678 */
[----:B------:R-:W-:Y:S01]  /*2cd0*/  IADD3.X R43, R9, R0, RZ, P1, !PT ;  /* 0x00000000092b7210 */ /* 0x000fe20000ffe4ff */
[----:B------:R-:W-:Y:S01]  /*2ce0*/  IMAD.X R120, R7, 0x1, R120, P2 ;  /* 0x0000000107787824 */ /* 0x000fe200010e0678 */
[----:B------:R-:W-:Y:S01]  /*2cf0*/  IADD3 R82, P2, R233, 0x40, RZ ;  /* 0x00000040e9527810 */ /* 0x000fe20007f5e0ff */
[----:B------:R-:W-:Y:S01]  /*2d00*/  IMAD.X R21, R7, 0x1, R0, P0 ;  /* 0x0000000107157824 */ /* 0x000fe200000e0600 */
[C---:B------:R-:W-:Y:S02]  /*2d10*/  IADD3 R78, P1, R233.reuse, 0x80, RZ ;  /* 0x00000080e94e7810 */ /* 0x040fe40007f3e0ff */
[----:B------:R-:W-:Y:S01]  /*2d20*/  IADD3 R72, P0, R233, 0xc0, RZ ;  /* 0x000000c0e9487810 */ /* 0x000fe20007f1e0ff */
[----:B------:R-:W-:-:S02]  /*2d30*/  IMAD.SHL.U32 R156, R146, 0x10, RZ ;  /* 0x00000010929c7824 */ /* 0x000fc400078e00ff */
[--C-:B------:R-:W-:Y:S01]  /*2d40*/  IMAD.X R81, RZ, RZ, R234.reuse, P2 ;  /* 0x000000ffff517224 */ /* 0x100fe200010e06ea */
[----:B------:R-:W-:Y:S01]  /*2d50*/  IADD3.X R71, RZ, R234, RZ, P0, !PT ;  /* 0x000000eaff477210 */ /* 0x000fe200007fe4ff */
[----:B------:R-:W-:Y:S01]  /*2d60*/  IMAD.X R77, RZ, RZ, R234, P1 ;  /* 0x000000ffff4d7224 */ /* 0x000fe200008e06ea */
[-C--:B------:R-:W-:Y:S01]  /*2d70*/  IADD3 R80, P2, R82, R233.reuse, RZ ;  /* 0x000000e952507210 */ /* 0x080fe20007f5e0ff */
[----:B------:R-:W-:Y:S01]  /*2d80*/  IMAD.SHL.U32 R87, R190, 0x10, RZ ;  /* 0x00000010be577824 */ /* 0x000fe200078e00ff */
[-C--:B------:R-:W-:Y:S02]  /*2d90*/  IADD3 R76, P1, R78, R233.reuse, RZ ;  /* 0x000000e94e4c7210 */ /* 0x080fe40007f3e0ff */
[----:B------:R-:W-:Y:S02]  /*2da0*/  IADD3 R70, P0, R72, R233, RZ ;  /* 0x000000e948467210 */ /* 0x000fe40007f1e0ff */
[C---:B------:R-:W-:Y:S02]  /*2db0*/  IADD3 R147, R156.reuse, 0x40, RZ ;  /* 0x000000409c937810 */ /* 0x040fe40007ffe0ff */
[----:B------:R-:W-:-:S02]  /*2dc0*/  IADD3 R145, R156, 0x80, RZ ;  /* 0x000000809c917810 */ /* 0x000fc40007ffe0ff */
[----:B------:R-:W-:Y:S01]  /*2dd0*/  IADD3 R143, R156, 0xc0, RZ ;  /* 0x000000c09c8f7810 */ /* 0x000fe20007ffe0ff */
[--C-:B------:R-:W-:Y:S01]  /*2de0*/  IMAD.X R75, R77, 0x1, R234.reuse, P1 ;  /* 0x000000014d4b7824 */ /* 0x100fe200008e06ea */
[----:B------:R-:W-:Y:S01]  /*2df0*/  IADD3.X R79, R81, R234, RZ, P2, !PT ;  /* 0x000000ea514f7210 */ /* 0x000fe200017fe4ff */
[--C-:B------:R-:W-:Y:S01]  /*2e00*/  IMAD.X R69, R71, 0x1, R234.reuse, P0 ;  /* 0x0000000147457824 */ /* 0x100fe200000e06ea */
[C---:B------:R-:W-:Y:S01]  /*2e10*/  SHF.L.U64.HI R86, R190.reuse, 0x4, R191 ;  /* 0x00000004be567819 */ /* 0x040fe200000102bf */
[----:B------:R-:W-:Y:S01]  /*2e20*/  IMAD.SHL.U32 R97, R190, 0x20, RZ ;  /* 0x00000020be617824 */ /* 0x000fe200078e00ff */
[-C--:B------:R-:W-:Y:S02]  /*2e30*/  IADD3 R68, P3, R76, R233.reuse, RZ ;  /* 0x000000e94c447210 */ /* 0x080fe40007f7e0ff */
[-C--:B------:R-:W-:Y:S02]  /*2e40*/  IADD3 R66, P2, R70, R233.reuse, RZ ;  /* 0x000000e946427210 */ /* 0x080fe40007f5e0ff */
[C---:B------:R-:W-:Y:S01]  /*2e50*/  IADD3 R89, P5, R87.reuse, 0x40, RZ ;  /* 0x0000004057597810 */ /* 0x040fe20007fbe0ff */
[----:B------:R-:W-:Y:S01]  /*2e60*/  IMAD.IADD R144, R156, 0x1, R147 ;  /* 0x000000019c907824 */ /* 0x000fe200078e0293 */
[----:B------:R-:W-:Y:S01]  /*2e70*/  IADD3 R74, P4, R80, R233, RZ ;  /* 0x000000e9504a7210 */ /* 0x000fe20007f9e0ff */
[C---:B------:R-:W-:Y:S01]  /*2e80*/  IMAD.IADD R142, R156.reuse, 0x1, R145 ;  /* 0x000000019c8e7824 */ /* 0x040fe200078e0291 */
[C---:B------:R-:W-:Y:S01]  /*2e90*/  IADD3 R93, P1, R87.reuse, 0x80, RZ ;  /* 0x00000080575d7810 */ /* 0x040fe20007f3e0ff */
[----:B------:R-:W-:Y:S01]  /*2ea0*/  IMAD.IADD R140, R156, 0x1, R143 ;  /* 0x000000019c8c7824 */ /* 0x000fe200078e028f */
[----:B------:R-:W-:Y:S01]  /*2eb0*/  IADD3 R101, P0, R87, 0xc0, RZ ;  /* 0x000000c057657810 */ /* 0x000fe20007f1e0ff */
[C---:B------:R-:W-:Y:S01]  /*2ec0*/  IMAD.SHL.U32 R109, R188.reuse, 0x10, RZ ;  /* 0x00000010bc6d7824 */ /* 0x040fe200078e00ff */
[C-C-:B------:R-:W-:Y:S01]  /*2ed0*/  SHF.L.U64.HI R108, R188.reuse, 0x4, R189.reuse ;  /* 0x00000004bc6c7819 */ /* 0x140fe200000102bd */
[C---:B------:R-:W-:Y:S01]  /*2ee0*/  IMAD.SHL.U32 R111, R188.reuse, 0x20, RZ ;  /* 0x00000020bc6f7824 */ /* 0x040fe200078e00ff */
[----:B------:R-:W-:Y:S01]  /*2ef0*/  SHF.L.U64.HI R110, R188, 0x5, R189 ;  /* 0x00000005bc6e7819 */ /* 0x000fe200000102bd */
[----:B------:R-:W-:Y:S01]  /*2f00*/  IMAD R112, R189, 0x60, RZ ;  /* 0x00000060bd707824 */ /* 0x000fe200078e02ff */
[----:B------:R-:W-:Y:S01]  /*2f10*/  IADD3.X R92, RZ, R86, RZ, P1, !PT ;  /* 0x00000056ff5c7210 */ /* 0x000fe20000ffe4ff */
[--C-:B------:R-:W-:Y:S01]  /*2f20*/  IMAD.X R67, R75, 0x1, R234.reuse, P3 ;  /* 0x000000014b437824 */ /* 0x100fe200018e06ea */
[----:B------:R-:W-:Y:S01]  /*2f30*/  SHF.L.U64.HI R96, R190, 0x5, R191 ;  /* 0x00000005be607819 */ /* 0x000fe200000102bf */
[----:B------:R-:W-:Y:S01]  /*2f40*/  IMAD.X R65, R69, 0x1, R234, P2 ;  /* 0x0000000145417824 */ /* 0x000fe200010e06ea */
[----:B------:R-:W-:Y:S01]  /*2f50*/  IADD3 R99, P3, R97, R89, RZ ;  /* 0x0000005961637210 */ /* 0x000fe20007f7e0ff */
[----:B------:R-:W-:Y:S01]  /*2f60*/  IMAD.X R88, RZ, RZ, R86, P5 ;  /* 0x000000ffff587224 */ /* 0x000fe200028e0656 */
[-C--:B------:R-:W-:Y:S01]  /*2f70*/  IADD3 R91, P5, R89, R87.reuse, RZ ;  /* 0x00000057595b7210 */ /* 0x080fe20007fbe0ff */
[----:B------:R-:W-:Y:S01]  /*2f80*/  IMAD.SHL.U32 R148, R146, 0x20, RZ ;  /* 0x0000002092947824 */ /* 0x000fe200078e00ff */
[----:B------:R-:W-:Y:S01]  /*2f90*/  IADD3 R103, P2, R101, R87, RZ ;  /* 0x0000005765677210 */ /* 0x000fe20007f5e0ff */
[----:B------:R-:W-:Y:S01]  /*2fa0*/  IMAD.WIDE.U32 R188, R188, 0x60, RZ ;  /* 0x00000060bcbc7825 */ /* 0x000fe200078e00ff */
[----:B------:R-:W-:-:S02]  /*2fb0*/  IADD3 R105, P1, R97, R93, RZ ;  /* 0x0000005d61697210 */ /* 0x000fc40007f3e0ff */
[----:B------:R-:W-:Y:S01]  /*2fc0*/  IADD3 R141, R156, R144, RZ ;  /* 0x000000909c8d7210 */ /* 0x000fe20007ffe0ff */
[----:B------:R-:W-:Y:S01]  /*2fd0*/  IMAD.X R73, R79, 0x1, R234, P4 ;  /* 0x000000014f497824 */ /* 0x000fe200020e06ea */
[----:B------:R-:W-:Y:S01]  /*2fe0*/  IADD3 R95, P4, R93, R87, RZ ;  /* 0x000000575d5f7210 */ /* 0x000fe20007f9e0ff */
[----:B------:R-:W-:Y:S01]  /*2ff0*/  IMAD.X R100, RZ, RZ, R86, P0 ;  /* 0x000000ffff647224 */ /* 0x000fe200000e0656 */
[----:B------:R-:W-:Y:S01]  /*3000*/  IADD3 R107, P0, R101, R97, RZ ;  /* 0x00000061656b7210 */ /* 0x000fe20007f1e0ff */
[----:B------:R-:W-:Y:S02]  /*3010*/  IMAD R146, R146, 0x30, RZ ;  /* 0x0000003092927824 */ /* 0x000fe400078e02ff */
[C---:B------:R-:W-:Y:S02]  /*3020*/  IMAD.IADD R139, R156.reuse, 0x1, R142 ;  /* 0x000000019c8b7824 */ /* 0x040fe400078e028e */
[----:B------:R-:W-:Y:S01]  /*3030*/  IMAD.IADD R138, R156, 0x1, R140 ;  /* 0x000000019c8a7824 */ /* 0x000fe200078e028c */
[----:B------:R-:W-:Y:S01]  /*3040*/  SHF.L.U64.HI R108, R109, 0x1, R108 ;  /* 0x000000016d6c7819 */ /* 0x000fe2000001026c */
[----:B------:R-:W-:Y:S01]  /*3050*/  IMAD.MOV.U32 R9, RZ, RZ, R167 ;  /* 0x000000ffff097224 */ /* 0x000fe200078e00a7 */
[----:B------:R-:W-:Y:S01]  /*3060*/  SHF.L.U64.HI R110, R111, 0x1, R110 ;  /* 0x000000016f6e7819 */ /* 0x000fe2000001026e */
[----:B------:R-:W-:Y:S01]  /*3070*/  IMAD.SHL.U32 R109, R109, 0x2, RZ ;  /* 0x000000026d6d7824 */ /* 0x000fe200078e00ff */
[----:B------:R-:W-:Y:S01]  /*3080*/  IADD3 R112, R189, R112, RZ ;  /* 0x00000070bd707210 */ /* 0x000fe20007ffe0ff */
[----:B------:R-:W-:Y:S01]  /*3090*/  IMAD.SHL.U32 R111, R111, 0x2, RZ ;  /* 0x000000026f6f7824 */ /* 0x000fe200078e00ff */
[----:B------:R-:W-:Y:S01]  /*30a0*/  IADD3.X R94, R92, R86, RZ, P4, !PT ;  /* 0x000000565c5e7210 */ /* 0x000fe200027fe4ff */
[----:B------:R-:W-:Y:S01]  /*30b0*/  IMAD.X R90, R88, 0x1, R86, P5 ;  /* 0x00000001585a7824 */ /* 0x000fe200028e0656 */
[----:B------:R-:W-:Y:S01]  /*30c0*/  IADD3.X R106, R100, R96, RZ, P0, !PT ;  /* 0x00000060646a7210 */ /* 0x000fe200007fe4ff */
[----:B------:R-:W-:Y:S01]  /*30d0*/  IMAD.X R98, R96, 0x1, R88, P3 ;  /* 0x0000000160627824 */ /* 0x000fe200018e0658 */
        /* <DEDUP_REMOVED lines=14> */
.L_x_5797:
        /* <DEDUP_REMOVED lines=30> */
.L_x_5681:
[----:B------:R-:W-:Y:S05]  /*33a0*/  BSYNC B0 ;  /* 0x0000000000007941 */ /* 0x000fea0003800000 */
.L_x_5680:
        /* <DEDUP_REMOVED lines=21> */
.L_x_5683:
[----:B------:R-:W-:Y:S05]  /*3500*/  BSYNC B0 ;  /* 0x0000000000007941 */ /* 0x000fea0003800000 */
.L_x_5682:
        /* <DEDUP_REMOVED lines=21> */
.L_x_5685:
[----:B------:R-:W-:Y:S05]  /*3660*/  BSYNC B0 ;  /* 0x0000000000007941 */ /* 0x000fea0003800000 */
.L_x_5684:
        /* <DEDUP_REMOVED lines=21> */
.L_x_5687:
[----:B------:R-:W-:Y:S05]  /*37c0*/  BSYNC B0 ;  /* 0x0000000000007941 */ /* 0x000fea0003800000 */
.L_x_5686:
        /* <DEDUP_REMOVED lines=66> */
.L_x_5694:
[----:B------:R-:W-:Y:S05]  /*3bf0*/  BSYNC B0 ;  /* 0x0000000000007941 */ /* 0x000fea0003800000 */
.L_x_5693:
        /* <DEDUP_REMOVED lines=51> */
.L_x_5696:
[----:B------:R-:W-:Y:S05]  /*3f30*/  BSYNC B0 ;  /* 0x0000000000007941 */ /* 0x000fea0003800000 */
.L_x_5695:
        /* <DEDUP_REMOVED lines=51> */
.L_x_5698:
[----:B------:R-:W-:Y:S05]  /*4270*/  BSYNC B0 ;  /* 0x0000000000007941 */ /* 0x000fea0003800000 */
.L_x_5697:
        /* <DEDUP_REMOVED lines=50> */
.L_x_5692:
[----:B------:R-:W-:Y:S05]  /*45a0*/  BSYNC B1 ;  /* 0x0000000000017941 */ /* 0x000fea0003800000 */
.L_x_5691:
        /* <DEDUP_REMOVED lines=63> */
.L_x_5702:
[----:B------:R-:W-:Y:S05]  /*49a0*/  BSYNC B0 ;  /* 0x0000000000007941 */ /* 0x000fea0003800000 */
.L_x_5701:
        /* <DEDUP_REMOVED lines=53> */
.L_x_5704:
[----:B------:R-:W-:Y:S05]  /*4d00*/  BSYNC B0 ;  /* 0x0000000000007941 */ /* 0x000fea0003800000 */
.L_x_5703:
        /* <DEDUP_REMOVED lines=53> */
.L_x_5706:
[----:B------:R-:W-:Y:S05]  /*5060*/  BSYNC B0 ;  /* 0x0000000000007941 */ /* 0x000fea0003800000 */
.L_x_5705:
        /* <DEDUP_REMOVED lines=52> */
.L_x_5700:
[----:B------:R-:W-:Y:S05]  /*53b0*/  BSYNC B1 ;  /* 0x0000000000017941 */ /* 0x000fea0003800000 */
.L_x_5699:
        /* <DEDUP_REMOVED lines=63> */
.L_x_5710:
[----:B------:R-:W-:Y:S05]  /*57b0*/  BSYNC B0 ;  /* 0x0000000000007941 */ /* 0x000fea0003800000 */
.L_x_5709:
        /* <DEDUP_REMOVED lines=53> */
.L_x_5712:
[----:B------:R-:W-:Y:S05]  /*5b10*/  BSYNC B0 ;  /* 0x0000000000007941 */ /* 0x000fea0003800000 */
.L_x_5711:
        /* <DEDUP_REMOVED lines=53> */
.L_x_5714:
[----:B------:R-:W-:Y:S05]  /*5e70*/  BSYNC B0 ;  /* 0x0000000000007941 */ /* 0x000fea0003800000 */
.L_x_5713:
        /* <DEDUP_REMOVED lines=52> */
.L_x_5708:
[----:B------:R-:W-:Y:S05]  /*61c0*/  BSYNC B1 ;  /* 0x0000000000017941 */ /* 0x000fea0003800000 */
.L_x_5707:
        /* <DEDUP_REMOVED lines=67> */
.L_x_5718:
[----:B------:R-:W-:Y:S05]  /*6600*/  BSYNC B0 ;  /* 0x0000000000007941 */ /* 0x000fea0003800000 */
.L_x_5717:
        /* <DEDUP_REMOVED lines=53> */
.L_x_5720:
[----:B------:R-:W-:Y:S05]  /*6960*/  BSYNC B0 ;  /* 0x0000000000007941 */ /* 0x000fea0003800000 */
.L_x_5719:
        /* <DEDUP_REMOVED lines=53> */
.L_x_5722:
[----:B------:R-:W-:Y:S05]  /*6cc0*/  BSYNC B0 ;  /* 0x0000000000007941 */ /* 0x000fea0003800000 */
.L_x_5721:
        /* <DEDUP_REMOVED lines=52> */
.L_x_5716:
[----:B------:R-:W-:Y:S05]  /*7010*/  BSYNC B1 ;  /* 0x0000000000017941 */ /* 0x000fea0003800000 */
.L_x_5715:
[----:B------:R-:W2:Y:S02]  /*7020*/  LD.E R0, [R14.64+0xd0] ;  /* 0x0000d0060e007980 */ /* 0x000ea4000c101900 */
[----:B--2---:R-:W-:Y:S05]  /*7030*/  IMAD.U32 R0, R0, -0x20, RZ ;  /* 0xffffffe000007824 */ /* 0x004fea00078e00ff */
[C---:B------:R-:W-:Y:S02]  /*7040*/  LEA R20, P1, R0.reuse, R20, 0x1 ;  /* 0x0000001400147211 */ /* 0x040fe400078208ff */
[C---:B------:R-:W-:Y:S02]  /*7050*/  LEA R42, P0, R0.reuse, R42, 0x1 ;  /* 0x0000002a002a7211 */ /* 0x040fe400078008ff */
[C---:B------:R-:W-:Y:S02]  /*7060*/  LEA.HI.X.SX32 R21, R0.reuse, R21, 0x1, P1 ;  /* 0x0000001500157211 */ /* 0x040fe400008f0eff */
[----:B------:R-:W-:Y:S01]  /*7070*/  LEA.HI.X.SX32 R43, R0, R43, 0x1, P0 ;  /* 0x0000002b002b7211 */ /* 0x000fe200000f0eff */
[----:B------:R-:W-:-:S05]  /*7080*/  BRA `(.L_x_5723) ;  /* 0x00006a3000007947 */ /* 0x000fca0003800000 */
.L_x_5690:
        /* <DEDUP_REMOVED lines=94> */
.L_x_5729:
[----:B------:R-:W-:Y:S05]  /*7670*/  BSYNC B0 ;  /* 0x0000000000007941 */ /* 0x000fea0003800000 */
.L_x_5728:
[----:B-----5:R2:W-:Y:S02]  /*7680*/  ST.E.128 [R122.64], R24 ;  /* 0x000000187a007985 */ /* 0x0205e4000c101d06 */
.L_x_5727:
[----:B------:R-:W-:Y:S05]  /*7690*/  BSYNC B1 ;  /* 0x0000000000017941 */ /* 0x000fea0003800000 */
.L_x_5726:
        /* <DEDUP_REMOVED lines=92> */
.L_x_5733:
[----:B------:R-:W-:Y:S05]  /*7c60*/  BSYNC B0 ;  /* 0x0000000000007941 */ /* 0x000fea0003800000 */
.L_x_5732:
[----:B-----5:R2:W-:Y:S02]  /*7c70*/  ST.E.128 [R122.64+0x80], R24 ;  /* 0x000080187a007985 */ /* 0x0205e4000c101d06 */
.L_x_5731:
[----:B------:R-:W-:Y:S05]  /*7c80*/  BSYNC B1 ;  /* 0x0000000000017941 */ /* 0x000fea0003800000 */
.L_x_5730:
        /* <DEDUP_REMOVED lines=92> */
.L_x_5737:
[----:B------:R-:W-:Y:S05]  /*8250*/  BSYNC B0 ;  /* 0x0000000000007941 */ /* 0x000fea0003800000 */
.L_x_5736:
[----:B-----5:R2:W-:Y:S02]  /*8260*/  ST.E.128 [R122.64+0x100], R24 ;  /* 0x000100187a007985 */ /* 0x0205e4000c101d06 */
.L_x_5735:
[----:B------:R-:W-:Y:S05]  /*8270*/  BSYNC B1 ;  /* 0x0000000000017941 */ /* 0x000fea0003800000 */
.L_x_5734:
        /* <DEDUP_REMOVED lines=91> */
.L_x_5739:
[----:B------:R-:W-:Y:S05]  /*8830*/  BSYNC B0 ;  /* 0x0000000000007941 */ /* 0x000fea0003800000 */
.L_x_5738:
[----:B-----5:R2:W-:Y:S02]  /*8840*/  ST.E.128 [R122.64+0x180], R24 ;  /* 0x000180187a007985 */ /* 0x0205e4000c101d06 */
.L_x_5725:
[----:B------:R-:W-:Y:S05]  /*8850*/  BSYNC B2 ;  /* 0x0000000000027941 */ /* 0x000fea0003800000 */
.L_x_5724:
        /* <DEDUP_REMOVED lines=97> */
.L_x_5745:
[----:B------:R-:W-:Y:S05]  /*8e70*/  BSYNC B0 ;  /* 0x0000000000007941 */ /* 0x000fea0003800000 */
.L_x_5744:
[C---:B------:R-:W-:Y:S04]  /*8e80*/  LEA R2, P0, R233.reuse, R122, 0x1 ;  /* 0x0000007ae9027211 */ /* 0x040fe800078008ff */
[----:B------:R-:W-:Y:S05]  /*8e90*/  LEA.HI.X R3, R233, R123, R234, 0x1, P0 ;  /* 0x0000007be9037211 */ /* 0x000fea00000f0cea */
[----:B-----5:R2:W-:Y:S04]  /*8ea0*/  ST.E.128 [R2.64], R24 ;  /* 0x0000001802007985 */ /* 0x0205e8000c101d06 */
.L_x_5743:
[----:B------:R-:W-:Y:S05]  /*8eb0*/  BSYNC B1 ;  /* 0x0000000000017941 */ /* 0x000fea0003800000 */
.L_x_5742:
        /* <DEDUP_REMOVED lines=92> */
.L_x_5749:
[----:B------:R-:W-:Y:S05]  /*9480*/  BSYNC B0 ;  /* 0x0000000000007941 */ /* 0x000fea0003800000 */
.L_x_5748:
[C---:B------:R-:W-:Y:S04]  /*9490*/  LEA R2, P0, R82.reuse, R122, 0x1 ;  /* 0x0000007a52027211 */ /* 0x040fe800078008ff */
[----:B------:R-:W-:Y:S05]  /*94a0*/  LEA.HI.X R3, R82, R123, R81, 0x1, P0 ;  /* 0x0000007b52037211 */ /* 0x000fea00000f0c51 */
[----:B-----5:R2:W-:Y:S04]  /*94b0*/  ST.E.128 [R2.64], R24 ;  /* 0x0000001802007985 */ /* 0x0205e8000c101d06 */
.L_x_5747:
[----:B------:R-:W-:Y:S05]  /*94c0*/  BSYNC B1 ;  /* 0x0000000000017941 */ /* 0x000fea0003800000 */
.L_x_5746:
        /* <DEDUP_REMOVED lines=92> */
.L_x_5753:
[----:B------:R-:W-:Y:S05]  /*9a90*/  BSYNC B0 ;  /* 0x0000000000007941 */ /* 0x000fea0003800000 */
.L_x_5752:
[C---:B------:R-:W-:Y:S04]  /*9aa0*/  LEA R2, P0, R78.reuse, R122, 0x1 ;  /* 0x0000007a4e027211 */ /* 0x040fe800078008ff */
[----:B------:R-:W-:Y:S05]  /*9ab0*/  LEA.HI.X R3, R78, R123, R77, 0x1, P0 ;  /* 0x0000007b4e037211 */ /* 0x000fea00000f0c4d */
[----:B-----5:R2:W-:Y:S04]  /*9ac0*/  ST.E.128 [R2.64], R24 ;  /* 0x0000001802007985 */ /* 0x0205e8000c101d06 */
.L_x_5751:
[----:B------:R-:W-:Y:S05]  /*9ad0*/  BSYNC B1 ;  /* 0x0000000000017941 */ /* 0x000fea0003800000 */
.L_x_5750:
        /* <DEDUP_REMOVED lines=91> */
.L_x_5755:
[----:B------:R-:W-:Y:S05]  /*a090*/  BSYNC B0 ;  /* 0x0000000000007941 */ /* 0x000fea0003800000 */
.L_x_5754:
[C---:B------:R-:W-:Y:S04]  /*a0a0*/  LEA R2, P0, R72.reuse, R122, 0x1 ;  /* 0x0000007a48027211 */ /* 0x040fe800078008ff */
[----:B------:R-:W-:Y:S05]  /*a0b0*/  LEA.HI.X R3, R72, R123, R71, 0x1, P0 ;  /* 0x0000007b48037211 */ /* 0x000fea00000f0c47 */
[----:B-----5:R2:W-:Y:S04]  /*a0c0*/  ST.E.128 [R2.64], R24 ;  /* 0x0000001802007985 */ /* 0x0205e8000c101d06 */
.L_x_5741:
[----:B------:R-:W-:Y:S05]  /*a0d0*/  BSYNC B2 ;  /* 0x0000000000027941 */ /* 0x000fea0003800000 */
.L_x_5740:
        /* <DEDUP_REMOVED lines=97> */
.L_x_5761:
[----:B------:R-:W-:Y:S05]  /*a6f0*/  BSYNC B0 ;  /* 0x0000000000007941 */ /* 0x000fea0003800000 */
.L_x_5760:
[C---:B------:R-:W-:Y:S04]  /*a700*/  LEA R2, P0, R83.reuse, R122, 0x1 ;  /* 0x0000007a53027211 */ /* 0x040fe800078008ff */
[----:B------:R-:W-:Y:S05]  /*a710*/  LEA.HI.X R3, R83, R123, R84, 0x1, P0 ;  /* 0x0000007b53037211 */ /* 0x000fea00000f0c54 */
[----:B-----5:R2:W-:Y:S04]  /*a720*/  ST.E.128 [R2.64], R24 ;  /* 0x0000001802007985 */ /* 0x0205e8000c101d06 */
.L_x_5759:
[----:B------:R-:W-:Y:S05]  /*a730*/  BSYNC B1 ;  /* 0x0000000000017941 */ /* 0x000fea0003800000 */
.L_x_5758:
        /* <DEDUP_REMOVED lines=92> */
.L_x_5765:
[----:B------:R-:W-:Y:S05]  /*ad00*/  BSYNC B0 ;  /* 0x0000000000007941 */ /* 0x000fea0003800000 */
.L_x_5764:
[C---:B------:R-:W-:Y:S04]  /*ad10*/  LEA R2, P0, R80.reuse, R122, 0x1 ;  /* 0x0000007a50027211 */ /* 0x040fe800078008ff */
[----:B------:R-:W-:Y:S05]  /*ad20*/  LEA.HI.X R3, R80, R123, R79, 0x1, P0 ;  /* 0x0000007b50037211 */ /* 0x000fea00000f0c4f */
[----:B-----5:R2:W-:Y:S04]  /*ad30*/  ST.E.128 [R2.64], R24 ;  /* 0x0000001802007985 */ /* 0x0205e8000c101d06 */
.L_x_5763:
[----:B------:R-:W-:Y:S05]  /*ad40*/  BSYNC B1 ;  /* 0x0000000000017941 */ /* 0x000fea0003800000 */
.L_x_5762:
        /* <DEDUP_REMOVED lines=92> */
.L_x_5769:
[----:B------:R-:W-:Y:S05]  /*b310*/  BSYNC B0 ;  /* 0x0000000000007941 */ /* 0x000fea0003800000 */
.L_x_5768:
[C---:B------:R-:W-:Y:S04]  /*b320*/  LEA R2, P0, R76.reuse, R122, 0x1 ;  /* 0x0000007a4c027211 */ /* 0x040fe800078008ff */
[----:B------:R-:W-:Y:S05]  /*b330*/  LEA.HI.X R3, R76, R123, R75, 0x1, P0 ;  /* 0x0000007b4c037211 */ /* 0x000fea00000f0c4b */
[----:B-----5:R2:W-:Y:S04]  /*b340*/  ST.E.128 [R2.64], R24 ;  /* 0x0000001802007985 */ /* 0x0205e8000c101d06 */
.L_x_5767:
[----:B------:R-:W-:Y:S05]  /*b350*/  BSYNC B1 ;  /* 0x0000000000017941 */ /* 0x000fea0003800000 */
.L_x_5766:
        /* <DEDUP_REMOVED lines=91> */
.L_x_5771:
[----:B------:R-:W-:Y:S05]  /*b910*/  BSYNC B0 ;  /* 0x0000000000007941 */ /* 0x000fea0003800000 */
.L_x_5770:
[C---:B------:R-:W-:Y:S04]  /*b920*/  LEA R2, P0, R70.reuse, R122, 0x1 ;  /* 0x0000007a46027211 */ /* 0x040fe800078008ff */
[----:B------:R-:W-:Y:S05]  /*b930*/  LEA.HI.X R3, R70, R123, R69, 0x1, P0 ;  /* 0x0000007b46037211 */ /* 0x000fea00000f0c45 */
[----:B-----5:R2:W-:Y:S04]  /*b940*/  ST.E.128 [R2.64], R24 ;  /* 0x0000001802007985 */ /* 0x0205e8000c101d06 */
.L_x_5757:
[----:B------:R-:W-:Y:S05]  /*b950*/  BSYNC B2 ;  /* 0x0000000000027941 */ /* 0x000fea0003800000 */
.L_x_5756:
        /* <DEDUP_REMOVED lines=100> */
.L_x_5777:
[----:B------:R-:W-:Y:S05]  /*bfa0*/  BSYNC B0 ;  /* 0x0000000000007941 */ /* 0x000fea0003800000 */
.L_x_5776:
[----:B------:R-:W-:Y:S02]  /*bfb0*/  IMAD R0, R51, 0x60, RZ ;  /* 0x0000006033007824 */ /* 0x000fe400078e02ff */
[----:B------:R-:W-:Y:S05]  /*bfc0*/  IMAD.WIDE.U32 R2, R50, 0x60, R122 ;  /* 0x0000006032027825 */ /* 0x000fea00078e007a */
[----:B------:R-:W-:Y:S05]  /*bfd0*/  IADD3 R3, R3, R0, RZ ;  /* 0x0000000003037210 */ /* 0x000fea0007ffe0ff */
[----:B-----5:R2:W-:Y:S02]  /*bfe0*/  ST.E.128 [R2.64], R24 ;  /* 0x0000001802007985 */ /* 0x0205e4000c101d06 */
.L_x_5775:
[----:B------:R-:W-:Y:S05]  /*bff0*/  BSYNC B1 ;  /* 0x0000000000017941 */ /* 0x000fea0003800000 */
.L_x_5774:
        /* <DEDUP_REMOVED lines=92> */
.L_x_5781:
[----:B------:R-:W-:Y:S05]  /*c5c0*/  BSYNC B0 ;  /* 0x0000000000007941 */ /* 0x000fea0003800000 */
.L_x_5780:
[C---:B------:R-:W-:Y:S04]  /*c5d0*/  LEA R2, P0, R74.reuse, R122, 0x1 ;  /* 0x0000007a4a027211 */ /* 0x040fe800078008ff */
[----:B------:R-:W-:Y:S05]  /*c5e0*/  LEA.HI.X R3, R74, R123, R73, 0x1, P0 ;  /* 0x0000007b4a037211 */ /* 0x000fea00000f0c49 */
[----:B-----5:R2:W-:Y:S04]  /*c5f0*/  ST.E.128 [R2.64], R24 ;  /* 0x0000001802007985 */ /* 0x0205e8000c101d06 */
.L_x_5779:
[----:B------:R-:W-:Y:S05]  /*c600*/  BSYNC B1 ;  /* 0x0000000000017941 */ /* 0x000fea0003800000 */
.L_x_5778:
        /* <DEDUP_REMOVED lines=92> */
.L_x_5785:
[----:B------:R-:W-:Y:S05]  /*cbd0*/  BSYNC B0 ;  /* 0x0000000000007941 */ /* 0x000fea0003800000 */
.L_x_5784:
[C---:B------:R-:W-:Y:S04]  /*cbe0*/  LEA R2, P0, R68.reuse, R122, 0x1 ;  /* 0x0000007a44027211 */ /* 0x040fe800078008ff */
[----:B------:R-:W-:Y:S05]  /*cbf0*/  LEA.HI.X R3, R68, R123, R67, 0x1, P0 ;  /* 0x0000007b44037211 */ /* 0x000fea00000f0c43 */
[----:B-----5:R2:W-:Y:S04]  /*cc00*/  ST.E.128 [R2.64], R24 ;  /* 0x0000001802007985 */ /* 0x0205e8000c101d06 */
.L_x_5783:
[----:B------:R-:W-:Y:S05]  /*cc10*/  BSYNC B1 ;  /* 0x0000000000017941 */ /* 0x000fea0003800000 */
.L_x_5782:
        /* <DEDUP_REMOVED lines=91> */
.L_x_5787:
[----:B------:R-:W-:Y:S05]  /*d1d0*/  BSYNC B0 ;  /* 0x0000000000007941 */ /* 0x000fea0003800000 */
.L_x_5786:
[C---:B------:R-:W-:Y:S04]  /*d1e0*/  LEA R2, P0, R66.reuse, R122, 0x1 ;  /* 0x0000007a42027211 */ /* 0x040fe800078008ff */
[----:B------:R-:W-:Y:S05]  /*d1f0*/  LEA.HI.X R3, R66, R123, R65, 0x1, P0 ;  /* 0x0000007b42037211 */ /* 0x000fea00000f0c41 */
[----:B-----5:R2:W-:Y:S04]  /*d200*/  ST.E.128 [R2.64], R24 ;  /* 0x0000001802007985 */ /* 0x0205e8000c101d06 */
.L_x_5773:
[----:B------:R-:W-:Y:S05]  /*d210*/  BSYNC B2 ;  /* 0x0000000000027941 */ /* 0x000fea0003800000 */
.L_x_5772:
        /* <DEDUP_REMOVED lines=11> */
.L_x_5689:
        /* <DEDUP_REMOVED lines=22> */
.L_x_5789:
[----:B------:R-:W-:Y:S05]  /*d430*/  BSYNC B0 ;  /* 0x0000000000007941 */ /* 0x000fea0003800000 */
.L_x_5788:
        /* <DEDUP_REMOVED lines=33> */
.L_x_5791:
[----:B------:R-:W-:Y:S05]  /*d650*/  BSYNC B0 ;  /* 0x0000000000007941 */ /* 0x000fea0003800000 */
.L_x_5790:
        /* <DEDUP_REMOVED lines=33> */
.L_x_5793:
[----:B------:R-:W-:Y:S05]  /*d870*/  BSYNC B0 ;  /* 0x0000000000007941 */ /* 0x000fea0003800000 */
.L_x_5792:
        /* <DEDUP_REMOVED lines=36> */
.L_x_5723:
[----:B------:R-:W-:Y:S05]  /*dac0*/  BSYNC B3 ;  /* 0x0000000000037941 */ /* 0x000fea0003800000 */
.L_x_5688:
        /* <DEDUP_REMOVED lines=91> */
.L_x_5795:
        /* <DEDUP_REMOVED lines=10> */
.L_x_5796:
[----:B------:R-:W-:Y:S05]  /*e120*/  BSYNC B0 ;  /* 0x0000000000007941 */ /* 0x000fea0003800000 */
.L_x_5794:
[----:B------:R-:W-:Y:S04]  /*e130*/  IADD3 R9, R9, -0x1, RZ ;  /* 0xffffffff09097810 */ /* 0x000fe80007ffe0ff */
[----:B------:R-:W-:Y:S11]  /*e140*/  ISETP.GT.AND P0, PT, R9, R85, PT ;  /* 0x000000550900720c */ /* 0x000ff60003f04270 */
[----:B------:R-:W-:Y:S02]  /*e150*/  @!UPT UIADD3 URZ, URZ, URZ, URZ ;  /* 0x0000003f3f3ff290 */ /* 0x000fe4000fffe03f */
[----:B------:R-:W-:-:S05]  /*e160*/  @P0 BRA `(.L_x_5797) ;  /* 0xffff505000000947 */ /* 0x000fca000383ffff */
.L_x_5679:
        /* <DEDUP_REMOVED lines=22> */
[----:B------:R-:W-:-:S02]  /*e2d0*/  IMAD.MOV.U32 R178, RZ, RZ, R176 ;  /* 0x000000ffffb27224 */ /* 0x000fc400078e00b0 */
[----:B------:R-:W-:Y:S01]  /*e2e0*/  IMAD.X R7, R7, 0x1, R179, P1 ;  /* 0x0000000107077824 */ /* 0x000fe200008e06b3 */
[-C--:B------:R-:W-:Y:S02]  /*e2f0*/  LEA R46, P1, R5, R182.reuse, 0x1 ;  /* 0x000000b6052e7211 */ /* 0x080fe400078208ff */
[----:B------:R-:W-:Y:S01]  /*e300*/  LEA.HI.X R16, R180, R179, R181, 0x5, P0 ;  /* 0x000000b3b4107211 */ /* 0x000fe200000f2cb5 */
[----:B------:R-:W-:Y:S01]  /*e310*/  IMAD R13, R181, 0x30, RZ ;  /* 0x00000030b50d7824 */ /* 0x000fe200078e02ff */
[-C--:B------:R-:W-:Y:S02]  /*e320*/  LEA R36, P0, R4, R182.reuse, 0x1 ;  /* 0x000000b604247211 */ /* 0x080fe400078008ff */
[-C--:B------:R-:W-:Y:S01]  /*e330*/  LEA.HI.X R47, R5, R183.reuse, R7, 0x1, P1 ;  /* 0x000000b7052f7211 */ /* 0x080fe200008f0c07 */
[----:B------:R-:W-:Y:S01]  /*e340*/  IMAD.IADD R7, R240, 0x1, -R54 ;  /* 0x00000001f0077824 */ /* 0x000fe200078e0a36 */
[----:B------:R-:W-:Y:S02]  /*e350*/  LEA.HI.X R37, R4, R183, R16, 0x1, P0 ;  /* 0x000000b704257211 */ /* 0x000fe400000f0c10 */
[----:B---3--:R-:W-:-:S04]  /*e360*/  LEA R8, P2, R176, R182, 0x1 ;  /* 0x000000b6b0087211 */ /* 0x008fc800078408ff */
[--C-:B------:R-:W-:Y:S01]  /*e370*/  LEA.HI.X R9, R176, R183, R179.reuse, 0x1, P2 ;  /* 0x000000b7b0097211 */ /* 0x100fe200010f0cb3 */
[----:B------:R-:W-:Y:S01]  /*e380*/  IMAD.WIDE.U32 R178, R180, 0x30, R178 ;  /* 0x00000030b4b27825 */ /* 0x000fe200078e00b2 */
[----:B------:R-:W-:-:S03]  /*e390*/  ISETP.GE.AND P0, PT, R170, R7, PT ;  /* 0x00000007aa00720c */ /* 0x000fc60003f06270 */
[----:B------:R-:W-:Y:S01]  /*e3a0*/  IMAD.IADD R4, R179, 0x1, R13 ;  /* 0x00000001b3047824 */ /* 0x000fe200078e020d */
[----:B------:R-:W-:Y:S02]  /*e3b0*/  LEA R16, P1, R178, R182, 0x1 ;  /* 0x000000b6b2107211 */ /* 0x000fe400078208ff */
[----:B------:R-:W-:Y:S02]  /*e3c0*/  ISETP.GT.AND P0, PT, R52, -0x8, !P0 ;  /* 0xfffffff83400780c */ /* 0x000fe40004704270 */
[----:B------:R-:W-:Y:S01]  /*e3d0*/  LEA.HI.X R17, R178, R183, R4, 0x1, P1 ;  /* 0x000000b7b2117211 */ /* 0x000fe200008f0c04 */
        /* <DEDUP_REMOVED lines=15> */
[-C--:B-----5:R-:W-:Y:S02]  /*e4d0*/  IADD3 R20, P2, R44, R22.reuse, RZ ;  /* 0x000000162c147210 */ /* 0x0a0fe40007f5e0ff */
        /* <DEDUP_REMOVED lines=54> */
.L_x_5806:
[----:B------:R-:W-:Y:S05]  /*e840*/  BSYNC B0 ;  /* 0x0000000000007941 */ /* 0x000fea0003800000 */
.L_x_5805:
[----:B-----5:R3:W-:Y:S02]  /*e850*/  STS.128 [R243], R24 ;  /* 0x00000018f3007388 */ /* 0x0207e40000000c00 */
.L_x_5804:
[----:B------:R-:W-:Y:S05]  /*e860*/  BSYNC B1 ;  /* 0x0000000000017941 */ /* 0x000fea0003800000 */
.L_x_5803:
        /* <DEDUP_REMOVED lines=50> */
.L_x_5810:
[----:B------:R-:W-:Y:S05]  /*eb90*/  BSYNC B0 ;  /* 0x0000000000007941 */ /* 0x000fea0003800000 */
.L_x_5809:
[----:B-----5:R1:W-:Y:S02]  /*eba0*/  STS.128 [R243+0x2000], R24 ;  /* 0x00200018f3007388 */ /* 0x0203e40000000c00 */
.L_x_5808:
[----:B------:R-:W-:Y:S05]  /*ebb0*/  BSYNC B1 ;  /* 0x0000000000017941 */ /* 0x000fea0003800000 */
.L_x_5807:
        /* <DEDUP_REMOVED lines=50> */
.L_x_5814:
[----:B------:R-:W-:Y:S05]  /*eee0*/  BSYNC B0 ;  /* 0x0000000000007941 */ /* 0x000fea0003800000 */
.L_x_5813:
[----:B-----5:R3:W-:Y:S02]  /*eef0*/  STS.128 [R243+0x4000], R24 ;  /* 0x00400018f3007388 */ /* 0x0207e40000000c00 */
.L_x_5812:
[----:B------:R-:W-:Y:S05]  /*ef00*/  BSYNC B1 ;  /* 0x0000000000017941 */ /* 0x000fea0003800000 */
.L_x_5811:
        /* <DEDUP_REMOVED lines=11> */
[C---:B-1----:R-:W-:Y:S02]  /*efc0*/  SHF.L.U32 R9, R25.reuse, 0x10, RZ ;  /* 0x0000001019097819 */ /* 0x042fe400000006ff */
        /* <DEDUP_REMOVED lines=37> */
.L_x_5816:
[----:B------:R-:W-:Y:S05]  /*f220*/  BSYNC B0 ;  /* 0x0000000000007941 */ /* 0x000fea0003800000 */
.L_x_5815:
[----:B-----5:R3:W-:Y:S02]  /*f230*/  STS.128 [R243+0x6000], R24 ;  /* 0x00600018f3007388 */ /* 0x0207e40000000c00 */
.L_x_5802:
[----:B------:R-:W-:Y:S05]  /*f240*/  BSYNC B2 ;  /* 0x0000000000027941 */ /* 0x000fea0003800000 */
.L_x_5801:
[----:B-123--:R-:W-:Y:S01]  /*f250*/  IADD3 R8, R170, 0x10, RZ ;  /* 0x00000010aa087810 */ /* 0x00efe20007ffe0ff */
        /* <DEDUP_REMOVED lines=12> */
[----:B------:R-:W3:Y:S04]  /*f320*/  LD.E.64 R2, [R22.64] ;  /* 0x0000000616027980 */ /* 0x000ee8000c101b00 */
[----:B--2---:R-:W2:Y:S01]  /*f330*/  LD.E.64 R4, [R20.64] ;  /* 0x0000000614047980 */ /* 0x004ea2000c101b00 */
[C---:B-----5:R-:W-:Y:S01]  /*f340*/  SHF.L.U32 R32, R27.reuse, 0x10, RZ ;  /* 0x000000101b207819 */ /* 0x060fe200000006ff */
[C---:B------:R-:W-:Y:S01]  /*f350*/  IMAD.U32 R33, R26.reuse, 0x10000, RZ ;  /* 0x000100001a217824 */ /* 0x040fe200078e00ff */
[----:B------:R-:W-:Y:S02]  /*f360*/  LOP3.LUT R31, R27, 0xffff0000, RZ, 0xc0, !PT ;  /* 0xffff00001b1f7812 */ /* 0x000fe400078ec0ff */
[----:B------:R-:W-:Y:S02]  /*f370*/  LOP3.LUT R35, R26, 0xffff0000, RZ, 0xc0, !PT ;  /* 0xffff00001a237812 */ /* 0x000fe400078ec0ff */
[----:B------:R-:W-:-:S02]  /*f380*/  LOP3.LUT R9, R25, 0xffff0000, RZ, 0xc0, !PT ;  /* 0xffff000019097812 */ /* 0x000fc400078ec0ff */
        /* <DEDUP_REMOVED lines=13> */
[C---:B------:R-:W-:Y:S02]  /*f460*/  FFMA.FTZ R31, R32.reuse, R27, R31 ;  /* 0x0000001b201f7223 */ /* 0x040fe4000001001f */
        /* <DEDUP_REMOVED lines=14> */
[----:B------:R-:W-:Y:S01]  /*f550*/  FFMA.FTZ R13, R25, R4, -R13 ;  /* 0x00000004190d7223 */ /* 0x000fe2000001080d */
[----:B------:R-:W-:Y:S01]  /*f560*/  F2FP.BF16.PACK_AB R24, R9, R24 ;  /* 0x000000180918723e */ /* 0x000fe200000010ff */
[----:B------:R-:W-:Y:S01]  /*f570*/  FFMA.FTZ R34, R25, R2, R34 ;  /* 0x0000000219227223 */ /* 0x000fe20000010022 */
[----:B------:R-:W-:-:S02]  /*f580*/  LOP3.LUT R26, R27, R26, RZ, 0x3c, !PT ;  /* 0x0000001a1b1a7212 */ /* 0x000fc400078e3cff */
[----:B------:R-:W-:Y:S02]  /*f590*/  MOV R25, R24 ;  /* 0x0000001800197202 */ /* 0x000fe40000000f00 */
[----:B------:R-:W-:Y:S02]  /*f5a0*/  F2FP.BF16.PACK_AB R13, R34, R13 ;  /* 0x0000000d220d723e */ /* 0x000fe400000010ff */
[----:B------:R-:W-:Y:S02]  /*f5b0*/  LOP3.LUT R27, R27, R26, RZ, 0x3c, !PT ;  /* 0x0000001a1b1b7212 */ /* 0x000fe400078e3cff */
[----:B------:R-:W-:Y:S02]  /*f5c0*/  MOV R24, R13 ;  /* 0x0000000d00187202 */ /* 0x000fe40000000f00 */
.L_x_5822:
[----:B------:R-:W-:Y:S05]  /*f5d0*/  BSYNC B0 ;  /* 0x0000000000007941 */ /* 0x000fea0003800000 */
.L_x_5821:
[----:B-----5:R3:W-:Y:S02]  /*f5e0*/  STS.128 [R243+0x800], R24 ;  /* 0x00080018f3007388 */ /* 0x0207e40000000c00 */
.L_x_5820:
[----:B------:R-:W-:Y:S05]  /*f5f0*/  BSYNC B1 ;  /* 0x0000000000017941 */ /* 0x000fea0003800000 */
.L_x_5819:
        /* <DEDUP_REMOVED lines=18> */
[C---:B--2---:R-:W-:Y:S02]  /*f720*/  LOP3.LUT R27, R3.reuse, 0xffff0000, RZ, 0xc0, !PT ;  /* 0xffff0000031b7812 */ /* 0x044fe400078ec0ff */
[----:B------:R-:W-:Y:S02]  /*f730*/  SHF.L.U32 R3, R3, 0x10, RZ ;  /* 0x0000001003037819 */ /* 0x000fe400000006ff */
[----:B---3--:R-:W-:Y:S01]  /*f740*/  LOP3.LUT R29, R5, 0xffff0000, RZ, 0xc0, !PT ;  /* 0xffff0000051d7812 */ /* 0x008fe200078ec0ff */
        /* <DEDUP_REMOVED lines=30> */
.L_x_5826:
[----:B------:R-:W-:Y:S05]  /*f930*/  BSYNC B0 ;  /* 0x0000000000007941 */ /* 0x000fea0003800000 */
.L_x_5825:
[----:B-----5:R1:W-:Y:S02]  /*f940*/  STS.128 [R243+0x2800], R24 ;  /* 0x00280018f3007388 */ /* 0x0203e40000000c00 */
.L_x_5824:
[----:B------:R-:W-:Y:S05]  /*f950*/  BSYNC B1 ;  /* 0x0000000000017941 */ /* 0x000fea0003800000 */
.L_x_5823:
        /* <DEDUP_REMOVED lines=51> */
.L_x_5830:
[----:B------:R-:W-:Y:S05]  /*fc90*/  BSYNC B0 ;  /* 0x0000000000007941 */ /* 0x000fea0003800000 */
.L_x_5829:
[----:B-----5:R3:W-:Y:S02]  /*fca0*/  STS.128 [R243+0x4800], R24 ;  /* 0x00480018f3007388 */ /* 0x0207e40000000c00 */
.L_x_5828:
[----:B------:R-:W-:Y:S05]  /*fcb0*/  BSYNC B1 ;  /* 0x0000000000017941 */ /* 0x000fea0003800000 */
.L_x_5827:
[----:B------:R-:W-:-:S13]  /*fcc0*/  ISETP.GE.AND P0, PT, R10, R6, PT ;  /* 0x000000060a00720c */ /* 0x000fda0003f06270 */
[----:B------:R1:W-:Y:S01]  /*fcd0*/  @P0 STS.128 [R243+0x6800], RZ ;  /* 0x006800fff3000388 */ /* 0x0003e20000000c00 */
[----:B------:R-:W-:Y:S05]  /*fce0*/  @P0 BRA `(.L_x_5818) ;  /* 0x000002e000000947 */ /* 0x000fea0003800000 */
[----:B-123--:R-:W5:Y:S01]  /*fcf0*/  LD.E.128 R44, [R46.64+0x180] ;  /* 0x000180062e2c7980 */ /* 0x00ef62000c101d00 */
[----:B------:R-:W-:Y:S01]  /*fd00*/  ISETP.GE.AND P0, PT, R10, R0, PT ;  /* 0x000000000a00720c */ /* 0x000fe20003f06270 */
[----:B------:R-:W-:-:S12]  /*fd10*/  BSSY B0, `(.L_x_5831) ;  /* 0x000002a000007945 */ /* 0x000fd80003800000 */
[----:B------:R-:W-:Y:S05]  /*fd20*/  @P0 BRA `(.L_x_5832) ;  /* 0x0000028000000947 */ /* 0x000fea0003800000 */
[----:B------:R-:W2:Y:S04]  /*fd30*/  LD.E.64 R2, [R22.64+0xc0] ;  /* 0x0000c00616027980 */ /* 0x000ea8000c101b00 */
[----:B------:R-:W3:Y:S01]  /*fd40*/  LD.E.64 R4, [R20.64+0xc0] ;  /* 0x0000c00614047980 */ /* 0x000ee2000c101b00 */
[----:B-----5:R-:W-:Y:S01]  /*fd50*/  LOP3.LUT R9, R45, 0xffff0000, RZ, 0xc0, !PT ;  /* 0xffff00002d097812 */ /* 0x020fe200078ec0ff */
[C---:B------:R-:W-:Y:S01]  /*fd60*/  IMAD.U32 R31, R47.reuse, 0x10000, RZ ;  /* 0x000100002f1f7824 */ /* 0x040fe200078e00ff */
[----:B------:R-:W-:Y:S02]  /*fd70*/  LOP3.LUT R30, R47, 0xffff0000, RZ, 0xc0, !PT ;  /* 0xffff00002f1e7812 */ /* 0x000fe400078ec0ff */
[----:B------:R-:W-:Y:S02]  /*fd80*/  SHF.L.U32 R13, R45, 0x10, RZ ;  /* 0x000000102d0d7819 */ /* 0x000fe400000006ff */
[----:B------:R-:W-:-:S02]  /*fd90*/  SHF.L.U32 R24, R44, 0x10, RZ ;  /* 0x000000102c187819 */ /* 0x000fc400000006ff */
[----:B------:R-:W-:Y:S02]  /*fda0*/  SHF.L.U32 R32, R46, 0x10, RZ ;  /* 0x000000102e207819 */ /* 0x000fe400000006ff */
[----:B------:R-:W-:Y:S02]  /*fdb0*/  LOP3.LUT R44, R44, 0xffff0000, RZ, 0xc0, !PT ;  /* 0xffff00002c2c7812 */ /* 0x000fe400078ec0ff */
        /* <DEDUP_REMOVED lines=21> */
[-C--:B------:R-:W-:Y:S02]  /*ff10*/  FMUL.FTZ R44, R44, R4.reuse ;  /* 0x000000042c2c7220 */ /* 0x080fe40000410000 */
        /* <DEDUP_REMOVED lines=9> */
.L_x_5832:
[----:B------:R-:W-:Y:S05]  /*ffb0*/  BSYNC B0 ;  /* 0x0000000000007941 */ /* 0x000fea0003800000 */
.L_x_5831:
[----:B-----5:R1:W-:Y:S02]  /*ffc0*/  STS.128 [R243+0x6800], R44 ;  /* 0x0068002cf3007388 */ /* 0x0203e40000000c00 */
.L_x_5818:
[----:B------:R-:W-:Y:S05]  /*ffd0*/  BSYNC B2 ;  /* 0x0000000000027941 */ /* 0x000fea0003800000 */
.L_x_5817:
        /* <DEDUP_REMOVED lines=55> */
.L_x_5838:
[----:B------:R-:W-:Y:S05]  /*10350*/  BSYNC B0 ;  /* 0x0000000000007941 */ /* 0x000fea0003800000 */
.L_x_5837:
[----:B-----5:R3:W-:Y:S02]  /*10360*/  STS.128 [R243+0x1000], R24 ;  /* 0x00100018f3007388 */ /* 0x0207e40000000c00 */
.L_x_5836:
[----:B------:R-:W-:Y:S05]  /*10370*/  BSYNC B1 ;  /* 0x0000000000017941 */ /* 0x000fea0003800000 */
.L_x_5835:
        /* <DEDUP_REMOVED lines=50> */
.L_x_5842:
[----:B------:R-:W-:Y:S05]  /*106a0*/  BSYNC B0 ;  /* 0x0000000000007941 */ /* 0x000fea0003800000 */
.L_x_5841:
[----:B-----5:R3:W-:Y:S02]  /*106b0*/  STS.128 [R243+0x3000], R24 ;  /* 0x00300018f3007388 */ /* 0x0207e40000000c00 */
.L_x_5840:
[----:B------:R-:W-:Y:S05]  /*106c0*/  BSYNC B1 ;  /* 0x0000000000017941 */ /* 0x000fea0003800000 */
.L_x_5839:
        /* <DEDUP_REMOVED lines=50> */
.L_x_5846:
[----:B------:R-:W-:Y:S05]  /*109f0*/  BSYNC B0 ;  /* 0x0000000000007941 */ /* 0x000fea0003800000 */
.L_x_5845:
[----:B-----5:R3:W-:Y:S02]  /*10a00*/  STS.128 [R243+0x5000], R24 ;  /* 0x00500018f3007388 */ /* 0x0207e40000000c00 */
.L_x_5844:
[----:B------:R-:W-:Y:S05]  /*10a10*/  BSYNC B1 ;  /* 0x0000000000017941 */ /* 0x000fea0003800000 */
.L_x_5843:
        /* <DEDUP_REMOVED lines=49> */
.L_x_5848:
[----:B------:R-:W-:Y:S05]  /*10d30*/  BSYNC B0 ;  /* 0x0000000000007941 */ /* 0x000fea0003800000 */
.L_x_5847:
[----:B-----5:R3:W-:Y:S02]  /*10d40*/  STS.128 [R243+0x7000], R24 ;  /* 0x00700018f3007388 */ /* 0x0207e40000000c00 */
.L_x_5834:
[----:B------:R-:W-:Y:S05]  /*10d50*/  BSYNC B2 ;  /* 0x0000000000027941 */ /* 0x000fea0003800000 */
.L_x_5833:
        /* <DEDUP_REMOVED lines=54> */
.L_x_5853:
[----:B------:R-:W-:Y:S05]  /*110c0*/  BSYNC B0 ;  /* 0x0000000000007941 */ /* 0x000fea0003800000 */
.L_x_5852:
[----:B-----5:R3:W-:Y:S02]  /*110d0*/  STS.128 [R243+0x1800], R24 ;  /* 0x00180018f3007388 */ /* 0x0207e40000000c00 */
.L_x_5851:
[----:B------:R-:W-:Y:S05]  /*110e0*/  BSYNC B1 ;  /* 0x0000000000017941 */ /* 0x000fea0003800000 */
.L_x_5850:
        /* <DEDUP_REMOVED lines=50> */
.L_x_5857:
[----:B------:R-:W-:Y:S05]  /*11410*/  BSYNC B0 ;  /* 0x0000000000007941 */ /* 0x000fea0003800000 */
.L_x_5856:
[----:B-----5:R3:W-:Y:S02]  /*11420*/  STS.128 [R243+0x3800], R24 ;  /* 0x00380018f3007388 */ /* 0x0207e40000000c00 */
.L_x_5855:
[----:B------:R-:W-:Y:S05]  /*11430*/  BSYNC B1 ;  /* 0x0000000000017941 */ /* 0x000fea0003800000 */
.L_x_5854:
        /* <DEDUP_REMOVED lines=50> */
.L_x_5861:
[----:B------:R-:W-:Y:S05]  /*11760*/  BSYNC B0 ;  /* 0x0000000000007941 */ /* 0x000fea0003800000 */
.L_x_5860:
[----:B-----5:R3:W-:Y:S02]  /*11770*/  STS.128 [R243+0x5800], R24 ;  /* 0x00580018f3007388 */ /* 0x0207e40000000c00 */
.L_x_5859:
[----:B------:R-:W-:Y:S05]  /*11780*/  BSYNC B1 ;  /* 0x0000000000017941 */ /* 0x000fea0003800000 */
.L_x_5858:
        /* <DEDUP_REMOVED lines=49> */
.L_x_5863:
[----:B------:R-:W-:Y:S05]  /*11aa0*/  BSYNC B0 ;  /* 0x0000000000007941 */ /* 0x000fea0003800000 */
.L_x_5862:
[----:B-----5:R1:W-:Y:S01]  /*11ab0*/  STS.128 [R243+0x7800], R16 ;  /* 0x00780010f3007388 */ /* 0x0203e20000000c00 */
[----:B------:R-:W-:Y:S05]  /*11ac0*/  BRA `(.L_x_5849) ;  /* 0x0000680000007947 */ /* 0x000fea0003800000 */
.L_x_5800:
        /* <DEDUP_REMOVED lines=93> */
.L_x_5869:
[----:B------:R-:W-:Y:S05]  /*120a0*/  BSYNC B0 ;  /* 0x0000000000007941 */ /* 0x000fea0003800000 */
.L_x_5868:
[----:B-----5:R3:W-:Y:S02]  /*120b0*/  STS.128 [R243], R32 ;  /* 0x00000020f3007388 */ /* 0x0207e40000000c00 */
.L_x_5867:
[----:B------:R-:W-:Y:S05]  /*120c0*/  BSYNC B1 ;  /* 0x0000000000017941 */ /* 0x000fea0003800000 */
.L_x_5866:
        /* <DEDUP_REMOVED lines=91> */
.L_x_5873:
[----:B------:R-:W-:Y:S05]  /*12680*/  BSYNC B0 ;  /* 0x0000000000007941 */ /* 0x000fea0003800000 */
.L_x_5872:
[----:B-----5:R1:W-:Y:S02]  /*12690*/  STS.128 [R243+0x2000], R32 ;  /* 0x00200020f3007388 */ /* 0x0203e40000000c00 */
.L_x_5871:
[----:B------:R-:W-:Y:S05]  /*126a0*/  BSYNC B1 ;  /* 0x0000000000017941 */ /* 0x000fea0003800000 */
.L_x_5870:
        /* <DEDUP_REMOVED lines=91> */
.L_x_5877:
[----:B------:R-:W-:Y:S05]  /*12c60*/  BSYNC B0 ;  /* 0x0000000000007941 */ /* 0x000fea0003800000 */
.L_x_5876:
[----:B-----5:R3:W-:Y:S02]  /*12c70*/  STS.128 [R243+0x4000], R32 ;  /* 0x00400020f3007388 */ /* 0x0207e40000000c00 */
.L_x_5875:
[----:B------:R-:W-:Y:S05]  /*12c80*/  BSYNC B1 ;  /* 0x0000000000017941 */ /* 0x000fea0003800000 */
.L_x_5874:
        /* <DEDUP_REMOVED lines=14> */
[----:B-12---:R-:W-:Y:S02]  /*12d70*/  LEA.HI.X.SX32 R8, R20, R4, 0x1, P1 ;  /* 0x0000000414087211 */ /* 0x006fe400008f0eff */
[C---:B------:R-:W-:Y:S01]  /*12d80*/  LEA R24, P1, R13.reuse, R42, 0x1 ;  /* 0x0000002a0d187211 */ /* 0x040fe200078208ff */
[----:B------:R-:W2:Y:S03]  /*12d90*/  LD.E.128 R20, [R22.64+0x180] ;  /* 0x0001800616147980 */ /* 0x000ea6000c101d00 */
[----:B------:R-:W-:Y:S01]  /*12da0*/  LEA.HI.X R25, R13, R43, R8, 0x1, P1 ;  /* 0x0000002b0d197211 */ /* 0x000fe200008f0c08 */
[----:B------:R-:W-:Y:S01]  /*12db0*/  IMAD.MOV.U32 R8, RZ, RZ, RZ ;  /* 0x000000ffff087224 */ /* 0x000fe200078e00ff */
[----:B------:R-:W-:-:S04]  /*12dc0*/  @P0 IADD3 R8, -R2, RZ, RZ ;  /* 0x000000ff02080210 */ /* 0x000fc80007ffe1ff */
[C---:B------:R-:W-:Y:S01]  /*12dd0*/  IADD3 R9, P1, R8.reuse, R3, RZ ;  /* 0x0000000308097210 */ /* 0x040fe20007f3e0ff */
[----:B------:R-:W3:Y:S03]  /*12de0*/  LD.E.128 R24, [R24.64+0x180] ;  /* 0x0001800618187980 */ /* 0x000ee6000c101d00 */
        /* <DEDUP_REMOVED lines=68> */
.L_x_5879:
[----:B------:R-:W-:Y:S05]  /*13230*/  BSYNC B0 ;  /* 0x0000000000007941 */ /* 0x000fea0003800000 */
.L_x_5878:
[----:B-----5:R3:W-:Y:S02]  /*13240*/  STS.128 [R243+0x6000], R32 ;  /* 0x00600020f3007388 */ /* 0x0207e40000000c00 */
.L_x_5865:
[----:B------:R-:W-:Y:S05]  /*13250*/  BSYNC B2 ;  /* 0x0000000000027941 */ /* 0x000fea0003800000 */
.L_x_5864:
[----:B-123--:R-:W-:Y:S01]  /*13260*/  IADD3 R8, R170, 0x10, RZ ;  /* 0x00000010aa087810 */ /* 0x00efe20007ffe0ff */
        /* <DEDUP_REMOVED lines=95> */
.L_x_5885:
[----:B------:R-:W-:Y:S05]  /*13860*/  BSYNC B0 ;  /* 0x0000000000007941 */ /* 0x000fea0003800000 */
.L_x_5884:
[----:B-----5:R3:W-:Y:S02]  /*13870*/  STS.128 [R243+0x800], R32 ;  /* 0x00080020f3007388 */ /* 0x0207e40000000c00 */
.L_x_5883:
[----:B------:R-:W-:Y:S05]  /*13880*/  BSYNC B1 ;  /* 0x0000000000017941 */ /* 0x000fea0003800000 */
.L_x_5882:
        /* <DEDUP_REMOVED lines=91> */
.L_x_5889:
[----:B------:R-:W-:Y:S05]  /*13e40*/  BSYNC B0 ;  /* 0x0000000000007941 */ /* 0x000fea0003800000 */
.L_x_5888:
[----:B-----5:R1:W-:Y:S02]  /*13e50*/  STS.128 [R243+0x2800], R32 ;  /* 0x00280020f3007388 */ /* 0x0203e40000000c00 */
.L_x_5887:
[----:B------:R-:W-:Y:S05]  /*13e60*/  BSYNC B1 ;  /* 0x0000000000017941 */ /* 0x000fea0003800000 */
.L_x_5886:
        /* <DEDUP_REMOVED lines=91> */
.L_x_5893:
[----:B------:R-:W-:Y:S05]  /*14420*/  BSYNC B0 ;  /* 0x0000000000007941 */ /* 0x000fea0003800000 */
.L_x_5892:
[----:B-----5:R3:W-:Y:S02]  /*14430*/  STS.128 [R243+0x4800], R32 ;  /* 0x00480020f3007388 */ /* 0x0207e40000000c00 */
.L_x_5891:
[----:B------:R-:W-:Y:S05]  /*14440*/  BSYNC B1 ;  /* 0x0000000000017941 */ /* 0x000fea0003800000 */
.L_x_5890:
        /* <DEDUP_REMOVED lines=90> */
.L_x_5895:
[----:B------:R-:W-:Y:S05]  /*149f0*/  BSYNC B0 ;  /* 0x0000000000007941 */ /* 0x000fea0003800000 */
.L_x_5894:
[----:B-----5:R3:W-:Y:S02]  /*14a00*/  STS.128 [R243+0x6800], R32 ;  /* 0x00680020f3007388 */ /* 0x0207e40000000c00 */
.L_x_5881:
[----:B------:R-:W-:Y:S05]  /*14a10*/  BSYNC B2 ;  /* 0x0000000000027941 */ /* 0x000fea0003800000 */
.L_x_5880:
        /* <DEDUP_REMOVED lines=96> */
.L_x_5901:
[----:B------:R-:W-:Y:S05]  /*15020*/  BSYNC B0 ;  /* 0x0000000000007941 */ /* 0x000fea0003800000 */
.L_x_5900:
[----:B-----5:R3:W-:Y:S02]  /*15030*/  STS.128 [R243+0x1000], R32 ;  /* 0x00100020f3007388 */ /* 0x0207e40000000c00 */
.L_x_5899:
[----:B------:R-:W-:Y:S05]  /*15040*/  BSYNC B1 ;  /* 0x0000000000017941 */ /* 0x000fea0003800000 */
.L_x_5898:
        /* <DEDUP_REMOVED lines=91> */
.L_x_5905:
[----:B------:R-:W-:Y:S05]  /*15600*/  BSYNC B0 ;  /* 0x0000000000007941 */ /* 0x000fea0003800000 */
.L_x_5904:
[----:B-----5:R3:W-:Y:S02]  /*15610*/  STS.128 [R243+0x3000], R32 ;  /* 0x00300020f3007388 */ /* 0x0207e40000000c00 */
.L_x_5903:
[----:B------:R-:W-:Y:S05]  /*15620*/  BSYNC B1 ;  /* 0x0000000000017941 */ /* 0x000fea0003800000 */
.L_x_5902:
        /* <DEDUP_REMOVED lines=91> */
.L_x_5909:
[----:B------:R-:W-:Y:S05]  /*15be0*/  BSYNC B0 ;  /* 0x0000000000007941 */ /* 0x000fea0003800000 */
.L_x_5908:
[----:B-----5:R3:W-:Y:S02]  /*15bf0*/  STS.128 [R243+0x5000], R32 ;  /* 0x00500020f3007388 */ /* 0x0207e40000000c00 */
.L_x_5907:
[----:B------:R-:W-:Y:S05]  /*15c00*/  BSYNC B1 ;  /* 0x0000000000017941 */ /* 0x000fea0003800000 */
.L_x_5906:
        /* <DEDUP_REMOVED lines=88> */
.L_x_5911:
[----:B------:R-:W-:Y:S05]  /*16190*/  BSYNC B0 ;  /* 0x0000000000007941 */ /* 0x000fea0003800000 */
.L_x_5910:
[----:B-----5:R1:W-:Y:S02]  /*161a0*/  STS.128 [R243+0x7000], R20 ;  /* 0x00700014f3007388 */ /* 0x0203e40000000c00 */
.L_x_5897:
[----:B------:R-:W-:Y:S05]  /*161b0*/  BSYNC B2 ;  /* 0x0000000000027941 */ /* 0x000fea0003800000 */
.L_x_5896:
        /* <DEDUP_REMOVED lines=95> */
.L_x_5915:
[----:B------:R-:W-:Y:S05]  /*167b0*/  BSYNC B0 ;  /* 0x0000000000007941 */ /* 0x000fea0003800000 */
.L_x_5914:
[----:B-----5:R1:W-:Y:S02]  /*167c0*/  STS.128 [R243+0x1800], R20 ;  /* 0x00180014f3007388 */ /* 0x0203e40000000c00 */
.L_x_5913:
[----:B------:R-:W-:Y:S05]  /*167d0*/  BSYNC B1 ;  /* 0x0000000000017941 */ /* 0x000fea0003800000 */
.L_x_5912:
        /* <DEDUP_REMOVED lines=90> */
.L_x_5919:
[----:B------:R-:W-:Y:S05]  /*16d80*/  BSYNC B0 ;  /* 0x0000000000007941 */ /* 0x000fea0003800000 */
.L_x_5918:
[----:B-----5:R1:W-:Y:S02]  /*16d90*/  STS.128 [R243+0x3800], R20 ;  /* 0x00380014f3007388 */ /* 0x0203e40000000c00 */
.L_x_5917:
[----:B------:R-:W-:Y:S05]  /*16da0*/  BSYNC B1 ;  /* 0x0000000000017941 */ /* 0x000fea0003800000 */
.L_x_5916:
        /* <DEDUP_REMOVED lines=90> */
.L_x_5923:
[----:B------:R-:W-:Y:S05]  /*17350*/  BSYNC B0 ;  /* 0x0000000000007941 */ /* 0x000fea0003800000 */
.L_x_5922:
[----:B-----5:R1:W-:Y:S02]  /*17360*/  STS.128 [R243+0x5800], R20 ;  /* 0x00580014f3007388 */ /* 0x0203e40000000c00 */
.L_x_5921:
[----:B------:R-:W-:Y:S05]  /*17370*/  BSYNC B1 ;  /* 0x0000000000017941 */ /* 0x000fea0003800000 */
.L_x_5920:
        /* <DEDUP_REMOVED lines=93> */
.L_x_5925:
[----:B------:R-:W-:Y:S05]  /*17950*/  BSYNC B0 ;  /* 0x0000000000007941 */ /* 0x000fea0003800000 */
.L_x_5924:
[----:B-----5:R1:W-:Y:S01]  /*17960*/  STS.128 [R243+0x7800], R20 ;  /* 0x00780014f3007388 */ /* 0x0203e20000000c00 */
[----:B------:R-:W-:Y:S05]  /*17970*/  BRA `(.L_x_5849) ;  /* 0x0000095000007947 */ /* 0x000fea0003800000 */
.L_x_5799:
        /* <DEDUP_REMOVED lines=37> */
.L_x_5927:
[----:B------:R-:W-:Y:S05]  /*17bd0*/  BSYNC B0 ;  /* 0x0000000000007941 */ /* 0x000fea0003800000 */
.L_x_5926:
[----:B-1----:R-:W-:Y:S01]  /*17be0*/  IADD3 R8, R170, 0x10, RZ ;  /* 0x00000010aa087810 */ /* 0x002fe20007ffe0ff */
[----:B------:R-:W-:Y:S03]  /*17bf0*/  BSSY B0, `(.L_x_5928) ;  /* 0x0000023000007945 */ /* 0x000fe60003800000 */
[----:B------:R-:W-:-:S13]  /*17c00*/  ISETP.GE.AND P3, PT, R8, R0, PT ;  /* 0x000000000800720c */ /* 0x000fda0003f66270 */
[----:B------:R-:W-:Y:S05]  /*17c10*/  @P3 BRA `(.L_x_5929) ;  /* 0x0000020000003947 */ /* 0x000fea0003800000 */
[----:B------:R-:W-:Y:S02]  /*17c20*/  ISETP.GE.AND P5, PT, R18, R61, PT ;  /* 0x0000003d1200720c */ /* 0x000fe40003fa6270 */
[----:B------:R-:W-:-:S04]  /*17c30*/  IADD3 R5, P3, R5, R176, RZ ;  /* 0x000000b005057210 */ /* 0x000fc80007f7e0ff */
[-C--:B------:R-:W-:Y:S01]  /*17c40*/  @!P0 LEA R10, P4, R5, R182.reuse, 0x1 ;  /* 0x000000b6050a8211 */ /* 0x080fe200078808ff */
        /* <DEDUP_REMOVED lines=29> */
.L_x_5929:
[----:B------:R-:W-:Y:S05]  /*17e20*/  BSYNC B0 ;  /* 0x0000000000007941 */ /* 0x000fea0003800000 */
.L_x_5928:
[----:B------:R-:W-:Y:S01]  /*17e30*/  IADD3 R9, R170, 0x20, RZ ;  /* 0x00000020aa097810 */ /* 0x000fe20007ffe0ff */
[----:B------:R-:W-:Y:S03]  /*17e40*/  BSSY B0, `(.L_x_5930) ;  /* 0x0000023000007945 */ /* 0x000fe60003800000 */
[----:B------:R-:W-:-:S13]  /*17e50*/  ISETP.GE.AND P3, PT, R9, R0, PT ;  /* 0x000000000900720c */ /* 0x000fda0003f66270 */
[----:B------:R-:W-:Y:S05]  /*17e60*/  @P3 BRA `(.L_x_5931) ;  /* 0x0000020000003947 */ /* 0x000fea0003800000 */
[----:B------:R-:W-:Y:S02]  /*17e70*/  ISETP.GE.AND P5, PT, R18, R61, PT ;  /* 0x0000003d1200720c */ /* 0x000fe40003fa6270 */
[----:B-1----:R-:W-:-:S04]  /*17e80*/  LEA R3, P3, R180, R176, 0x5 ;  /* 0x000000b0b4037211 */ /* 0x002fc800078628ff */
[----:B------:R-:W-:Y:S02]  /*17e90*/  LEA.HI.X R2, R180, R179, R181, 0x5, P3 ;  /* 0x000000b3b4027211 */ /* 0x000fe400018f2cb5 */
        /* <DEDUP_REMOVED lines=29> */
.L_x_5931:
[----:B------:R-:W-:Y:S05]  /*18070*/  BSYNC B0 ;  /* 0x0000000000007941 */ /* 0x000fea0003800000 */
.L_x_5930:
        /* <DEDUP_REMOVED lines=37> */
.L_x_5849:
[----:B------:R-:W-:Y:S05]  /*182d0*/  BSYNC B3 ;  /* 0x0000000000037941 */ /* 0x000fea0003800000 */
.L_x_5798:
[----:B------:R-:W-:Y:S01]  /*182e0*/  IADD3 R12, R167, -0x1, RZ ;  /* 0xffffffffa70c7810 */ /* 0x000fe20007ffe0ff */
[----:B------:R-:W-:Y:S01]  /*182f0*/  BSSY B0, `(.L_x_5932) ;  /* 0x0000025000007945 */ /* 0x000fe20003800000 */
[----:B------:R-:W-:-:S03]  /*18300*/  LOP3.LUT R246, R60, 0xff, RZ, 0xc0, !PT ;  /* 0x000000ff3cf67812 */ /* 0x000fc600078ec0ff */
[----:B-1----:R-:W-:-:S04]  /*18310*/  IMAD.SHL.U32 R3, R12, 0x40, RZ ;  /* 0x000000400c037824 */ /* 0x002fc800078e00ff */
[----:B------:R-:W-:-:S05]  /*18320*/  IMAD.IADD R2, R166, 0x1, -R3 ;  /* 0x00000001a6027824 */ /* 0x000fca00078e0a03 */
[----:B------:R-:W-:-:S13]  /*18330*/  ISETP.GE.AND P0, PT, R170, R2, PT ;  /* 0x00000002aa00720c */ /* 0x000fda0003f06270 */
[----:B------:R-:W-:Y:S05]  /*18340*/  @P0 BRA `(.L_x_5933) ;  /* 0x000001f000000947 */ /* 0x000fea0003800000 */
[C---:B------:R-:W-:Y:S02]  /*18350*/  LOP3.LUT R0, R246.reuse, 0x1, RZ, 0xc0, !PT ;  /* 0x00000001f6007812 */ /* 0x040fe400078ec0ff */
[----:B------:R-:W-:Y:S02]  /*18360*/  R2P PR, R246, 0xe ;  /* 0x0000000ef6007804 */ /* 0x000fe40000000000 */
[----:B------:R-:W-:-:S11]  /*18370*/  ISETP.NE.U32.AND P0, PT, R0, 0x1, PT ;  /* 0x000000010000780c */ /* 0x000fd60003f05070 */
[----:B------:R-:W-:Y:S01]  /*18380*/  @P1 IMAD.MOV.U32 R10, RZ, RZ, R237 ;  /* 0x000000ffff0a1224 */ /* 0x000fe200078e00ed */
[-C--:B-----5:R-:W-:Y:S01]  /*18390*/  @P2 MOV R6, R237.reuse ;  /* 0x000000ed00062202 */ /* 0x0a0fe20000000f00 */
        /* <DEDUP_REMOVED lines=26> */
.L_x_5933:
[----:B------:R-:W-:Y:S05]  /*18540*/  BSYNC B0 ;  /* 0x0000000000007941 */ /* 0x000fea0003800000 */
.L_x_5932:
        /* <DEDUP_REMOVED lines=10> */
[CC--:B------:R-:W-:Y:S02]  /*185f0*/  @P4 LEA R16, P6, R4.reuse, R162.reuse, 0x1 ;  /* 0x000000a204104211 */ /* 0x0c0fe400078c08ff */
[C---:B------:R-:W-:Y:S02]  /*18600*/  @!P5 LEA R18, P0, R233.reuse, R237, 0x1 ;  /* 0x000000ede912d211 */ /* 0x040fe400078008ff */
[C---:B------:R-:W-:Y:S02]  /*18610*/  @P3 LEA R10, P2, R4.reuse, R162, 0x1 ;  /* 0x000000a2040a3211 */ /* 0x040fe400078408ff */
[----:B------:R-:W-:Y:S02]  /*18620*/  @!P5 LEA.HI.X R19, R233, R236, R234, 0x1, P0 ;  /* 0x000000ece913d211 */ /* 0x000fe400000f0cea */
[C---:B-----5:R-:W-:Y:S02]  /*18630*/  @P1 LEA R6, P0, R4.reuse, R162, 0x1 ;  /* 0x000000a204061211 */ /* 0x060fe400078008ff */
        /* <DEDUP_REMOVED lines=23> */
.L_x_5935:
[----:B------:R-:W-:Y:S05]  /*187b0*/  BSYNC B0 ;  /* 0x0000000000007941 */ /* 0x000fea0003800000 */
.L_x_5934:
        /* <DEDUP_REMOVED lines=12> */
[----:B-----5:R-:W-:-:S04]  /*18880*/  @!P5 LEA R6, P2, R0, R237, 0x1 ;  /* 0x000000ed0006d211 */ /* 0x020fc800078408ff */
        /* <DEDUP_REMOVED lines=27> */
.L_x_5937:
[----:B------:R-:W-:Y:S05]  /*18a40*/  BSYNC B0 ;  /* 0x0000000000007941 */ /* 0x000fea0003800000 */
.L_x_5936:
        /* <DEDUP_REMOVED lines=13> */
[----:B-----5:R-:W-:Y:S02]  /*18b20*/  @!P5 IMAD.MOV.U32 R6, RZ, RZ, R237 ;  /* 0x000000ffff06d224 */ /* 0x020fe400078e00ed */
        /* <DEDUP_REMOVED lines=29> */
.L_x_5939:
[----:B------:R-:W-:Y:S05]  /*18d00*/  BSYNC B0 ;  /* 0x0000000000007941 */ /* 0x000fea0003800000 */
.L_x_5938:
[----:B-12---:R-:W2:Y:S04]  /*18d10*/  LD.E.64 R16, [R14.64+0x1c0] ;  /* 0x0001c0060e107980 */ /* 0x006ea8000c101b00 */
[----:B---3-5:R-:W3:Y:S01]  /*18d20*/  LD.E.64 R6, [R14.64+0x1b8] ;  /* 0x0001b8060e067980 */ /* 0x028ee2000c101b00 */
        /* <DEDUP_REMOVED lines=52> */
.L_x_5941:
[----:B-1----:R-:W-:Y:S05]  /*19070*/  BSYNC B0 ;  /* 0x0000000000007941 */ /* 0x002fea0003800000 */
.L_x_5940:
        /* <DEDUP_REMOVED lines=42> */
.L_x_5943:
[----:B------:R-:W-:Y:S05]  /*19320*/  BSYNC B0 ;  /* 0x0000000000007941 */ /* 0x000fea0003800000 */
.L_x_5942:
        /* <DEDUP_REMOVED lines=44> */
.L_x_5945:
[----:B------:R-:W-:Y:S05]  /*195f0*/  BSYNC B0 ;  /* 0x0000000000007941 */ /* 0x000fea0003800000 */
.L_x_5944:
        /* <DEDUP_REMOVED lines=52> */
.L_x_5948:
[----:B------:R1:W-:Y:S02]  /*19940*/  STS.128 [R243+0x17800], RZ ;  /* 0x017800fff3007388 */ /* 0x0003e40000000c00 */
.L_x_5947:
[----:B------:R-:W-:Y:S05]  /*19950*/  BSYNC B0 ;  /* 0x0000000000007941 */ /* 0x000fea0003800000 */
.L_x_5946:
[C---:B------:R-:W-:Y:S01]  /*19960*/  IMAD.SHL.U32 R2, R55.reuse, 0x40, RZ ;  /* 0x0000004037027824 */ /* 0x040fe200078e00ff */
[----:B------:R-:W-:Y:S01]  /*19970*/  R2P PR, R55, 0x6 ;  /* 0x0000000637007804 */ /* 0x000fe20000000000 */
[----:B------:R-:W-:Y:S01]  /*19980*/  IMAD.SHL.U32 R170, R170, 0x8, RZ ;  /* 0x00000008aaaa7824 */ /* 0x000fe200078e00ff */
[----:B------:R-:W-:Y:S01]  /*19990*/  ISETP.GT.AND P5, PT, R12, R235, PT ;  /* 0x000000eb0c00720c */ /* 0x000fe20003fa4270 */
[----:B------:R-:W-:Y:S01]  /*199a0*/  IMAD R226, R53, 0x400, R41 ;  /* 0x0000040035e27824 */ /* 0x000fe200078e0229 */
[----:B------:R-:W-:Y:S01]  /*199b0*/  LOP3.LUT R2, R2, 0x1c0, RZ, 0xc0, !PT ;  /* 0x000001c002027812 */ /* 0x000fe200078ec0ff */
[----:B------:R-:W-:Y:S01]  /*199c0*/  IMAD.SHL.U32 R52, R52, 0x2, RZ ;  /* 0x0000000234347824 */ /* 0x000fe200078e00ff */
[----:B------:R-:W0:Y:S01]  /*199d0*/  LDGDEPBAR ;  /* 0x00000000000079af */ /* 0x000e220000000000 */
[----:B------:R-:W-:Y:S01]  /*199e0*/  IMAD.SHL.U32 R226, R226, 0x2, RZ ;  /* 0x00000002e2e27824 */ /* 0x000fe200078e00ff */
[----:B------:R-:W-:Y:S01]  /*199f0*/  LOP3.LUT R170, R2, 0x8, R170, 0xf8, !PT ;  /* 0x0000000802aa7812 */ /* 0x000fe200078ef8aa */
[----:B------:R-:W-:Y:S01]  /*19a00*/  BSSY B1, `(.L_x_5949) ;  /* 0x000028e000017945 */ /* 0x000fe20003800000 */
        /* <DEDUP_REMOVED lines=8> */
[----:B------:R-:W-:Y:S01]  /*19a90*/  IMAD R225, R56, 0x200, R225 ;  /* 0x0000020038e17824 */ /* 0x000fe200078e02e1 */
[----:B------:R-:W-:Y:S02]  /*19aa0*/  LDSM.16.M88.4 R64, [R222] ;  /* 0x00000000de40783b */ /* 0x000fe40000000200 */
[----:B------:R-:W-:Y:S02]  /*19ab0*/  IMAD.IADD R36, R3, 0x1, R36 ;  /* 0x0000000103247824 */ /* 0x000fe400078e0224 */
[----:B------:R-:W-:Y:S01]  /*19ac0*/  IMAD.SHL.U32 R225, R225, 0x2, RZ ;  /* 0x00000002e1e17824 */ /* 0x000fe200078e00ff */
[----:B------:R-:W-:Y:S02]  /*19ad0*/  LDSM.16.M88.4 R88, [R222+0x4000] ;  /* 0x00400000de58783b */ /* 0x000fe40000000200 */
[----:B------:R-:W-:Y:S02]  /*19ae0*/  IADD3 R55, R36, 0x8, RZ ;  /* 0x0000000824377810 */ /* 0x000fe40007ffe0ff */
[----:B------:R-:W5:Y:S01]  /*19af0*/  LDSM.16.M88.4 R72, [R225+0x9000] ;  /* 0x00900000e148783b */ /* 0x000f620000000200 */
[----:B------:R-:W-:-:S02]  /*19b00*/  IADD3 R2, R225, 0x8000, RZ ;  /* 0x00008000e1027810 */ /* 0x000fc40007ffe0ff */
[----:B------:R-:W-:Y:S01]  /*19b10*/  IADD3 R223, R225, 0x8020, RZ ;  /* 0x00008020e1df7810 */ /* 0x000fe20007ffe0ff */
[----:B------:R-:W1:Y:S01]  /*19b20*/  LDSM.16.M88.4 R24, [R225+0x8000] ;  /* 0x00800000e118783b */ /* 0x000e620000000200 */
[----:B------:R-:W-:Y:S01]  /*19b30*/  @P1 IADD3 R223, R2, -0x20, RZ ;  /* 0xffffffe002df1810 */ /* 0x000fe20007ffe0ff */
[----:B------:R-:W-:Y:S01]  /*19b40*/  IMAD.MOV.U32 R2, RZ, RZ, 0x40 ;  /* 0x00000040ff027424 */ /* 0x000fe200078e00ff */
[C---:B------:R-:W-:Y:S01]  /*19b50*/  IADD3 R52, R36.reuse, 0x1, RZ ;  /* 0x0000000124347810 */ /* 0x040fe20007ffe0ff */
[----:B--2---:R-:W2:Y:S01]  /*19b60*/  LDSM.16.M88.4 R16, [R225+0x8800] ;  /* 0x00880000e110783b */ /* 0x004ea20000000200 */
[----:B------:R-:W-:Y:S02]  /*19b70*/  IADD3 R94, R36, 0x30, RZ ;  /* 0x00000030245e7810 */ /* 0x000fe40007ffe0ff */
[----:B------:R-:W-:Y:S01]  /*19b80*/  SEL R2, R2, 0xffffffc0, !P2 ;  /* 0xffffffc002027807 */ /* 0x000fe20005000000 */
[----:B------:R-:W3:Y:S01]  /*19b90*/  LDSM.16.M88.4 R48, [R225+0x9800] ;  /* 0x00980000e130783b */ /* 0x000ee20000000200 */
[----:B------:R-:W-:-:S02]  /*19ba0*/  IADD3 R93, R36, 0x38, RZ ;  /* 0x00000038245d7810 */ /* 0x000fc40007ffe0ff */
[C---:B------:R-:W-:Y:S01]  /*19bb0*/  IADD3 R92, R36.reuse, 0x29, RZ ;  /* 0x00000029245c7810 */ /* 0x040fe20007ffe0ff */
[----:B------:R-:W4:Y:S01]  /*19bc0*/  LDSM.16.M88.4 R4, [R223+0x1000] ;  /* 0x00100000df04783b */ /* 0x000f220000000200 */
[----:B------:R-:W-:Y:S01]  /*19bd0*/  IMAD.IADD R220, R225, 0x1, R2 ;  /* 0x00000001e1dc7824 */ /* 0x000fe200078e0202 */
[-C--:B------:R-:W-:Y:S01]  /*19be0*/  ISETP.GE.AND P3, PT, R36, R166.reuse, PT ;  /* 0x000000a62400720c */ /* 0x080fe20003f66270 */
[----:B------:R-:W-:Y:S01]  /*19bf0*/  IMAD.IADD R216, R2, 0x1, R223 ;  /* 0x0000000102d87824 */ /* 0x000fe200078e02df */
[----:B------:R-:W2:Y:S01]  /*19c00*/  LDSM.16.M88.4 R44, [R223] ;  /* 0x00000000df2c783b */ /* 0x000ea20000000200 */
[----:B------:R-:W-:Y:S02]  /*19c10*/  SHF.R.S32.HI R2, RZ, 0x1f, R13 ;  /* 0x0000001fff027819 */ /* 0x000fe4000001140d */
[----:B------:R-:W-:Y:S01]  /*19c20*/  ISETP.GE.AND P2, PT, R52, R166, PT ;  /* 0x000000a63400720c */ /* 0x000fe20003f46270 */
[----:B------:R-:W2:Y:S01]  /*19c30*/  LDSM.16.M88.4 R8, [R223+0x800] ;  /* 0x00080000df08783b */ /* 0x000ea20000000200 */
[----:B------:R-:W-:-:S02]  /*19c40*/  LEA.HI R13, R2, R13, RZ, 0x2 ;  /* 0x0000000d020d7211 */ /* 0x000fc400078f10ff */
[----:B------:R-:W-:Y:S01]  /*19c50*/  ISETP.GE.AND P1, PT, R55, R166, PT ;  /* 0x000000a63700720c */ /* 0x000fe20003f26270 */
[----:B------:R-:W3:Y:S01]  /*19c60*/  LDSM.16.M88.4 R80, [R223+0x1800] ;  /* 0x00180000df50783b */ /* 0x000ee20000000200 */
[----:B------:R-:W-:Y:S02]  /*19c70*/  SHF.R.S32.HI R2, RZ, 0x2, R13 ;  /* 0x00000002ff027819 */ /* 0x000fe4000001140d */
[C---:B------:R-:W-:Y:S01]  /*19c80*/  IADD3 R219, R223.reuse, 0x800, RZ ;  /* 0x00000800dfdb7810 */ /* 0x040fe20007ffe0ff */
[----:B------:R-:W3:Y:S01]  /*19c90*/  LDSM.16.M88.4 R56, [R220+0x8000] ;  /* 0x00800000dc38783b */ /* 0x000ee20000000200 */
[----:B------:R-:W-:Y:S01]  /*19ca0*/  IADD3 R218, R223, 0x1000, RZ ;  /* 0x00001000dfda7810 */ /* 0x000fe20007ffe0ff */
[----:B------:R-:W-:Y:S01]  /*19cb0*/  IMAD R2, R53, 0x10, R2 ;  /* 0x0000001035027824 */ /* 0x000fe200078e0202 */
[C---:B------:R-:W-:Y:S01]  /*19cc0*/  IADD3 R217, R223.reuse, 0x1800, RZ ;  /* 0x00001800dfd97810 */ /* 0x040fe20007ffe0ff */
[----:B------:R-:W-:Y:S01]  /*19cd0*/  LDSM.16.M88.4 R84, [R220+0x9800] ;  /* 0x00980000dc54783b */ /* 0x000fe20000000200 */
[C---:B------:R-:W-:Y:S01]  /*19ce0*/  IADD3 R215, R223.reuse, 0x2000, RZ ;  /* 0x00002000dfd77810 */ /* 0x040fe20007ffe0ff */
[----:B------:R-:W-:Y:S01]  /*19cf0*/  IMAD.IADD R2, R54, 0x1, R2 ;  /* 0x0000000136027824 */ /* 0x000fe200078e0202 */
[C---:B------:R-:W-:Y:S01]  /*19d00*/  IADD3 R214, R223.reuse, 0x2800, RZ ;  /* 0x00002800dfd67810 */ /* 0x040fe20007ffe0ff */
[----:B-----5:R-:W-:Y:S01]  /*19d10*/  HMMA.16816.F32.BF16 R76, R60, R72, RZ ;  /* 0x000000483c4c723c */ /* 0x020fe200000418ff */
[----:B------:R-:W-:-:S02]  /*19d20*/  IADD3 R213, R223, 0x3000, RZ ;  /* 0x00003000dfd57810 */ /* 0x000fc40007ffe0ff */
[C---:B------:R-:W-:Y:S02]  /*19d30*/  IADD3 R212, R223.reuse, 0x3800, RZ ;  /* 0x00003800dfd47810 */ /* 0x040fe40007ffe0ff */
[C---:B------:R-:W-:Y:S02]  /*19d40*/  IADD3 R211, R223.reuse, 0x4000, RZ ;  /* 0x00004000dfd37810 */ /* 0x040fe40007ffe0ff */
[C---:B------:R-:W-:Y:S01]  /*19d50*/  IADD3 R210, R223.reuse, 0x4800, RZ ;  /* 0x00004800dfd27810 */ /* 0x040fe20007ffe0ff */
[----:B------:R-:W-:Y:S01]  /*19d60*/  HMMA.16816.F32.BF16 R72, R60, R74, RZ ;  /* 0x0000004a3c48723c */ /* 0x000fe200000418ff */
[C---:B------:R-:W-:Y:S02]  /*19d70*/  IADD3 R209, R223.reuse, 0x5000, RZ ;  /* 0x00005000dfd17810 */ /* 0x040fe40007ffe0ff */
[C---:B------:R-:W-:Y:S02]  /*19d80*/  IADD3 R208, R223.reuse, 0x5800, RZ ;  /* 0x00005800dfd07810 */ /* 0x040fe40007ffe0ff */
[----:B------:R-:W-:-:S02]  /*19d90*/  IADD3 R207, R223, 0x6000, RZ ;  /* 0x00006000dfcf7810 */ /* 0x000fc40007ffe0ff */
[C---:B------:R-:W-:Y:S01]  /*19da0*/  IADD3 R206, R223.reuse, 0x6800, RZ ;  /* 0x00006800dfce7810 */ /* 0x040fe20007ffe0ff */
[----:B-1----:R-:W-:Y:S01]  /*19db0*/  HMMA.16816.F32.BF16 R28, R60, R24, RZ ;  /* 0x000000183c1c723c */ /* 0x002fe200000418ff */
[C---:B------:R-:W-:Y:S02]  /*19dc0*/  IADD3 R205, R223.reuse, 0x7000, RZ ;  /* 0x00007000dfcd7810 */ /* 0x040fe40007ffe0ff */
[----:B------:R-:W-:-:S05]  /*19dd0*/  IADD3 R204, R223, 0x7800, RZ ;  /* 0x00007800dfcc7810 */ /* 0x000fca0007ffe0ff */
        /* <DEDUP_REMOVED lines=38> */
[C---:B-----5:R-:W-:Y:S08]  /*1a040*/  HMMA.16816.F32.BF16 R76, R8.reuse, R56, R76 ;  /* 0x00000038084c723c */ /* 0x060ff0000004184c */
[C---:B------:R-:W-:Y:S01]  /*1a050*/  HMMA.16816.F32.BF16 R72, R8.reuse, R58, R72 ;  /* 0x0000003a0848723c */ /* 0x040fe20000041848 */
[----:B------:R-:W-:Y:S07]  /*1a060*/  LDSM.16.M88.4 R56, [R223+0x3800] ;  /* 0x00380000df38783b */ /* 0x000fee0000000200 */
[C---:B-1----:R-:W-:Y:S08]  /*1a070*/  HMMA.16816.F32.BF16 R68, R8.reuse, R48, R68 ;  /* 0x000000300844723c */ /* 0x042ff00000041844 */
[----:B------:R-:W-:Y:S01]  /*1a080*/  HMMA.16816.F32.BF16 R64, R8, R50, R64 ;  /* 0x000000320840723c */ /* 0x000fe20000041840 */
[----:B------:R-:W1:Y:S04]  /*1a090*/  LDSM.16.M88.4 R8, [R224+0x2000] ;  /* 0x00200000e008783b */ /* 0x000e680000000200 */
[----:B------:R-:W5:Y:S03]  /*1a0a0*/  LDSM.16.M88.4 R48, [R223+0x2800] ;  /* 0x00280000df30783b */ /* 0x000f660000000200 */
        /* <DEDUP_REMOVED lines=11> */
[----:B------:R-:W4:Y:S04]  /*1a160*/  LDSM.16.M88.4 R84, [R220+0xa800] ;  /* 0x00a80000dc54783b */ /* 0x000f280000000200 */
[----:B------:R-:W3:Y:S03]  /*1a170*/  LDSM.16.M88.4 R80, [R220+0xb000] ;  /* 0x00b00000dc50783b */ /* 0x000ee60000000200 */
[C---:B-1----:R-:W-:Y:S08]  /*1a180*/  HMMA.16816.F32.BF16 R28, R8.reuse, R60, R28 ;  /* 0x0000003c081c723c */ /* 0x042ff0000004181c */
[C---:B------:R-:W-:Y:S01]  /*1a190*/  HMMA.16816.F32.BF16 R24, R8.reuse, R62, R24 ;  /* 0x0000003e0818723c */ /* 0x040fe20000041818 */
[----:B------:R-:W1:Y:S07]  /*1a1a0*/  LDSM.16.M88.4 R60, [R220+0xb800] ;  /* 0x00b80000dc3c783b */ /* 0x000e6e0000000200 */
[C---:B-----5:R-:W-:Y:S08]  /*1a1b0*/  HMMA.16816.F32.BF16 R20, R8.reuse, R48, R20 ;  /* 0x000000300814723c */ /* 0x060ff00000041814 */
[C---:B------:R-:W-:Y:S01]  /*1a1c0*/  HMMA.16816.F32.BF16 R16, R8.reuse, R50, R16 ;  /* 0x000000320810723c */ /* 0x040fe20000041810 */
[----:B------:R-:W-:Y:S07]  /*1a1d0*/  LDSM.16.M88.4 R48, [R221+0x2000] ;  /* 0x00200000dd30783b */ /* 0x000fee0000000200 */
[C---:B--2---:R-:W-:Y:S08]  /*1a1e0*/  HMMA.16816.F32.BF16 R76, R8.reuse, R4, R76 ;  /* 0x00000004084c723c */ /* 0x044ff0000004184c */
[C---:B------:R-:W-:Y:S01]  /*1a1f0*/  HMMA.16816.F32.BF16 R72, R8.reuse, R6, R72 ;  /* 0x000000060848723c */ /* 0x040fe20000041848 */
[----:B------:R-:W2:Y:S07]  /*1a200*/  LDSM.16.M88.4 R4, [R216+0x2000] ;  /* 0x00200000d804783b */ /* 0x000eae0000000200 */
[C---:B------:R-:W-:Y:S08]  /*1a210*/  HMMA.16816.F32.BF16 R68, R8.reuse, R56, R68 ;  /* 0x000000380844723c */ /* 0x040ff00000041844 */
[----:B------:R-:W-:Y:S01]  /*1a220*/  HMMA.16816.F32.BF16 R64, R8, R58, R64 ;  /* 0x0000003a0840723c */ /* 0x000fe20000041840 */
[----:B------:R-:W5:Y:S04]  /*1a230*/  LDSM.16.M88.4 R8, [R216+0x2800] ;  /* 0x00280000d808783b */ /* 0x000f680000000200 */
[----:B------:R-:W-:Y:S03]  /*1a240*/  LDSM.16.M88.4 R56, [R216+0x3800] ;  /* 0x00380000d838783b */ /* 0x000fe60000000200 */
        /* <DEDUP_REMOVED lines=9> */
[C---:B-1----:R-:W-:Y:S08]  /*1a2e0*/  HMMA.16816.F32.BF16 R68, R44.reuse, R60, R68 ;  /* 0x0000003c2c44723c */ /* 0x042ff00000041844 */
[----:B------:R-:W-:Y:S01]  /*1a2f0*/  HMMA.16816.F32.BF16 R64, R44, R62, R64 ;  /* 0x0000003e2c40723c */ /* 0x000fe20000041840 */
[----:B------:R-:W-:Y:S04]  /*1a300*/  LDSM.16.M88.4 R44, [R225+0xd000] ;  /* 0x00d00000e12c783b */ /* 0x000fe80000000200 */
[----:B------:R-:W-:Y:S03]  /*1a310*/  LDSM.16.M88.4 R60, [R223+0x4000] ;  /* 0x00400000df3c783b */ /* 0x000fe60000000200 */
[C---:B--2---:R-:W-:Y:S08]  /*1a320*/  HMMA.16816.F32.BF16 R28, R48.reuse, R4, R28 ;  /* 0x00000004301c723c */ /* 0x044ff0000004181c */
[C---:B------:R-:W-:Y:S01]  /*1a330*/  HMMA.16816.F32.BF16 R24, R48.reuse, R6, R24 ;  /* 0x000000063018723c */ /* 0x040fe20000041818 */
[----:B------:R-:W1:Y:S07]  /*1a340*/  LDSM.16.M88.4 R4, [R226+0x4000] ;  /* 0x00400000e204783b */ /* 0x000e6e0000000200 */
[C---:B-----5:R-:W-:Y:S08]  /*1a350*/  HMMA.16816.F32.BF16 R20, R48.reuse, R8, R20 ;  /* 0x000000083014723c */ /* 0x060ff00000041814 */
        /* <DEDUP_REMOVED lines=44> */
[C---:B------:R-:W-:Y:S07]  /*1a620*/  HMMA.16816.F32.BF16 R76, R88.reuse, R84, R76 ;  /* 0x00000054584c723c */ /* 0x040fee000004184c */
[C---:B------:R-:W-:Y:S01]  /*1a630*/  IADD3 R85, R36.reuse, 0x20, RZ ;  /* 0x0000002024557810 */ /* 0x040fe20007ffe0ff */
[----:B------:R-:W-:Y:S07]  /*1a640*/  HMMA.16816.F32.BF16 R72, R88, R86, R72 ;  /* 0x000000565848723c */ /* 0x000fee0000041848 */
[C---:B------:R-:W-:Y:S01]  /*1a650*/  IADD3 R87, R36.reuse, 0x10, RZ ;  /* 0x0000001024577810 */ /* 0x040fe20007ffe0ff */
[----:B---3--:R-:W-:Y:S01]  /*1a660*/  HMMA.16816.F32.BF16 R28, R60, R56, R28 ;  /* 0x000000383c1c723c */ /* 0x008fe2000004181c */
[----:B------:R-:W-:-:S02]  /*1a670*/  IADD3 R86, R36, 0x18, RZ ;  /* 0x0000001824567810 */ /* 0x000fc40007ffe0ff */
[C---:B------:R-:W-:Y:S02]  /*1a680*/  IADD3 R89, R36.reuse, 0x21, RZ ;  /* 0x0000002124597810 */ /* 0x040fe40007ffe0ff */
[C---:B------:R-:W-:Y:S02]  /*1a690*/  IADD3 R88, R36.reuse, 0x28, RZ ;  /* 0x0000002824587810 */ /* 0x040fe40007ffe0ff */
[----:B------:R-:W-:Y:S01]  /*1a6a0*/  IADD3 R90, R36, 0x31, RZ ;  /* 0x00000031245a7810 */ /* 0x000fe20007ffe0ff */
[----:B------:R-:W-:Y:S01]  /*1a6b0*/  HMMA.16816.F32.BF16 R56, R60, R58, R24 ;  /* 0x0000003a3c38723c */ /* 0x000fe20000041818 */
[----:B------:R-:W3:Y:S01]  /*1a6c0*/  LDSM.16.M88.4 R24, [R225+0xf000] ;  /* 0x00f00000e118783b */ /* 0x000ee20000000200 */
[----:B------:R-:W-:-:S06]  /*1a6d0*/  ISETP.GE.AND P6, PT, R87, R166, PT ;  /* 0x000000a65700720c */ /* 0x000fcc0003fc6270 */
[C---:B-1----:R-:W-:Y:S08]  /*1a6e0*/  HMMA.16816.F32.BF16 R68, R60.reuse, R32, R68 ;  /* 0x000000203c44723c */ /* 0x042ff00000041844 */
[C---:B------:R-:W-:Y:S01]  /*1a6f0*/  HMMA.16816.F32.BF16 R80, R60.reuse, R34, R80 ;  /* 0x000000223c50723c */ /* 0x040fe20000041850 */
[----:B------:R-:W1:Y:S07]  /*1a700*/  LDSM.16.M88.4 R32, [R225+0xf800] ;  /* 0x00f80000e120783b */ /* 0x000e6e0000000200 */
        /* <DEDUP_REMOVED lines=8> */
[----:B------:R-:W-:Y:S06]  /*1a790*/  LDSM.16.M88.4 R48, [R223+0x6800] ;  /* 0x00680000df30783b */ /* 0x000fec0000000200 */
[----:B------:R-:W-:Y:S01]  /*1a7a0*/  IADD3 R62, R166, R2, -R240 ;  /* 0x00000002a63e7210 */ /* 0x000fe20007ffe8f0 */
[----:B---3--:R-:W-:Y:S01]  /*1a7b0*/  HMMA.16816.F32.BF16 R76, R4, R24, R76 ;  /* 0x00000018044c723c */ /* 0x008fe2000004184c */
[----:B------:R-:W-:-:S02]  /*1a7c0*/  IADD3 R63, R36, 0x9, RZ ;  /* 0x00000009243f7810 */ /* 0x000fc40007ffe0ff */
[C---:B------:R-:W-:Y:S01]  /*1a7d0*/  IADD3 R97, R62.reuse, 0x8, RZ ;  /* 0x000000083e617810 */ /* 0x040fe20007ffe0ff */
[C---:B------:R-:W-:Y:S01]  /*1a7e0*/  IMAD.IADD R95, R62.reuse, 0x1, -R90 ;  /* 0x000000013e5f7824 */ /* 0x040fe200078e0a5a */
[----:B------:R-:W-:Y:S01]  /*1a7f0*/  ISETP.GE.AND P0, PT, R63, R166, PT ;  /* 0x000000a63f00720c */ /* 0x000fe20003f06270 */
[----:B------:R-:W-:Y:S02]  /*1a800*/  IMAD.IADD R13, R62, 0x1, -R36 ;  /* 0x000000013e0d7824 */ /* 0x000fe400078e0a24 */
[----:B------:R-:W-:Y:S01]  /*1a810*/  HMMA.16816.F32.BF16 R72, R4, R26, R72 ;  /* 0x0000001a0448723c */ /* 0x000fe20000041848 */
[----:B------:R-:W3:Y:S01]  /*1a820*/  LDSM.16.M88.4 R24, [R223+0x7000] ;  /* 0x00700000df18783b */ /* 0x000ee20000000200 */
[----:B------:R-:W-:Y:S02]  /*1a830*/  IABS R95, R95 ;  /* 0x0000005f005f7213 */ /* 0x000fe40000000000 */
[----:B------:R-:W-:-:S03]  /*1a840*/  IABS R13, R13 ;  /* 0x0000000d000d7213 */ /* 0x000fc60000000000 */
[----:B------:R-:W-:Y:S01]  /*1a850*/  IMAD.MOV.U32 R96, RZ, RZ, R95 ;  /* 0x000000ffff607224 */ /* 0x000fe200078e005f */
[C---:B------:R-:W-:Y:S01]  /*1a860*/  HMMA.16816.F32.BF16 R20, R4.reuse, R64, R20 ;  /* 0x000000400414723c */ /* 0x040fe20000041814 */
[C---:B------:R-:W-:Y:S01]  /*1a870*/  IADD3 R95, R36.reuse, 0x39, RZ ;  /* 0x00000039245f7810 */ /* 0x040fe20007ffe0ff */
[----:B------:R-:W4:Y:S05]  /*1a880*/  I2F R13, R13 ;  /* 0x0000000d000d7306 */ /* 0x000f2a0000201400 */
[C---:B------:R-:W-:Y:S01]  /*1a890*/  IADD3 R65, R36.reuse, 0x19, RZ ;  /* 0x0000001924417810 */ /* 0x040fe20007ffe0ff */
[C---:B------:R-:W-:Y:S02]  /*1a8a0*/  HMMA.16816.F32.BF16 R16, R4.reuse, R66, R16 ;  /* 0x000000420410723c */ /* 0x040fe40000041810 */
[----:B------:R-:W-:Y:S05]  /*1a8b0*/  I2F R96, R96 ;  /* 0x0000006000607306 */ /* 0x000fea0000201400 */
[----:B------:R-:W-:Y:S01]  /*1a8c0*/  IADD3 R66, R36, 0x11, RZ ;  /* 0x0000001124427810 */ /* 0x000fe20007ffe0ff */
[----:B-1----:R-:W-:Y:S01]  /*1a8d0*/  HMMA.16816.F32.BF16 R68, R4, R32, R68 ;  /* 0x000000200444723c */ /* 0x002fe20000041844 */
[----:B------:R-:W-:-:S02]  /*1a8e0*/  IMAD.IADD R67, R62, 0x1, -R92 ;  /* 0x000000013e437824 */ /* 0x000fc400078e0a5c */
[----:B------:R-:W-:Y:S01]  /*1a8f0*/  ISETP.GE.AND P4, PT, R66, R166, PT ;  /* 0x000000a64200720c */ /* 0x000fe20003f86270 */
[C---:B------:R-:W-:Y:S02]  /*1a900*/  IMAD.IADD R38, R62.reuse, 0x1, -R66 ;  /* 0x000000013e267824 */ /* 0x040fe400078e0a42 */
[----:B------:R-:W-:Y:S01]  /*1a910*/  IABS R67, R67 ;  /* 0x0000004300437213 */ /* 0x000fe20000000000 */
[----:B------:R-:W-:Y:S01]  /*1a920*/  IMAD.IADD R32, R62, 0x1, -R52 ;  /* 0x000000013e207824 */ /* 0x000fe200078e0a34 */
[----:B------:R-:W-:Y:S01]  /*1a930*/  HMMA.16816.F32.BF16 R80, R4, R34, R80 ;  /* 0x000000220450723c */ /* 0x000fe20000041850 */
[----:B------:R-:W-:-:S03]  /*1a940*/  IABS R38, R38 ;  /* 0x0000002600267213 */ /* 0x000fc60000000000 */
[----:B------:R-:W-:Y:S01]  /*1a950*/  IABS R32, R32 ;  /* 0x0000002000207213 */ /* 0x000fe20000000000 */
[----:B------:R-:W-:Y:S02]  /*1a960*/  I2F R67, R67 ;  /* 0x0000004300437306 */ /* 0x000fe40000201400 */
[C---:B------:R-:W-:Y:S01]  /*1a970*/  IMAD.IADD R4, R62.reuse, 0x1, -R55 ;  /* 0x000000013e047824 */ /* 0x040fe200078e0a37 */
[C---:B--2---:R-:W-:Y:S04]  /*1a980*/  HMMA.16816.F32.BF16 R28, R44.reuse, R8, R28 ;  /* 0x000000082c1c723c */ /* 0x044fe8000004181c */
[----:B------:R-:W-:Y:S01]  /*1a990*/  IABS R4, R4 ;  /* 0x0000000400047213 */ /* 0x000fe20000000000 */
[----:B------:R1:W-:Y:S02]  /*1a9a0*/  I2F R37, R32 ;  /* 0x0000002000257306 */ /* 0x0003e40000201400 */
[----:B------:R-:W-:Y:S01]  /*1a9b0*/  IMAD.IADD R8, R62, 0x1, -R63 ;  /* 0x000000013e087824 */ /* 0x000fe200078e0a3f */
[----:B---3--:R-:W-:Y:S01]  /*1a9c0*/  HMMA.16816.F32.BF16 R76, R44, R24, R76 ;  /* 0x000000182c4c723c */ /* 0x008fe2000004184c */
[----:B------:R-:W-:-:S02]  /*1a9d0*/  IMAD.MOV.U32 R42, RZ, RZ, R4 ;  /* 0x000000ffff2a7224 */ /* 0x000fc400078e0004 */
[----:B------:R-:W2:Y:S01]  /*1a9e0*/  LDSM.16.M88.4 R4, [R223+0x7800] ;  /* 0x00780000df04783b */ /* 0x000ea20000000200 */
[----:B------:R-:W-:Y:S01]  /*1a9f0*/  IABS R8, R8 ;  /* 0x0000000800087213 */ /* 0x000fe20000000000 */
[C---:B------:R-:W-:Y:S01]  /*1aa00*/  IMAD.IADD R9, R62.reuse, 0x1, -R87 ;  /* 0x000000013e097824 */ /* 0x040fe200078e0a57 */
[----:B------:R-:W-:Y:S01]  /*1aa10*/  I2F R38, R38 ;  /* 0x0000002600267306 */ /* 0x000fe20000201400 */
[----:B------:R-:W-:Y:S01]  /*1aa20*/  IMAD.IADD R24, R62, 0x1, -R65 ;  /* 0x000000013e187824 */ /* 0x000fe200078e0a41 */
[C---:B------:R-:W-:Y:S01]  /*1aa30*/  HMMA.16816.F32.BF16 R56, R44.reuse, R10, R56 ;  /* 0x0000000a2c38723c */ /* 0x040fe20000041838 */
[----:B------:R-:W-:Y:S01]  /*1aa40*/  IMAD.MOV.U32 R43, RZ, RZ, R8 ;  /* 0x000000ffff2b7224 */ /* 0x000fe200078e0008 */
[----:B------:R-:W-:Y:S02]  /*1aa50*/  IABS R8, R9 ;  /* 0x0000000900087213 */ /* 0x000fe40000000000 */
[----:B------:R-:W-:Y:S01]  /*1aa60*/  IABS R24, R24 ;  /* 0x0000001800187213 */ /* 0x000fe20000000000 */
[----:B-1----:R-:W-:Y:S01]  /*1aa70*/  LDSM.16.M88.4 R32, [R222+0x6000] ;  /* 0x00600000de20783b */ /* 0x002fe20000000200 */
[----:B------:R-:W-:Y:S01]  /*1aa80*/  I2F R42, R42 ;  /* 0x0000002a002a7306 */ /* 0x000fe20000201400 */
[----:B------:R-:W-:Y:S01]  /*1aa90*/  IMAD.MOV.U32 R54, RZ, RZ, R8 ;  /* 0x000000ffff367224 */ /* 0x000fe200078e0008 */
[----:B------:R-:W-:Y:S01]  /*1aaa0*/  HMMA.16816.F32.BF16 R72, R44, R26, R72 ;  /* 0x0000001a2c48723c */ /* 0x000fe20000041848 */
[----:B------:R-:W1:Y:S01]  /*1aab0*/  LDSM.16.M88.4 R8, [R220+0xe000] ;  /* 0x00e00000dc08783b */ /* 0x000e620000000200 */
[----:B------:R-:W-:-:S03]  /*1aac0*/  IMAD.MOV.U32 R53, RZ, RZ, R24 ;  /* 0x000000ffff357224 */ /* 0x000fc600078e0018 */
[----:B------:R-:W3:Y:S01]  /*1aad0*/  LDSM.16.M88.4 R24, [R220+0xe800] ;  /* 0x00e80000dc18783b */ /* 0x000ee20000000200 */
[----:B------:R-:W-:Y:S02]  /*1aae0*/  I2F R54, R54 ;  /* 0x0000003600367306 */ /* 0x000fe40000201400 */
[C---:B------:R-:W-:Y:S06]  /*1aaf0*/  HMMA.16816.F32.BF16 R20, R44.reuse, R48, R20 ;  /* 0x000000302c14723c */ /* 0x040fec0000041814 */
[----:B------:R-:W-:Y:S01]  /*1ab00*/  I2F R53, R53 ;  /* 0x0000003500357306 */ /* 0x000fe20000201400 */
[----:B------:R-:W-:Y:S01]  /*1ab10*/  IMAD.IADD R48, R62, 0x1, -R86 ;  /* 0x000000013e307824 */ /* 0x000fe200078e0a56 */
[----:B------:R-:W-:Y:S04]  /*1ab20*/  HMMA.16816.F32.BF16 R16, R44, R50, R16 ;  /* 0x000000322c10723c */ /* 0x000fe80000041810 */
[----:B------:R-:W-:-:S02]  /*1ab30*/  IABS R48, R48 ;  /* 0x0000003000307213 */ /* 0x000fc40000000000 */
[----:B------:R-:W-:Y:S02]  /*1ab40*/  I2F R43, R43 ;  /* 0x0000002b002b7306 */ /* 0x000fe40000201400 */
[C---:B--2---:R-:W-:Y:S06]  /*1ab50*/  HMMA.16816.F32.BF16 R68, R44.reuse, R4, R68 ;  /* 0x000000042c44723c */ /* 0x044fec0000041844 */
[----:B------:R2:W-:Y:S01]  /*1ab60*/  I2F R60, R48 ;  /* 0x00000030003c7306 */ /* 0x0005e20000201400 */
[----:B------:R-:W-:Y:S01]  /*1ab70*/  IMAD.IADD R4, R62, 0x1, -R89 ;  /* 0x000000013e047824 */ /* 0x000fe200078e0a59 */
[----:B------:R-:W-:Y:S04]  /*1ab80*/  HMMA.16816.F32.BF16 R80, R44, R6, R80 ;  /* 0x000000062c50723c */ /* 0x000fe80000041850 */
[----:B------:R-:W-:-:S03]  /*1ab90*/  IABS R4, R4 ;  /* 0x0000000400047213 */ /* 0x000fc60000000000 */
[C---:B------:R-:W-:Y:S01]  /*1aba0*/  IMAD.IADD R44, R62.reuse, 0x1, -R88 ;  /* 0x000000013e2c7824 */ /* 0x040fe200078e0a58 */
[C---:B-1----:R-:W-:Y:S01]  /*1abb0*/  HMMA.16816.F32.BF16 R28, R32.reuse, R8, R28 ;  /* 0x00000008201c723c */ /* 0x042fe2000004181c */
[----:B------:R-:W-:Y:S02]  /*1abc0*/  IMAD.MOV.U32 R64, RZ, RZ, R4 ;  /* 0x000000ffff407224 */ /* 0x000fe400078e0004 */
[C---:B--2---:R-:W-:Y:S01]  /*1abd0*/  IMAD.IADD R48, R62.reuse, 0x1, -R85 ;  /* 0x000000013e307824 */ /* 0x044fe200078e0a55 */
[----:B------:R-:W-:Y:S01]  /*1abe0*/  IABS R44, R44 ;  /* 0x0000002c002c7213 */ /* 0x000fe20000000000 */
[----:B------:R-:W1:Y:S02]  /*1abf0*/  LDSM.16.M88.4 R4, [R220+0xf000] ;  /* 0x00f00000dc04783b */ /* 0x000e640000000200 */
[----:B------:R-:W-:Y:S01]  /*1ac00*/  IMAD.IADD R8, R62, 0x1, -R94 ;  /* 0x000000013e087824 */ /* 0x000fe200078e0a5e */
[----:B------:R-:W-:Y:S01]  /*1ac10*/  IABS R48, R48 ;  /* 0x0000003000307213 */ /* 0x000fe20000000000 */
[----:B------:R2:W-:Y:S01]  /*1ac20*/  I2F R84, R44 ;  /* 0x0000002c00547306 */ /* 0x0005e20000201400 */
[----:B---3--:R-:W-:Y:S02]  /*1ac30*/  HMMA.16816.F32.BF16 R20, R32, R24, R20 ;  /* 0x000000182014723c */ /* 0x008fe40000041814 */
[----:B------:R-:W-:-:S05]  /*1ac40*/  IABS R8, R8 ;  /* 0x0000000800087213 */ /* 0x000fca0000000000 */
[----:B------:R3:W-:Y:S01]  /*1ac50*/  I2F R61, R48 ;  /* 0x00000030003d7306 */ /* 0x0007e20000201400 */
[----:B------:R-:W-:Y:S01]  /*1ac60*/  HMMA.16816.F32.BF16 R56, R32, R10, R56 ;  /* 0x0000000a2038723c */ /* 0x000fe20000041838 */
[----:B------:R-:W-:-:S05]  /*1ac70*/  IMAD.IADD R24, R62, 0x1, -R93 ;  /* 0x000000013e187824 */ /* 0x000fca00078e0a5d */
[----:B------:R-:W-:Y:S01]  /*1ac80*/  IABS R24, R24 ;  /* 0x0000001800187213 */ /* 0x000fe20000000000 */
[----:B--2---:R-:W-:Y:S01]  /*1ac90*/  LDSM.16.M88.4 R44, [R216+0x6000] ;  /* 0x00600000d82c783b */ /* 0x004fe20000000200 */
[----:B------:R2:W-:Y:S01]  /*1aca0*/  I2F R91, R8 ;  /* 0x00000008005b7306 */ /* 0x0005e20000201400 */
[C---:B------:R-:W-:Y:S02]  /*1acb0*/  HMMA.16816.F32.BF16 R16, R32.reuse, R26, R16 ;  /* 0x0000001a2010723c */ /* 0x040fe40000041810 */
[----:B------:R-:W-:Y:S01]  /*1acc0*/  IMAD.MOV.U32 R25, RZ, RZ, R24 ;  /* 0x000000ffff197224 */ /* 0x000fe200078e0018 */
[----:B---3--:R-:W3:Y:S04]  /*1acd0*/  LDSM.16.M88.4 R48, [R221+0x6000] ;  /* 0x00600000dd30783b */ /* 0x008ee80000000200 */
[----:B------:R-:W-:Y:S01]  /*1ace0*/  IMAD.IADD R26, R62, 0x1, -R95 ;  /* 0x000000013e1a7824 */ /* 0x000fe200078e0a5f */
[----:B------:R-:W-:Y:S04]  /*1acf0*/  I2F R64, R64 ;  /* 0x0000004000407306 */ /* 0x000fe80000201400 */
[----:B------:R-:W-:Y:S01]  /*1ad00*/  IABS R24, R26 ;  /* 0x0000001a00187213 */ /* 0x000fe20000000000 */
[----:B--2---:R-:W2:Y:S03]  /*1ad10*/  LDSM.16.M88.4 R8, [R220+0xf800] ;  /* 0x00f80000dc08783b */ /* 0x004ea60000000200 */
[----:B------:R5:W-:Y:S01]  /*1ad20*/  I2F R62, R25 ;  /* 0x00000019003e7306 */ /* 0x000be20000201400 */
[C---:B-1----:R-:W-:Y:S07]  /*1ad30*/  HMMA.16816.F32.BF16 R76, R32.reuse, R4, R76 ;  /* 0x00000004204c723c */ /* 0x042fee000004184c */
[----:B------:R1:W-:Y:S01]  /*1ad40*/  I2F R98, R24 ;  /* 0x0000001800627306 */ /* 0x0003e20000201400 */
[C---:B------:R-:W-:Y:S01]  /*1ad50*/  IMAD.IADD R5, R97.reuse, 0x1, -R52 ;  /* 0x0000000161057824 */ /* 0x040fe200078e0a34 */
[----:B------:R-:W-:Y:S01]  /*1ad60*/  HMMA.16816.F32.BF16 R72, R32, R6, R72 ;  /* 0x000000062048723c */ /* 0x000fe20000041848 */
[----:B-----5:R-:W-:-:S05]  /*1ad70*/  IMAD.IADD R25, R97, 0x1, -R36 ;  /* 0x0000000161197824 */ /* 0x020fca00078e0a24 */
[----:B------:R-:W-:Y:S02]  /*1ad80*/  IABS R4, R25 ;  /* 0x0000001900047213 */ /* 0x000fe40000000000 */
[----:B-1----:R-:W1:Y:S01]  /*1ad90*/  LDSM.16.M88.4 R24, [R216+0x6800] ;  /* 0x00680000d818783b */ /* 0x002e620000000200 */
[C---:B---3--:R-:W-:Y:S01]  /*1ada0*/  HMMA.16816.F32.BF16 R28, R48.reuse, R44, R28 ;  /* 0x0000002c301c723c */ /* 0x048fe2000004181c */
[----:B------:R3:W5:Y:S06]  /*1adb0*/  I2F R45, R4 ;  /* 0x00000004002d7306 */ /* 0x00076c0000201400 */
[----:B------:R-:W-:Y:S01]  /*1adc0*/  IABS R44, R5 ;  /* 0x00000005002c7213 */ /* 0x000fe20000000000 */
[----:B------:R-:W-:Y:S05]  /*1add0*/  HMMA.16816.F32.BF16 R56, R48, R46, R56 ;  /* 0x0000002e3038723c */ /* 0x000fea0000041838 */
[----:B------:R-:W1:Y:S03]  /*1ade0*/  I2F R44, R44 ;  /* 0x0000002c002c7306 */ /* 0x000e660000201400 */
[----:B--2---:R-:W-:Y:S01]  /*1adf0*/  HMMA.16816.F32.BF16 R68, R32, R8, R68 ;  /* 0x000000082044723c */ /* 0x004fe20000041844 */
[----:B---3--:R-:W-:-:S05]  /*1ae00*/  IMAD.IADD R4, R97, 0x1, -R55 ;  /* 0x0000000161047824 */ /* 0x008fca00078e0a37 */
[----:B------:R-:W-:Y:S01]  /*1ae10*/  IABS R5, R4 ;  /* 0x0000000400057213 */ /* 0x000fe20000000000 */
[C---:B------:R-:W-:Y:S01]  /*1ae20*/  IMAD.IADD R4, R97.reuse, 0x1, -R63 ;  /* 0x0000000161047824 */ /* 0x040fe200078e0a3f */
[----:B------:R-:W-:Y:S01]  /*1ae30*/  HMMA.16816.F32.BF16 R80, R32, R10, R80 ;  /* 0x0000000a2050723c */ /* 0x000fe20000041850 */
[C---:B------:R-:W-:Y:S02]  /*1ae40*/  IMAD.IADD R8, R97.reuse, 0x1, -R66 ;  /* 0x0000000161087824 */ /* 0x040fe400078e0a42 */
[----:B------:R-:W-:Y:S01]  /*1ae50*/  IMAD.MOV.U32 R12, RZ, RZ, R5 ;  /* 0x000000ffff0c7224 */ /* 0x000fe200078e0005 */
[----:B------:R-:W-:Y:S01]  /*1ae60*/  IABS R36, R4 ;  /* 0x0000000400247213 */ /* 0x000fe20000000000 */
[C---:B------:R-:W-:Y:S01]  /*1ae70*/  IMAD.IADD R4, R97.reuse, 0x1, -R87 ;  /* 0x0000000161047824 */ /* 0x040fe200078e0a57 */
[----:B------:R-:W-:Y:S01]  /*1ae80*/  IABS R8, R8 ;  /* 0x0000000800087213 */ /* 0x000fe20000000000 */
[----:B------:R-:W-:Y:S02]  /*1ae90*/  IMAD.IADD R10, R97, 0x1, -R86 ;  /* 0x00000001610a7824 */ /* 0x000fe400078e0a56 */
[C---:B----4-:R-:W-:Y:S01]  /*1aea0*/  FFMA.FTZ R28, -R0.reuse, R13, R28 ;  /* 0x0000000d001c7223 */ /* 0x050fe2000001011c */
[----:B------:R-:W-:Y:S01]  /*1aeb0*/  IABS R9, R4 ;  /* 0x0000000400097213 */ /* 0x000fe20000000000 */
[C---:B-----5:R-:W-:Y:S01]  /*1aec0*/  FFMA.FTZ R45, -R0.reuse, R45, R30 ;  /* 0x0000002d002d7223 */ /* 0x060fe2000001011e */
[----:B------:R-:W2:Y:S01]  /*1aed0*/  LDSM.16.M88.4 R4, [R216+0x7000] ;  /* 0x00700000d804783b */ /* 0x000ea20000000200 */
[----:B------:R-:W-:Y:S01]  /*1aee0*/  FFMA.FTZ R33, -R0, R37, R29 ;  /* 0x0000002500217223 */ /* 0x000fe2000001011d */
[----:B------:R3:W-:Y:S01]  /*1aef0*/  I2F R13, R9 ;  /* 0x00000009000d7306 */ /* 0x0007e20000201400 */
[----:B------:R-:W-:Y:S01]  /*1af00*/  FSEL R30, R28, -INF , !P3 ;  /* 0xff8000001c1e7808 */ /* 0x000fe20005800000 */
[----:B-1----:R-:W-:Y:S01]  /*1af10*/  HMMA.16816.F32.BF16 R20, R48, R24, R20 ;  /* 0x000000183014723c */ /* 0x002fe20000041814 */
[C---:B------:R-:W-:Y:S01]  /*1af20*/  FFMA.FTZ R42, -R0.reuse, R42, R56 ;  /* 0x0000002a002a7223 */ /* 0x040fe20000010138 */
[----:B------:R-:W-:Y:S01]  /*1af30*/  FSEL R32, R45, -INF , !P3 ;  /* 0xff8000002d207808 */ /* 0x000fe20005800000 */
[----:B------:R-:W-:Y:S01]  /*1af40*/  FFMA.FTZ R34, -R0, R43, R57 ;  /* 0x0000002b00227223 */ /* 0x000fe20000010139 */
[----:B------:R-:W-:-:S02]  /*1af50*/  FSEL R33, R33, -INF , !P2 ;  /* 0xff80000021217808 */ /* 0x000fc40005000000 */
[----:B------:R-:W1:Y:S01]  /*1af60*/  I2F R12, R12 ;  /* 0x0000000c000c7306 */ /* 0x000e620000201400 */
[C---:B------:R-:W-:Y:S01]  /*1af70*/  IMAD.IADD R25, R97.reuse, 0x1, -R65 ;  /* 0x0000000161197824 */ /* 0x040fe200078e0a41 */
[----:B------:R-:W-:Y:S01]  /*1af80*/  HMMA.16816.F32.BF16 R16, R48, R26, R16 ;  /* 0x0000001a3010723c */ /* 0x000fe20000041810 */
[----:B------:R-:W-:Y:S01]  /*1af90*/  FFMA.FTZ R24, -R0, R44, R31 ;  /* 0x0000002c00187223 */ /* 0x000fe2000001011f */
[----:B------:R-:W-:Y:S01]  /*1afa0*/  FSEL R34, R34, -INF , !P0 ;  /* 0xff80000022227808 */ /* 0x000fe20004000000 */
[----:B------:R-:W-:Y:S01]  /*1afb0*/  IMAD.IADD R31, R97, 0x1, -R85 ;  /* 0x00000001611f7824 */ /* 0x000fe200078e0a55 */
[----:B------:R-:W-:Y:S01]  /*1afc0*/  IABS R25, R25 ;  /* 0x0000001900197213 */ /* 0x000fe20000000000 */
[----:B---3--:R-:W-:Y:S01]  /*1afd0*/  IMAD.MOV.U32 R9, RZ, RZ, R8 ;  /* 0x000000ffff097224 */ /* 0x008fe200078e0008 */
[----:B------:R-:W-:Y:S01]  /*1afe0*/  IABS R8, R10 ;  /* 0x0000000a00087213 */ /* 0x000fe20000000000 */
[----:B------:R-:W3:Y:S01]  /*1aff0*/  I2F R36, R36 ;  /* 0x0000002400247306 */ /* 0x000ee20000201400 */
[----:B------:R-:W-:-:S02]  /*1b000*/  IABS R31, R31 ;  /* 0x0000001f001f7213 */ /* 0x000fc40000000000 */
[----:B------:R-:W-:Y:S01]  /*1b010*/  FSEL R24, R24, -INF , !P2 ;  /* 0xff80000018187808 */ /* 0x000fe20005000000 */
[----:B------:R-:W-:Y:S01]  /*1b020*/  IMAD.MOV.U32 R29, RZ, RZ, R8 ;  /* 0x000000ffff1d7224 */ /* 0x000fe200078e0008 */
[----:B------:R-:W-:Y:S01]  /*1b030*/  FSEL R27, R42, -INF , !P1 ;  /* 0xff8000002a1b7808 */ /* 0x000fe20004800000 */
[----:B-1----:R-:W-:Y:S01]  /*1b040*/  FFMA.FTZ R58, -R0, R12, R58 ;  /* 0x0000000c003a7223 */ /* 0x002fe2000001013a */
[-C--:B------:R-:W-:Y:S01]  /*1b050*/  ISETP.GE.AND P3, PT, R86, R166.reuse, PT ;  /* 0x000000a65600720c */ /* 0x080fe20003f66270 */
[----:B------:R1:W-:Y:S01]  /*1b060*/  I2F R28, R9 ;  /* 0x00000009001c7306 */ /* 0x0003e20000201400 */
[C---:B------:R-:W-:Y:S01]  /*1b070*/  FFMA.FTZ R13, -R0.reuse, R13, R22 ;  /* 0x0000000d000d7223 */ /* 0x040fe20000010116 */
[----:B------:R-:W-:Y:S01]  /*1b080*/  ISETP.GE.AND P2, PT, R65, R166, PT ;  /* 0x000000a64100720c */ /* 0x000fe20003f46270 */
[----:B------:R-:W-:Y:S01]  /*1b090*/  FFMA.FTZ R21, -R0, R38, R21 ;  /* 0x0000002600157223 */ /* 0x000fe20000010115 */
[----:B------:R-:W-:Y:S02]  /*1b0a0*/  FSEL R26, R58, -INF , !P1 ;  /* 0xff8000003a1a7808 */ /* 0x000fe40004800000 */
[----:B------:R-:W-:-:S02]  /*1b0b0*/  ISETP.GE.AND P1, PT, R85, R166, PT ;  /* 0x000000a65500720c */ /* 0x000fc40003f26270 */
[----:B------:R-:W-:Y:S01]  /*1b0c0*/  I2F R29, R29 ;  /* 0x0000001d001d7306 */ /* 0x000fe20000201400 */
[C---:B---3--:R-:W-:Y:S01]  /*1b0d0*/  FFMA.FTZ R36, -R0.reuse, R36, R59 ;  /* 0x0000002400247223 */ /* 0x048fe2000001013b */
[----:B------:R-:W-:Y:S01]  /*1b0e0*/  FSEL R13, R13, -INF , !P6 ;  /* 0xff8000000d0d7808 */ /* 0x000fe20007000000 */
[----:B------:R-:W-:Y:S01]  /*1b0f0*/  FFMA.FTZ R16, -R0, R60, R16 ;  /* 0x0000003c00107223 */ /* 0x000fe20000010110 */
[C---:B--2---:R-:W-:Y:S01]  /*1b100*/  HMMA.16816.F32.BF16 R76, R48.reuse, R4, R76 ;  /* 0x00000004304c723c */ /* 0x044fe2000004184c */
[----:B-1----:R-:W1:Y:S03]  /*1b110*/  LDSM.16.M88.4 R8, [R216+0x7800] ;  /* 0x00780000d808783b */ /* 0x002e660000000200 */
[----:B------:R2:W3:Y:S01]  /*1b120*/  I2F R12, R25 ;  /* 0x00000019000c7306 */ /* 0x0004e20000201400 */
[----:B------:R-:W-:Y:S02]  /*1b130*/  FSEL R16, R16, -INF , !P3 ;  /* 0xff80000010107808 */ /* 0x000fe40005800000 */
[----:B------:R-:W-:Y:S01]  /*1b140*/  IMAD.IADD R5, R97, 0x1, -R88 ;  /* 0x0000000161057824 */ /* 0x000fe200078e0a58 */
[----:B------:R-:W-:Y:S01]  /*1b150*/  HMMA.16816.F32.BF16 R72, R48, R6, R72 ;  /* 0x000000063048723c */ /* 0x000fe20000041848 */
[----:B------:R-:W-:-:S04]  /*1b160*/  DEPBAR.LE SB0, 0x0 ;  /* 0x000080000000791a */ /* 0x000fc80000000000 */
[----:B------:R-:W-:Y:S01]  /*1b170*/  IABS R5, R5 ;  /* 0x0000000500057213 */ /* 0x000fe20000000000 */
[----:B------:R-:W4:Y:S01]  /*1b180*/  I2F R31, R31 ;  /* 0x0000001f001f7306 */ /* 0x000f220000201400 */
[----:B------:R-:W-:-:S03]  /*1b190*/  IMAD.IADD R7, R97, 0x1, -R92 ;  /* 0x0000000161077824 */ /* 0x000fc600078e0a5c */
[----:B------:R-:W-:Y:S02]  /*1b1a0*/  IMAD.MOV.U32 R6, RZ, RZ, R5 ;  /* 0x000000ffff067224 */ /* 0x000fe400078e0005 */
[----:B------:R-:W-:Y:S01]  /*1b1b0*/  IABS R5, R7 ;  /* 0x0000000700057213 */ /* 0x000fe20000000000 */
[C---:B------:R-:W-:Y:S02]  /*1b1c0*/  IMAD.IADD R7, R97.reuse, 0x1, -R94 ;  /* 0x0000000161077824 */ /* 0x040fe400078e0a5e */
[----:B--2---:R-:W-:Y:S01]  /*1b1d0*/  IMAD.IADD R25, R97, 0x1, -R89 ;  /* 0x0000000161197824 */ /* 0x004fe200078e0a59 */
[----:B------:R-:W2:Y:S01]  /*1b1e0*/  I2F R6, R6 ;  /* 0x0000000600067306 */ /* 0x000ea20000201400 */
[C---:B---3--:R-:W-:Y:S01]  /*1b1f0*/  FFMA.FTZ R12, -R0.reuse, R12, R19 ;  /* 0x0000000c000c7223 */ /* 0x048fe20000010113 */
[----:B------:R-:W-:Y:S01]  /*1b200*/  IABS R22, R7 ;  /* 0x0000000700167213 */ /* 0x000fe20000000000 */
[C---:B------:R-:W-:Y:S01]  /*1b210*/  FFMA.FTZ R61, -R0.reuse, R61, R76 ;  /* 0x0000003d003d7223 */ /* 0x040fe2000001014c */
[----:B------:R-:W-:Y:S01]  /*1b220*/  IABS R4, R25 ;  /* 0x0000001900047213 */ /* 0x000fe20000000000 */
[----:B------:R-:W-:Y:S01]  /*1b230*/  FFMA.FTZ R64, -R0, R64, R77 ;  /* 0x0000004000407223 */ /* 0x000fe2000001014d */
[----:B------:R-:W-:Y:S01]  /*1b240*/  FSEL R25, R36, -INF , !P0 ;  /* 0xff80000024197808 */ /* 0x000fe20004000000 */
[C---:B----4-:R-:W-:Y:S01]  /*1b250*/  FFMA.FTZ R31, -R0.reuse, R31, R78 ;  /* 0x0000001f001f7223 */ /* 0x050fe2000001014e */
[----:B------:R-:W3:Y:S01]  /*1b260*/  I2F R7, R5 ;  /* 0x0000000500077306 */ /* 0x000ee20000201400 */
[----:B------:R-:W-:Y:S01]  /*1b270*/  IMAD.MOV.U32 R35, RZ, RZ, R4 ;  /* 0x000000ffff237224 */ /* 0x000fe200078e0004 */
[----:B------:R-:W-:Y:S01]  /*1b280*/  ISETP.GE.AND P0, PT, R89, R166, PT ;  /* 0x000000a65900720c */ /* 0x000fe20003f06270 */
[----:B------:R-:W-:Y:S01]  /*1b290*/  FFMA.FTZ R4, -R0, R54, R20 ;  /* 0x0000003600047223 */ /* 0x000fe20000010114 */
[----:B------:R-:W-:Y:S01]  /*1b2a0*/  FSEL R12, R12, -INF , !P2 ;  /* 0xff8000000c0c7808 */ /* 0x000fe20005000000 */
[C---:B------:R-:W-:Y:S01]  /*1b2b0*/  FFMA.FTZ R72, -R0.reuse, R84, R72 ;  /* 0x0000005400487223 */ /* 0x040fe20000010148 */
[----:B------:R-:W-:Y:S01]  /*1b2c0*/  FSEL R179, R61, -INF , !P1 ;  /* 0xff8000003db37808 */ /* 0x000fe20004800000 */
[----:B------:R-:W-:Y:S01]  /*1b2d0*/  FFMA.FTZ R67, -R0, R67, R73 ;  /* 0x0000004300437223 */ /* 0x000fe20000010149 */
[----:B------:R-:W4:Y:S01]  /*1b2e0*/  I2F R20, R35 ;  /* 0x0000002300147306 */ /* 0x000f220000201400 */
[----:B------:R-:W-:Y:S01]  /*1b2f0*/  FSEL R4, R4, -INF , !P6 ;  /* 0xff80000004047808 */ /* 0x000fe20007000000 */
[----:B--2---:R-:W-:Y:S01]  /*1b300*/  FFMA.FTZ R6, -R0, R6, R74 ;  /* 0x0000000600067223 */ /* 0x004fe2000001014a */
[----:B------:R-:W-:Y:S01]  /*1b310*/  FSEL R183, R31, -INF , !P1 ;  /* 0xff8000001fb77808 */ /* 0x000fe20004800000 */
[----:B-1----:R-:W-:Y:S01]  /*1b320*/  HMMA.16816.F32.BF16 R68, R48, R8, R68 ;  /* 0x000000083044723c */ /* 0x002fe20000041844 */
[----:B------:R-:W-:-:S02]  /*1b330*/  FSEL R180, R64, -INF , !P0 ;  /* 0xff80000040b47808 */ /* 0x000fc40004000000 */
[----:B------:R-:W-:Y:S01]  /*1b340*/  ISETP.GE.AND P6, PT, R88, R166, PT ;  /* 0x000000a65800720c */ /* 0x000fe20003fc6270 */
[C---:B---3--:R-:W-:Y:S01]  /*1b350*/  FFMA.FTZ R7, -R0.reuse, R7, R75 ;  /* 0x0000000700077223 */ /* 0x048fe2000001014b */
[----:B------:R-:W-:Y:S02]  /*1b360*/  FSEL R5, R21, -INF , !P4 ;  /* 0xff80000015057808 */ /* 0x000fe40006000000 */
[C---:B------:R-:W-:Y:S01]  /*1b370*/  FFMA.FTZ R8, -R0.reuse, R29, R18 ;  /* 0x0000001d00087223 */ /* 0x040fe20000010112 */
[----:B------:R-:W-:Y:S01]  /*1b380*/  HMMA.16816.F32.BF16 R80, R48, R10, R80 ;  /* 0x0000000a3050723c */ /* 0x000fe20000041850 */
[----:B------:R-:W-:Y:S01]  /*1b390*/  FFMA.FTZ R9, -R0, R28, R23 ;  /* 0x0000001c00097223 */ /* 0x000fe20000010117 */
[-C--:B------:R-:W-:Y:S01]  /*1b3a0*/  ISETP.GE.AND P1, PT, R93, R166.reuse, PT ;  /* 0x000000a65d00720c */ /* 0x080fe20003f26270 */
[----:B------:R-:W-:Y:S01]  /*1b3b0*/  IMAD.MOV.U32 R18, RZ, RZ, R22 ;  /* 0x000000ffff127224 */ /* 0x000fe200078e0016 */
[----:B------:R-:W-:Y:S01]  /*1b3c0*/  FSEL R8, R8, -INF , !P3 ;  /* 0xff80000008087808 */ /* 0x000fe20005800000 */
[----:B------:R-:W-:Y:S01]  /*1b3d0*/  IMAD.IADD R23, R97, 0x1, -R90 ;  /* 0x0000000161177824 */ /* 0x000fe200078e0a5a */
[----:B------:R-:W-:Y:S01]  /*1b3e0*/  FSEL R9, R9, -INF , !P4 ;  /* 0xff80000009097808 */ /* 0x000fe20006000000 */
[C---:B------:R-:W-:Y:S01]  /*1b3f0*/  IMAD.IADD R22, R97.reuse, 0x1, -R93 ;  /* 0x0000000161167824 */ /* 0x040fe200078e0a5d */
[----:B------:R-:W-:Y:S01]  /*1b400*/  ISETP.GE.AND P4, PT, R92, R166, PT ;  /* 0x000000a65c00720c */ /* 0x000fe20003f86270 */
[----:B------:R-:W-:Y:S01]  /*1b410*/  IMAD.IADD R97, R97, 0x1, -R95 ;  /* 0x0000000161617824 */ /* 0x000fe200078e0a5f */
[----:B------:R-:W-:Y:S01]  /*1b420*/  IABS R21, R23 ;  /* 0x0000001700157213 */ /* 0x000fe20000000000 */
[----:B------:R-:W-:Y:S01]  /*1b430*/  FFMA.FTZ R10, -R0, R53, R17 ;  /* 0x00000035000a7223 */ /* 0x000fe20000010111 */
[----:B------:R-:W-:Y:S01]  /*1b440*/  IABS R22, R22 ;  /* 0x0000001600167213 */ /* 0x000fe20000000000 */
[----:B------:R-:W1:Y:S01]  /*1b450*/  I2F R18, R18 ;  /* 0x0000001200127306 */ /* 0x000e620000201400 */
[----:B------:R-:W-:Y:S01]  /*1b460*/  IABS R97, R97 ;  /* 0x0000006100617213 */ /* 0x000fe20000000000 */
[----:B------:R-:W-:Y:S01]  /*1b470*/  IMAD.MOV.U32 R11, RZ, RZ, R21 ;  /* 0x000000ffff0b7224 */ /* 0x000fe200078e0015 */
[----:B------:R-:W-:Y:S01]  /*1b480*/  FSEL R10, R10, -INF , !P2 ;  /* 0xff8000000a0a7808 */ /* 0x000fe20005000000 */
[----:B------:R-:W-:Y:S01]  /*1b490*/  IMAD.MOV.U32 R17, RZ, RZ, R22 ;  /* 0x000000ffff117224 */ /* 0x000fe200078e0016 */
[-C--:B------:R-:W-:Y:S01]  /*1b4a0*/  ISETP.GE.AND P3, PT, R94, R166.reuse, PT ;  /* 0x000000a65e00720c */ /* 0x080fe20003f66270 */
[----:B------:R-:W-:Y:S01]  /*1b4b0*/  IMAD.MOV.U32 R28, RZ, RZ, R97 ;  /* 0x000000ffff1c7224 */ /* 0x000fe200078e0061 */
[----:B------:R-:W-:Y:S01]  /*1b4c0*/  ISETP.GE.AND P2, PT, R90, R166, PT ;  /* 0x000000a65a00720c */ /* 0x000fe20003f46270 */
[----:B------:R-:W2:Y:S01]  /*1b4d0*/  I2F R11, R11 ;  /* 0x0000000b000b7306 */ /* 0x000ea20000201400 */
[----:B----4-:R-:W-:Y:S01]  /*1b4e0*/  FFMA.FTZ R20, -R0, R20, R79 ;  /* 0x0000001400147223 */ /* 0x010fe2000001014f */
[----:B------:R-:W-:Y:S01]  /*1b4f0*/  FSEL R181, R72, -INF , !P6 ;  /* 0xff80000048b57808 */ /* 0x000fe20007000000 */
[----:B------:R-:W-:Y:S01]  /*1b500*/  FFMA.FTZ R68, -R0, R91, R68 ;  /* 0x0000005b00447223 */ /* 0x000fe20000010144 */
[----:B------:R-:W-:Y:S01]  /*1b510*/  FSEL R189, R6, -INF , !P6 ;  /* 0xff80000006bd7808 */ /* 0x000fe20007000000 */
[----:B------:R-:W-:Y:S01]  /*1b520*/  FFMA.FTZ R69, -R0, R96, R69 ;  /* 0x0000006000457223 */ /* 0x000fe20000010145 */
[----:B------:R-:W-:Y:S01]  /*1b530*/  FSEL R186, R20, -INF , !P0 ;  /* 0xff80000014ba7808 */ /* 0x000fe20004000000 */
[C---:B------:R-:W-:Y:S01]  /*1b540*/  FFMA.FTZ R62, -R0.reuse, R62, R80 ;  /* 0x0000003e003e7223 */ /* 0x040fe20000010150 */
[----:B------:R-:W3:Y:S01]  /*1b550*/  I2F R17, R17 ;  /* 0x0000001100117306 */ /* 0x000ee20000201400 */
[C---:B------:R-:W-:Y:S01]  /*1b560*/  FFMA.FTZ R81, -R0.reuse, R98, R81 ;  /* 0x0000006200517223 */ /* 0x040fe20000010151 */
[----:B------:R-:W-:Y:S01]  /*1b570*/  ISETP.GE.AND P0, PT, R95, R166, PT ;  /* 0x000000a65f00720c */ /* 0x000fe20003f06270 */
[----:B-1----:R-:W-:Y:S01]  /*1b580*/  FFMA.FTZ R18, -R0, R18, R70 ;  /* 0x0000001200127223 */ /* 0x002fe20000010146 */
[----:B------:R-:W-:-:S02]  /*1b590*/  FSEL R182, R67, -INF , !P4 ;  /* 0xff80000043b67808 */ /* 0x000fc40006000000 */
[----:B------:R-:W-:Y:S02]  /*1b5a0*/  FSEL R190, R7, -INF , !P4 ;  /* 0xff80000007be7808 */ /* 0x000fe40006000000 */
[----:B------:R-:W1:Y:S01]  /*1b5b0*/  I2F R28, R28 ;  /* 0x0000001c001c7306 */ /* 0x000e620000201400 */
[----:B--2---:R-:W-:Y:S01]  /*1b5c0*/  FFMA.FTZ R11, -R0, R11, R71 ;  /* 0x0000000b000b7223 */ /* 0x004fe20000010147 */
[----:B------:R-:W-:Y:S02]  /*1b5d0*/  FSEL R195, R68, -INF , !P3 ;  /* 0xff80000044c37808 */ /* 0x000fe40005800000 */
[----:B------:R-:W-:Y:S02]  /*1b5e0*/  FSEL R188, R18, -INF , !P3 ;  /* 0xff80000012bc7808 */ /* 0x000fe40005800000 */
[----:B------:R-:W-:Y:S01]  /*1b5f0*/  FSEL R194, R69, -INF , !P2 ;  /* 0xff80000045c27808 */ /* 0x000fe20005000000 */
[----:B---3--:R-:W-:Y:S01]  /*1b600*/  FFMA.FTZ R17, -R0, R17, R82 ;  /* 0x0000001100117223 */ /* 0x008fe20000010152 */
[----:B------:R-:W-:-:S02]  /*1b610*/  FSEL R187, R11, -INF , !P2 ;  /* 0xff8000000bbb7808 */ /* 0x000fc40005000000 */
[----:B------:R-:W-:Y:S02]  /*1b620*/  FSEL R192, R62, -INF , !P1 ;  /* 0xff8000003ec07808 */ /* 0x000fe40004800000 */
[----:B------:R-:W-:Y:S02]  /*1b630*/  FSEL R29, R17, -INF , !P1 ;  /* 0xff800000111d7808 */ /* 0x000fe40004800000 */
[----:B------:R-:W-:Y:S01]  /*1b640*/  FSEL R191, R81, -INF , !P0 ;  /* 0xff80000051bf7808 */ /* 0x000fe20004000000 */
[----:B-1----:R-:W-:-:S05]  /*1b650*/  FFMA.FTZ R28, -R0, R28, R83 ;  /* 0x0000001c001c7223 */ /* 0x002fca0000010153 */
        /* <DEDUP_REMOVED lines=69> */
.L_x_5952:
[----:B------:R-:W2:Y:S02]  /*1bab0*/  LD.E R6, [R14.64+0x38] ;  /* 0x000038060e067980 */ /* 0x000ea4000c101900 */
[----:B--2---:R-:W-:-:S04]  /*1bac0*/  LEA R6, -R6, RZ, 0x6 ;  /* 0x000000ff06067211 */ /* 0x004fc800078e31ff */
[----:B------:R-:W-:Y:S02]  /*1bad0*/  SHF.R.S32.HI R3, RZ, 0x1f, R6 ;  /* 0x0000001fff037819 */ /* 0x000fe40000011406 */
.L_x_5953:
[----:B------:R-:W-:Y:S05]  /*1bae0*/  BSYNC B0 ;  /* 0x0000000000007941 */ /* 0x000fea0003800000 */
.L_x_5951:
        /* <DEDUP_REMOVED lines=127> */
.L_x_5950:
[----:B------:R-:W-:Y:S05]  /*1c2e0*/  BSYNC B1 ;  /* 0x0000000000017941 */ /* 0x000fea0003800000 */
.L_x_5949:
[----:B------:R-:W2:Y:S01]  /*1c2f0*/  LD.E R31, [R14.64+0xdc] ;  /* 0x0000dc060e1f7980 */ /* 0x000ea2000c101900 */
        /* <DEDUP_REMOVED lines=30> */
[----:B------:R-:W-:Y:S01]  /*1c4e0*/  SHF.L.U32 R230, R41, 0x1, RZ ;  /* 0x0000000129e67819 */ /* 0x000fe200000006ff */
[----:B------:R-:W3:Y:S03]  /*1c4f0*/  SHFL.BFLY PT, R6, R11, 0x2, 0x1f ;  /* 0x0c401f000b067f89 */ /* 0x000ee600000e0000 */
[-C--:B------:R-:W-:Y:S01]  /*1c500*/  LEA R229, R40, R230.reuse, 0x1 ;  /* 0x000000e628e57211 */ /* 0x080fe200078e08ff */
[----:B------:R-:W4:Y:S01]  /*1c510*/  SHFL.BFLY PT, R3, R7, 0x2, 0x1f ;  /* 0x0c401f0007037f89 */ /* 0x000f2200000e0000 */
[----:B------:R-:W-:-:S02]  /*1c520*/  LEA R228, R39, R230, 0x1 ;  /* 0x000000e627e47211 */ /* 0x000fc400078e08ff */
        /* <DEDUP_REMOVED lines=16> */
[----:B------:R-:W-:-:S03]  /*1c630*/  FSETP.NEU.FTZ.AND P0, PT, R165, -INF , PT ;  /* 0xff800000a500780b */ /* 0x000fc60003f1d000 */
[----:B------:R-:W1:Y:S01]  /*1c640*/  LDSM.16.MT88.4 R112, [R228+0x14000] ;  /* 0x01400000e470783b */ /* 0x000e620000004200 */
[----:B---3--:R-:W-:-:S03]  /*1c650*/  FMNMX.FTZ R164, R3, R164, !PT ;  /* 0x000000a403a47209 */ /* 0x008fc60007810000 */
[----:B------:R-:W3:Y:S04]  /*1c660*/  LDSM.16.MT88.4 R120, [R227+0x14000] ;  /* 0x01400000e378783b */ /* 0x000ee80000004200 */
[----:B------:R-:W1:Y:S04]  /*1c670*/  LDSM.16.MT88.4 R128, [R230+0x16000] ;  /* 0x01600000e680783b */ /* 0x000e680000004200 */
[----:B------:R-:W1:Y:S04]  /*1c680*/  LDSM.16.MT88.4 R136, [R229+0x16000] ;  /* 0x01600000e588783b */ /* 0x000e680000004200 */
[----:B------:R-:W1:Y:S04]  /*1c690*/  LDSM.16.MT88.4 R152, [R228+0x16000] ;  /* 0x01600000e498783b */ /* 0x000e680000004200 */
[----:B------:R-:W-:Y:S01]  /*1c6a0*/  LDSM.16.MT88.4 R20, [R227+0x10800] ;  /* 0x01080000e314783b */ /* 0x000fe20000004200 */
[----:B--2---:R-:W-:-:S05]  /*1c6b0*/  FMUL.FTZ R193, R31, R165 ;  /* 0x000000a51fc17220 */ /* 0x004fca0000410000 */
[----:B------:R-:W-:Y:S02]  /*1c6c0*/  FSEL R193, R193, RZ, P0 ;  /* 0x000000ffc1c17208 */ /* 0x000fe40000000000 */
[----:B------:R-:W-:-:S03]  /*1c6d0*/  FSETP.NEU.FTZ.AND P0, PT, R164, -INF , PT ;  /* 0xff800000a400780b */ /* 0x000fc60003f1d000 */
[-CC-:B------:R-:W-:Y:S02]  /*1c6e0*/  FFMA.FTZ R175, R30, R31.reuse, -R193.reuse ;  /* 0x0000001f1eaf7223 */ /* 0x180fe400000108c1 */
[----:B------:R-:W-:Y:S02]  /*1c6f0*/  FMUL.FTZ R30, R31, R164 ;  /* 0x000000a41f1e7220 */ /* 0x000fe40000410000 */
[-CC-:B------:R-:W-:Y:S02]  /*1c700*/  FFMA.FTZ R174, R33, R31.reuse, -R193.reuse ;  /* 0x0000001f21ae7223 */ /* 0x180fe400000108c1 */
[-CC-:B------:R-:W-:Y:S01]  /*1c710*/  FFMA.FTZ R173, R27, R31.reuse, -R193.reuse ;  /* 0x0000001f1bad7223 */ /* 0x180fe200000108c1 */
[----:B------:R-:W-:Y:S01]  /*1c720*/  FSEL R30, R30, RZ, P0 ;  /* 0x000000ff1e1e7208 */ /* 0x000fe20000000000 */
[-CC-:B------:R-:W-:Y:S01]  /*1c730*/  FFMA.FTZ R169, R34, R31.reuse, -R193.reuse ;  /* 0x0000001f22a97223 */ /* 0x180fe200000108c1 */
[----:B------:R-:W-:Y:S01]  /*1c740*/  MUFU.EX2 R175, R175 ;  /* 0x000000af00af7308 */ /* 0x000fe20000000800 */
[----:B------:R-:W-:-:S02]  /*1c750*/  FFMA.FTZ R172, R4, R31, -R193 ;  /* 0x0000001f04ac7223 */ /* 0x000fc400000108c1 */
[-CC-:B------:R-:W-:Y:S02]  /*1c760*/  FFMA.FTZ R177, R32, R31.reuse, -R30.reuse ;  /* 0x0000001f20b17223 */ /* 0x180fe4000001081e */
[-CC-:B------:R-:W-:Y:S02]  /*1c770*/  FFMA.FTZ R176, R24, R31.reuse, -R30.reuse ;  /* 0x0000001f18b07223 */ /* 0x180fe4000001081e */
[-CC-:B------:R-:W-:Y:S01]  /*1c780*/  FFMA.FTZ R178, R26, R31.reuse, -R30.reuse ;  /* 0x0000001f1ab27223 */ /* 0x180fe2000001081e */
[----:B------:R-:W2:Y:S01]  /*1c790*/  MUFU.EX2 R174, R174 ;  /* 0x000000ae00ae7308 */ /* 0x000ea20000000800 */
[-C--:B------:R-:W-:Y:S02]  /*1c7a0*/  FFMA.FTZ R171, R25, R31.reuse, -R30 ;  /* 0x0000001f19ab7223 */ /* 0x080fe4000001081e */
[-CC-:B------:R-:W-:Y:S01]  /*1c7b0*/  FFMA.FTZ R168, R5, R31.reuse, -R193.reuse ;  /* 0x0000001f05a87223 */ /* 0x180fe200000108c1 */
[----:B------:R-:W-:Y:S01]  /*1c7c0*/  LDSM.16.MT88.4 R24, [R227+0x12800] ;  /* 0x01280000e318783b */ /* 0x000fe20000004200 */
[----:B------:R-:W-:-:S02]  /*1c7d0*/  FFMA.FTZ R32, R10, R31, -R193 ;  /* 0x0000001f0a207223 */ /* 0x000fc400000108c1 */
[-CC-:B------:R-:W-:Y:S01]  /*1c7e0*/  FFMA.FTZ R34, R9, R31.reuse, -R30.reuse ;  /* 0x0000001f09227223 */ /* 0x180fe2000001081e */
[----:B------:R-:W1:Y:S01]  /*1c7f0*/  LDSM.16.MT88.4 R4, [R227+0x16000] ;  /* 0x01600000e304783b */ /* 0x000e620000004200 */
[----:B------:R-:W-:Y:S01]  /*1c800*/  MUFU.EX2 R173, R173 ;  /* 0x000000ad00ad7308 */ /* 0x000fe20000000800 */
[-CC-:B------:R-:W-:Y:S02]  /*1c810*/  FFMA.FTZ R33, R8, R31.reuse, -R30.reuse ;  /* 0x0000001f08217223 */ /* 0x180fe4000001081e */
[----:B------:R-:W1:Y:S01]  /*1c820*/  LDSM.16.MT88.4 R8, [R229+0x10800] ;  /* 0x01080000e508783b */ /* 0x000e620000004200 */
[-CC-:B------:R-:W-:Y:S02]  /*1c830*/  FFMA.FTZ R35, R16, R31.reuse, -R193.reuse ;  /* 0x0000001f10237223 */ /* 0x180fe400000108c1 */
[--C-:B------:R-:W-:Y:S01]  /*1c840*/  FFMA.FTZ R170, R13, R31, -R30.reuse ;  /* 0x0000001f0daa7223 */ /* 0x100fe2000001081e */
[----:B--2---:R-:W-:Y:S01]  /*1c850*/  F2FP.BF16.PACK_AB R144, R174, R175 ;  /* 0x000000afae90723e */ /* 0x004fe200000010ff */
[----:B------:R-:W2:Y:S01]  /*1c860*/  MUFU.EX2 R169, R169 ;  /* 0x000000a900a97308 */ /* 0x000ea20000000800 */
[-C--:B------:R-:W-:Y:S01]  /*1c870*/  FFMA.FTZ R3, R12, R31.reuse, -R30 ;  /* 0x0000001f0c037223 */ /* 0x080fe2000001081e */
[----:B------:R-:W1:Y:S01]  /*1c880*/  LDSM.16.MT88.4 R16, [R230+0x10800] ;  /* 0x01080000e610783b */ /* 0x000e620000004200 */
[----:B------:R-:W-:-:S02]  /*1c890*/  FFMA.FTZ R179, R179, R31, -R193 ;  /* 0x0000001fb3b37223 */ /* 0x000fc400000108c1 */
[-CC-:B------:R-:W-:Y:S01]  /*1c8a0*/  FFMA.FTZ R180, R180, R31.reuse, -R193.reuse ;  /* 0x0000001fb4b47223 */ /* 0x180fe200000108c1 */
[----:B------:R-:W1:Y:S01]  /*1c8b0*/  LDSM.16.MT88.4 R12, [R228+0x10800] ;  /* 0x01080000e40c783b */ /* 0x000e620000004200 */
[-CC-:B------:R-:W-:Y:S01]  /*1c8c0*/  FFMA.FTZ R181, R181, R31.reuse, -R193.reuse ;  /* 0x0000001fb5b57223 */ /* 0x180fe200000108c1 */
[----:B------:R-:W-:Y:S01]  /*1c8d0*/  MUFU.EX2 R177, R177 ;  /* 0x000000b100b17308 */ /* 0x000fe20000000800 */
[-C--:B------:R-:W-:Y:S02]  /*1c8e0*/  FFMA.FTZ R182, R182, R31.reuse, -R193 ;  /* 0x0000001fb6b67223 */ /* 0x080fe400000108c1 */
[-CC-:B------:R-:W-:Y:S02]  /*1c8f0*/  FFMA.FTZ R183, R183, R31.reuse, -R30.reuse ;  /* 0x0000001fb7b77223 */ /* 0x180fe4000001081e */
[-CC-:B------:R-:W-:Y:S02]  /*1c900*/  FFMA.FTZ R186, R186, R31.reuse, -R30.reuse ;  /* 0x0000001fbaba7223 */ /* 0x180fe4000001081e */
[--C-:B------:R-:W-:Y:S01]  /*1c910*/  FFMA.FTZ R189, R189, R31, -R30.reuse ;  /* 0x0000001fbdbd7223 */ /* 0x100fe2000001081e */
[----:B------:R-:W3:Y:S01]  /*1c920*/  MUFU.EX2 R176, R176 ;  /* 0x000000b000b07308 */ /* 0x000ee20000000800 */
[----:B--2---:R-:W-:Y:S01]  /*1c930*/  F2FP.BF16.PACK_AB R146, R169, R173 ;  /* 0x000000ada992723e */ /* 0x004fe200000010ff */
[----:B------:R-:W-:-:S02]  /*1c940*/  FFMA.FTZ R190, R190, R31, -R30 ;  /* 0x0000001fbebe7223 */ /* 0x000fc4000001081e */
[-CC-:B------:R-:W-:Y:S02]  /*1c950*/  FFMA.FTZ R250, R191, R31.reuse, -R193.reuse ;  /* 0x0000001fbffa7223 */ /* 0x180fe400000108c1 */
[-CC-:B------:R-:W-:Y:S02]  /*1c960*/  FFMA.FTZ R195, R195, R31.reuse, -R193.reuse ;  /* 0x0000001fc3c37223 */ /* 0x180fe400000108c1 */
[----:B------:R-:W-:Y:S01]  /*1c970*/  MUFU.EX2 R178, R178 ;  /* 0x000000b200b27308 */ /* 0x000fe20000000800 */
[-CC-:B------:R-:W-:Y:S02]  /*1c980*/  FFMA.FTZ R194, R194, R31.reuse, -R193.reuse ;  /* 0x0000001fc2c27223 */ /* 0x180fe400000108c1 */
[-C--:B------:R-:W-:Y:S02]  /*1c990*/  FFMA.FTZ R192, R192, R31.reuse, -R193 ;  /* 0x0000001fc0c07223 */ /* 0x080fe400000108c1 */
[-CC-:B------:R-:W-:Y:S02]  /*1c9a0*/  FFMA.FTZ R188, R188, R31.reuse, -R30.reuse ;  /* 0x0000001fbcbc7223 */ /* 0x180fe4000001081e */
[--C-:B------:R-:W-:Y:S01]  /*1c9b0*/  FFMA.FTZ R187, R187, R31, -R30.reuse ;  /* 0x0000001fbbbb7223 */ /* 0x100fe2000001081e */
[----:B------:R-:W2:Y:S01]  /*1c9c0*/  MUFU.EX2 R171, R171 ;  /* 0x000000ab00ab7308 */ /* 0x000ea20000000800 */
[----:B---3--:R-:W-:Y:S01]  /*1c9d0*/  F2FP.BF16.PACK_AB R145, R176, R177 ;  /* 0x000000b1b091723e */ /* 0x008fe200000010ff */
[----:B------:R-:W-:-:S02]  /*1c9e0*/  FFMA.FTZ R191, R29, R31, -R30 ;  /* 0x0000001f1dbf7223 */ /* 0x000fc4000001081e */
[----:B------:R-:W-:Y:S02]  /*1c9f0*/  FFMA.FTZ R249, R28, R31, -R30 ;  /* 0x0000001f1cf97223 */ /* 0x000fe4000001081e */
[----:B------:R-:W-:Y:S01]  /*1ca00*/  FADD.FTZ R174, R175, R174 ;  /* 0x000000aeafae7221 */ /* 0x000fe20000010000 */
[----:B------:R-:W-:Y:S01]  /*1ca10*/  LDSM.16.MT88.4 R28, [R230+0x15800] ;  /* 0x01580000e61c783b */ /* 0x000fe20000004200 */
[----:B------:R-:W-:Y:S01]  /*1ca20*/  MUFU.EX2 R172, R172 ;  /* 0x000000ac00ac7308 */ /* 0x000fe20000000800 */
[----:B------:R-:W-:Y:S02]  /*1ca30*/  FADD.FTZ R176, R177, R176 ;  /* 0x000000b0b1b07221 */ /* 0x000fe40000010000 */
        /* <DEDUP_REMOVED lines=18> */
[C---:B----4-:R-:W-:Y:S02]  /*1cb60*/  HMMA.16816.F32.BF16 R68, R144.reuse, R72, RZ ;  /* 0x000000489044723c */ /* 0x050fe400000418ff */
[----:B------:R-:W-:Y:S06]  /*1cb70*/  MUFU.EX2 R179, R179 ;  /* 0x000000b300b37308 */ /* 0x000fec0000000800 */
[C---:B-----5:R-:W-:Y:S02]  /*1cb80*/  HMMA.16816.F32.BF16 R76, R144.reuse, R80, RZ ;  /* 0x00000050904c723c */ /* 0x060fe400000418ff */
[----:B------:R-:W4:Y:S06]  /*1cb90*/  MUFU.EX2 R180, R180 ;  /* 0x000000b400b47308 */ /* 0x000f2c0000000800 */
[C---:B------:R-:W-:Y:S02]  /*1cba0*/  HMMA.16816.F32.BF16 R84, R144.reuse, R88, RZ ;  /* 0x000000589054723c */ /* 0x040fe400000418ff */
[----:B------:R-:W-:Y:S06]  /*1cbb0*/  MUFU.EX2 R181, R181 ;  /* 0x000000b500b57308 */ /* 0x000fec0000000800 */
[C---:B------:R-:W-:Y:S02]  /*1cbc0*/  HMMA.16816.F32.BF16 R92, R144.reuse, R96, RZ ;  /* 0x00000060905c723c */ /* 0x040fe400000418ff */
[----:B------:R-:W-:Y:S06]  /*1cbd0*/  MUFU.EX2 R182, R182 ;  /* 0x000000b600b67308 */ /* 0x000fec0000000800 */
[C---:B-1----:R-:W-:Y:S02]  /*1cbe0*/  HMMA.16816.F32.BF16 R100, R144.reuse, R104, RZ ;  /* 0x000000689064723c */ /* 0x042fe400000418ff */
[----:B------:R-:W-:Y:S06]  /*1cbf0*/  MUFU.EX2 R183, R183 ;  /* 0x000000b700b77308 */ /* 0x000fec0000000800 */
[C---:B------:R-:W-:Y:S02]  /*1cc00*/  HMMA.16816.F32.BF16 R108, R144.reuse, R112, RZ ;  /* 0x00000070906c723c */ /* 0x040fe400000418ff */
        /* <DEDUP_REMOVED lines=84> */
[----:B------:R-:W-:Y:S07]  /*1d150*/  LDSM.16.MT88.4 R16, [R230+0x11000] ;  /* 0x01100000e610783b */ /* 0x000fee0000004200 */
[C---:B-1----:R-:W-:Y:S08]  /*1d160*/  HMMA.16816.F32.BF16 R140, R4.reuse, R12, R140 ;  /* 0x0000000c048c723c */ /* 0x042ff0000004188c */
[C---:B------:R-:W-:Y:S01]  /*1d170*/  HMMA.16816.F32.BF16 R152, R4.reuse, R14, R152 ;  /* 0x0000000e0498723c */ /* 0x040fe20000041898 */
[----:B------:R-:W1:Y:S07]  /*1d180*/  LDSM.16.MT88.4 R12, [R228+0x11000] ;  /* 0x01100000e40c783b */ /* 0x000e6e0000004200 */
        /* <DEDUP_REMOVED lines=27> */
[C---:B------:R-:W-:Y:S08]  /*1d340*/  HMMA.16816.F32.BF16 R160, R4.reuse, R16, R160 ;  /* 0x0000001004a0723c */ /* 0x040ff000000418a0 */
        /* <DEDUP_REMOVED lines=55> */
[----:B------:R-:W4:Y:S07]  /*1d6c0*/  LDSM.16.MT88.4 R16, [R228+0x13800] ;  /* 0x01380000e410783b */ /* 0x000f2e0000004200 */
[C---:B---3--:R-:W-:Y:S08]  /*1d6d0*/  HMMA.16816.F32.BF16 R52, R4.reuse, R24, R52 ;  /* 0x000000180434723c */ /* 0x048ff00000041834 */
        /* <DEDUP_REMOVED lines=28> */
[C---:B-1----:R-:W-:Y:S08]  /*1d8a0*/  HMMA.16816.F32.BF16 R140, R4.reuse, R12, R140 ;  /* 0x0000000c048c723c */ /* 0x042ff0000004188c */
[C---:B------:R-:W-:Y:S08]  /*1d8b0*/  HMMA.16816.F32.BF16 R152, R4.reuse, R14, R152 ;  /* 0x0000000e0498723c */ /* 0x040ff00000041898 */
[C---:B--2---:R-:W-:Y:S08]  /*1d8c0*/  HMMA.16816.F32.BF16 R148, R4.reuse, R8, R148 ;  /* 0x000000080494723c */ /* 0x044ff00000041894 */
        /* <DEDUP_REMOVED lines=9> */
.L_x_5963:
        /* <DEDUP_REMOVED lines=76> */
.L_x_5956:
[----:B------:R-:W-:Y:S02]  /*1de20*/  ULDC.64 UR4, c[0x0][0x118] ;  /* 0x0000460000047ab9 */ /* 0x000fe40000000a00 */
[----:B------:R-:W2:Y:S02]  /*1de30*/  LD.E R8, [R166.64+0x40] ;  /* 0x00004004a6087980 */ /* 0x000ea4000c101900 */
[----:B--2---:R-:W-:Y:S04]  /*1de40*/  LEA R8, -R8, RZ, 0x6 ;  /* 0x000000ff08087211 */ /* 0x004fe800078e31ff */
[----:B------:R-:W-:Y:S02]  /*1de50*/  SHF.R.S32.HI R4, RZ, 0x1f, R8 ;  /* 0x0000001fff047819 */ /* 0x000fe40000011408 */
.L_x_5957:
[----:B------:R-:W-:Y:S05]  /*1de60*/  BSYNC B0 ;  /* 0x0000000000007941 */ /* 0x000fea0003800000 */
.L_x_5955:
        /* <DEDUP_REMOVED lines=403> */
.L_x_5961:
[----:B------:R-:W-:Y:S02]  /*1f7a0*/  ULDC.64 UR4, c[0x0][0x118] ;  /* 0x0000460000047ab9 */ /* 0x000fe40000000a00 */
[----:B------:R-:W2:Y:S02]  /*1f7b0*/  LD.E R170, [R166.64+0x38] ;  /* 0x00003804a6aa7980 */ /* 0x000ea4000c101900 */
[----:B--2---:R-:W-:Y:S04]  /*1f7c0*/  LEA R170, -R170, RZ, 0x6 ;  /* 0x000000ffaaaa7211 */ /* 0x004fe800078e31ff */
[----:B------:R-:W-:Y:S02]  /*1f7d0*/  SHF.R.S32.HI R164, RZ, 0x1f, R170 ;  /* 0x0000001fffa47819 */ /* 0x000fe400000114aa */
.L_x_5962:
[----:B------:R-:W-:Y:S05]  /*1f7e0*/  BSYNC B0 ;  /* 0x0000000000007941 */ /* 0x000fea0003800000 */
.L_x_5960:
[C---:B------:R-:W-:Y:S01]  /*1f7f0*/  LEA R180, P0, R170.reuse, R237, 0x1 ;  /* 0x000000edaab47211 */ /* 0x040fe200078008ff */
[----:B------:R-:W-:Y:S01]  /*1f800*/  ULDC.64 UR4, c[0x0][0x118] ;  /* 0x0000460000047ab9 */ /* 0x000fe20000000a00 */
[C---:B------:R-:W-:Y:S02]  /*1f810*/  IADD3 R169, P1, R170.reuse, R233, RZ ;  /* 0x000000e9aaa97210 */ /* 0x040fe40007f3e0ff */
[-C--:B------:R-:W-:Y:S02]  /*1f820*/  LEA.HI.X R181, R170, R236.reuse, R164, 0x1, P0 ;  /* 0x000000ecaab57211 */ /* 0x080fe400000f0ca4 */
[CC--:B------:R-:W-:Y:S01]  /*1f830*/  @P5 LEA R174, P0, R169.reuse, R237.reuse, 0x1 ;  /* 0x000000eda9ae5211 */ /* 0x0c0fe200078008ff */
[----:B------:R-:W-:Y:S01]  /*1f840*/  IMAD.X R168, R164, 0x1, R234, P1 ;  /* 0x00000001a4a87824 */ /* 0x000fe200008e06ea */
        /* <DEDUP_REMOVED lines=110> */
.L_x_5959:
[----:B------:R-:W-:Y:S05]  /*1ff30*/  BSYNC B1 ;  /* 0x0000000000017941 */ /* 0x000fea0003800000 */
.L_x_5958:
        /* <DEDUP_REMOVED lines=162> */
[----:B------:R-:W-:Y:S01]  /*20960*/  ISETP.GT.AND P0, PT, R248, R235, PT ;  /* 0x000000ebf800720c */ /* 0x000fe20003f04270 */
        /* <DEDUP_REMOVED lines=432> */
.L_x_5954:
        /* <DEDUP_REMOVED lines=11> */
.L_x_5982:
[----:B---3--:R-:W-:Y:S01]  /*22520*/  FADD.FTZ R4, R4, R250 ;  /* 0x000000fa04047221 */ /* 0x008fe20000010000 */
[----:B------:R-:W-:Y:S05]  /*22530*/  BRA.DIV ~URZ, `(.L_x_5965) ;  /* 0x00001e827f007947 */ /* 0x000fea000b800000 */
[----:B------:R-:W3:Y:S04]  /*22540*/  SHFL.BFLY PT, R5, R249, 0x2, 0x1f ;  /* 0x0c401f00f9057f89 */ /* 0x000ee800000e0000 */
[----:B------:R-:W4:Y:S01]  /*22550*/  SHFL.BFLY PT, R6, R4, 0x1, 0x1f ;  /* 0x0c201f0004067f89 */ /* 0x000f2200000e0000 */
[----:B---3--:R-:W-:Y:S02]  /*22560*/  FADD.FTZ R249, R5, R249 ;  /* 0x000000f905f97221 */ /* 0x008fe40000010000 */
[----:B----4-:R-:W-:-:S03]  /*22570*/  FADD.FTZ R4, R4, R6 ;  /* 0x0000000604047221 */ /* 0x010fc60000010000 */
[----:B------:R3:W4:Y:S04]  /*22580*/  SHFL.BFLY PT, R5, R249, 0x1, 0x1f ;  /* 0x0c201f00f9057f89 */ /* 0x00072800000e0000 */
.L_x_5983:
        /* <DEDUP_REMOVED lines=230> */
[----:B------:R4:W-:Y:S04]  /*233f0*/  STS.64 [R17+0xc000], R148 ;  /* 0x00c0009411007388 */ /* 0x0009e80000000a00 */
[----:B------:R2:W-:Y:S04]  /*23400*/  STS.64 [R17+0xc800], R150 ;  /* 0x00c8009611007388 */ /* 0x0005e80000000a00 */
[----:B------:R-:W-:Y:S04]  /*23410*/  STS.64 [R6+0xc000], R144 ;  /* 0x00c0009006007388 */ /* 0x000fe80000000a00 */
[----:B------:R2:W-:Y:S04]  /*23420*/  STS.64 [R6+0xc800], R146 ;  /* 0x00c8009206007388 */ /* 0x0005e80000000a00 */
[----:B-1----:R-:W3:Y:S04]  /*23430*/  LD.E R142, [R2.64+0x60] ;  /* 0x00006004028e7980 */ /* 0x002ee8000c101900 */
[----:B------:R-:W1:Y:S04]  /*23440*/  S2R R140, SR_TID.X ;  /* 0x00000000008c7919 */ /* 0x000e680000002100 */
[----:B------:R3:W5:Y:S04]  /*23450*/  LD.E R141, [R2.64+0xcc] ;  /* 0x0000cc04028d7980 */ /* 0x000768000c101900 */
[----:B----4-:R4:W5:Y:S04]  /*23460*/  LD.E.64 R148, [R2.64+0x78] ;  /* 0x0000780402947980 */ /* 0x010968000c101b00 */
[----:B--2---:R4:W5:Y:S04]  /*23470*/  LD.E.64 R150, [R2.64+0xa8] ;  /* 0x0000a80402967980 */ /* 0x004968000c101b00 */
[----:B------:R-:W2:Y:S01]  /*23480*/  LD.E.64 R6, [R2.64+0xb0] ;  /* 0x0000b00402067980 */ /* 0x000ea2000c101b00 */
[----:B------:R-:W-:-:S02]  /*23490*/  LEA.HI R144, R9, R8, RZ, 0x4 ;  /* 0x0000000809907211 */ /* 0x000fc400078f20ff */
[----:B-1----:R-:W-:Y:S02]  /*234a0*/  SHF.R.S32.HI R12, RZ, 0x1f, R140 ;  /* 0x0000001fff0c7819 */ /* 0x002fe4000001148c */
[----:B------:R-:W-:Y:S02]  /*234b0*/  LOP3.LUT R144, R144, 0xfffffff0, RZ, 0xc0, !PT ;  /* 0xfffffff090907812 */ /* 0x000fe400078ec0ff */
[----:B------:R-:W-:Y:S02]  /*234c0*/  LEA.HI R9, R12, R140, RZ, 0x4 ;  /* 0x0000008c0c097211 */ /* 0x000fe400078f20ff */
[----:B------:R-:W-:Y:S02]  /*234d0*/  IADD3 R144, -R144, R8, RZ ;  /* 0x0000000890907210 */ /* 0x000fe40007ffe1ff */
[----:B------:R-:W-:Y:S02]  /*234e0*/  SHF.R.S32.HI R9, RZ, 0x4, R9 ;  /* 0x00000004ff097819 */ /* 0x000fe40000011409 */
[----:B------:R-:W-:-:S02]  /*234f0*/  LEA.HI R13, R144, R144, RZ, 0x1 ;  /* 0x00000090900d7211 */ /* 0x000fc400078f08ff */
[----:B------:R-:W-:Y:S02]  /*23500*/  SHF.L.U32 R12, R9, 0x6, RZ ;  /* 0x00000006090c7819 */ /* 0x000fe400000006ff */
[C---:B------:R-:W-:Y:S02]  /*23510*/  SHF.L.U32 R14, R13.reuse, 0x2, RZ ;  /* 0x000000020d0e7819 */ /* 0x040fe400000006ff */
[----:B------:R-:W-:Y:S02]  /*23520*/  LOP3.LUT R12, R12, 0x1c0, RZ, 0xc0, !PT ;  /* 0x000001c00c0c7812 */ /* 0x000fe400078ec0ff */
[----:B------:R-:W-:Y:S02]  /*23530*/  LOP3.LUT R13, R13, 0xffffffe, RZ, 0xc0, !PT ;  /* 0x0ffffffe0d0d7812 */ /* 0x000fe400078ec0ff */
[----:B------:R-:W-:Y:S02]  /*23540*/  LOP3.LUT R14, R12, 0x38, R14, 0xf8, !PT ;  /* 0x000000380c0e7812 */ /* 0x000fe400078ef80e */
[----:B------:R-:W-:-:S02]  /*23550*/  SHF.R.U32.HI R12, RZ, 0x3, R12 ;  /* 0x00000003ff0c7819 */ /* 0x000fc4000001160c */
[----:B------:R-:W-:Y:S02]  /*23560*/  IADD3 R13, R144, -R13, RZ ;  /* 0x8000000d900d7210 */ /* 0x000fe40007ffe0ff */
[----:B------:R-:W-:-:S04]  /*23570*/  LOP3.LUT R12, R14, R12, RZ, 0x3c, !PT ;  /* 0x0000000c0e0c7212 */ /* 0x000fc800078e3cff */
[----:B------:R-:W-:Y:S01]  /*23580*/  LEA R146, R13, R12, 0x2 ;  /* 0x0000000c0d927211 */ /* 0x000fe200078e10ff */
[----:B------:R-:W-:Y:S01]  /*23590*/  BAR.SYNC.DEFER_BLOCKING 0x0 ;  /* 0x0000000000007b1d */ /* 0x000fe20000010000 */
[----:B------:R-:W-:Y:S02]  /*235a0*/  SHF.R.S32.HI R143, RZ, 0x1f, R140 ;  /* 0x0000001fff8f7819 */ /* 0x000fe4000001148c */
[----:B------:R-:W-:Y:S02]  /*235b0*/  LOP3.LUT R11, R11, 0xffffffe0, RZ, 0xc0, !PT ;  /* 0xffffffe00b0b7812 */ /* 0x000fe400078ec0ff */
[----:B------:R-:W-:Y:S01]  /*235c0*/  LEA.HI R143, R143, R140, RZ, 0x5 ;  /* 0x0000008c8f8f7211 */ /* 0x000fe200078f28ff */
[----:B------:R-:W1:Y:S01]  /*235d0*/  @P4 MUFU.LG2 R4, R4 ;  /* 0x0000000400044308 */ /* 0x000e620000000c00 */
[----:B------:R-:W-:Y:S01]  /*235e0*/  IADD3 R11, R8, -R11, RZ ;  /* 0x8000000b080b7210 */ /* 0x000fe20007ffe0ff */
[----:B------:R4:W1:Y:S04]  /*235f0*/  LDS.128 R136, [R146.X4] ;  /* 0x0000000092887984 */ /* 0x0008680000004c00 */
        /* <DEDUP_REMOVED lines=25> */
[----:B------:R4:W2:Y:S04]  /*23790*/  LDS.128 R32, [R146.X4+0xd000] ;  /* 0x00d0000092207984 */ /* 0x0008a80000004c00 */
[----:B------:R4:W2:Y:S04]  /*237a0*/  LDS.128 R28, [R146.X4+0xd800] ;  /* 0x00d80000921c7984 */ /* 0x0008a80000004c00 */
[----:B------:R4:W2:Y:S04]  /*237b0*/  LDS.128 R24, [R146.X4+0xe000] ;  /* 0x00e0000092187984 */ /* 0x0008a80000004c00 */
[----:B------:R4:W2:Y:S04]  /*237c0*/  LDS.128 R20, [R146.X4+0xe800] ;  /* 0x00e8000092147984 */ /* 0x0008a80000004c00 */
[----:B------:R4:W2:Y:S04]  /*237d0*/  LDS.128 R16, [R146.X4+0xf000] ;  /* 0x00f0000092107984 */ /* 0x0008a80000004c00 */
[----:B------:R4:W2:Y:S01]  /*237e0*/  LDS.128 R12, [R146.X4+0xf800] ;  /* 0x00f80000920c7984 */ /* 0x0008a20000004c00 */
[----:B------:R-:W-:Y:S01]  /*237f0*/  LOP3.LUT R143, R143, 0xffffffe0, RZ, 0xc0, !PT ;  /* 0xffffffe08f8f7812 */ /* 0x000fe200078ec0ff */
[----:B------:R-:W1:Y:S01]  /*23800*/  @P3 MUFU.LG2 R5, R5 ;  /* 0x0000000500053308 */ /* 0x000e620000000c00 */
[----:B------:R-:W-:-:S02]  /*23810*/  SHF.R.S32.HI R145, RZ, 0x1f, R10 ;  /* 0x0000001fff917819 */ /* 0x000fc4000001140a */
[----:B------:R-:W-:Y:S02]  /*23820*/  IADD3 R143, R140, -R143, RZ ;  /* 0x8000008f8c8f7210 */ /* 0x000fe40007ffe0ff */
[----:B------:R-:W-:Y:S02]  /*23830*/  LOP3.LUT P0, RZ, R11, 0x3, RZ, 0xc0, !PT ;  /* 0x000000030bff7812 */ /* 0x000fe4000780c0ff */
[----:B------:R-:W-:Y:S02]  /*23840*/  LEA.HI R145, R145, R10, RZ, 0x2 ;  /* 0x0000000a91917211 */ /* 0x000fe400078f10ff */
[----:B------:R-:W-:Y:S02]  /*23850*/  SHF.R.S32.HI R8, RZ, 0x1f, R143 ;  /* 0x0000001fff087819 */ /* 0x000fe4000001148f */
[----:B------:R-:W-:Y:S02]  /*23860*/  LOP3.LUT R145, R145, 0xffffffc, RZ, 0xc0, !PT ;  /* 0x0ffffffc91917812 */ /* 0x000fe400078ec0ff */
[----:B------:R-:W-:-:S02]  /*23870*/  LEA.HI R8, R8, R143, RZ, 0x2 ;  /* 0x0000008f08087211 */ /* 0x000fc400078f10ff */
[----:B------:R-:W-:Y:S01]  /*23880*/  IADD3 R145, R10, -R145, RZ ;  /* 0x800000910a917210 */ /* 0x000fe20007ffe0ff */
[----:B-1----:R-:W-:Y:S01]  /*23890*/  @P4 FMUL.FTZ R4, R4, 0.69314718246459960938 ;  /* 0x3f31721804044820 */ /* 0x002fe20000410000 */
[----:B------:R-:W-:Y:S01]  /*238a0*/  SHF.L.U32 R10, R239, 0x6, RZ ;  /* 0x00000006ef0a7819 */ /* 0x000fe200000006ff */
[----:B------:R-:W-:Y:S01]  /*238b0*/  @P3 FMUL.FTZ R5, R5, 0.69314718246459960938 ;  /* 0x3f31721805053820 */ /* 0x000fe20000410000 */
[----:B------:R-:W-:Y:S01]  /*238c0*/  SHF.R.S32.HI R8, RZ, 0x2, R8 ;  /* 0x00000002ff087819 */ /* 0x000fe20000011408 */
[----:B------:R-:W-:Y:S01]  /*238d0*/  BSSY B0, `(.L_x_5966) ;  /* 0x0000018000007945 */ /* 0x000fe20003800000 */
[----:B------:R-:W-:Y:S01]  /*238e0*/  MOV R11, 0xff800000 ;  /* 0xff800000000b7802 */ /* 0x000fe20000000f00 */
[-C--:B-----5:R-:W-:Y:S01]  /*238f0*/  @P4 FFMA.FTZ R11, R165, R0.reuse, R4 ;  /* 0x00000000a50b4223 */ /* 0x0a0fe20000010004 */
[----:B------:R-:W-:Y:S01]  /*23900*/  MOV R140, 0xff800000 ;  /* 0xff800000008c7802 */ /* 0x000fe20000000f00 */
[----:B------:R-:W-:Y:S01]  /*23910*/  @P3 FFMA.FTZ R140, R164, R0, R5 ;  /* 0x00000000a48c3223 */ /* 0x000fe20000010005 */
[----:B------:R-:W-:Y:S01]  /*23920*/  LEA R8, R145, R8, 0x4 ;  /* 0x0000000891087211 */ /* 0x000fe200078e20ff */
[----:B--2---:R-:W-:-:S04]  /*23930*/  IMAD R6, R6, UR8, R242 ;  /* 0x0000000806067c24 */ /* 0x004fc8000f8e02f2 */
[----:B---3--:R-:W-:Y:S01]  /*23940*/  IMAD R6, R6, R142, R241 ;  /* 0x0000008e06067224 */ /* 0x008fe200078e02f1 */
[----:B------:R-:W-:-:S03]  /*23950*/  SHF.L.U32 R142, R144, 0x2, RZ ;  /* 0x00000002908e7819 */ /* 0x000fc600000006ff */
[----:B------:R-:W-:Y:S01]  /*23960*/  IMAD R7, R7, R6, R10 ;  /* 0x0000000607077224 */ /* 0x000fe200078e020a */
[----:B------:R-:W-:Y:S01]  /*23970*/  SHF.R.S32.HI R143, RZ, 0x1f, R142 ;  /* 0x0000001fff8f7819 */ /* 0x000fe2000001148e */
[----:B------:R-:W-:Y:S05]  /*23980*/  @P0 BRA `(.L_x_5967) ;  /* 0x000000c000000947 */ /* 0x000fea0003800000 */
[----:B----4-:R-:W-:Y:S01]  /*23990*/  IMAD R0, R239, -0x40, R240 ;  /* 0xffffffc0ef007824 */ /* 0x010fe200078e02f0 */
        /* <DEDUP_REMOVED lines=11> */
.L_x_5967:
[----:B----4-:R-:W-:Y:S05]  /*23a50*/  BSYNC B0 ;  /* 0x0000000000007941 */ /* 0x010fea0003800000 */
.L_x_5966:
        /* <DEDUP_REMOVED lines=15> */
[C---:B--2---:R-:W-:Y:S02]  /*23b50*/  IADD3 R3, R0.reuse, 0x80, RZ ;  /* 0x0000008000037810 */ /* 0x044fe40007ffe0ff */
        /* <DEDUP_REMOVED lines=9> */
.L_x_5969:
[----:B------:R-:W-:Y:S05]  /*23bf0*/  BSYNC B0 ;  /* 0x0000000000007941 */ /* 0x000fea0003800000 */
.L_x_5968:
[----:B--2---:R-:W-:Y:S01]  /*23c00*/  IADD3 R3, R9, 0x8, RZ ;  /* 0x0000000809037810 */ /* 0x004fe20007ffe0ff */
        /* <DEDUP_REMOVED lines=14> */
.L_x_5971:
[----:B------:R-:W-:Y:S05]  /*23cf0*/  BSYNC B0 ;  /* 0x0000000000007941 */ /* 0x000fea0003800000 */
.L_x_5970:
        /* <DEDUP_REMOVED lines=15> */
.L_x_5973:
[----:B------:R-:W-:Y:S05]  /*23df0*/  BSYNC B0 ;  /* 0x0000000000007941 */ /* 0x000fea0003800000 */
.L_x_5972:
        /* <DEDUP_REMOVED lines=15> */
.L_x_5975:
[----:B------:R-:W-:Y:S05]  /*23ef0*/  BSYNC B0 ;  /* 0x0000000000007941 */ /* 0x000fea0003800000 */
.L_x_5974:
        /* <DEDUP_REMOVED lines=15> */
.L_x_5977:
[----:B------:R-:W-:Y:S05]  /*23ff0*/  BSYNC B0 ;  /* 0x0000000000007941 */ /* 0x000fea0003800000 */
.L_x_5976:
        /* <DEDUP_REMOVED lines=15> */
.L_x_5979:
[----:B------:R-:W-:Y:S05]  /*240f0*/  BSYNC B0 ;  /* 0x0000000000007941 */ /* 0x000fea0003800000 */
.L_x_5978:
        /* <DEDUP_REMOVED lines=15> */
.L_x_5981:
[----:B------:R-:W-:Y:S05]  /*241f0*/  BSYNC B0 ;  /* 0x0000000000007941 */ /* 0x000fea0003800000 */
.L_x_5980:
[----:B------:R-:W-:Y:S01]  /*24200*/  IADD3 R9, R9, 0x38, RZ ;  /* 0x0000003809097810 */ /* 0x000fe20007ffe0ff */
[----:B------:R-:W-:-:S02]  /*24210*/  IMAD.MOV.U32 R4, RZ, RZ, R238 ;  /* 0x000000ffff047224 */ /* 0x000fc400078e00ee */
[----:B------:R-:W-:Y:S01]  /*24220*/  IMAD.MOV.U32 R5, RZ, RZ, 0x0 ;  /* 0x00000000ff057424 */ /* 0x000fe200078e00ff */
[----:B------:R-:W-:-:S13]  /*24230*/  ISETP.GE.AND P0, PT, R9, R239, PT ;  /* 0x000000ef0900720c */ /* 0x000fda0003f06270 */
[----:B------:R-:W-:Y:S05]  /*24240*/  @P0 RET.REL.NODEC R4 `(_ZN5flash24flash_fwd_splitkv_kernelI23Flash_fwd_kernel_traitsILi256ELi64ELi64ELi4ELb0ELb0EN7cutlass10bfloat16_tE19Flash_kernel_traitsILi256ELi64ELi64ELi4ES3_EELb0ELb0ELb1ELb0ELb0ELb0ELb1ELb1EEEvNS_16Flash_fwd_paramsE) ;  /* 0xfffdbdb004000950 */ /* 0x000fea0003c3ffff */
[C---:B------:R-:W-:Y:S01]  /*24250*/  IADD3 R3, R0.reuse, 0x40, RZ ;  /* 0x0000004000037810 */ /* 0x040fe20007ffe0ff */
[----:B------:R-:W-:Y:S01]  /*24260*/  ULDC.64 UR4, c[0x0][0x118] ;  /* 0x0000460000047ab9 */ /* 0x000fe20000000a00 */
[CC--:B-----5:R-:W-:Y:S02]  /*24270*/  ISETP.GE.AND P1, PT, R0.reuse, R2.reuse, PT ;  /* 0x000000020000720c */ /* 0x0e0fe40003f26270 */
[-C--:B------:R-:W-:Y:S01]  /*24280*/  ISETP.GE.AND P0, PT, R3, R2.reuse, PT ;  /* 0x000000020300720c */ /* 0x080fe20003f06270 */
[----:B------:R-:W-:Y:S01]  /*24290*/  IMAD.MOV.U32 R3, RZ, RZ, 0x0 ;  /* 0x00000000ff037424 */ /* 0x000fe200078e00ff */
[----:B------:R-:W-:Y:S02]  /*242a0*/  IADD3 R0, R0, 0x80, RZ ;  /* 0x0000008000007810 */ /* 0x000fe40007ffe0ff */
[----:B------:R-:W-:-:S07]  /*242b0*/  ISETP.GE.AND P2, PT, R142, R2, PT ;  /* 0x000000028e00720c */ /* 0x000fce0003f46270 */
[----:B------:R1:W-:Y:S04]  /*242c0*/  @!P1 ST.E.128 [R6.64+0xe100], R76 ;  /* 0x00e1004c06009985 */ /* 0x0003e8000c101d04 */
[----:B------:R1:W-:Y:S01]  /*242d0*/  @!P0 ST.E.128 [R6.64+0xe200], R44 ;  /* 0x00e2002c06008985 */ /* 0x0003e2000c101d04 */
[----:B------:R-:W-:Y:S01]  /*242e0*/  ISETP.GE.AND P0, PT, R0, R2, PT ;  /* 0x000000020000720c */ /* 0x000fe20003f06270 */
[----:B------:R-:W-:Y:S02]  /*242f0*/  IMAD.MOV.U32 R2, RZ, RZ, R238 ;  /* 0x000000ffff027224 */ /* 0x000fe400078e00ee */
[----:B------:R1:W-:Y:S10]  /*24300*/  @!P2 ST.E.128 [R6.64+0xe000], R108 ;  /* 0x00e0006c0600a985 */ /* 0x0003f4000c101d04 */
[----:B------:R-:W-:Y:S05]  /*24310*/  @P0 RET.REL.NODEC R2 `(_ZN5flash24flash_fwd_splitkv_kernelI23Flash_fwd_kernel_traitsILi256ELi64ELi64ELi4ELb0ELb0EN7cutlass10bfloat16_tE19Flash_kernel_traitsILi256ELi64ELi64ELi4ES3_EELb0ELb0ELb1ELb0ELb0ELb0ELb1ELb1EEEvNS_16Flash_fwd_paramsE) ;  /* 0xfffdbce002000950 */ /* 0x000fea0003c3ffff */
[----:B------:R-:W-:Y:S01]  /*24320*/  MOV R239, 0x0 ;  /* 0x0000000000ef7802 */ /* 0x000fe20000000f00 */
[----:B------:R-:W-:-:S02]  /*24330*/  ULDC.64 UR4, c[0x0][0x118] ;  /* 0x0000460000047ab9 */ /* 0x000fc40000000a00 */
[----:B------:R1:W-:Y:S01]  /*24340*/  ST.E.128 [R6.64+0xe300], R12 ;  /* 0x00e3000c06007985 */ /* 0x0003e2000c101d04 */
[----:B------:R-:W-:Y:S05]  /*24350*/  RET.REL.NODEC R238 `(_ZN5flash24flash_fwd_splitkv_kernelI23Flash_fwd_kernel_traitsILi256ELi64ELi64ELi4ELb0ELb0EN7cutlass10bfloat16_tE19Flash_kernel_traitsILi256ELi64ELi64ELi4ES3_EELb0ELb0ELb1ELb0ELb0ELb0ELb1ELb1EEEvNS_16Flash_fwd_paramsE) ;  /* 0xfffdbca0ee007950 */ /* 0x000fea0003c3ffff */
.L_x_5964:
[----:B------:R-:W-:Y:S01]  /*24360*/  IMAD.MOV.U32 R9, RZ, RZ, R250 ;  /* 0x000000ffff097224 */ /* 0x000fe200078e00fa */
[----:B------:R-:W-:Y:S02]  /*24370*/  MOV R8, 0x2 ;  /* 0x0000000200087802 */ /* 0x000fe40000000f00 */
[----:B------:R-:W-:Y:S02]  /*24380*/  MOV R6, 0x243a0 ;  /* 0x000243a000067802 */ /* 0x000fe40000000f00 */
[----:B-1---5:R-:W-:Y:S05]  /*24390*/  CALL.REL.NOINC `($__internal_28_$__cuda_sm70_shflsync_bfly_p) ;  /* 0x0000012000007944 */ /* 0x022fea0003c00000 */
[----:B--2---:R-:W-:Y:S01]  /*243a0*/  MOV R4, R8 ;  /* 0x0000000800047202 */ /* 0x004fe20000000f00 */
[----:B-1----:R-:W-:Y:S05]  /*243b0*/  BRA `(.L_x_5982) ;  /* 0xffffe16000007947 */ /* 0x002fea000383ffff */
.L_x_5965:
[----:B------:R-:W-:Y:S01]  /*243c0*/  IMAD.MOV.U32 R9, RZ, RZ, R4 ;  /* 0x000000ffff097224 */ /* 0x000fe200078e0004 */
[----:B------:R-:W-:Y:S02]  /*243d0*/  MOV R8, 0x1 ;  /* 0x0000000100087802 */ /* 0x000fe40000000f00 */
[----:B------:R-:W-:Y:S02]  /*243e0*/  MOV R6, 0x24400 ;  /* 0x0002440000067802 */ /* 0x000fe40000000f00 */
[----:B-12--5:R-:W-:Y:S05]  /*243f0*/  CALL.REL.NOINC `($__internal_28_$__cuda_sm70_shflsync_bfly_p) ;  /* 0x000000c000007944 */ /* 0x026fea0003c00000 */
[----:B--2---:R-:W-:Y:S01]  /*24400*/  FADD.FTZ R4, R4, R8 ;  /* 0x0000000804047221 */ /* 0x004fe20000010000 */
[----:B-1----:R-:W-:Y:S02]  /*24410*/  MOV R9, R249 ;  /* 0x000000f900097202 */ /* 0x002fe40000000f00 */
[----:B------:R-:W-:-:S02]  /*24420*/  MOV R8, 0x2 ;  /* 0x0000000200087802 */ /* 0x000fc40000000f00 */
[----:B------:R-:W-:Y:S02]  /*24430*/  MOV R6, 0x24450 ;  /* 0x0002445000067802 */ /* 0x000fe40000000f00 */
[----:B------:R-:W-:Y:S05]  /*24440*/  CALL.REL.NOINC `($__internal_28_$__cuda_sm70_shflsync_bfly_p) ;  /* 0x0000007000007944 */ /* 0x000fea0003c00000 */
[----:B--2---:R-:W-:Y:S01]  /*24450*/  FADD.FTZ R249, R249, R8 ;  /* 0x00000008f9f97221 */ /* 0x004fe20000010000 */
[----:B------:R-:W-:Y:S02]  /*24460*/  MOV R8, 0x1 ;  /* 0x0000000100087802 */ /* 0x000fe40000000f00 */
[----:B------:R-:W-:Y:S02]  /*24470*/  MOV R6, 0x244a0 ;  /* 0x000244a000067802 */ /* 0x000fe40000000f00 */
[----:B-1----:R-:W-:Y:S02]  /*24480*/  MOV R9, R249 ;  /* 0x000000f900097202 */ /* 0x002fe40000000f00 */
[----:B------:R-:W-:Y:S05]  /*24490*/  CALL.REL.NOINC `($__internal_28_$__cuda_sm70_shflsync_bfly_p) ;  /* 0x0000002000007944 */ /* 0x000fea0003c00000 */
[----:B-12---:R-:W-:Y:S01]  /*244a0*/  MOV R5, R8 ;  /* 0x0000000800057202 */ /* 0x006fe20000000f00 */
[----:B------:R-:W-:Y:S05]  /*244b0*/  BRA `(.L_x_5983) ;  /* 0xffffe0d000007947 */ /* 0x000fea000383ffff */
        .weak           $__internal_28_$__cuda_sm70_shflsync_bfly_p
        .type           $__internal_28_$__cuda_sm70_shflsync_bfly_p,@function
        .size           $__internal_28_$__cuda_sm70_shflsync_bfly_p,(.L_x_8901 - $__internal_28_$__cuda_sm70_shflsync_bfly_p)
$__internal_28_$__cuda_sm70_shflsync_bfly_p:
[----:B------:R-:W-:Y:S01]  /*244c0*/  MOV R10, R6 ;  /* 0x00000006000a7202 */ /* 0x000fe20000000f00 */
[----:B------:R-:W-:Y:S04]  /*244d0*/  WARPSYNC R5 ;  /* 0x0000000500007348 */ /* 0x000fe80003800000 */
[----:B------:R-:W-:Y:S01]  /*244e0*/  MOV R11, 0x0 ;  /* 0x00000000000b7802 */ /* 0x000fe20000000f00 */
[----:B------:R1:W2:Y:S03]  /*244f0*/  SHFL.BFLY PT, R8, R9, R8, R7 ;  /* 0x0c00000809087389 */ /* 0x0002a600000e0007 */
[----:B------:R-:W-:Y:S05]  /*24500*/  RET.REL.NODEC R10 `(_ZN5flash24flash_fwd_splitkv_kernelI23Flash_fwd_kernel_traitsILi256ELi64ELi64ELi4ELb0ELb0EN7cutlass10bfloat16_tE19Flash_kernel_traitsILi256ELi64ELi64ELi4ES3_EELb0ELb0ELb1ELb0ELb0ELb0ELb1ELb1EEEvNS_16Flash_fwd_paramsE) ;  /* 0xfffdbaf00a007950 */ /* 0x000fea0003c3ffff */
.L_x_5984:
        /* <DEDUP_REMOVED lines=15> */
.L_x_8901:


//--------------------- .text._ZN5flash24flash_fwd_splitkv_kernelI23Flash_fwd_kernel_traitsILi256ELi64ELi64ELi4ELb0ELb0EN7cutlass10bfloat16_tE19Flash_kernel_traitsILi256ELi64ELi64ELi4ES3_EELb0ELb0ELb1ELb0ELb0ELb1ELb1ELb1EEEvNS_16Flash_fwd_paramsE --------------------------
	.section	.text._ZN5flash24flash_fwd_splitkv_kernelI23Flash_fwd_kernel_traitsILi256ELi64ELi64ELi4ELb0ELb0EN7cutlass10bfloat16_tE19Flash_kernel_traitsILi256ELi64ELi64ELi4ES3_EELb0ELb0ELb1ELb0ELb0ELb1ELb1ELb1EEEvNS_16Flash_fwd_paramsE,"ax",@progbits
	.sectioninfo	@"SHI_REGISTERS=255"
	.align	128
        .global         _ZN5flash24flash_fwd_splitkv_kernelI23Flash_fwd_kernel_traitsILi256ELi64ELi64ELi4ELb0ELb0EN7cutlass10bfloat16_tE19Flash_kernel_traitsILi256ELi64ELi64ELi4ES3_EELb0ELb0ELb1ELb0ELb0ELb1ELb1ELb1EEEvNS_16Flash_fwd_paramsE
        .type           _ZN5flash24flash_fwd_splitkv_kernelI23Flash_fwd_kernel_traitsILi256ELi64ELi64ELi4ELb0ELb0EN7cutlass10bfloat16_tE19Flash_kernel_traitsILi256ELi64ELi64ELi4ES3_EELb0ELb0ELb1ELb0ELb0ELb1ELb1ELb1EEEvNS_16Flash_fwd_paramsE,@function
        .size           _ZN5flash24flash_fwd_splitkv_kernelI23Flash_fwd_kernel_traitsILi256ELi64ELi64ELi4ELb0ELb0EN7cutlass10bfloat16_tE19Flash_kernel_traitsILi256ELi64ELi64ELi4ES3_EELb0ELb0ELb1ELb0ELb0ELb1ELb1ELb1EEEvNS_16Flash_fwd_paramsE,(.L_x_8903 - _ZN5flash24flash_fwd_splitkv_kernelI23Flash_fwd_kernel_traitsILi256ELi64ELi64ELi4ELb0ELb0EN7cutlass10bfloat16_tE19Flash_kernel_traitsILi256ELi64ELi64ELi4ES3_EELb0ELb0ELb1ELb0ELb0ELb1ELb1ELb1EEEvNS_16Flash_fwd_paramsE)
        .other          _ZN5flash24flash_fwd_splitkv_kernelI23Flash_fwd_kernel_traitsILi256ELi64ELi64ELi4ELb0ELb0EN7cutlass10bfloat16_tE19Flash_kernel_traitsILi256ELi64ELi64ELi4ES3_EELb0ELb0ELb1ELb0ELb0ELb1ELb1ELb1EEEvNS_16Flash_fwd_paramsE,@"STO_CUDA_ENTRY STV_DEFAULT"
_ZN5flash24flash_fwd_splitkv_kernelI23Flash_fwd_kernel_traitsILi256ELi64ELi64ELi4ELb0ELb0EN7cutlass10bfloat16_tE19Flash_kernel_traitsILi256ELi64ELi64ELi4ES3_EELb0ELb0ELb1ELb0ELb0ELb1ELb1ELb1EEEvNS_16Flash_fwd_paramsE:
.text._ZN5flash24flash_fwd_splitkv_kernelI23Flash_fwd_kernel_traitsILi256ELi64ELi64ELi4ELb0ELb0EN7cutlass10bfloat16_tE19Flash_kernel_traitsILi256ELi64ELi64ELi4ES3_EELb0ELb0ELb1ELb0ELb0ELb1ELb1ELb1EEEvNS_16Flash_fwd_paramsE:
[----:B------:R-:W-:Y:S02]  /*0000*/  MOV R1, c[0x0][0x28] ;  /* 0x00000a0000017a02 */ /* 0x000fe40000000f00 */
[----:B------:R-:W1:Y:S01]  /*0010*/  I2F.U32.RP R2, c[0x0][0x1c0] ;  /* 0x0000700000027b06 */ /* 0x000e620000209000 */
[----:B------:R-:W2:Y:S01]  /*0020*/  S2R R4, SR_CTAID.Z ;  /* 0x0000000000047919 */ /* 0x000ea20000002700 */
[----:B------:R-:W-:Y:S01]  /*0030*/  ISETP.NE.U32.AND P0, PT, RZ, c[0x0][0x1c0], PT ;  /* 0x00007000ff007a0c */ /* 0x000fe20003f05070 */
[----:B------:R-:W3:Y:S01]  /*0040*/  S2UR UR8, SR_CTAID.Y ;  /* 0x00000000000879c3 */ /* 0x000ee20000002600 */
[----:B------:R-:W-:Y:S01]  /*0050*/  IADD3 R1, R1, -0x58, RZ ;  /* 0xffffffa801017810 */ /* 0x000fe20007ffe0ff */
[----:B------:R-:W-:Y:S01]  /*0060*/  ULDC.64 UR4, c[0x0][0x40] ;  /* 0x0000100000047ab9 */ /* 0x000fe20000000a00 */
[----:B------:R-:W-:Y:S01]  /*0070*/  BSSY B4, `(.L_x_5985) ;  /* 0x0000018000047945 */ /* 0x000fe20003800000 */
[----:B------:R-:W-:-:S04]  /*0080*/  UIADD3 UR4, UP0, UR4, 0x160, URZ ;  /* 0x0000016004047890 */ /* 0x000fc8000ff1e03f */
        /* <DEDUP_REMOVED lines=17> */
[----:B------:R-:W-:Y:S01]  /*01a0*/  IMAD.MOV R0, RZ, RZ, -R5 ;  /* 0x000000ffff007224 */ /* 0x000fe200078e0a05 */
[----:B------:R1:W-:Y:S03]  /*01b0*/  STL [R1+0x1c], R5 ;  /* 0x00001c0501007387 */ /* 0x0003e60000100800 */
[----:B------:R-:W-:-:S05]  /*01c0*/  IMAD R0, R0, c[0x0][0x1c0], R4 ;  /* 0x0000700000007a24 */ /* 0x000fca00078e0204 */
[----:B------:R1:W-:Y:S02]  /*01d0*/  STL [R1+0x24], R0 ;  /* 0x0000240001007387 */ /* 0x0003e40000100800 */
[----:B-1-3--:R-:W-:Y:S05]  /*01e0*/  CALL.REL.NOINC `($_ZN5flash24flash_fwd_splitkv_kernelI23Flash_fwd_kernel_traitsILi256ELi64ELi64ELi4ELb0ELb0EN7cutlass10bfloat16_tE19Flash_kernel_traitsILi256ELi64ELi64ELi4ES3_EELb0ELb0ELb1ELb0ELb0ELb1ELb1ELb1EEEvNS_16Flash_fwd_paramsE$_ZN5flash30compute_attn_1rowblock_splitkvI23Flash_fwd_kernel_traitsILi256ELi64ELi64ELi4ELb0ELb0EN7cutlass10bfloat16_tE19Flash_kernel_traitsILi256ELi64ELi64ELi4ES3_EELb0ELb0ELb1ELb0ELb0ELb1ELb1ELb1ENS_16Flash_fwd_paramsEEEvRKT8_iiiii) ;  /* 0x0000002000007944 */ /* 0x00afea0003c00000 */
[----:B------:R-:W-:Y:S05]  /*01f0*/  BSYNC B4 ;  /* 0x0000000000047941 */ /* 0x000fea0003800000 */
.L_x_5985:
[----:B------:R-:W-:Y:S05]  /*0200*/  EXIT ;  /* 0x000000000000794d */ /* 0x000fea0003800000 */
        .type           $_ZN5flash24flash_fwd_splitkv_kernelI23Flash_fwd_kernel_traitsILi256ELi64ELi64ELi4ELb0ELb0EN7cutlass10bfloat16_tE19Flash_kernel_traitsILi256ELi64ELi64ELi4ES3_EELb0ELb0ELb1ELb0ELb0ELb1ELb1ELb1EEEvNS_16Flash_fwd_paramsE$_ZN5flash30compute_attn_1rowblock_splitkvI23Flash_fwd_kernel_traitsILi256ELi64ELi64ELi4ELb0ELb0EN7cutlass10bfloat16_tE19Flash_kernel_traitsILi256ELi64ELi64ELi4ES3_EELb0ELb0ELb1ELb0ELb0ELb1ELb1ELb1ENS_16Flash_fwd_paramsEEEvRKT8_iiiii,@function
        .size           $_ZN5flash24flash_fwd_splitkv_kernelI23Flash_fwd_kernel_traitsILi256ELi64ELi64ELi4ELb0ELb0EN7cutlass10bfloat16_tE19Flash_kernel_traitsILi256ELi64ELi64ELi4ES3_EELb0ELb0ELb1ELb0ELb0ELb1ELb1ELb1EEEvNS_16Flash_fwd_paramsE$_ZN5flash30compute_attn_1rowblock_splitkvI23Flash_fwd_kernel_traitsILi256ELi64ELi64ELi4ELb0ELb0EN7cutlass10bfloat16_tE19Flash_kernel_traitsILi256ELi64ELi64ELi4ES3_EELb0ELb0ELb1ELb0ELb0ELb1ELb1ELb1ENS_16Flash_fwd_paramsEEEvRKT8_iiiii,($__internal_29_$__cuda_sm70_shflsync_bfly_p - $_ZN5flash24flash_fwd_splitkv_kernelI23Flash_fwd_kernel_traitsILi256ELi64ELi64ELi4ELb0ELb0EN7cutlass10bfloat16_tE19Flash_kernel_traitsILi256ELi64ELi64ELi4ES3_EELb0ELb0ELb1ELb0ELb0ELb1ELb1ELb1EEEvNS_16Flash_fwd_paramsE$_ZN5flash30compute_attn_1rowblock_splitkvI23Flash_fwd_kernel_traitsILi256ELi64ELi64ELi4ELb0ELb0EN7cutlass10bfloat16_tE19Flash_kernel_traitsILi256ELi64ELi64ELi4ES3_EELb0ELb0ELb1ELb0ELb0ELb1ELb1ELb1ENS_16Flash_fwd_paramsEEEvRKT8_iiiii)
$_ZN5flash24flash_fwd_splitkv_kernelI23Flash_fwd_kernel_traitsILi256ELi64ELi64ELi4ELb0ELb0EN7cutlass10bfloat16_tE19Flash_kernel_traitsILi256ELi64ELi64ELi4ES3_EELb0ELb0ELb1ELb0ELb0ELb1ELb1ELb1EEEvNS_16Flash_fwd_paramsE$_ZN5flash30compute_attn_1rowblock_splitkvI23Flash_fwd_kernel_traitsILi256ELi64ELi64ELi4ELb0ELb0EN7cutlass10bfloat16_tE19Flash_kernel_traitsILi256ELi64ELi64ELi4ES3_EELb0ELb0ELb1ELb0ELb0ELb1ELb1ELb1ENS_16Flash_fwd_paramsEEEvRKT8_iiiii:
[----:B------:R-:W-:Y:S01]  /*0210*/  IMAD.U32 R24, RZ, RZ, UR4 ;  /* 0x00000004ff187e24 */ /* 0x000fe2000f8e00ff */
[----:B------:R-:W2:Y:S01]  /*0220*/  LDL R37, [R1+0x1c] ;  /* 0x00001c0001257983 */ /* 0x000ea20000100800 */
[----:B------:R-:W-:Y:S01]  /*0230*/  IMAD.U32 R25, RZ, RZ, UR5 ;  /* 0x00000005ff197e24 */ /* 0x000fe2000f8e00ff */
[----:B------:R-:W-:-:S04]  /*0240*/  ULDC.64 UR6, c[0x0][0x118] ;  /* 0x0000460000067ab9 */ /* 0x000fc80000000a00 */
[----:B------:R-:W3:Y:S04]  /*0250*/  LD.E.64 R4, [R24.64+0xe0] ;  /* 0x0000e00618047980 */ /* 0x000ee8000c101b00 */
[----:B------:R-:W4:Y:S01]  /*0260*/  LD.E.64 R2, [R24.64+0xe8] ;  /* 0x0000e80618027980 */ /* 0x000f22000c101b00 */
[----:B------:R-:W-:Y:S02]  /*0270*/  MOV R30, 0xffffffff ;  /* 0xffffffff001e7802 */ /* 0x000fe40000000f00 */
[----:B---3--:R-:W-:Y:S01]  /*0280*/  ISETP.NE.U32.AND P1, PT, R4, RZ, PT ;  /* 0x000000ff0400720c */ /* 0x008fe20003f25070 */
[----:B--2---:R-:W-:-:S03]  /*0290*/  IMAD.WIDE R6, R37, 0x4, R4 ;  /* 0x0000000425067825 */ /* 0x004fc600078e0204 */
[----:B------:R-:W-:-:S13]  /*02a0*/  ISETP.NE.AND.EX P1, PT, R5, RZ, PT, P1 ;  /* 0x000000ff0500720c */ /* 0x000fda0003f25310 */
[----:B------:R1:W5:Y:S01]  /*02b0*/  @P1 LD.E R30, [R6.64] ;  /* 0x00000006061e1980 */ /* 0x000362000c101900 */
[----:B----4-:R-:W-:Y:S01]  /*02c0*/  ISETP.NE.U32.AND P0, PT, R2, RZ, PT ;  /* 0x000000ff0200720c */ /* 0x010fe20003f05070 */
        /* <DEDUP_REMOVED lines=10> */
.L_x_5987:
[----:B------:R-:W-:Y:S05]  /*0370*/  BSYNC B0 ;  /* 0x0000000000007941 */ /* 0x000fea0003800000 */
.L_x_5986:
[----:B-1----:R-:W4:Y:S04]  /*0380*/  @P1 LD.E R6, [R6.64+0x4] ;  /* 0x0000040606061980 */ /* 0x002f28000c101900 */
[----:B---3--:R-:W3:Y:S01]  /*0390*/  LD.E.64 R2, [R24.64+0xf0] ;  /* 0x0000f00618027980 */ /* 0x008ee2000c101b00 */
[----:B------:R-:W-:Y:S01]  /*03a0*/  IMAD.MOV.U32 R9, RZ, RZ, RZ ;  /* 0x000000ffff097224 */ /* 0x000fe200078e00ff */
[----:B----45:R-:W-:-:S06]  /*03b0*/  @P1 IADD3 R10, R6, -R30, RZ ;  /* 0x8000001e060a1210 */ /* 0x030fcc0007ffe0ff */
[----:B------:R-:W4:Y:S01]  /*03c0*/  @!P1 LD.E R10, [R24.64+0xb4] ;  /* 0x0000b406180a9980 */ /* 0x000f22000c101900 */
[----:B---3--:R-:W-:-:S04]  /*03d0*/  ISETP.NE.U32.AND P4, PT, R2, RZ, PT ;  /* 0x000000ff0200720c */ /* 0x008fc80003f85070 */
[----:B------:R-:W-:Y:S01]  /*03e0*/  ISETP.NE.AND.EX P4, PT, R3, RZ, PT, P4 ;  /* 0x000000ff0300720c */ /* 0x000fe20003f85340 */
[----:B------:R-:W-:-:S12]  /*03f0*/  IMAD.WIDE R32, R37, 0x4, R2 ;  /* 0x0000000425207825 */ /* 0x000fd800078e0202 */
[----:B------:R1:W5:Y:S01]  /*0400*/  @P4 LD.E R9, [R32.64] ;  /* 0x0000000620094980 */ /* 0x000362000c101900 */
[----:B------:R-:W-:Y:S03]  /*0410*/  BSSY B0, `(.L_x_5988) ;  /* 0x000000a000007945 */ /* 0x000fe60003800000 */
[----:B----4-:R1:W-:Y:S01]  /*0420*/  STL [R1+0x2c], R10 ;  /* 0x00002c0a01007387 */ /* 0x0103e20000100800 */
[----:B------:R-:W-:Y:S05]  /*0430*/  @!P0 BRA `(.L_x_5989) ;  /* 0x0000006000008947 */ /* 0x000fea0003800000 */
[----:B------:R-:W3:Y:S02]  /*0440*/  LD.E.U8 R0, [R24.64+0x1b2] ;  /* 0x0001b20618007980 */ /* 0x000ee4000c101100 */
[----:B---3--:R-:W-:-:S13]  /*0450*/  ISETP.NE.AND P0, PT, R0, RZ, PT ;  /* 0x000000ff0000720c */ /* 0x008fda0003f05270 */
[----:B------:R-:W3:Y:S02]  /*0460*/  @P0 LD.E R0, [R4.64+0x4] ;  /* 0x0000040604000980 */ /* 0x000ee4000c101900 */
[----:B---3--:R-:W-:-:S06]  /*0470*/  @P0 IADD3 R0, R0, -R20, RZ ;  /* 0x8000001400000210 */ /* 0x008fcc0007ffe0ff */
[----:B------:R3:W5:Y:S01]  /*0480*/  @!P0 LD.E R0, [R4.64] ;  /* 0x0000000604008980 */ /* 0x000762000c101900 */
[----:B------:R-:W-:Y:S05]  /*0490*/  BRA `(.L_x_5990) ;  /* 0x0000001000007947 */ /* 0x000fea0003800000 */
.L_x_5989:
[----:B------:R3:W5:Y:S02]  /*04a0*/  LD.E R0, [R24.64+0xb8] ;  /* 0x0000b80618007980 */ /* 0x000764000c101900 */
.L_x_5990:
[----:B------:R-:W-:Y:S05]  /*04b0*/  BSYNC B0 ;  /* 0x0000000000007941 */ /* 0x000fea0003800000 */
.L_x_5988:
[----:B------:R-:W4:Y:S01]  /*04c0*/  LD.E.64 R2, [R24.64+0xf8] ;  /* 0x0000f80618027980 */ /* 0x000f22000c101b00 */
[----:B------:R-:W-:Y:S01]  /*04d0*/  BSSY B1, `(.L_x_5991) ;  /* 0x0000014000017945 */ /* 0x000fe20003800000 */
[----:B-----5:R-:W-:Y:S01]  /*04e0*/  IMAD.IADD R140, R0, 0x1, -R9 ;  /* 0x00000001008c7824 */ /* 0x020fe200078e0a09 */
[----:B----4-:R-:W-:-:S04]  /*04f0*/  ISETP.NE.U32.AND P0, PT, R2, RZ, PT ;  /* 0x000000ff0200720c */ /* 0x010fc80003f05070 */
[----:B------:R-:W-:-:S13]  /*0500*/  ISETP.NE.AND.EX P0, PT, R3, RZ, PT, P0 ;  /* 0x000000ff0300720c */ /* 0x000fda0003f05300 */
[----:B------:R-:W-:Y:S05]  /*0510*/  @!P0 BRA `(.L_x_5992) ;  /* 0x0000005000008947 */ /* 0x000fea0003800000 */
[----:B------:R-:W-:-:S06]  /*0520*/  IMAD.WIDE R2, R37, 0x4, R2 ;  /* 0x0000000425027825 */ /* 0x000fcc00078e0202 */
[----:B------:R-:W4:Y:S02]  /*0530*/  LD.E R2, [R2.64] ;  /* 0x0000000602027980 */ /* 0x000f24000c101900 */
[----:B----4-:R-:W-:-:S05]  /*0540*/  IADD3 R0, R2, -R9, RZ ;  /* 0x8000000902007210 */ /* 0x010fca0007ffe0ff */
[----:B------:R4:W-:Y:S01]  /*0550*/  STL [R1+0x4], R0 ;  /* 0x0000040001007387 */ /* 0x0009e20000100800 */
[----:B------:R-:W-:Y:S05]  /*0560*/  BRA `(.L_x_5993) ;  /* 0x000000a000007947 */ /* 0x000fea0003800000 */
.L_x_5992:
[----:B------:R-:W4:Y:S01]  /*0570*/  LD.E.64 R2, [R24.64+0x108] ;  /* 0x0001080618027980 */ /* 0x000f22000c101b00 */
[----:B------:R-:W-:Y:S01]  /*0580*/  BSSY B0, `(.L_x_5994) ;  /* 0x0000006000007945 */ /* 0x000fe20003800000 */
[----:B------:R-:W-:Y:S01]  /*0590*/  IMAD.MOV.U32 R0, RZ, RZ, RZ ;  /* 0x000000ffff007224 */ /* 0x000fe200078e00ff */
[----:B----4-:R-:W-:-:S04]  /*05a0*/  ISETP.NE.U32.AND P0, PT, R2, RZ, PT ;  /* 0x000000ff0200720c */ /* 0x010fc80003f05070 */
[----:B------:R-:W-:-:S13]  /*05b0*/  ISETP.NE.AND.EX P0, PT, R3, RZ, PT, P0 ;  /* 0x000000ff0300720c */ /* 0x000fda0003f05300 */
[----:B------:R-:W-:Y:S05]  /*05c0*/  @!P0 BRA `(.L_x_5995) ;  /* 0x0000001000008947 */ /* 0x000fea0003800000 */
[----:B------:R4:W5:Y:S02]  /*05d0*/  LD.E R0, [R24.64+0xbc] ;  /* 0x0000bc0618007980 */ /* 0x000964000c101900 */
.L_x_5995:
[----:B------:R-:W-:Y:S05]  /*05e0*/  BSYNC B0 ;  /* 0x0000000000007941 */ /* 0x000fea0003800000 */
.L_x_5994:
[----:B-----5:R-:W-:-:S05]  /*05f0*/  IADD3 R0, R140, R0, RZ ;  /* 0x000000008c007210 */ /* 0x020fca0007ffe0ff */
[----:B------:R1:W-:Y:S02]  /*0600*/  STL [R1+0x4], R0 ;  /* 0x0000040001007387 */ /* 0x0003e40000100800 */
.L_x_5993:
[----:B------:R-:W-:Y:S05]  /*0610*/  BSYNC B1 ;  /* 0x0000000000017941 */ /* 0x000fea0003800000 */
.L_x_5991:
[----:B------:R-:W5:Y:S01]  /*0620*/  S2R R38, SR_CTAID.X ;  /* 0x0000000000267919 */ /* 0x000f620000002500 */
[----:B------:R-:W-:Y:S01]  /*0630*/  MOV R21, 0x1f0 ;  /* 0x000001f000157802 */ /* 0x000fe20000000f00 */
[----:B------:R-:W-:-:S03]  /*0640*/  IMAD.MOV.U32 R3, RZ, RZ, 0x0 ;  /* 0x00000000ff037424 */ /* 0x000fc600078e00ff */
[----:B------:R-:W-:Y:S01]  /*0650*/  MOV R2, R21 ;  /* 0x0000001500027202 */ /* 0x000fe20000000f00 */
[----:B-----5:R-:W-:-:S05]  /*0660*/  IMAD.SHL.U32 R189, R38, 0x40, RZ ;  /* 0x0000004026bd7824 */ /* 0x020fca00078e00ff */
[----:B------:R-:W-:-:S13]  /*0670*/  ISETP.GT.AND P0, PT, R10, R189, PT ;  /* 0x000000bd0a00720c */ /* 0x000fda0003f04270 */
[----:B------:R-:W-:Y:S05]  /*0680*/  @!P0 RET.REL.NODEC R2 `(_ZN5flash24flash_fwd_splitkv_kernelI23Flash_fwd_kernel_traitsILi256ELi64ELi64ELi4ELb0ELb0EN7cutlass10bfloat16_tE19Flash_kernel_traitsILi256ELi64ELi64ELi4ES3_EELb0ELb0ELb1ELb0ELb0ELb1ELb1ELb1EEEvNS_16Flash_fwd_paramsE) ;  /* 0xfffff97002008950 */ /* 0x000fea0003c3ffff */
[----:B-1--4-:R-:W4:Y:S04]  /*0690*/  LD.E R0, [R24.64+0xb8] ;  /* 0x0000b80618007980 */ /* 0x012f28000c101900 */
[----:B------:R-:W5:Y:S01]  /*06a0*/  LDL R8, [R1+0x4] ;  /* 0x0000040001087983 */ /* 0x000f620000100800 */
[----:B------:R-:W-:-:S04]  /*06b0*/  IABS R6, c[0x0][0x10] ;  /* 0x0000040000067a13 */ /* 0x000fc80000000000 */
[----:B------:R-:W1:Y:S08]  /*06c0*/  I2F.RP R2, R6 ;  /* 0x0000000600027306 */ /* 0x000e700000209400 */
[----:B-1----:R-:W1:Y:S02]  /*06d0*/  MUFU.RCP R2, R2 ;  /* 0x0000000200027308 */ /* 0x002e640000001000 */
[----:B-1----:R-:W-:-:S06]  /*06e0*/  IADD3 R2, R2, 0xffffffe, RZ ;  /* 0x0ffffffe02027810 */ /* 0x002fcc0007ffe0ff */
[----:B------:R1:W3:Y:S01]  /*06f0*/  F2I.FTZ.U32.TRUNC.NTZ R3, R2 ;  /* 0x0000000200037305 */ /* 0x0002e2000021f000 */
[----:B------:R-:W-:-:S05]  /*0700*/  IABS R7, c[0x0][0x10] ;  /* 0x0000040000077a13 */ /* 0x000fca0000000000 */
[----:B------:R-:W-:Y:S01]  /*0710*/  IMAD.MOV R7, RZ, RZ, -R7 ;  /* 0x000000ffff077224 */ /* 0x000fe200078e0a07 */
[----:B----4-:R-:W-:-:S04]  /*0720*/  IADD3 R0, R0, 0x3f, RZ ;  /* 0x0000003f00007810 */ /* 0x010fc80007ffe0ff */
[----:B-1----:R-:W-:-:S04]  /*0730*/  SHF.R.S32.HI R2, RZ, 0x1f, R0 ;  /* 0x0000001fff027819 */ /* 0x002fc80000011400 */
[----:B------:R-:W-:Y:S01]  /*0740*/  LEA.HI R0, R2, R0, RZ, 0x6 ;  /* 0x0000000002007211 */ /* 0x000fe200078f30ff */
[----:B---3--:R-:W-:-:S03]  /*0750*/  IMAD.MOV R2, RZ, RZ, -R3 ;  /* 0x000000ffff027224 */ /* 0x008fc600078e0a03 */
[----:B------:R-:W-:-:S04]  /*0760*/  LEA.HI.SX32 R0, R0, c[0x0][0x10], 0x1a ;  /* 0x0000040000007a11 */ /* 0x000fc800078fd2ff */
[----:B------:R-:W-:Y:S01]  /*0770*/  IADD3 R4, R0, -0x1, RZ ;  /* 0xffffffff00047810 */ /* 0x000fe20007ffe0ff */
[----:B------:R-:W-:Y:S02]  /*0780*/  IMAD R0, R2, R6, RZ ;  /* 0x0000000602007224 */ /* 0x000fe400078e02ff */
[----:B------:R-:W-:Y:S01]  /*0790*/  IMAD.MOV.U32 R2, RZ, RZ, RZ ;  /* 0x000000ffff027224 */ /* 0x000fe200078e00ff */
[----:B------:R-:W-:-:S03]  /*07a0*/  IABS R5, R4 ;  /* 0x0000000400057213 */ /* 0x000fc60000000000 */
[----:B------:R-:W-:-:S04]  /*07b0*/  IMAD.HI.U32 R0, R3, R0, R2 ;  /* 0x0000000003007227 */ /* 0x000fc800078e0002 */
[----:B------:R-:W-:Y:S02]  /*07c0*/  IMAD.MOV.U32 R2, RZ, RZ, R5 ;  /* 0x000000ffff027224 */ /* 0x000fe400078e0005 */
[----:B------:R-:W-:Y:S02]  /*07d0*/  IMAD.MOV.U32 R3, RZ, RZ, R7 ;  /* 0x000000ffff037224 */ /* 0x000fe400078e0007 */
[----:B------:R-:W-:-:S04]  /*07e0*/  IMAD.HI.U32 R0, R0, R2, RZ ;  /* 0x0000000200007227 */ /* 0x000fc800078e00ff */
[----:B------:R-:W-:-:S05]  /*07f0*/  IMAD R2, R0, R3, R2 ;  /* 0x0000000300027224 */ /* 0x000fca00078e0202 */
[----:B------:R-:W-:-:S13]  /*0800*/  ISETP.GT.U32.AND P1, PT, R6, R2, PT ;  /* 0x000000020600720c */ /* 0x000fda0003f24070 */
[----:B------:R-:W-:-:S05]  /*0810*/  @!P1 IMAD.IADD R2, R2, 0x1, -R6 ;  /* 0x0000000102029824 */ /* 0x000fca00078e0a06 */
[----:B------:R-:W-:Y:S02]  /*0820*/  ISETP.GE.U32.AND P2, PT, R2, R6, PT ;  /* 0x000000060200720c */ /* 0x000fe40003f46070 */
[----:B------:R-:W-:Y:S02]  /*0830*/  LOP3.LUT R2, R4, c[0x0][0x10], RZ, 0x3c, !PT ;  /* 0x0000040004027a12 */ /* 0x000fe400078e3cff */
[----:B------:R-:W-:Y:S02]  /*0840*/  @!P1 IADD3 R0, R0, 0x1, RZ ;  /* 0x0000000100009810 */ /* 0x000fe40007ffe0ff */
[----:B------:R-:W-:Y:S02]  /*0850*/  ISETP.GE.AND P0, PT, R2, RZ, PT ;  /* 0x000000ff0200720c */ /* 0x000fe40003f06270 */
[----:B------:R-:W-:-:S05]  /*0860*/  ISETP.NE.AND P1, PT, RZ, c[0x0][0x10], PT ;  /* 0x00000400ff007a0c */ /* 0x000fca0003f25270 */
[----:B------:R-:W-:Y:S02]  /*0870*/  @P2 IADD3 R0, R0, 0x1, RZ ;  /* 0x0000000100002810 */ /* 0x000fe40007ffe0ff */
[----:B-----5:R-:W-:-:S04]  /*0880*/  IADD3 R2, R8, 0x3f, RZ ;  /* 0x0000003f08027810 */ /* 0x020fc80007ffe0ff */
[----:B------:R-:W-:Y:S02]  /*0890*/  @!P0 IMAD.MOV R0, RZ, RZ, -R0 ;  /* 0x000000ffff008224 */ /* 0x000fe400078e0a00 */
[----:B------:R-:W-:Y:S02]  /*08a0*/  @!P1 LOP3.LUT R0, RZ, c[0x0][0x10], RZ, 0x33, !PT ;  /* 0x00000400ff009a12 */ /* 0x000fe400078e33ff */
[----:B------:R-:W-:-:S03]  /*08b0*/  SHF.R.S32.HI R3, RZ, 0x1f, R2 ;  /* 0x0000001fff037819 */ /* 0x000fc60000011402 */
[----:B------:R-:W-:Y:S01]  /*08c0*/  IMAD R34, R0, UR8, RZ ;  /* 0x0000000800227c24 */ /* 0x000fe2000f8e02ff */
[----:B------:R-:W-:-:S03]  /*08d0*/  LEA.HI R2, R3, R2, RZ, 0x6 ;  /* 0x0000000203027211 */ /* 0x000fc600078f30ff */
[----:B------:R-:W-:Y:S01]  /*08e0*/  IMAD.IADD R0, R0, 0x1, R34 ;  /* 0x0000000100007824 */ /* 0x000fe200078e0222 */
[----:B------:R-:W-:-:S04]  /*08f0*/  SHF.R.S32.HI R2, RZ, 0x6, R2 ;  /* 0x00000006ff027819 */ /* 0x000fc80000011402 */
[----:B------:R-:W-:Y:S01]  /*0900*/  IMNMX R36, R2, R0, PT ;  /* 0x0000000002247217 */ /* 0x000fe20003800200 */
[----:B------:R1:W-:Y:S04]  /*0910*/  STL [R1+0xc], R34 ;  /* 0x00000c2201007387 */ /* 0x0003e80000100800 */
[----:B------:R1:W-:Y:S01]  /*0920*/  STL [R1+0x28], R36 ;  /* 0x0000282401007387 */ /* 0x0003e20000100800 */
[----:B------:R-:W-:-:S13]  /*0930*/  ISETP.GE.AND P0, PT, R34, R36, PT ;  /* 0x000000242200720c */ /* 0x000fda0003f06270 */
[----:B------:R-:W-:Y:S05]  /*0940*/  @!P0 BRA `(.L_x_5996) ;  /* 0x00000a6000008947 */ /* 0x000fea0003800000 */
[----:B------:R3:W4:Y:S04]  /*0950*/  LD.E.64 R4, [R24.64+0xb0] ;  /* 0x0000b00618047980 */ /* 0x000728000c101b00 */
[----:B--2---:R-:W2:Y:S04]  /*0960*/  LDL.LU R12, [R1+0x24] ;  /* 0x00002400010c7983 */ /* 0x004ea80000300800 */
[----:B------:R3:W2:Y:S04]  /*0970*/  LD.E R3, [R24.64+0x60] ;  /* 0x0000600618037980 */ /* 0x0006a8000c101900 */
[----:B------:R3:W2:Y:S04]  /*0980*/  LD.E R8, [R24.64+0xcc] ;  /* 0x0000cc0618087980 */ /* 0x0006a8000c101900 */
[----:B------:R3:W2:Y:S04]  /*0990*/  LD.E.64 R14, [R24.64+0x78] ;  /* 0x00007806180e7980 */ /* 0x0006a8000c101b00 */
[----:B------:R3:W5:Y:S04]  /*09a0*/  LD.E R0, [R24.64+0xc0] ;  /* 0x0000c00618007980 */ /* 0x000768000c101900 */
[----:B---3--:R-:W5:Y:S01]  /*09b0*/  LD.E.64 R24, [R24.64+0xa8] ;  /* 0x0000a80618187980 */ /* 0x008f62000c101b00 */
[----:B------:R-:W-:-:S04]  /*09c0*/  SHF.R.S32.HI R6, RZ, 0x1f, R188 ;  /* 0x0000001fff067819 */ /* 0x000fc800000114bc */
[----:B------:R-:W-:-:S04]  /*09d0*/  LEA.HI R6, R6, R188, RZ, 0x4 ;  /* 0x000000bc06067211 */ /* 0x000fc800078f20ff */
[----:B------:R-:W-:-:S05]  /*09e0*/  LOP3.LUT R11, R6, 0xfffffff0, RZ, 0xc0, !PT ;  /* 0xfffffff0060b7812 */ /* 0x000fca00078ec0ff */
[----:B------:R-:W-:Y:S01]  /*09f0*/  IMAD.IADD R11, R188, 0x1, -R11 ;  /* 0x00000001bc0b7824 */ /* 0x000fe200078e0a0b */
[----:B------:R-:W-:Y:S01]  /*0a00*/  SHF.R.S32.HI R6, RZ, 0x4, R6 ;  /* 0x00000004ff067819 */ /* 0x000fe20000011406 */
[----:B------:R-:W-:-:S05]  /*0a10*/  IMAD.IADD R7, R10, 0x1, -R189 ;  /* 0x000000010a077824 */ /* 0x000fca00078e0abd */
[----:B------:R-:W-:Y:S01]  /*0a20*/  ISETP.GE.AND P1, PT, R6, R7, PT ;  /* 0x000000070600720c */ /* 0x000fe20003f26270 */
[----:B------:R-:W-:Y:S01]  /*0a30*/  BSSY B0, `(.L_x_5997) ;  /* 0x0000018000007945 */ /* 0x000fe20003800000 */
[----:B----4-:R-:W-:Y:S02]  /*0a40*/  IMAD R2, R4, UR8, R37 ;  /* 0x0000000804027c24 */ /* 0x010fe4000f8e0225 */
[----:B------:R-:W-:Y:S02]  /*0a50*/  IMAD.SHL.U32 R4, R11, 0x4, RZ ;  /* 0x000000040b047824 */ /* 0x000fe400078e00ff */
[----:B--2---:R-:W-:-:S04]  /*0a60*/  IMAD R2, R2, R3, R12 ;  /* 0x0000000302027224 */ /* 0x004fc800078e020c */
[----:B------:R-:W-:Y:S01]  /*0a70*/  IMAD R12, R5, R2, R189 ;  /* 0x00000002050c7224 */ /* 0x000fe200078e02bd */
[----:B------:R-:W-:-:S03]  /*0a80*/  SHF.R.S32.HI R5, RZ, 0x1f, R4 ;  /* 0x0000001fff057819 */ /* 0x000fc60000011404 */
[----:B------:R-:W-:Y:S02]  /*0a90*/  IMAD R8, R12, R8, RZ ;  /* 0x000000080c087224 */ /* 0x000fe400078e02ff */
        /* <DEDUP_REMOVED lines=17> */
.L_x_5998:
[----:B------:R-:W-:Y:S05]  /*0bb0*/  BSYNC B0 ;  /* 0x0000000000007941 */ /* 0x000fea0003800000 */
.L_x_5997:
        /* <DEDUP_REMOVED lines=12> */
.L_x_6000:
[----:B------:R-:W-:Y:S05]  /*0c80*/  BSYNC B0 ;  /* 0x0000000000007941 */ /* 0x000fea0003800000 */
.L_x_5999:
        /* <DEDUP_REMOVED lines=12> */
.L_x_6002:
[----:B------:R-:W-:Y:S05]  /*0d50*/  BSYNC B0 ;  /* 0x0000000000007941 */ /* 0x000fea0003800000 */
.L_x_6001:
        /* <DEDUP_REMOVED lines=12> */
.L_x_6004:
[----:B------:R-:W-:Y:S05]  /*0e20*/  BSYNC B0 ;  /* 0x0000000000007941 */ /* 0x000fea0003800000 */
.L_x_6003:
        /* <DEDUP_REMOVED lines=12> */
.L_x_6006:
[----:B------:R-:W-:Y:S05]  /*0ef0*/  BSYNC B0 ;  /* 0x0000000000007941 */ /* 0x000fea0003800000 */
.L_x_6005:
        /* <DEDUP_REMOVED lines=12> */
.L_x_6008:
[----:B------:R-:W-:Y:S05]  /*0fc0*/  BSYNC B0 ;  /* 0x0000000000007941 */ /* 0x000fea0003800000 */
.L_x_6007:
        /* <DEDUP_REMOVED lines=12> */
.L_x_6010:
[----:B------:R-:W-:Y:S05]  /*1090*/  BSYNC B0 ;  /* 0x0000000000007941 */ /* 0x000fea0003800000 */
.L_x_6009:
        /* <DEDUP_REMOVED lines=12> */
.L_x_6012:
[----:B------:R-:W-:Y:S05]  /*1160*/  BSYNC B0 ;  /* 0x0000000000007941 */ /* 0x000fea0003800000 */
.L_x_6011:
[----:B------:R-:W-:Y:S02]  /*1170*/  ISETP.NE.AND P6, PT, R11, RZ, PT ;  /* 0x000000ff0b00720c */ /* 0x000fe40003fc5270 */
[----:B-1234-:R-:W-:-:S02]  /*1180*/  SHF.R.S32.HI R2, RZ, 0x1f, R12 ;  /* 0x0000001fff027819 */ /* 0x01efc4000001140c */
[-C--:B------:R-:W-:Y:S02]  /*1190*/  ISETP.GE.OR P0, PT, R6, R7.reuse, P6 ;  /* 0x000000070600720c */ /* 0x080fe40003706670 */
[----:B-----5:R-:W-:Y:S02]  /*11a0*/  IADD3 R0, P1, R12, R6, RZ ;  /* 0x000000060c007210 */ /* 0x020fe40007f3e0ff */
[-C--:B------:R-:W-:Y:S02]  /*11b0*/  ISETP.GE.OR P5, PT, R14, R7.reuse, P6 ;  /* 0x000000070e00720c */ /* 0x080fe400037a6670 */
        /* <DEDUP_REMOVED lines=25> */
[----:B------:R-:W-:Y:S05]  /*1350*/  @P6 RET.REL.NODEC R4 `(_ZN5flash24flash_fwd_splitkv_kernelI23Flash_fwd_kernel_traitsILi256ELi64ELi64ELi4ELb0ELb0EN7cutlass10bfloat16_tE19Flash_kernel_traitsILi256ELi64ELi64ELi4ES3_EELb0ELb0ELb1ELb0ELb0ELb1ELb1ELb1EEEvNS_16Flash_fwd_paramsE) ;  /* 0xffffeca004006950 */ /* 0x000fea0003c3ffff */
[----:B-1----:R-:W-:-:S05]  /*1360*/  MOV R0, 0xff800000 ;  /* 0xff80000000007802 */ /* 0x002fca0000000f00 */
[----:B------:R1:W-:Y:S02]  /*1370*/  ST.E [R2.64+0xe0], R0 ;  /* 0x0000e00002007985 */ /* 0x0003e4000c101906 */
[----:B-1----:R-:W-:Y:S02]  /*1380*/  MOV R2, R21 ;  /* 0x0000001500027202 */ /* 0x002fe40000000f00 */
[----:B------:R-:W-:-:S04]  /*1390*/  MOV R3, 0x0 ;  /* 0x0000000000037802 */ /* 0x000fc80000000f00 */
[----:B------:R-:W-:Y:S05]  /*13a0*/  RET.REL.NODEC R2 `(_ZN5flash24flash_fwd_splitkv_kernelI23Flash_fwd_kernel_traitsILi256ELi64ELi64ELi4ELb0ELb0EN7cutlass10bfloat16_tE19Flash_kernel_traitsILi256ELi64ELi64ELi4ES3_EELb0ELb0ELb1ELb0ELb0ELb1ELb1ELb1EEEvNS_16Flash_fwd_paramsE) ;  /* 0xffffec5002007950 */ /* 0x000fea0003c3ffff */
.L_x_5996:
[----:B------:R-:W3:Y:S04]  /*13b0*/  LD.E.64 R2, [R24.64+0x160] ;  /* 0x0001600618027980 */ /* 0x000ee8000c101b00 */
[----:B------:R-:W4:Y:S04]  /*13c0*/  LD.E.64 R4, [R24.64+0x158] ;  /* 0x0001580618047980 */ /* 0x000f28000c101b00 */
[----:B------:R1:W5:Y:S01]  /*13d0*/  LDL R39, [R1+0x24] ;  /* 0x0000240001277983 */ /* 0x0003620000100800 */
[----:B---3--:R-:W-:-:S04]  /*13e0*/  ISETP.NE.U32.AND P1, PT, R2, RZ, PT ;  /* 0x000000ff0200720c */ /* 0x008fc80003f25070 */
[----:B------:R-:W-:-:S13]  /*13f0*/  ISETP.NE.AND.EX P1, PT, R3, RZ, PT, P1 ;  /* 0x000000ff0300720c */ /* 0x000fda0003f25310 */
[----:B------:R-:W3:Y:S01]  /*1400*/  @P1 LD.E.64 R6, [R24.64+0x168] ;  /* 0x0001680618061980 */ /* 0x000ee2000c101b00 */
[----:B----4-:R-:W-:-:S04]  /*1410*/  ISETP.NE.U32.AND P0, PT, R4, RZ, PT ;  /* 0x000000ff0400720c */ /* 0x010fc80003f05070 */
[----:B------:R-:W-:Y:S01]  /*1420*/  ISETP.NE.AND.EX P0, PT, R5, RZ, PT, P0 ;  /* 0x000000ff0500720c */ /* 0x000fe20003f05300 */
[--C-:B------:R-:W-:Y:S01]  /*1430*/  IMAD.MOV.U32 R13, RZ, RZ, R37.reuse ;  /* 0x000000ffff0d7224 */ /* 0x100fe200078e0025 */
[----:B------:R-:W-:-:S11]  /*1440*/  @P1 SHF.R.S32.HI R0, RZ, 0x1f, R37 ;  /* 0x0000001fff001819 */ /* 0x000fd60000011425 */
[----:B------:R-:W-:-:S05]  /*1450*/  @P0 IMAD.WIDE R4, R37, 0x4, R4 ;  /* 0x0000000425040825 */ /* 0x000fca00078e0204 */
[----:B------:R4:W5:Y:S01]  /*1460*/  @P0 LD.E R13, [R4.64] ;  /* 0x00000006040d0980 */ /* 0x000962000c101900 */
[----:B------:R-:W-:Y:S01]  /*1470*/  BSSY B0, `(.L_x_6013) ;  /* 0x00000ba000007945 */ /* 0x000fe20003800000 */
[-C--:B---3--:R-:W-:Y:S02]  /*1480*/  @P1 IMAD R7, R7, R37.reuse, RZ ;  /* 0x0000002507071224 */ /* 0x088fe400078e02ff */
[----:B----4-:R-:W-:-:S04]  /*1490*/  @P1 IMAD.WIDE.U32 R4, R6, R37, RZ ;  /* 0x0000002506041225 */ /* 0x010fc800078e00ff */
[----:B------:R-:W-:Y:S02]  /*14a0*/  @P1 IMAD R7, R6, R0, R7 ;  /* 0x0000000006071224 */ /* 0x000fe400078e0207 */
[----:B------:R-:W-:Y:S01]  /*14b0*/  IMAD.MOV.U32 R6, RZ, RZ, RZ ;  /* 0x000000ffff067224 */ /* 0x000fe200078e00ff */
[C---:B------:R-:W-:Y:S02]  /*14c0*/  @P1 LEA R6, P0, R4.reuse, R2, 0x2 ;  /* 0x0000000204061211 */ /* 0x040fe400078010ff */
[----:B------:R-:W-:Y:S01]  /*14d0*/  @P1 IADD3 R7, R5, R7, RZ ;  /* 0x0000000705071210 */ /* 0x000fe20007ffe0ff */
[----:B------:R-:W-:Y:S02]  /*14e0*/  IMAD.MOV.U32 R0, RZ, RZ, RZ ;  /* 0x000000ffff007224 */ /* 0x000fe400078e00ff */
[----:B------:R-:W-:Y:S01]  /*14f0*/  IMAD.MOV.U32 R240, RZ, RZ, R6 ;  /* 0x000000fffff07224 */ /* 0x000fe200078e0006 */
[----:B------:R-:W-:-:S04]  /*1500*/  @P1 LEA.HI.X R0, R4, R3, R7, 0x2, P0 ;  /* 0x0000000304001211 */ /* 0x000fc800000f1407 */
[----:B------:R-:W-:Y:S02]  /*1510*/  MOV R241, R0 ;  /* 0x0000000000f17202 */ /* 0x000fe40000000f00 */
[----:B------:R-:W-:-:S04]  /*1520*/  ISETP.NE.U32.AND P0, PT, R240, RZ, PT ;  /* 0x000000fff000720c */ /* 0x000fc80003f05070 */
[----:B------:R-:W-:-:S13]  /*1530*/  ISETP.NE.AND.EX P0, PT, R241, RZ, PT, P0 ;  /* 0x000000fff100720c */ /* 0x000fda0003f05300 */
[----:B------:R-:W-:Y:S05]  /*1540*/  @!P0 BRA `(.L_x_6014) ;  /* 0x0000059000008947 */ /* 0x000fea0003800000 */
[----:B-1---5:R-:W3:Y:S04]  /*1550*/  LD.E R13, [R24.64+0x170] ;  /* 0x00017006180d7980 */ /* 0x022ee8000c101900 */
        /* <DEDUP_REMOVED lines=43> */
[----:B-1----:R-:W-:Y:S01]  /*1810*/  IADD3 R0, RZ, -R3, RZ ;  /* 0x80000003ff007210 */ /* 0x002fe20007ffe0ff */
[----:B------:R-:W-:-:S04]  /*1820*/  IMAD.MOV.U32 R2, RZ, RZ, RZ ;  /* 0x000000ffff027224 */ /* 0x000fc800078e00ff */
[----:B------:R-:W-:Y:S01]  /*1830*/  IMAD R14, R0, R4, RZ ;  /* 0x00000004000e7224 */ /* 0x000fe200078e02ff */
[----:B------:R-:W-:-:S03]  /*1840*/  IABS R0, R39 ;  /* 0x0000002700007213 */ /* 0x000fc60000000000 */
[----:B------:R-:W-:Y:S01]  /*1850*/  IMAD.HI.U32 R14, R3, R14, R2 ;  /* 0x0000000e030e7227 */ /* 0x000fe200078e0002 */
[----:B------:R-:W-:-:S05]  /*1860*/  IADD3 R2, RZ, -R16, RZ ;  /* 0x80000010ff027210 */ /* 0x000fca0007ffe0ff */
[----:B------:R-:W-:Y:S02]  /*1870*/  IMAD.MOV.U32 R3, RZ, RZ, R2 ;  /* 0x000000ffff037224 */ /* 0x000fe400078e0002 */
[----:B------:R-:W-:-:S04]  /*1880*/  IMAD.HI.U32 R2, R14, R0, RZ ;  /* 0x000000000e027227 */ /* 0x000fc800078e00ff */
[----:B------:R-:W-:-:S05]  /*1890*/  IMAD R0, R2, R3, R0 ;  /* 0x0000000302007224 */ /* 0x000fca00078e0200 */
[----:B------:R-:W-:-:S13]  /*18a0*/  ISETP.GT.U32.AND P1, PT, R4, R0, PT ;  /* 0x000000000400720c */ /* 0x000fda0003f24070 */
[----:B------:R-:W-:-:S04]  /*18b0*/  @!P1 IADD3 R0, R0, -R4, RZ ;  /* 0x8000000400009210 */ /* 0x000fc80007ffe0ff */
[----:B------:R-:W-:Y:S02]  /*18c0*/  ISETP.GE.U32.AND P2, PT, R0, R4, PT ;  /* 0x000000040000720c */ /* 0x000fe40003f46070 */
[----:B------:R-:W-:Y:S01]  /*18d0*/  LOP3.LUT R0, R39, R15, RZ, 0x3c, !PT ;  /* 0x0000000f27007212 */ /* 0x000fe200078e3cff */
[----:B------:R-:W-:Y:S01]  /*18e0*/  IMAD.MOV R4, RZ, RZ, -R5 ;  /* 0x000000ffff047224 */ /* 0x000fe200078e0a05 */
[----:B------:R-:W-:Y:S02]  /*18f0*/  @!P1 IADD3 R2, R2, 0x1, RZ ;  /* 0x0000000102029810 */ /* 0x000fe40007ffe0ff */
[----:B------:R-:W-:Y:S02]  /*1900*/  ISETP.GE.AND P0, PT, R0, RZ, PT ;  /* 0x000000ff0000720c */ /* 0x000fe40003f06270 */
[----:B------:R-:W-:Y:S01]  /*1910*/  ISETP.NE.AND P1, PT, R15, RZ, PT ;  /* 0x000000ff0f00720c */ /* 0x000fe20003f25270 */
[----:B------:R-:W-:-:S04]  /*1920*/  IMAD R4, R13, R4, R26 ;  /* 0x000000040d047224 */ /* 0x000fc800078e021a */
[----:B------:R-:W-:Y:S01]  /*1930*/  @P2 IADD3 R2, R2, 0x1, RZ ;  /* 0x0000000102022810 */ /* 0x000fe20007ffe0ff */
[----:B--2---:R-:W-:Y:S01]  /*1940*/  IMAD R5, R121, R4, RZ ;  /* 0x0000000479057224 */ /* 0x004fe200078e02ff */
[----:B------:R-:W-:-:S03]  /*1950*/  SHF.R.S32.HI R21, RZ, 0x1f, R4 ;  /* 0x0000001fff157819 */ /* 0x000fc60000011404 */
[----:B------:R-:W-:Y:S02]  /*1960*/  IMAD.MOV.U32 R0, RZ, RZ, R2 ;  /* 0x000000ffff007224 */ /* 0x000fe400078e0002 */
[----:B------:R-:W-:Y:S02]  /*1970*/  IMAD R5, R120, R21, R5 ;  /* 0x0000001578057224 */ /* 0x000fe400078e0205 */
[----:B------:R-:W-:Y:S01]  /*1980*/  @!P0 IMAD.MOV R0, RZ, RZ, -R0 ;  /* 0x000000ffff008224 */ /* 0x000fe200078e0a00 */
[----:B------:R-:W-:-:S04]  /*1990*/  @!P1 LOP3.LUT R0, RZ, R15, RZ, 0x33, !PT ;  /* 0x0000000fff009212 */ /* 0x000fc800078e33ff */
[----:B------:R-:W-:Y:S02]  /*19a0*/  SHF.R.S32.HI R29, RZ, 0x1f, R0 ;  /* 0x0000001fff1d7819 */ /* 0x000fe40000011400 */
[----:B------:R-:W-:Y:S02]  /*19b0*/  MOV R18, R0 ;  /* 0x0000000000127202 */ /* 0x000fe40000000f00 */
[----:B---3--:R-:W-:Y:S01]  /*19c0*/  SHF.R.S32.HI R14, RZ, 0x1f, R12 ;  /* 0x0000001fff0e7819 */ /* 0x008fe2000001140c */
[----:B------:R-:W-:-:S04]  /*19d0*/  IMAD R3, R7, R12, RZ ;  /* 0x0000000c07037224 */ /* 0x000fc800078e02ff */
[C---:B------:R-:W-:Y:S02]  /*19e0*/  IMAD R3, R6.reuse, R14, R3 ;  /* 0x0000000e06037224 */ /* 0x040fe400078e0203 */
[----:B------:R-:W-:-:S05]  /*19f0*/  IMAD.WIDE.U32 R6, R6, R12, RZ ;  /* 0x0000000c06067225 */ /* 0x000fca00078e00ff */
[----:B------:R-:W-:Y:S02]  /*1a00*/  IADD3 R3, R7, R3, RZ ;  /* 0x0000000307037210 */ /* 0x000fe40007ffe0ff */
[----:B------:R-:W-:-:S05]  /*1a10*/  MOV R2, R6 ;  /* 0x0000000600027202 */ /* 0x000fca0000000f00 */
[----:B------:R-:W-:-:S05]  /*1a20*/  IMAD.WIDE.U32 R2, R4, R120, R2 ;  /* 0x0000007804027225 */ /* 0x000fca00078e0002 */
[----:B------:R-:W-:Y:S01]  /*1a30*/  IADD3 R3, R3, R5, RZ ;  /* 0x0000000503037210 */ /* 0x000fe20007ffe0ff */
[----:B------:R-:W-:Y:S02]  /*1a40*/  IMAD R5, R11, R0, RZ ;  /* 0x000000000b057224 */ /* 0x000fe400078e02ff */
[-C--:B------:R-:W-:Y:S02]  /*1a50*/  IMAD R6, R9, R12.reuse, RZ ;  /* 0x0000000c09067224 */ /* 0x080fe400078e02ff */
[----:B------:R-:W-:-:S04]  /*1a60*/  IMAD.WIDE.U32 R12, R8, R12, RZ ;  /* 0x0000000c080c7225 */ /* 0x000fc800078e00ff */
[----:B------:R-:W-:Y:S02]  /*1a70*/  IMAD R5, R10, R29, R5 ;  /* 0x0000001d0a057224 */ /* 0x000fe400078e0205 */
[----:B------:R-:W-:-:S04]  /*1a80*/  IMAD.WIDE.U32 R2, R0, R10, R2 ;  /* 0x0000000a00027225 */ /* 0x000fc800078e0002 */
[----:B------:R-:W-:Y:S01]  /*1a90*/  IMAD R8, R8, R14, R6 ;  /* 0x0000000e08087224 */ /* 0x000fe200078e0206 */
[----:B------:R-:W-:Y:S01]  /*1aa0*/  IADD3 R28, R3, R5, RZ ;  /* 0x00000005031c7210 */ /* 0x000fe20007ffe0ff */
[----:B------:R-:W-:Y:S02]  /*1ab0*/  IMAD.MOV.U32 R27, RZ, RZ, R2 ;  /* 0x000000ffff1b7224 */ /* 0x000fe400078e0002 */
[----:B------:R-:W-:Y:S01]  /*1ac0*/  IMAD.IADD R13, R13, 0x1, R8 ;  /* 0x000000010d0d7824 */ /* 0x000fe200078e0208 */
[----:B------:R-:W-:Y:S05]  /*1ad0*/  BRA `(.L_x_6015) ;  /* 0x0000053000007947 */ /* 0x000fea0003800000 */
.L_x_6014:
[----:B-1----:R-:W3:Y:S01]  /*1ae0*/  LD.E R12, [R24.64+0x68] ;  /* 0x00006806180c7980 */ /* 0x002ee2000c101900 */
[----:B------:R-:W-:-:S03]  /*1af0*/  ISETP.NE.AND P3, PT, R20, -0x1, PT ;  /* 0xffffffff1400780c */ /* 0x000fc60003f65270 */
[----:B------:R-:W4:Y:S04]  /*1b00*/  LD.E.64 R120, [R24.64+0x38] ;  /* 0x0000380618787980 */ /* 0x000f28000c101b00 */
[----:B--2---:R-:W2:Y:S04]  /*1b10*/  LD.E.64 R164, [R24.64+0x40] ;  /* 0x0000400618a47980 */ /* 0x004ea8000c101b00 */
[----:B------:R-:W2:Y:S04]  /*1b20*/  LD.E.64 R18, [R24.64+0x50] ;  /* 0x0000500618127980 */ /* 0x000ea8000c101b00 */
[----:B------:R-:W2:Y:S04]  /*1b30*/  @!P3 LD.E.64 R10, [R24.64+0x20] ;  /* 0x00002006180ab980 */ /* 0x000ea8000c101b00 */
[----:B------:R-:W2:Y:S04]  /*1b40*/  @!P3 LD.E.64 R16, [R24.64+0x28] ;  /* 0x000028061810b980 */ /* 0x000ea8000c101b00 */
[----:B------:R1:W5:Y:S02]  /*1b50*/  LD.E.64 R22, [R24.64+0x58] ;  /* 0x0000580618167980 */ /* 0x000364000c101b00 */
[----:B-----5:R-:W-:-:S02]  /*1b60*/  @!P3 SHF.R.S32.HI R14, RZ, 0x1f, R13 ;  /* 0x0000001fff0eb819 */ /* 0x020fc4000001140d */
[----:B------:R-:W-:-:S04]  /*1b70*/  LEA R26, R36, 0xffffffc0, 0x6 ;  /* 0xffffffc0241a7811 */ /* 0x000fc800078e30ff */
[----:B------:R-:W-:Y:S02]  /*1b80*/  SHF.R.S32.HI R21, RZ, 0x1f, R26 ;  /* 0x0000001fff157819 */ /* 0x000fe4000001141a */
[----:B---3--:R-:W-:-:S04]  /*1b90*/  IABS R0, R12 ;  /* 0x0000000c00007213 */ /* 0x008fc80000000000 */
[----:B------:R-:W-:-:S04]  /*1ba0*/  MOV R6, R0 ;  /* 0x0000000000067202 */ /* 0x000fc80000000f00 */
[----:B------:R-:W3:Y:S08]  /*1bb0*/  I2F.RP R2, R6 ;  /* 0x0000000600027306 */ /* 0x000ef00000209400 */
[----:B---3--:R-:W3:Y:S02]  /*1bc0*/  MUFU.RCP R2, R2 ;  /* 0x0000000200027308 */ /* 0x008ee40000001000 */
[----:B---3--:R-:W-:-:S06]  /*1bd0*/  IADD3 R2, R2, 0xffffffe, RZ ;  /* 0x0ffffffe02027810 */ /* 0x008fcc0007ffe0ff */
[----:B------:R-:W3:Y:S01]  /*1be0*/  F2I.FTZ.U32.TRUNC.NTZ R3, R2 ;  /* 0x0000000200037305 */ /* 0x000ee2000021f000 */
[----:B------:R-:W-:Y:S01]  /*1bf0*/  IABS R5, R12 ;  /* 0x0000000c00057213 */ /* 0x000fe20000000000 */
[----:B---3--:R-:W-:Y:S01]  /*1c00*/  IMAD.MOV R0, RZ, RZ, -R3 ;  /* 0x000000ffff007224 */ /* 0x008fe200078e0a03 */
[----:B------:R-:W-:-:S03]  /*1c10*/  MOV R2, RZ ;  /* 0x000000ff00027202 */ /* 0x000fc60000000f00 */
[----:B------:R-:W-:Y:S01]  /*1c20*/  IMAD R4, R0, R6, RZ ;  /* 0x0000000600047224 */ /* 0x000fe200078e02ff */
[----:B------:R-:W-:-:S03]  /*1c30*/  IABS R0, R39 ;  /* 0x0000002700007213 */ /* 0x000fc60000000000 */
[----:B------:R-:W-:-:S04]  /*1c40*/  IMAD.HI.U32 R4, R3, R4, R2 ;  /* 0x0000000403047227 */ /* 0x000fc800078e0002 */
        /* <DEDUP_REMOVED lines=12> */
[----:B------:R-:W-:-:S04]  /*1d10*/  @P3 IMAD.WIDE.U32 R4, R120, R4, RZ ;  /* 0x0000000478043225 */ /* 0x000fc800078e00ff */
[----:B------:R-:W-:Y:S02]  /*1d20*/  @!P0 IMAD.IADD R0, R0, 0x1, -R6 ;  /* 0x0000000100008824 */ /* 0x000fe400078e0a06 */
[C---:B------:R-:W-:Y:S02]  /*1d30*/  @!P3 IMAD R11, R10.reuse, R14, R7 ;  /* 0x0000000e0a0bb224 */ /* 0x040fe400078e0207 */
[----:B------:R-:W-:Y:S01]  /*1d40*/  @!P3 IMAD.WIDE.U32 R2, R10, R13, R2 ;  /* 0x0000000d0a02b225 */ /* 0x000fe200078e0002 */
[----:B------:R-:W-:Y:S02]  /*1d50*/  @P3 IADD3 R7, R5, R15, RZ ;  /* 0x0000000f05073210 */ /* 0x000fe40007ffe0ff */
[----:B------:R-:W-:Y:S01]  /*1d60*/  ISETP.GE.U32.AND P2, PT, R0, R6, PT ;  /* 0x000000060000720c */ /* 0x000fe20003f46070 */
[----:B------:R-:W-:Y:S01]  /*1d70*/  @!P3 IMAD.MOV.U32 R4, RZ, RZ, R2 ;  /* 0x000000ffff04b224 */ /* 0x000fe200078e0002 */
[----:B------:R-:W-:Y:S01]  /*1d80*/  @!P3 IADD3 R7, R3, R11, RZ ;  /* 0x0000000b0307b210 */ /* 0x000fe20007ffe0ff */
[----:B------:R-:W-:Y:S01]  /*1d90*/  @!P3 IMAD R3, R165, R9, RZ ;  /* 0x00000009a503b224 */ /* 0x000fe200078e02ff */
[----:B------:R-:W-:-:S02]  /*1da0*/  @!P3 SHF.R.S32.HI R0, RZ, 0x1f, R9 ;  /* 0x0000001fff00b819 */ /* 0x000fc40000011409 */
[----:B------:R-:W-:Y:S01]  /*1db0*/  LOP3.LUT R2, R39, R12, RZ, 0x3c, !PT ;  /* 0x0000000c27027212 */ /* 0x000fe200078e3cff */
[----:B------:R-:W-:Y:S02]  /*1dc0*/  IMAD R5, R121, R26, RZ ;  /* 0x0000001a79057224 */ /* 0x000fe400078e02ff */
[----:B------:R-:W-:Y:S01]  /*1dd0*/  @!P3 IMAD R0, R0, R164, R3 ;  /* 0x000000a40000b224 */ /* 0x000fe200078e0203 */
[----:B------:R-:W-:Y:S02]  /*1de0*/  ISETP.GE.AND P1, PT, R2, RZ, PT ;  /* 0x000000ff0200720c */ /* 0x000fe40003f26270 */
[----:B------:R-:W-:Y:S02]  /*1df0*/  MOV R2, R4 ;  /* 0x0000000400027202 */ /* 0x000fe40000000f00 */
[----:B------:R-:W-:Y:S02]  /*1e00*/  MOV R3, R7 ;  /* 0x0000000700037202 */ /* 0x000fe40000000f00 */
[----:B------:R-:W-:-:S02]  /*1e10*/  @!P0 IADD3 R8, R8, 0x1, RZ ;  /* 0x0000000108088810 */ /* 0x000fc40007ffe0ff */
[----:B------:R-:W-:Y:S01]  /*1e20*/  ISETP.NE.AND P0, PT, R12, RZ, PT ;  /* 0x000000ff0c00720c */ /* 0x000fe20003f05270 */
[----:B------:R-:W-:Y:S02]  /*1e30*/  IMAD R5, R21, R120, R5 ;  /* 0x0000007815057224 */ /* 0x000fe400078e0205 */
[----:B------:R-:W-:Y:S01]  /*1e40*/  IMAD.WIDE.U32 R2, R120, R26, R2 ;  /* 0x0000001a78027225 */ /* 0x000fe200078e0002 */
[----:B------:R-:W-:-:S03]  /*1e50*/  @P2 IADD3 R8, R8, 0x1, RZ ;  /* 0x0000000108082810 */ /* 0x000fc60007ffe0ff */
[----:B------:R-:W-:-:S04]  /*1e60*/  @!P3 IMAD.WIDE.U32 R6, R164, R9, RZ ;  /* 0x00000009a406b225 */ /* 0x000fc800078e00ff */
[----:B------:R-:W-:Y:S01]  /*1e70*/  IMAD.IADD R5, R3, 0x1, R5 ;  /* 0x0000000103057824 */ /* 0x000fe200078e0205 */
[----:B------:R-:W-:Y:S02]  /*1e80*/  @!P3 IADD3 R3, R7, R0, RZ ;  /* 0x000000000703b210 */ /* 0x000fe40007ffe0ff */
[----:B------:R-:W-:Y:S02]  /*1e90*/  MOV R0, R8 ;  /* 0x0000000800007202 */ /* 0x000fe40000000f00 */
[----:B------:R-:W-:Y:S01]  /*1ea0*/  MOV R4, R2 ;  /* 0x0000000200047202 */ /* 0x000fe20000000f00 */
[----:B------:R-:W-:Y:S01]  /*1eb0*/  @!P3 IMAD.MOV.U32 R2, RZ, RZ, R6 ;  /* 0x000000ffff02b224 */ /* 0x000fe200078e0006 */
[----:B------:R-:W-:Y:S02]  /*1ec0*/  @!P1 IADD3 R0, -R0, RZ, RZ ;  /* 0x000000ff00009210 */ /* 0x000fe40007ffe1ff */
[----:B------:R-:W-:Y:S01]  /*1ed0*/  @!P0 LOP3.LUT R0, RZ, R12, RZ, 0x33, !PT ;  /* 0x0000000cff008212 */ /* 0x000fe200078e33ff */
[----:B------:R-:W-:Y:S01]  /*1ee0*/  @!P3 IMAD R7, R17, R13, RZ ;  /* 0x0000000d1107b224 */ /* 0x000fe200078e02ff */
[----:B------:R-:W-:Y:S01]  /*1ef0*/  @!P3 SHF.R.S32.HI R6, RZ, 0x1f, R13 ;  /* 0x0000001fff06b819 */ /* 0x000fe2000001140d */
[----:B------:R-:W-:Y:S01]  /*1f00*/  @P3 IMAD.IADD R8, R9, 0x1, R20 ;  /* 0x0000000109083824 */ /* 0x000fe200078e0214 */
[----:B------:R-:W-:Y:S01]  /*1f10*/  SHF.R.S32.HI R29, RZ, 0x1f, R0 ;  /* 0x0000001fff1d7819 */ /* 0x000fe20000011400 */
[----:B------:R-:W-:-:S02]  /*1f20*/  IMAD R10, R19, R0, RZ ;  /* 0x00000000130a7224 */ /* 0x000fc400078e02ff */
[----:B------:R-:W-:Y:S02]  /*1f30*/  @!P3 IMAD R14, R16, R6, R7 ;  /* 0x00000006100eb224 */ /* 0x000fe400078e0207 */
[----:B------:R-:W-:Y:S02]  /*1f40*/  @P3 IMAD R11, R165, R8, RZ ;  /* 0x00000008a50b3224 */ /* 0x000fe400078e02ff */
[----:B------:R-:W-:-:S04]  /*1f50*/  @!P3 IMAD.WIDE.U32 R6, R16, R13, R2 ;  /* 0x0000000d1006b225 */ /* 0x000fc800078e0002 */
[----:B------:R-:W-:-:S04]  /*1f60*/  @P3 IMAD.WIDE.U32 R8, R164, R8, RZ ;  /* 0x00000008a4083225 */ /* 0x000fc800078e00ff */
[----:B------:R-:W-:-:S04]  /*1f70*/  IMAD.WIDE.U32 R2, R18, R0, R4 ;  /* 0x0000000012027225 */ /* 0x000fc800078e0004 */
[----:B------:R-:W-:Y:S01]  /*1f80*/  IMAD R4, R18, R29, R10 ;  /* 0x0000001d12047224 */ /* 0x000fe200078e020a */
[----:B------:R-:W-:Y:S01]  /*1f90*/  @P3 IADD3 R13, R9, R11, RZ ;  /* 0x0000000b090d3210 */ /* 0x000fe20007ffe0ff */
[----:B------:R-:W-:Y:S01]  /*1fa0*/  @!P3 IMAD.IADD R13, R7, 0x1, R14 ;  /* 0x00000001070db824 */ /* 0x000fe200078e020e */
[----:B------:R-:W-:Y:S01]  /*1fb0*/  @P3 MOV R12, R8 ;  /* 0x00000008000c3202 */ /* 0x000fe20000000f00 */
[----:B------:R-:W-:Y:S01]  /*1fc0*/  IMAD.IADD R28, R3, 0x1, R4 ;  /* 0x00000001031c7824 */ /* 0x000fe200078e0204 */
[----:B------:R-:W-:Y:S02]  /*1fd0*/  @!P3 MOV R12, R6 ;  /* 0x00000006000cb202 */ /* 0x000fe40000000f00 */
[----:B------:R-:W-:Y:S02]  /*1fe0*/  MOV R27, R2 ;  /* 0x00000002001b7202 */ /* 0x000fe40000000f00 */
[----:B------:R-:W-:Y:S02]  /*1ff0*/  MOV R4, R26 ;  /* 0x0000001a00047202 */ /* 0x000fe40000000f00 */
[----:B------:R-:W-:-:S02]  /*2000*/  MOV R18, R0 ;  /* 0x0000000000127202 */ /* 0x000fc40000000f00 */
.L_x_6015:
[----:B-1----:R-:W-:Y:S05]  /*2010*/  BSYNC B0 ;  /* 0x0000000000007941 */ /* 0x002fea0003800000 */
.L_x_6013:
        /* <DEDUP_REMOVED lines=15> */
[----:B------:R-:W-:Y:S02]  /*2110*/  LOP3.LUT R3, R6, 0xfffffff8, RZ, 0xc0, !PT ;  /* 0xfffffff806037812 */ /* 0x000fe400078ec0ff */
[----:B------:R-:W-:Y:S01]  /*2120*/  LOP3.LUT R2, R2, 0xfffffffe, RZ, 0xc0, !PT ;  /* 0xfffffffe02027812 */ /* 0x000fe200078ec0ff */
[C---:B------:R-:W-:Y:S01]  /*2130*/  IMAD.IADD R0, R188.reuse, 0x1, -R0 ;  /* 0x00000001bc007824 */ /* 0x040fe200078e0a00 */
[----:B------:R-:W-:Y:S01]  /*2140*/  SHF.R.S32.HI R118, RZ, 0x3, R6 ;  /* 0x00000003ff767819 */ /* 0x000fe20000011406 */
[----:B------:R-:W-:-:S02]  /*2150*/  IMAD.IADD R169, R188, 0x1, -R3 ;  /* 0x00000001bca97824 */ /* 0x000fc400078e0a03 */
[----:B------:R-:W-:Y:S01]  /*2160*/  IMAD.IADD R186, R5, 0x1, -R2 ;  /* 0x0000000105ba7824 */ /* 0x000fe200078e0a02 */
[----:B------:R-:W-:Y:S01]  /*2170*/  SHF.R.S32.HI R16, RZ, 0x1f, R0 ;  /* 0x0000001fff107819 */ /* 0x000fe20000011400 */
[----:B------:R-:W-:Y:S02]  /*2180*/  IMAD.SHL.U32 R2, R118, 0x40, RZ ;  /* 0x0000004076027824 */ /* 0x000fe400078e00ff */
[----:B------:R-:W-:Y:S01]  /*2190*/  IMAD.SHL.U32 R20, R169, 0x8, RZ ;  /* 0x00000008a9147824 */ /* 0x000fe200078e00ff */
[----:B------:R-:W-:Y:S01]  /*21a0*/  LEA.HI R16, R16, R0, RZ, 0x3 ;  /* 0x0000000010107211 */ /* 0x000fe200078f18ff */
[----:B-----5:R-:W-:Y:S01]  /*21b0*/  IMAD R7, R21, R164, RZ ;  /* 0x000000a415077224 */ /* 0x020fe200078e02ff */
[----:B------:R-:W-:Y:S02]  /*21c0*/  LOP3.LUT R3, R2, 0x1c0, RZ, 0xc0, !PT ;  /* 0x000001c002037812 */ /* 0x000fe400078ec0ff */
[----:B------:R-:W-:Y:S02]  /*21d0*/  IADD3 R2, P0, R20, R12, RZ ;  /* 0x0000000c14027210 */ /* 0x000fe40007f1e0ff */
[----:B------:R-:W-:-:S02]  /*21e0*/  SHF.R.S32.HI R21, RZ, 0x1f, R20 ;  /* 0x0000001fff157819 */ /* 0x000fc40000011414 */
[----:B------:R-:W-:Y:S02]  /*21f0*/  LOP3.LUT R5, R16, 0xfffffff8, RZ, 0xc0, !PT ;  /* 0xfffffff810057812 */ /* 0x000fe400078ec0ff */
[----:B------:R-:W-:Y:S02]  /*2200*/  LEA.HI R17, R31, R188, RZ, 0x6 ;  /* 0x000000bc1f117211 */ /* 0x000fe400078f30ff */
[----:B------:R-:W-:Y:S02]  /*2210*/  LOP3.LUT R6, R3, 0x38, R20, 0xf8, !PT ;  /* 0x0000003803067812 */ /* 0x000fe400078ef814 */
[----:B------:R-:W-:Y:S01]  /*2220*/  SHF.R.U32.HI R12, RZ, 0x3, R3 ;  /* 0x00000003ff0c7819 */ /* 0x000fe20000011603 */
[----:B------:R-:W-:Y:S02]  /*2230*/  IMAD.X R3, R21, 0x1, R13, P0 ;  /* 0x0000000115037824 */ /* 0x000fe400000e060d */
[----:B------:R-:W-:Y:S01]  /*2240*/  IMAD.IADD R0, R0, 0x1, -R5 ;  /* 0x0000000100007824 */ /* 0x000fe200078e0a05 */
[----:B------:R-:W-:Y:S01]  /*2250*/  LOP3.LUT R12, R6, R12, RZ, 0x3c, !PT ;  /* 0x0000000c060c7212 */ /* 0x000fe200078e3cff */
[----:B------:R-:W-:-:S02]  /*2260*/  IMAD.SHL.U32 R5, R17, 0x8, RZ ;  /* 0x0000000811057824 */ /* 0x000fc400078e00ff */
[C---:B------:R-:W-:Y:S02]  /*2270*/  IMAD R6, R4.reuse, R165, R7 ;  /* 0x000000a504067224 */ /* 0x040fe400078e0207 */
[----:B------:R-:W-:Y:S01]  /*2280*/  IMAD.WIDE.U32 R2, R4, R164, R2 ;  /* 0x000000a404027225 */ /* 0x000fe200078e0002 */
[----:B------:R-:W-:-:S03]  /*2290*/  LOP3.LUT R235, R12, 0xfffffe00, R5, 0xf8, !PT ;  /* 0xfffffe000ceb7812 */ /* 0x000fc600078ef805 */
[----:B------:R-:W-:Y:S02]  /*22a0*/  IMAD.SHL.U32 R4, R0, 0x40, RZ ;  /* 0x0000004000047824 */ /* 0x000fe400078e00ff */
[----:B------:R-:W-:-:S03]  /*22b0*/  IMAD.SHL.U32 R5, R186, 0x8, RZ ;  /* 0x00000008ba057824 */ /* 0x000fc600078e00ff */
[----:B------:R-:W-:Y:S01]  /*22c0*/  LOP3.LUT R4, R4, 0x1c0, RZ, 0xc0, !PT ;  /* 0x000001c004047812 */ /* 0x000fe200078ec0ff */
[----:B------:R-:W-:Y:S01]  /*22d0*/  IMAD.IADD R3, R3, 0x1, R6 ;  /* 0x0000000103037824 */ /* 0x000fe200078e0206 */
[----:B------:R-:W-:Y:S02]  /*22e0*/  LOP3.LUT P1, RZ, R0, 0x4, RZ, 0xc0, !PT ;  /* 0x0000000400ff7812 */ /* 0x000fe4000782c0ff */
[----:B------:R-:W-:Y:S02]  /*22f0*/  LOP3.LUT R7, R4, 0x8, R5, 0xf8, !PT ;  /* 0x0000000804077812 */ /* 0x000fe400078ef805 */
[----:B------:R-:W-:Y:S02]  /*2300*/  SHF.R.U32.HI R6, RZ, 0x3, R4 ;  /* 0x00000003ff067819 */ /* 0x000fe40000011604 */
        /* <DEDUP_REMOVED lines=11> */
[----:B------:R-:W-:-:S02]  /*23c0*/  IMAD.SHL.U32 R16, R16, 0x40, RZ ;  /* 0x0000004010107824 */ /* 0x000fc400078e00ff */
[----:B------:R-:W-:Y:S02]  /*23d0*/  IMAD.MOV.U32 R48, RZ, RZ, 0x10 ;  /* 0x00000010ff307424 */ /* 0x000fe400078e00ff */
[----:B------:R-:W-:Y:S01]  /*23e0*/  IMAD.MOV.U32 R46, RZ, RZ, 0x20 ;  /* 0x00000020ff2e7424 */ /* 0x000fe200078e00ff */
[----:B------:R-:W-:Y:S01]  /*23f0*/  LOP3.LUT R47, R47, 0xfffffe00, R16, 0xf8, !PT ;  /* 0xfffffe002f2f7812 */ /* 0x000fe200078ef810 */
[C---:B------:R-:W-:Y:S01]  /*2400*/  IMAD.SHL.U32 R247, R120.reuse, 0x10, RZ ;  /* 0x0000001078f77824 */ /* 0x040fe200078e00ff */
[----:B------:R-:W-:Y:S01]  /*2410*/  SHF.L.U64.HI R250, R120, 0x4, R121 ;  /* 0x0000000478fa7819 */ /* 0x000fe20000010279 */
[C---:B------:R-:W-:Y:S01]  /*2420*/  IMAD.SHL.U32 R251, R164.reuse, 0x10, RZ ;  /* 0x00000010a4fb7824 */ /* 0x040fe200078e00ff */
[----:B------:R-:W-:Y:S01]  /*2430*/  SHF.L.U64.HI R252, R164, 0x4, R165 ;  /* 0x00000004a4fc7819 */ /* 0x000fe200000102a5 */
[----:B------:R-:W-:Y:S01]  /*2440*/  IMAD.SHL.U32 R174, R169, 0x4, RZ ;  /* 0x00000004a9ae7824 */ /* 0x000fe200078e00ff */
[----:B------:R-:W-:Y:S02]  /*2450*/  SEL R48, R48, 0xfffffff0, !P0 ;  /* 0xfffffff030307807 */ /* 0x000fe40004000000 */
[----:B------:R-:W-:Y:S01]  /*2460*/  SEL R46, R46, 0xffffffe0, !P1 ;  /* 0xffffffe02e2e7807 */ /* 0x000fe20004800000 */
[----:B--2---:R-:W-:-:S04]  /*2470*/  @P3 IMAD.WIDE.U32 R2, R8, R30, RZ ;  /* 0x0000001e08023225 */ /* 0x004fc800078e00ff */
[----:B------:R-:W-:Y:S02]  /*2480*/  @P3 IMAD R12, R9, R30, RZ ;  /* 0x0000001e090c3224 */ /* 0x000fe400078e02ff */
[----:B---3--:R-:W-:-:S04]  /*2490*/  @!P3 IMAD.WIDE.U32 R6, R10, R37, RZ ;  /* 0x000000250a06b225 */ /* 0x008fc800078e00ff */
[----:B------:R-:W-:Y:S02]  /*24a0*/  @!P3 IMAD R0, R11, R37, RZ ;  /* 0x000000250b00b224 */ /* 0x000fe400078e02ff */
[----:B------:R-:W-:Y:S02]  /*24b0*/  @!P3 IMAD.MOV.U32 R2, RZ, RZ, R6 ;  /* 0x000000ffff02b224 */ /* 0x000fe400078e0006 */
[----:B------:R-:W-:Y:S02]  /*24c0*/  IMAD.IADD R11, R5, 0x1, R13 ;  /* 0x00000001050b7824 */ /* 0x000fe400078e020d */
[----:B------:R-:W-:Y:S01]  /*24d0*/  @!P3 IMAD R5, R10, R170, R0 ;  /* 0x000000aa0a05b224 */ /* 0x000fe200078e0200 */
[----:B------:R-:W-:Y:S01]  /*24e0*/  IADD3 R2, P2, R20, R2, RZ ;  /* 0x0000000214027210 */ /* 0x000fe20007f5e0ff */
[----:B------:R-:W-:Y:S02]  /*24f0*/  @P3 IMAD.IADD R0, R3, 0x1, R12 ;  /* 0x0000000103003824 */ /* 0x000fe400078e020c */
[----:B------:R-:W-:-:S04]  /*2500*/  @!P3 IMAD.IADD R0, R7, 0x1, R5 ;  /* 0x000000010700b824 */ /* 0x000fc800078e0205 */
[----:B------:R-:W-:Y:S01]  /*2510*/  IMAD.X R3, R21, 0x1, R0, P2 ;  /* 0x0000000115037824 */ /* 0x000fe200010e0600 */
[----:B------:R-:W-:Y:S01]  /*2520*/  ISETP.GE.AND P2, PT, R22, R154, PT ;  /* 0x0000009a1600720c */ /* 0x000fe20003f46270 */
[----:B------:R-:W-:Y:S02]  /*2530*/  IMAD.MOV.U32 R10, RZ, RZ, R4 ;  /* 0x000000ffff0a7224 */ /* 0x000fe400078e0004 */
[--C-:B------:R-:W-:Y:S01]  /*2540*/  @P3 IMAD.MOV.U32 R152, RZ, RZ, R8.reuse ;  /* 0x000000ffff983224 */ /* 0x100fe200078e0008 */
[----:B------:R-:W-:Y:S01]  /*2550*/  SEL R0, RZ, 0xffffffff, P2 ;  /* 0xffffffffff007807 */ /* 0x000fe20001000000 */
[----:B------:R-:W-:Y:S02]  /*2560*/  @P3 IMAD.MOV.U32 R153, RZ, RZ, R9 ;  /* 0x000000ffff993224 */ /* 0x000fe400078e0009 */
[----:B----4-:R-:W-:Y:S02]  /*2570*/  IMAD R4, R15, R39, RZ ;  /* 0x000000270f047224 */ /* 0x010fe400078e02ff */
[----:B------:R-:W-:-:S02]  /*2580*/  @!P3 IMAD.MOV.U32 R152, RZ, RZ, R8 ;  /* 0x000000ffff98b224 */ /* 0x000fc400078e0008 */
[----:B------:R-:W-:Y:S01]  /*2590*/  @!P3 IMAD.MOV.U32 R153, RZ, RZ, R9 ;  /* 0x000000ffff99b224 */ /* 0x000fe200078e0009 */
        /* <DEDUP_REMOVED lines=16> */
[----:B------:R-:W-:Y:S02]  /*26a0*/  IMNMX R126, R34, R0, !PT ;  /* 0x00000000227e7217 */ /* 0x000fe40007800200 */
        /* <DEDUP_REMOVED lines=10> */
[-C--:B------:R-:W-:Y:S02]  /*2750*/  IMAD R0, R119, R164.reuse, R0 ;  /* 0x000000a477007224 */ /* 0x080fe400078e0200 */
[----:B------:R-:W-:Y:S01]  /*2760*/  IMAD.WIDE.U32 R172, R118, R164, R10 ;  /* 0x000000a476ac7225 */ /* 0x000fe200078e000a */
[----:B------:R-:W-:Y:S02]  /*2770*/  LOP3.LUT R244, R5, R7, R6, 0xfe, !PT ;  /* 0x0000000705f47212 */ /* 0x000fe400078efe06 */
[----:B------:R-:W-:Y:S01]  /*2780*/  LEA.HI R5, R31, R188, RZ, 0x5 ;  /* 0x000000bc1f057211 */ /* 0x000fe200078f28ff */
[----:B------:R-:W-:Y:S01]  /*2790*/  IMAD.IADD R175, R177, 0x1, R4 ;  /* 0x00000001b1af7824 */ /* 0x000fe200078e0204 */
[----:B------:R-:W-:Y:S01]  /*27a0*/  LEA R245, P3, R176, R160, 0x1 ;  /* 0x000000a0b0f57211 */ /* 0x000fe200078608ff */
[----:B------:R-:W-:Y:S01]  /*27b0*/  IMAD.IADD R171, R173, 0x1, R0 ;  /* 0x00000001adab7824 */ /* 0x000fe200078e0200 */
[----:B------:R-:W-:Y:S01]  /*27c0*/  LEA R243, P2, R172, R162, 0x1 ;  /* 0x000000a2acf37211 */ /* 0x000fe200078408ff */
[----:B------:R-:W-:Y:S01]  /*27d0*/  IMAD.IADD R155, R139, 0x1, R8 ;  /* 0x000000018b9b7824 */ /* 0x000fe200078e0208 */
[----:B------:R-:W-:-:S02]  /*27e0*/  SHF.R.S32.HI R187, RZ, 0x5, R5 ;  /* 0x00000005ffbb7819 */ /* 0x000fc40000011405 */
[----:B------:R-:W-:Y:S02]  /*27f0*/  LEA.HI.X R246, R176, R161, R175, 0x1, P3 ;  /* 0x000000a1b0f67211 */ /* 0x000fe400018f0caf */
[----:B------:R-:W-:Y:S01]  /*2800*/  LEA.HI.X R242, R172, R163, R171, 0x1, P2 ;  /* 0x000000a3acf27211 */ /* 0x000fe200010f0cab */
[----:B------:R-:W-:Y:S05]  /*2810*/  @!P4 BRA `(.L_x_6016) ;  /* 0x0000bd800000c947 */ /* 0x000fea0003800000 */
[----:B-1----:R-:W2:Y:S04]  /*2820*/  LD.E.64 R4, [R24.64+0x120] ;  /* 0x0001200618047980 */ /* 0x002ea8000c101b00 */
        /* <DEDUP_REMOVED lines=24> */
[----:B------:R-:W-:Y:S01]  /*29b0*/  IMAD.IADD R7, R5, 0x1, R0 ;  /* 0x0000000105077824 */ /* 0x000fe200078e0200 */
[----:B------:R-:W-:Y:S01]  /*29c0*/  SHF.R.S32.HI R0, RZ, 0x1f, R26 ;  /* 0x0000001fff007819 */ /* 0x000fe2000001141a */
[----:B------:R-:W-:-:S04]  /*29d0*/  IMAD.WIDE.U32 R10, R37, R6, R20 ;  /* 0x00000006250a7225 */ /* 0x000fc800078e0014 */
[----:B------:R-:W-:Y:S02]  /*29e0*/  IMAD R5, R6, R170, R27 ;  /* 0x000000aa06057224 */ /* 0x000fe400078e021b */
[-C--:B----4-:R-:W-:Y:S02]  /*29f0*/  IMAD R27, R3, R26.reuse, RZ ;  /* 0x0000001a031b7224 */ /* 0x090fe400078e02ff */
[----:B------:R-:W-:Y:S02]  /*2a00*/  IMAD.MOV.U32 R6, RZ, RZ, R4 ;  /* 0x000000ffff067224 */ /* 0x000fe400078e0004 */
[----:B-----5:R-:W-:Y:S02]  /*2a10*/  IMAD R28, R67, R26, RZ ;  /* 0x0000001a431c7224 */ /* 0x020fe400078e02ff */
[----:B------:R-:W-:Y:S02]  /*2a20*/  IMAD.IADD R5, R11, 0x1, R5 ;  /* 0x000000010b057824 */ /* 0x000fe400078e0205 */
[----:B------:R-:W-:-:S02]  /*2a30*/  IMAD.MOV.U32 R4, RZ, RZ, R10 ;  /* 0x000000ffff047224 */ /* 0x000fc400078e000a */
[C---:B------:R-:W-:Y:S02]  /*2a40*/  IMAD R11, R2.reuse, R0, R27 ;  /* 0x00000000020b7224 */ /* 0x040fe400078e021b */
[----:B------:R-:W-:-:S04]  /*2a50*/  IMAD.WIDE.U32 R6, R2, R26, R6 ;  /* 0x0000001a02067225 */ /* 0x000fc800078e0006 */
[C---:B------:R-:W-:Y:S02]  /*2a60*/  IMAD R0, R66.reuse, R0, R28 ;  /* 0x0000000042007224 */ /* 0x040fe400078e021c */
[----:B------:R-:W-:-:S04]  /*2a70*/  IMAD.WIDE.U32 R4, R66, R26, R4 ;  /* 0x0000001a42047225 */ /* 0x000fc800078e0004 */
[----:B------:R-:W-:Y:S02]  /*2a80*/  IMAD.IADD R7, R7, 0x1, R11 ;  /* 0x0000000107077824 */ /* 0x000fe400078e020b */
[----:B------:R-:W-:Y:S01]  /*2a90*/  IMAD R9, R9, R18, RZ ;  /* 0x0000001209097224 */ /* 0x000fe200078e02ff */
[----:B------:R-:W-:Y:S01]  /*2aa0*/  IADD3 R5, R5, R0, RZ ;  /* 0x0000000005057210 */ /* 0x000fe20007ffe0ff */
[----:B------:R-:W-:-:S04]  /*2ab0*/  IMAD.WIDE.U32 R6, R8, R18, R6 ;  /* 0x0000001208067225 */ /* 0x000fc800078e0006 */
[----:B------:R-:W-:Y:S01]  /*2ac0*/  IMAD R27, R8, R29, R9 ;  /* 0x0000001d081b7224 */ /* 0x000fe200078e0209 */
[----:B------:R-:W-:Y:S01]  /*2ad0*/  SHF.R.S32.HI R9, RZ, 0x1f, R140 ;  /* 0x0000001fff097819 */ /* 0x000fe2000001148c */
[----:B------:R-:W-:Y:S01]  /*2ae0*/  IMAD R0, R13, R18, RZ ;  /* 0x000000120d007224 */ /* 0x000fe200078e02ff */
[----:B------:R-:W-:Y:S01]  /*2af0*/  IADD3 R8, P0, -R140, R118, RZ ;  /* 0x000000768c087210 */ /* 0x000fe20007f1e1ff */
        /* <DEDUP_REMOVED lines=12> */
[----:B------:R-:W-:Y:S02]  /*2bc0*/  IMAD R11, R3, R8, R11 ;  /* 0x00000008030b7224 */ /* 0x000fe400078e020b */
        /* <DEDUP_REMOVED lines=114> */
.L_x_6134:
        /* <DEDUP_REMOVED lines=32> */
.L_x_6018:
[----:B------:R-:W-:Y:S05]  /*34f0*/  BSYNC B0 ;  /* 0x0000000000007941 */ /* 0x000fea0003800000 */
.L_x_6017:
        /* <DEDUP_REMOVED lines=21> */
.L_x_6020:
[----:B------:R-:W-:Y:S05]  /*3650*/  BSYNC B0 ;  /* 0x0000000000007941 */ /* 0x000fea0003800000 */
.L_x_6019:
        /* <DEDUP_REMOVED lines=21> */
.L_x_6022:
[----:B------:R-:W-:Y:S05]  /*37b0*/  BSYNC B0 ;  /* 0x0000000000007941 */ /* 0x000fea0003800000 */
.L_x_6021:
        /* <DEDUP_REMOVED lines=21> */
.L_x_6024:
[----:B------:R-:W-:Y:S05]  /*3910*/  BSYNC B0 ;  /* 0x0000000000007941 */ /* 0x000fea0003800000 */
.L_x_6023:
        /* <DEDUP_REMOVED lines=68> */
.L_x_6031:
[----:B------:R-:W-:Y:S05]  /*3d60*/  BSYNC B0 ;  /* 0x0000000000007941 */ /* 0x000fea0003800000 */
.L_x_6030:
        /* <DEDUP_REMOVED lines=53> */
.L_x_6033:
[----:B------:R-:W-:Y:S05]  /*40c0*/  BSYNC B0 ;  /* 0x0000000000007941 */ /* 0x000fea0003800000 */
.L_x_6032:
        /* <DEDUP_REMOVED lines=53> */
.L_x_6035:
[----:B------:R-:W-:Y:S05]  /*4420*/  BSYNC B0 ;  /* 0x0000000000007941 */ /* 0x000fea0003800000 */
.L_x_6034:
        /* <DEDUP_REMOVED lines=52> */
.L_x_6029:
[----:B------:R-:W-:Y:S05]  /*4770*/  BSYNC B1 ;  /* 0x0000000000017941 */ /* 0x000fea0003800000 */
.L_x_6028:
        /* <DEDUP_REMOVED lines=63> */
.L_x_6039:
[----:B------:R-:W-:Y:S05]  /*4b70*/  BSYNC B0 ;  /* 0x0000000000007941 */ /* 0x000fea0003800000 */
.L_x_6038:
        /* <DEDUP_REMOVED lines=53> */
.L_x_6041:
[----:B------:R-:W-:Y:S05]  /*4ed0*/  BSYNC B0 ;  /* 0x0000000000007941 */ /* 0x000fea0003800000 */
.L_x_6040:
        /* <DEDUP_REMOVED lines=53> */
.L_x_6043:
[----:B------:R-:W-:Y:S05]  /*5230*/  BSYNC B0 ;  /* 0x0000000000007941 */ /* 0x000fea0003800000 */
.L_x_6042:
        /* <DEDUP_REMOVED lines=52> */
.L_x_6037:
[----:B------:R-:W-:Y:S05]  /*5580*/  BSYNC B1 ;  /* 0x0000000000017941 */ /* 0x000fea0003800000 */
.L_x_6036:
        /* <DEDUP_REMOVED lines=63> */
.L_x_6047:
[----:B------:R-:W-:Y:S05]  /*5980*/  BSYNC B0 ;  /* 0x0000000000007941 */ /* 0x000fea0003800000 */
.L_x_6046:
        /* <DEDUP_REMOVED lines=53> */
.L_x_6049:
[----:B------:R-:W-:Y:S05]  /*5ce0*/  BSYNC B0 ;  /* 0x0000000000007941 */ /* 0x000fea0003800000 */
.L_x_6048:
        /* <DEDUP_REMOVED lines=53> */
.L_x_6051:
[----:B------:R-:W-:Y:S05]  /*6040*/  BSYNC B0 ;  /* 0x0000000000007941 */ /* 0x000fea0003800000 */
.L_x_6050:
        /* <DEDUP_REMOVED lines=52> */
.L_x_6045:
[----:B------:R-:W-:Y:S05]  /*6390*/  BSYNC B1 ;  /* 0x0000000000017941 */ /* 0x000fea0003800000 */
.L_x_6044:
        /* <DEDUP_REMOVED lines=70> */
.L_x_6055:
[----:B------:R-:W-:Y:S05]  /*6800*/  BSYNC B0 ;  /* 0x0000000000007941 */ /* 0x000fea0003800000 */
.L_x_6054:
        /* <DEDUP_REMOVED lines=53> */
.L_x_6057:
[----:B------:R-:W-:Y:S05]  /*6b60*/  BSYNC B0 ;  /* 0x0000000000007941 */ /* 0x000fea0003800000 */
.L_x_6056:
        /* <DEDUP_REMOVED lines=53> */
.L_x_6059:
[----:B------:R-:W-:Y:S05]  /*6ec0*/  BSYNC B0 ;  /* 0x0000000000007941 */ /* 0x000fea0003800000 */
.L_x_6058:
        /* <DEDUP_REMOVED lines=52> */
.L_x_6053:
[----:B------:R-:W-:Y:S05]  /*7210*/  BSYNC B1 ;  /* 0x0000000000017941 */ /* 0x000fea0003800000 */
.L_x_6052:
[----:B------:R-:W2:Y:S02]  /*7220*/  LD.E R0, [R24.64+0xd0] ;  /* 0x0000d00618007980 */ /* 0x000ea4000c101900 */
[----:B--2---:R-:W-:Y:S05]  /*7230*/  IMAD.U32 R0, R0, -0x20, RZ ;  /* 0xffffffe000007824 */ /* 0x004fea00078e00ff */
[C---:B------:R-:W-:Y:S02]  /*7240*/  LEA R26, P1, R0.reuse, R26, 0x1 ;  /* 0x0000001a001a7211 */ /* 0x040fe400078208ff */
[C---:B------:R-:W-:Y:S02]  /*7250*/  LEA R44, P0, R0.reuse, R44, 0x1 ;  /* 0x0000002c002c7211 */ /* 0x040fe400078008ff */
[C---:B------:R-:W-:Y:S02]  /*7260*/  LEA.HI.X.SX32 R27, R0.reuse, R27, 0x1, P1 ;  /* 0x0000001b001b7211 */ /* 0x040fe400008f0eff */
[----:B------:R-:W-:Y:S01]  /*7270*/  LEA.HI.X.SX32 R45, R0, R45, 0x1, P0 ;  /* 0x0000002d002d7211 */ /* 0x000fe200000f0eff */
[----:B------:R-:W-:-:S05]  /*7280*/  BRA `(.L_x_6060) ;  /* 0x00006c3000007947 */ /* 0x000fca0003800000 */
.L_x_6027:
        /* <DEDUP_REMOVED lines=94> */
.L_x_6066:
[----:B------:R-:W-:Y:S05]  /*7870*/  BSYNC B0 ;  /* 0x0000000000007941 */ /* 0x000fea0003800000 */
.L_x_6065:
[----:B--2---:R-:W-:Y:S02]  /*7880*/  MOV R2, R50 ;  /* 0x0000003200027202 */ /* 0x004fe40000000f00 */
[----:B------:R-:W-:Y:S05]  /*7890*/  MOV R3, R49 ;  /* 0x0000003100037202 */ /* 0x000fea0000000f00 */
[----:B-----5:R2:W-:Y:S02]  /*78a0*/  ST.E.128 [R2.64], R36 ;  /* 0x0000002402007985 */ /* 0x0205e4000c101d06 */
.L_x_6064:
[----:B------:R-:W-:Y:S05]  /*78b0*/  BSYNC B1 ;  /* 0x0000000000017941 */ /* 0x000fea0003800000 */
.L_x_6063:
        /* <DEDUP_REMOVED lines=92> */
.L_x_6070:
[----:B------:R-:W-:Y:S05]  /*7e80*/  BSYNC B0 ;  /* 0x0000000000007941 */ /* 0x000fea0003800000 */
.L_x_6069:
[----:B--2---:R-:W-:Y:S02]  /*7e90*/  MOV R2, R50 ;  /* 0x0000003200027202 */ /* 0x004fe40000000f00 */
[----:B------:R-:W-:Y:S05]  /*7ea0*/  MOV R3, R49 ;  /* 0x0000003100037202 */ /* 0x000fea0000000f00 */
[----:B-----5:R2:W-:Y:S02]  /*7eb0*/  ST.E.128 [R2.64+0x80], R36 ;  /* 0x0000802402007985 */ /* 0x0205e4000c101d06 */
.L_x_6068:
[----:B------:R-:W-:Y:S05]  /*7ec0*/  BSYNC B1 ;  /* 0x0000000000017941 */ /* 0x000fea0003800000 */
.L_x_6067:
        /* <DEDUP_REMOVED lines=92> */
.L_x_6074:
[----:B------:R-:W-:Y:S05]  /*8490*/  BSYNC B0 ;  /* 0x0000000000007941 */ /* 0x000fea0003800000 */
.L_x_6073:
[----:B--2---:R-:W-:Y:S02]  /*84a0*/  MOV R2, R50 ;  /* 0x0000003200027202 */ /* 0x004fe40000000f00 */
[----:B------:R-:W-:Y:S05]  /*84b0*/  MOV R3, R49 ;  /* 0x0000003100037202 */ /* 0x000fea0000000f00 */
[----:B-----5:R2:W-:Y:S02]  /*84c0*/  ST.E.128 [R2.64+0x100], R36 ;  /* 0x0001002402007985 */ /* 0x0205e4000c101d06 */
.L_x_6072:
[----:B------:R-:W-:Y:S05]  /*84d0*/  BSYNC B1 ;  /* 0x0000000000017941 */ /* 0x000fea0003800000 */
.L_x_6071:
        /* <DEDUP_REMOVED lines=91> */
.L_x_6076:
[----:B------:R-:W-:Y:S05]  /*8a90*/  BSYNC B0 ;  /* 0x0000000000007941 */ /* 0x000fea0003800000 */
.L_x_6075:
[----:B--2---:R-:W-:Y:S02]  /*8aa0*/  MOV R2, R50 ;  /* 0x0000003200027202 */ /* 0x004fe40000000f00 */
[----:B------:R-:W-:Y:S05]  /*8ab0*/  MOV R3, R49 ;  /* 0x0000003100037202 */ /* 0x000fea0000000f00 */
[----:B-----5:R2:W-:Y:S02]  /*8ac0*/  ST.E.128 [R2.64+0x180], R36 ;  /* 0x0001802402007985 */ /* 0x0205e4000c101d06 */
.L_x_6062:
[----:B------:R-:W-:Y:S05]  /*8ad0*/  BSYNC B2 ;  /* 0x0000000000027941 */ /* 0x000fea0003800000 */
.L_x_6061:
        /* <DEDUP_REMOVED lines=98> */
.L_x_6082:
[----:B------:R-:W-:Y:S05]  /*9100*/  BSYNC B0 ;  /* 0x0000000000007941 */ /* 0x000fea0003800000 */
.L_x_6081:
[C---:B-1----:R-:W-:Y:S04]  /*9110*/  LEA R2, P0, R247.reuse, R50, 0x1 ;  /* 0x00000032f7027211 */ /* 0x042fe800078008ff */
[----:B------:R-:W-:Y:S05]  /*9120*/  LEA.HI.X R3, R247, R49, R250, 0x1, P0 ;  /* 0x00000031f7037211 */ /* 0x000fea00000f0cfa */
[----:B-----5:R1:W-:Y:S04]  /*9130*/  ST.E.128 [R2.64], R8 ;  /* 0x0000000802007985 */ /* 0x0203e8000c101d06 */
.L_x_6080:
[----:B------:R-:W-:Y:S05]  /*9140*/  BSYNC B1 ;  /* 0x0000000000017941 */ /* 0x000fea0003800000 */
.L_x_6079:
        /* <DEDUP_REMOVED lines=93> */
.L_x_6086:
[----:B------:R-:W-:Y:S05]  /*9720*/  BSYNC B0 ;  /* 0x0000000000007941 */ /* 0x000fea0003800000 */
.L_x_6085:
[C---:B-1----:R-:W-:Y:S04]  /*9730*/  LEA R2, P0, R84.reuse, R50, 0x1 ;  /* 0x0000003254027211 */ /* 0x042fe800078008ff */
[----:B------:R-:W-:Y:S05]  /*9740*/  LEA.HI.X R3, R84, R49, R105, 0x1, P0 ;  /* 0x0000003154037211 */ /* 0x000fea00000f0c69 */
[----:B-----5:R1:W-:Y:S04]  /*9750*/  ST.E.128 [R2.64], R8 ;  /* 0x0000000802007985 */ /* 0x0203e8000c101d06 */
.L_x_6084:
[----:B------:R-:W-:Y:S05]  /*9760*/  BSYNC B1 ;  /* 0x0000000000017941 */ /* 0x000fea0003800000 */
.L_x_6083:
        /* <DEDUP_REMOVED lines=93> */
.L_x_6090:
[----:B------:R-:W-:Y:S05]  /*9d40*/  BSYNC B0 ;  /* 0x0000000000007941 */ /* 0x000fea0003800000 */
.L_x_6089:
[C---:B-1----:R-:W-:Y:S04]  /*9d50*/  LEA R2, P0, R83.reuse, R50, 0x1 ;  /* 0x0000003253027211 */ /* 0x042fe800078008ff */
[----:B------:R-:W-:Y:S05]  /*9d60*/  LEA.HI.X R3, R83, R49, R104, 0x1, P0 ;  /* 0x0000003153037211 */ /* 0x000fea00000f0c68 */
[----:B-----5:R1:W-:Y:S04]  /*9d70*/  ST.E.128 [R2.64], R8 ;  /* 0x0000000802007985 */ /* 0x0203e8000c101d06 */
.L_x_6088:
[----:B------:R-:W-:Y:S05]  /*9d80*/  BSYNC B1 ;  /* 0x0000000000017941 */ /* 0x000fea0003800000 */
.L_x_6087:
        /* <DEDUP_REMOVED lines=92> */
.L_x_6092:
[----:B------:R-:W-:Y:S05]  /*a350*/  BSYNC B0 ;  /* 0x0000000000007941 */ /* 0x000fea0003800000 */
.L_x_6091:
[C---:B-1----:R-:W-:Y:S04]  /*a360*/  LEA R2, P0, R82.reuse, R50, 0x1 ;  /* 0x0000003252027211 */ /* 0x042fe800078008ff */
[----:B------:R-:W-:Y:S05]  /*a370*/  LEA.HI.X R3, R82, R49, R103, 0x1, P0 ;  /* 0x0000003152037211 */ /* 0x000fea00000f0c67 */
[----:B-----5:R1:W-:Y:S04]  /*a380*/  ST.E.128 [R2.64], R8 ;  /* 0x0000000802007985 */ /* 0x0203e8000c101d06 */
.L_x_6078:
[----:B------:R-:W-:Y:S05]  /*a390*/  BSYNC B2 ;  /* 0x0000000000027941 */ /* 0x000fea0003800000 */
.L_x_6077:
        /* <DEDUP_REMOVED lines=98> */
.L_x_6098:
[----:B------:R-:W-:Y:S05]  /*a9c0*/  BSYNC B0 ;  /* 0x0000000000007941 */ /* 0x000fea0003800000 */
.L_x_6097:
[C---:B-1----:R-:W-:Y:S04]  /*a9d0*/  LEA R2, P0, R94.reuse, R50, 0x1 ;  /* 0x000000325e027211 */ /* 0x042fe800078008ff */
[----:B------:R-:W-:Y:S05]  /*a9e0*/  LEA.HI.X R3, R94, R49, R115, 0x1, P0 ;  /* 0x000000315e037211 */ /* 0x000fea00000f0c73 */
[----:B-----5:R1:W-:Y:S04]  /*a9f0*/  ST.E.128 [R2.64], R8 ;  /* 0x0000000802007985 */ /* 0x0203e8000c101d06 */
.L_x_6096:
[----:B------:R-:W-:Y:S05]  /*aa00*/  BSYNC B1 ;  /* 0x0000000000017941 */ /* 0x000fea0003800000 */
.L_x_6095:
        /* <DEDUP_REMOVED lines=93> */
.L_x_6102:
[----:B------:R-:W-:Y:S05]  /*afe0*/  BSYNC B0 ;  /* 0x0000000000007941 */ /* 0x000fea0003800000 */
.L_x_6101:
[C---:B-1----:R-:W-:Y:S04]  /*aff0*/  LEA R2, P0, R81.reuse, R50, 0x1 ;  /* 0x0000003251027211 */ /* 0x042fe800078008ff */
[----:B------:R-:W-:Y:S05]  /*b000*/  LEA.HI.X R3, R81, R49, R102, 0x1, P0 ;  /* 0x0000003151037211 */ /* 0x000fea00000f0c66 */
[----:B-----5:R1:W-:Y:S04]  /*b010*/  ST.E.128 [R2.64], R8 ;  /* 0x0000000802007985 */ /* 0x0203e8000c101d06 */
.L_x_6100:
[----:B------:R-:W-:Y:S05]  /*b020*/  BSYNC B1 ;  /* 0x0000000000017941 */ /* 0x000fea0003800000 */
.L_x_6099:
        /* <DEDUP_REMOVED lines=93> */
.L_x_6106:
[----:B------:R-:W-:Y:S05]  /*b600*/  BSYNC B0 ;  /* 0x0000000000007941 */ /* 0x000fea0003800000 */
.L_x_6105:
[C---:B-1----:R-:W-:Y:S04]  /*b610*/  LEA R2, P0, R80.reuse, R50, 0x1 ;  /* 0x0000003250027211 */ /* 0x042fe800078008ff */
[----:B------:R-:W-:Y:S05]  /*b620*/  LEA.HI.X R3, R80, R49, R101, 0x1, P0 ;  /* 0x0000003150037211 */ /* 0x000fea00000f0c65 */
[----:B-----5:R1:W-:Y:S04]  /*b630*/  ST.E.128 [R2.64], R8 ;  /* 0x0000000802007985 */ /* 0x0203e8000c101d06 */
.L_x_6104:
[----:B------:R-:W-:Y:S05]  /*b640*/  BSYNC B1 ;  /* 0x0000000000017941 */ /* 0x000fea0003800000 */
.L_x_6103:
        /* <DEDUP_REMOVED lines=92> */
.L_x_6108:
[----:B------:R-:W-:Y:S05]  /*bc10*/  BSYNC B0 ;  /* 0x0000000000007941 */ /* 0x000fea0003800000 */
.L_x_6107:
[C---:B-1----:R-:W-:Y:S04]  /*bc20*/  LEA R2, P0, R79.reuse, R50, 0x1 ;  /* 0x000000324f027211 */ /* 0x042fe800078008ff */
[----:B------:R-:W-:Y:S05]  /*bc30*/  LEA.HI.X R3, R79, R49, R100, 0x1, P0 ;  /* 0x000000314f037211 */ /* 0x000fea00000f0c64 */
[----:B-----5:R1:W-:Y:S04]  /*bc40*/  ST.E.128 [R2.64], R8 ;  /* 0x0000000802007985 */ /* 0x0203e8000c101d06 */
.L_x_6094:
[----:B------:R-:W-:Y:S05]  /*bc50*/  BSYNC B2 ;  /* 0x0000000000027941 */ /* 0x000fea0003800000 */
.L_x_6093:
        /* <DEDUP_REMOVED lines=101> */
.L_x_6114:
[----:B------:R-:W-:Y:S05]  /*c2b0*/  BSYNC B0 ;  /* 0x0000000000007941 */ /* 0x000fea0003800000 */
.L_x_6113:
[----:B-1----:R-:W-:Y:S01]  /*c2c0*/  MOV R2, R50 ;  /* 0x0000003200027202 */ /* 0x002fe20000000f00 */
[----:B------:R-:W-:Y:S01]  /*c2d0*/  IMAD R0, R121, 0x60, RZ ;  /* 0x0000006079007824 */ /* 0x000fe200078e02ff */
[----:B------:R-:W-:Y:S05]  /*c2e0*/  MOV R3, R49 ;  /* 0x0000003100037202 */ /* 0x000fea0000000f00 */
[----:B------:R-:W-:Y:S05]  /*c2f0*/  IMAD.WIDE.U32 R2, R120, 0x60, R2 ;  /* 0x0000006078027825 */ /* 0x000fea00078e0002 */
[----:B------:R-:W-:Y:S05]  /*c300*/  IADD3 R3, R3, R0, RZ ;  /* 0x0000000003037210 */ /* 0x000fea0007ffe0ff */
[----:B-----5:R1:W-:Y:S02]  /*c310*/  ST.E.128 [R2.64], R8 ;  /* 0x0000000802007985 */ /* 0x0203e4000c101d06 */
.L_x_6112:
[----:B------:R-:W-:Y:S05]  /*c320*/  BSYNC B1 ;  /* 0x0000000000017941 */ /* 0x000fea0003800000 */
.L_x_6111:
        /* <DEDUP_REMOVED lines=93> */
.L_x_6118:
[----:B------:R-:W-:Y:S05]  /*c900*/  BSYNC B0 ;  /* 0x0000000000007941 */ /* 0x000fea0003800000 */
.L_x_6117:
[C---:B-1----:R-:W-:Y:S04]  /*c910*/  LEA R2, P0, R93.reuse, R50, 0x1 ;  /* 0x000000325d027211 */ /* 0x042fe800078008ff */
[----:B------:R-:W-:Y:S05]  /*c920*/  LEA.HI.X R3, R93, R49, R114, 0x1, P0 ;  /* 0x000000315d037211 */ /* 0x000fea00000f0c72 */
[----:B-----5:R1:W-:Y:S04]  /*c930*/  ST.E.128 [R2.64], R8 ;  /* 0x0000000802007985 */ /* 0x0203e8000c101d06 */
.L_x_6116:
[----:B------:R-:W-:Y:S05]  /*c940*/  BSYNC B1 ;  /* 0x0000000000017941 */ /* 0x000fea0003800000 */
.L_x_6115:
        /* <DEDUP_REMOVED lines=93> */
.L_x_6122:
[----:B------:R-:W-:Y:S05]  /*cf20*/  BSYNC B0 ;  /* 0x0000000000007941 */ /* 0x000fea0003800000 */
.L_x_6121:
[C---:B-1----:R-:W-:Y:S04]  /*cf30*/  LEA R2, P0, R92.reuse, R50, 0x1 ;  /* 0x000000325c027211 */ /* 0x042fe800078008ff */
[----:B------:R-:W-:Y:S05]  /*cf40*/  LEA.HI.X R3, R92, R49, R113, 0x1, P0 ;  /* 0x000000315c037211 */ /* 0x000fea00000f0c71 */
[----:B-----5:R1:W-:Y:S04]  /*cf50*/  ST.E.128 [R2.64], R8 ;  /* 0x0000000802007985 */ /* 0x0203e8000c101d06 */
.L_x_6120:
[----:B------:R-:W-:Y:S05]  /*cf60*/  BSYNC B1 ;  /* 0x0000000000017941 */ /* 0x000fea0003800000 */
.L_x_6119:
        /* <DEDUP_REMOVED lines=92> */
.L_x_6124:
[----:B------:R-:W-:Y:S05]  /*d530*/  BSYNC B0 ;  /* 0x0000000000007941 */ /* 0x000fea0003800000 */
.L_x_6123:
[C---:B-1----:R-:W-:Y:S04]  /*d540*/  LEA R2, P0, R91.reuse, R50, 0x1 ;  /* 0x000000325b027211 */ /* 0x042fe800078008ff */
[----:B------:R-:W-:Y:S05]  /*d550*/  LEA.HI.X R3, R91, R49, R112, 0x1, P0 ;  /* 0x000000315b037211 */ /* 0x000fea00000f0c70 */
[----:B-----5:R1:W-:Y:S04]  /*d560*/  ST.E.128 [R2.64], R8 ;  /* 0x0000000802007985 */ /* 0x0203e8000c101d06 */
.L_x_6110:
[----:B------:R-:W-:Y:S05]  /*d570*/  BSYNC B2 ;  /* 0x0000000000027941 */ /* 0x000fea0003800000 */
.L_x_6109:
        /* <DEDUP_REMOVED lines=11> */
.L_x_6026:
        /* <DEDUP_REMOVED lines=30> */
.L_x_6126:
[----:B------:R-:W-:Y:S05]  /*d810*/  BSYNC B0 ;  /* 0x0000000000007941 */ /* 0x000fea0003800000 */
.L_x_6125:
        /* <DEDUP_REMOVED lines=33> */
.L_x_6128:
[----:B------:R-:W-:Y:S05]  /*da30*/  BSYNC B0 ;  /* 0x0000000000007941 */ /* 0x000fea0003800000 */
.L_x_6127:
        /* <DEDUP_REMOVED lines=33> */
.L_x_6130:
[----:B------:R-:W-:Y:S05]  /*dc50*/  BSYNC B0 ;  /* 0x0000000000007941 */ /* 0x000fea0003800000 */
.L_x_6129:
        /* <DEDUP_REMOVED lines=38> */
.L_x_6060:
[----:B------:R-:W-:Y:S05]  /*dec0*/  BSYNC B3 ;  /* 0x0000000000037941 */ /* 0x000fea0003800000 */
.L_x_6025:
        /* <DEDUP_REMOVED lines=92> */
.L_x_6132:
        /* <DEDUP_REMOVED lines=12> */
.L_x_6133:
[----:B------:R-:W-:Y:S05]  /*e550*/  BSYNC B0 ;  /* 0x0000000000007941 */ /* 0x000fea0003800000 */
.L_x_6131:
[----:B------:R-:W-:Y:S04]  /*e560*/  IADD3 R29, R29, -0x1, RZ ;  /* 0xffffffff1d1d7810 */ /* 0x000fe80007ffe0ff */
[----:B------:R-:W-:Y:S11]  /*e570*/  ISETP.GT.AND P0, PT, R29, R126, PT ;  /* 0x0000007e1d00720c */ /* 0x000ff60003f04270 */
[----:B------:R-:W-:Y:S02]  /*e580*/  @!UPT UIADD3 URZ, URZ, URZ, URZ ;  /* 0x0000003f3f3ff290 */ /* 0x000fe4000fffe03f */
[----:B------:R-:W-:-:S05]  /*e590*/  @P0 BRA `(.L_x_6134) ;  /* 0xffff4d5000000947 */ /* 0x000fca000383ffff */
.L_x_6016:
[----:B-1----:R-:W-:Y:S01]  /*e5a0*/  WARPSYNC 0xffffffff ;  /* 0xffffffff00007948 */ /* 0x002fe20003800000 */
[----:B------:R-:W-:Y:S06]  /*e5b0*/  BAR.SYNC.DEFER_BLOCKING 0x0 ;  /* 0x0000000000007b1d */ /* 0x000fec0000010000 */
[----:B------:R1:W5:Y:S04]  /*e5c0*/  LDL R191, [R1+0x1c] ;  /* 0x00001c0001bf7983 */ /* 0x0003680000100800 */
[----:B------:R1:W5:Y:S04]  /*e5d0*/  LDL R190, [R1+0x2c] ;  /* 0x00002c0001be7983 */ /* 0x0003680000100800 */
[----:B------:R-:W2:Y:S01]  /*e5e0*/  LD.E R44, [R24.64+0xd0] ;  /* 0x0000d006182c7980 */ /* 0x000ea2000c101900 */
[----:B------:R-:W-:Y:S01]  /*e5f0*/  BSSY B3, `(.L_x_6135) ;  /* 0x0000997000037945 */ /* 0x000fe20003800000 */
[----:B------:R-:W-:Y:S01]  /*e600*/  IMAD.SHL.U32 R235, R235, 0x2, RZ ;  /* 0x00000002ebeb7824 */ /* 0x000fe200078e00ff */
[C---:B------:R-:W-:Y:S01]  /*e610*/  SHF.L.U64.HI R11, R152.reuse, 0x4, R153 ;  /* 0x00000004980b7819 */ /* 0x040fe20000010299 */
[----:B------:R-:W-:Y:S01]  /*e620*/  IMAD.SHL.U32 R8, R152, 0x10, RZ ;  /* 0x0000001098087824 */ /* 0x000fe200078e00ff */
[----:B--2---:R-:W-:-:S13]  /*e630*/  ISETP.NE.AND P0, PT, R44, RZ, PT ;  /* 0x000000ff2c00720c */ /* 0x004fda0003f05270 */
[----:B------:R-:W-:Y:S05]  /*e640*/  @!P0 BRA `(.L_x_6136) ;  /* 0x00008fb000008947 */ /* 0x000fea0003800000 */
[----:B-1----:R-:W2:Y:S01]  /*e650*/  LD.E.64 R2, [R24.64+0xf0] ;  /* 0x0000f00618027980 */ /* 0x002ea2000c101b00 */
        /* <DEDUP_REMOVED lines=18> */
[----:B------:R-:W-:Y:S01]  /*e780*/  LEA.HI.X R57, R4, R117, R6, 0x1, P0 ;  /* 0x0000007504397211 */ /* 0x000fe200000f0c06 */
        /* <DEDUP_REMOVED lines=76> */
.L_x_6143:
[----:B------:R-:W-:Y:S05]  /*ec50*/  BSYNC B0 ;  /* 0x0000000000007941 */ /* 0x000fea0003800000 */
.L_x_6142:
[----:B-----5:R3:W-:Y:S02]  /*ec60*/  STS.128 [R235], R4 ;  /* 0x00000004eb007388 */ /* 0x0207e40000000c00 */
.L_x_6141:
[----:B------:R-:W-:Y:S05]  /*ec70*/  BSYNC B1 ;  /* 0x0000000000017941 */ /* 0x000fea0003800000 */
.L_x_6140:
        /* <DEDUP_REMOVED lines=46> */
.L_x_6147:
[----:B------:R-:W-:Y:S05]  /*ef60*/  BSYNC B0 ;  /* 0x0000000000007941 */ /* 0x000fea0003800000 */
.L_x_6146:
[----:B-----5:R1:W-:Y:S02]  /*ef70*/  STS.128 [R235+0x2000], R4 ;  /* 0x00200004eb007388 */ /* 0x0203e40000000c00 */
.L_x_6145:
[----:B------:R-:W-:Y:S05]  /*ef80*/  BSYNC B1 ;  /* 0x0000000000017941 */ /* 0x000fea0003800000 */
.L_x_6144:
        /* <DEDUP_REMOVED lines=46> */
.L_x_6151:
[----:B------:R-:W-:Y:S05]  /*f270*/  BSYNC B0 ;  /* 0x0000000000007941 */ /* 0x000fea0003800000 */
.L_x_6150:
[----:B-----5:R3:W-:Y:S02]  /*f280*/  STS.128 [R235+0x4000], R4 ;  /* 0x00400004eb007388 */ /* 0x0207e40000000c00 */
.L_x_6149:
[----:B------:R-:W-:Y:S05]  /*f290*/  BSYNC B1 ;  /* 0x0000000000017941 */ /* 0x000fea0003800000 */
.L_x_6148:
        /* <DEDUP_REMOVED lines=45> */
.L_x_6153:
[----:B------:R-:W-:Y:S05]  /*f570*/  BSYNC B0 ;  /* 0x0000000000007941 */ /* 0x000fea0003800000 */
.L_x_6152:
[----:B-----5:R3:W-:Y:S02]  /*f580*/  STS.128 [R235+0x6000], R4 ;  /* 0x00600004eb007388 */ /* 0x0207e40000000c00 */
.L_x_6139:
[----:B------:R-:W-:Y:S05]  /*f590*/  BSYNC B2 ;  /* 0x0000000000027941 */ /* 0x000fea0003800000 */
.L_x_6138:
        /* <DEDUP_REMOVED lines=51> */
.L_x_6159:
[----:B------:R-:W-:Y:S05]  /*f8d0*/  BSYNC B0 ;  /* 0x0000000000007941 */ /* 0x000fea0003800000 */
.L_x_6158:
[----:B-----5:R3:W-:Y:S02]  /*f8e0*/  STS.128 [R235+0x800], R4 ;  /* 0x00080004eb007388 */ /* 0x0207e40000000c00 */
.L_x_6157:
[----:B------:R-:W-:Y:S05]  /*f8f0*/  BSYNC B1 ;  /* 0x0000000000017941 */ /* 0x000fea0003800000 */
.L_x_6156:
        /* <DEDUP_REMOVED lines=46> */
.L_x_6163:
[----:B------:R-:W-:Y:S05]  /*fbe0*/  BSYNC B0 ;  /* 0x0000000000007941 */ /* 0x000fea0003800000 */
.L_x_6162:
[----:B-----5:R3:W-:Y:S02]  /*fbf0*/  STS.128 [R235+0x2800], R4 ;  /* 0x00280004eb007388 */ /* 0x0207e40000000c00 */
.L_x_6161:
[----:B------:R-:W-:Y:S05]  /*fc00*/  BSYNC B1 ;  /* 0x0000000000017941 */ /* 0x000fea0003800000 */
.L_x_6160:
        /* <DEDUP_REMOVED lines=46> */
.L_x_6167:
[----:B------:R-:W-:Y:S05]  /*fef0*/  BSYNC B0 ;  /* 0x0000000000007941 */ /* 0x000fea0003800000 */
.L_x_6166:
[----:B-----5:R3:W-:Y:S02]  /*ff00*/  STS.128 [R235+0x4800], R4 ;  /* 0x00480004eb007388 */ /* 0x0207e40000000c00 */
.L_x_6165:
[----:B------:R-:W-:Y:S05]  /*ff10*/  BSYNC B1 ;  /* 0x0000000000017941 */ /* 0x000fea0003800000 */
.L_x_6164:
        /* <DEDUP_REMOVED lines=45> */
.L_x_6169:
[----:B------:R-:W-:Y:S05]  /*101f0*/  BSYNC B0 ;  /* 0x0000000000007941 */ /* 0x000fea0003800000 */
.L_x_6168:
[----:B-----5:R3:W-:Y:S02]  /*10200*/  STS.128 [R235+0x6800], R4 ;  /* 0x00680004eb007388 */ /* 0x0207e40000000c00 */
.L_x_6155:
[----:B------:R-:W-:Y:S05]  /*10210*/  BSYNC B2 ;  /* 0x0000000000027941 */ /* 0x000fea0003800000 */
.L_x_6154:
        /* <DEDUP_REMOVED lines=51> */
.L_x_6175:
[----:B------:R-:W-:Y:S05]  /*10550*/  BSYNC B0 ;  /* 0x0000000000007941 */ /* 0x000fea0003800000 */
.L_x_6174:
[----:B-----5:R1:W-:Y:S02]  /*10560*/  STS.128 [R235+0x1000], R4 ;  /* 0x00100004eb007388 */ /* 0x0203e40000000c00 */
.L_x_6173:
[----:B------:R-:W-:Y:S05]  /*10570*/  BSYNC B1 ;  /* 0x0000000000017941 */ /* 0x000fea0003800000 */
.L_x_6172:
        /* <DEDUP_REMOVED lines=46> */
.L_x_6179:
[----:B------:R-:W-:Y:S05]  /*10860*/  BSYNC B0 ;  /* 0x0000000000007941 */ /* 0x000fea0003800000 */
.L_x_6178:
[----:B-----5:R3:W-:Y:S02]  /*10870*/  STS.128 [R235+0x3000], R4 ;  /* 0x00300004eb007388 */ /* 0x0207e40000000c00 */
.L_x_6177:
[----:B------:R-:W-:Y:S05]  /*10880*/  BSYNC B1 ;  /* 0x0000000000017941 */ /* 0x000fea0003800000 */
.L_x_6176:
        /* <DEDUP_REMOVED lines=46> */
.L_x_6183:
[----:B------:R-:W-:Y:S05]  /*10b70*/  BSYNC B0 ;  /* 0x0000000000007941 */ /* 0x000fea0003800000 */
.L_x_6182:
[----:B-----5:R3:W-:Y:S02]  /*10b80*/  STS.128 [R235+0x5000], R4 ;  /* 0x00500004eb007388 */ /* 0x0207e40000000c00 */
.L_x_6181:
[----:B------:R-:W-:Y:S05]  /*10b90*/  BSYNC B1 ;  /* 0x0000000000017941 */ /* 0x000fea0003800000 */
.L_x_6180:
        /* <DEDUP_REMOVED lines=45> */
.L_x_6185:
[----:B------:R-:W-:Y:S05]  /*10e70*/  BSYNC B0 ;  /* 0x0000000000007941 */ /* 0x000fea0003800000 */
.L_x_6184:
[----:B-----5:R3:W-:Y:S02]  /*10e80*/  STS.128 [R235+0x7000], R4 ;  /* 0x00700004eb007388 */ /* 0x0207e40000000c00 */
.L_x_6171:
[----:B------:R-:W-:Y:S05]  /*10e90*/  BSYNC B2 ;  /* 0x0000000000027941 */ /* 0x000fea0003800000 */
.L_x_6170:
        /* <DEDUP_REMOVED lines=50> */
.L_x_6190:
[----:B------:R-:W-:Y:S05]  /*111c0*/  BSYNC B0 ;  /* 0x0000000000007941 */ /* 0x000fea0003800000 */
.L_x_6189:
[----:B-----5:R3:W-:Y:S02]  /*111d0*/  STS.128 [R235+0x1800], R4 ;  /* 0x00180004eb007388 */ /* 0x0207e40000000c00 */
.L_x_6188:
[----:B------:R-:W-:Y:S05]  /*111e0*/  BSYNC B1 ;  /* 0x0000000000017941 */ /* 0x000fea0003800000 */
.L_x_6187:
        /* <DEDUP_REMOVED lines=46> */
.L_x_6194:
[----:B------:R-:W-:Y:S05]  /*114d0*/  BSYNC B0 ;  /* 0x0000000000007941 */ /* 0x000fea0003800000 */
.L_x_6193:
[----:B-----5:R3:W-:Y:S02]  /*114e0*/  STS.128 [R235+0x3800], R4 ;  /* 0x00380004eb007388 */ /* 0x0207e40000000c00 */
.L_x_6192:
[----:B------:R-:W-:Y:S05]  /*114f0*/  BSYNC B1 ;  /* 0x0000000000017941 */ /* 0x000fea0003800000 */
.L_x_6191:
        /* <DEDUP_REMOVED lines=46> */
.L_x_6198:
[----:B------:R-:W-:Y:S05]  /*117e0*/  BSYNC B0 ;  /* 0x0000000000007941 */ /* 0x000fea0003800000 */
.L_x_6197:
[----:B-----5:R3:W-:Y:S02]  /*117f0*/  STS.128 [R235+0x5800], R4 ;  /* 0x00580004eb007388 */ /* 0x0207e40000000c00 */
.L_x_6196:
[----:B------:R-:W-:Y:S05]  /*11800*/  BSYNC B1 ;  /* 0x0000000000017941 */ /* 0x000fea0003800000 */
.L_x_6195:
        /* <DEDUP_REMOVED lines=45> */
.L_x_6200:
[----:B------:R-:W-:Y:S05]  /*11ae0*/  BSYNC B0 ;  /* 0x0000000000007941 */ /* 0x000fea0003800000 */
.L_x_6199:
[----:B-----5:R3:W-:Y:S01]  /*11af0*/  STS.128 [R235+0x7800], R4 ;  /* 0x00780004eb007388 */ /* 0x0207e20000000c00 */
[----:B------:R-:W-:Y:S05]  /*11b00*/  BRA `(.L_x_6186) ;  /* 0x0000645000007947 */ /* 0x000fea0003800000 */
.L_x_6137:
        /* <DEDUP_REMOVED lines=89> */
.L_x_6206:
[----:B------:R-:W-:Y:S05]  /*120a0*/  BSYNC B0 ;  /* 0x0000000000007941 */ /* 0x000fea0003800000 */
.L_x_6205:
[----:B-----5:R3:W-:Y:S02]  /*120b0*/  STS.128 [R235], R4 ;  /* 0x00000004eb007388 */ /* 0x0207e40000000c00 */
.L_x_6204:
[----:B------:R-:W-:Y:S05]  /*120c0*/  BSYNC B1 ;  /* 0x0000000000017941 */ /* 0x000fea0003800000 */
.L_x_6203:
        /* <DEDUP_REMOVED lines=87> */
.L_x_6210:
[----:B------:R-:W-:Y:S05]  /*12640*/  BSYNC B0 ;  /* 0x0000000000007941 */ /* 0x000fea0003800000 */
.L_x_6209:
[----:B-----5:R1:W-:Y:S02]  /*12650*/  STS.128 [R235+0x2000], R4 ;  /* 0x00200004eb007388 */ /* 0x0203e40000000c00 */
.L_x_6208:
[----:B------:R-:W-:Y:S05]  /*12660*/  BSYNC B1 ;  /* 0x0000000000017941 */ /* 0x000fea0003800000 */
.L_x_6207:
        /* <DEDUP_REMOVED lines=87> */
.L_x_6214:
[----:B------:R-:W-:Y:S05]  /*12be0*/  BSYNC B0 ;  /* 0x0000000000007941 */ /* 0x000fea0003800000 */
.L_x_6213:
[----:B-----5:R3:W-:Y:S02]  /*12bf0*/  STS.128 [R235+0x4000], R4 ;  /* 0x00400004eb007388 */ /* 0x0207e40000000c00 */
.L_x_6212:
[----:B------:R-:W-:Y:S05]  /*12c00*/  BSYNC B1 ;  /* 0x0000000000017941 */ /* 0x000fea0003800000 */
.L_x_6211:
        /* <DEDUP_REMOVED lines=86> */
.L_x_6216:
[----:B------:R-:W-:Y:S05]  /*13170*/  BSYNC B0 ;  /* 0x0000000000007941 */ /* 0x000fea0003800000 */
.L_x_6215:
[----:B-----5:R3:W-:Y:S02]  /*13180*/  STS.128 [R235+0x6000], R4 ;  /* 0x00600004eb007388 */ /* 0x0207e40000000c00 */
.L_x_6202:
[----:B------:R-:W-:Y:S05]  /*13190*/  BSYNC B2 ;  /* 0x0000000000027941 */ /* 0x000fea0003800000 */
.L_x_6201:
        /* <DEDUP_REMOVED lines=92> */
.L_x_6222:
[----:B------:R-:W-:Y:S05]  /*13760*/  BSYNC B0 ;  /* 0x0000000000007941 */ /* 0x000fea0003800000 */
.L_x_6221:
[----:B-----5:R3:W-:Y:S02]  /*13770*/  STS.128 [R235+0x800], R4 ;  /* 0x00080004eb007388 */ /* 0x0207e40000000c00 */
.L_x_6220:
[----:B------:R-:W-:Y:S05]  /*13780*/  BSYNC B1 ;  /* 0x0000000000017941 */ /* 0x000fea0003800000 */
.L_x_6219:
        /* <DEDUP_REMOVED lines=87> */
.L_x_6226:
[----:B------:R-:W-:Y:S05]  /*13d00*/  BSYNC B0 ;  /* 0x0000000000007941 */ /* 0x000fea0003800000 */
.L_x_6225:
[----:B-----5:R3:W-:Y:S02]  /*13d10*/  STS.128 [R235+0x2800], R4 ;  /* 0x00280004eb007388 */ /* 0x0207e40000000c00 */
.L_x_6224:
[----:B------:R-:W-:Y:S05]  /*13d20*/  BSYNC B1 ;  /* 0x0000000000017941 */ /* 0x000fea0003800000 */
.L_x_6223:
        /* <DEDUP_REMOVED lines=87> */
.L_x_6230:
[----:B------:R-:W-:Y:S05]  /*142a0*/  BSYNC B0 ;  /* 0x0000000000007941 */ /* 0x000fea0003800000 */
.L_x_6229:
[----:B-----5:R3:W-:Y:S02]  /*142b0*/  STS.128 [R235+0x4800], R4 ;  /* 0x00480004eb007388 */ /* 0x0207e40000000c00 */
.L_x_6228:
[----:B------:R-:W-:Y:S05]  /*142c0*/  BSYNC B1 ;  /* 0x0000000000017941 */ /* 0x000fea0003800000 */
.L_x_6227:
        /* <DEDUP_REMOVED lines=86> */
.L_x_6232:
[----:B------:R-:W-:Y:S05]  /*14830*/  BSYNC B0 ;  /* 0x0000000000007941 */ /* 0x000fea0003800000 */
.L_x_6231:
[----:B-----5:R3:W-:Y:S02]  /*14840*/  STS.128 [R235+0x6800], R4 ;  /* 0x00680004eb007388 */ /* 0x0207e40000000c00 */
.L_x_6218:
[----:B------:R-:W-:Y:S05]  /*14850*/  BSYNC B2 ;  /* 0x0000000000027941 */ /* 0x000fea0003800000 */
.L_x_6217:
        /* <DEDUP_REMOVED lines=92> */
.L_x_6238:
[----:B------:R-:W-:Y:S05]  /*14e20*/  BSYNC B0 ;  /* 0x0000000000007941 */ /* 0x000fea0003800000 */
.L_x_6237:
[----:B-----5:R1:W-:Y:S02]  /*14e30*/  STS.128 [R235+0x1000], R4 ;  /* 0x00100004eb007388 */ /* 0x0203e40000000c00 */
.L_x_6236:
[----:B------:R-:W-:Y:S05]  /*14e40*/  BSYNC B1 ;  /* 0x0000000000017941 */ /* 0x000fea0003800000 */
.L_x_6235:
        /* <DEDUP_REMOVED lines=87> */
.L_x_6242:
[----:B------:R-:W-:Y:S05]  /*153c0*/  BSYNC B0 ;  /* 0x0000000000007941 */ /* 0x000fea0003800000 */
.L_x_6241:
[----:B-----5:R3:W-:Y:S02]  /*153d0*/  STS.128 [R235+0x3000], R4 ;  /* 0x00300004eb007388 */ /* 0x0207e40000000c00 */
.L_x_6240:
[----:B------:R-:W-:Y:S05]  /*153e0*/  BSYNC B1 ;  /* 0x0000000000017941 */ /* 0x000fea0003800000 */
.L_x_6239:
        /* <DEDUP_REMOVED lines=87> */
.L_x_6246:
[----:B------:R-:W-:Y:S05]  /*15960*/  BSYNC B0 ;  /* 0x0000000000007941 */ /* 0x000fea0003800000 */
.L_x_6245:
[----:B-----5:R3:W-:Y:S02]  /*15970*/  STS.128 [R235+0x5000], R4 ;  /* 0x00500004eb007388 */ /* 0x0207e40000000c00 */
.L_x_6244:
[----:B------:R-:W-:Y:S05]  /*15980*/  BSYNC B1 ;  /* 0x0000000000017941 */ /* 0x000fea0003800000 */
.L_x_6243:
        /* <DEDUP_REMOVED lines=86> */
.L_x_6248:
[----:B------:R-:W-:Y:S05]  /*15ef0*/  BSYNC B0 ;  /* 0x0000000000007941 */ /* 0x000fea0003800000 */
.L_x_6247:
[----:B-----5:R3:W-:Y:S02]  /*15f00*/  STS.128 [R235+0x7000], R4 ;  /* 0x00700004eb007388 */ /* 0x0207e40000000c00 */
.L_x_6234:
[----:B------:R-:W-:Y:S05]  /*15f10*/  BSYNC B2 ;  /* 0x0000000000027941 */ /* 0x000fea0003800000 */
.L_x_6233:
        /* <DEDUP_REMOVED lines=91> */
.L_x_6252:
[----:B------:R-:W-:Y:S05]  /*164d0*/  BSYNC B0 ;  /* 0x0000000000007941 */ /* 0x000fea0003800000 */
.L_x_6251:
[----:B-----5:R3:W-:Y:S02]  /*164e0*/  STS.128 [R235+0x1800], R4 ;  /* 0x00180004eb007388 */ /* 0x0207e40000000c00 */
.L_x_6250:
[----:B------:R-:W-:Y:S05]  /*164f0*/  BSYNC B1 ;  /* 0x0000000000017941 */ /* 0x000fea0003800000 */
.L_x_6249:
        /* <DEDUP_REMOVED lines=87> */
.L_x_6256:
[----:B------:R-:W-:Y:S05]  /*16a70*/  BSYNC B0 ;  /* 0x0000000000007941 */ /* 0x000fea0003800000 */
.L_x_6255:
[----:B-----5:R3:W-:Y:S02]  /*16a80*/  STS.128 [R235+0x3800], R4 ;  /* 0x00380004eb007388 */ /* 0x0207e40000000c00 */
.L_x_6254:
[----:B------:R-:W-:Y:S05]  /*16a90*/  BSYNC B1 ;  /* 0x0000000000017941 */ /* 0x000fea0003800000 */
.L_x_6253:
        /* <DEDUP_REMOVED lines=87> */
.L_x_6260:
[----:B------:R-:W-:Y:S05]  /*17010*/  BSYNC B0 ;  /* 0x0000000000007941 */ /* 0x000fea0003800000 */
.L_x_6259:
[----:B-----5:R3:W-:Y:S02]  /*17020*/  STS.128 [R235+0x5800], R4 ;  /* 0x00580004eb007388 */ /* 0x0207e40000000c00 */
.L_x_6258:
[----:B------:R-:W-:Y:S05]  /*17030*/  BSYNC B1 ;  /* 0x0000000000017941 */ /* 0x000fea0003800000 */
.L_x_6257:
        /* <DEDUP_REMOVED lines=89> */
.L_x_6262:
[----:B------:R-:W-:Y:S05]  /*175d0*/  BSYNC B0 ;  /* 0x0000000000007941 */ /* 0x000fea0003800000 */
.L_x_6261:
[----:B-----5:R3:W-:Y:S01]  /*175e0*/  STS.128 [R235+0x7800], R4 ;  /* 0x00780004eb007388 */ /* 0x0207e20000000c00 */
[----:B------:R-:W-:Y:S05]  /*175f0*/  BRA `(.L_x_6186) ;  /* 0x0000096000007947 */ /* 0x000fea0003800000 */
.L_x_6136:
[----:B-1---5:R-:W-:Y:S01]  /*17600*/  IMAD.IADD R10, R190, 0x1, -R189 ;  /* 0x00000001be0a7824 */ /* 0x022fe200078e0abd */
        /* <DEDUP_REMOVED lines=36> */
.L_x_6264:
[----:B------:R-:W-:Y:S05]  /*17850*/  BSYNC B0 ;  /* 0x0000000000007941 */ /* 0x000fea0003800000 */
.L_x_6263:
        /* <DEDUP_REMOVED lines=36> */
.L_x_6266:
[----:B------:R-:W-:Y:S05]  /*17aa0*/  BSYNC B0 ;  /* 0x0000000000007941 */ /* 0x000fea0003800000 */
.L_x_6265:
        /* <DEDUP_REMOVED lines=36> */
.L_x_6268:
[----:B------:R-:W-:Y:S05]  /*17cf0*/  BSYNC B0 ;  /* 0x0000000000007941 */ /* 0x000fea0003800000 */
.L_x_6267:
        /* <DEDUP_REMOVED lines=38> */
.L_x_6186:
[----:B------:R-:W-:Y:S05]  /*17f60*/  BSYNC B3 ;  /* 0x0000000000037941 */ /* 0x000fea0003800000 */
.L_x_6135:
[----:B------:R-:W5:Y:S04]  /*17f70*/  LDL R0, [R1+0x28] ;  /* 0x0000280001007983 */ /* 0x000f680000100800 */
[----:B-12---:R-:W2:Y:S01]  /*17f80*/  LDL R2, [R1+0x4] ;  /* 0x0000040001027983 */ /* 0x006ea20000100800 */
[----:B------:R-:W-:Y:S01]  /*17f90*/  BSSY B0, `(.L_x_6269) ;  /* 0x0000027000007945 */ /* 0x000fe20003800000 */
[----:B------:R-:W-:Y:S02]  /*17fa0*/  LOP3.LUT R244, R244, 0xff, RZ, 0xc0, !PT ;  /* 0x000000fff4f47812 */ /* 0x000fe400078ec0ff */
[----:B-----5:R-:W-:Y:S01]  /*17fb0*/  IADD3 R151, R0, -0x1, RZ ;  /* 0xffffffff00977810 */ /* 0x020fe20007ffe0ff */
[----:B--2---:R-:W-:-:S04]  /*17fc0*/  IMAD.MOV.U32 R152, RZ, RZ, R2 ;  /* 0x000000ffff987224 */ /* 0x004fc800078e0002 */
[----:B------:R-:W-:-:S04]  /*17fd0*/  IMAD.SHL.U32 R122, R151, 0x40, RZ ;  /* 0x00000040977a7824 */ /* 0x000fc800078e00ff */
[----:B------:R-:W-:-:S05]  /*17fe0*/  IMAD.IADD R12, R152, 0x1, -R122 ;  /* 0x00000001980c7824 */ /* 0x000fca00078e0a7a */
[----:B------:R-:W-:-:S13]  /*17ff0*/  ISETP.GE.AND P0, PT, R118, R12, PT ;  /* 0x0000000c7600720c */ /* 0x000fda0003f06270 */
[----:B------:R-:W-:Y:S05]  /*18000*/  @P0 BRA `(.L_x_6270) ;  /* 0x000001f000000947 */ /* 0x000fea0003800000 */
[C---:B------:R-:W-:Y:S02]  /*18010*/  LOP3.LUT R0, R244.reuse, 0x1, RZ, 0xc0, !PT ;  /* 0x00000001f4007812 */ /* 0x040fe400078ec0ff */
[----:B------:R-:W-:Y:S02]  /*18020*/  R2P PR, R244, 0xe ;  /* 0x0000000ef4007804 */ /* 0x000fe40000000000 */
[----:B------:R-:W-:-:S11]  /*18030*/  ISETP.NE.U32.AND P0, PT, R0, 0x1, PT ;  /* 0x000000010000780c */ /* 0x000fd60003f05070 */
[----:B---3--:R-:W-:Y:S01]  /*18040*/  @P1 IMAD.MOV.U32 R6, RZ, RZ, R245 ;  /* 0x000000ffff061224 */ /* 0x008fe200078e00f5 */
        /* <DEDUP_REMOVED lines=27> */
.L_x_6270:
[----:B------:R-:W-:Y:S05]  /*18200*/  BSYNC B0 ;  /* 0x0000000000007941 */ /* 0x000fea0003800000 */
.L_x_6269:
        /* <DEDUP_REMOVED lines=38> */
.L_x_6272:
[----:B------:R-:W-:Y:S05]  /*18470*/  BSYNC B0 ;  /* 0x0000000000007941 */ /* 0x000fea0003800000 */
.L_x_6271:
        /* <DEDUP_REMOVED lines=40> */
.L_x_6274:
[----:B------:R-:W-:Y:S05]  /*18700*/  BSYNC B0 ;  /* 0x0000000000007941 */ /* 0x000fea0003800000 */
.L_x_6273:
        /* <DEDUP_REMOVED lines=44> */
.L_x_6276:
[----:B------:R-:W-:Y:S05]  /*189d0*/  BSYNC B0 ;  /* 0x0000000000007941 */ /* 0x000fea0003800000 */
.L_x_6275:
[----:B------:R-:W5:Y:S04]  /*189e0*/  LDL R0, [R1+0x24] ;  /* 0x0000240001007983 */ /* 0x000f680000100800 */
[----:B-12---:R-:W2:Y:S04]  /*189f0*/  LD.E.64 R2, [R24.64+0x1c0] ;  /* 0x0001c00618027980 */ /* 0x006ea8000c101b00 */
[----:B---3--:R-:W3:Y:S04]  /*18a00*/  LD.E.64 R6, [R24.64+0x1b8] ;  /* 0x0001b80618067980 */ /* 0x008ee8000c101b00 */
[----:B----4-:R-:W4:Y:S04]  /*18a10*/  LD.E R133, [R24.64+0xd8] ;  /* 0x0000d80618857980 */ /* 0x010f28000c101900 */
[----:B------:R-:W0:Y:S01]  /*18a20*/  LDGDEPBAR ;  /* 0x00000000000079af */ /* 0x000e220000000000 */
[----:B-----5:R-:W-:Y:S01]  /*18a30*/  MOV R178, R0 ;  /* 0x0000000000b27202 */ /* 0x020fe20000000f00 */
        /* <DEDUP_REMOVED lines=49> */
.L_x_6278:
[----:B-1----:R-:W-:Y:S05]  /*18d50*/  BSYNC B0 ;  /* 0x0000000000007941 */ /* 0x002fea0003800000 */
.L_x_6277:
        /* <DEDUP_REMOVED lines=42> */
.L_x_6280:
[----:B------:R-:W-:Y:S05]  /*19000*/  BSYNC B0 ;  /* 0x0000000000007941 */ /* 0x000fea0003800000 */
.L_x_6279:
        /* <DEDUP_REMOVED lines=44> */
.L_x_6282:
[----:B------:R-:W-:Y:S05]  /*192d0*/  BSYNC B0 ;  /* 0x0000000000007941 */ /* 0x000fea0003800000 */
.L_x_6281:
        /* <DEDUP_REMOVED lines=52> */
.L_x_6285:
[----:B------:R1:W-:Y:S02]  /*19620*/  STS.128 [R235+0x17800], RZ ;  /* 0x017800ffeb007388 */ /* 0x0003e40000000c00 */
.L_x_6284:
[----:B------:R-:W-:Y:S05]  /*19630*/  BSYNC B0 ;  /* 0x0000000000007941 */ /* 0x000fea0003800000 */
.L_x_6283:
        /* <DEDUP_REMOVED lines=29> */
[----:B------:R-:W1:Y:S04]  /*19810*/  LDSM.16.M88.4 R64, [R219+0x800] ;  /* 0x00080000db40783b */ /* 0x000e680000000200 */
[----:B------:R-:W1:Y:S04]  /*19820*/  LDSM.16.M88.4 R76, [R219+0x1000] ;  /* 0x00100000db4c783b */ /* 0x000e680000000200 */
[----:B------:R-:W1:Y:S04]  /*19830*/  LDSM.16.M88.4 R80, [R219+0x1800] ;  /* 0x00180000db50783b */ /* 0x000e680000000200 */
[----:B------:R-:W-:Y:S01]  /*19840*/  LDSM.16.M88.4 R16, [R218] ;  /* 0x00000000da10783b */ /* 0x000fe20000000200 */
[C---:B--2---:R-:W-:Y:S03]  /*19850*/  HMMA.16816.F32.BF16 R36, R4.reuse, R12, RZ ;  /* 0x0000000c0424723c */ /* 0x044fe600000418ff */
[----:B------:R-:W2:Y:S04]  /*19860*/  LDSM.16.M88.4 R88, [R214+0x8000] ;  /* 0x00800000d658783b */ /* 0x000ea80000000200 */
[----:B------:R-:W2:Y:S01]  /*19870*/  LDSM.16.M88.4 R84, [R214+0x8800] ;  /* 0x00880000d654783b */ /* 0x000ea20000000200 */
[C---:B------:R-:W-:Y:S03]  /*19880*/  HMMA.16816.F32.BF16 R12, R4.reuse, R14, RZ ;  /* 0x0000000e040c723c */ /* 0x040fe600000418ff */
[----:B------:R-:W2:Y:S04]  /*19890*/  LDSM.16.M88.4 R92, [R214+0x9000] ;  /* 0x00900000d65c783b */ /* 0x000ea80000000200 */
[----:B------:R-:W-:Y:S01]  /*198a0*/  LDSM.16.M88.4 R96, [R213] ;  /* 0x00000000d560783b */ /* 0x000fe20000000200 */
[C---:B-----5:R-:W-:Y:S03]  /*198b0*/  HMMA.16816.F32.BF16 R52, R4.reuse, R32, RZ ;  /* 0x000000200434723c */ /* 0x060fe600000418ff */
[----:B------:R-:W-:Y:S04]  /*198c0*/  LDSM.16.M88.4 R104, [R219+0x2000] ;  /* 0x00200000db68783b */ /* 0x000fe80000000200 */
[----:B------:R-:W-:Y:S01]  /*198d0*/  LDSM.16.M88.4 R100, [R214+0xa000] ;  /* 0x00a00000d664783b */ /* 0x000fe20000000200 */
[C---:B------:R-:W-:Y:S03]  /*198e0*/  HMMA.16816.F32.BF16 R56, R4.reuse, R34, RZ ;  /* 0x000000220438723c */ /* 0x040fe600000418ff */
[----:B------:R-:W5:Y:S05]  /*198f0*/  LD.E R0, [R24.64+0x18c] ;  /* 0x00018c0618007980 */ /* 0x000f6a000c101900 */
[C---:B-1----:R-:W-:Y:S08]  /*19900*/  HMMA.16816.F32.BF16 R60, R4.reuse, R28, RZ ;  /* 0x0000001c043c723c */ /* 0x042ff000000418ff */
[C---:B------:R-:W-:Y:S08]  /*19910*/  HMMA.16816.F32.BF16 R68, R4.reuse, R30, RZ ;  /* 0x0000001e0444723c */ /* 0x040ff000000418ff */
[C---:B---3--:R-:W-:Y:S08]  /*19920*/  HMMA.16816.F32.BF16 R72, R4.reuse, R20, RZ ;  /* 0x000000140448723c */ /* 0x048ff000000418ff */
[----:B------:R-:W-:Y:S08]  /*19930*/  HMMA.16816.F32.BF16 R20, R4, R22, RZ ;  /* 0x000000160414723c */ /* 0x000ff000000418ff */
[C---:B----4-:R-:W-:Y:S08]  /*19940*/  HMMA.16816.F32.BF16 R4, R8.reuse, R40, R36 ;  /* 0x000000280804723c */ /* 0x050ff00000041824 */
[C---:B------:R-:W-:Y:S01]  /*19950*/  HMMA.16816.F32.BF16 R32, R8.reuse, R42, R12 ;  /* 0x0000002a0820723c */ /* 0x040fe2000004180c */
[----:B------:R-:W1:Y:S04]  /*19960*/  LDSM.16.M88.4 R40, [R214+0x9800] ;  /* 0x00980000d628783b */ /* 0x000e680000000200 */
[----:B------:R-:W3:Y:S03]  /*19970*/  LDSM.16.M88.4 R12, [R217] ;  /* 0x00000000d90c783b */ /* 0x000ee60000000200 */
[C---:B------:R-:W-:Y:S08]  /*19980*/  HMMA.16816.F32.BF16 R36, R8.reuse, R64, R52 ;  /* 0x000000400824723c */ /* 0x040ff00000041834 */
[C---:B------:R-:W-:Y:S01]  /*19990*/  HMMA.16816.F32.BF16 R52, R8.reuse, R66, R56 ;  /* 0x000000420834723c */ /* 0x040fe20000041838 */
[----:B------:R-:W-:Y:S07]  /*199a0*/  LDSM.16.M88.4 R64, [R213+0x1000] ;  /* 0x00100000d540783b */ /* 0x000fee0000000200 */
[C---:B------:R-:W-:Y:S01]  /*199b0*/  HMMA.16816.F32.BF16 R56, R8.reuse, R76, R60 ;  /* 0x0000004c0838723c */ /* 0x040fe2000004183c */
[----:B------:R-:W4:Y:S07]  /*199c0*/  LDSM.16.M88.4 R60, [R213+0x800] ;  /* 0x00080000d53c783b */ /* 0x000f2e0000000200 */
        /* <DEDUP_REMOVED lines=12> */
[C---:B------:R-:W-:Y:S08]  /*19a90*/  HMMA.16816.F32.BF16 R56, R16.reuse, R92, R56 ;  /* 0x0000005c1038723c */ /* 0x040ff00000041838 */
[C---:B------:R-:W-:Y:S01]  /*19aa0*/  HMMA.16816.F32.BF16 R68, R16.reuse, R94, R68 ;  /* 0x0000005e1044723c */ /* 0x040fe20000041844 */
[----:B------:R-:W2:Y:S07]  /*19ab0*/  LDSM.16.M88.4 R92, [R208+0xb000] ;  /* 0x00b00000d05c783b */ /* 0x000eae0000000200 */
[C---:B-1----:R-:W-:Y:S08]  /*19ac0*/  HMMA.16816.F32.BF16 R72, R16.reuse, R40, R72 ;  /* 0x000000281048723c */ /* 0x042ff00000041848 */
[----:B------:R-:W-:Y:S08]  /*19ad0*/  HMMA.16816.F32.BF16 R40, R16, R42, R28 ;  /* 0x0000002a1028723c */ /* 0x000ff0000004181c */
[C---:B---3--:R-:W-:Y:S08]  /*19ae0*/  HMMA.16816.F32.BF16 R36, R12.reuse, R96, R20 ;  /* 0x000000600c24723c */ /* 0x048ff00000041814 */
[C---:B------:R-:W-:Y:S01]  /*19af0*/  HMMA.16816.F32.BF16 R16, R12.reuse, R98, R4 ;  /* 0x000000620c10723c */ /* 0x040fe20000041804 */
[----:B------:R-:W1:Y:S04]  /*19b00*/  LDSM.16.M88.4 R96, [R208+0xb800] ;  /* 0x00b80000d060783b */ /* 0x000e680000000200 */
[----:B------:R-:W-:Y:S03]  /*19b10*/  LDSM.16.M88.4 R4, [R216+0x2000] ;  /* 0x00200000d804783b */ /* 0x000fe60000000200 */
[C---:B----4-:R-:W-:Y:S08]  /*19b20*/  HMMA.16816.F32.BF16 R32, R12.reuse, R60, R32 ;  /* 0x0000003c0c20723c */ /* 0x050ff00000041820 */
[C---:B------:R-:W-:Y:S08]  /*19b30*/  HMMA.16816.F32.BF16 R28, R12.reuse, R62, R52 ;  /* 0x0000003e0c1c723c */ /* 0x040ff00000041834 */
[C---:B------:R-:W-:Y:S08]  /*19b40*/  HMMA.16816.F32.BF16 R20, R12.reuse, R64, R56 ;  /* 0x000000400c14723c */ /* 0x040ff00000041838 */
[C---:B------:R-:W-:Y:S08]  /*19b50*/  HMMA.16816.F32.BF16 R68, R12.reuse, R66, R68 ;  /* 0x000000420c44723c */ /* 0x040ff00000041844 */
        /* <DEDUP_REMOVED lines=12> */
[----:B------:R-:W4:Y:S07]  /*19c20*/  LDSM.16.M88.4 R92, [R214+0xa800] ;  /* 0x00a80000d65c783b */ /* 0x000f2e0000000200 */
[C---:B-1----:R-:W-:Y:S08]  /*19c30*/  HMMA.16816.F32.BF16 R28, R8.reuse, R96, R72 ;  /* 0x00000060081c723c */ /* 0x042ff00000041848 */
[----:B------:R-:W-:Y:S01]  /*19c40*/  HMMA.16816.F32.BF16 R20, R8, R98, R64 ;  /* 0x000000620814723c */ /* 0x000fe20000041840 */
[----:B------:R-:W1:Y:S07]  /*19c50*/  LDSM.16.M88.4 R96, [R214+0xb000] ;  /* 0x00b00000d660783b */ /* 0x000e6e0000000200 */
[C---:B---3--:R-:W-:Y:S01]  /*19c60*/  HMMA.16816.F32.BF16 R72, R4.reuse, R76, R52 ;  /* 0x0000004c0448723c */ /* 0x048fe20000041834 */
[----:B------:R-:W3:Y:S07]  /*19c70*/  LDSM.16.M88.4 R52, [R214+0xb800] ;  /* 0x00b80000d634783b */ /* 0x000eee0000000200 */
[C---:B------:R-:W-:Y:S01]  /*19c80*/  HMMA.16816.F32.BF16 R68, R4.reuse, R78, R40 ;  /* 0x0000004e0444723c */ /* 0x040fe20000041828 */
[----:B------:R-:W-:Y:S07]  /*19c90*/  LDSM.16.M88.4 R40, [R213+0x2000] ;  /* 0x00200000d528783b */ /* 0x000fee0000000200 */
[C---:B------:R-:W-:Y:S08]  /*19ca0*/  HMMA.16816.F32.BF16 R16, R4.reuse, R104, R60 ;  /* 0x000000680410723c */ /* 0x040ff0000004183c */
[C---:B------:R-:W-:Y:S08]  /*19cb0*/  HMMA.16816.F32.BF16 R8, R4.reuse, R106, R56 ;  /* 0x0000006a0408723c */ /* 0x040ff00000041838 */
[C---:B------:R-:W-:Y:S08]  /*19cc0*/  HMMA.16816.F32.BF16 R64, R4.reuse, R80, R36 ;  /* 0x000000500440723c */ /* 0x040ff00000041824 */
[C---:B------:R-:W-:Y:S08]  /*19cd0*/  HMMA.16816.F32.BF16 R80, R4.reuse, R82, R32 ;  /* 0x000000520450723c */ /* 0x040ff00000041820 */
[C---:B--2---:R-:W-:Y:S08]  /*19ce0*/  HMMA.16816.F32.BF16 R76, R4.reuse, R88, R28 ;  /* 0x00000058044c723c */ /* 0x044ff0000004181c */
[----:B------:R-:W-:Y:S01]  /*19cf0*/  HMMA.16816.F32.BF16 R60, R4, R90, R20 ;  /* 0x0000005a043c723c */ /* 0x000fe20000041814 */
[----:B------:R-:W2:Y:S04]  /*19d00*/  LDSM.16.M88.4 R4, [R217+0x2000] ;  /* 0x00200000d904783b */ /* 0x000ea80000000200 */
[----:B------:R-:W2:Y:S03]  /*19d10*/  LDSM.16.M88.4 R88, [R213+0x3000] ;  /* 0x00300000d558783b */ /* 0x000ea60000000200 */
[C---:B----4-:R-:W-:Y:S08]  /*19d20*/  HMMA.16816.F32.BF16 R32, R12.reuse, R92, R72 ;  /* 0x0000005c0c20723c */ /* 0x050ff00000041848 */
[C---:B------:R-:W-:Y:S01]  /*19d30*/  HMMA.16816.F32.BF16 R28, R12.reuse, R94, R68 ;  /* 0x0000005e0c1c723c */ /* 0x040fe20000041844 */
[----:B------:R-:W4:Y:S07]  /*19d40*/  LDSM.16.M88.4 R92, [R213+0x3800] ;  /* 0x00380000d55c783b */ /* 0x000f2e0000000200 */
[C---:B------:R-:W-:Y:S08]  /*19d50*/  HMMA.16816.F32.BF16 R56, R12.reuse, R100, R16 ;  /* 0x000000640c38723c */ /* 0x040ff00000041810 */
[C---:B------:R-:W-:Y:S01]  /*19d60*/  HMMA.16816.F32.BF16 R36, R12.reuse, R102, R8 ;  /* 0x000000660c24723c */ /* 0x040fe20000041808 */
[----:B------:R-:W-:Y:S04]  /*19d70*/  LDSM.16.M88.4 R8, [R215+0x4000] ;  /* 0x00400000d708783b */ /* 0x000fe80000000200 */
[----:B------:R-:W4:Y:S03]  /*19d80*/  LDSM.16.M88.4 R100, [R208+0xc000] ;  /* 0x00c00000d064783b */ /* 0x000f260000000200 */
[C---:B-1----:R-:W-:Y:S08]  /*19d90*/  HMMA.16816.F32.BF16 R20, R12.reuse, R96, R64 ;  /* 0x000000600c14723c */ /* 0x042ff00000041840 */
[C---:B------:R-:W-:Y:S01]  /*19da0*/  HMMA.16816.F32.BF16 R16, R12.reuse, R98, R80 ;  /* 0x000000620c10723c */ /* 0x040fe20000041850 */
[----:B------:R-:W1:Y:S07]  /*19db0*/  LDSM.16.M88.4 R80, [R208+0xc800] ;  /* 0x00c80000d050783b */ /* 0x000e6e0000000200 */
[C---:B---3--:R-:W-:Y:S08]  /*19dc0*/  HMMA.16816.F32.BF16 R64, R12.reuse, R52, R76 ;  /* 0x000000340c40723c */ /* 0x048ff0000004184c */
[----:B------:R-:W-:Y:S01]  /*19dd0*/  HMMA.16816.F32.BF16 R12, R12, R54, R60 ;  /* 0x000000360c0c723c */ /* 0x000fe2000004183c */
[----:B------:R-:W3:Y:S07]  /*19de0*/  LDSM.16.M88.4 R52, [R208+0xd000] ;  /* 0x00d00000d034783b */ /* 0x000eee0000000200 */
[C---:B--2---:R-:W-:Y:S08]  /*19df0*/  HMMA.16816.F32.BF16 R76, R4.reuse, R40, R56 ;  /* 0x00000028044c723c */ /* 0x044ff00000041838 */
[C---:B------:R-:W-:Y:S08]  /*19e00*/  HMMA.16816.F32.BF16 R56, R4.reuse, R42, R36 ;  /* 0x0000002a0438723c */ /* 0x040ff00000041824 */
[C---:B------:R-:W-:Y:S01]  /*19e10*/  HMMA.16816.F32.BF16 R72, R4.reuse, R84, R32 ;  /* 0x000000540448723c */ /* 0x040fe20000041820 */
[----:B------:R-:W2:Y:S07]  /*19e20*/  LDSM.16.M88.4 R32, [R208+0xd800] ;  /* 0x00d80000d020783b */ /* 0x000eae0000000200 */
[C---:B------:R-:W-:Y:S08]  /*19e30*/  HMMA.16816.F32.BF16 R68, R4.reuse, R86, R28 ;  /* 0x000000560444723c */ /* 0x040ff0000004181c */
[C---:B------:R-:W-:Y:S01]  /*19e40*/  HMMA.16816.F32.BF16 R60, R4.reuse, R88, R20 ;  /* 0x00000058043c723c */ /* 0x040fe20000041814 */
[----:B------:R-:W-:Y:S07]  /*19e50*/  LDSM.16.M88.4 R20, [R219+0x4000] ;  /* 0x00400000db14783b */ /* 0x000fee0000000200 */
[C---:B----4-:R-:W-:Y:S01]  /*19e60*/  HMMA.16816.F32.BF16 R28, R4.reuse, R94, R12 ;  /* 0x0000005e041c723c */ /* 0x050fe2000004180c */
[----:B------:R-:W4:Y:S07]  /*19e70*/  LDSM.16.M88.4 R12, [R216+0x4000] ;  /* 0x00400000d80c783b */ /* 0x000f2e0000000200 */
[C---:B------:R-:W-:Y:S08]  /*19e80*/  HMMA.16816.F32.BF16 R40, R4.reuse, R90, R16 ;  /* 0x0000005a0428723c */ /* 0x040ff00000041810 */
[----:B------:R-:W-:Y:S01]  /*19e90*/  HMMA.16816.F32.BF16 R36, R4, R92, R64 ;  /* 0x0000005c0424723c */ /* 0x000fe20000041840 */
[----:B------:R-:W-:Y:S01]  /*19ea0*/  SHF.R.S32.HI R2, RZ, 0x1f, R26 ;  /* 0x0000001fff027819 */ /* 0x000fe2000001141a */
[----:B------:R-:W-:Y:S06]  /*19eb0*/  LDSM.16.M88.4 R64, [R219+0x5800] ;  /* 0x00580000db40783b */ /* 0x000fec0000000200 */
[C---:B------:R-:W-:Y:S01]  /*19ec0*/  HMMA.16816.F32.BF16 R16, R8.reuse, R100, R76 ;  /* 0x000000640810723c */ /* 0x040fe2000004184c */
[----:B------:R-:W4:Y:S07]  /*19ed0*/  LDSM.16.M88.4 R76, [R219+0x4800] ;  /* 0x00480000db4c783b */ /* 0x000f2e0000000200 */
[----:B------:R-:W-:Y:S01]  /*19ee0*/  HMMA.16816.F32.BF16 R4, R8, R102, R56 ;  /* 0x000000660804723c */ /* 0x000fe20000041838 */
[----:B------:R-:W-:-:S07]  /*19ef0*/  LEA.HI R2, R2, R26, RZ, 0x2 ;  /* 0x0000001a02027211 */ /* 0x000fce00078f10ff */
[----:B-1----:R-:W-:Y:S01]  /*19f00*/  HMMA.16816.F32.BF16 R56, R8, R80, R72 ;  /* 0x000000500838723c */ /* 0x002fe20000041848 */
[----:B------:R-:W1:Y:S01]  /*19f10*/  LDSM.16.M88.4 R72, [R219+0x5000] ;  /* 0x00500000db48783b */ /* 0x000e620000000200 */
[----:B------:R-:W-:Y:S01]  /*19f20*/  SHF.R.S32.HI R2, RZ, 0x2, R2 ;  /* 0x00000002ff027819 */ /* 0x000fe20000011402 */
[----:B------:R-:W-:-:S05]  /*19f30*/  IMAD.SHL.U32 R26, R188, 0x2, RZ ;  /* 0x00000002bc1a7824 */ /* 0x000fca00078e00ff */
[----:B---3--:R-:W-:Y:S01]  /*19f40*/  HMMA.16816.F32.BF16 R60, R8, R52, R60 ;  /* 0x00000034083c723c */ /* 0x008fe2000004183c */
[----:B------:R-:W-:-:S07]  /*19f50*/  IMAD R2, R187, 0x10, R2 ;  /* 0x00000010bb027824 */ /* 0x000fce00078e0202 */
[C---:B------:R-:W-:Y:S08]  /*19f60*/  HMMA.16816.F32.BF16 R40, R8.reuse, R54, R40 ;  /* 0x000000360828723c */ /* 0x040ff00000041828 */
[C---:B--2---:R-:W-:Y:S08]  /*19f70*/  HMMA.16816.F32.BF16 R52, R8.reuse, R32, R36 ;  /* 0x000000200834723c */ /* 0x044ff00000041824 */
[----:B------:R-:W-:Y:S01]  /*19f80*/  HMMA.16816.F32.BF16 R32, R8, R34, R28 ;  /* 0x000000220820723c */ /* 0x000fe2000004181c */
[----:B------:R-:W-:-:S07]  /*19f90*/  LOP3.LUT R26, R26, 0x6, RZ, 0xc0, !PT ;  /* 0x000000061a1a7812 */ /* 0x000fce00078ec0ff */
[C---:B----4-:R-:W-:Y:S01]  /*19fa0*/  HMMA.16816.F32.BF16 R28, R12.reuse, R20, R16 ;  /* 0x000000140c1c723c */ /* 0x050fe20000041810 */
[----:B------:R-:W-:Y:S07]  /*19fb0*/  LDSM.16.M88.4 R16, [R214+0xc000] ;  /* 0x00c00000d610783b */ /* 0x000fee0000000200 */
[----:B------:R-:W-:Y:S01]  /*19fc0*/  HMMA.16816.F32.BF16 R20, R12, R22, R4 ;  /* 0x000000160c14723c */ /* 0x000fe20000041804 */
[----:B------:R-:W2:Y:S01]  /*19fd0*/  LDSM.16.M88.4 R4, [R218+0x4000] ;  /* 0x00400000da04783b */ /* 0x000ea20000000200 */
[----:B------:R-:W-:-:S06]  /*19fe0*/  IMAD.IADD R3, R189, 0x1, R2 ;  /* 0x00000001bd037824 */ /* 0x000fcc00078e0202 */
[----:B------:R-:W-:Y:S01]  /*19ff0*/  HMMA.16816.F32.BF16 R68, R8, R82, R68 ;  /* 0x000000520844723c */ /* 0x000fe20000041844 */
[----:B------:R-:W-:Y:S01]  /*1a000*/  IMAD.IADD R26, R122, 0x1, R26 ;  /* 0x000000017a1a7824 */ /* 0x000fe200078e021a */
[----:B------:R-:W-:Y:S01]  /*1a010*/  IADD3 R2, R152, R3, -R190 ;  /* 0x0000000398027210 */ /* 0x000fe20007ffe8be */
[----:B------:R3:W-:Y:S03]  /*1a020*/  STL [R1+0x20], R3 ;  /* 0x0000200301007387 */ /* 0x0007e60000100800 */
[C---:B------:R-:W-:Y:S01]  /*1a030*/  IADD3 R136, R26.reuse, 0x1, RZ ;  /* 0x000000011a887810 */ /* 0x040fe20007ffe0ff */
[----:B------:R-:W4:Y:S01]  /*1a040*/  LDL R153, [R1+0xc] ;  /* 0x00000c0001997983 */ /* 0x000f220000100800 */
[C---:B------:R-:W-:Y:S02]  /*1a050*/  IADD3 R132, R26.reuse, 0x8, RZ ;  /* 0x000000081a847810 */ /* 0x040fe40007ffe0ff */
[----:B------:R-:W-:-:S03]  /*1a060*/  IADD3 R131, R26, 0x9, RZ ;  /* 0x000000091a837810 */ /* 0x000fc60007ffe0ff */
[----:B------:R-:W-:Y:S01]  /*1a070*/  IMAD.IADD R9, R2, 0x1, -R132 ;  /* 0x0000000102097824 */ /* 0x000fe200078e0a84 */
[----:B------:R-:W-:Y:S01]  /*1a080*/  HMMA.16816.F32.BF16 R36, R12, R76, R56 ;  /* 0x0000004c0c24723c */ /* 0x000fe20000041838 */
[----:B---3--:R-:W-:-:S04]  /*1a090*/  IADD3 R3, -R26, R2, RZ ;  /* 0x000000021a037210 */ /* 0x008fc80007ffe1ff */
[----:B------:R-:W-:Y:S01]  /*1a0a0*/  IABS R8, R3 ;  /* 0x0000000300087213 */ /* 0x000fe20000000000 */
[----:B------:R-:W-:-:S04]  /*1a0b0*/  IMAD.IADD R3, R2, 0x1, -R136 ;  /* 0x0000000102037824 */ /* 0x000fc800078e0a88 */
[C---:B------:R-:W-:Y:S01]  /*1a0c0*/  HMMA.16816.F32.BF16 R68, R12.reuse, R78, R68 ;  /* 0x0000004e0c44723c */ /* 0x040fe20000041844 */
[----:B------:R-:W-:Y:S01]  /*1a0d0*/  IABS R3, R3 ;  /* 0x0000000300037213 */ /* 0x000fe20000000000 */
[----:B------:R3:W-:Y:S06]  /*1a0e0*/  I2F R150, R8 ;  /* 0x0000000800967306 */ /* 0x0007ec0000201400 */
[----:B-1----:R-:W-:Y:S01]  /*1a0f0*/  HMMA.16816.F32.BF16 R76, R12, R74, R40 ;  /* 0x0000004a0c4c723c */ /* 0x002fe20000041828 */
[----:B------:R-:W1:Y:S01]  /*1a100*/  LDSM.16.M88.4 R40, [R214+0xc800] ;  /* 0x00c80000d628783b */ /* 0x000e620000000200 */
[----:B------:R-:W-:-:S02]  /*1a110*/  IADD3 R129, R26, 0x10, RZ ;  /* 0x000000101a817810 */ /* 0x000fc40007ffe0ff */
[----:B------:R-:W-:Y:S01]  /*1a120*/  IADD3 R126, R26, 0x11, RZ ;  /* 0x000000111a7e7810 */ /* 0x000fe20007ffe0ff */
[----:B---3--:R-:W-:Y:S01]  /*1a130*/  IMAD.MOV.U32 R8, RZ, RZ, R3 ;  /* 0x000000ffff087224 */ /* 0x008fe200078e0003 */
[----:B------:R-:W-:Y:S01]  /*1a140*/  IABS R3, R9 ;  /* 0x0000000900037213 */ /* 0x000fe20000000000 */
[----:B------:R-:W-:Y:S02]  /*1a150*/  IMAD.IADD R9, R2, 0x1, -R131 ;  /* 0x0000000102097824 */ /* 0x000fe400078e0a83 */
[----:B------:R3:W-:Y:S01]  /*1a160*/  I2F R149, R8 ;  /* 0x0000000800957306 */ /* 0x0007e20000201400 */
[----:B------:R-:W-:Y:S01]  /*1a170*/  HMMA.16816.F32.BF16 R56, R12, R72, R60 ;  /* 0x000000480c38723c */ /* 0x000fe2000004183c */
[----:B------:R-:W-:-:S07]  /*1a180*/  IADD3 R130, R26, 0x18, RZ ;  /* 0x000000181a827810 */ /* 0x000fce0007ffe0ff */
[----:B------:R-:W-:Y:S01]  /*1a190*/  HMMA.16816.F32.BF16 R72, R12, R64, R52 ;  /* 0x000000400c48723c */ /* 0x000fe20000041834 */
[----:B------:R-:W1:Y:S01]  /*1a1a0*/  LDSM.16.M88.4 R52, [R214+0xd000] ;  /* 0x00d00000d634783b */ /* 0x000e620000000200 */
[----:B---3--:R-:W-:Y:S01]  /*1a1b0*/  IMAD.MOV.U32 R8, RZ, RZ, R3 ;  /* 0x000000ffff087224 */ /* 0x008fe200078e0003 */
[----:B------:R-:W-:-:S05]  /*1a1c0*/  IABS R3, R9 ;  /* 0x0000000900037213 */ /* 0x000fca0000000000 */
[C---:B--2---:R-:W-:Y:S01]  /*1a1d0*/  HMMA.16816.F32.BF16 R28, R4.reuse, R16, R28 ;  /* 0x00000010041c723c */ /* 0x044fe2000004181c */
[----:B------:R2:W-:Y:S07]  /*1a1e0*/  I2F R148, R8 ;  /* 0x0000000800947306 */ /* 0x0005ee0000201400 */
[----:B------:R-:W-:Y:S01]  /*1a1f0*/  HMMA.16816.F32.BF16 R80, R4, R18, R20 ;  /* 0x000000120450723c */ /* 0x000fe20000041814 */
[----:B------:R-:W3:Y:S01]  /*1a200*/  LDSM.16.M88.4 R16, [R214+0xd800] ;  /* 0x00d80000d610783b */ /* 0x000ee20000000200 */
[----:B------:R5:W-:Y:S01]  /*1a210*/  I2F R146, R3 ;  /* 0x0000000300927306 */ /* 0x000be20000201400 */
[----:B------:R-:W-:-:S02]  /*1a220*/  IADD3 R128, R26, 0x19, RZ ;  /* 0x000000191a807810 */ /* 0x000fc40007ffe0ff */
[----:B------:R-:W-:Y:S01]  /*1a230*/  LDSM.16.M88.4 R20, [R213+0x4000] ;  /* 0x00400000d514783b */ /* 0x000fe20000000200 */
[----:B--2---:R-:W-:Y:S02]  /*1a240*/  IMAD.IADD R8, R2, 0x1, -R129 ;  /* 0x0000000102087824 */ /* 0x004fe400078e0a81 */
[----:B------:R-:W-:Y:S01]  /*1a250*/  HMMA.16816.F32.BF16 R64, R12, R66, R32 ;  /* 0x000000420c40723c */ /* 0x000fe20000041820 */
[----:B------:R-:W-:Y:S01]  /*1a260*/  IADD3 R127, R26, 0x20, RZ ;  /* 0x000000201a7f7810 */ /* 0x000fe20007ffe0ff */
[----:B------:R-:W-:Y:S01]  /*1a270*/  LDSM.16.M88.4 R32, [R213+0x4800] ;  /* 0x00480000d520783b */ /* 0x000fe20000000200 */
[----:B-----5:R-:W-:-:S04]  /*1a280*/  IMAD.IADD R3, R2, 0x1, -R126 ;  /* 0x0000000102037824 */ /* 0x020fc800078e0a7e */
[----:B------:R-:W-:Y:S01]  /*1a290*/  IABS R12, R8 ;  /* 0x00000008000c7213 */ /* 0x000fe20000000000 */
[----:B------:R-:W-:Y:S01]  /*1a2a0*/  IMAD.IADD R13, R2, 0x1, -R130 ;  /* 0x00000001020d7824 */ /* 0x000fe200078e0a82 */
[----:B------:R-:W2:Y:S01]  /*1a2b0*/  LDSM.16.M88.4 R8, [R217+0x4000] ;  /* 0x00400000d908783b */ /* 0x000ea20000000200 */
[----:B------:R-:W-:Y:S01]  /*1a2c0*/  IABS R3, R3 ;  /* 0x0000000300037213 */ /* 0x000fe20000000000 */
[----:B------:R5:W-:Y:S01]  /*1a2d0*/  I2F R147, R12 ;  /* 0x0000000c00937306 */ /* 0x000be20000201400 */
[----:B------:R-:W-:-:S03]  /*1a2e0*/  IADD3 R124, R26, 0x21, RZ ;  /* 0x000000211a7c7810 */ /* 0x000fc60007ffe0ff */
[----:B-----5:R-:W-:Y:S01]  /*1a2f0*/  IMAD.MOV.U32 R12, RZ, RZ, R3 ;  /* 0x000000ffff0c7224 */ /* 0x020fe200078e0003 */
[----:B------:R-:W-:Y:S01]  /*1a300*/  IABS R3, R13 ;  /* 0x0000000d00037213 */ /* 0x000fe20000000000 */
[----:B------:R-:W-:Y:S02]  /*1a310*/  IMAD.IADD R13, R2, 0x1, -R128 ;  /* 0x00000001020d7824 */ /* 0x000fe400078e0a80 */
[----:B------:R5:W-:Y:S01]  /*1a320*/  I2F R137, R12 ;  /* 0x0000000c00897306 */ /* 0x000be20000201400 */
[----:B-1----:R-:W-:Y:S01]  /*1a330*/  HMMA.16816.F32.BF16 R84, R4, R40, R36 ;  /* 0x000000280454723c */ /* 0x002fe20000041824 */
[----:B------:R-:W1:Y:S01]  /*1a340*/  LDSM.16.M88.4 R36, [R213+0x5000] ;  /* 0x00500000d524783b */ /* 0x000e620000000200 */
[----:B-----5:R-:W-:Y:S01]  /*1a350*/  IMAD.MOV.U32 R12, RZ, RZ, R3 ;  /* 0x000000ffff0c7224 */ /* 0x020fe200078e0003 */
[----:B------:R-:W-:-:S04]  /*1a360*/  IABS R3, R13 ;  /* 0x0000000d00037213 */ /* 0x000fc80000000000 */
[----:B------:R5:W-:Y:S01]  /*1a370*/  I2F R145, R12 ;  /* 0x0000000c00917306 */ /* 0x000be20000201400 */
[----:B------:R-:W-:Y:S01]  /*1a380*/  IMAD.IADD R13, R2, 0x1, -R127 ;  /* 0x00000001020d7824 */ /* 0x000fe200078e0a7f */
[----:B-----5:R-:W-:-:S06]  /*1a390*/  MOV R12, R3 ;  /* 0x00000003000c7202 */ /* 0x020fcc0000000f00 */
[----:B------:R5:W-:Y:S01]  /*1a3a0*/  I2F R144, R12 ;  /* 0x0000000c00907306 */ /* 0x000be20000201400 */
[----:B------:R-:W-:Y:S02]  /*1a3b0*/  IABS R3, R13 ;  /* 0x0000000d00037213 */ /* 0x000fe40000000000 */
[C---:B------:R-:W-:Y:S02]  /*1a3c0*/  IADD3 R125, R26.reuse, 0x28, RZ ;  /* 0x000000281a7d7810 */ /* 0x040fe40007ffe0ff */
[----:B------:R-:W-:Y:S01]  /*1a3d0*/  IADD3 R123, R26, 0x29, RZ ;  /* 0x000000291a7b7810 */ /* 0x000fe20007ffe0ff */
[----:B-----5:R-:W-:Y:S02]  /*1a3e0*/  IMAD.IADD R12, R2, 0x1, -R124 ;  /* 0x00000001020c7824 */ /* 0x020fe400078e0a7c */
[----:B------:R5:W-:Y:S03]  /*1a3f0*/  I2F R143, R3 ;  /* 0x00000003008f7306 */ /* 0x000be60000201400 */
[----:B------:R-:W-:Y:S01]  /*1a400*/  IABS R12, R12 ;  /* 0x0000000c000c7213 */ /* 0x000fe20000000000 */
[----:B------:R-:W-:Y:S01]  /*1a410*/  HMMA.16816.F32.BF16 R60, R4, R42, R68 ;  /* 0x0000002a043c723c */ /* 0x000fe20000041844 */
[----:B------:R-:W-:Y:S01]  /*1a420*/  LDSM.16.M88.4 R40, [R208+0xe000] ;  /* 0x00e00000d028783b */ /* 0x000fe20000000200 */
[----:B------:R-:W-:-:S06]  /*1a430*/  IADD3 R121, R26, 0x30, RZ ;  /* 0x000000301a797810 */ /* 0x000fcc0007ffe0ff */
[C---:B------:R-:W-:Y:S01]  /*1a440*/  HMMA.16816.F32.BF16 R56, R4.reuse, R52, R56 ;  /* 0x000000340438723c */ /* 0x040fe20000041838 */
[----:B-----5:R-:W-:Y:S01]  /*1a450*/  IMAD.MOV.U32 R3, RZ, RZ, R12 ;  /* 0x000000ffff037224 */ /* 0x020fe200078e000c */
[----:B------:R-:W-:Y:S01]  /*1a460*/  IADD3 R120, R26, 0x31, RZ ;  /* 0x000000311a787810 */ /* 0x000fe20007ffe0ff */
[----:B------:R-:W-:Y:S02]  /*1a470*/  LDSM.16.M88.4 R12, [R216+0x6000] ;  /* 0x00600000d80c783b */ /* 0x000fe40000000200 */
[----:B------:R5:W-:Y:S03]  /*1a480*/  I2F R142, R3 ;  /* 0x00000003008e7306 */ /* 0x000be60000201400 */
[C---:B---3--:R-:W-:Y:S08]  /*1a490*/  HMMA.16816.F32.BF16 R72, R4.reuse, R16, R72 ;  /* 0x000000100448723c */ /* 0x048ff00000041848 */
[----:B------:R-:W-:Y:S01]  /*1a4a0*/  HMMA.16816.F32.BF16 R68, R4, R18, R64 ;  /* 0x000000120444723c */ /* 0x000fe20000041840 */
[----:B------:R-:W3:Y:S01]  /*1a4b0*/  LDSM.16.M88.4 R16, [R215+0x6000] ;  /* 0x00600000d710783b */ /* 0x000ee20000000200 */
[----:B-----5:R-:W-:-:S06]  /*1a4c0*/  IMAD.IADD R3, R2, 0x1, -R123 ;  /* 0x0000000102037824 */ /* 0x020fcc00078e0a7b */
[----:B------:R-:W-:Y:S07]  /*1a4d0*/  HMMA.16816.F32.BF16 R52, R4, R54, R76 ;  /* 0x000000360434723c */ /* 0x000fee000004184c */
[C---:B------:R-:W-:Y:S01]  /*1a4e0*/  IMAD.IADD R4, R2.reuse, 0x1, -R125 ;  /* 0x0000000102047824 */ /* 0x040fe200078e0a7d */
[----:B--2---:R-:W-:Y:S01]  /*1a4f0*/  HMMA.16816.F32.BF16 R28, R8, R20, R28 ;  /* 0x00000014081c723c */ /* 0x004fe2000004181c */
[----:B------:R-:W-:Y:S01]  /*1a500*/  IABS R3, R3 ;  /* 0x0000000300037213 */ /* 0x000fe20000000000 */
[----:B------:R-:W-:-:S02]  /*1a510*/  IMAD.IADD R5, R2, 0x1, -R121 ;  /* 0x0000000102057824 */ /* 0x000fc400078e0a79 */
[----:B------:R-:W-:-:S04]  /*1a520*/  IABS R4, R4 ;  /* 0x0000000400047213 */ /* 0x000fc80000000000 */
[C---:B------:R-:W-:Y:S01]  /*1a530*/  HMMA.16816.F32.BF16 R64, R8.reuse, R22, R80 ;  /* 0x000000160840723c */ /* 0x040fe20000041850 */
[----:B------:R-:W2:Y:S01]  /*1a540*/  LDSM.16.M88.4 R20, [R213+0x5800] ;  /* 0x00580000d514783b */ /* 0x000ea20000000200 */
[----:B------:R5:W-:Y:S01]  /*1a550*/  I2F R141, R4 ;  /* 0x00000004008d7306 */ /* 0x000be20000201400 */
[C---:B------:R-:W-:Y:S02]  /*1a560*/  IADD3 R119, R26.reuse, 0x38, RZ ;  /* 0x000000381a777810 */ /* 0x040fe40007ffe0ff */
[----:B------:R-:W-:Y:S01]  /*1a570*/  IADD3 R118, R26, 0x39, RZ ;  /* 0x000000391a767810 */ /* 0x000fe20007ffe0ff */
[----:B-----5:R-:W-:Y:S01]  /*1a580*/  IMAD.MOV.U32 R4, RZ, RZ, R3 ;  /* 0x000000ffff047224 */ /* 0x020fe200078e0003 */
[----:B------:R-:W-:Y:S01]  /*1a590*/  IABS R3, R5 ;  /* 0x0000000500037213 */ /* 0x000fe20000000000 */
[----:B------:R-:W-:Y:S02]  /*1a5a0*/  IMAD.IADD R5, R2, 0x1, -R120 ;  /* 0x0000000102057824 */ /* 0x000fe400078e0a78 */
[----:B------:R5:W-:Y:S01]  /*1a5b0*/  I2F R140, R4 ;  /* 0x00000004008c7306 */ /* 0x000be20000201400 */
[----:B------:R-:W-:Y:S01]  /*1a5c0*/  HMMA.16816.F32.BF16 R80, R8, R34, R60 ;  /* 0x000000220850723c */ /* 0x000fe2000004183c */
[----:B------:R-:W2:Y:S01]  /*1a5d0*/  LDSM.16.M88.4 R60, [R219+0x6000] ;  /* 0x00600000db3c783b */ /* 0x000ea20000000200 */
[----:B-----5:R-:W-:Y:S01]  /*1a5e0*/  IMAD.MOV.U32 R4, RZ, RZ, R3 ;  /* 0x000000ffff047224 */ /* 0x020fe200078e0003 */
[----:B------:R-:W-:-:S04]  /*1a5f0*/  IABS R3, R5 ;  /* 0x0000000500037213 */ /* 0x000fc80000000000 */
[----:B------:R5:W-:Y:S08]  /*1a600*/  I2F R139, R4 ;  /* 0x00000004008b7306 */ /* 0x000bf00000201400 */
[----:B------:R2:W-:Y:S01]  /*1a610*/  I2F R138, R3 ;  /* 0x00000003008a7306 */ /* 0x0005e20000201400 */
[----:B-1----:R-:W-:Y:S01]  /*1a620*/  HMMA.16816.F32.BF16 R92, R8, R38, R52 ;  /* 0x00000026085c723c */ /* 0x002fe20000041834 */
[----:B------:R-:W1:Y:S01]  /*1a630*/  LDSM.16.M88.4 R52, [R208+0xe800] ;  /* 0x00e80000d034783b */ /* 0x000e620000000200 */
[----:B-----5:R-:W-:-:S02]  /*1a640*/  IMAD.IADD R4, R2, 0x1, -R119 ;  /* 0x0000000102047824 */ /* 0x020fc400078e0a77 */
[C---:B--2---:R-:W-:Y:S01]  /*1a650*/  IMAD.IADD R3, R2.reuse, 0x1, -R118 ;  /* 0x0000000102037824 */ /* 0x044fe200078e0a76 */
[----:B------:R-:W-:Y:S02]  /*1a660*/  IADD3 R2, R2, 0x8, RZ ;  /* 0x0000000802027810 */ /* 0x000fe40007ffe0ff */
[----:B------:R-:W-:Y:S02]  /*1a670*/  IABS R4, R4 ;  /* 0x0000000400047213 */ /* 0x000fe40000000000 */
[----:B------:R-:W-:Y:S01]  /*1a680*/  IABS R3, R3 ;  /* 0x0000000300037213 */ /* 0x000fe20000000000 */
[----:B------:R-:W-:Y:S01]  /*1a690*/  IMAD.IADD R5, R2, 0x1, -R26 ;  /* 0x0000000102057824 */ /* 0x000fe200078e0a1a */
[----:B------:R2:W-:Y:S01]  /*1a6a0*/  I2F R135, R4 ;  /* 0x0000000400877306 */ /* 0x0005e20000201400 */
[----:B---3--:R-:W-:Y:S02]  /*1a6b0*/  HMMA.16816.F32.BF16 R28, R16, R40, R28 ;  /* 0x00000028101c723c */ /* 0x008fe4000004181c */
[----:B--2---:R-:W-:Y:S01]  /*1a6c0*/  IMAD.MOV.U32 R4, RZ, RZ, R3 ;  /* 0x000000ffff047224 */ /* 0x004fe200078e0003 */
[----:B------:R-:W-:-:S02]  /*1a6d0*/  IABS R3, R5 ;  /* 0x0000000500037213 */ /* 0x000fc40000000000 */
[----:B------:R-:W-:Y:S02]  /*1a6e0*/  IADD3 R5, -R136, R2, RZ ;  /* 0x0000000288057210 */ /* 0x000fe40007ffe1ff */
[----:B------:R2:W-:Y:S01]  /*1a6f0*/  I2F R134, R4 ;  /* 0x0000000400867306 */ /* 0x0005e20000201400 */
[----:B------:R-:W-:Y:S01]  /*1a700*/  HMMA.16816.F32.BF16 R76, R8, R32, R84 ;  /* 0x00000020084c723c */ /* 0x000fe20000041854 */
[----:B------:R-:W-:Y:S01]  /*1a710*/  LDSM.16.M88.4 R84, [R208+0xf000] ;  /* 0x00f00000d054783b */ /* 0x000fe20000000200 */
[----:B--2---:R-:W-:Y:S01]  /*1a720*/  IMAD.MOV.U32 R4, RZ, RZ, R3 ;  /* 0x000000ffff047224 */ /* 0x004fe200078e0003 */
[----:B------:R-:W-:-:S04]  /*1a730*/  IABS R3, R5 ;  /* 0x0000000500037213 */ /* 0x000fc80000000000 */
[----:B------:R2:W-:Y:S01]  /*1a740*/  I2F R116, R4 ;  /* 0x0000000400747306 */ /* 0x0005e20000201400 */
[C---:B------:R-:W-:Y:S01]  /*1a750*/  HMMA.16816.F32.BF16 R88, R8.reuse, R36, R56 ;  /* 0x000000240858723c */ /* 0x040fe20000041838 */
[----:B------:R-:W-:Y:S06]  /*1a760*/  LDSM.16.M88.4 R56, [R214+0xe000] ;  /* 0x00e00000d638783b */ /* 0x000fec0000000200 */
[----:B------:R3:W-:Y:S01]  /*1a770*/  I2F R115, R3 ;  /* 0x0000000300737306 */ /* 0x0007e20000201400 */
[----:B------:R-:W-:Y:S01]  /*1a780*/  HMMA.16816.F32.BF16 R96, R8, R20, R72 ;  /* 0x000000140860723c */ /* 0x000fe20000041848 */
[C---:B------:R-:W-:Y:S01]  /*1a790*/  IMAD.IADD R5, R2.reuse, 0x1, -R129 ;  /* 0x0000000102057824 */ /* 0x040fe200078e0a81 */
[----:B------:R-:W-:Y:S01]  /*1a7a0*/  LDSM.16.M88.4 R72, [R208+0xf800] ;  /* 0x00f80000d048783b */ /* 0x000fe20000000200 */
[----:B--2---:R-:W-:-:S05]  /*1a7b0*/  IMAD.IADD R4, R2, 0x1, -R132 ;  /* 0x0000000102047824 */ /* 0x004fca00078e0a84 */
[----:B------:R-:W-:Y:S01]  /*1a7c0*/  HMMA.16816.F32.BF16 R100, R8, R22, R68 ;  /* 0x000000160864723c */ /* 0x000fe20000041844 */
[----:B------:R-:W2:Y:S01]  /*1a7d0*/  LDSM.16.M88.4 R8, [R218+0x6000] ;  /* 0x00600000da08783b */ /* 0x000ea20000000200 */
[----:B---3--:R-:W-:Y:S01]  /*1a7e0*/  IMAD.IADD R3, R2, 0x1, -R131 ;  /* 0x0000000102037824 */ /* 0x008fe200078e0a83 */
[----:B------:R-:W-:-:S05]  /*1a7f0*/  IABS R4, R4 ;  /* 0x0000000400047213 */ /* 0x000fca0000000000 */
[----:B------:R-:W-:Y:S01]  /*1a800*/  HMMA.16816.F32.BF16 R32, R16, R42, R64 ;  /* 0x0000002a1020723c */ /* 0x000fe20000041840 */
[----:B------:R-:W3:Y:S01]  /*1a810*/  LDSM.16.M88.4 R68, [R219+0x6800] ;  /* 0x00680000db44783b */ /* 0x000ee20000000200 */
[----:B------:R-:W-:Y:S01]  /*1a820*/  IABS R3, R3 ;  /* 0x0000000300037213 */ /* 0x000fe20000000000 */
[----:B------:R5:W-:Y:S05]  /*1a830*/  I2F R114, R4 ;  /* 0x0000000400727306 */ /* 0x000bea0000201400 */
[----:B------:R-:W-:Y:S08]  /*1a840*/  HMMA.16816.F32.BF16 R28, R12, R60, R28 ;  /* 0x0000003c0c1c723c */ /* 0x000ff0000004181c */
[----:B-1----:R-:W-:Y:S01]  /*1a850*/  HMMA.16816.F32.BF16 R36, R16, R52, R76 ;  /* 0x000000341024723c */ /* 0x002fe2000004184c */
[----:B------:R-:W-:Y:S01]  /*1a860*/  LDSM.16.M88.4 R76, [R213+0x6000] ;  /* 0x00600000d54c783b */ /* 0x000fe20000000200 */
[----:B-----5:R-:W-:Y:S01]  /*1a870*/  IMAD.MOV.U32 R4, RZ, RZ, R3 ;  /* 0x000000ffff047224 */ /* 0x020fe200078e0003 */
[----:B------:R-:W-:Y:S01]  /*1a880*/  IABS R3, R5 ;  /* 0x0000000500037213 */ /* 0x000fe20000000000 */
[C---:B------:R-:W-:Y:S01]  /*1a890*/  IMAD.IADD R21, R2.reuse, 0x1, -R127 ;  /* 0x0000000102157824 */ /* 0x040fe200078e0a7f */
[----:B------:R-:W-:Y:S01]  /*1a8a0*/  LDSM.16.M88.4 R64, [R219+0x7000] ;  /* 0x00700000db40783b */ /* 0x000fe20000000200 */
[----:B------:R1:W-:Y:S01]  /*1a8b0*/  I2F R113, R4 ;  /* 0x0000000400717306 */ /* 0x0003e20000201400 */
[----:B------:R-:W-:-:S02]  /*1a8c0*/  IMAD.IADD R5, R2, 0x1, -R126 ;  /* 0x0000000102057824 */ /* 0x000fc400078e0a7e */
[----:B-1----:R-:W-:-:S05]  /*1a8d0*/  IMAD.MOV.U32 R4, RZ, RZ, R3 ;  /* 0x000000ffff047224 */ /* 0x002fca00078e0003 */
[----:B------:R1:W-:Y:S01]  /*1a8e0*/  I2F R112, R4 ;  /* 0x0000000400707306 */ /* 0x0003e20000201400 */
[----:B------:R-:W-:Y:S01]  /*1a8f0*/  IABS R3, R5 ;  /* 0x0000000500037213 */ /* 0x000fe20000000000 */
[----:B-1----:R-:W-:-:S05]  /*1a900*/  IMAD.IADD R4, R2, 0x1, -R130 ;  /* 0x0000000102047824 */ /* 0x002fca00078e0a82 */
[----:B------:R-:W-:Y:S02]  /*1a910*/  IABS R20, R4 ;  /* 0x0000000400147213 */ /* 0x000fe40000000000 */
[----:B------:R-:W1:Y:S01]  /*1a920*/  LDSM.16.M88.4 R4, [R217+0x6000] ;  /* 0x00600000d904783b */ /* 0x000e620000000200 */
[----:B------:R5:W-:Y:S01]  /*1a930*/  I2F R110, R3 ;  /* 0x00000003006e7306 */ /* 0x000be20000201400 */
[----:B------:R-:W-:Y:S02]  /*1a940*/  HMMA.16816.F32.BF16 R32, R12, R62, R32 ;  /* 0x0000003e0c20723c */ /* 0x000fe40000041820 */
[----:B------:R-:W-:Y:S01]  /*1a950*/  LDSM.16.M88.4 R60, [R214+0xf000] ;  /* 0x00f00000d63c783b */ /* 0x000fe20000000200 */
[----:B-----5:R-:W-:-:S04]  /*1a960*/  IMAD.IADD R3, R2, 0x1, -R128 ;  /* 0x0000000102037824 */ /* 0x020fc800078e0a80 */
[----:B------:R5:W-:Y:S01]  /*1a970*/  I2F R111, R20 ;  /* 0x00000014006f7306 */ /* 0x000be20000201400 */
[----:B------:R-:W-:Y:S01]  /*1a980*/  IABS R3, R3 ;  /* 0x0000000300037213 */ /* 0x000fe20000000000 */
[----:B--2---:R-:W-:Y:S04]  /*1a990*/  HMMA.16816.F32.BF16 R28, R8, R56, R28 ;  /* 0x00000038081c723c */ /* 0x004fe8000004181c */
[----:B-----5:R-:W-:Y:S01]  /*1a9a0*/  IMAD.MOV.U32 R20, RZ, RZ, R3 ;  /* 0x000000ffff147224 */ /* 0x020fe200078e0003 */
[----:B------:R-:W-:Y:S01]  /*1a9b0*/  IABS R3, R21 ;  /* 0x0000001500037213 */ /* 0x000fe20000000000 */
[----:B------:R-:W-:Y:S02]  /*1a9c0*/  IMAD.IADD R21, R2, 0x1, -R124 ;  /* 0x0000000102157824 */ /* 0x000fe400078e0a7c */
[----:B------:R-:W-:Y:S01]  /*1a9d0*/  HMMA.16816.F32.BF16 R40, R16, R54, R80 ;  /* 0x000000361028723c */ /* 0x000fe20000041850 */
[----:B------:R2:W-:Y:S01]  /*1a9e0*/  I2F R109, R20 ;  /* 0x00000014006d7306 */ /* 0x0005e20000201400 */
[----:B------:R-:W5:Y:S01]  /*1a9f0*/  LDSM.16.M88.4 R80, [R214+0xe800] ;  /* 0x00e80000d650783b */ /* 0x000f620000000200 */
[----:B--2---:R-:W-:-:S02]  /*1aa00*/  MOV R20, R3 ;  /* 0x0000000300147202 */ /* 0x004fc40000000f00 */
[----:B------:R-:W-:Y:S01]  /*1aa10*/  IABS R3, R21 ;  /* 0x0000001500037213 */ /* 0x000fe20000000000 */
[----:B------:R-:W-:-:S03]  /*1aa20*/  IMAD.IADD R21, R2, 0x1, -R125 ;  /* 0x0000000102157824 */ /* 0x000fc600078e0a7d */
[----:B------:R2:W-:Y:S01]  /*1aa30*/  I2F R108, R20 ;  /* 0x00000014006c7306 */ /* 0x0005e20000201400 */
[----:B------:R-:W-:Y:S01]  /*1aa40*/  HMMA.16816.F32.BF16 R52, R8, R58, R32 ;  /* 0x0000003a0834723c */ /* 0x000fe20000041820 */
[----:B--2---:R-:W-:Y:S01]  /*1aa50*/  IMAD.MOV.U32 R20, RZ, RZ, R3 ;  /* 0x000000ffff147224 */ /* 0x004fe200078e0003 */
[----:B------:R-:W-:Y:S01]  /*1aa60*/  IABS R3, R21 ;  /* 0x0000001500037213 */ /* 0x000fe20000000000 */
[----:B------:R-:W-:-:S04]  /*1aa70*/  IMAD.IADD R21, R2, 0x1, -R123 ;  /* 0x0000000102157824 */ /* 0x000fc800078e0a7b */
[----:B------:R2:W-:Y:S01]  /*1aa80*/  I2F R107, R20 ;  /* 0x00000014006b7306 */ /* 0x0005e20000201400 */
[----:B---3--:R-:W-:Y:S08]  /*1aa90*/  HMMA.16816.F32.BF16 R36, R12, R68, R36 ;  /* 0x000000440c24723c */ /* 0x008ff00000041824 */
[----:B-1----:R-:W-:Y:S01]  /*1aaa0*/  HMMA.16816.F32.BF16 R56, R4, R76, R28 ;  /* 0x0000004c0438723c */ /* 0x002fe2000004181c */
[----:B--2---:R-:W-:Y:S01]  /*1aab0*/  IMAD.MOV.U32 R20, RZ, RZ, R3 ;  /* 0x000000ffff147224 */ /* 0x004fe200078e0003 */
[----:B------:R-:W-:Y:S01]  /*1aac0*/  IABS R3, R21 ;  /* 0x0000001500037213 */ /* 0x000fe20000000000 */
[----:B------:R-:W-:-:S02]  /*1aad0*/  IMAD.IADD R21, R2, 0x1, -R121 ;  /* 0x0000000102157824 */ /* 0x000fc400078e0a79 */
[----:B------:R1:W-:Y:S03]  /*1aae0*/  I2F R106, R20 ;  /* 0x00000014006a7306 */ /* 0x0003e60000201400 */
[----:B------:R-:W-:Y:S01]  /*1aaf0*/  HMMA.16816.F32.BF16 R32, R16, R84, R88 ;  /* 0x000000541020723c */ /* 0x000fe20000041858 */
[----:B------:R-:W2:Y:S01]  /*1ab00*/  LDSM.16.M88.4 R88, [R213+0x6800] ;  /* 0x00680000d558783b */ /* 0x000ea20000000200 */
[----:B-1----:R-:W-:Y:S01]  /*1ab10*/  IMAD.MOV.U32 R20, RZ, RZ, R3 ;  /* 0x000000ffff147224 */ /* 0x002fe200078e0003 */
[----:B------:R-:W-:-:S03]  /*1ab20*/  IABS R3, R21 ;  /* 0x0000001500037213 */ /* 0x000fc60000000000 */
[----:B------:R1:W-:Y:S01]  /*1ab30*/  I2F R105, R20 ;  /* 0x0000001400697306 */ /* 0x0003e20000201400 */
[----:B------:R-:W-:Y:S01]  /*1ab40*/  IMAD.IADD R21, R2, 0x1, -R120 ;  /* 0x0000000102157824 */ /* 0x000fe200078e0a78 */
[----:B------:R-:W-:Y:S01]  /*1ab50*/  HMMA.16816.F32.BF16 R28, R12, R70, R40 ;  /* 0x000000460c1c723c */ /* 0x000fe20000041828 */
[----:B------:R-:W-:Y:S01]  /*1ab60*/  LDSM.16.M88.4 R68, [R213+0x7000] ;  /* 0x00700000d544783b */ /* 0x000fe20000000200 */
[----:B-1----:R-:W-:-:S04]  /*1ab70*/  IMAD.MOV.U32 R20, RZ, RZ, R3 ;  /* 0x000000ffff147224 */ /* 0x002fc800078e0003 */
[----:B------:R1:W-:Y:S01]  /*1ab80*/  I2F R104, R20 ;  /* 0x0000001400687306 */ /* 0x0003e20000201400 */
[----:B------:R-:W-:Y:S01]  /*1ab90*/  IABS R3, R21 ;  /* 0x0000001500037213 */ /* 0x000fe20000000000 */
[----:B------:R-:W-:Y:S01]  /*1aba0*/  HMMA.16816.F32.BF16 R52, R4, R78, R52 ;  /* 0x0000004e0434723c */ /* 0x000fe20000041834 */
[----:B------:R-:W3:Y:S01]  /*1abb0*/  LDSM.16.M88.4 R76, [R219+0x7800] ;  /* 0x00780000db4c783b */ /* 0x000ee20000000200 */
[C---:B-1----:R-:W-:Y:S02]  /*1abc0*/  IMAD.IADD R20, R2.reuse, 0x1, -R119 ;  /* 0x0000000102147824 */ /* 0x042fe400078e0a77 */
[----:B------:R-:W-:-:S03]  /*1abd0*/  IMAD.IADD R2, R2, 0x1, -R118 ;  /* 0x0000000102027824 */ /* 0x000fc600078e0a76 */
[----:B------:R-:W-:Y:S01]  /*1abe0*/  IABS R20, R20 ;  /* 0x0000001400147213 */ /* 0x000fe20000000000 */
[----:B------:R1:W-:Y:S01]  /*1abf0*/  I2F R85, R3 ;  /* 0x0000000300557306 */ /* 0x0003e20000201400 */
[----:B------:R-:W-:Y:S01]  /*1ac00*/  IABS R2, R2 ;  /* 0x0000000200027213 */ /* 0x000fe20000000000 */
[----:B------:R-:W-:Y:S02]  /*1ac10*/  HMMA.16816.F32.BF16 R40, R16, R86, R92 ;  /* 0x000000561028723c */ /* 0x000fe4000004185c */
[----:B-1----:R-:W-:-:S06]  /*1ac20*/  IMAD.MOV.U32 R3, RZ, RZ, R20 ;  /* 0x000000ffff037224 */ /* 0x002fcc00078e0014 */
[----:B-----5:R-:W-:Y:S01]  /*1ac30*/  HMMA.16816.F32.BF16 R20, R8, R80, R36 ;  /* 0x000000500814723c */ /* 0x020fe20000041824 */
[----:B------:R1:W-:Y:S02]  /*1ac40*/  I2F R80, R2 ;  /* 0x0000000200507306 */ /* 0x0003e40000201400 */
[----:B-1----:R-:W-:-:S06]  /*1ac50*/  FMUL.FTZ R2, R56, R0 ;  /* 0x0000000038027220 */ /* 0x002fcc0000410000 */
[----:B------:R1:W-:Y:S01]  /*1ac60*/  MUFU.TANH R117, R2 ;  /* 0x0000000200757308 */ /* 0x0003e20000002400 */
[----:B------:R-:W-:Y:S07]  /*1ac70*/  HMMA.16816.F32.BF16 R28, R8, R82, R28 ;  /* 0x00000052081c723c */ /* 0x000fee000004181c */
[----:B------:R-:W-:Y:S01]  /*1ac80*/  I2F R84, R3 ;  /* 0x0000000300547306 */ /* 0x000fe20000201400 */
[----:B-1----:R-:W-:-:S07]  /*1ac90*/  FMUL.FTZ R2, R57, R0 ;  /* 0x0000000039027220 */ /* 0x002fce0000410000 */
[----:B------:R1:W-:Y:S02]  /*1aca0*/  MUFU.TANH R86, R2 ;  /* 0x0000000200567308 */ /* 0x0003e40000002400 */
[----:B-1----:R-:W-:-:S06]  /*1acb0*/  FMUL.FTZ R2, R58, R0 ;  /* 0x000000003a027220 */ /* 0x002fcc0000410000 */
[----:B------:R1:W5:Y:S02]  /*1acc0*/  MUFU.TANH R3, R2 ;  /* 0x0000000200037308 */ /* 0x0003640000002400 */
[----:B-1----:R-:W-:-:S06]  /*1acd0*/  FMUL.FTZ R2, R59, R0 ;  /* 0x000000003b027220 */ /* 0x002fcc0000410000 */
[----:B------:R1:W1:Y:S01]  /*1ace0*/  MUFU.TANH R82, R2 ;  /* 0x0000000200527308 */ /* 0x0002620000002400 */
[----:B--2---:R-:W-:Y:S01]  /*1acf0*/  HMMA.16816.F32.BF16 R56, R4, R88, R20 ;  /* 0x000000580438723c */ /* 0x004fe20000041814 */
[----:B-1----:R-:W-:-:S06]  /*1ad00*/  FMUL.FTZ R2, R52, R0 ;  /* 0x0000000034027220 */ /* 0x002fcc0000410000 */
[----:B------:R1:W2:Y:S01]  /*1ad10*/  MUFU.TANH R81, R2 ;  /* 0x0000000200517308 */ /* 0x0002a20000002400 */
[----:B------:R-:W-:Y:S01]  /*1ad20*/  HMMA.16816.F32.BF16 R20, R16, R72, R96 ;  /* 0x000000481014723c */ /* 0x000fe20000041860 */
[----:B-1----:R-:W-:-:S06]  /*1ad30*/  FMUL.FTZ R2, R53, R0 ;  /* 0x0000000035027220 */ /* 0x002fcc0000410000 */
[----:B------:R1:W1:Y:S01]  /*1ad40*/  MUFU.TANH R72, R2 ;  /* 0x0000000200487308 */ /* 0x0002620000002400 */
[C---:B------:R-:W-:Y:S08]  /*1ad50*/  HMMA.16816.F32.BF16 R36, R12.reuse, R64, R32 ;  /* 0x000000400c24723c */ /* 0x040ff00000041820 */
[----:B------:R-:W-:Y:S01]  /*1ad60*/  HMMA.16816.F32.BF16 R32, R12, R66, R40 ;  /* 0x000000420c20723c */ /* 0x000fe20000041828 */
[----:B------:R-:W2:Y:S01]  /*1ad70*/  LDSM.16.M88.4 R64, [R214+0xf800] ;  /* 0x00f80000d640783b */ /* 0x000ea20000000200 */
[----:B-1----:R-:W-:-:S04]  /*1ad80*/  FMUL.FTZ R2, R54, R0 ;  /* 0x0000000036027220 */ /* 0x002fc80000410000 */
[----:B------:R1:W1:Y:S02]  /*1ad90*/  MUFU.TANH R45, R2 ;  /* 0x00000002002d7308 */ /* 0x0002640000002400 */
[-C--:B-1----:R-:W-:Y:S02]  /*1ada0*/  FMUL.FTZ R2, R55, R0.reuse ;  /* 0x0000000037027220 */ /* 0x082fe40000410000 */
[----:B------:R-:W-:Y:S08]  /*1adb0*/  HMMA.16816.F32.BF16 R52, R16, R74, R100 ;  /* 0x0000004a1034723c */ /* 0x000ff00000041864 */
[----:B---3--:R-:W-:Y:S08]  /*1adc0*/  HMMA.16816.F32.BF16 R20, R12, R76, R20 ;  /* 0x0000004c0c14723c */ /* 0x008ff00000041814 */
[C---:B------:R-:W-:Y:S01]  /*1add0*/  HMMA.16816.F32.BF16 R16, R8.reuse, R62, R32 ;  /* 0x0000003e0810723c */ /* 0x040fe20000041820 */
[----:B------:R-:W1:Y:S07]  /*1ade0*/  LDSM.16.M88.4 R32, [R213+0x7800] ;  /* 0x00780000d520783b */ /* 0x000e6e0000000200 */
[----:B------:R-:W-:Y:S08]  /*1adf0*/  HMMA.16816.F32.BF16 R36, R8, R60, R36 ;  /* 0x0000003c0824723c */ /* 0x000ff00000041824 */
[----:B------:R-:W-:Y:S01]  /*1ae00*/  HMMA.16816.F32.BF16 R40, R4, R90, R28 ;  /* 0x0000005a0428723c */ /* 0x000fe2000004181c */
[----:B------:R3:W1:Y:S01]  /*1ae10*/  MUFU.TANH R44, R2 ;  /* 0x00000002002c7308 */ /* 0x0006620000002400 */
[----:B------:R-:W-:Y:S01]  /*1ae20*/  FMUL.FTZ R58, R58, R0 ;  /* 0x000000003a3a7220 */ /* 0x000fe20000410000 */
[----:B------:R-:W-:Y:S01]  /*1ae30*/  ISETP.GE.AND P3, PT, R26, R152, PT ;  /* 0x000000981a00720c */ /* 0x000fe20003f66270 */
[----:B-----5:R-:W-:Y:S01]  /*1ae40*/  FFMA.FTZ R3, -R133, R116, R3 ;  /* 0x0000007485037223 */ /* 0x020fe20000010103 */
[----:B------:R-:W-:Y:S01]  /*1ae50*/  ISETP.GE.AND P2, PT, R136, R152, PT ;  /* 0x000000988800720c */ /* 0x000fe20003f46270 */
[----:B------:R-:W-:Y:S01]  /*1ae60*/  FMUL.FTZ R59, R59, R0 ;  /* 0x000000003b3b7220 */ /* 0x000fe20000410000 */
[----:B------:R-:W-:Y:S01]  /*1ae70*/  ISETP.GE.AND P1, PT, R132, R152, PT ;  /* 0x000000988400720c */ /* 0x000fe20003f26270 */
[----:B------:R-:W-:Y:S01]  /*1ae80*/  HMMA.16816.F32.BF16 R12, R12, R78, R52 ;  /* 0x0000004e0c0c723c */ /* 0x000fe20000041834 */
[----:B------:R-:W-:Y:S01]  /*1ae90*/  FMUL.FTZ R57, R57, R0 ;  /* 0x0000000039397220 */ /* 0x000fe20000410000 */
[----:B------:R-:W-:Y:S01]  /*1aea0*/  ISETP.GE.AND P0, PT, R131, R152, PT ;  /* 0x000000988300720c */ /* 0x000fe20003f06270 */
[----:B------:R-:W-:-:S05]  /*1aeb0*/  DEPBAR.LE SB0, 0x0 ;  /* 0x000080000000791a */ /* 0x000fca0000000000 */
[C---:B--2---:R-:W-:Y:S11]  /*1aec0*/  HMMA.16816.F32.BF16 R20, R8.reuse, R64, R20 ;  /* 0x000000400814723c */ /* 0x044ff60000041814 */
[----:B------:R-:W-:Y:S05]  /*1aed0*/  @!UPT UIADD3 URZ, URZ, URZ, URZ ;  /* 0x0000003f3f3ff290 */ /* 0x000fea000fffe03f */
[----:B------:R-:W-:Y:S01]  /*1aee0*/  HMMA.16816.F32.BF16 R8, R8, R66, R12 ;  /* 0x000000420808723c */ /* 0x000fe2000004180c */
[----:B---3--:R-:W-:-:S07]  /*1aef0*/  FMUL.FTZ R2, R56, R0 ;  /* 0x0000000038027220 */ /* 0x008fce0000410000 */
[C---:B------:R-:W-:Y:S01]  /*1af00*/  HMMA.16816.F32.BF16 R28, R4.reuse, R68, R36 ;  /* 0x00000044041c723c */ /* 0x040fe20000041824 */
[----:B------:R2:W3:Y:S07]  /*1af10*/  MUFU.TANH R51, R2 ;  /* 0x0000000200337308 */ /* 0x0004ee0000002400 */
[----:B-1----:R-:W-:Y:S01]  /*1af20*/  HMMA.16816.F32.BF16 R20, R4, R32, R20 ;  /* 0x000000200414723c */ /* 0x002fe20000041814 */
[----:B------:R-:W-:-:S07]  /*1af30*/  FMUL.FTZ R40, R40, R0 ;  /* 0x0000000028287220 */ /* 0x000fce0000410000 */
[----:B------:R-:W-:Y:S01]  /*1af40*/  HMMA.16816.F32.BF16 R16, R4, R70, R16 ;  /* 0x000000460410723c */ /* 0x000fe20000041810 */
[----:B------:R-:W1:Y:S01]  /*1af50*/  MUFU.TANH R49, R40 ;  /* 0x0000002800317308 */ /* 0x000e620000002400 */
[----:B------:R-:W-:-:S06]  /*1af60*/  FMUL.FTZ R43, R43, R0 ;  /* 0x000000002b2b7220 */ /* 0x000fcc0000410000 */
[----:B------:R-:W-:Y:S01]  /*1af70*/  HMMA.16816.F32.BF16 R8, R4, R34, R8 ;  /* 0x000000220408723c */ /* 0x000fe20000041808 */
[----:B------:R-:W-:Y:S01]  /*1af80*/  MUFU.TANH R58, R58 ;  /* 0x0000003a003a7308 */ /* 0x000fe20000002400 */
[----:B------:R-:W-:-:S05]  /*1af90*/  FMUL.FTZ R42, R42, R0 ;  /* 0x000000002a2a7220 */ /* 0x000fca0000410000 */
[C---:B------:R-:W-:Y:S02]  /*1afa0*/  FFMA.FTZ R5, -R133.reuse, R150, R117 ;  /* 0x0000009685057223 */ /* 0x040fe40000010175 */
[C---:B------:R-:W-:Y:S02]  /*1afb0*/  FFMA.FTZ R4, -R133.reuse, R149, R86 ;  /* 0x0000009585047223 */ /* 0x040fe40000010156 */
[----:B--2---:R-:W-:Y:S01]  /*1afc0*/  FFMA.FTZ R2, -R133, R115, R82 ;  /* 0x0000007385027223 */ /* 0x004fe20000010152 */
[----:B------:R-:W-:Y:S01]  /*1afd0*/  FSEL R39, R5, -INF , !P3 ;  /* 0xff80000005277808 */ /* 0x000fe20005800000 */
[----:B------:R-:W-:Y:S01]  /*1afe0*/  FMUL.FTZ R41, R41, R0 ;  /* 0x0000000029297220 */ /* 0x000fe20000410000 */
[----:B------:R2:W-:Y:S01]  /*1aff0*/  MUFU.TANH R36, R43 ;  /* 0x0000002b00247308 */ /* 0x0005e20000002400 */
[C---:B------:R-:W-:Y:S01]  /*1b000*/  FFMA.FTZ R5, -R133.reuse, R148, R81 ;  /* 0x0000009485057223 */ /* 0x040fe20000010151 */
[----:B------:R-:W-:Y:S01]  /*1b010*/  FSEL R38, R4, -INF , !P2 ;  /* 0xff80000004267808 */ /* 0x000fe20005000000 */
[----:B------:R-:W-:-:S05]  /*1b020*/  FFMA.FTZ R4, -R133, R146, R72 ;  /* 0x0000009285047223 */ /* 0x000fca0000010148 */
[----:B------:R5:W-:Y:S01]  /*1b030*/  MUFU.TANH R37, R42 ;  /* 0x0000002a00257308 */ /* 0x000be20000002400 */
[----:B------:R-:W-:Y:S02]  /*1b040*/  ISETP.GE.AND P6, PT, R129, R152, PT ;  /* 0x000000988100720c */ /* 0x000fe40003fc6270 */
[----:B--2---:R-:W-:Y:S01]  /*1b050*/  FSEL R43, R3, -INF , !P3 ;  /* 0xff800000032b7808 */ /* 0x004fe20005800000 */
[----:B------:R-:W-:-:S04]  /*1b060*/  FFMA.FTZ R3, -R133, R114, R45 ;  /* 0x0000007285037223 */ /* 0x000fc8000001012d */
[----:B------:R2:W-:Y:S01]  /*1b070*/  MUFU.TANH R50, R41 ;  /* 0x0000002900327308 */ /* 0x0005e20000002400 */
[----:B-----5:R-:W-:Y:S01]  /*1b080*/  FSEL R42, R2, -INF , !P2 ;  /* 0xff800000022a7808 */ /* 0x020fe20005000000 */
[----:B------:R-:W-:-:S06]  /*1b090*/  FFMA.FTZ R2, -R133, R113, R44 ;  /* 0x0000007185027223 */ /* 0x000fcc000001012c */
[----:B------:R-:W5:Y:S01]  /*1b0a0*/  MUFU.TANH R59, R59 ;  /* 0x0000003b003b7308 */ /* 0x000f620000002400 */
[----:B------:R-:W-:Y:S01]  /*1b0b0*/  FSEL R44, R3, -INF , !P1 ;  /* 0xff800000032c7808 */ /* 0x000fe20004800000 */
[-C--:B------:R-:W-:Y:S01]  /*1b0c0*/  FMUL.FTZ R30, R30, R0.reuse ;  /* 0x000000001e1e7220 */ /* 0x080fe20000410000 */
[----:B------:R-:W-:Y:S01]  /*1b0d0*/  FSEL R40, R4, -INF , !P0 ;  /* 0xff80000004287808 */ /* 0x000fe20004000000 */
[-C--:B------:R-:W-:Y:S01]  /*1b0e0*/  FMUL.FTZ R3, R23, R0.reuse ;  /* 0x0000000017037220 */ /* 0x080fe20000410000 */
[----:B--2---:R-:W-:Y:S01]  /*1b0f0*/  FSEL R41, R5, -INF , !P1 ;  /* 0xff80000005297808 */ /* 0x004fe20004800000 */
[----:B---3--:R-:W-:Y:S02]  /*1b100*/  FFMA.FTZ R5, -R133, R147, R51 ;  /* 0x0000009385057223 */ /* 0x008fe40000010133 */
[----:B------:R-:W2:Y:S01]  /*1b110*/  MUFU.TANH R57, R57 ;  /* 0x0000003900397308 */ /* 0x000ea20000002400 */
[----:B------:R-:W-:Y:S01]  /*1b120*/  FSEL R45, R2, -INF , !P0 ;  /* 0xff800000022d7808 */ /* 0x000fe20004000000 */
[----:B------:R-:W-:Y:S01]  /*1b130*/  FMUL.FTZ R31, R31, R0 ;  /* 0x000000001f1f7220 */ /* 0x000fe20000410000 */
[----:B------:R-:W-:Y:S01]  /*1b140*/  ISETP.GE.AND P0, PT, R124, R152, PT ;  /* 0x000000987c00720c */ /* 0x000fe20003f06270 */
[----:B------:R-:W-:Y:S01]  /*1b150*/  FMUL.FTZ R29, R29, R0 ;  /* 0x000000001d1d7220 */ /* 0x000fe20000410000 */
[----:B------:R-:W-:Y:S01]  /*1b160*/  FSEL R124, R5, -INF , !P6 ;  /* 0xff800000057c7808 */ /* 0x000fe20007000000 */
[----:B-1----:R-:W-:Y:S01]  /*1b170*/  FFMA.FTZ R5, -R133, R145, R49 ;  /* 0x0000009185057223 */ /* 0x002fe20000010131 */
[----:B------:R-:W-:Y:S01]  /*1b180*/  ISETP.GE.AND P3, PT, R130, R152, PT ;  /* 0x000000988200720c */ /* 0x000fe20003f66270 */
[-C--:B------:R-:W-:Y:S01]  /*1b190*/  FMUL.FTZ R18, R18, R0.reuse ;  /* 0x0000000012127220 */ /* 0x080fe20000410000 */
[----:B------:R1:W-:Y:S01]  /*1b1a0*/  MUFU.TANH R15, R3 ;  /* 0x00000003000f7308 */ /* 0x0003e20000002400 */
[----:B------:R-:W-:-:S02]  /*1b1b0*/  FMUL.FTZ R19, R19, R0 ;  /* 0x0000000013137220 */ /* 0x000fc40000410000 */
[-C--:B------:R-:W-:Y:S01]  /*1b1c0*/  FMUL.FTZ R20, R20, R0.reuse ;  /* 0x0000000014147220 */ /* 0x080fe20000410000 */
[----:B------:R-:W-:Y:S01]  /*1b1d0*/  FSEL R129, R5, -INF , !P3 ;  /* 0xff80000005817808 */ /* 0x000fe20005800000 */
[----:B------:R-:W-:-:S03]  /*1b1e0*/  FMUL.FTZ R5, R11, R0 ;  /* 0x000000000b057220 */ /* 0x000fc60000410000 */
[----:B------:R-:W-:Y:S01]  /*1b1f0*/  MUFU.TANH R30, R30 ;  /* 0x0000001e001e7308 */ /* 0x000fe20000002400 */
[C---:B-----5:R-:W-:Y:S02]  /*1b200*/  FFMA.FTZ R2, -R133.reuse, R110, R59 ;  /* 0x0000006e85027223 */ /* 0x060fe4000001013b */
[----:B-1----:R-:W-:-:S05]  /*1b210*/  FFMA.FTZ R3, -R133, R112, R58 ;  /* 0x0000007085037223 */ /* 0x002fca000001013a */
[----:B------:R-:W-:Y:S01]  /*1b220*/  MUFU.TANH R31, R31 ;  /* 0x0000001f001f7308 */ /* 0x000fe20000002400 */
[----:B------:R-:W-:Y:S02]  /*1b230*/  ISETP.GE.AND P4, PT, R126, R152, PT ;  /* 0x000000987e00720c */ /* 0x000fe40003f86270 */
[----:B------:R-:W-:Y:S01]  /*1b240*/  FSEL R136, R3, -INF , !P6 ;  /* 0xff80000003887808 */ /* 0x000fe20007000000 */
[----:B------:R-:W-:-:S04]  /*1b250*/  FFMA.FTZ R3, -R133, R111, R37 ;  /* 0x0000006f85037223 */ /* 0x000fc80000010125 */
[----:B------:R-:W1:Y:S01]  /*1b260*/  MUFU.TANH R29, R29 ;  /* 0x0000001d001d7308 */ /* 0x000e620000002400 */
[----:B------:R-:W-:Y:S01]  /*1b270*/  FMUL.FTZ R16, R16, R0 ;  /* 0x0000000010107220 */ /* 0x000fe20000410000 */
[----:B------:R-:W-:-:S06]  /*1b280*/  FSEL R131, R3, -INF , !P3 ;  /* 0xff80000003837808 */ /* 0x000fcc0005800000 */
[----:B------:R-:W-:Y:S01]  /*1b290*/  MUFU.TANH R18, R18 ;  /* 0x0000001200127308 */ /* 0x000fe20000002400 */
[----:B------:R-:W-:-:S07]  /*1b2a0*/  FMUL.FTZ R6, R21, R0 ;  /* 0x0000000015067220 */ /* 0x000fce0000410000 */
[----:B------:R-:W3:Y:S01]  /*1b2b0*/  MUFU.TANH R19, R19 ;  /* 0x0000001300137308 */ /* 0x000ee20000002400 */
[----:B--2---:R-:W-:Y:S01]  /*1b2c0*/  FFMA.FTZ R4, -R133, R137, R57 ;  /* 0x0000008985047223 */ /* 0x004fe20000010139 */
[----:B------:R-:W-:-:S06]  /*1b2d0*/  FSEL R137, R2, -INF , !P4 ;  /* 0xff80000002897808 */ /* 0x000fcc0006000000 */
[----:B------:R-:W2:Y:S01]  /*1b2e0*/  MUFU.TANH R20, R20 ;  /* 0x0000001400147308 */ /* 0x000ea20000002400 */
[----:B------:R-:W-:Y:S01]  /*1b2f0*/  FMUL.FTZ R3, R10, R0 ;  /* 0x000000000a037220 */ /* 0x000fe20000410000 */
[----:B------:R-:W-:Y:S01]  /*1b300*/  ISETP.GE.AND P2, PT, R128, R152, PT ;  /* 0x000000988000720c */ /* 0x000fe20003f46270 */
[----:B------:R-:W-:-:S05]  /*1b310*/  FFMA.FTZ R2, -R133, R109, R36 ;  /* 0x0000006d85027223 */ /* 0x000fca0000010124 */
[----:B------:R3:W5:Y:S01]  /*1b320*/  MUFU.TANH R13, R5 ;  /* 0x00000005000d7308 */ /* 0x0007620000002400 */
[-C--:B------:R-:W-:Y:S01]  /*1b330*/  FMUL.FTZ R17, R17, R0.reuse ;  /* 0x0000000011117220 */ /* 0x080fe20000410000 */
[----:B------:R-:W-:Y:S01]  /*1b340*/  FSEL R130, R4, -INF , !P4 ;  /* 0xff80000004827808 */ /* 0x000fe20006000000 */
[----:B------:R-:W-:Y:S01]  /*1b350*/  FMUL.FTZ R28, R28, R0 ;  /* 0x000000001c1c7220 */ /* 0x000fe20000410000 */
[----:B------:R-:W-:Y:S01]  /*1b360*/  ISETP.GE.AND P1, PT, R127, R152, PT ;  /* 0x000000987f00720c */ /* 0x000fe20003f26270 */
[----:B------:R-:W-:-:S03]  /*1b370*/  FMUL.FTZ R8, R8, R0 ;  /* 0x0000000008087220 */ /* 0x000fc60000410000 */
[----:B------:R-:W-:Y:S01]  /*1b380*/  MUFU.TANH R12, R16 ;  /* 0x00000010000c7308 */ /* 0x000fe20000002400 */
[----:B------:R-:W-:Y:S01]  /*1b390*/  FMUL.FTZ R9, R9, R0 ;  /* 0x0000000009097220 */ /* 0x000fe20000410000 */
[----:B------:R-:W-:Y:S01]  /*1b3a0*/  FSEL R132, R2, -INF , !P2 ;  /* 0xff80000002847808 */ /* 0x000fe20005000000 */
[----:B------:R-:W-:-:S05]  /*1b3b0*/  FFMA.FTZ R4, -R133, R144, R50 ;  /* 0x0000009085047223 */ /* 0x000fca0000010132 */
[----:B------:R4:W-:Y:S01]  /*1b3c0*/  MUFU.TANH R16, R6 ;  /* 0x0000000600107308 */ /* 0x0009e20000002400 */
[----:B-1----:R-:W-:Y:S01]  /*1b3d0*/  FFMA.FTZ R2, -R133, R142, R29 ;  /* 0x0000008e85027223 */ /* 0x002fe2000001011d */
[----:B------:R-:W-:Y:S01]  /*1b3e0*/  ISETP.GE.AND P6, PT, R125, R152, PT ;  /* 0x000000987d00720c */ /* 0x000fe20003fc6270 */
[----:B---3--:R-:W-:-:S05]  /*1b3f0*/  FFMA.FTZ R5, -R133, R105, R19 ;  /* 0x0000006985057223 */ /* 0x008fca0000010113 */
[----:B------:R1:W-:Y:S01]  /*1b400*/  MUFU.TANH R14, R3 ;  /* 0x00000003000e7308 */ /* 0x0003e20000002400 */
[----:B------:R-:W-:Y:S01]  /*1b410*/  ISETP.GE.AND P4, PT, R123, R152, PT ;  /* 0x000000987b00720c */ /* 0x000fe20003f86270 */
[----:B--2---:R-:W-:Y:S02]  /*1b420*/  FFMA.FTZ R10, -R133, R139, R20 ;  /* 0x0000008b850a7223 */ /* 0x004fe40000010114 */
[----:B----4-:R-:W-:-:S04]  /*1b430*/  FMUL.FTZ R6, R22, R0 ;  /* 0x0000000016067220 */ /* 0x010fc80000410000 */
[----:B------:R-:W-:Y:S01]  /*1b440*/  MUFU.TANH R27, R17 ;  /* 0x00000011001b7308 */ /* 0x000fe20000002400 */
[C---:B------:R-:W-:Y:S02]  /*1b450*/  FFMA.FTZ R0, -R133.reuse, R107, R31 ;  /* 0x0000006b85007223 */ /* 0x040fe4000001011f */
[----:B-1----:R-:W-:-:S05]  /*1b460*/  FFMA.FTZ R3, -R133, R108, R30 ;  /* 0x0000006c85037223 */ /* 0x002fca000001011e */
[----:B------:R1:W-:Y:S01]  /*1b470*/  MUFU.TANH R17, R6 ;  /* 0x0000000600117308 */ /* 0x0003e20000002400 */
[----:B------:R-:W-:Y:S02]  /*1b480*/  ISETP.GE.AND P3, PT, R121, R152, PT ;  /* 0x000000987900720c */ /* 0x000fe40003f66270 */
[----:B------:R-:W-:Y:S02]  /*1b490*/  FSEL R128, R4, -INF , !P2 ;  /* 0xff80000004807808 */ /* 0x000fe40005000000 */
[----:B------:R-:W-:Y:S01]  /*1b4a0*/  FSEL R179, R3, -INF , !P1 ;  /* 0xff80000003b37808 */ /* 0x000fe20004800000 */
[C---:B------:R-:W-:Y:S01]  /*1b4b0*/  FFMA.FTZ R3, -R133.reuse, R85, R15 ;  /* 0x0000005585037223 */ /* 0x040fe2000001010f */
[----:B------:R-:W-:Y:S01]  /*1b4c0*/  FSEL R154, R0, -INF , !P0 ;  /* 0xff800000009a7808 */ /* 0x000fe20004000000 */
[C---:B-----5:R-:W-:Y:S01]  /*1b4d0*/  FFMA.FTZ R0, -R133.reuse, R80, R13 ;  /* 0x0000005085007223 */ /* 0x060fe2000001010d */
[----:B------:R-:W-:Y:S02]  /*1b4e0*/  ISETP.GE.AND P2, PT, R120, R152, PT ;  /* 0x000000987800720c */ /* 0x000fe40003f46270 */
[----:B------:R-:W-:Y:S01]  /*1b4f0*/  FSEL R178, R2, -INF , !P0 ;  /* 0xff80000002b27808 */ /* 0x000fe20004000000 */
[----:B-1----:R-:W-:Y:S01]  /*1b500*/  FFMA.FTZ R6, -R133, R106, R18 ;  /* 0x0000006a85067223 */ /* 0x002fe20000010112 */
[----:B------:R-:W-:Y:S01]  /*1b510*/  ISETP.GE.AND P0, PT, R118, R152, PT ;  /* 0x000000987600720c */ /* 0x000fe20003f06270 */
[----:B------:R-:W1:Y:S01]  /*1b520*/  MUFU.TANH R28, R28 ;  /* 0x0000001c001c7308 */ /* 0x000e620000002400 */
[----:B------:R-:W-:-:S02]  /*1b530*/  FSEL R144, R5, -INF , !P4 ;  /* 0xff80000005907808 */ /* 0x000fc40006000000 */
[----:B------:R-:W-:Y:S02]  /*1b540*/  FSEL R6, R6, -INF , !P6 ;  /* 0xff80000006067808 */ /* 0x000fe40007000000 */
[----:B------:R-:W-:Y:S02]  /*1b550*/  FSEL R5, R10, -INF , !P3 ;  /* 0xff8000000a057808 */ /* 0x000fe40005800000 */
[----:B------:R-:W-:Y:S02]  /*1b560*/  FSEL R3, R3, -INF , !P2 ;  /* 0xff80000003037808 */ /* 0x000fe40005000000 */
[----:B------:R-:W-:Y:S01]  /*1b570*/  FSEL R0, R0, -INF , !P0 ;  /* 0xff80000000007808 */ /* 0x000fe20004000000 */
[----:B------:R2:W-:Y:S01]  /*1b580*/  STL [R1+0x8], R6 ;  /* 0x0000080601007387 */ /* 0x0005e20000100800 */
[----:B------:R-:W3:Y:S03]  /*1b590*/  MUFU.TANH R8, R8 ;  /* 0x0000000800087308 */ /* 0x000ee60000002400 */
[----:B------:R2:W-:Y:S04]  /*1b5a0*/  STL [R1+0x10], R5 ;  /* 0x0000100501007387 */ /* 0x0005e80000100800 */
[----:B------:R2:W-:Y:S01]  /*1b5b0*/  STL [R1+0x14], R3 ;  /* 0x0000140301007387 */ /* 0x0005e20000100800 */
[----:B------:R4:W5:Y:S03]  /*1b5c0*/  MUFU.TANH R7, R9 ;  /* 0x0000000900077308 */ /* 0x0009660000002400 */
[----:B------:R2:W-:Y:S01]  /*1b5d0*/  STL [R1+0x18], R0 ;  /* 0x0000180001007387 */ /* 0x0005e20000100800 */
[----:B------:R-:W-:Y:S01]  /*1b5e0*/  ISETP.GT.AND P5, PT, R151, R153, PT ;  /* 0x000000999700720c */ /* 0x000fe20003fa4270 */
[----:B-1----:R-:W-:-:S02]  /*1b5f0*/  FFMA.FTZ R4, -R133, R143, R28 ;  /* 0x0000008f85047223 */ /* 0x002fc4000001011c */
[C---:B------:R-:W-:Y:S02]  /*1b600*/  FFMA.FTZ R12, -R133.reuse, R141, R12 ;  /* 0x0000008d850c7223 */ /* 0x040fe4000001010c */
[C---:B------:R-:W-:Y:S01]  /*1b610*/  FFMA.FTZ R11, -R133.reuse, R140, R27 ;  /* 0x0000008c850b7223 */ /* 0x040fe2000001011b */
[----:B------:R-:W-:Y:S01]  /*1b620*/  FSEL R155, R4, -INF , !P1 ;  /* 0xff800000049b7808 */ /* 0x000fe20004800000 */
[----:B---3--:R-:W-:Y:S01]  /*1b630*/  FFMA.FTZ R8, -R133, R135, R8 ;  /* 0x0000008785087223 */ /* 0x008fe20000010108 */
[----:B------:R-:W-:Y:S01]  /*1b640*/  ISETP.GE.AND P1, PT, R119, R152, PT ;  /* 0x000000987700720c */ /* 0x000fe20003f26270 */
[C---:B------:R-:W-:Y:S02]  /*1b650*/  FFMA.FTZ R4, -R133.reuse, R104, R17 ;  /* 0x0000006885047223 */ /* 0x040fe40000010111 */
[C---:B------:R-:W-:Y:S02]  /*1b660*/  FFMA.FTZ R2, -R133.reuse, R84, R14 ;  /* 0x0000005485027223 */ /* 0x040fe4000001010e */
[----:B----4-:R-:W-:-:S02]  /*1b670*/  FFMA.FTZ R9, -R133, R138, R16 ;  /* 0x0000008a85097223 */ /* 0x010fc40000010110 */
[----:B-----5:R-:W-:Y:S01]  /*1b680*/  FFMA.FTZ R7, -R133, R134, R7 ;  /* 0x0000008685077223 */ /* 0x020fe20000010107 */
        /* <DEDUP_REMOVED lines=22> */
[----:B------:R-:W-:Y:S01]  /*1b7f0*/  FSEL R166, R7, -INF , !P0 ;  /* 0xff80000007a67808 */ /* 0x000fe20004000000 */
[----:B------:R-:W-:Y:S06]  /*1b800*/  BAR.SYNC.DEFER_BLOCKING 0x0 ;  /* 0x0000000000007b1d */ /* 0x000fec0000010000 */
[----:B------:R-:W-:Y:S05]  /*1b810*/  @!P5 BRA `(.L_x_6287) ;  /* 0x00000c300000d947 */ /* 0x000fea0003800000 */
[----:B--2---:R-:W-:Y:S01]  /*1b820*/  ISETP.NE.U32.AND P0, PT, R240, RZ, PT ;  /* 0x000000fff000720c */ /* 0x004fe20003f05070 */
        /* <DEDUP_REMOVED lines=63> */
.L_x_6289:
[----:B------:R-:W2:Y:S02]  /*1bc20*/  LD.E R2, [R24.64+0x38] ;  /* 0x0000380618027980 */ /* 0x000ea4000c101900 */
[----:B--2---:R-:W-:-:S04]  /*1bc30*/  LEA R2, -R2, RZ, 0x6 ;  /* 0x000000ff02027211 */ /* 0x004fc800078e31ff */
[----:B------:R-:W-:Y:S02]  /*1bc40*/  SHF.R.S32.HI R3, RZ, 0x1f, R2 ;  /* 0x0000001fff037819 */ /* 0x000fe40000011402 */
.L_x_6290:
[----:B------:R-:W-:Y:S05]  /*1bc50*/  BSYNC B0 ;  /* 0x0000000000007941 */ /* 0x000fea0003800000 */
.L_x_6288:
        /* <DEDUP_REMOVED lines=127> */
.L_x_6287:
[----:B--2---:R-:W-:Y:S05]  /*1c450*/  BSYNC B1 ;  /* 0x0000000000017941 */ /* 0x004fea0003800000 */
.L_x_6286:
[----:B------:R-:W-:Y:S04]  /*1c460*/  STL [R1+0x50], R219 ;  /* 0x000050db01007387 */ /* 0x000fe80000100800 */
[----:B------:R2:W-:Y:S04]  /*1c470*/  STL [R1+0x4c], R218 ;  /* 0x00004cda01007387 */ /* 0x0005e80000100800 */
[----:B------:R-:W3:Y:S04]  /*1c480*/  LD.E R0, [R24.64+0xdc] ;  /* 0x0000dc0618007980 */ /* 0x000ee8000c101900 */
[----:B--2---:R-:W2:Y:S04]  /*1c490*/  LDL.LU R218, [R1+0x8] ;  /* 0x0000080001da7983 */ /* 0x004ea80000300800 */
[----:B------:R4:W-:Y:S04]  /*1c4a0*/  STL [R1+0x48], R217 ;  /* 0x000048d901007387 */ /* 0x0009e80000100800 */
[----:B----4-:R-:W4:Y:S04]  /*1c4b0*/  LDL.LU R217, [R1+0x18] ;  /* 0x0000180001d97983 */ /* 0x010f280000300800 */
[----:B------:R1:W-:Y:S04]  /*1c4c0*/  STL [R1+0x44], R216 ;  /* 0x000044d801007387 */ /* 0x0003e80000100800 */
[----:B-1----:R-:W3:Y:S04]  /*1c4d0*/  LDL.LU R216, [R1+0x10] ;  /* 0x0000100001d87983 */ /* 0x002ee80000300800 */
[----:B------:R-:W-:Y:S04]  /*1c4e0*/  STL [R1+0x40], R215 ;  /* 0x000040d701007387 */ /* 0x000fe80000100800 */
[----:B------:R-:W-:Y:S04]  /*1c4f0*/  STL [R1+0x3c], R214 ;  /* 0x00003cd601007387 */ /* 0x000fe80000100800 */
[----:B------:R-:W-:Y:S04]  /*1c500*/  STL [R1+0x38], R213 ;  /* 0x000038d501007387 */ /* 0x000fe80000100800 */
[----:B------:R-:W-:Y:S04]  /*1c510*/  STL [R1+0x34], R208 ;  /* 0x000034d001007387 */ /* 0x000fe80000100800 */
[----:B------:R1:W-:Y:S04]  /*1c520*/  STL [R1+0x30], R133 ;  /* 0x0000308501007387 */ /* 0x0003e80000100800 */
[----:B-1----:R-:W4:Y:S01]  /*1c530*/  LDL.LU R133, [R1+0x14] ;  /* 0x0000140001857983 */ /* 0x002f220000300800 */
        /* <DEDUP_REMOVED lines=20> */
[----:B------:R-:W-:-:S05]  /*1c680*/  SHF.L.U32 R209, R47, 0x1, RZ ;  /* 0x000000012fd17819 */ /* 0x000fca00000006ff */
[----:B------:R-:W-:Y:S01]  /*1c690*/  LDSM.16.MT88.4 R16, [R209+0x10000] ;  /* 0x01000000d110783b */ /* 0x000fe20000004200 */
[----:B------:R-:W-:-:S03]  /*1c6a0*/  LEA R212, R46, R209, 0x1 ;  /* 0x000000d12ed47211 */ /* 0x000fc600078e08ff */
[----:B------:R-:W-:Y:S04]  /*1c6b0*/  LDSM.16.MT88.4 R32, [R209+0x12000] ;  /* 0x01200000d120783b */ /* 0x000fe80000004200 */
[----:B------:R-:W-:Y:S01]  /*1c6c0*/  LDSM.16.MT88.4 R8, [R212+0x10000] ;  /* 0x01000000d408783b */ /* 0x000fe20000004200 */
[----:B------:R-:W-:-:S03]  /*1c6d0*/  IMAD R210, R48, 0x2, R209 ;  /* 0x0000000230d27824 */ /* 0x000fc600078e02d1 */
[----:B------:R-:W-:Y:S04]  /*1c6e0*/  LDSM.16.MT88.4 R28, [R212+0x12000] ;  /* 0x01200000d41c783b */ /* 0x000fe80000004200 */
[----:B------:R-:W-:Y:S01]  /*1c6f0*/  LDSM.16.MT88.4 R12, [R210+0x10000] ;  /* 0x01000000d20c783b */ /* 0x000fe20000004200 */
[----:B--2---:R-:W-:-:S04]  /*1c700*/  FMNMX.FTZ R2, R218, R2, !PT ;  /* 0x00000002da027209 */ /* 0x004fc80007810000 */
[----:B------:R-:W-:-:S04]  /*1c710*/  FMNMX.FTZ R2, R144, R2, !PT ;  /* 0x0000000290027209 */ /* 0x000fc80007810000 */
[----:B------:R-:W-:Y:S02]  /*1c720*/  FMNMX.FTZ R2, R164, R2, !PT ;  /* 0x00000002a4027209 */ /* 0x000fe40007810000 */
[----:B---3--:R-:W-:-:S04]  /*1c730*/  FMNMX.FTZ R135, R216, R135, !PT ;  /* 0x00000087d8877209 */ /* 0x008fc80007810000 */
[----:B------:R-:W-:-:S04]  /*1c740*/  FMNMX.FTZ R135, R147, R135, !PT ;  /* 0x0000008793877209 */ /* 0x000fc80007810000 */
[----:B------:R-:W-:-:S04]  /*1c750*/  FMNMX.FTZ R135, R165, R135, !PT ;  /* 0x00000087a5877209 */ /* 0x000fc80007810000 */
[----:B------:R-:W-:-:S05]  /*1c760*/  FMNMX.FTZ R135, R166, R135, !PT ;  /* 0x00000087a6877209 */ /* 0x000fca0007810000 */
[----:B------:R-:W1:Y:S01]  /*1c770*/  SHFL.BFLY PT, R4, R135, 0x2, 0x1f ;  /* 0x0c401f0087047f89 */ /* 0x000e6200000e0000 */
[----:B----4-:R-:W-:-:S04]  /*1c780*/  FMNMX.FTZ R2, R133, R2, !PT ;  /* 0x0000000285027209 */ /* 0x010fc80007810000 */
        /* <DEDUP_REMOVED lines=13> */
[-CC-:B------:R-:W-:Y:S02]  /*1c860*/  FFMA.FTZ R2, R38, R0.reuse, -R3.reuse ;  /* 0x0000000026027223 */ /* 0x180fe40000010803 */
[----:B------:R1:W-:Y:S01]  /*1c870*/  MUFU.EX2 R138, R4 ;  /* 0x00000004008a7308 */ /* 0x0003e20000000800 */
[----:B------:R-:W-:Y:S01]  /*1c880*/  IMAD R211, R46, 0x2, R210 ;  /* 0x000000022ed37824 */ /* 0x000fe200078e02d2 */
[----:B------:R-:W-:Y:S01]  /*1c890*/  FSETP.NEU.FTZ.AND P0, PT, R134, -INF , PT ;  /* 0xff8000008600780b */ /* 0x000fe20003f1d000 */
[----:B------:R-:W-:Y:S04]  /*1c8a0*/  LDSM.16.MT88.4 R36, [R210+0x12000] ;  /* 0x01200000d224783b */ /* 0x000fe80000004200 */
[----:B------:R-:W-:Y:S01]  /*1c8b0*/  LDSM.16.MT88.4 R20, [R211+0x10000] ;  /* 0x01000000d314783b */ /* 0x000fe20000004200 */
[----:B------:R2:W-:Y:S03]  /*1c8c0*/  MUFU.EX2 R145, R2 ;  /* 0x0000000200917308 */ /* 0x0005e60000000800 */
[----:B------:R-:W-:Y:S01]  /*1c8d0*/  LDSM.16.MT88.4 R24, [R211+0x12000] ;  /* 0x01200000d318783b */ /* 0x000fe20000004200 */
[----:B-1----:R-:W-:-:S04]  /*1c8e0*/  FFMA.FTZ R4, R41, R0, -R3 ;  /* 0x0000000029047223 */ /* 0x002fc80000010803 */
        /* <DEDUP_REMOVED lines=26> */
[C---:B-1----:R-:W-:Y:S08]  /*1ca90*/  HMMA.16816.F32.BF16 R100, R4.reuse, R16, RZ ;  /* 0x000000100464723c */ /* 0x042ff000000418ff */
[C---:B------:R-:W-:Y:S01]  /*1caa0*/  HMMA.16816.F32.BF16 R104, R4.reuse, R18, RZ ;  /* 0x000000120468723c */ /* 0x040fe200000418ff */
[----:B------:R-:W1:Y:S07]  /*1cab0*/  LDSM.16.MT88.4 R16, [R212+0x16000] ;  /* 0x01600000d410783b */ /* 0x000e6e0000004200 */
[C---:B------:R-:W-:Y:S08]  /*1cac0*/  HMMA.16816.F32.BF16 R76, R4.reuse, R20, RZ ;  /* 0x00000014044c723c */ /* 0x040ff000000418ff */
[C---:B------:R-:W-:Y:S01]  /*1cad0*/  HMMA.16816.F32.BF16 R96, R4.reuse, R22, RZ ;  /* 0x000000160460723c */ /* 0x040fe200000418ff */
[----:B------:R-:W4:Y:S07]  /*1cae0*/  LDSM.16.MT88.4 R20, [R211+0x14000] ;  /* 0x01400000d314783b */ /* 0x000f2e0000004200 */
[----:B--2---:R-:W-:Y:S07]  /*1caf0*/  HMMA.16816.F32.BF16 R116, R4, R8, RZ ;  /* 0x000000080474723c */ /* 0x004fee00000418ff */
[----:B------:R-:W-:-:S04]  /*1cb00*/  FFMA.FTZ R8, R124, R0, -R3 ;  /* 0x000000007c087223 */ /* 0x000fc80000010803 */
[----:B------:R2:W-:Y:S01]  /*1cb10*/  MUFU.EX2 R184, R8 ;  /* 0x0000000800b87308 */ /* 0x0005e20000000800 */
[C---:B------:R-:W-:Y:S08]  /*1cb20*/  HMMA.16816.F32.BF16 R68, R4.reuse, R36, RZ ;  /* 0x000000240444723c */ /* 0x040ff000000418ff */
[----:B------:R-:W-:Y:S01]  /*1cb30*/  HMMA.16816.F32.BF16 R40, R4, R38, RZ ;  /* 0x000000260428723c */ /* 0x000fe200000418ff */
[----:B--2---:R-:W-:-:S04]  /*1cb40*/  FFMA.FTZ R8, R130, R0, -R3 ;  /* 0x0000000082087223 */ /* 0x004fc80000010803 */
[----:B------:R2:W1:Y:S03]  /*1cb50*/  MUFU.EX2 R156, R8 ;  /* 0x00000008009c7308 */ /* 0x0004660000000800 */
[C---:B------:R-:W-:Y:S08]  /*1cb60*/  HMMA.16816.F32.BF16 R72, R4.reuse, R32, RZ ;  /* 0x000000200448723c */ /* 0x040ff000000418ff */
[----:B------:R-:W-:Y:S01]  /*1cb70*/  HMMA.16816.F32.BF16 R44, R4, R34, RZ ;  /* 0x00000022042c723c */ /* 0x000fe200000418ff */
[----:B------:R-:W1:Y:S01]  /*1cb80*/  LDSM.16.MT88.4 R32, [R209+0x16000] ;  /* 0x01600000d120783b */ /* 0x000e620000004200 */
[----:B--2---:R-:W-:-:S06]  /*1cb90*/  FFMA.FTZ R8, R129, R0, -R3 ;  /* 0x0000000081087223 */ /* 0x004fcc0000010803 */
[C---:B------:R-:W-:Y:S01]  /*1cba0*/  HMMA.16816.F32.BF16 R64, R4.reuse, R28, RZ ;  /* 0x0000001c0440723c */ /* 0x040fe200000418ff */
[----:B------:R2:W-:Y:S07]  /*1cbb0*/  MUFU.EX2 R213, R8 ;  /* 0x0000000800d57308 */ /* 0x0005ee0000000800 */
[C---:B------:R-:W-:Y:S01]  /*1cbc0*/  HMMA.16816.F32.BF16 R36, R4.reuse, R30, RZ ;  /* 0x0000001e0424723c */ /* 0x040fe200000418ff */
[----:B------:R-:W4:Y:S07]  /*1cbd0*/  LDSM.16.MT88.4 R28, [R210+0x16000] ;  /* 0x01600000d21c783b */ /* 0x000f2e0000004200 */
[----:B---3--:R-:W-:Y:S01]  /*1cbe0*/  HMMA.16816.F32.BF16 R108, R4, R12, RZ ;  /* 0x0000000c046c723c */ /* 0x008fe200000418ff */
[----:B--2---:R-:W-:-:S07]  /*1cbf0*/  FFMA.FTZ R8, R128, R0, -R3 ;  /* 0x0000000080087223 */ /* 0x004fce0000010803 */
[C---:B------:R-:W-:Y:S01]  /*1cc00*/  HMMA.16816.F32.BF16 R112, R4.reuse, R14, RZ ;  /* 0x0000000e0470723c */ /* 0x040fe200000418ff */
[----:B------:R-:W2:Y:S01]  /*1cc10*/  LDSM.16.MT88.4 R12, [R211+0x16000] ;  /* 0x01600000d30c783b */ /* 0x000ea20000004200 */
[----:B------:R3:W-:Y:S06]  /*1cc20*/  MUFU.EX2 R215, R8 ;  /* 0x0000000800d77308 */ /* 0x0007ec0000000800 */
[C---:B------:R-:W-:Y:S08]  /*1cc30*/  HMMA.16816.F32.BF16 R60, R4.reuse, R24, RZ ;  /* 0x00000018043c723c */ /* 0x040ff000000418ff */
[----:B------:R-:W-:Y:S01]  /*1cc40*/  HMMA.16816.F32.BF16 R92, R4, R26, RZ ;  /* 0x0000001a045c723c */ /* 0x000fe200000418ff */
[----:B------:R-:W2:Y:S01]  /*1cc50*/  LDSM.16.MT88.4 R24, [R209+0x10800] ;  /* 0x01080000d118783b */ /* 0x000ea20000004200 */
[----:B---3--:R-:W-:-:S04]  /*1cc60*/  FFMA.FTZ R8, R136, R0, -R2 ;  /* 0x0000000088087223 */ /* 0x008fc80000010802 */
[----:B------:R3:W-:Y:S02]  /*1cc70*/  MUFU.EX2 R130, R8 ;  /* 0x0000000800827308 */ /* 0x0007e40000000800 */
[C---:B-1----:R-:W-:Y:S08]  /*1cc80*/  HMMA.16816.F32.BF16 R172, R4.reuse, R16, RZ ;  /* 0x0000001004ac723c */ /* 0x042ff000000418ff */
[----:B------:R-:W-:Y:S01]  /*1cc90*/  HMMA.16816.F32.BF16 R180, R4, R18, RZ ;  /* 0x0000001204b4723c */ /* 0x000fe200000418ff */
[----:B------:R-:W1:Y:S01]  /*1cca0*/  LDSM.16.MT88.4 R16, [R212+0x10800] ;  /* 0x01080000d410783b */ /* 0x000e620000004200 */
[----:B---3--:R-:W-:-:S06]  /*1ccb0*/  FFMA.FTZ R8, R137, R0, -R2 ;  /* 0x0000000089087223 */ /* 0x008fcc0000010802 */
[C---:B----4-:R-:W-:Y:S01]  /*1ccc0*/  HMMA.16816.F32.BF16 R124, R4.reuse, R20, RZ ;  /* 0x00000014047c723c */ /* 0x050fe200000418ff */
[----:B------:R3:W4:Y:S07]  /*1ccd0*/  MUFU.EX2 R208, R8 ;  /* 0x0000000800d07308 */ /* 0x00072e0000000800 */
[----:B------:R-:W-:Y:S01]  /*1cce0*/  HMMA.16816.F32.BF16 R140, R4, R22, RZ ;  /* 0x00000016048c723c */ /* 0x000fe200000418ff */
[----:B------:R-:W1:Y:S01]  /*1ccf0*/  LDSM.16.MT88.4 R20, [R210+0x10800] ;  /* 0x01080000d214783b */ /* 0x000e620000004200 */
[----:B---3--:R-:W-:-:S04]  /*1cd00*/  FFMA.FTZ R8, R131, R0, -R2 ;  /* 0x0000000083087223 */ /* 0x008fc80000010802 */
[----:B------:R3:W-:Y:S02]  /*1cd10*/  MUFU.EX2 R214, R8 ;  /* 0x0000000800d67308 */ /* 0x0007e40000000800 */
[----:B---3--:R-:W-:-:S06]  /*1cd20*/  FFMA.FTZ R8, R132, R0, -R2 ;  /* 0x0000000084087223 */ /* 0x008fcc0000010802 */
[----:B------:R3:W1:Y:S01]  /*1cd30*/  MUFU.EX2 R129, R8 ;  /* 0x0000000800817308 */ /* 0x0006620000000800 */
[----:B------:R-:W-:Y:S01]  /*1cd40*/  MOV R128, R156 ;  /* 0x0000009c00807202 */ /* 0x000fe20000000f00 */
[C---:B------:R-:W-:Y:S08]  /*1cd50*/  HMMA.16816.F32.BF16 R120, R4.reuse, R10, RZ ;  /* 0x0000000a0478723c */ /* 0x040ff000000418ff */
[C---:B------:R-:W-:Y:S01]  /*1cd60*/  HMMA.16816.F32.BF16 R148, R4.reuse, R32, RZ ;  /* 0x000000200494723c */ /* 0x040fe200000418ff */
[----:B---3--:R-:W-:Y:S07]  /*1cd70*/  LDSM.16.MT88.4 R8, [R209+0x12800] ;  /* 0x01280000d108783b */ /* 0x008fee0000004200 */
[C---:B------:R-:W-:Y:S08]  /*1cd80*/  HMMA.16816.F32.BF16 R156, R4.reuse, R34, RZ ;  /* 0x00000022049c723c */ /* 0x040ff000000418ff */
[C---:B------:R-:W-:Y:S08]  /*1cd90*/  HMMA.16816.F32.BF16 R160, R4.reuse, R28, RZ ;  /* 0x0000001c04a0723c */ /* 0x040ff000000418ff */
[C---:B------:R-:W-:Y:S08]  /*1cda0*/  HMMA.16816.F32.BF16 R168, R4.reuse, R30, RZ ;  /* 0x0000001e04a8723c */ /* 0x040ff000000418ff */
[C---:B--2---:R-:W-:Y:S08]  /*1cdb0*/  HMMA.16816.F32.BF16 R192, R4.reuse, R12, RZ ;  /* 0x0000000c04c0723c */ /* 0x044ff000000418ff */
[----:B------:R-:W-:Y:S01]  /*1cdc0*/  HMMA.16816.F32.BF16 R188, R4, R14, RZ ;  /* 0x0000000e04bc723c */ /* 0x000fe200000418ff */
[----:B------:R-:W2:Y:S06]  /*1cdd0*/  LDSM.16.MT88.4 R12, [R211+0x10800] ;  /* 0x01080000d30c783b */ /* 0x000eac0000004200 */
[----:B------:R-:W-:-:S02]  /*1cde0*/  F2FP.BF16.PACK_AB R4, R128, R184 ;  /* 0x000000b88004723e */ /* 0x000fc400000010ff */
[----:B----4-:R-:W-:Y:S02]  /*1cdf0*/  F2FP.BF16.PACK_AB R5, R208, R130 ;  /* 0x00000082d005723e */ /* 0x010fe400000010ff */
[----:B------:R-:W-:Y:S02]  /*1ce00*/  F2FP.BF16.PACK_AB R6, R215, R213 ;  /* 0x000000d5d706723e */ /* 0x000fe400000010ff */
[----:B-1----:R-:W-:-:S07]  /*1ce10*/  F2FP.BF16.PACK_AB R7, R129, R214 ;  /* 0x000000d68107723e */ /* 0x002fce00000010ff */
[C---:B------:R-:W-:Y:S08]  /*1ce20*/  HMMA.16816.F32.BF16 R204, R4.reuse, R26, R56 ;  /* 0x0000001a04cc723c */ /* 0x040ff00000041838 */
[C---:B------:R-:W-:Y:S08]  /*1ce30*/  HMMA.16816.F32.BF16 R56, R4.reuse, R16, R80 ;  /* 0x000000100438723c */ /* 0x040ff00000041850 */
[C---:B------:R-:W-:Y:S08]  /*1ce40*/  HMMA.16816.F32.BF16 R84, R4.reuse, R20, R84 ;  /* 0x000000140454723c */ /* 0x040ff00000041854 */
[C---:B------:R-:W-:Y:S08]  /*1ce50*/  HMMA.16816.F32.BF16 R48, R4.reuse, R18, R48 ;  /* 0x000000120430723c */ /* 0x040ff00000041830 */
[----:B------:R-:W-:Y:S01]  /*1ce60*/  IMAD.MOV.U32 R16, RZ, RZ, R56 ;  /* 0x000000ffff107224 */ /* 0x000fe200078e0038 */
[C---:B------:R-:W-:Y:S07]  /*1ce70*/  HMMA.16816.F32.BF16 R88, R4.reuse, R24, R88 ;  /* 0x000000180458723c */ /* 0x040fee0000041858 */
[----:B------:R-:W-:Y:S01]  /*1ce80*/  IMAD.MOV.U32 R29, RZ, RZ, R85 ;  /* 0x000000ffff1d7224 */ /* 0x000fe200078e0055 */
[----:B------:R-:W-:Y:S01]  /*1ce90*/  MOV R28, R86 ;  /* 0x00000056001c7202 */ /* 0x000fe20000000f00 */
[----:B------:R-:W-:Y:S01]  /*1cea0*/  HMMA.16816.F32.BF16 R200, R4, R22, R52 ;  /* 0x0000001604c8723c */ /* 0x000fe20000041834 */
[----:B------:R-:W-:Y:S05]  /*1ceb0*/  LDSM.16.MT88.4 R20, [R210+0x12800] ;  /* 0x01280000d214783b */ /* 0x000fea0000004200 */
[----:B------:R-:W-:Y:S01]  /*1cec0*/  IMAD.MOV.U32 R83, RZ, RZ, R48 ;  /* 0x000000ffff537224 */ /* 0x000fe200078e0030 */
[----:B------:R-:W-:-:S02]  /*1ced0*/  MOV R48, R16 ;  /* 0x0000001000307202 */ /* 0x000fc40000000f00 */
[----:B------:R-:W1:Y:S01]  /*1cee0*/  LDSM.16.MT88.4 R16, [R212+0x12800] ;  /* 0x01280000d410783b */ /* 0x000e620000004200 */
[----:B------:R-:W-:Y:S01]  /*1cef0*/  MOV R82, R49 ;  /* 0x0000003100527202 */ /* 0x000fe20000000f00 */
[----:B------:R-:W-:Y:S01]  /*1cf00*/  IMAD.MOV.U32 R49, RZ, RZ, R29 ;  /* 0x000000ffff317224 */ /* 0x000fe200078e001d */
[----:B------:R-:W-:Y:S02]  /*1cf10*/  MOV R80, R51 ;  /* 0x0000003300507202 */ /* 0x000fe40000000f00 */
[----:B------:R-:W-:Y:S02]  /*1cf20*/  MOV R51, R28 ;  /* 0x0000001c00337202 */ /* 0x000fe40000000f00 */
[----:B------:R-:W3:Y:S01]  /*1cf30*/  LDSM.16.MT88.4 R28, [R211+0x12800] ;  /* 0x01280000d31c783b */ /* 0x000ee20000004200 */
[C---:B--2---:R-:W-:Y:S08]  /*1cf40*/  HMMA.16816.F32.BF16 R236, R4.reuse, R12, R76 ;  /* 0x0000000c04ec723c */ /* 0x044ff0000004184c */
[C---:B------:R-:W-:Y:S01]  /*1cf50*/  HMMA.16816.F32.BF16 R196, R4.reuse, R14, R96 ;  /* 0x0000000e04c4723c */ /* 0x040fe20000041860 */
        /* <DEDUP_REMOVED lines=13> */
[----:B------:R-:W-:Y:S01]  /*1d030*/  IMAD.MOV.U32 R52, RZ, RZ, R27 ;  /* 0x000000ffff347224 */ /* 0x000fe200078e001b */
[----:B------:R-:W-:Y:S01]  /*1d040*/  MOV R53, R26 ;  /* 0x0000001a00357202 */ /* 0x000fe20000000f00 */
[----:B------:R-:W-:Y:S01]  /*1d050*/  IMAD.MOV.U32 R78, RZ, RZ, R25 ;  /* 0x000000ffff4e7224 */ /* 0x000fe200078e0019 */
[----:B------:R-:W-:-:S02]  /*1d060*/  MOV R79, R24 ;  /* 0x00000018004f7202 */ /* 0x000fc40000000f00 */
[----:B------:R-:W-:Y:S02]  /*1d070*/  LDSM.16.MT88.4 R24, [R211+0x14800] ;  /* 0x01480000d318783b */ /* 0x000fe40000004200 */
[----:B------:R-:W-:Y:S02]  /*1d080*/  HMMA.16816.F32.BF16 R176, R4, R10, R44 ;  /* 0x0000000a04b0723c */ /* 0x000fe4000004182c */
[----:B------:R-:W4:Y:S01]  /*1d090*/  LDSM.16.MT88.4 R8, [R210+0x14800] ;  /* 0x01480000d208783b */ /* 0x000f220000004200 */
        /* <DEDUP_REMOVED lines=10> */
[C---:B-1----:R-:W-:Y:S01]  /*1d140*/  HMMA.16816.F32.BF16 R144, R4.reuse, R16, R64 ;  /* 0x000000100490723c */ /* 0x042fe20000041840 */
[----:B------:R-:W-:Y:S01]  /*1d150*/  IMAD.MOV.U32 R35, RZ, RZ, R88 ;  /* 0x000000ffff237224 */ /* 0x000fe200078e0058 */
[----:B------:R-:W-:Y:S01]  /*1d160*/  MOV R219, R59 ;  /* 0x0000003b00db7202 */ /* 0x000fe20000000f00 */
[----:B------:R-:W-:Y:S01]  /*1d170*/  IMAD.MOV.U32 R88, RZ, RZ, R166 ;  /* 0x000000ffff587224 */ /* 0x000fe200078e00a6 */
[----:B------:R-:W-:Y:S01]  /*1d180*/  MOV R59, R165 ;  /* 0x000000a5003b7202 */ /* 0x000fe20000000f00 */
[----:B------:R-:W-:Y:S02]  /*1d190*/  IMAD.MOV.U32 R58, RZ, RZ, R164 ;  /* 0x000000ffff3a7224 */ /* 0x000fe400078e00a4 */
[----:B------:R-:W-:Y:S01]  /*1d1a0*/  IMAD.MOV.U32 R65, RZ, RZ, R139 ;  /* 0x000000ffff417224 */ /* 0x000fe200078e008b */
[----:B------:R-:W-:Y:S01]  /*1d1b0*/  MOV R64, R138 ;  /* 0x0000008a00407202 */ /* 0x000fe20000000f00 */
[----:B------:R-:W-:Y:S01]  /*1d1c0*/  IMAD.MOV.U32 R57, RZ, RZ, R154 ;  /* 0x000000ffff397224 */ /* 0x000fe200078e009a */
[C---:B------:R-:W-:Y:S01]  /*1d1d0*/  HMMA.16816.F32.BF16 R136, R4.reuse, R18, R36 ;  /* 0x000000120488723c */ /* 0x040fe20000041824 */
[----:B------:R-:W-:Y:S01]  /*1d1e0*/  MOV R56, R153 ;  /* 0x0000009900387202 */ /* 0x000fe20000000f00 */
[----:B------:R-:W-:Y:S01]  /*1d1f0*/  IMAD.MOV.U32 R55, RZ, RZ, R152 ;  /* 0x000000ffff377224 */ /* 0x000fe200078e0098 */
[----:B------:R-:W-:Y:S01]  /*1d200*/  MOV R66, R129 ;  /* 0x0000008100427202 */ /* 0x000fe20000000f00 */
[----:B------:R-:W-:Y:S01]  /*1d210*/  IMAD.MOV.U32 R67, RZ, RZ, R128 ;  /* 0x000000ffff437224 */ /* 0x000fe200078e0080 */
[----:B------:R-:W-:Y:S01]  /*1d220*/  MOV R99, R79 ;  /* 0x0000004f00637202 */ /* 0x000fe20000000f00 */
[----:B------:R-:W-:Y:S01]  /*1d230*/  IMAD.MOV.U32 R98, RZ, RZ, R78 ;  /* 0x000000ffff627224 */ /* 0x000fe200078e004e */
[----:B------:R-:W-:Y:S01]  /*1d240*/  LDSM.16.MT88.4 R16, [R209+0x16800] ;  /* 0x01680000d110783b */ /* 0x000fe20000004200 */
[----:B------:R-:W-:Y:S01]  /*1d250*/  IMAD.MOV.U32 R39, RZ, RZ, R130 ;  /* 0x000000ffff277224 */ /* 0x000fe200078e0082 */
[C---:B------:R-:W-:Y:S08]  /*1d260*/  HMMA.16816.F32.BF16 R164, R4.reuse, R20, R68 ;  /* 0x0000001404a4723c */ /* 0x040ff00000041844 */
[----:B------:R-:W-:Y:S01]  /*1d270*/  HMMA.16816.F32.BF16 R152, R4, R22, R40 ;  /* 0x000000160498723c */ /* 0x000fe20000041828 */
[----:B------:R-:W1:Y:S01]  /*1d280*/  LDSM.16.MT88.4 R20, [R212+0x14800] ;  /* 0x01480000d414783b */ /* 0x000e620000004200 */
[----:B------:R-:W-:Y:S01]  /*1d290*/  IMAD.MOV.U32 R70, RZ, RZ, R51 ;  /* 0x000000ffff467224 */ /* 0x000fe200078e0033 */
[----:B------:R-:W-:-:S05]  /*1d2a0*/  MOV R51, R88 ;  /* 0x0000005800337202 */ /* 0x000fca0000000f00 */
[C---:B---3--:R-:W-:Y:S08]  /*1d2b0*/  HMMA.16816.F32.BF16 R128, R4.reuse, R28, R60 ;  /* 0x0000001c0480723c */ /* 0x048ff0000004183c */
[----:B------:R-:W-:Y:S01]  /*1d2c0*/  HMMA.16816.F32.BF16 R60, R4, R30, R92 ;  /* 0x0000001e043c723c */ /* 0x000fe2000004185c */
[----:B------:R-:W-:Y:S06]  /*1d2d0*/  LDSM.16.MT88.4 R28, [R212+0x16800] ;  /* 0x01680000d41c783b */ /* 0x000fec0000004200 */
[----:B------:R-:W-:-:S02]  /*1d2e0*/  MOV R95, R77 ;  /* 0x0000004d005f7202 */ /* 0x000fc40000000f00 */
[C---:B--2---:R-:W-:Y:S07]  /*1d2f0*/  HMMA.16816.F32.BF16 R76, R4.reuse, R12, R100 ;  /* 0x0000000c044c723c */ /* 0x044fee0000041864 */
[----:B------:R-:W-:Y:S01]  /*1d300*/  IMAD.MOV.U32 R101, RZ, RZ, R89 ;  /* 0x000000ffff657224 */ /* 0x000fe200078e0059 */
[----:B------:R-:W-:Y:S01]  /*1d310*/  MOV R103, R90 ;  /* 0x0000005a00677202 */ /* 0x000fe20000000f00 */
[----:B------:R-:W-:Y:S02]  /*1d320*/  IMAD.MOV.U32 R102, RZ, RZ, R91 ;  /* 0x000000ffff667224 */ /* 0x000fe400078e005b */
[C---:B------:R-:W-:Y:S01]  /*1d330*/  HMMA.16816.F32.BF16 R88, R4.reuse, R14, R104 ;  /* 0x0000000e0458723c */ /* 0x040fe20000041868 */
[----:B------:R-:W2:Y:S07]  /*1d340*/  LDSM.16.MT88.4 R12, [R210+0x16800] ;  /* 0x01680000d20c783b */ /* 0x000eae0000004200 */
[----:B----4-:R-:W-:Y:S01]  /*1d350*/  HMMA.16816.F32.BF16 R72, R4, R8, R108 ;  /* 0x000000080448723c */ /* 0x010fe2000004186c */
[----:B------:R-:W-:-:S06]  /*1d360*/  IMAD.MOV.U32 R97, RZ, RZ, R48 ;  /* 0x000000ffff617224 */ /* 0x000fcc00078e0030 */
[----:B------:R-:W-:Y:S01]  /*1d370*/  FFMA.FTZ R8, R39, R0, -R3 ;  /* 0x0000000027087223 */ /* 0x000fe20000010803 */
[C---:B------:R-:W-:Y:S01]  /*1d380*/  HMMA.16816.F32.BF16 R44, R4.reuse, R24, R124 ;  /* 0x00000018042c723c */ /* 0x040fe2000004187c */
[----:B------:R-:W-:Y:S02]  /*1d390*/  MOV R69, R49 ;  /* 0x0000003100457202 */ /* 0x000fe40000000f00 */
[----:B------:R3:W-:Y:S01]  /*1d3a0*/  MUFU.EX2 R124, R8 ;  /* 0x00000008007c7308 */ /* 0x0007e20000000800 */
[----:B------:R-:W-:Y:S01]  /*1d3b0*/  MOV R93, R56 ;  /* 0x00000038005d7202 */ /* 0x000fe20000000f00 */
[----:B------:R-:W-:Y:S01]  /*1d3c0*/  IMAD.MOV.U32 R94, RZ, RZ, R57 ;  /* 0x000000ffff5e7224 */ /* 0x000fe200078e0039 */
[----:B------:R-:W-:Y:S01]  /*1d3d0*/  MOV R49, R58 ;  /* 0x0000003a00317202 */ /* 0x000fe20000000f00 */
[----:B------:R-:W-:Y:S02]  /*1d3e0*/  IMAD.MOV.U32 R48, RZ, RZ, R59 ;  /* 0x000000ffff307224 */ /* 0x000fe400078e003b */
[----:B------:R-:W-:Y:S01]  /*1d3f0*/  HMMA.16816.F32.BF16 R56, R4, R10, R112 ;  /* 0x0000000a0438723c */ /* 0x000fe20000041870 */
[----:B---3--:R-:W-:-:S04]  /*1d400*/  FFMA.FTZ R8, R101, R0, -R3 ;  /* 0x0000000065087223 */ /* 0x008fc80000010803 */
[----:B------:R3:W4:Y:S02]  /*1d410*/  MUFU.EX2 R10, R8 ;  /* 0x00000008000a7308 */ /* 0x0007240000000800 */
[----:B------:R-:W-:Y:S01]  /*1d420*/  MOV R114, R102 ;  /* 0x0000006600727202 */ /* 0x000fe20000000f00 */
[----:B------:R-:W-:Y:S01]  /*1d430*/  IMAD.MOV.U32 R68, RZ, RZ, R53 ;  /* 0x000000ffff447224 */ /* 0x000fe200078e0035 */
[----:B------:R-:W-:Y:S01]  /*1d440*/  MOV R96, R52 ;  /* 0x0000003400607202 */ /* 0x000fe20000000f00 */
[----:B------:R-:W-:Y:S01]  /*1d450*/  IMAD.MOV.U32 R92, RZ, RZ, R55 ;  /* 0x000000ffff5c7224 */ /* 0x000fe200078e0037 */
[----:B------:R-:W-:Y:S01]  /*1d460*/  MOV R71, R54 ;  /* 0x0000003600477202 */ /* 0x000fe20000000f00 */
[----:B------:R-:W-:Y:S01]  /*1d470*/  IMAD.MOV.U32 R115, RZ, RZ, R94 ;  /* 0x000000ffff737224 */ /* 0x000fe200078e005e */
[----:B-1----:R-:W-:Y:S01]  /*1d480*/  HMMA.16816.F32.BF16 R52, R4, R22, R120 ;  /* 0x000000160434723c */ /* 0x002fe20000041878 */
[----:B------:R-:W-:Y:S01]  /*1d490*/  MOV R9, R95 ;  /* 0x0000005f00097202 */ /* 0x000fe20000000f00 */
[----:B---3--:R-:W-:-:S04]  /*1d4a0*/  FFMA.FTZ R8, R248, R0, -R3 ;  /* 0x00000000f8087223 */ /* 0x008fc80000010803 */
[----:B------:R1:W-:Y:S01]  /*1d4b0*/  MUFU.EX2 R104, R8 ;  /* 0x0000000800687308 */ /* 0x0003e20000000800 */
[----:B------:R-:W-:Y:S01]  /*1d4c0*/  MOV R108, R65 ;  /* 0x00000041006c7202 */ /* 0x000fe20000000f00 */
        /* <DEDUP_REMOVED lines=11> */
[----:B-1----:R-:W-:Y:S01]  /*1d580*/  FFMA.FTZ R8, R249, R0, -R3 ;  /* 0x00000000f9087223 */ /* 0x002fe20000010803 */
[----:B------:R-:W-:Y:S01]  /*1d590*/  MOV R95, R32 ;  /* 0x00000020005f7202 */ /* 0x000fe20000000f00 */
[----:B------:R-:W-:Y:S01]  /*1d5a0*/  IMAD.MOV.U32 R119, RZ, RZ, R115 ;  /* 0x000000ffff777224 */ /* 0x000fe200078e0073 */
[C---:B------:R-:W-:Y:S01]  /*1d5b0*/  HMMA.16816.F32.BF16 R36, R4.reuse, R26, R140 ;  /* 0x0000001a0424723c */ /* 0x040fe2000004188c */
[----:B------:R1:W-:Y:S01]  /*1d5c0*/  MUFU.EX2 R120, R8 ;  /* 0x0000000800787308 */ /* 0x0003e20000000800 */
[----:B------:R-:W-:Y:S01]  /*1d5d0*/  IMAD.MOV.U32 R92, RZ, RZ, R35 ;  /* 0x000000ffff5c7224 */ /* 0x000fe200078e0023 */
[----:B------:R-:W-:Y:S01]  /*1d5e0*/  MOV R93, R34 ;  /* 0x00000022005d7202 */ /* 0x000fe20000000f00 */
[----:B------:R-:W-:Y:S01]  /*1d5f0*/  IMAD.MOV.U32 R9, RZ, RZ, R108 ;  /* 0x000000ffff097224 */ /* 0x000fe200078e006c */
[----:B------:R-:W-:Y:S01]  /*1d600*/  MOV R108, R107 ;  /* 0x0000006b006c7202 */ /* 0x000fe20000000f00 */
[----:B------:R-:W-:Y:S01]  /*1d610*/  IMAD.MOV.U32 R115, RZ, RZ, R106 ;  /* 0x000000ffff737224 */ /* 0x000fe200078e006a */
[----:B------:R-:W3:Y:S01]  /*1d620*/  LDSM.16.MT88.4 R20, [R211+0x16800] ;  /* 0x01680000d314783b */ /* 0x000ee20000004200 */
[----:B--2---:R-:W-:Y:S01]  /*1d630*/  HMMA.16816.F32.BF16 R84, R4, R12, R160 ;  /* 0x0000000c0454723c */ /* 0x004fe200000418a0 */
[----:B------:R-:W-:Y:S01]  /*1d640*/  MOV R112, R105 ;  /* 0x0000006900707202 */ /* 0x000fe20000000f00 */
[----:B------:R-:W-:-:S02]  /*1d650*/  IMAD.MOV.U32 R105, RZ, RZ, R92 ;  /* 0x000000ffff697224 */ /* 0x000fc400078e005c */
[----:B------:R-:W-:Y:S01]  /*1d660*/  IMAD.MOV.U32 R109, RZ, RZ, R64 ;  /* 0x000000ffff6d7224 */ /* 0x000fe200078e0040 */
[----:B------:R-:W-:Y:S01]  /*1d670*/  MOV R123, R11 ;  /* 0x0000000b007b7202 */ /* 0x000fe20000000f00 */
[----:B------:R-:W-:Y:S01]  /*1d680*/  IMAD.MOV.U32 R113, RZ, RZ, R111 ;  /* 0x000000ffff717224 */ /* 0x000fe200078e006f */
[----:B------:R-:W-:Y:S01]  /*1d690*/  LDSM.16.MT88.4 R24, [R211+0x11000] ;  /* 0x01100000d318783b */ /* 0x000fe20000004200 */
[----:B-1----:R-:W-:Y:S01]  /*1d6a0*/  FFMA.FTZ R8, R114, R0, -R2 ;  /* 0x0000000072087223 */ /* 0x002fe20000010802 */
[----:B------:R-:W-:Y:S01]  /*1d6b0*/  MOV R114, R110 ;  /* 0x0000006e00727202 */ /* 0x000fe20000000f00 */
[----:B------:R-:W-:Y:S02]  /*1d6c0*/  IMAD.MOV.U32 R110, RZ, RZ, R100 ;  /* 0x000000ffff6e7224 */ /* 0x000fe400078e0064 */
[----:B------:R1:W-:Y:S01]  /*1d6d0*/  MUFU.EX2 R162, R8 ;  /* 0x0000000800a27308 */ /* 0x0003e20000000800 */
[----:B------:R-:W-:Y:S01]  /*1d6e0*/  MOV R106, R93 ;  /* 0x0000005d006a7202 */ /* 0x000fe20000000f00 */
[----:B------:R-:W-:Y:S01]  /*1d6f0*/  IMAD.MOV.U32 R107, RZ, RZ, R94 ;  /* 0x000000ffff6b7224 */ /* 0x000fe200078e005e */
[----:B------:R-:W-:-:S02]  /*1d700*/  MOV R100, R95 ;  /* 0x0000005f00647202 */ /* 0x000fc40000000f00 */
[----:B------:R-:W-:Y:S01]  /*1d710*/  MOV R111, R103 ;  /* 0x00000067006f7202 */ /* 0x000fe20000000f00 */
[----:B------:R-:W-:Y:S01]  /*1d720*/  IMAD.MOV.U32 R103, RZ, RZ, R68 ;  /* 0x000000ffff677224 */ /* 0x000fe200078e0044 */
[----:B------:R-:W-:Y:S01]  /*1d730*/  MOV R92, R69 ;  /* 0x00000045005c7202 */ /* 0x000fe20000000f00 */
[----:B-1----:R-:W-:Y:S02]  /*1d740*/  FFMA.FTZ R8, R119, R0, -R2 ;  /* 0x0000000077087223 */ /* 0x002fe40000010802 */
[----:B------:R-:W-:Y:S07]  /*1d750*/  HMMA.16816.F32.BF16 R116, R4, R28, R172 ;  /* 0x0000001c0474723c */ /* 0x000fee00000418ac */
        /* <DEDUP_REMOVED lines=25> */
[----:B------:R1:W2:Y:S01]  /*1d8f0*/  MUFU.EX2 R160, R8 ;  /* 0x0000000800a07308 */ /* 0x0002a20000000800 */
[----:B------:R-:W-:Y:S01]  /*1d900*/  IMAD.MOV.U32 R127, RZ, RZ, R115 ;  /* 0x000000ffff7f7224 */ /* 0x000fe200078e0073 */
[----:B------:R-:W-:Y:S01]  /*1d910*/  MOV R71, R48 ;  /* 0x0000003000477202 */ /* 0x000fe20000000f00 */
[----:B------:R4:W5:Y:S01]  /*1d920*/  LDL.LU R219, [R1+0x50] ;  /* 0x0000500001db7983 */ /* 0x0009620000300800 */
[----:B------:R-:W-:Y:S01]  /*1d930*/  MOV R248, R95 ;  /* 0x0000005f00f87202 */ /* 0x000fe20000000f00 */
[----:B------:R-:W-:Y:S01]  /*1d940*/  IMAD.MOV.U32 R48, RZ, RZ, R49 ;  /* 0x000000ffff307224 */ /* 0x000fe200078e0031 */
[----:B------:R-:W-:Y:S01]  /*1d950*/  MOV R126, R108 ;  /* 0x0000006c007e7202 */ /* 0x000fe20000000f00 */
[----:B------:R-:W-:Y:S01]  /*1d960*/  IMAD.MOV.U32 R140, RZ, RZ, R110 ;  /* 0x000000ffff8c7224 */ /* 0x000fe200078e006e */
[----:B------:R-:W-:-:S02]  /*1d970*/  MOV R49, R217 ;  /* 0x000000d900317202 */ /* 0x000fc40000000f00 */
[----:B------:R-:W-:Y:S01]  /*1d980*/  MOV R143, R107 ;  /* 0x0000006b008f7202 */ /* 0x000fe20000000f00 */
[----:B------:R-:W-:Y:S01]  /*1d990*/  IMAD.MOV.U32 R107, RZ, RZ, R216 ;  /* 0x000000ffff6b7224 */ /* 0x000fe200078e00d8 */
[----:B------:R-:W-:Y:S01]  /*1d9a0*/  HMMA.16816.F32.BF16 R64, R4, R18, R156 ;  /* 0x000000120440723c */ /* 0x000fe2000004189c */
[----:B------:R-:W-:Y:S01]  /*1d9b0*/  MOV R110, R215 ;  /* 0x000000d7006e7202 */ /* 0x000fe20000000f00 */
[----:B-1----:R-:W-:Y:S02]  /*1d9c0*/  FFMA.FTZ R8, R218, R0, -R2 ;  /* 0x00000000da087223 */ /* 0x002fe40000010802 */
[----:B------:R4:W5:Y:S01]  /*1d9d0*/  LDL.LU R218, [R1+0x4c] ;  /* 0x00004c0001da7983 */ /* 0x0009620000300800 */
[----:B------:R-:W-:Y:S01]  /*1d9e0*/  MOV R249, R127 ;  /* 0x0000007f00f97202 */ /* 0x000fe20000000f00 */
[----:B------:R-:W-:Y:S02]  /*1d9f0*/  IMAD.MOV.U32 R108, RZ, RZ, R214 ;  /* 0x000000ffff6c7224 */ /* 0x000fe400078e00d6 */
        /* <DEDUP_REMOVED lines=13> */
[----:B------:R4:W5:Y:S04]  /*1dad0*/  LDL.LU R208, [R1+0x34] ;  /* 0x0000340001d07983 */ /* 0x0009680000300800 */
[----:B------:R4:W5:Y:S01]  /*1dae0*/  LDL.LU R133, [R1+0x30] ;  /* 0x0000300001857983 */ /* 0x0009620000300800 */
[C---:B------:R-:W-:Y:S03]  /*1daf0*/  HMMA.16816.F32.BF16 R96, R4.reuse, R14, R168 ;  /* 0x0000000e0460723c */ /* 0x040fe600000418a8 */
[----:B------:R-:W1:Y:S05]  /*1db00*/  LDSM.16.MT88.4 R12, [R209+0x11000] ;  /* 0x01100000d10c783b */ /* 0x000e6a0000004200 */
[----:B------:R-:W-:Y:S01]  /*1db10*/  HMMA.16816.F32.BF16 R32, R4, R16, R148 ;  /* 0x000000100420723c */ /* 0x000fe20000041894 */
[----:B------:R-:W1:Y:S01]  /*1db20*/  LDSM.16.MT88.4 R16, [R210+0x11000] ;  /* 0x01100000d210783b */ /* 0x000e620000004200 */
        /* <DEDUP_REMOVED lines=20> */
[C---:B------:R-:W-:Y:S01]  /*1dc70*/  HMMA.16816.F32.BF16 R92, R4.reuse, R30, R180 ;  /* 0x0000001e045c723c */ /* 0x040fe200000418b4 */
[----:B------:R-:W-:Y:S01]  /*1dc80*/  IMAD.MOV.U32 R151, RZ, RZ, R50 ;  /* 0x000000ffff977224 */ /* 0x000fe200078e0032 */
[----:B------:R-:W-:Y:S01]  /*1dc90*/  MOV R170, R125 ;  /* 0x0000007d00aa7202 */ /* 0x000fe20000000f00 */
[----:B------:R-:W-:Y:S01]  /*1dca0*/  IMAD.MOV.U32 R163, RZ, RZ, R10 ;  /* 0x000000ffffa37224 */ /* 0x000fe200078e000a */
[----:B------:R-:W-:Y:S01]  /*1dcb0*/  MOV R171, R11 ;  /* 0x0000000b00ab7202 */ /* 0x000fe20000000f00 */
[----:B------:R-:W-:Y:S01]  /*1dcc0*/  IMAD.MOV.U32 R125, RZ, RZ, R9 ;  /* 0x000000ffff7d7224 */ /* 0x000fe200078e0009 */
[----:B------:R-:W-:Y:S02]  /*1dcd0*/  LDSM.16.MT88.4 R28, [R212+0x11000] ;  /* 0x01100000d41c783b */ /* 0x000fe40000004200 */
[C---:B---3--:R-:W-:Y:S02]  /*1dce0*/  HMMA.16816.F32.BF16 R68, R4.reuse, R20, R192 ;  /* 0x000000140444723c */ /* 0x048fe400000418c0 */
[----:B--2---:R-:W2:Y:S06]  /*1dcf0*/  LDSM.16.MT88.4 R8, [R210+0x13000] ;  /* 0x01300000d208783b */ /* 0x004eac0000004200 */
[----:B------:R-:W-:Y:S01]  /*1dd00*/  HMMA.16816.F32.BF16 R48, R4, R22, R188 ;  /* 0x000000160430723c */ /* 0x000fe200000418bc */
[----:B------:R-:W-:-:S06]  /*1dd10*/  MOV R156, R159 ;  /* 0x0000009f009c7202 */ /* 0x000fcc0000000f00 */
[----:B------:R-:W-:Y:S02]  /*1dd20*/  F2FP.BF16.PACK_AB R4, R175, R124 ;  /* 0x0000007caf04723e */ /* 0x000fe400000010ff */
[----:B------:R-:W-:Y:S02]  /*1dd30*/  F2FP.BF16.PACK_AB R5, R160, R162 ;  /* 0x000000a2a005723e */ /* 0x000fe400000010ff */
        /* <DEDUP_REMOVED lines=9> */
[----:B------:R-:W-:Y:S01]  /*1ddd0*/  MOV R168, R150 ;  /* 0x0000009600a87202 */ /* 0x000fe20000000f00 */
[----:B------:R-:W-:-:S06]  /*1dde0*/  IMAD.MOV.U32 R169, RZ, RZ, R151 ;  /* 0x000000ffffa97224 */ /* 0x000fcc00078e0097 */
        /* <DEDUP_REMOVED lines=298> */
.L_x_6300:
        /* <DEDUP_REMOVED lines=76> */
.L_x_6293:
[----:B------:R-:W-:Y:S02]  /*1f550*/  ULDC.64 UR4, c[0x0][0x118] ;  /* 0x0000460000047ab9 */ /* 0x000fe40000000a00 */
[----:B------:R-:W2:Y:S02]  /*1f560*/  LD.E R3, [R134.64+0x40] ;  /* 0x0000400486037980 */ /* 0x000ea4000c101900 */
[----:B--2---:R-:W-:Y:S04]  /*1f570*/  LEA R3, -R3, RZ, 0x6 ;  /* 0x000000ff03037211 */ /* 0x004fe800078e31ff */
[----:B------:R-:W-:Y:S02]  /*1f580*/  SHF.R.S32.HI R4, RZ, 0x1f, R3 ;  /* 0x0000001fff047819 */ /* 0x000fe40000011403 */
.L_x_6294:
[----:B------:R-:W-:Y:S05]  /*1f590*/  BSYNC B0 ;  /* 0x0000000000007941 */ /* 0x000fea0003800000 */
.L_x_6292:
        /* <DEDUP_REMOVED lines=46> */
[-C--:B------:R-:W-:Y:S03]  /*1f880*/  MOV R243, R236.reuse ;  /* 0x000000ec00f37202 */ /* 0x080fe60000000f00 */
        /* <DEDUP_REMOVED lines=311> */
[C---:B----4-:R-:W-:Y:S01]  /*20c00*/  HMMA.16816.F32.BF16 R20, R196.reuse, R4, R20 ;  /* 0x00000004c414723c */ /* 0x050fe20000041814 */
[----:B------:R-:W-:Y:S07]  /*20c10*/  DEPBAR.LE SB0, 0x0 ;  /* 0x000080000000791a */ /* 0x000fee0000000000 */
[----:B------:R4:W1:Y:S01]  /*20c20*/  MUFU.TANH R178, R14 ;  /* 0x0000000e00b27308 */ /* 0x0008620000002400 */
[----:B------:R-:W-:Y:S01]  /*20c30*/  BAR.SYNC.DEFER_BLOCKING 0x0 ;  /* 0x0000000000007b1d */ /* 0x000fe20000010000 */
[C---:B------:R-:W-:Y:S08]  /*20c40*/  HMMA.16816.F32.BF16 R24, R196.reuse, R6, R24 ;  /* 0x00000006c418723c */ /* 0x040ff00000041818 */
[----:B------:R4:W1:Y:S06]  /*20c50*/  MUFU.TANH R181, R15 ;  /* 0x0000000f00b57308 */ /* 0x00086c0000002400 */
[-C--:B------:R-:W-:Y:S04]  /*20c60*/  FMUL.FTZ R20, R20, R0.reuse ;  /* 0x0000000014147220 */ /* 0x080fe80000410000 */
[----:B------:R4:W2:Y:S01]  /*20c70*/  MUFU.TANH R173, R16 ;  /* 0x0000001000ad7308 */ /* 0x0008a20000002400 */
[-C--:B------:R-:W-:Y:S02]  /*20c80*/  FMUL.FTZ R21, R21, R0.reuse ;  /* 0x0000000015157220 */ /* 0x080fe40000410000 */
[-C--:B------:R-:W-:Y:S02]  /*20c90*/  FMUL.FTZ R22, R22, R0.reuse ;  /* 0x0000000016167220 */ /* 0x080fe40000410000 */
[-C--:B------:R-:W-:Y:S02]  /*20ca0*/  FMUL.FTZ R23, R23, R0.reuse ;  /* 0x0000000017177220 */ /* 0x080fe40000410000 */
[-C--:B------:R-:W-:Y:S02]  /*20cb0*/  FMUL.FTZ R24, R24, R0.reuse ;  /* 0x0000000018187220 */ /* 0x080fe40000410000 */
[-C--:B------:R-:W-:Y:S01]  /*20cc0*/  FMUL.FTZ R25, R25, R0.reuse ;  /* 0x0000000019197220 */ /* 0x080fe20000410000 */
[----:B------:R4:W2:Y:S01]  /*20cd0*/  MUFU.TANH R174, R17 ;  /* 0x0000001100ae7308 */ /* 0x0008a20000002400 */
[-C--:B------:R-:W-:Y:S02]  /*20ce0*/  FMUL.FTZ R26, R26, R0.reuse ;  /* 0x000000001a1a7220 */ /* 0x080fe40000410000 */
[-C--:B------:R-:W-:Y:S01]  /*20cf0*/  FMUL.FTZ R27, R27, R0.reuse ;  /* 0x000000001b1b7220 */ /* 0x080fe20000410000 */
[C---:B-1----:R-:W-:Y:S06]  /*20d00*/  HMMA.16816.F32.BF16 R28, R196.reuse, R8, R28 ;  /* 0x00000008c41c723c */ /* 0x042fec000004181c */
[----:B------:R4:W1:Y:S02]  /*20d10*/  MUFU.TANH R180, R18 ;  /* 0x0000001200b47308 */ /* 0x0008640000002400 */
[----:B------:R-:W-:Y:S01]  /*20d20*/  HMMA.16816.F32.BF16 R32, R196, R10, R32 ;  /* 0x0000000ac420723c */ /* 0x000fe20000041820 */
[----:B------:R-:W2:Y:S07]  /*20d30*/  LDL R199, [R1+0xc] ;  /* 0x00000c0001c77983 */ /* 0x000eae0000100800 */
        /* <DEDUP_REMOVED lines=25> */
[----:B--2---:R-:W-:Y:S11]  /*20ed0*/  ISETP.GT.AND P0, PT, R238, R199, PT ;  /* 0x000000c7ee00720c */ /* 0x004ff60003f04270 */
[----:B------:R-:W-:Y:S02]  /*20ee0*/  @!UPT UIADD3 URZ, URZ, URZ, URZ ;  /* 0x0000003f3f3ff290 */ /* 0x000fe4000fffe03f */
[----:B------:R-:W-:-:S05]  /*20ef0*/  @!P0 BRA `(.L_x_6296) ;  /* 0x00000be000008947 */ /* 0x000fca0003800000 */
[----:B-1-34-:R-:W-:Y:S01]  /*20f00*/  ISETP.NE.U32.AND P0, PT, R240, RZ, PT ;  /* 0x000000fff000720c */ /* 0x01afe20003f05070 */
        /* <DEDUP_REMOVED lines=11> */
[----:B------:R-:W1:Y:S01]  /*20fc0*/  I2F.RP R4, R0 ;  /* 0x0000000000047306 */ /* 0x000e620000209400 */
[----:B------:R-:W-:Y:S02]  /*20fd0*/  LOP3.LUT R10, R10, R3, RZ, 0x3c, !PT ;  /* 0x000000030a0a7212 */ /* 0x000fe400078e3cff */
[----:B------:R-:W-:Y:S07]  /*20fe0*/  IMAD.MOV R8, RZ, RZ, -R8 ;  /* 0x000000ffff087224 */ /* 0x000fee00078e0a08 */
[----:B-1----:R-:W1:Y:S02]  /*20ff0*/  MUFU.RCP R4, R4 ;  /* 0x0000000400047308 */ /* 0x002e640000001000 */
[----:B-1----:R-:W-:Y:S08]  /*21000*/  IADD3 R4, R4, 0xffffffe, RZ ;  /* 0x0ffffffe04047810 */ /* 0x002ff00007ffe0ff */
[----:B------:R-:W1:Y:S02]  /*21010*/  F2I.FTZ.U32.TRUNC.NTZ R5, R4 ;  /* 0x0000000400057305 */ /* 0x000e64000021f000 */
[--C-:B-1----:R-:W-:Y:S04]  /*21020*/  IMAD.MOV R4, RZ, RZ, -R5.reuse ;  /* 0x000000ffff047224 */ /* 0x102fe800078e0a05 */
        /* <DEDUP_REMOVED lines=30> */
[----:B------:R1:W3:Y:S01]  /*21210*/  LD.E R12, [R10.64] ;  /* 0x000000040a0c7980 */ /* 0x0002e2000c101900 */
[C---:B------:R-:W-:Y:S01]  /*21220*/  LEA R8, P0, R5.reuse, R240, 0x2 ;  /* 0x000000f005087211 */ /* 0x040fe200078010ff */
[C---:B------:R-:W-:Y:S03]  /*21230*/  IMAD.IADD R4, R5.reuse, 0x1, -R4 ;  /* 0x0000000105047824 */ /* 0x040fe600078e0a04 */
[----:B------:R-:W-:Y:S01]  /*21240*/  LEA.HI.X.SX32 R9, R5, R241, 0x2, P0 ;  /* 0x000000f105097211 */ /* 0x000fe200000f16ff */
[----:B------:R-:W-:Y:S04]  /*21250*/  IMAD R3, R3, R4, -0x40 ;  /* 0xffffffc003037424 */ /* 0x000fe800078e0204 */
[----:B-1----:R1:W3:Y:S01]  /*21260*/  LD.E R11, [R8.64] ;  /* 0x00000004080b7980 */ /* 0x0022e2000c101900 */
[----:B------:R-:W-:Y:S03]  /*21270*/  SHF.R.S32.HI R10, RZ, 0x1f, R3 ;  /* 0x0000001fff0a7819 */ /* 0x000fe60000011403 */
        /* <DEDUP_REMOVED lines=13> */
.L_x_6298:
[----:B------:R-:W-:Y:S02]  /*21350*/  ULDC.64 UR4, c[0x0][0x118] ;  /* 0x0000460000047ab9 */ /* 0x000fe40000000a00 */
[----:B------:R-:W2:Y:S02]  /*21360*/  LD.E R5, [R134.64+0x38] ;  /* 0x0000380486057980 */ /* 0x000ea4000c101900 */
[----:B--2---:R-:W-:Y:S04]  /*21370*/  LEA R5, -R5, RZ, 0x6 ;  /* 0x000000ff05057211 */ /* 0x004fe800078e31ff */
[----:B------:R-:W-:Y:S02]  /*21380*/  SHF.R.S32.HI R6, RZ, 0x1f, R5 ;  /* 0x0000001fff067819 */ /* 0x000fe40000011405 */
.L_x_6299:
[----:B------:R-:W-:Y:S05]  /*21390*/  BSYNC B0 ;  /* 0x0000000000007941 */ /* 0x000fea0003800000 */
.L_x_6297:
        /* <DEDUP_REMOVED lines=116> */
.L_x_6296:
[----:B-1-34-:R-:W-:Y:S05]  /*21ae0*/  BSYNC B1 ;  /* 0x0000000000017941 */ /* 0x01afea0003800000 */
.L_x_6295:
[----:B------:R-:W2:Y:S01]  /*21af0*/  LDL R0, [R1] ;  /* 0x0000000001007983 */ /* 0x000ea20000100800 */
[----:B------:R-:W-:Y:S03]  /*21b00*/  ULDC.64 UR4, c[0x0][0x118] ;  /* 0x0000460000047ab9 */ /* 0x000fe60000000a00 */
[----:B------:R1:W3:Y:S04]  /*21b10*/  LD.E R132, [R134.64+0xdc] ;  /* 0x0000dc0486847980 */ /* 0x0002e8000c101900 */
[----:B------:R-:W-:Y:S01]  /*21b20*/  LDSM.16.MT88.4 R28, [R212+0x10000] ;  /* 0x01000000d41c783b */ /* 0x000fe20000004200 */
        /* <DEDUP_REMOVED lines=15> */
[----:B------:R4:W5:Y:S04]  /*21c20*/  I2F R17, R4 ;  /* 0x0000000400117306 */ /* 0x0009680000201400 */
[C---:B------:R-:W-:Y:S02]  /*21c30*/  @!P1 IADD3 R5, -R0.reuse, -0x7, RZ ;  /* 0xfffffff900059810 */ /* 0x040fe40007ffe1ff */
[C---:B------:R-:W-:Y:S04]  /*21c40*/  @!P0 IADD3 R6, -R0.reuse, 0x8, RZ ;  /* 0x0000000800068810 */ /* 0x040fe80007ffe1ff */
[----:B------:R1:W1:Y:S01]  /*21c50*/  I2F R18, R3 ;  /* 0x0000000300127306 */ /* 0x0002620000201400 */
[CC--:B--2---:R-:W-:Y:S02]  /*21c60*/  FFMA.FTZ R19, -R133.reuse, R22.reuse, R201 ;  /* 0x0000001685137223 */ /* 0x0c4fe400000101c9 */
[C---:B------:R-:W-:Y:S07]  /*21c70*/  FFMA.FTZ R22, -R133.reuse, R22, R191 ;  /* 0x0000001685167223 */ /* 0x040fee00000101bf */
[----:B------:R-:W2:Y:S01]  /*21c80*/  I2F R16, R6 ;  /* 0x0000000600107306 */ /* 0x000ea20000201400 */
[----:B----4-:R-:W-:Y:S01]  /*21c90*/  IADD3 R4, R0, -0x9, RZ ;  /* 0xfffffff700047810 */ /* 0x010fe20007ffe0ff */
[CC--:B-----5:R-:W-:Y:S02]  /*21ca0*/  FFMA.FTZ R21, -R133.reuse, R17.reuse, R202 ;  /* 0x0000001185157223 */ /* 0x0e0fe400000101ca */
[C---:B------:R-:W-:Y:S01]  /*21cb0*/  FFMA.FTZ R24, -R133.reuse, R17, R192 ;  /* 0x0000001185187223 */ /* 0x040fe200000101c0 */
[----:B------:R-:W-:Y:S05]  /*21cc0*/  ISETP.GE.AND P1, PT, R4, RZ, PT ;  /* 0x000000ff0400720c */ /* 0x000fea0003f26270 */
[----:B------:R-:W4:Y:S01]  /*21cd0*/  I2F R23, R5 ;  /* 0x0000000500177306 */ /* 0x000f220000201400 */
[C---:B-1----:R-:W-:Y:S01]  /*21ce0*/  IADD3 R3, R0.reuse, -0x10, RZ ;  /* 0xfffffff000037810 */ /* 0x042fe20007ffe0ff */
[----:B------:R-:W-:Y:S03]  /*21cf0*/  FFMA.FTZ R18, -R133, R18, R194 ;  /* 0x0000001285127223 */ /* 0x000fe600000101c2 */
[----:B------:R-:W-:Y:S03]  /*21d00*/  ISETP.GE.AND P0, PT, R3, RZ, PT ;  /* 0x000000ff0300720c */ /* 0x000fe60003f06270 */
[C---:B------:R-:W-:Y:S02]  /*21d10*/  @!P1 IADD3 R4, -R0.reuse, 0x9, RZ ;  /* 0x0000000900049810 */ /* 0x040fe40007ffe1ff */
[----:B------:R-:W-:Y:S01]  /*21d20*/  ISETP.GE.AND P1, PT, R7, RZ, PT ;  /* 0x000000ff0700720c */ /* 0x000fe20003f26270 */
[CC--:B--2---:R-:W-:Y:S01]  /*21d30*/  FFMA.FTZ R20, -R133.reuse, R16.reuse, R195 ;  /* 0x0000001085147223 */ /* 0x0c4fe200000101c3 */
[----:B------:R1:W2:Y:S01]  /*21d40*/  I2F R15, R4 ;  /* 0x00000004000f7306 */ /* 0x0002a20000201400 */
[C---:B------:R-:W-:Y:S01]  /*21d50*/  IADD3 R6, R0.reuse, -0x18, RZ ;  /* 0xffffffe800067810 */ /* 0x040fe20007ffe0ff */
[C---:B------:R-:W-:Y:S04]  /*21d60*/  FFMA.FTZ R178, -R133.reuse, R16, R178 ;  /* 0x0000001085b27223 */ /* 0x040fe800000101b2 */
[----:B------:R-:W-:Y:S02]  /*21d70*/  @!P0 IADD3 R3, -R0, 0x10, RZ ;  /* 0x0000001000038810 */ /* 0x000fe40007ffe1ff */
[----:B------:R-:W-:Y:S01]  /*21d80*/  ISETP.GE.AND P0, PT, R6, RZ, PT ;  /* 0x000000ff0600720c */ /* 0x000fe20003f06270 */
[----:B----4-:R-:W-:Y:S01]  /*21d90*/  FFMA.FTZ R23, -R133, R23, R200 ;  /* 0x0000001785177223 */ /* 0x010fe200000101c8 */
[----:B------:R4:W5:Y:S01]  /*21da0*/  I2F R14, R3 ;  /* 0x00000003000e7306 */ /* 0x0009620000201400 */
[C---:B------:R-:W-:Y:S02]  /*21db0*/  IADD3 R5, R0.reuse, -0x19, RZ ;  /* 0xffffffe700057810 */ /* 0x040fe40007ffe0ff */
[C---:B------:R-:W-:Y:S02]  /*21dc0*/  @!P1 IADD3 R7, -R0.reuse, 0x11, RZ ;  /* 0x0000001100079810 */ /* 0x040fe40007ffe1ff */
[----:B------:R-:W-:Y:S05]  /*21dd0*/  ISETP.GE.AND P1, PT, R5, RZ, PT ;  /* 0x000000ff0500720c */ /* 0x000fea0003f26270 */
[----:B------:R-:W3:Y:S01]  /*21de0*/  I2F R13, R7 ;  /* 0x00000007000d7306 */ /* 0x000ee20000201400 */
[C---:B------:R-:W-:Y:S02]  /*21df0*/  @!P0 IADD3 R6, -R0.reuse, 0x18, RZ ;  /* 0x0000001800068810 */ /* 0x040fe40007ffe1ff */
[C---:B-1----:R-:W-:Y:S01]  /*21e00*/  IADD3 R4, R0.reuse, -0x20, RZ ;  /* 0xffffffe000047810 */ /* 0x042fe20007ffe0ff */
[CC--:B--2---:R-:W-:Y:S02]  /*21e10*/  FFMA.FTZ R17, -R133.reuse, R15.reuse, R193 ;  /* 0x0000000f85117223 */ /* 0x0c4fe400000101c1 */
[C---:B------:R-:W-:Y:S02]  /*21e20*/  FFMA.FTZ R181, -R133.reuse, R15, R181 ;  /* 0x0000000f85b57223 */ /* 0x040fe400000101b5 */
[----:B------:R-:W-:Y:S02]  /*21e30*/  @!P1 IADD3 R5, -R0, 0x19, RZ ;  /* 0x0000001900059810 */ /* 0x000fe40007ffe1ff */
[----:B------:R-:W-:Y:S01]  /*21e40*/  ISETP.GE.AND P0, PT, R4, RZ, PT ;  /* 0x000000ff0400720c */ /* 0x000fe20003f06270 */
[----:B------:R1:W2:Y:S01]  /*21e50*/  I2F R12, R6 ;  /* 0x00000006000c7306 */ /* 0x0002a20000201400 */
[C---:B----4-:R-:W-:Y:S01]  /*21e60*/  IADD3 R3, R0.reuse, -0x21, RZ ;  /* 0xffffffdf00037810 */ /* 0x050fe20007ffe0ff */
[CC--:B-----5:R-:W-:Y:S02]  /*21e70*/  FFMA.FTZ R139, -R133.reuse, R14.reuse, R139 ;  /* 0x0000000e858b7223 */ /* 0x0e0fe4000001018b */
[----:B------:R-:W-:Y:S01]  /*21e80*/  FFMA.FTZ R180, -R133, R14, R180 ;  /* 0x0000000e85b47223 */ /* 0x000fe200000101b4 */
[----:B------:R-:W-:Y:S05]  /*21e90*/  ISETP.GE.AND P1, PT, R3, RZ, PT ;  /* 0x000000ff0300720c */ /* 0x000fea0003f26270 */
[----:B------:R4:W5:Y:S02]  /*21ea0*/  I2F R11, R5 ;  /* 0x00000005000b7306 */ /* 0x0009640000201400 */
[----:B------:R-:W-:Y:S01]  /*21eb0*/  @!P0 IADD3 R4, -R0, 0x20, RZ ;  /* 0x0000002000048810 */ /* 0x000fe20007ffe1ff */
[CC--:B---3--:R-:W-:Y:S01]  /*21ec0*/  FFMA.FTZ R172, -R133.reuse, R13.reuse, R172 ;  /* 0x0000000d85ac7223 */ /* 0x0c8fe200000101ac */
[----:B------:R-:W-:Y:S01]  /*21ed0*/  ISETP.GE.AND P0, PT, R8, RZ, PT ;  /* 0x000000ff0800720c */ /* 0x000fe20003f06270 */
[----:B------:R-:W-:Y:S01]  /*21ee0*/  FFMA.FTZ R186, -R133, R13, R186 ;  /* 0x0000000d85ba7223 */ /* 0x000fe200000101ba */
[C---:B------:R-:W-:Y:S02]  /*21ef0*/  IADD3 R7, R0.reuse, -0x29, RZ ;  /* 0xffffffd700077810 */ /* 0x040fe40007ffe0ff */
[C---:B------:R-:W-:Y:S02]  /*21f00*/  @!P1 IADD3 R3, -R0.reuse, 0x21, RZ ;  /* 0x0000002100039810 */ /* 0x040fe40007ffe1ff */
[----:B------:R3:W3:Y:S01]  /*21f10*/  I2F R10, R4 ;  /* 0x00000004000a7306 */ /* 0x0006e20000201400 */
[----:B------:R-:W-:Y:S02]  /*21f20*/  ISETP.GE.AND P4, PT, R7, RZ, PT ;  /* 0x000000ff0700720c */ /* 0x000fe40003f86270 */
[C---:B-1----:R-:W-:Y:S01]  /*21f30*/  IADD3 R6, R0.reuse, -0x30, RZ ;  /* 0xffffffd000067810 */ /* 0x042fe20007ffe0ff */
[CC--:B--2---:R-:W-:Y:S03]  /*21f40*/  FFMA.FTZ R173, -R133.reuse, R12.reuse, R173 ;  /* 0x0000000c85ad7223 */ /* 0x0c4fe600000101ad */
[----:B------:R-:W-:Y:S01]  /*21f50*/  @!P0 IADD3 R8, -R0, 0x28, RZ ;  /* 0x0000002800088810 */ /* 0x000fe20007ffe1ff */
[C---:B------:R-:W-:Y:S01]  /*21f60*/  FFMA.FTZ R188, -R133.reuse, R12, R188 ;  /* 0x0000000c85bc7223 */ /* 0x040fe200000101bc */
[----:B------:R-:W-:Y:S01]  /*21f70*/  ISETP.GE.AND P3, PT, R6, RZ, PT ;  /* 0x000000ff0600720c */ /* 0x000fe20003f66270 */
[----:B------:R-:W-:Y:S01]  /*21f80*/  LDSM.16.MT88.4 R12, [R209+0x10000] ;  /* 0x01000000d10c783b */ /* 0x000fe20000004200 */
[----:B------:R1:W2:Y:S01]  /*21f90*/  I2F R9, R3 ;  /* 0x0000000300097306 */ /* 0x0002a20000201400 */
[C---:B----4-:R-:W-:Y:S01]  /*21fa0*/  IADD3 R5, R0.reuse, -0x38, RZ ;  /* 0xffffffc800057810 */ /* 0x050fe20007ffe0ff */
[CC--:B-----5:R-:W-:Y:S01]  /*21fb0*/  FFMA.FTZ R174, -R133.reuse, R11.reuse, R174 ;  /* 0x0000000b85ae7223 */ /* 0x0e0fe200000101ae */
[C---:B------:R-:W-:Y:S01]  /*21fc0*/  @!P4 IADD3 R7, -R0.reuse, 0x29, RZ ;  /* 0x000000290007c810 */ /* 0x040fe20007ffe1ff */
[----:B------:R-:W-:Y:S01]  /*21fd0*/  FFMA.FTZ R187, -R133, R11, R187 ;  /* 0x0000000b85bb7223 */ /* 0x000fe200000101bb */
[----:B------:R-:W-:Y:S05]  /*21fe0*/  ISETP.GE.AND P1, PT, R5, RZ, PT ;  /* 0x000000ff0500720c */ /* 0x000fea0003f26270 */
[----:B------:R-:W4:Y:S01]  /*21ff0*/  I2F R8, R8 ;  /* 0x0000000800087306 */ /* 0x000f220000201400 */
[C---:B------:R-:W-:Y:S02]  /*22000*/  @!P3 IADD3 R6, -R0.reuse, 0x30, RZ ;  /* 0x000000300006b810 */ /* 0x040fe40007ffe1ff */
[----:B---3--:R-:W-:Y:S01]  /*22010*/  IADD3 R4, R0, -0x39, RZ ;  /* 0xffffffc700047810 */ /* 0x008fe20007ffe0ff */
[CC--:B------:R-:W-:Y:S02]  /*22020*/  FFMA.FTZ R190, -R133.reuse, R10.reuse, R190 ;  /* 0x0000000a85be7223 */ /* 0x0c0fe400000101be */
[C---:B------:R-:W-:Y:S01]  /*22030*/  FFMA.FTZ R183, -R133.reuse, R10, R183 ;  /* 0x0000000a85b77223 */ /* 0x040fe200000101b7 */
[----:B------:R-:W-:Y:S02]  /*22040*/  ISETP.GE.AND P0, PT, R4, RZ, PT ;  /* 0x000000ff0400720c */ /* 0x000fe40003f06270 */
[C---:B------:R-:W-:Y:S01]  /*22050*/  @!P1 IADD3 R5, -R0.reuse, 0x38, RZ ;  /* 0x0000003800059810 */ /* 0x040fe20007ffe1ff */
[----:B------:R-:W3:Y:S01]  /*22060*/  I2F R7, R7 ;  /* 0x0000000700077306 */ /* 0x000ee20000201400 */
[C---:B-1----:R-:W-:Y:S01]  /*22070*/  IADD3 R3, R0.reuse, -0x31, RZ ;  /* 0xffffffcf00037810 */ /* 0x042fe20007ffe0ff */
[CC--:B--2---:R-:W-:Y:S02]  /*22080*/  FFMA.FTZ R189, -R133.reuse, R9.reuse, R189 ;  /* 0x0000000985bd7223 */ /* 0x0c4fe400000101bd */
[----:B------:R-:W-:Y:S01]  /*22090*/  FFMA.FTZ R182, -R133, R9, R182 ;  /* 0x0000000985b67223 */ /* 0x000fe200000101b6 */
[----:B------:R-:W-:Y:S05]  /*220a0*/  ISETP.GE.AND P2, PT, R3, RZ, PT ;  /* 0x000000ff0300720c */ /* 0x000fea0003f46270 */
[C---:B------:R-:W-:Y:S01]  /*220b0*/  @!P0 IADD3 R4, -R0.reuse, 0x39, RZ ;  /* 0x0000003900048810 */ /* 0x040fe20007ffe1ff */
[----:B------:R-:W1:Y:S01]  /*220c0*/  I2F R6, R6 ;  /* 0x0000000600067306 */ /* 0x000e620000201400 */
[CC--:B----4-:R-:W-:Y:S02]  /*220d0*/  FFMA.FTZ R185, -R133.reuse, R8.reuse, R185 ;  /* 0x0000000885b97223 */ /* 0x0d0fe400000101b9 */
[----:B------:R-:W-:Y:S04]  /*220e0*/  FFMA.FTZ R176, -R133, R8, R176 ;  /* 0x0000000885b07223 */ /* 0x000fe800000101b0 */
[----:B------:R-:W-:Y:S03]  /*220f0*/  @!P2 IADD3 R3, -R0, 0x31, RZ ;  /* 0x000000310003a810 */ /* 0x000fe60007ffe1ff */
[----:B------:R-:W2:Y:S01]  /*22100*/  I2F R5, R5 ;  /* 0x0000000500057306 */ /* 0x000ea20000201400 */
[----:B------:R-:W-:Y:S01]  /*22110*/  FMNMX.FTZ R0, R19, R136, !PT ;  /* 0x0000008813007209 */ /* 0x000fe20007810000 */
[-C--:B---3--:R-:W-:Y:S03]  /*22120*/  FFMA.FTZ R184, -R133, R7.reuse, R184 ;  /* 0x0000000785b87223 */ /* 0x088fe600000101b8 */
[----:B------:R-:W-:Y:S01]  /*22130*/  FMNMX.FTZ R135, R21, R0, !PT ;  /* 0x0000000015877209 */ /* 0x000fe20007810000 */
[----:B------:R-:W-:Y:S03]  /*22140*/  FFMA.FTZ R175, -R133, R7, R175 ;  /* 0x0000000785af7223 */ /* 0x000fe600000101af */
[----:B------:R-:W-:Y:S01]  /*22150*/  FMNMX.FTZ R135, R20, R135, !PT ;  /* 0x0000008714877209 */ /* 0x000fe20007810000 */
[----:B------:R-:W3:Y:S03]  /*22160*/  I2F R0, R3 ;  /* 0x0000000300007306 */ /* 0x000ee60000201400 */
[----:B------:R-:W-:Y:S01]  /*22170*/  FMNMX.FTZ R135, R17, R135, !PT ;  /* 0x0000008711877209 */ /* 0x000fe20007810000 */
[CC--:B-1----:R-:W-:Y:S02]  /*22180*/  FFMA.FTZ R179, -R133.reuse, R6.reuse, R179 ;  /* 0x0000000685b37223 */ /* 0x0c2fe400000101b3 */
[----:B------:R-:W-:Y:S01]  /*22190*/  FFMA.FTZ R138, -R133, R6, R138 ;  /* 0x00000006858a7223 */ /* 0x000fe2000001018a */
[----:B------:R-:W-:Y:S03]  /*221a0*/  FMNMX.FTZ R135, R139, R135, !PT ;  /* 0x000000878b877209 */ /* 0x000fe60007810000 */
[----:B------:R-:W1:Y:S01]  /*221b0*/  I2F R4, R4 ;  /* 0x0000000400047306 */ /* 0x000e620000201400 */
[----:B------:R-:W-:Y:S01]  /*221c0*/  FMNMX.FTZ R135, R172, R135, !PT ;  /* 0x00000087ac877209 */ /* 0x000fe20007810000 */
[----:B--2---:R-:W-:Y:S03]  /*221d0*/  FFMA.FTZ R201, -R133, R5, R32 ;  /* 0x0000000585c97223 */ /* 0x004fe60000010120 */
        /* <DEDUP_REMOVED lines=10> */
[----:B-1----:R-:W-:Y:S01]  /*22280*/  FFMA.FTZ R202, -R133, R4, R33 ;  /* 0x0000000485ca7223 */ /* 0x002fe20000010121 */
        /* <DEDUP_REMOVED lines=50> */
[----:B------:R-:W-:Y:S02]  /*225b0*/  FMUL.FTZ R8, R3, R144 ;  /* 0x0000009003087220 */ /* 0x000fe40000410000 */
        /* <DEDUP_REMOVED lines=12> */
[C---:B------:R-:W-:Y:S02]  /*22680*/  FMUL.FTZ R36, R3.reuse, R36 ;  /* 0x0000002403247220 */ /* 0x040fe40000410000 */
[C---:B------:R-:W-:Y:S02]  /*22690*/  FMUL.FTZ R37, R3.reuse, R37 ;  /* 0x0000002503257220 */ /* 0x040fe40000410000 */
[--C-:B-1----:R-:W-:Y:S01]  /*226a0*/  FFMA.FTZ R139, R172, R132, -R136.reuse ;  /* 0x00000084ac8b7223 */ /* 0x102fe20000010888 */
[----:B------:R-:W1:Y:S01]  /*226b0*/  MUFU.EX2 R0, R0 ;  /* 0x0000000000007308 */ /* 0x000e620000000800 */
[----:B------:R-:W-:Y:S01]  /*226c0*/  MOV R172, R199 ;  /* 0x000000c700ac7202 */ /* 0x000fe20000000f00 */
[C---:B------:R-:W-:Y:S02]  /*226d0*/  FMUL.FTZ R40, R3.reuse, R40 ;  /* 0x0000002803287220 */ /* 0x040fe40000410000 */
[C---:B------:R-:W-:Y:S02]  /*226e0*/  FMUL.FTZ R41, R3.reuse, R41 ;  /* 0x0000002903297220 */ /* 0x040fe40000410000 */
[C---:B------:R-:W-:Y:S02]  /*226f0*/  FMUL.FTZ R44, R3.reuse, R44 ;  /* 0x0000002c032c7220 */ /* 0x040fe40000410000 */
[C---:B------:R-:W-:Y:S02]  /*22700*/  FMUL.FTZ R45, R3.reuse, R45 ;  /* 0x0000002d032d7220 */ /* 0x040fe40000410000 */
        /* <DEDUP_REMOVED lines=108> */
[----:B------:R-:W-:Y:S02]  /*22dd0*/  FMUL.FTZ R87, R0, R87 ;  /* 0x0000005700577220 */ /* 0x000fe40000410000 */
        /* <DEDUP_REMOVED lines=25> */
[C---:B------:R-:W-:Y:S04]  /*22f70*/  FMUL.FTZ R100, R3.reuse, R100 ;  /* 0x0000006403647220 */ /* 0x040fe80000410000 */
[C---:B------:R-:W-:Y:S01]  /*22f80*/  FMUL.FTZ R101, R3.reuse, R101 ;  /* 0x0000006503657220 */ /* 0x040fe20000410000 */
        /* <DEDUP_REMOVED lines=88> */
[--C-:B-----5:R-:W-:Y:S01]  /*23510*/  FFMA.FTZ R139, R188, R132, -R137.reuse ;  /* 0x00000084bc8b7223 */ /* 0x120fe20000010889 */
[----:B------:R-:W-:Y:S03]  /*23520*/  MOV R188, R172 ;  /* 0x000000ac00bc7202 */ /* 0x000fe60000000f00 */
[C---:B------:R-:W-:Y:S01]  /*23530*/  HMMA.16816.F32.BF16 R56, R140.reuse, R158, R56 ;  /* 0x0000009e8c38723c */ /* 0x040fe20000041838 */
[----:B------:R-:W4:Y:S01]  /*23540*/  LDSM.16.MT88.4 R156, [R209+0x16800] ;  /* 0x01680000d19c783b */ /* 0x000f220000004200 */
[----:B------:R5:W1:Y:S01]  /*23550*/  MUFU.EX2 R186, R139 ;  /* 0x0000008b00ba7308 */ /* 0x000a620000000800 */
[----:B------:R-:W-:Y:S05]  /*23560*/  ISETP.GT.AND P0, PT, R238, R188, PT ;  /* 0x000000bcee00720c */ /* 0x000fea0003f04270 */
        /* <DEDUP_REMOVED lines=174> */
.L_x_6291:
        /* <DEDUP_REMOVED lines=11> */
.L_x_6319:
[----:B---3--:R-:W-:Y:S01]  /*24100*/  FADD.FTZ R0, R0, R248 ;  /* 0x000000f800007221 */ /* 0x008fe20000010000 */
[----:B------:R-:W-:Y:S05]  /*24110*/  BRA.DIV ~URZ, `(.L_x_6302) ;  /* 0x00001ee27f007947 */ /* 0x000fea000b800000 */
[----:B------:R-:W3:Y:S04]  /*24120*/  SHFL.BFLY PT, R4, R249, 0x2, 0x1f ;  /* 0x0c401f00f9047f89 */ /* 0x000ee800000e0000 */
[----:B------:R-:W4:Y:S01]  /*24130*/  SHFL.BFLY PT, R3, R0, 0x1, 0x1f ;  /* 0x0c201f0000037f89 */ /* 0x000f2200000e0000 */
[----:B---3--:R-:W-:Y:S02]  /*24140*/  FADD.FTZ R4, R4, R249 ;  /* 0x000000f904047221 */ /* 0x008fe40000010000 */
[----:B----4-:R-:W-:-:S03]  /*24150*/  FADD.FTZ R173, R0, R3 ;  /* 0x0000000300ad7221 */ /* 0x010fc60000010000 */
[----:B------:R3:W4:Y:S04]  /*24160*/  SHFL.BFLY PT, R2, R4, 0x1, 0x1f ;  /* 0x0c201f0004027f89 */ /* 0x00072800000e0000 */
.L_x_6320:
[----:B------:R-:W1:Y:S01]  /*24170*/  S2R R176, SR_TID.X ;  /* 0x0000000000b07919 */ /* 0x000e620000002100 */
[----:B----4-:R-:W-:Y:S01]  /*24180*/  FADD.FTZ R172, R2, R4 ;  /* 0x0000000402ac7221 */ /* 0x010fe20000010000 */
[----:B------:R-:W-:Y:S02]  /*24190*/  FSETP.NE.FTZ.AND P4, PT, R173, RZ, PT ;  /* 0x000000ffad00720b */ /* 0x000fe40003f95000 */
[----:B------:R-:W-:Y:S01]  /*241a0*/  MOV R0, 0x3f800000 ;  /* 0x3f80000000007802 */ /* 0x000fe20000000f00 */
[----:B------:R-:W-:Y:S01]  /*241b0*/  BAR.SYNC.DEFER_BLOCKING 0x0 ;  /* 0x0000000000007b1d */ /* 0x000fe20000010000 */
[----:B------:R-:W-:-:S05]  /*241c0*/  FSETP.NE.FTZ.AND P3, PT, R172, RZ, PT ;  /* 0x000000ffac00720b */ /* 0x000fca0003f75000 */
[----:B------:R-:W4:Y:S01]  /*241d0*/  LDL.LU R177, [R1+0x1c] ;  /* 0x00001c0001b17983 */ /* 0x000f220000300800 */
[----:B-1----:R-:W-:-:S03]  /*241e0*/  SHF.R.S32.HI R16, RZ, 0x1f, R176 ;  /* 0x0000001fff107819 */ /* 0x002fc600000114b0 */
[----:B------:R-:W1:Y:S01]  /*241f0*/  @P4 MUFU.RCP R0, R173 ;  /* 0x000000ad00004308 */ /* 0x000e620000001000 */
[----:B------:R-:W-:Y:S01]  /*24200*/  MOV R2, 0x3f800000 ;  /* 0x3f80000000027802 */ /* 0x000fe20000000f00 */
[----:B------:R-:W-:Y:S01]  /*24210*/  ULDC.64 UR4, c[0x0][0x118] ;  /* 0x0000460000047ab9 */ /* 0x000fe20000000a00 */
[CC--:B------:R-:W-:Y:S01]  /*24220*/  LEA.HI R8, R16.reuse, R176.reuse, RZ, 0x2 ;  /* 0x000000b010087211 */ /* 0x0c0fe200078f10ff */
[----:B--2---:R-:W2:Y:S03]  /*24230*/  LDL.LU R179, [R1+0x24] ;  /* 0x0000240001b37983 */ /* 0x004ea60000300800 */
[--C-:B---3--:R-:W-:Y:S02]  /*24240*/  SHF.R.S32.HI R4, RZ, 0x2, R8.reuse ;  /* 0x00000002ff047819 */ /* 0x108fe40000011408 */
[----:B------:R-:W-:Y:S01]  /*24250*/  LEA.HI R175, R16, R176, RZ, 0x5 ;  /* 0x000000b010af7211 */ /* 0x000fe200078f28ff */
[----:B------:R-:W3:Y:S01]  /*24260*/  @P3 MUFU.RCP R2, R172 ;  /* 0x000000ac00023308 */ /* 0x000ee20000001000 */
[----:B------:R-:W-:Y:S01]  /*24270*/  SHF.R.S32.HI R3, RZ, 0x1f, R8 ;  /* 0x0000001fff037819 */ /* 0x000fe20000011408 */
[----:B------:R2:W5:Y:S01]  /*24280*/  LDL R178, [R1+0x2c] ;  /* 0x00002c0001b27983 */ /* 0x0005620000100800 */
[----:B------:R-:W-:-:S02]  /*24290*/  LOP3.LUT R8, R8, 0x1ffffffc, RZ, 0xc0, !PT ;  /* 0x1ffffffc08087812 */ /* 0x000fc400078ec0ff */
[----:B------:R-:W-:Y:S01]  /*242a0*/  LEA.HI R3, R3, R4, RZ, 0x3 ;  /* 0x0000000403037211 */ /* 0x000fe200078f18ff */
[C---:B-1----:R-:W-:Y:S01]  /*242b0*/  FMUL.FTZ R140, R0.reuse, R140 ;  /* 0x0000008c008c7220 */ /* 0x042fe20000410000 */
        /* <DEDUP_REMOVED lines=22> */
[----:B------:R-:W-:Y:S01]  /*24420*/  LEA R8, R8, R4, 0x1 ;  /* 0x0000000408087211 */ /* 0x000fe200078e08ff */
[C---:B------:R-:W-:Y:S01]  /*24430*/  FMUL.FTZ R164, R0.reuse, R164 ;  /* 0x000000a400a47220 */ /* 0x040fe20000410000 */
[----:B------:R-:W-:Y:S01]  /*24440*/  MOV R4, 0x80 ;  /* 0x0000008000047802 */ /* 0x000fe20000000f00 */
[----:B------:R-:W-:Y:S01]  /*24450*/  FMUL.FTZ R165, R0, R165 ;  /* 0x000000a500a57220 */ /* 0x000fe20000410000 */
[----:B------:R-:W-:Y:S01]  /*24460*/  SHF.L.U32 R6, R8, 0x2, RZ ;  /* 0x0000000208067819 */ /* 0x000fe200000006ff */
[----:B------:R-:W-:Y:S01]  /*24470*/  FMUL.FTZ R168, R0, R168 ;  /* 0x000000a800a87220 */ /* 0x000fe20000410000 */
[----:B------:R-:W-:Y:S01]  /*24480*/  SEL R4, R4, 0xffffff80, !P2 ;  /* 0xffffff8004047807 */ /* 0x000fe20005000000 */
[----:B------:R-:W-:Y:S01]  /*24490*/  FMUL.FTZ R169, R0, R169 ;  /* 0x000000a900a97220 */ /* 0x000fe20000410000 */
[----:B------:R-:W-:Y:S01]  /*244a0*/  IADD3 R3, R6, -0x20, RZ ;  /* 0xffffffe006037810 */ /* 0x000fe20007ffe0ff */
[----:B------:R-:W-:Y:S01]  /*244b0*/  FMUL.FTZ R36, R0, R36 ;  /* 0x0000002400247220 */ /* 0x000fe20000410000 */
[----:B------:R-:W-:Y:S01]  /*244c0*/  @P0 IADD3 R3, R6, 0x20, RZ ;  /* 0x0000002006030810 */ /* 0x000fe20007ffe0ff */
[C---:B------:R-:W-:Y:S01]  /*244d0*/  FMUL.FTZ R37, R0.reuse, R37 ;  /* 0x0000002500257220 */ /* 0x040fe20000410000 */
[----:B------:R-:W-:Y:S01]  /*244e0*/  STS.64 [R8.X4], R140 ;  /* 0x0000008c08007388 */ /* 0x000fe20000004a00 */
[----:B------:R-:W-:Y:S01]  /*244f0*/  FMUL.FTZ R40, R0, R40 ;  /* 0x0000002800287220 */ /* 0x000fe20000410000 */
[----:B------:R-:W-:Y:S01]  /*24500*/  IADD3 R7, R4, R3, RZ ;  /* 0x0000000304077210 */ /* 0x000fe20007ffe0ff */
        /* <DEDUP_REMOVED lines=46> */
[C---:B---3--:R-:W-:Y:S02]  /*247f0*/  FMUL.FTZ R143, R2.reuse, R143 ;  /* 0x0000008f028f7220 */ /* 0x048fe40000410000 */
[----:B------:R-:W-:Y:S01]  /*24800*/  FMUL.FTZ R142, R2, R142 ;  /* 0x0000008e028e7220 */ /* 0x000fe20000410000 */
[----:B------:R-:W-:Y:S01]  /*24810*/  SEL R0, R0, 0xffffffc0, !P1 ;  /* 0xffffffc000007807 */ /* 0x000fe20004800000 */
[C---:B------:R-:W-:Y:S02]  /*24820*/  FMUL.FTZ R147, R2.reuse, R147 ;  /* 0x0000009302937220 */ /* 0x040fe40000410000 */
        /* <DEDUP_REMOVED lines=64> */
[----:B------:R-:W-:Y:S02]  /*24c30*/  IADD3 R2, R6, R0, RZ ;  /* 0x0000000006027210 */ /* 0x000fe40007ffe0ff */
[----:B------:R-:W-:-:S02]  /*24c40*/  IADD3 R0, R0, R3, RZ ;  /* 0x0000000300007210 */ /* 0x000fc40007ffe0ff */
[-C--:B------:R-:W-:Y:S01]  /*24c50*/  IADD3 R6, R6, R4.reuse, RZ ;  /* 0x0000000406067210 */ /* 0x080fe20007ffe0ff */
        /* <DEDUP_REMOVED lines=62> */
[----:B-----5:R-:W4:Y:S04]  /*25040*/  LD.E.64 R132, [R14.64+0xb0] ;  /* 0x0000b0040e847980 */ /* 0x020f28000c101b00 */
[----:B-1----:R-:W4:Y:S01]  /*25050*/  LD.E R6, [R14.64+0x60] ;  /* 0x000060040e067980 */ /* 0x002f22000c101900 */
[----:B------:R-:W-:-:S03]  /*25060*/  LEA.HI R0, R16, R176, RZ, 0x4 ;  /* 0x000000b010007211 */ /* 0x000fc600078f20ff */
[----:B------:R1:W5:Y:S04]  /*25070*/  LD.E R148, [R14.64+0xcc] ;  /* 0x0000cc040e947980 */ /* 0x000368000c101900 */
[----:B---3--:R-:W3:Y:S01]  /*25080*/  S2R R5, SR_TID.X ;  /* 0x0000000000057919 */ /* 0x008ee20000002100 */
[----:B------:R-:W-:-:S03]  /*25090*/  LOP3.LUT R0, R0, 0xfffffff0, RZ, 0xc0, !PT ;  /* 0xfffffff000007812 */ /* 0x000fc600078ec0ff */
[----:B------:R1:W5:Y:S01]  /*250a0*/  LD.E.64 R12, [R14.64+0x78] ;  /* 0x000078040e0c7980 */ /* 0x000362000c101b00 */
[----:B--2---:R-:W-:-:S03]  /*250b0*/  IADD3 R4, -R0, R176, RZ ;  /* 0x000000b000047210 */ /* 0x004fc60007ffe1ff */
[----:B------:R1:W5:Y:S01]  /*250c0*/  LD.E.64 R10, [R14.64+0xa8] ;  /* 0x0000a8040e0a7980 */ /* 0x000362000c101b00 */
[----:B------:R-:W2:Y:S01]  /*250d0*/  @P4 MUFU.LG2 R7, R173 ;  /* 0x000000ad00074308 */ /* 0x000ea20000000c00 */
[----:B------:R-:W-:Y:S01]  /*250e0*/  BSSY B0, `(.L_x_6303) ;  /* 0x0000059000007945 */ /* 0x000fe20003800000 */
[----:B------:R-:W-:-:S04]  /*250f0*/  LEA.HI R2, R4, R4, RZ, 0x1 ;  /* 0x0000000404027211 */ /* 0x000fc800078f08ff */
[C---:B------:R-:W-:Y:S02]  /*25100*/  SHF.L.U32 R3, R2.reuse, 0x2, RZ ;  /* 0x0000000202037819 */ /* 0x040fe400000006ff */
[----:B------:R-:W-:Y:S01]  /*25110*/  LOP3.LUT R2, R2, 0xffffffe, RZ, 0xc0, !PT ;  /* 0x0ffffffe02027812 */ /* 0x000fe200078ec0ff */
[----:B------:R-:W1:Y:S03]  /*25120*/  @P3 MUFU.LG2 R172, R172 ;  /* 0x000000ac00ac3308 */ /* 0x000e660000000c00 */
[C---:B------:R-:W-:Y:S02]  /*25130*/  IADD3 R2, R4.reuse, -R2, RZ ;  /* 0x8000000204027210 */ /* 0x040fe40007ffe0ff */
[----:B---3--:R-:W-:Y:S01]  /*25140*/  SHF.R.S32.HI R8, RZ, 0x1f, R5 ;  /* 0x0000001fff087819 */ /* 0x008fe20000011405 */
[----:B--2---:R-:W-:Y:S01]  /*25150*/  @P4 FMUL.FTZ R7, R7, 0.69314718246459960938 ;  /* 0x3f31721807074820 */ /* 0x004fe20000410000 */
[----:B------:R-:W-:-:S02]  /*25160*/  SHF.L.U32 R4, R4, 0x2, RZ ;  /* 0x0000000204047819 */ /* 0x000fc400000006ff */
[----:B------:R-:W-:-:S04]  /*25170*/  LEA.HI R8, R8, R5, RZ, 0x4 ;  /* 0x0000000508087211 */ /* 0x000fc800078f20ff */
[----:B------:R-:W-:-:S04]  /*25180*/  SHF.R.S32.HI R8, RZ, 0x4, R8 ;  /* 0x00000004ff087819 */ /* 0x000fc80000011408 */
[----:B------:R-:W-:-:S04]  /*25190*/  SHF.L.U32 R0, R8, 0x6, RZ ;  /* 0x0000000608007819 */ /* 0x000fc800000006ff */
[----:B------:R-:W-:-:S04]  /*251a0*/  LOP3.LUT R0, R0, 0x1c0, RZ, 0xc0, !PT ;  /* 0x000001c000007812 */ /* 0x000fc800078ec0ff */
[----:B------:R-:W-:Y:S02]  /*251b0*/  LOP3.LUT R3, R0, 0x38, R3, 0xf8, !PT ;  /* 0x0000003800037812 */ /* 0x000fe400078ef803 */
[----:B------:R-:W-:-:S04]  /*251c0*/  SHF.R.U32.HI R0, RZ, 0x3, R0 ;  /* 0x00000003ff007819 */ /* 0x000fc80000011600 */
[----:B------:R-:W-:Y:S02]  /*251d0*/  LOP3.LUT R0, R3, R0, RZ, 0x3c, !PT ;  /* 0x0000000003007212 */ /* 0x000fe400078e3cff */
[----:B------:R-:W-:Y:S02]  /*251e0*/  SHF.R.S32.HI R3, RZ, 0x1f, R9 ;  /* 0x0000001fff037819 */ /* 0x000fe40000011409 */
[----:B------:R-:W-:Y:S01]  /*251f0*/  LEA R0, R2, R0, 0x2 ;  /* 0x0000000002007211 */ /* 0x000fe200078e10ff */
[----:B------:R-:W-:Y:S01]  /*25200*/  BAR.SYNC.DEFER_BLOCKING 0x0 ;  /* 0x0000000000007b1d */ /* 0x000fe20000010000 */
[----:B------:R-:W-:Y:S02]  /*25210*/  SHF.R.S32.HI R2, RZ, 0x1f, R5 ;  /* 0x0000001fff027819 */ /* 0x000fe40000011405 */
[----:B------:R-:W-:Y:S02]  /*25220*/  LEA.HI R3, R3, R9, RZ, 0x2 ;  /* 0x0000000903037211 */ /* 0x000fe400078f10ff */
[----:B------:R-:W-:Y:S01]  /*25230*/  LEA.HI R2, R2, R5, RZ, 0x5 ;  /* 0x0000000502027211 */ /* 0x000fe200078f28ff */
[----:B------:R-:W2:Y:S04]  /*25240*/  LDS.128 R60, [R0.X4] ;  /* 0x00000000003c7984 */ /* 0x000ea80000004c00 */
        /* <DEDUP_REMOVED lines=31> */
[----:B--2---:R-:W-:-:S02]  /*25440*/  LOP3.LUT R0, R2, 0xffffffe0, RZ, 0xc0, !PT ;  /* 0xffffffe002007812 */ /* 0x004fc400078ec0ff */
[----:B------:R-:W-:Y:S02]  /*25450*/  LOP3.LUT R2, R175, 0xffffffe0, RZ, 0xc0, !PT ;  /* 0xffffffe0af027812 */ /* 0x000fe400078ec0ff */
[----:B------:R-:W-:Y:S02]  /*25460*/  IADD3 R0, R5, -R0, RZ ;  /* 0x8000000005007210 */ /* 0x000fe40007ffe0ff */
[----:B------:R-:W-:Y:S02]  /*25470*/  IADD3 R5, R176, -R2, RZ ;  /* 0x80000002b0057210 */ /* 0x000fe40007ffe0ff */
[----:B------:R-:W-:Y:S02]  /*25480*/  LOP3.LUT R2, R3, 0xffffffc, RZ, 0xc0, !PT ;  /* 0x0ffffffc03027812 */ /* 0x000fe400078ec0ff */
[----:B------:R-:W-:Y:S02]  /*25490*/  LOP3.LUT P0, RZ, R5, 0x3, RZ, 0xc0, !PT ;  /* 0x0000000305ff7812 */ /* 0x000fe4000780c0ff */
[----:B------:R-:W-:-:S02]  /*254a0*/  SHF.R.S32.HI R149, RZ, 0x1f, R0 ;  /* 0x0000001fff957819 */ /* 0x000fc40000011400 */
[----:B------:R-:W-:Y:S02]  /*254b0*/  IADD3 R2, R9, -R2, RZ ;  /* 0x8000000209027210 */ /* 0x000fe40007ffe0ff */
[----:B------:R-:W-:Y:S02]  /*254c0*/  LEA.HI R0, R149, R0, RZ, 0x2 ;  /* 0x0000000095007211 */ /* 0x000fe400078f10ff */
[----:B------:R-:W-:Y:S02]  /*254d0*/  MOV R9, 0xff800000 ;  /* 0xff80000000097802 */ /* 0x000fe40000000f00 */
[----:B------:R-:W-:Y:S02]  /*254e0*/  SHF.R.S32.HI R0, RZ, 0x2, R0 ;  /* 0x00000002ff007819 */ /* 0x000fe40000011400 */
[----:B------:R-:W-:Y:S02]  /*254f0*/  SHF.R.S32.HI R5, RZ, 0x1f, R4 ;  /* 0x0000001fff057819 */ /* 0x000fe40000011404 */
[----:B------:R-:W-:Y:S01]  /*25500*/  LEA R0, R2, R0, 0x4 ;  /* 0x0000000002007211 */ /* 0x000fe200078e20ff */
[----:B----4-:R-:W-:-:S02]  /*25510*/  IMAD R3, R132, UR8, R177 ;  /* 0x0000000884037c24 */ /* 0x010fc4000f8e02b1 */
[----:B------:R-:W2:Y:S01]  /*25520*/  S2R R177, SR_CTAID.X ;  /* 0x0000000000b17919 */ /* 0x000ea20000002500 */
[----:B-1----:R-:W-:Y:S02]  /*25530*/  @P3 FMUL.FTZ R132, R172, 0.69314718246459960938 ;  /* 0x3f317218ac843820 */ /* 0x002fe40000410000 */
[----:B------:R-:W-:Y:S01]  /*25540*/  IMAD R3, R3, R6, R179 ;  /* 0x0000000603037224 */ /* 0x000fe200078e02b3 */
[----:B------:R-:W-:Y:S01]  /*25550*/  MOV R6, 0xff800000 ;  /* 0xff80000000067802 */ /* 0x000fe20000000f00 */
[-C--:B------:R-:W-:Y:S02]  /*25560*/  @P4 FFMA.FTZ R6, R135, R174.reuse, R7 ;  /* 0x000000ae87064223 */ /* 0x080fe40000010007 */
[----:B------:R-:W-:Y:S01]  /*25570*/  @P3 FFMA.FTZ R9, R134, R174, R132 ;  /* 0x000000ae86093223 */ /* 0x000fe20000010084 */
[----:B--2---:R-:W-:-:S05]  /*25580*/  SHF.L.U32 R149, R177, 0x6, RZ ;  /* 0x00000006b1957819 */ /* 0x004fca00000006ff */
[----:B------:R-:W-:Y:S01]  /*25590*/  IMAD R7, R133, R3, R149 ;  /* 0x0000000385077224 */ /* 0x000fe200078e0295 */
[----:B------:R-:W-:Y:S05]  /*255a0*/  @P0 BRA `(.L_x_6304) ;  /* 0x000000c000000947 */ /* 0x000fea0003800000 */
[----:B---3--:R-:W-:Y:S01]  /*255b0*/  IMAD R2, R177, -0x40, R178 ;  /* 0xffffffc0b1027824 */ /* 0x008fe200078e02b2 */
[C---:B------:R-:W-:Y:S01]  /*255c0*/  IADD3 R133, R0.reuse, 0x8, RZ ;  /* 0x0000000800857810 */ /* 0x040fe20007ffe0ff */
[----:B------:R-:W-:Y:S01]  /*255d0*/  ULDC.64 UR4, c[0x0][0x118] ;  /* 0x0000460000047ab9 */ /* 0x000fe20000000a00 */
[----:B------:R-:W-:Y:S02]  /*255e0*/  SHF.R.S32.HI R132, RZ, 0x1f, R7 ;  /* 0x0000001fff847819 */ /* 0x000fe40000011407 */
[----:B------:R-:W-:Y:S02]  /*255f0*/  IADD3 R3, P0, R7, R0, RZ ;  /* 0x0000000007037210 */ /* 0x000fe40007f1e0ff */
[-C--:B------:R-:W-:Y:S02]  /*25600*/  ISETP.GE.AND P2, PT, R0, R2.reuse, PT ;  /* 0x000000020000720c */ /* 0x080fe40003f46270 */
[----:B------:R-:W-:-:S02]  /*25610*/  ISETP.GE.AND P1, PT, R133, R2, PT ;  /* 0x000000028500720c */ /* 0x000fc40003f26270 */
[----:B------:R-:W-:Y:S02]  /*25620*/  LEA.HI.X.SX32 R0, R0, R132, 0x1, P0 ;  /* 0x0000008400007211 */ /* 0x000fe400000f0eff */
[----:B-----5:R-:W-:-:S04]  /*25630*/  LEA R2, P0, R3, R10, 0x2 ;  /* 0x0000000a03027211 */ /* 0x020fc800078010ff */
[----:B------:R-:W-:-:S05]  /*25640*/  LEA.HI.X R3, R3, R11, R0, 0x2, P0 ;  /* 0x0000000b03037211 */ /* 0x000fca00000f1400 */
[----:B------:R1:W-:Y:S04]  /*25650*/  @!P2 ST.E [R2.64], R6 ;  /* 0x000000060200a985 */ /* 0x0003e8000c101904 */
[----:B------:R1:W-:Y:S02]  /*25660*/  @!P1 ST.E [R2.64+0x20], R9 ;  /* 0x0000200902009985 */ /* 0x0003e4000c101904 */
.L_x_6304:
[----:B---3--:R-:W-:Y:S05]  /*25670*/  BSYNC B0 ;  /* 0x0000000000007941 */ /* 0x008fea0003800000 */
.L_x_6303:
[----:B-----5:R-:W-:Y:S01]  /*25680*/  IMAD R0, R7, R148, RZ ;  /* 0x0000009407007224 */ /* 0x020fe200078e02ff */
[----:B------:R-:W-:Y:S01]  /*25690*/  ULDC.64 UR4, c[0x0][0x118] ;  /* 0x0000460000047ab9 */ /* 0x000fe20000000a00 */
[----:B------:R-:W-:Y:S01]  /*256a0*/  IMAD R7, R177, -0x40, R178 ;  /* 0xffffffc0b1077824 */ /* 0x000fe200078e02b2 */
[----:B-1----:R1:W5:Y:S01]  /*256b0*/  LD.E R6, [R14.64+0xc0] ;  /* 0x0000c0040e067980 */ /* 0x002362000c101900 */
[C---:B------:R-:W-:Y:S01]  /*256c0*/  IMAD.WIDE R2, R8.reuse, 0x100, R4 ;  /* 0x0000010008027825 */ /* 0x040fe200078e0204 */
[----:B------:R-:W-:Y:S02]  /*256d0*/  BSSY B0, `(.L_x_6305) ;  /* 0x0000014000007945 */ /* 0x000fe40003800000 */
[----:B------:R-:W-:-:S02]  /*256e0*/  ISETP.GE.AND P1, PT, R8, R7, PT ;  /* 0x000000070800720c */ /* 0x000fc40003f26270 */
        /* <DEDUP_REMOVED lines=18> */
.L_x_6306:
[----:B------:R-:W-:Y:S05]  /*25810*/  BSYNC B0 ;  /* 0x0000000000007941 */ /* 0x000fea0003800000 */
.L_x_6305:
        /* <DEDUP_REMOVED lines=15> */
.L_x_6308:
[----:B------:R-:W-:Y:S05]  /*25910*/  BSYNC B0 ;  /* 0x0000000000007941 */ /* 0x000fea0003800000 */
.L_x_6307:
        /* <DEDUP_REMOVED lines=15> */
.L_x_6310:
[----:B------:R-:W-:Y:S05]  /*25a10*/  BSYNC B0 ;  /* 0x0000000000007941 */ /* 0x000fea0003800000 */
.L_x_6309:
        /* <DEDUP_REMOVED lines=15> */
.L_x_6312:
[----:B------:R-:W-:Y:S05]  /*25b10*/  BSYNC B0 ;  /* 0x0000000000007941 */ /* 0x000fea0003800000 */
.L_x_6311:
        /* <DEDUP_REMOVED lines=15> */
.L_x_6314:
[----:B------:R-:W-:Y:S05]  /*25c10*/  BSYNC B0 ;  /* 0x0000000000007941 */ /* 0x000fea0003800000 */
.L_x_6313:
        /* <DEDUP_REMOVED lines=15> */
.L_x_6316:
[----:B------:R-:W-:Y:S05]  /*25d10*/  BSYNC B0 ;  /* 0x0000000000007941 */ /* 0x000fea0003800000 */
.L_x_6315:
        /* <DEDUP_REMOVED lines=15> */
.L_x_6318:
[----:B------:R-:W-:Y:S05]  /*25e10*/  BSYNC B0 ;  /* 0x0000000000007941 */ /* 0x000fea0003800000 */
.L_x_6317:
[----:B------:R-:W-:Y:S01]  /*25e20*/  IADD3 R8, R8, 0x38, RZ ;  /* 0x0000003808087810 */ /* 0x000fe20007ffe0ff */
[----:B------:R-:W-:Y:S01]  /*25e30*/  IMAD.MOV.U32 R9, RZ, RZ, 0x0 ;  /* 0x00000000ff097424 */ /* 0x000fe200078e00ff */
[----:B------:R-:W-:-:S02]  /*25e40*/  MOV R10, 0x1f0 ;  /* 0x000001f0000a7802 */ /* 0x000fc40000000f00 */
[----:B------:R-:W-:-:S03]  /*25e50*/  ISETP.GE.AND P0, PT, R8, R7, PT ;  /* 0x000000070800720c */ /* 0x000fc60003f06270 */
[----:B------:R-:W-:-:S10]  /*25e60*/  IMAD.MOV.U32 R8, RZ, RZ, R10 ;  /* 0x000000ffff087224 */ /* 0x000fd400078e000a */
[----:B------:R-:W-:Y:S05]  /*25e70*/  @P0 RET.REL.NODEC R8 `(_ZN5flash24flash_fwd_splitkv_kernelI23Flash_fwd_kernel_traitsILi256ELi64ELi64ELi4ELb0ELb0EN7cutlass10bfloat16_tE19Flash_kernel_traitsILi256ELi64ELi64ELi4ES3_EELb0ELb0ELb1ELb0ELb0ELb1ELb1ELb1EEEvNS_16Flash_fwd_paramsE) ;  /* 0xfffda18008000950 */ /* 0x000fea0003c3ffff */
[C---:B------:R-:W-:Y:S01]  /*25e80*/  IADD3 R5, R0.reuse, 0x40, RZ ;  /* 0x0000004000057810 */ /* 0x040fe20007ffe0ff */
[----:B------:R-:W-:Y:S01]  /*25e90*/  ULDC.64 UR4, c[0x0][0x118] ;  /* 0x0000460000047ab9 */ /* 0x000fe20000000a00 */
[CC--:B-----5:R-:W-:Y:S02]  /*25ea0*/  ISETP.GE.AND P1, PT, R0.reuse, R6.reuse, PT ;  /* 0x000000060000720c */ /* 0x0e0fe40003f26270 */
[-C--:B------:R-:W-:Y:S01]  /*25eb0*/  ISETP.GE.AND P0, PT, R5, R6.reuse, PT ;  /* 0x000000060500720c */ /* 0x080fe20003f06270 */
[----:B------:R-:W-:Y:S01]  /*25ec0*/  IMAD.MOV.U32 R5, RZ, RZ, 0x0 ;  /* 0x00000000ff057424 */ /* 0x000fe200078e00ff */
[----:B------:R-:W-:Y:S02]  /*25ed0*/  IADD3 R0, R0, 0x80, RZ ;  /* 0x0000008000007810 */ /* 0x000fe40007ffe0ff */
[----:B------:R-:W-:Y:S01]  /*25ee0*/  ISETP.GE.AND P2, PT, R4, R6, PT ;  /* 0x000000060400720c */ /* 0x000fe20003f46270 */
[----:B------:R-:W-:-:S06]  /*25ef0*/  IMAD.MOV.U32 R4, RZ, RZ, R10 ;  /* 0x000000ffff047224 */ /* 0x000fcc00078e000a */
[----:B------:R1:W-:Y:S04]  /*25f00*/  @!P1 ST.E.128 [R2.64+0xe100], R140 ;  /* 0x00e1008c02009985 */ /* 0x0003e8000c101d04 */
[----:B------:R1:W-:Y:S01]  /*25f10*/  @!P0 ST.E.128 [R2.64+0xe200], R136 ;  /* 0x00e2008802008985 */ /* 0x0003e2000c101d04 */
[----:B------:R-:W-:-:S03]  /*25f20*/  ISETP.GE.AND P0, PT, R0, R6, PT ;  /* 0x000000060000720c */ /* 0x000fc60003f06270 */
[----:B------:R1:W-:Y:S10]  /*25f30*/  @!P2 ST.E.128 [R2.64+0xe000], R144 ;  /* 0x00e000900200a985 */ /* 0x0003f4000c101d04 */
[----:B------:R-:W-:Y:S05]  /*25f40*/  @P0 RET.REL.NODEC R4 `(_ZN5flash24flash_fwd_splitkv_kernelI23Flash_fwd_kernel_traitsILi256ELi64ELi64ELi4ELb0ELb0EN7cutlass10bfloat16_tE19Flash_kernel_traitsILi256ELi64ELi64ELi4ES3_EELb0ELb0ELb1ELb0ELb0ELb1ELb1ELb1EEEvNS_16Flash_fwd_paramsE) ;  /* 0xfffda0b004000950 */ /* 0x000fea0003c3ffff */
[----:B------:R-:W-:Y:S02]  /*25f50*/  ULDC.64 UR4, c[0x0][0x118] ;  /* 0x0000460000047ab9 */ /* 0x000fe40000000a00 */
[----:B------:R5:W-:Y:S02]  /*25f60*/  ST.E.128 [R2.64+0xe300], R128 ;  /* 0x00e3008002007985 */ /* 0x000be4000c101d04 */
[----:B-12345:R-:W-:-:S02]  /*25f70*/  MOV R2, R10 ;  /* 0x0000000a00027202 */ /* 0x03efc40000000f00 */
[----:B------:R-:W-:-:S04]  /*25f80*/  MOV R3, 0x0 ;  /* 0x0000000000037802 */ /* 0x000fc80000000f00 */
[----:B------:R-:W-:Y:S05]  /*25f90*/  RET.REL.NODEC R2 `(_ZN5flash24flash_fwd_splitkv_kernelI23Flash_fwd_kernel_traitsILi256ELi64ELi64ELi4ELb0ELb0EN7cutlass10bfloat16_tE19Flash_kernel_traitsILi256ELi64ELi64ELi4ES3_EELb0ELb0ELb1ELb0ELb0ELb1ELb1ELb1EEEvNS_16Flash_fwd_paramsE) ;  /* 0xfffda06002007950 */ /* 0x000fea0003c3ffff */
.L_x_6301:
[----:B------:R-:W-:Y:S01]  /*25fa0*/  IMAD.MOV.U32 R0, RZ, RZ, R248 ;  /* 0x000000ffff007224 */ /* 0x000fe200078e00f8 */
[----:B------:R-:W-:Y:S02]  /*25fb0*/  MOV R3, 0x2 ;  /* 0x0000000200037802 */ /* 0x000fe40000000f00 */
[----:B------:R-:W-:Y:S02]  /*25fc0*/  MOV R2, 0x25fe0 ;  /* 0x00025fe000027802 */ /* 0x000fe40000000f00 */
[----:B-1---5:R-:W-:Y:S05]  /*25fd0*/  CALL.REL.NOINC `($__internal_29_$__cuda_sm70_shflsync_bfly_p) ;  /* 0x0000011000007944 */ /* 0x022fea0003c00000 */
[----:B------:R-:W-:Y:S01]  /*25fe0*/  MOV R0, R5 ;  /* 0x0000000500007202 */ /* 0x000fe20000000f00 */
[----:B------:R-:W-:Y:S05]  /*25ff0*/  BRA `(.L_x_6319) ;  /* 0xffffe10000007947 */ /* 0x000fea000383ffff */
.L_x_6302:
[----:B------:R-:W-:Y:S02]  /*26000*/  MOV R3, 0x1 ;  /* 0x0000000100037802 */ /* 0x000fe40000000f00 */
[----:B------:R-:W-:Y:S02]  /*26010*/  MOV R2, 0x26030 ;  /* 0x0002603000027802 */ /* 0x000fe40000000f00 */
[----:B-12--5:R-:W-:Y:S05]  /*26020*/  CALL.REL.NOINC `($__internal_29_$__cuda_sm70_shflsync_bfly_p) ;  /* 0x000000c000007944 */ /* 0x026fea0003c00000 */
[----:B------:R-:W-:Y:S01]  /*26030*/  FADD.FTZ R173, R0, R5 ;  /* 0x0000000500ad7221 */ /* 0x000fe20000010000 */
[----:B------:R-:W-:Y:S02]  /*26040*/  MOV R0, R249 ;  /* 0x000000f900007202 */ /* 0x000fe40000000f00 */
[----:B------:R-:W-:Y:S02]  /*26050*/  MOV R3, 0x2 ;  /* 0x0000000200037802 */ /* 0x000fe40000000f00 */
[----:B------:R-:W-:-:S02]  /*26060*/  MOV R2, 0x26080 ;  /* 0x0002608000027802 */ /* 0x000fc40000000f00 */
[----:B------:R-:W-:Y:S05]  /*26070*/  CALL.REL.NOINC `($__internal_29_$__cuda_sm70_shflsync_bfly_p) ;  /* 0x0000007000007944 */ /* 0x000fea0003c00000 */
[----:B------:R-:W-:Y:S01]  /*26080*/  FADD.FTZ R4, R249, R5 ;  /* 0x00000005f9047221 */ /* 0x000fe20000010000 */
[----:B------:R-:W-:-:S02]  /*26090*/  MOV R3, 0x1 ;  /* 0x0000000100037802 */ /* 0x000fc40000000f00 */
[----:B------:R-:W-:Y:S02]  /*260a0*/  MOV R2, 0x260d0 ;  /* 0x000260d000027802 */ /* 0x000fe40000000f00 */
[----:B------:R-:W-:Y:S02]  /*260b0*/  MOV R0, R4 ;  /* 0x0000000400007202 */ /* 0x000fe40000000f00 */
[----:B------:R-:W-:Y:S05]  /*260c0*/  CALL.REL.NOINC `($__internal_29_$__cuda_sm70_shflsync_bfly_p) ;  /* 0x0000002000007944 */ /* 0x000fea0003c00000 */
[----:B------:R-:W-:Y:S01]  /*260d0*/  MOV R2, R5 ;  /* 0x0000000500027202 */ /* 0x000fe20000000f00 */
[----:B------:R-:W-:Y:S05]  /*260e0*/  BRA `(.L_x_6320) ;  /* 0xffffe08000007947 */ /* 0x000fea000383ffff */
        .weak           $__internal_29_$__cuda_sm70_shflsync_bfly_p
        .type           $__internal_29_$__cuda_sm70_shflsync_bfly_p,@function
        .size           $__internal_29_$__cuda_sm70_shflsync_bfly_p,(.L_x_8903 - $__internal_29_$__cuda_sm70_shflsync_bfly_p)
$__internal_29_$__cuda_sm70_shflsync_bfly_p:
[----:B------:R-:W-:Y:S04]  /*260f0*/  WARPSYNC R6 ;  /* 0x0000000600007348 */ /* 0x000fe80003800000 */
[----:B------:R1:W2:Y:S02]  /*26100*/  SHFL.BFLY PT, R5, R0, R3, R7 ;  /* 0x0c00000300057389 */ /* 0x0002a400000e0007 */
[----:B-1----:R-:W-:-:S04]  /*26110*/  MOV R3, 0x0 ;  /* 0x0000000000037802 */ /* 0x002fc80000000f00 */
[----:B--2---:R-:W-:Y:S05]  /*26120*/  RET.REL.NODEC R2 `(_ZN5flash24flash_fwd_splitkv_kernelI23Flash_fwd_kernel_traitsILi256ELi64ELi64ELi4ELb0ELb0EN7cutlass10bfloat16_tE19Flash_kernel_traitsILi256ELi64ELi64ELi4ES3_EELb0ELb0ELb1ELb0ELb0ELb1ELb1ELb1EEEvNS_16Flash_fwd_paramsE) ;  /* 0xfffd9ed002007950 */ /* 0x004fea0003c3ffff */
.L_x_6321:
        /* <DEDUP_REMOVED lines=13> */
.L_x_8903:


//--------------------- .text._ZN5flash24flash_fwd_splitkv_kernelI23Flash_fwd_kernel_traitsILi256ELi64ELi64ELi4ELb0ELb0EN7cutlass10bfloat16_tE19Flash_kernel_traitsILi256ELi64ELi64ELi4ES3_EELb0ELb1ELb0ELb0ELb1ELb0ELb0ELb0EEEvNS_16Flash_fwd_paramsE --------------------------
	.section	.text._ZN5flash24flash_fwd_splitkv_kernelI23Flash_fwd_kernel_traitsILi256ELi64ELi64ELi4ELb0ELb0EN7cutlass10bfloat16_tE19Flash_kernel_traitsILi256ELi64ELi64ELi4ES3_EELb0ELb1ELb0ELb0ELb1ELb0ELb0ELb0EEEvNS_16Flash_fwd_paramsE,"ax",@progbits
	.sectioninfo	@"SHI_REGISTERS=255"
	.align	128
        .global         _ZN5flash24flash_fwd_splitkv_kernelI23Flash_fwd_kernel_traitsILi256ELi64ELi64ELi4ELb0ELb0EN7cutlass10bfloat16_tE19Flash_kernel_traitsILi256ELi64ELi64ELi4ES3_EELb0ELb1ELb0ELb0ELb1ELb0ELb0ELb0EEEvNS_16Flash_fwd_paramsE
        .type           _ZN5flash24flash_fwd_splitkv_kernelI23Flash_fwd_kernel_traitsILi256ELi64ELi64ELi4ELb0ELb0EN7cutlass10bfloat16_tE19Flash_kernel_traitsILi256ELi64ELi64ELi4ES3_EELb0ELb1ELb0ELb0ELb1ELb0ELb0ELb0EEEvNS_16Flash_fwd_paramsE,@function
        .size           _ZN5flash24flash_fwd_splitkv_kernelI23Flash_fwd_kernel_traitsILi256ELi64ELi64ELi4ELb0ELb0EN7cutlass10bfloat16_tE19Flash_kernel_traitsILi256ELi64ELi64ELi4ES3_EELb0ELb1ELb0ELb0ELb1ELb0ELb0ELb0EEEvNS_16Flash_fwd_paramsE,(.L_x_8966 - _ZN5flash24flash_fwd_splitkv_kernelI23Flash_fwd_kernel_traitsILi256ELi64ELi64ELi4ELb0ELb0EN7cutlass10bfloat16_tE19Flash_kernel_traitsILi256ELi64ELi64ELi4ES3_EELb0ELb1ELb0ELb0ELb1ELb0ELb0ELb0EEEvNS_16Flash_fwd_paramsE)
        .other          _ZN5flash24flash_fwd_splitkv_kernelI23Flash_fwd_kernel_traitsILi256ELi64ELi64ELi4ELb0ELb0EN7cutlass10bfloat16_tE19Flash_kernel_traitsILi256ELi64ELi64ELi4ES3_EELb0ELb1ELb0ELb0ELb1ELb0ELb0ELb0EEEvNS_16Flash_fwd_paramsE,@"STO_CUDA_ENTRY STV_DEFAULT"
_ZN5flash24flash_fwd_splitkv_kernelI23Flash_fwd_kernel_traitsILi256ELi64ELi64ELi4ELb0ELb0EN7cutlass10bfloat16_tE19Flash_kernel_traitsILi256ELi64ELi64ELi4ES3_EELb0ELb1ELb0ELb0ELb1ELb0ELb0ELb0EEEvNS_16Flash_fwd_paramsE:
.text._ZN5flash24flash_fwd_splitkv_kernelI23Flash_fwd_kernel_traitsILi256ELi64ELi64ELi4ELb0ELb0EN7cutlass10bfloat16_tE19Flash_kernel_traitsILi256ELi64ELi64ELi4ES3_EELb0ELb1ELb0ELb0ELb1ELb0ELb0ELb0EEEvNS_16Flash_fwd_paramsE:
[----:B------:R-:W-:Y:S02]  /*0000*/  MOV R1, c[0x0][0x28] ;  /* 0x00000a0000017a02 */ /* 0x000fe40000000f00 */
[----:B------:R-:W1:Y:S01]  /*0010*/  S2R R2, SR_CTAID.Y ;  /* 0x0000000000027919 */ /* 0x000e620000002600 */
[----:B------:R-:W-:Y:S01]  /*0020*/  ULDC.64 UR4, c[0x0][0x240] ;  /* 0x0000900000047ab9 */ /* 0x000fe20000000a00 */
[----:B------:R-:W-:Y:S01]  /*0030*/  IMAD.MOV.U32 R3, RZ, RZ, 0x4 ;  /* 0x00000004ff037424 */ /* 0x000fe200078e00ff */
[----:B------:R-:W-:Y:S01]  /*0040*/  UISETP.NE.U32.AND UP0, UPT, URZ, UR4, UPT ;  /* 0x000000043f00728c */ /* 0x000fe2000bf05070 */
[----:B------:R-:W-:Y:S01]  /*0050*/  IMAD.MOV.U32 R7, RZ, RZ, -0x1 ;  /* 0xffffffffff077424 */ /* 0x000fe200078e00ff */
[----:B------:R-:W2:Y:S01]  /*0060*/  S2UR UR18, SR_CTAID.Y ;  /* 0x00000000001279c3 */ /* 0x000ea20000002600 */
[----:B------:R-:W-:Y:S01]  /*0070*/  ULDC.64 UR16, c[0x0][0x118] ;  /* 0x0000460000107ab9 */ /* 0x000fe20000000a00 */
[----:B------:R-:W-:Y:S01]  /*0080*/  ISETP.NE.U32.AND P3, PT, RZ, c[0x0][0x250], PT ;  /* 0x00009400ff007a0c */ /* 0x000fe20003f65070 */
[----:B------:R-:W-:Y:S01]  /*0090*/  UISETP.NE.AND.EX UP0, UPT, URZ, UR5, UPT, UP0 ;  /* 0x000000053f00728c */ /* 0x000fe2000bf05300 */
[----:B------:R-:W-:Y:S01]  /*00a0*/  ISETP.EQ.U32.AND P2, PT, RZ, c[0x0][0x248], PT ;  /* 0x00009200ff007a0c */ /* 0x000fe20003f42070 */
[----:B------:R-:W-:Y:S01]  /*00b0*/  ULDC.U8 UR4, c[0x0][0x312] ;  /* 0x0000c48000047ab9 */ /* 0x000fe20000000000 */
[----:B------:R-:W-:Y:S01]  /*00c0*/  ISETP.NE.AND.EX P3, PT, RZ, c[0x0][0x254], PT, P3 ;  /* 0x00009500ff007a0c */ /* 0x000fe20003f65330 */
[----:B------:R-:W-:-:S02]  /*00d0*/  UISETP.NE.AND UP1, UPT, UR4, URZ, UPT ;  /* 0x0000003f0400728c */ /* 0x000fc4000bf25270 */
[----:B------:R-:W-:Y:S01]  /*00e0*/  PLOP3.LUT P1, PT, PT, PT, UP0, 0x80, 0x0 ;  /* 0x000000000000781c */ /* 0x000fe20003f2f008 */
[----:B------:R-:W-:-:S03]  /*00f0*/  UMOV UR8, 0x4 ;  /* 0x0000000400087882 */ /* 0x000fc60000000000 */
[----:B------:R-:W-:Y:S01]  /*0100*/  PLOP3.LUT P0, PT, PT, PT, UP1, 0x80, 0x0 ;  /* 0x000000000000781c */ /* 0x000fe20003f0f018 */
[----:B-1----:R-:W-:-:S08]  /*0110*/  IMAD.WIDE R10, R2, R3, c[0x0][0x240] ;  /* 0x00009000020a7625 */ /* 0x002fd000078e0203 */
[----:B------:R-:W3:Y:S04]  /*0120*/  @P1 LDG.E R7, [R10.64] ;  /* 0x000000100a071981 */ /* 0x000ee8000c1e1900 */
[----:B------:R-:W4:Y:S01]  /*0130*/  @P1 LDG.E R0, [R10.64+0x4] ;  /* 0x000004100a001981 */ /* 0x000f22000c1e1900 */
[----:B------:R-:W-:Y:S01]  /*0140*/  ULDC.64 UR4, c[0x0][0x248] ;  /* 0x0000920000047ab9 */ /* 0x000fe20000000a00 */
[----:B------:R-:W-:Y:S01]  /*0150*/  ISETP.EQ.OR.EX P2, PT, RZ, c[0x0][0x24c], !P0, P2 ;  /* 0x00009300ff007a0c */ /* 0x000fe20004742720 */
[----:B--2---:R-:W-:Y:S01]  /*0160*/  UIMAD.WIDE UR4, UR18, UR8, UR4 ;  /* 0x00000008120472a5 */ /* 0x004fe2000f8e0204 */
[----:B------:R-:W-:-:S05]  /*0170*/  @P3 IMAD.WIDE R8, R2, R3, c[0x0][0x250] ;  /* 0x0000940002083625 */ /* 0x000fca00078e0203 */
[----:B------:R-:W-:Y:S01]  /*0180*/  IMAD.U32 R2, RZ, RZ, UR4 ;  /* 0x00000004ff027e24 */ /* 0x000fe2000f8e00ff */
[----:B------:R-:W2:Y:S01]  /*0190*/  @P3 LDG.E R4, [R8.64] ;  /* 0x0000001008043981 */ /* 0x000ea2000c1e1900 */
[----:B------:R-:W-:-:S05]  /*01a0*/  IMAD.U32 R3, RZ, RZ, UR5 ;  /* 0x00000005ff037e24 */ /* 0x000fca000f8e00ff */
[----:B------:R-:W5:Y:S04]  /*01b0*/  @!P2 LDG.E R5, [R2.64] ;  /* 0x000000100205a981 */ /* 0x000f68000c1e1900 */
[----:B------:R-:W1:Y:S01]  /*01c0*/  S2R R6, SR_TID.X ;  /* 0x0000000000067919 */ /* 0x000e620000002100 */
[----:B------:R-:W-:Y:S02]  /*01d0*/  UMOV UR19, URZ ;  /* 0x0000003f00137c82 */ /* 0x000fe40008000000 */
[----:B------:R-:W-:Y:S01]  /*01e0*/  UMOV UR20, 0xffffffff ;  /* 0xffffffff00147882 */ /* 0x000fe20000000000 */
[----:B------:R-:W1:Y:S08]  /*01f0*/  S2UR UR13, SR_CTAID.X ;  /* 0x00000000000d79c3 */ /* 0x000e700000002500 */
[----:B------:R-:W1:Y:S08]  /*0200*/  S2UR UR12, SR_CTAID.Z ;  /* 0x00000000000c79c3 */ /* 0x000e700000002700 */
[----:B---3--:R-:W3:Y:S08]  /*0210*/  R2UR UR11, R7 ;  /* 0x00000000070b73c2 */ /* 0x008ef000000e0000 */
[----:B----4-:R-:W3:Y:S01]  /*0220*/  @P1 R2UR UR15, R0 ;  /* 0x00000000000f13c2 */ /* 0x010ee200000e0000 */
[----:B------:R-:W-:-:S04]  /*0230*/  ISETP.NE.U32.AND P1, PT, RZ, c[0x0][0x248], PT ;  /* 0x00009200ff007a0c */ /* 0x000fc80003f25070 */
[----:B------:R-:W-:-:S03]  /*0240*/  ISETP.NE.AND.EX P1, PT, RZ, c[0x0][0x24c], PT, P1 ;  /* 0x00009300ff007a0c */ /* 0x000fc60003f25310 */
[----:B--2---:R2:W4:Y:S08]  /*0250*/  @P3 R2UR UR19, R4 ;  /* 0x00000000041333c2 */ /* 0x00453000000e0000 */
[----:B-----5:R2:W1:Y:S01]  /*0260*/  @!P2 R2UR UR20, R5 ;  /* 0x000000000514a3c2 */ /* 0x02046200000e0000 */
[----:B---3--:R-:W-:-:S07]  /*0270*/  @UP0 UIADD3 UR15, UR15, -UR11, URZ ;  /* 0x8000000b0f0f0290 */ /* 0x008fce000fffe03f */
[----:B------:R-:W-:Y:S01]  /*0280*/  @!UP0 ULDC UR15, c[0x0][0x214] ;  /* 0x00008500000f8ab9 */ /* 0x000fe20000000800 */
[----:B-12-4-:R-:W-:Y:S05]  /*0290*/  @!P1 BRA `(.L_x_6322) ;  /* 0x0000007000009947 */ /* 0x016fea0003800000 */
[----:B------:R-:W2:Y:S04]  /*02a0*/  @P0 LDG.E R0, [R2.64+0x4] ;  /* 0x0000041002000981 */ /* 0x000ea8000c1e1900 */
[----:B------:R-:W3:Y:S01]  /*02b0*/  @!P0 LDG.E R4, [R2.64] ;  /* 0x0000001002048981 */ /* 0x000ee2000c1e1900 */
[----:B------:R-:W-:-:S13]  /*02c0*/  PLOP3.LUT P1, PT, PT, PT, UP1, 0x80, 0x0 ;  /* 0x000000000000781c */ /* 0x000fda0003f2f018 */
[----:B--2---:R-:W1:Y:S02]  /*02d0*/  @P1 R2UR UR6, R0 ;  /* 0x00000000000613c2 */ /* 0x004e6400000e0000 */
[----:B-1----:R-:W-:-:S11]  /*02e0*/  @UP1 UIADD3 UR6, UR6, -UR20, URZ ;  /* 0x8000001406061290 */ /* 0x002fd6000fffe03f */
[----:B---3--:R1:W2:Y:S02]  /*02f0*/  @!P0 R2UR UR6, R4 ;  /* 0x00000000040683c2 */ /* 0x0082a400000e0000 */
[----:B-12---:R-:W-:Y:S05]  /*0300*/  BRA `(.L_x_6323) ;  /* 0x0000001000007947 */ /* 0x006fea0003800000 */
.L_x_6322:
[----:B------:R-:W-:Y:S02]  /*0310*/  ULDC UR6, c[0x0][0x218] ;  /* 0x0000860000067ab9 */ /* 0x000fe40000000800 */
.L_x_6323:
        /* <DEDUP_REMOVED lines=70> */
[----:B------:R-:W-:Y:S02]  /*0780*/  ULDC.64 UR4, c[0x0][0x1e0] ;  /* 0x0000780000047ab9 */ /* 0x000fe40000000a00 */
[----:B------:R-:W-:Y:S01]  /*0790*/  @!UP0 UIMAD UR9, UR9, UR4, URZ ;  /* 0x00000004090982a4 */ /* 0x000fe2000f8e023f */
[----:B------:R-:W-:Y:S01]  /*07a0*/  SHF.R.S32.HI R3, RZ, 0x1f, R2 ;  /* 0x0000001fff037819 */ /* 0x000fe20000011402 */
[----:B------:R-:W-:Y:S02]  /*07b0*/  @!UP0 UIMAD.WIDE.U32 UR20, UR18, UR4, URZ ;  /* 0x00000004121482a5 */ /* 0x000fe4000f8e003f */
[----:B------:R-:W-:-:S02]  /*07c0*/  @!UP0 UIMAD UR9, UR18, UR5, UR9 ;  /* 0x00000005120982a4 */ /* 0x000fc4000f8e0209 */
[----:B------:R-:W-:Y:S01]  /*07d0*/  IMAD.WIDE.U32 R2, R0, c[0x0][0x1e8], R2 ;  /* 0x00007a0000027a25 */ /* 0x000fe200078e0002 */
[----:B------:R-:W-:Y:S02]  /*07e0*/  USHF.R.S32.HI UR10, URZ, 0x1f, UR12 ;  /* 0x0000001f3f0a7899 */ /* 0x000fe4000801140c */
[----:B------:R-:W-:Y:S01]  /*07f0*/  @!UP0 UMOV UR8, UR20 ;  /* 0x0000001400088c82 */ /* 0x000fe20008000000 */
[----:B------:R-:W-:Y:S01]  /*0800*/  IMAD.U32 R0, RZ, RZ, UR6 ;  /* 0x00000006ff007e24 */ /* 0x000fe2000f8e00ff */
[----:B------:R-:W-:Y:S01]  /*0810*/  @!UP0 UIADD3 UR7, UR21, UR9, URZ ;  /* 0x0000000915078290 */ /* 0x000fe2000fffe03f */
[----:B------:R-:W-:Y:S01]  /*0820*/  IADD3 R2, P0, R2, UR8, RZ ;  /* 0x0000000802027c10 */ /* 0x000fe2000ff1e0ff */
[----:B------:R-:W-:Y:S02]  /*0830*/  ULDC.64 UR4, c[0x0][0x1f0] ;  /* 0x00007c0000047ab9 */ /* 0x000fe40000000a00 */
[----:B------:R-:W-:Y:S02]  /*0840*/  UIMAD UR4, UR10, UR4, URZ ;  /* 0x000000040a0472a4 */ /* 0x000fe4000f8e023f */
[----:B------:R-:W-:-:S02]  /*0850*/  IADD3.X R3, R3, UR7, R0, P0, !PT ;  /* 0x0000000703037c10 */ /* 0x000fc400087fe400 */
[----:B------:R-:W-:Y:S01]  /*0860*/  ISETP.GE.AND P0, PT, R7, UR15, PT ;  /* 0x0000000f07007c0c */ /* 0x000fe2000bf06270 */
[----:B------:R-:W-:Y:S02]  /*0870*/  UIMAD UR4, UR12, UR5, UR4 ;  /* 0x000000050c0472a4 */ /* 0x000fe4000f8e0204 */
[----:B-1----:R-:W-:Y:S01]  /*0880*/  IMAD.WIDE.U32 R8, R8, c[0x0][0x1f0], R2 ;  /* 0x00007c0008087a25 */ /* 0x002fe200078e0002 */
[----:B------:R-:W-:Y:S01]  /*0890*/  ULDC UR5, c[0x0][0x1c0] ;  /* 0x0000700000057ab9 */ /* 0x000fe20000000800 */
[----:B------:R-:W-:Y:S01]  /*08a0*/  SHF.R.S32.HI R2, RZ, 0x1f, R7 ;  /* 0x0000001fff027819 */ /* 0x000fe20000011407 */
[----:B------:R-:W-:Y:S02]  /*08b0*/  UIMAD UR12, UR18, UR5, UR12 ;  /* 0x00000005120c72a4 */ /* 0x000fe4000f8e020c */
[----:B------:R-:W-:Y:S01]  /*08c0*/  IADD3 R13, R9, UR4, RZ ;  /* 0x00000004090d7c10 */ /* 0x000fe2000fffe0ff */
[----:B------:R-:W-:Y:S02]  /*08d0*/  ULDC UR5, c[0x0][0x214] ;  /* 0x0000850000057ab9 */ /* 0x000fe40000000800 */
[----:B------:R-:W-:-:S02]  /*08e0*/  UIMAD UR5, UR12, UR5, UR13 ;  /* 0x000000050c0572a4 */ /* 0x000fc4000f8e020d */
        /* <DEDUP_REMOVED lines=12> */
.L_x_6326:
[----:B------:R-:W-:Y:S05]  /*09b0*/  BSYNC B0 ;  /* 0x0000000000007941 */ /* 0x000fea0003800000 */
.L_x_6325:
[----:B------:R-:W-:Y:S01]  /*09c0*/  IADD3 R5, R7, 0x10, RZ ;  /* 0x0000001007057810 */ /* 0x000fe20007ffe0ff */
[----:B------:R-:W-:Y:S03]  /*09d0*/  BSSY B0, `(.L_x_6327) ;  /* 0x0000011000007945 */ /* 0x000fe60003800000 */
[----:B------:R-:W-:-:S13]  /*09e0*/  ISETP.GE.AND P0, PT, R5, UR15, PT ;  /* 0x0000000f05007c0c */ /* 0x000fda000bf06270 */
        /* <DEDUP_REMOVED lines=15> */
.L_x_6328:
[----:B------:R-:W-:Y:S05]  /*0ae0*/  BSYNC B0 ;  /* 0x0000000000007941 */ /* 0x000fea0003800000 */
.L_x_6327:
        /* <DEDUP_REMOVED lines=18> */
.L_x_6330:
[----:B------:R-:W-:Y:S05]  /*0c10*/  BSYNC B0 ;  /* 0x0000000000007941 */ /* 0x000fea0003800000 */
.L_x_6329:
[----:B-1----:R-:W-:Y:S01]  /*0c20*/  IADD3 R10, R7, 0x30, RZ ;  /* 0x00000030070a7810 */ /* 0x002fe20007ffe0ff */
[----:B------:R-:W-:Y:S03]  /*0c30*/  BSSY B0, `(.L_x_6331) ;  /* 0x0000010000007945 */ /* 0x000fe60003800000 */
[----:B------:R-:W-:-:S13]  /*0c40*/  ISETP.GE.AND P0, PT, R10, UR15, PT ;  /* 0x0000000f0a007c0c */ /* 0x000fda000bf06270 */
[----:B------:R-:W-:Y:S05]  /*0c50*/  @P0 BRA `(.L_x_6332) ;  /* 0x000000d000000947 */ /* 0x000fea0003800000 */
[----:B------:R-:W-:Y:S02]  /*0c60*/  IADD3 R3, P0, R7, 0x30, RZ ;  /* 0x0000003007037810 */ /* 0x000fe40007f1e0ff */
        /* <DEDUP_REMOVED lines=12> */
.L_x_6332:
[----:B------:R-:W-:Y:S05]  /*0d30*/  BSYNC B0 ;  /* 0x0000000000007941 */ /* 0x000fea0003800000 */
.L_x_6331:
[----:B------:R-:W-:Y:S01]  /*0d40*/  LOP3.LUT P4, RZ, R6, 0x7, RZ, 0xc0, !PT ;  /* 0x0000000706ff7812 */ /* 0x000fe2000788c0ff */
[----:B------:R-:W-:-:S03]  /*0d50*/  IMAD.U32 R3, RZ, RZ, UR5 ;  /* 0x00000005ff037e24 */ /* 0x000fc6000f8e00ff */
[----:B------:R-:W-:Y:S02]  /*0d60*/  ISETP.GE.OR P2, PT, R5, UR15, P4 ;  /* 0x0000000f05007c0c */ /* 0x000fe4000a746670 */
[C---:B------:R-:W-:Y:S02]  /*0d70*/  ISETP.GE.OR P3, PT, R7.reuse, UR15, P4 ;  /* 0x0000000f07007c0c */ /* 0x040fe4000a766670 */
[----:B------:R-:W-:Y:S02]  /*0d80*/  ISETP.GE.OR P1, PT, R4, UR15, P4 ;  /* 0x0000000f04007c0c */ /* 0x000fe4000a726670 */
[----:B------:R-:W-:Y:S02]  /*0d90*/  IADD3 R7, P0, R7, UR5, RZ ;  /* 0x0000000507077c10 */ /* 0x000fe4000ff1e0ff */
[----:B------:R-:W-:Y:S02]  /*0da0*/  ISETP.GE.OR P4, PT, R10, UR15, P4 ;  /* 0x0000000f0a007c0c */ /* 0x000fe4000a786670 */
[----:B------:R-:W-:-:S02]  /*0db0*/  LEA.HI.X.SX32 R2, R3, R2, 0x1, P0 ;  /* 0x0000000203027211 */ /* 0x000fc400000f0eff */
[----:B------:R-:W-:-:S03]  /*0dc0*/  LEA R4, P0, R7, c[0x0][0x200], 0x2 ;  /* 0x0000800007047a11 */ /* 0x000fc600078010ff */
[----:B------:R-:W-:Y:S01]  /*0dd0*/  @!P3 IMAD.MOV.U32 R3, RZ, RZ, 0x7f800000 ;  /* 0x7f800000ff03b424 */ /* 0x000fe200078e00ff */
        /* <DEDUP_REMOVED lines=10> */
.L_x_6324:
[----:B------:R-:W-:Y:S01]  /*0e80*/  ULDC.64 UR4, c[0x0][0x2b8] ;  /* 0x0000ae0000047ab9 */ /* 0x000fe20000000a00 */
[----:B------:R-:W-:Y:S01]  /*0e90*/  IMAD.U32 R0, RZ, RZ, UR18 ;  /* 0x00000012ff007e24 */ /* 0x000fe2000f8e00ff */
[----:B------:R-:W-:-:S04]  /*0ea0*/  UISETP.NE.U32.AND UP0, UPT, URZ, UR4, UPT ;  /* 0x000000043f00728c */ /* 0x000fc8000bf05070 */
[----:B------:R-:W-:-:S03]  /*0eb0*/  UISETP.NE.AND.EX UP0, UPT, URZ, UR5, UPT, UP0 ;  /* 0x000000053f00728c */ /* 0x000fc6000bf05300 */
[----:B------:R-:W-:-:S03]  /*0ec0*/  ULDC.64 UR4, c[0x0][0x2b8] ;  /* 0x0000ae0000047ab9 */ /* 0x000fc60000000a00 */
[----:B------:R-:W-:-:S05]  /*0ed0*/  PLOP3.LUT P0, PT, PT, PT, UP0, 0x80, 0x0 ;  /* 0x000000000000781c */ /* 0x000fca0003f0f008 */
[----:B------:R-:W-:-:S03]  /*0ee0*/  @UP0 UIMAD.WIDE UR4, UR18, UR8, UR4 ;  /* 0x00000008120402a5 */ /* 0x000fc6000f8e0204 */
[----:B------:R-:W-:Y:S02]  /*0ef0*/  ULDC.64 UR8, c[0x0][0x2c0] ;  /* 0x0000b00000087ab9 */ /* 0x000fe40000000a00 */
[----:B------:R-:W-:Y:S01]  /*0f00*/  UISETP.NE.U32.AND UP1, UPT, URZ, UR8, UPT ;  /* 0x000000083f00728c */ /* 0x000fe2000bf25070 */
[----:B------:R-:W-:Y:S01]  /*0f10*/  IMAD.U32 R2, RZ, RZ, UR4 ;  /* 0x00000004ff027e24 */ /* 0x000fe2000f8e00ff */
[----:B------:R-:W-:Y:S01]  /*0f20*/  MOV R3, UR5 ;  /* 0x0000000500037c02 */ /* 0x000fe20008000f00 */
[----:B------:R-:W-:Y:S02]  /*0f30*/  ULDC.64 UR4, c[0x0][0x2c8] ;  /* 0x0000b20000047ab9 */ /* 0x000fe40000000a00 */
[----:B------:R-:W-:Y:S02]  /*0f40*/  UISETP.NE.AND.EX UP1, UPT, URZ, UR9, UPT, UP1 ;  /* 0x000000093f00728c */ /* 0x000fe4000bf25310 */
[----:B------:R-:W-:Y:S01]  /*0f50*/  UPLOP3.LUT UP5, UPT, UPT, UPT, UPT, 0x40, 0x0 ;  /* 0x000000000000789c */ /* 0x000fe20003fae870 */
[----:B------:R1:W5:Y:S08]  /*0f60*/  @P0 LDG.E R0, [R2.64] ;  /* 0x0000001002000981 */ /* 0x000370000c1e1900 */
[----:B------:R-:W-:-:S02]  /*0f70*/  @UP1 USHF.R.S32.HI UR10, URZ, 0x1f, UR18 ;  /* 0x0000001f3f0a1899 */ /* 0x000fc40008011412 */
[----:B------:R-:W-:Y:S02]  /*0f80*/  @UP1 UIMAD.WIDE.U32 UR22, UR18, UR4, URZ ;  /* 0x00000004121612a5 */ /* 0x000fe4000f8e003f */
[----:B------:R-:W-:-:S03]  /*0f90*/  @UP1 UIMAD UR10, UR10, UR4, URZ ;  /* 0x000000040a0a12a4 */ /* 0x000fc6000f8e023f */
[----:B------:R-:W-:Y:S02]  /*0fa0*/  UMOV UR4, URZ ;  /* 0x0000003f00047c82 */ /* 0x000fe40008000000 */
[----:B------:R-:W-:Y:S02]  /*0fb0*/  @UP1 UIMAD UR5, UR18, UR5, UR10 ;  /* 0x00000005120512a4 */ /* 0x000fe4000f8e020a */
[----:B------:R-:W-:Y:S02]  /*0fc0*/  @UP1 ULEA UR4, UP0, UR22, UR8, 0x2 ;  /* 0x0000000816041291 */ /* 0x000fe4000f80103f */
[----:B------:R-:W-:-:S04]  /*0fd0*/  @UP1 UIADD3 UR5, UR23, UR5, URZ ;  /* 0x0000000517051290 */ /* 0x000fc8000fffe03f */
[----:B------:R-:W-:Y:S01]  /*0fe0*/  @UP1 USHF.L.U64.HI UR22, UR22, 0x2, UR5 ;  /* 0x0000000216161899 */ /* 0x000fe20008010205 */
[----:B-1----:R-:W-:Y:S01]  /*0ff0*/  IABS R2, c[0x0][0x2d0] ;  /* 0x0000b40000027a13 */ /* 0x002fe20000000000 */
[----:B------:R-:W-:Y:S01]  /*1000*/  IMAD.U32 R236, RZ, RZ, UR4 ;  /* 0x00000004ffec7e24 */ /* 0x000fe2000f8e00ff */
[----:B------:R-:W-:Y:S02]  /*1010*/  UMOV UR5, URZ ;  /* 0x0000003f00057c82 */ /* 0x000fe40008000000 */
[----:B------:R-:W-:Y:S01]  /*1020*/  @UP1 UIADD3.X UR5, UR22, UR9, URZ, UP0, !UPT ;  /* 0x0000000916051290 */ /* 0x000fe200087fe43f */
[----:B------:R1:W2:Y:S01]  /*1030*/  R2UR UR8, R2 ;  /* 0x00000000020873c2 */ /* 0x0002a200000e0000 */
[----:B------:R-:W-:-:S04]  /*1040*/  @UP1 UISETP.NE.U32.AND UP0, UPT, UR4, URZ, UPT ;  /* 0x0000003f0400128c */ /* 0x000fc8000bf05070 */
[----:B------:R-:W-:Y:S01]  /*1050*/  @UP1 UISETP.NE.AND.EX UP5, UPT, UR5, URZ, UPT, UP0 ;  /* 0x0000003f0500128c */ /* 0x000fe2000bfa5300 */
[----:B------:R-:W-:-:S10]  /*1060*/  MOV R237, UR5 ;  /* 0x0000000500ed7c02 */ /* 0x000fd40008000f00 */
[----:B------:R-:W-:-:S13]  /*1070*/  PLOP3.LUT P0, PT, PT, PT, UP5, 0x80, 0x0 ;  /* 0x000000000000781c */ /* 0x000fda0003f0f058 */
[----:B-12---:R-:W-:Y:S05]  /*1080*/  @!P0 BRA `(.L_x_6333) ;  /* 0x0000058000008947 */ /* 0x006fea0003800000 */
[----:B------:R-:W1:Y:S01]  /*1090*/  I2F.RP R3, UR8 ;  /* 0x0000000800037d06 */ /* 0x000e620008209400 */
[----:B------:R-:W-:Y:S02]  /*10a0*/  ULEA UR9, UR6, 0xffffffc0, 0x6 ;  /* 0xffffffc006097891 */ /* 0x000fe4000f8e303f */
[----:B------:R-:W-:-:S04]  /*10b0*/  UMOV UR20, URZ ;  /* 0x0000003f00147c82 */ /* 0x000fc80008000000 */
[----:B-----5:R-:W-:-:S05]  /*10c0*/  IMAD.U32 R0, RZ, RZ, UR9 ;  /* 0x00000009ff007e24 */ /* 0x020fca000f8e00ff */
[----:B------:R-:W-:Y:S01]  /*10d0*/  IABS R0, R0 ;  /* 0x0000000000007213 */ /* 0x000fe20000000000 */
[----:B-1----:R-:W1:Y:S03]  /*10e0*/  MUFU.RCP R2, R3 ;  /* 0x0000000300027308 */ /* 0x002e660000001000 */
[----:B------:R-:W2:Y:S08]  /*10f0*/  R2UR UR10, R0 ;  /* 0x00000000000a73c2 */ /* 0x000eb000000e0000 */
[----:B------:R-:W3:Y:S01]  /*1100*/  R2UR UR5, R0 ;  /* 0x00000000000573c2 */ /* 0x000ee200000e0000 */
        /* <DEDUP_REMOVED lines=11> */
[----:B---3--:R-:W-:-:S04]  /*11c0*/  UIMAD UR4, UR8, UR4, UR5 ;  /* 0x00000004080472a4 */ /* 0x008fc8000f8e0205 */
[----:B------:R-:W-:-:S11]  /*11d0*/  UISETP.GT.U32.AND UP0, UPT, UR8, UR4, UPT ;  /* 0x000000040800728c */ /* 0x000fd6000bf04070 */
[----:B------:R-:W-:Y:S02]  /*11e0*/  @!UP0 UIADD3 UR4, UR4, -UR8, URZ ;  /* 0x8000000804048290 */ /* 0x000fe4000fffe03f */
[----:B------:R-:W-:Y:S02]  /*11f0*/  @!UP0 UIADD3 UR24, UR24, 0x1, URZ ;  /* 0x0000000118188890 */ /* 0x000fe4000fffe03f */
[----:B------:R-:W-:Y:S02]  /*1200*/  UISETP.GE.U32.AND UP1, UPT, UR4, UR8, UPT ;  /* 0x000000080400728c */ /* 0x000fe4000bf26070 */
[----:B------:R-:W-:-:S04]  /*1210*/  ULOP3.LUT UR4, UR9, UR10, URZ, 0x3c, !UPT ;  /* 0x0000000a09047292 */ /* 0x000fc8000f8e3c3f */
[----:B------:R-:W-:Y:S01]  /*1220*/  UISETP.GE.AND UP0, UPT, UR4, URZ, UPT ;  /* 0x0000003f0400728c */ /* 0x000fe2000bf06270 */
[----:B------:R-:W-:Y:S01]  /*1230*/  IABS R4, c[0x0][0x1c8] ;  /* 0x0000720000047a13 */ /* 0x000fe20000000000 */
[----:B------:R-:W1:Y:S01]  /*1240*/  S2R R0, SR_CTAID.Z ;  /* 0x0000000000007919 */ /* 0x000e620000002700 */
[----:B------:R-:W-:Y:S02]  /*1250*/  ULDC UR25, c[0x0][0x1c8] ;  /* 0x0000720000197ab9 */ /* 0x000fe40000000800 */
[----:B------:R-:W-:Y:S02]  /*1260*/  @UP1 UIADD3 UR24, UR24, 0x1, URZ ;  /* 0x0000000118181890 */ /* 0x000fe4000fffe03f */
[----:B------:R-:W-:Y:S02]  /*1270*/  UISETP.NE.AND UP1, UPT, URZ, UR10, UPT ;  /* 0x0000000a3f00728c */ /* 0x000fe4000bf25270 */
[----:B------:R-:W-:Y:S02]  /*1280*/  ULDC.64 UR4, c[0x0][0x180] ;  /* 0x0000600000047ab9 */ /* 0x000fe40000000a00 */
[----:B------:R-:W-:-:S07]  /*1290*/  @!UP0 UIADD3 UR24, -UR24, URZ, URZ ;  /* 0x0000003f18188290 */ /* 0x000fce000fffe13f */
[----:B------:R-:W-:-:S06]  /*12a0*/  @!UP1 ULOP3.LUT UR24, URZ, UR10, URZ, 0x33, !UPT ;  /* 0x0000000a3f189292 */ /* 0x000fcc000f8e333f */
[----:B------:R-:W-:-:S04]  /*12b0*/  IMAD.U32 R3, RZ, RZ, UR24 ;  /* 0x00000018ff037e24 */ /* 0x000fc8000f8e00ff */
[----:B------:R-:W-:-:S05]  /*12c0*/  IMAD.WIDE R10, R3, 0x4, R236 ;  /* 0x00000004030a7825 */ /* 0x000fca00078e02ec */
[----:B------:R2:W3:Y:S01]  /*12d0*/  LDG.E R2, [R10.64] ;  /* 0x000000100a027981 */ /* 0x0004e2000c1e1900 */
[----:B------:R-:W4:Y:S01]  /*12e0*/  I2F.RP R5, R4 ;  /* 0x0000000400057306 */ /* 0x000f220000209400 */
[----:B-1----:R-:W-:Y:S01]  /*12f0*/  IABS R0, R0 ;  /* 0x0000000000007213 */ /* 0x002fe20000000000 */
[----:B------:R-:W-:Y:S02]  /*1300*/  ULOP3.LUT UR25, UR12, UR25, URZ, 0x3c, !UPT ;  /* 0x000000190c197292 */ /* 0x000fe4000f8e3c3f */
[----:B------:R-:W-:-:S04]  /*1310*/  UIADD3 UR24, -UR24, URZ, URZ ;  /* 0x0000003f18187290 */ /* 0x000fc8000fffe13f */
[----:B------:R-:W-:Y:S01]  /*1320*/  ISETP.LE.AND P0, PT, RZ, UR25, PT ;  /* 0x00000019ff007c0c */ /* 0x000fe2000bf03270 */
[----:B------:R-:W-:-:S04]  /*1330*/  UIMAD UR10, UR24, UR10, UR9 ;  /* 0x0000000a180a72a4 */ /* 0x000fc8000f8e0209 */
[----:B------:R-:W-:Y:S01]  /*1340*/  USHF.R.S32.HI UR9, URZ, 0x1f, UR10 ;  /* 0x0000001f3f097899 */ /* 0x000fe2000801140a */
[----:B----4-:R-:W1:Y:S02]  /*1350*/  MUFU.RCP R8, R5 ;  /* 0x0000000500087308 */ /* 0x010e640000001000 */
[----:B-1----:R-:W-:-:S06]  /*1360*/  IADD3 R8, R8, 0xffffffe, RZ ;  /* 0x0ffffffe08087810 */ /* 0x002fcc0007ffe0ff */
        /* <DEDUP_REMOVED lines=14> */
[----:B------:R-:W-:-:S05]  /*1450*/  IMAD.MOV.U32 R3, RZ, RZ, R5 ;  /* 0x000000ffff037224 */ /* 0x000fca00078e0005 */
[----:B------:R-:W-:Y:S02]  /*1460*/  @!P0 IADD3 R3, -R3, RZ, RZ ;  /* 0x000000ff03038210 */ /* 0x000fe40007ffe1ff */
[----:B------:R-:W-:-:S04]  /*1470*/  @!P1 LOP3.LUT R3, RZ, c[0x0][0x1c8], RZ, 0x33, !PT ;  /* 0x00007200ff039a12 */ /* 0x000fc800078e33ff */
[----:B------:R-:W-:-:S05]  /*1480*/  SHF.R.S32.HI R7, RZ, 0x1f, R3 ;  /* 0x0000001fff077819 */ /* 0x000fca0000011403 */
[----:B------:R-:W-:-:S04]  /*1490*/  IMAD R0, R7, c[0x0][0x1b0], RZ ;  /* 0x00006c0007007a24 */ /* 0x000fc800078e02ff */
[----:B--2---:R-:W-:Y:S01]  /*14a0*/  IMAD R11, R3, c[0x0][0x1b4], R0 ;  /* 0x00006d00030b7a24 */ /* 0x004fe200078e0200 */
        /* <DEDUP_REMOVED lines=22> */
.L_x_6333:
[----:B------:R-:W-:Y:S02]  /*1610*/  UISETP.NE.AND UP0, UPT, UR20, -0x1, UPT ;  /* 0xffffffff1400788c */ /* 0x000fe4000bf05270 */
[----:B------:R-:W-:-:S04]  /*1620*/  ULDC.64 UR4, c[0x0][0x198] ;  /* 0x0000660000047ab9 */ /* 0x000fc80000000a00 */
[----:B------:R-:W-:-:S05]  /*1630*/  PLOP3.LUT P0, PT, PT, PT, UP0, 0x80, 0x0 ;  /* 0x000000000000781c */ /* 0x000fca0003f0f008 */
[----:B------:R-:W-:-:S04]  /*1640*/  @UP0 UIADD3 UR23, UR19, UR20, URZ ;  /* 0x0000001413170290 */ /* 0x000fc8000fffe03f */
[----:B------:R-:W-:-:S04]  /*1650*/  @UP0 UIMAD.WIDE.U32 UR24, UR23, UR4, URZ ;  /* 0x00000004171802a5 */ /* 0x000fc8000f8e003f */
[----:B------:R-:W-:-:S03]  /*1660*/  @UP0 UIMAD UR23, UR23, UR5, UR25 ;  /* 0x00000005171702a4 */ /* 0x000fc6000f8e0219 */
[----:B------:R-:W-:Y:S01]  /*1670*/  @UP0 UMOV UR22, UR24 ;  /* 0x0000001800160c82 */ /* 0x000fe20008000000 */
[----:B------:R-:W-:Y:S05]  /*1680*/  @P0 BRA `(.L_x_6335) ;  /* 0x0000010000000947 */ /* 0x000fea0003800000 */
[----:B-----5:R-:W1:Y:S01]  /*1690*/  R2UR UR10, R0 ;  /* 0x00000000000a73c2 */ /* 0x020e6200000e0000 */
[----:B------:R-:W-:Y:S02]  /*16a0*/  USHF.R.S32.HI UR21, URZ, 0x1f, UR19 ;  /* 0x0000001f3f157899 */ /* 0x000fe40008011413 */
[----:B------:R-:W-:Y:S02]  /*16b0*/  ULDC.64 UR4, c[0x0][0x198] ;  /* 0x0000660000047ab9 */ /* 0x000fe40000000a00 */
[----:B------:R-:W-:Y:S02]  /*16c0*/  UIMAD UR21, UR21, UR4, URZ ;  /* 0x00000004151572a4 */ /* 0x000fe4000f8e023f */
[----:B------:R-:W-:Y:S01]  /*16d0*/  UIMAD.WIDE.U32 UR24, UR19, UR4, URZ ;  /* 0x00000004131872a5 */ /* 0x000fe2000f8e003f */
[----:B------:R-:W2:Y:S01]  /*16e0*/  R2UR UR9, R0 ;  /* 0x00000000000973c2 */ /* 0x000ea200000e0000 */
[----:B------:R-:W-:-:S02]  /*16f0*/  UIMAD UR21, UR19, UR5, UR21 ;  /* 0x00000005131572a4 */ /* 0x000fc4000f8e0215 */
[----:B------:R-:W-:Y:S02]  /*1700*/  ULDC UR4, c[0x0][0x180] ;  /* 0x0000600000047ab9 */ /* 0x000fe40000000800 */
[----:B------:R-:W-:Y:S02]  /*1710*/  ULDC UR5, c[0x0][0x180] ;  /* 0x0000600000057ab9 */ /* 0x000fe40000000800 */
[----:B------:R-:W-:Y:S02]  /*1720*/  UIADD3 UR25, UR25, UR21, URZ ;  /* 0x0000001519197290 */ /* 0x000fe4000fffe03f */
[----:B-1----:R-:W-:-:S04]  /*1730*/  USHF.R.S32.HI UR22, URZ, 0x1f, UR10 ;  /* 0x0000001f3f167899 */ /* 0x002fc8000801140a */
[----:B------:R-:W-:-:S03]  /*1740*/  UIMAD UR22, UR22, UR5, URZ ;  /* 0x00000005161672a4 */ /* 0x000fc6000f8e023f */
[----:B------:R-:W-:Y:S02]  /*1750*/  ULDC UR5, c[0x0][0x184] ;  /* 0x0000610000057ab9 */ /* 0x000fe40000000800 */
[----:B------:R-:W-:Y:S02]  /*1760*/  UIMAD UR5, UR10, UR5, UR22 ;  /* 0x000000050a0572a4 */ /* 0x000fe4000f8e0216 */
[----:B--2---:R-:W-:-:S04]  /*1770*/  UIMAD.WIDE.U32 UR22, UR9, UR4, UR24 ;  /* 0x00000004091672a5 */ /* 0x004fc8000f8e0018 */
[----:B------:R-:W-:Y:S02]  /*1780*/  UIADD3 UR23, UR23, UR5, URZ ;  /* 0x0000000517177290 */ /* 0x000fe4000fffe03f */
.L_x_6335:
[----:B------:R-:W-:Y:S01]  /*1790*/  IABS R4, c[0x0][0x1c8] ;  /* 0x0000720000047a13 */ /* 0x000fe20000000000 */
[----:B------:R-:W1:Y:S01]  /*17a0*/  S2R R2, SR_CTAID.Z ;  /* 0x0000000000027919 */ /* 0x000e620000002700 */
[----:B------:R-:W-:Y:S01]  /*17b0*/  IMAD.MOV.U32 R8, RZ, RZ, RZ ;  /* 0x000000ffff087224 */ /* 0x000fe200078e00ff */
[----:B------:R-:W-:Y:S01]  /*17c0*/  ULDC UR4, c[0x0][0x1c8] ;  /* 0x0000720000047ab9 */ /* 0x000fe20000000800 */
[----:B------:R-:W2:Y:S01]  /*17d0*/  I2F.RP R7, R4 ;  /* 0x0000000400077306 */ /* 0x000ea20000209400 */
[----:B------:R-:W-:Y:S02]  /*17e0*/  ULOP3.LUT UR4, UR12, UR4, URZ, 0x3c, !UPT ;  /* 0x000000040c047292 */ /* 0x000fe4000f8e3c3f */
[----:B------:R-:W-:Y:S02]  /*17f0*/  ULEA UR10, UR6, 0xffffffc0, 0x6 ;  /* 0xffffffc0060a7891 */ /* 0x000fe4000f8e303f */
[----:B------:R-:W-:Y:S02]  /*1800*/  @UP0 UIADD3 UR20, UR19, UR20, URZ ;  /* 0x0000001413140290 */ /* 0x000fe4000fffe03f */
[----:B------:R-:W-:Y:S01]  /*1810*/  ISETP.LE.AND P2, PT, RZ, UR4, PT ;  /* 0x00000004ff007c0c */ /* 0x000fe2000bf43270 */
[----:B------:R-:W-:-:S02]  /*1820*/  USHF.R.S32.HI UR9, URZ, 0x1f, UR10 ;  /* 0x0000001f3f097899 */ /* 0x000fc4000801140a */
[----:B------:R-:W-:Y:S02]  /*1830*/  ULDC.64 UR4, c[0x0][0x198] ;  /* 0x0000660000047ab9 */ /* 0x000fe40000000a00 */
[----:B------:R-:W-:Y:S02]  /*1840*/  UIMAD UR21, UR9, UR4, URZ ;  /* 0x00000004091572a4 */ /* 0x000fe4000f8e023f */
[----:B------:R-:W-:Y:S01]  /*1850*/  UIMAD.WIDE.U32 UR22, UR10, UR4, UR22 ;  /* 0x000000040a1672a5 */ /* 0x000fe2000f8e0016 */
[----:B--2---:R-:W2:Y:S01]  /*1860*/  MUFU.RCP R9, R7 ;  /* 0x0000000700097308 */ /* 0x004ea20000001000 */
[----:B------:R-:W-:Y:S01]  /*1870*/  UIMAD UR4, UR10, UR5, UR21 ;  /* 0x000000050a0472a4 */ /* 0x000fe2000f8e0215 */
[----:B-1----:R-:W-:-:S03]  /*1880*/  IABS R2, R2 ;  /* 0x0000000200027213 */ /* 0x002fc60000000000 */
[----:B------:R-:W-:Y:S01]  /*1890*/  UIADD3 UR4, UR23, UR4, URZ ;  /* 0x0000000417047290 */ /* 0x000fe2000fffe03f */
[----:B------:R-:W-:Y:S02]  /*18a0*/  MOV R5, R2 ;  /* 0x0000000200057202 */ /* 0x000fe40000000f00 */
[----:B--2---:R-:W-:-:S06]  /*18b0*/  IADD3 R9, R9, 0xffffffe, RZ ;  /* 0x0ffffffe09097810 */ /* 0x004fcc0007ffe0ff */
[----:B------:R-:W1:Y:S02]  /*18c0*/  F2I.FTZ.U32.TRUNC.NTZ R9, R9 ;  /* 0x0000000900097305 */ /* 0x000e64000021f000 */
[----:B-1----:R-:W-:-:S04]  /*18d0*/  IMAD.MOV R3, RZ, RZ, -R9 ;  /* 0x000000ffff037224 */ /* 0x002fc800078e0a09 */
[----:B------:R-:W-:-:S04]  /*18e0*/  IMAD R3, R3, R4, RZ ;  /* 0x0000000403037224 */ /* 0x000fc800078e02ff */
[----:B------:R-:W-:-:S06]  /*18f0*/  IMAD.HI.U32 R8, R9, R3, R8 ;  /* 0x0000000309087227 */ /* 0x000fcc00078e0008 */
[----:B------:R-:W-:-:S04]  /*1900*/  IMAD.HI.U32 R2, R8, R5, RZ ;  /* 0x0000000508027227 */ /* 0x000fc800078e00ff */
[----:B------:R-:W-:-:S04]  /*1910*/  IMAD.MOV R3, RZ, RZ, -R2 ;  /* 0x000000ffff037224 */ /* 0x000fc800078e0a02 */
[C---:B------:R-:W-:Y:S01]  /*1920*/  IMAD R3, R4.reuse, R3, R5 ;  /* 0x0000000304037224 */ /* 0x040fe200078e0205 */
[----:B------:R-:W-:Y:S01]  /*1930*/  MOV R5, UR23 ;  /* 0x0000001700057c02 */ /* 0x000fe20008000f00 */
[----:B------:R-:W-:Y:S01]  /*1940*/  IMAD.U32 R5, RZ, RZ, UR4 ;  /* 0x00000004ff057e24 */ /* 0x000fe2000f8e00ff */
[----:B------:R-:W-:Y:S02]  /*1950*/  ULDC.64 UR4, c[0x0][0x1a0] ;  /* 0x0000680000047ab9 */ /* 0x000fe40000000a00 */
[----:B------:R-:W-:-:S13]  /*1960*/  ISETP.GT.U32.AND P1, PT, R4, R3, PT ;  /* 0x000000030400720c */ /* 0x000fda0003f24070 */
[-C--:B------:R-:W-:Y:S02]  /*1970*/  @!P1 IADD3 R3, R3, -R4.reuse, RZ ;  /* 0x8000000403039210 */ /* 0x080fe40007ffe0ff */
[----:B------:R-:W-:Y:S02]  /*1980*/  @!P1 IADD3 R2, R2, 0x1, RZ ;  /* 0x0000000102029810 */ /* 0x000fe40007ffe0ff */
[----:B------:R-:W-:Y:S01]  /*1990*/  ISETP.GE.U32.AND P3, PT, R3, R4, PT ;  /* 0x000000040300720c */ /* 0x000fe20003f66070 */
[----:B------:R-:W-:Y:S01]  /*19a0*/  IMAD.U32 R4, RZ, RZ, UR22 ;  /* 0x00000016ff047e24 */ /* 0x000fe2000f8e00ff */
[----:B------:R-:W-:Y:S01]  /*19b0*/  ISETP.NE.AND P1, PT, RZ, c[0x0][0x1c8], PT ;  /* 0x00007200ff007a0c */ /* 0x000fe20003f25270 */
[----:B------:R-:W-:-:S04]  /*19c0*/  @UP0 UIMAD.WIDE.U32 UR22, UR20, UR4, URZ ;  /* 0x00000004141602a5 */ /* 0x000fc8000f8e003f */
[----:B------:R-:W-:-:S06]  /*19d0*/  @UP0 UIMAD UR20, UR20, UR5, UR23 ;  /* 0x00000005141402a4 */ /* 0x000fcc000f8e0217 */
[----:B------:R-:W-:-:S05]  /*19e0*/  @P3 IADD3 R2, R2, 0x1, RZ ;  /* 0x0000000102023810 */ /* 0x000fca0007ffe0ff */
[----:B------:R-:W-:-:S05]  /*19f0*/  IMAD.MOV.U32 R3, RZ, RZ, R2 ;  /* 0x000000ffff037224 */ /* 0x000fca00078e0002 */
        /* <DEDUP_REMOVED lines=17> */
[----:B------:R-:W-:-:S03]  /*1b10*/  UIADD3 UR23, UR25, UR22, URZ ;  /* 0x0000001619177290 */ /* 0x000fc6000fffe03f */
[----:B------:R-:W-:Y:S02]  /*1b20*/  UMOV UR22, UR24 ;  /* 0x0000001800167c82 */ /* 0x000fe40008000000 */
[----:B-1----:R-:W-:-:S04]  /*1b30*/  USHF.R.S32.HI UR19, URZ, 0x1f, UR21 ;  /* 0x0000001f3f137899 */ /* 0x002fc80008011415 */
[----:B------:R-:W-:-:S03]  /*1b40*/  UIMAD UR19, UR19, UR5, URZ ;  /* 0x00000005131372a4 */ /* 0x000fc6000f8e023f */
[----:B------:R-:W-:Y:S02]  /*1b50*/  ULDC UR5, c[0x0][0x18c] ;  /* 0x0000630000057ab9 */ /* 0x000fe40000000800 */
[----:B------:R-:W-:Y:S02]  /*1b60*/  UIMAD UR5, UR21, UR5, UR19 ;  /* 0x00000005150572a4 */ /* 0x000fe4000f8e0213 */
[----:B--2---:R-:W-:-:S04]  /*1b70*/  UIMAD.WIDE.U32 UR22, UR20, UR4, UR22 ;  /* 0x00000004141672a5 */ /* 0x004fc8000f8e0016 */
[----:B------:R-:W-:Y:S02]  /*1b80*/  UIADD3 UR20, UR23, UR5, URZ ;  /* 0x0000000517147290 */ /* 0x000fe4000fffe03f */
.L_x_6334:
[----:B------:R-:W-:Y:S01]  /*1b90*/  UISETP.NE.AND UP0, UPT, UR11, -0x1, UPT ;  /* 0xffffffff0b00788c */ /* 0x000fe2000bf05270 */
[----:B------:R-:W-:Y:S01]  /*1ba0*/  SHF.R.S32.HI R9, RZ, 0x1f, R6 ;  /* 0x0000001fff097819 */ /* 0x000fe20000011406 */
[----:B------:R-:W-:Y:S01]  /*1bb0*/  ULDC.64 UR4, c[0x0][0x190] ;  /* 0x0000640000047ab9 */ /* 0x000fe20000000a00 */
[----:B------:R-:W1:Y:S01]  /*1bc0*/  S2R R31, SR_CTAID.X ;  /* 0x00000000001f7919 */ /* 0x000e620000002500 */
[----:B------:R-:W-:Y:S01]  /*1bd0*/  USHF.R.S32.HI UR21, URZ, 0x1f, UR12 ;  /* 0x0000001f3f157899 */ /* 0x000fe2000801140c */
[CC--:B------:R-:W-:Y:S01]  /*1be0*/  LEA.HI R5, R9.reuse, R6.reuse, RZ, 0x3 ;  /* 0x0000000609057211 */ /* 0x0c0fe200078f18ff */
[----:B------:R-:W-:Y:S01]  /*1bf0*/  IMAD.SHL.U32 R241, R6, 0x2, RZ ;  /* 0x0000000206f17824 */ /* 0x000fe200078e00ff */
[----:B------:R-:W2:Y:S01]  /*1c00*/  S2R R28, SR_CTAID.Z ;  /* 0x00000000001c7919 */ /* 0x000ea20000002700 */
[-C--:B------:R-:W-:Y:S02]  /*1c10*/  LEA.HI R14, R9, R6.reuse, RZ, 0x6 ;  /* 0x00000006090e7211 */ /* 0x080fe400078f30ff */
[----:B------:R-:W-:Y:S01]  /*1c20*/  SHF.R.S32.HI R12, RZ, 0x3, R5 ;  /* 0x00000003ff0c7819 */ /* 0x000fe20000011405 */
[----:B------:R-:W-:Y:S01]  /*1c30*/  @UP0 UIMAD.WIDE.U32 UR24, UR11, UR4, URZ ;  /* 0x000000040b1802a5 */ /* 0x000fe2000f8e003f */
[----:B------:R-:W-:Y:S01]  /*1c40*/  LOP3.LUT R5, R5, 0xfffffff8, RZ, 0xc0, !PT ;  /* 0xfffffff805057812 */ /* 0x000fe200078ec0ff */
[----:B------:R-:W-:Y:S01]  /*1c50*/  @!UP0 USHF.R.S32.HI UR23, URZ, 0x1f, UR18 ;  /* 0x0000001f3f178899 */ /* 0x000fe20008011412 */
[----:B------:R-:W-:Y:S01]  /*1c60*/  IADD3 R2, R12, 0x10, RZ ;  /* 0x000000100c027810 */ /* 0x000fe20007ffe0ff */
[----:B------:R-:W-:Y:S01]  /*1c70*/  @UP0 UIMAD UR19, UR11, UR5, UR25 ;  /* 0x000000050b1302a4 */ /* 0x000fe2000f8e0219 */
[----:B------:R-:W-:Y:S01]  /*1c80*/  SHF.R.S32.HI R13, RZ, 0x1f, R12 ;  /* 0x0000001fff0d7819 */ /* 0x000fe2000001140c */
[----:B-----5:R-:W-:Y:S01]  /*1c90*/  IMAD.IADD R0, R6, 0x1, -R5 ;  /* 0x0000000106007824 */ /* 0x020fe200078e0a05 */
[----:B------:R-:W-:Y:S01]  /*1ca0*/  ULDC.64 UR4, c[0x0][0x178] ;  /* 0x00005e0000047ab9 */ /* 0x000fe20000000a00 */
[----:B------:R-:W-:Y:S01]  /*1cb0*/  IADD3 R5, R12, 0x20, RZ ;  /* 0x000000200c057810 */ /* 0x000fe20007ffe0ff */
[----:B------:R-:W-:Y:S01]  /*1cc0*/  @!UP0 UIMAD UR23, UR23, UR4, URZ ;  /* 0x00000004171782a4 */ /* 0x000fe2000f8e023f */
[----:B------:R-:W-:Y:S01]  /*1cd0*/  IMAD.SHL.U32 R10, R0, 0x8, RZ ;  /* 0x00000008000a7824 */ /* 0x000fe200078e00ff */
[----:B------:R-:W-:Y:S01]  /*1ce0*/  @!UP0 UIMAD.WIDE.U32 UR26, UR18, UR4, URZ ;  /* 0x00000004121a82a5 */ /* 0x000fe2000f8e003f */
[C---:B------:R-:W-:Y:S01]  /*1cf0*/  IADD3 R4, R12.reuse, 0x30, RZ ;  /* 0x000000300c047810 */ /* 0x040fe20007ffe0ff */
[----:B------:R-:W-:Y:S01]  /*1d00*/  @!UP0 UIMAD UR23, UR18, UR5, UR23 ;  /* 0x00000005121782a4 */ /* 0x000fe2000f8e0217 */
[----:B------:R-:W-:Y:S01]  /*1d10*/  IMAD.SHL.U32 R235, R12, 0x40, RZ ;  /* 0x000000400ceb7824 */ /* 0x000fe200078e00ff */
[----:B------:R-:W-:Y:S01]  /*1d20*/  UIADD3 UR18, -UR13, UR15, URZ ;  /* 0x0000000f0d127290 */ /* 0x000fe2000fffe13f */
[----:B------:R-:W-:Y:S01]  /*1d30*/  SHF.R.S32.HI R8, RZ, 0x1f, R10 ;  /* 0x0000001fff087819 */ /* 0x000fe2000001140a */
[----:B------:R-:W-:Y:S01]  /*1d40*/  @!UP0 UIADD3 UR19, UR27, UR23, URZ ;  /* 0x000000171b138290 */ /* 0x000fe2000fffe03f */
[----:B-1----:R-:W-:Y:S01]  /*1d50*/  IMAD.WIDE R30, R31, 0x40, R12 ;  /* 0x000000401f1e7825 */ /* 0x002fe200078e020c */
[----:B------:R-:W-:Y:S01]  /*1d60*/  @!UP0 UMOV UR24, UR26 ;  /* 0x0000001a00188c82 */ /* 0x000fe20008000000 */
[----:B------:R-:W-:Y:S01]  /*1d70*/  LOP3.LUT R235, R235, 0x1c0, RZ, 0xc0, !PT ;  /* 0x000001c0ebeb7812 */ /* 0x000fe200078ec0ff */
[----:B------:R-:W-:Y:S01]  /*1d80*/  ULDC.64 UR4, c[0x0][0x1a8] ;  /* 0x00006a0000047ab9 */ /* 0x000fe20000000a00 */
[----:B------:R-:W-:Y:S01]  /*1d90*/  ISETP.GE.AND P2, PT, R5, UR18, PT ;  /* 0x0000001205007c0c */ /* 0x000fe2000bf46270 */
[----:B------:R-:W-:Y:S01]  /*1da0*/  UIMAD UR4, UR21, UR4, URZ ;  /* 0x00000004150472a4 */ /* 0x000fe2000f8e023f */
[----:B------:R-:W-:Y:S01]  /*1db0*/  IADD3 R20, P1, R10, UR24, RZ ;  /* 0x000000180a147c10 */ /* 0x000fe2000ff3e0ff */
[----:B------:R-:W-:Y:S01]  /*1dc0*/  IMAD.SHL.U32 R14, R14, 0x8, RZ ;  /* 0x000000080e0e7824 */ /* 0x000fe200078e00ff */
[----:B------:R-:W-:Y:S01]  /*1dd0*/  ISETP.GE.AND P6, PT, R2, UR18, PT ;  /* 0x0000001202007c0c */ /* 0x000fe2000bfc6270 */
[----:B------:R-:W-:Y:S01]  /*1de0*/  UIMAD UR4, UR12, UR5, UR4 ;  /* 0x000000050c0472a4 */ /* 0x000fe2000f8e0204 */
[----:B------:R-:W-:Y:S01]  /*1df0*/  IADD3.X R21, R8, UR19, RZ, P1, !PT ;  /* 0x0000001308157c10 */ /* 0x000fe20008ffe4ff */
[----:B------:R-:W-:Y:S01]  /*1e00*/  UIADD3 UR19, UR6, -0x1, URZ ;  /* 0xffffffff06137890 */ /* 0x000fe2000fffe03f */
[----:B------:R-:W-:Y:S01]  /*1e10*/  ISETP.GE.AND P5, PT, R4, UR18, PT ;  /* 0x0000001204007c0c */ /* 0x000fe2000bfa6270 */
[----:B------:R-:W-:Y:S01]  /*1e20*/  ULDC UR12, c[0x0][0x198] ;  /* 0x00006600000c7ab9 */ /* 0x000fe20000000800 */
[----:B------:R-:W-:Y:S01]  /*1e30*/  ISETP.GE.AND P0, PT, R12, UR18, PT ;  /* 0x000000120c007c0c */ /* 0x000fe2000bf06270 */
[----:B--2---:R-:W-:Y:S01]  /*1e40*/  IMAD.WIDE.U32 R28, R28, c[0x0][0x1a8], R20 ;  /* 0x00006a001c1c7a25 */ /* 0x004fe200078e0014 */
[----:B------:R-:W-:Y:S01]  /*1e50*/  LOP3.LUT R16, R235, 0x38, R10, 0xf8, !PT ;  /* 0x00000038eb107812 */ /* 0x000fe200078ef80a */
[----:B------:R-:W-:Y:S01]  /*1e60*/  USHF.L.U32 UR5, UR19, 0x6, URZ ;  /* 0x0000000613057899 */ /* 0x000fe2000800063f */
[C---:B------:R-:W-:Y:S01]  /*1e70*/  @!P2 IADD3 R20, P3, R30.reuse, 0x20, RZ ;  /* 0x000000201e14a810 */ /* 0x040fe20007f7e0ff */
[--C-:B------:R-:W-:Y:S01]  /*1e80*/  @!P2 IMAD.MOV.U32 R24, RZ, RZ, R28.reuse ;  /* 0x000000ffff18a224 */ /* 0x100fe200078e001c */
[----:B------:R-:W-:Y:S01]  /*1e90*/  SHF.R.U32.HI R235, RZ, 0x3, R235 ;  /* 0x00000003ffeb7819 */ /* 0x000fe200000116eb */
[--C-:B------:R-:W-:Y:S01]  /*1ea0*/  @!P6 IMAD.MOV.U32 R26, RZ, RZ, R28.reuse ;  /* 0x000000ffff1ae224 */ /* 0x100fe200078e001c */
[----:B------:R-:W-:Y:S01]  /*1eb0*/  IADD3 R29, R29, UR4, RZ ;  /* 0x000000041d1d7c10 */ /* 0x000fe2000fffe0ff */
[----:B------:R-:W-:Y:S01]  /*1ec0*/  @!P2 IMAD.X R15, RZ, RZ, R31, P3 ;  /* 0x000000ffff0fa224 */ /* 0x000fe200018e061f */
[----:B------:R-:W-:Y:S01]  /*1ed0*/  @!P6 IADD3 R19, P4, R30, 0x10, RZ ;  /* 0x000000101e13e810 */ /* 0x000fe20007f9e0ff */
[----:B------:R-:W-:Y:S01]  /*1ee0*/  @!P5 IMAD.MOV.U32 R22, RZ, RZ, R28 ;  /* 0x000000ffff16d224 */ /* 0x000fe200078e001c */
[----:B------:R-:W-:Y:S01]  /*1ef0*/  LOP3.LUT R235, R16, R235, RZ, 0x3c, !PT ;  /* 0x000000eb10eb7212 */ /* 0x000fe200078e3cff */
[----:B------:R-:W-:Y:S01]  /*1f00*/  @!P2 IMAD.MOV.U32 R25, RZ, RZ, R29 ;  /* 0x000000ffff19a224 */ /* 0x000fe200078e001d */
[----:B------:R-:W-:Y:S01]  /*1f10*/  @!P5 IADD3 R21, P1, R30, 0x30, RZ ;  /* 0x000000301e15d810 */ /* 0x000fe20007f3e0ff */
[----:B------:R-:W-:Y:S01]  /*1f20*/  @!P2 IMAD R15, R15, c[0x0][0x190], RZ ;  /* 0x000064000f0faa24 */ /* 0x000fe200078e02ff */
[----:B------:R-:W-:Y:S01]  /*1f30*/  LOP3.LUT R235, R235, 0xfffffe00, R14, 0xf8, !PT ;  /* 0xfffffe00ebeb7812 */ /* 0x000fe200078ef80e */
[--C-:B------:R-:W-:Y:S01]  /*1f40*/  @!P6 IMAD.X R16, RZ, RZ, R31.reuse, P4 ;  /* 0x000000ffff10e224 */ /* 0x100fe200020e061f */
[----:B------:R-:W-:Y:S01]  /*1f50*/  UIADD3 UR4, -UR5, UR14, URZ ;  /* 0x0000000e05047290 */ /* 0x000fe2000fffe13f */
[----:B------:R-:W-:Y:S01]  /*1f60*/  @!P0 IMAD R17, R31, c[0x0][0x190], RZ ;  /* 0x000064001f118a24 */ /* 0x000fe200078e02ff */
[----:B------:R-:W-:Y:S01]  /*1f70*/  LEA.HI R84, R9, R6, RZ, 0x5 ;  /* 0x0000000609547211 */ /* 0x000fe200078f28ff */
[----:B------:R-:W-:Y:S01]  /*1f80*/  @!P5 IMAD.X R14, RZ, RZ, R31, P1 ;  /* 0x000000ffff0ed224 */ /* 0x000fe200008e061f */
[----:B------:R-:W-:Y:S01]  /*1f90*/  LOP3.LUT R241, R241, 0x6, RZ, 0xc0, !PT ;  /* 0x00000006f1f17812 */ /* 0x000fe200078ec0ff */
[C---:B------:R-:W-:Y:S01]  /*1fa0*/  @!P2 IMAD R15, R20.reuse, c[0x0][0x194], R15 ;  /* 0x00006500140faa24 */ /* 0x040fe200078e020f */
[----:B------:R-:W-:Y:S01]  /*1fb0*/  SHF.R.S32.HI R85, RZ, 0x5, R84 ;  /* 0x00000005ff557819 */ /* 0x000fe20000011454 */
[----:B------:R-:W-:-:S04]  /*1fc0*/  @!P2 IMAD.WIDE.U32 R24, R20, c[0x0][0x190], R24 ;  /* 0x000064001418aa25 */ /* 0x000fc800078e0018 */
[--C-:B------:R-:W-:Y:S01]  /*1fd0*/  @!P6 IMAD.MOV.U32 R27, RZ, RZ, R29.reuse ;  /* 0x000000ffff1be224 */ /* 0x100fe200078e001d */
[----:B------:R-:W-:Y:S01]  /*1fe0*/  @!P2 LEA R20, P1, R24, c[0x0][0x160], 0x1 ;  /* 0x000058001814aa11 */ /* 0x000fe200078208ff */
[----:B------:R-:W-:Y:S02]  /*1ff0*/  @!P6 IMAD R16, R16, c[0x0][0x190], RZ ;  /* 0x000064001010ea24 */ /* 0x000fe400078e02ff */
[----:B------:R-:W-:Y:S02]  /*2000*/  @!P5 IMAD.MOV.U32 R23, RZ, RZ, R29 ;  /* 0x000000ffff17d224 */ /* 0x000fe400078e001d */
[C---:B------:R-:W-:Y:S02]  /*2010*/  @!P0 IMAD R17, R30.reuse, c[0x0][0x194], R17 ;  /* 0x000065001e118a24 */ /* 0x040fe400078e0211 */
[----:B------:R-:W-:-:S04]  /*2020*/  @!P0 IMAD.WIDE.U32 R28, R30, c[0x0][0x190], R28 ;  /* 0x000064001e1c8a25 */ /* 0x000fc800078e001c */
[----:B------:R-:W-:Y:S01]  /*2030*/  @!P5 IMAD R14, R14, c[0x0][0x190], RZ ;  /* 0x000064000e0eda24 */ /* 0x000fe200078e02ff */
[----:B------:R-:W-:Y:S01]  /*2040*/  @!P0 LEA R30, P4, R28, c[0x0][0x160], 0x1 ;  /* 0x000058001c1e8a11 */ /* 0x000fe200078808ff */
[----:B------:R-:W-:Y:S02]  /*2050*/  @!P2 IMAD.IADD R15, R25, 0x1, R15 ;  /* 0x00000001190fa824 */ /* 0x000fe400078e020f */
[C---:B------:R-:W-:Y:S02]  /*2060*/  @!P6 IMAD R16, R19.reuse, c[0x0][0x194], R16 ;  /* 0x000065001310ea24 */ /* 0x040fe400078e0210 */
[----:B------:R-:W-:-:S04]  /*2070*/  @!P6 IMAD.WIDE.U32 R26, R19, c[0x0][0x190], R26 ;  /* 0x00006400131aea25 */ /* 0x000fc800078e001a */
[C---:B------:R-:W-:Y:S02]  /*2080*/  @!P5 IMAD R14, R21.reuse, c[0x0][0x194], R14 ;  /* 0x00006500150eda24 */ /* 0x040fe400078e020e */
[----:B------:R-:W-:Y:S01]  /*2090*/  @!P5 IMAD.WIDE.U32 R22, R21, c[0x0][0x190], R22 ;  /* 0x000064001516da25 */ /* 0x000fe200078e0016 */
[----:B------:R-:W-:Y:S02]  /*20a0*/  @!P2 LEA.HI.X R21, R24, c[0x0][0x164], R15, 0x1, P1 ;  /* 0x000059001815aa11 */ /* 0x000fe400008f0c0f */
[----:B------:R-:W-:Y:S01]  /*20b0*/  IADD3 R18, P1, R10, R18, RZ ;  /* 0x000000120a127210 */ /* 0x000fe20007f3e0ff */
[----:B------:R-:W-:Y:S02]  /*20c0*/  @!P0 IMAD.IADD R17, R29, 0x1, R17 ;  /* 0x000000011d118824 */ /* 0x000fe400078e0211 */
[----:B------:R-:W-:Y:S01]  /*20d0*/  @!P6 IMAD.IADD R19, R27, 0x1, R16 ;  /* 0x000000011b13e824 */ /* 0x000fe200078e0210 */
[----:B------:R-:W-:Y:S01]  /*20e0*/  @!P6 LEA R16, P3, R26, c[0x0][0x160], 0x1 ;  /* 0x000058001a10ea11 */ /* 0x000fe200078608ff */
[----:B------:R-:W-:Y:S01]  /*20f0*/  IMAD.SHL.U32 R235, R235, 0x2, RZ ;  /* 0x00000002ebeb7824 */ /* 0x000fe200078e00ff */
[----:B------:R-:W-:Y:S01]  /*2100*/  @!P0 LEA.HI.X R31, R28, c[0x0][0x164], R17, 0x1, P4 ;  /* 0x000059001c1f8a11 */ /* 0x000fe200020f0c11 */
[----:B------:R-:W-:Y:S01]  /*2110*/  IMAD R15, R13, c[0x0][0x198], RZ ;  /* 0x000066000d0f7a24 */ /* 0x000fe200078e02ff */
[----:B------:R-:W-:Y:S01]  /*2120*/  @!P6 LEA.HI.X R17, R26, c[0x0][0x164], R19, 0x1, P3 ;  /* 0x000059001a11ea11 */ /* 0x000fe200018f0c13 */
[----:B------:R-:W-:Y:S01]  /*2130*/  IMAD.X R19, R8, 0x1, R11, P1 ;  /* 0x0000000108137824 */ /* 0x000fe200008e060b */
[----:B------:R-:W-:Y:S01]  /*2140*/  ISETP.GE.AND P1, PT, R12, UR4, PT ;  /* 0x000000040c007c0c */ /* 0x000fe2000bf26270 */
[----:B------:R-:W-:Y:S01]  /*2150*/  @!PT LDS RZ, [RZ] ;  /* 0x00000000fffff984 */ /* 0x000fe20000000800 */
[----:B------:R-:W-:Y:S01]  /*2160*/  @!PT LDS RZ, [RZ] ;  /* 0x00000000fffff984 */ /* 0x000fe20000000800 */
[----:B------:R-:W-:Y:S01]  /*2170*/  @!PT LDS RZ, [RZ] ;  /* 0x00000000fffff984 */ /* 0x000fe20000000800 */
[----:B------:R1:W-:Y:S01]  /*2180*/  @!P0 LDGSTS.E.BYPASS.LTC128B.128 [R235], [R30.64] ;  /* 0x000000001eeb8fae */ /* 0x0003e2000b901d50 */
[----:B------:R-:W-:Y:S01]  /*2190*/  ISETP.GE.AND P4, PT, R2, UR4, PT ;  /* 0x0000000402007c0c */ /* 0x000fe2000bf86270 */
[----:B------:R-:W-:Y:S01]  /*21a0*/  IMAD.WIDE.U32 R18, R12, c[0x0][0x198], R18 ;  /* 0x000066000c127a25 */ /* 0x000fe200078e0012 */
[----:B------:R-:W-:Y:S01]  /*21b0*/  ISETP.GE.AND P3, PT, R2, UR4, PT ;  /* 0x0000000402007c0c */ /* 0x000fe2000bf66270 */
[----:B------:R1:W-:Y:S02]  /*21c0*/  @!P0 LDGSTS.E.BYPASS.LTC128B.128 [R235+0x2000], [R30.64+0x80] ;  /* 0x020000801eeb8fae */ /* 0x0003e4000b901d50 */
[----:B------:R-:W-:-:S02]  /*21d0*/  @!P5 IMAD.IADD R11, R23, 0x1, R14 ;  /* 0x00000001170bd824 */ /* 0x000fc400078e020e */
[----:B------:R1:W-:Y:S01]  /*21e0*/  @!P0 LDGSTS.E.BYPASS.LTC128B.128 [R235+0x4000], [R30.64+0x100] ;  /* 0x040001001eeb8fae */ /* 0x0003e2000b901d50 */
[----:B------:R-:W-:Y:S02]  /*21f0*/  IMAD R15, R12, c[0x0][0x19c], R15 ;  /* 0x000067000c0f7a24 */ /* 0x000fe400078e020f */
[----:B------:R-:W-:Y:S01]  /*2200*/  IMAD.MOV.U32 R2, RZ, RZ, R18 ;  /* 0x000000ffff027224 */ /* 0x000fe200078e0012 */
[----:B------:R1:W-:Y:S01]  /*2210*/  @!P0 LDGSTS.E.BYPASS.LTC128B.128 [R235+0x6000], [R30.64+0x180] ;  /* 0x060001801eeb8fae */ /* 0x0003e2000b901d50 */
[C---:B------:R-:W-:Y:S01]  /*2220*/  @!P5 LEA R24, P0, R22.reuse, c[0x0][0x160], 0x1 ;  /* 0x000058001618da11 */ /* 0x040fe200078008ff */
[----:B------:R-:W-:Y:S01]  /*2230*/  IMAD.IADD R165, R19, 0x1, R15 ;  /* 0x0000000113a57824 */ /* 0x000fe200078e020f */
[----:B------:R-:W-:Y:S01]  /*2240*/  LEA.HI R18, R9, R6, RZ, 0x4 ;  /* 0x0000000609127211 */ /* 0x000fe200078f20ff */
[----:B------:R2:W-:Y:S01]  /*2250*/  @!P6 LDGSTS.E.BYPASS.LTC128B.128 [R235+0x800], [R16.64] ;  /* 0x0080000010ebefae */ /* 0x0005e2000b901d50 */
[----:B------:R-:W-:Y:S01]  /*2260*/  @!P5 LEA.HI.X R25, R22, c[0x0][0x164], R11, 0x1, P0 ;  /* 0x000059001619da11 */ /* 0x000fe200000f0c0b */
[----:B------:R-:W-:Y:S01]  /*2270*/  IMAD.U32 R19, RZ, RZ, UR12 ;  /* 0x0000000cff137e24 */ /* 0x000fe2000f8e00ff */
[----:B------:R-:W-:Y:S01]  /*2280*/  @!P1 LEA R22, P0, R2, c[0x0][0x168], 0x1 ;  /* 0x00005a0002169a11 */ /* 0x000fe200078008ff */
[----:B------:R2:W-:Y:S01]  /*2290*/  @!P6 LDGSTS.E.BYPASS.LTC128B.128 [R235+0x2800], [R16.64+0x80] ;  /* 0x0280008010ebefae */ /* 0x0005e2000b901d50 */
[----:B------:R-:W-:Y:S01]  /*22a0*/  LOP3.LUT R15, R18, 0xfffffff0, RZ, 0xc0, !PT ;  /* 0xfffffff0120f7812 */ /* 0x000fe200078ec0ff */
[----:B------:R-:W-:Y:S01]  /*22b0*/  IMAD.MOV.U32 R14, RZ, RZ, c[0x0][0x19c] ;  /* 0x00006700ff0e7624 */ /* 0x000fe200078e00ff */
[----:B------:R-:W-:Y:S01]  /*22c0*/  @!P1 LEA.HI.X R23, R2, c[0x0][0x16c], R165, 0x1, P0 ;  /* 0x00005b0002179a11 */ /* 0x000fe200000f0ca5 */
[----:B------:R2:W-:Y:S01]  /*22d0*/  @!P6 LDGSTS.E.BYPASS.LTC128B.128 [R235+0x4800], [R16.64+0x100] ;  /* 0x0480010010ebefae */ /* 0x0005e2000b901d50 */
[----:B------:R-:W-:Y:S01]  /*22e0*/  SHF.R.S32.HI R11, RZ, 0x4, R18 ;  /* 0x00000004ff0b7819 */ /* 0x000fe20000011412 */
[----:B------:R-:W-:-:S02]  /*22f0*/  IMAD.IADD R15, R6, 0x1, -R15 ;  /* 0x00000001060f7824 */ /* 0x000fc400078e0a0f */
[----:B------:R2:W-:Y:S01]  /*2300*/  @!P6 LDGSTS.E.BYPASS.LTC128B.128 [R235+0x6800], [R16.64+0x180] ;  /* 0x0680018010ebefae */ /* 0x0005e2000b901d50 */
[----:B------:R-:W-:Y:S01]  /*2310*/  ISETP.GE.AND P6, PT, R5, UR4, PT ;  /* 0x0000000405007c0c */ /* 0x000fe2000bfc6270 */
[----:B------:R-:W-:Y:S01]  /*2320*/  IMAD.U32 R242, RZ, RZ, UR19 ;  /* 0x00000013fff27e24 */ /* 0x000fe2000f8e00ff */
[----:B------:R-:W-:Y:S01]  /*2330*/  LEA.HI R18, R18, R11, RZ, 0x1 ;  /* 0x0000000b12127211 */ /* 0x000fe200078f08ff */
[----:B------:R3:W-:Y:S03]  /*2340*/  @!P2 LDGSTS.E.BYPASS.LTC128B.128 [R235+0x1000], [R20.64] ;  /* 0x0100000014ebafae */ /* 0x0007e6000b901d50 */
[----:B------:R-:W-:Y:S01]  /*2350*/  LOP3.LUT R18, R18, 0xfffffffe, RZ, 0xc0, !PT ;  /* 0xfffffffe12127812 */ /* 0x000fe200078ec0ff */
[----:B------:R3:W-:Y:S04]  /*2360*/  @!P2 LDGSTS.E.BYPASS.LTC128B.128 [R235+0x3000], [R20.64+0x80] ;  /* 0x0300008014ebafae */ /* 0x0007e8000b901d50 */
[----:B------:R3:W-:Y:S01]  /*2370*/  @!P2 LDGSTS.E.BYPASS.LTC128B.128 [R235+0x5000], [R20.64+0x100] ;  /* 0x0500010014ebafae */ /* 0x0007e2000b901d50 */
[----:B------:R-:W-:-:S02]  /*2380*/  IMAD.IADD R11, R11, 0x1, -R18 ;  /* 0x000000010b0b7824 */ /* 0x000fc400078e0a12 */
[----:B------:R-:W-:Y:S01]  /*2390*/  IMAD.U32 R18, RZ, RZ, UR12 ;  /* 0x0000000cff127e24 */ /* 0x000fe2000f8e00ff */
[----:B------:R3:W-:Y:S01]  /*23a0*/  @!P2 LDGSTS.E.BYPASS.LTC128B.128 [R235+0x7000], [R20.64+0x180] ;  /* 0x0700018014ebafae */ /* 0x0007e2000b901d50 */
[----:B------:R-:W-:Y:S01]  /*23b0*/  ISETP.GE.AND P2, PT, R5, UR4, PT ;  /* 0x0000000405007c0c */ /* 0x000fe2000bf46270 */
[----:B------:R-:W-:Y:S02]  /*23c0*/  IMAD.U32 R5, RZ, RZ, UR12 ;  /* 0x0000000cff057e24 */ /* 0x000fe4000f8e00ff */
[----:B------:R4:W-:Y:S04]  /*23d0*/  @!P5 LDGSTS.E.BYPASS.LTC128B.128 [R235+0x1800], [R24.64] ;  /* 0x0180000018ebdfae */ /* 0x0009e8000b901d50 */
[----:B------:R4:W-:Y:S01]  /*23e0*/  @!P5 LDGSTS.E.BYPASS.LTC128B.128 [R235+0x3800], [R24.64+0x80] ;  /* 0x0380008018ebdfae */ /* 0x0009e2000b901d50 */
[----:B--2---:R-:W-:-:S03]  /*23f0*/  IADD3 R16, P0, R10, UR22, RZ ;  /* 0x000000160a107c10 */ /* 0x004fc6000ff1e0ff */
[----:B------:R4:W-:Y:S01]  /*2400*/  @!P5 LDGSTS.E.BYPASS.LTC128B.128 [R235+0x5800], [R24.64+0x100] ;  /* 0x0580010018ebdfae */ /* 0x0009e2000b901d50 */
[----:B------:R-:W-:Y:S02]  /*2410*/  SHF.R.S32.HI R10, RZ, 0x1f, R15 ;  /* 0x0000001fff0a7819 */ /* 0x000fe4000001140f */
[----:B------:R-:W-:Y:S01]  /*2420*/  IADD3.X R17, R8, UR20, RZ, P0, !PT ;  /* 0x0000001408117c10 */ /* 0x000fe200087fe4ff */
[----:B------:R4:W-:Y:S01]  /*2430*/  @!P5 LDGSTS.E.BYPASS.LTC128B.128 [R235+0x7800], [R24.64+0x180] ;  /* 0x0780018018ebdfae */ /* 0x0009e2000b901d50 */
[----:B------:R-:W-:Y:S01]  /*2440*/  @!P4 LEA R8, P0, R19, R2, 0x4 ;  /* 0x000000021308c211 */ /* 0x000fe200078020ff */
[----:B------:R-:W-:Y:S01]  /*2450*/  UIMAD.WIDE.U32 UR20, UR12, 0x20, URZ ;  /* 0x000000200c1478a5 */ /* 0x000fe2000f8e003f */
[----:B------:R-:W-:Y:S01]  /*2460*/  ISETP.GE.AND P5, PT, R4, UR4, PT ;  /* 0x0000000404007c0c */ /* 0x000fe2000bfa6270 */
[----:B------:R2:W-:Y:S01]  /*2470*/  @!P1 LDGSTS.E.BYPASS.LTC128B.128 [R235+0x8000], [R22.64] ;  /* 0x0800000016eb9fae */ /* 0x0005e2000b901d50 */
[----:B------:R-:W-:Y:S01]  /*2480*/  @!P4 LEA.HI.X R5, R5, R165, R14, 0x4, P0 ;  /* 0x000000a50505c211 */ /* 0x000fe200000f240e */
[----:B------:R-:W-:-:S02]  /*2490*/  IMAD.WIDE.U32 R16, R3, c[0x0][0x1b8], R16 ;  /* 0x00006e0003107a25 */ /* 0x000fc400078e0010 */
[----:B------:R2:W-:Y:S04]  /*24a0*/  @!P1 LDGSTS.E.BYPASS.LTC128B.128 [R235+0xa000], [R22.64+0x80] ;  /* 0x0a00008016eb9fae */ /* 0x0005e8000b901d50 */
[----:B------:R2:W-:Y:S04]  /*24b0*/  @!P1 LDGSTS.E.BYPASS.LTC128B.128 [R235+0xc000], [R22.64+0x100] ;  /* 0x0c00010016eb9fae */ /* 0x0005e8000b901d50 */
[----:B------:R2:W-:Y:S01]  /*24c0*/  @!P1 LDGSTS.E.BYPASS.LTC128B.128 [R235+0xe000], [R22.64+0x180] ;  /* 0x0e00018016eb9fae */ /* 0x0005e2000b901d50 */
[----:B------:R-:W-:Y:S01]  /*24d0*/  ISETP.GE.AND P1, PT, R4, UR4, PT ;  /* 0x0000000404007c0c */ /* 0x000fe2000bf26270 */
[----:B------:R-:W-:Y:S01]  /*24e0*/  @!P5 IMAD.MOV.U32 R164, RZ, RZ, R2 ;  /* 0x000000ffffa4d224 */ /* 0x000fe200078e0002 */
[----:B------:R-:W-:Y:S01]  /*24f0*/  LEA.HI R4, R10, R15, RZ, 0x3 ;  /* 0x0000000f0a047211 */ /* 0x000fe200078f18ff */
[----:B------:R-:W-:-:S02]  /*2500*/  IMAD R10, R7, c[0x0][0x1b8], RZ ;  /* 0x00006e00070a7a24 */ /* 0x000fc400078e02ff */
[----:B------:R-:W-:Y:S01]  /*2510*/  @!P5 IMAD.WIDE.U32 R18, R18, 0x30, R164 ;  /* 0x000000301212d825 */ /* 0x000fe200078e00a4 */
[----:B---3--:R-:W-:-:S03]  /*2520*/  LOP3.LUT R20, R4, 0xfffffff8, RZ, 0xc0, !PT ;  /* 0xfffffff804147812 */ /* 0x008fc600078ec0ff */
[----:B------:R-:W-:Y:S02]  /*2530*/  IMAD R10, R3, c[0x0][0x1bc], R10 ;  /* 0x00006f00030a7a24 */ /* 0x000fe400078e020a */
[----:B------:R-:W-:Y:S02]  /*2540*/  IMAD.IADD R7, R15, 0x1, -R20 ;  /* 0x000000010f077824 */ /* 0x000fe400078e0a14 */
[----:B------:R-:W-:Y:S02]  /*2550*/  IMAD.IADD R17, R17, 0x1, R10 ;  /* 0x0000000111117824 */ /* 0x000fe400078e020a */
[----:B------:R-:W-:Y:S02]  /*2560*/  IMAD.SHL.U32 R10, R7, 0x40, RZ ;  /* 0x00000040070a7824 */ /* 0x000fe400078e00ff */
[----:B------:R-:W-:-:S03]  /*2570*/  IMAD.SHL.U32 R4, R4, 0x40, RZ ;  /* 0x0000004004047824 */ /* 0x000fc600078e00ff */
[----:B------:R-:W-:Y:S02]  /*2580*/  LOP3.LUT R10, R10, 0x1c0, RZ, 0xc0, !PT ;  /* 0x000001c00a0a7812 */ /* 0x000fe400078ec0ff */
[----:B------:R-:W-:Y:S02]  /*2590*/  LOP3.LUT R4, R4, 0xfffffe00, RZ, 0xc0, !PT ;  /* 0xfffffe0004047812 */ /* 0x000fe400078ec0ff */
[----:B--2---:R-:W-:-:S04]  /*25a0*/  @!P4 LEA R22, P0, R8, c[0x0][0x168], 0x1 ;  /* 0x00005a000816ca11 */ /* 0x004fc800078008ff */
[----:B------:R-:W-:Y:S01]  /*25b0*/  @!P4 LEA.HI.X R23, R8, c[0x0][0x16c], R5, 0x1, P0 ;  /* 0x00005b000817ca11 */ /* 0x000fe200000f0c05 */
[----:B------:R-:W-:Y:S01]  /*25c0*/  IMAD.SHL.U32 R5, R0, 0x40, RZ ;  /* 0x0000004000057824 */ /* 0x000fe200078e00ff */
[----:B------:R-:W-:Y:S01]  /*25d0*/  IADD3 R168, P0, R12, UR10, RZ ;  /* 0x0000000a0ca87c10 */ /* 0x000fe2000ff1e0ff */
[----:B------:R-:W-:Y:S01]  /*25e0*/  IMAD.SHL.U32 R8, R14, 0x20, RZ ;  /* 0x000000200e087824 */ /* 0x000fe200078e00ff */
[----:B------:R-:W-:Y:S01]  /*25f0*/  ULDC UR10, c[0x0][0x2e8] ;  /* 0x0000ba00000a7ab9 */ /* 0x000fe20000000800 */
[----:B------:R2:W-:Y:S01]  /*2600*/  @!P4 LDGSTS.E.BYPASS.LTC128B.128 [R235+0x8800], [R22.64] ;  /* 0x0880000016ebcfae */ /* 0x0005e2000b901d50 */
[----:B------:R-:W-:Y:S01]  /*2610*/  IADD3.X R3, R13, UR9, RZ, P0, !PT ;  /* 0x000000090d037c10 */ /* 0x000fe200087fe4ff */
[----:B------:R-:W-:Y:S01]  /*2620*/  IMAD.SHL.U32 R13, R12, 0x8, RZ ;  /* 0x000000080c0d7824 */ /* 0x000fe200078e00ff */
[----:B------:R-:W-:Y:S01]  /*2630*/  UIADD3 UR9, UR14, 0x1, -UR15 ;  /* 0x000000010e097890 */ /* 0x000fe2000fffe80f */
[----:B------:R2:W-:Y:S01]  /*2640*/  @!P4 LDGSTS.E.BYPASS.LTC128B.128 [R235+0xa800], [R22.64+0x80] ;  /* 0x0a80008016ebcfae */ /* 0x0005e2000b901d50 */
[----:B------:R-:W-:-:S02]  /*2650*/  @!P5 IMAD R14, R14, 0x30, RZ ;  /* 0x000000300e0ed824 */ /* 0x000fc400078e02ff */
[----:B------:R-:W-:Y:S01]  /*2660*/  IMAD R3, R3, c[0x0][0x1a0], RZ ;  /* 0x0000680003037a24 */ /* 0x000fe200078e02ff */
[----:B------:R2:W-:Y:S01]  /*2670*/  @!P4 LDGSTS.E.BYPASS.LTC128B.128 [R235+0xc800], [R22.64+0x100] ;  /* 0x0c80010016ebcfae */ /* 0x0005e2000b901d50 */
[----:B------:R-:W-:Y:S02]  /*2680*/  UIADD3 UR9, UR9, UR10, URZ ;  /* 0x0000000a09097290 */ /* 0x000fe4000fffe03f */
[----:B------:R-:W-:Y:S01]  /*2690*/  IMAD R3, R168, c[0x0][0x1a4], R3 ;  /* 0x00006900a8037a24 */ /* 0x000fe200078e0203 */
[----:B------:R2:W-:Y:S01]  /*26a0*/  @!P4 LDGSTS.E.BYPASS.LTC128B.128 [R235+0xe800], [R22.64+0x180] ;  /* 0x0e80018016ebcfae */ /* 0x0005e2000b901d50 */
[----:B------:R-:W-:Y:S01]  /*26b0*/  ISETP.GE.AND P4, PT, R12, UR4, PT ;  /* 0x000000040c007c0c */ /* 0x000fe2000bf86270 */
[----:B------:R-:W-:Y:S01]  /*26c0*/  IMAD.WIDE.U32 R168, R168, c[0x0][0x1a0], R16 ;  /* 0x00006800a8a87a25 */ /* 0x000fe200078e0010 */
[----:B------:R-:W-:Y:S01]  /*26d0*/  LOP3.LUT R12, R5, 0x1c0, RZ, 0xc0, !PT ;  /* 0x000001c0050c7812 */ /* 0x000fe200078ec0ff */
[----:B------:R-:W-:Y:S01]  /*26e0*/  ULDC UR4, c[0x0][0x2e4] ;  /* 0x0000b90000047ab9 */ /* 0x000fe20000000800 */
[----:B------:R-:W-:Y:S01]  /*26f0*/  @!P6 IADD3 R5, P0, R2, UR20, RZ ;  /* 0x000000140205ec10 */ /* 0x000fe2000ff1e0ff */
[----:B------:R-:W-:Y:S01]  /*2700*/  IMAD.IADD R166, R169, 0x1, R3 ;  /* 0x00000001a9a67824 */ /* 0x000fe200078e0203 */
[----:B------:R-:W-:Y:S01]  /*2710*/  LOP3.LUT R13, R12, 0x8, R13, 0xf8, !PT ;  /* 0x000000080c0d7812 */ /* 0x000fe200078ef80d */
[----:B------:R-:W-:Y:S01]  /*2720*/  UIADD3 UR4, UR14, -UR4, -UR15 ;  /* 0x800000040e047290 */ /* 0x000fe2000fffe80f */
[----:B------:R-:W-:-:S02]  /*2730*/  @!P6 IADD3.X R8, R165, UR21, R8, P0, !PT ;  /* 0x00000015a508ec10 */ /* 0x000fc400087fe408 */
[C---:B------:R-:W-:Y:S02]  /*2740*/  @!P6 LEA R20, P0, R5.reuse, c[0x0][0x168], 0x1 ;  /* 0x00005a000514ea11 */ /* 0x040fe400078008ff */
[----:B------:R-:W-:Y:S02]  /*2750*/  SHF.R.U32.HI R12, RZ, 0x3, R12 ;  /* 0x00000003ff0c7819 */ /* 0x000fe4000001160c */
[----:B------:R-:W-:Y:S01]  /*2760*/  @!P6 LEA.HI.X R21, R5, c[0x0][0x16c], R8, 0x1, P0 ;  /* 0x00005b000515ea11 */ /* 0x000fe200000f0c08 */
[----:B------:R-:W-:Y:S01]  /*2770*/  @!P5 IMAD.IADD R5, R19, 0x1, R14 ;  /* 0x000000011305d824 */ /* 0x000fe200078e020e */
[C---:B------:R-:W-:Y:S02]  /*2780*/  @!P5 LEA R14, P0, R18.reuse, c[0x0][0x168], 0x1 ;  /* 0x00005a00120eda11 */ /* 0x040fe400078008ff */
[----:B------:R-:W-:Y:S01]  /*2790*/  LOP3.LUT R12, R13, R12, RZ, 0x3c, !PT ;  /* 0x0000000c0d0c7212 */ /* 0x000fe200078e3cff */
[----:B------:R2:W-:Y:S01]  /*27a0*/  @!P6 LDGSTS.E.BYPASS.LTC128B.128 [R235+0x9000], [R20.64] ;  /* 0x0900000014ebefae */ /* 0x0005e2000b901d50 */
[----:B------:R-:W-:Y:S01]  /*27b0*/  @!P5 LEA.HI.X R15, R18, c[0x0][0x16c], R5, 0x1, P0 ;  /* 0x00005b00120fda11 */ /* 0x000fe200000f0c05 */
[----:B------:R-:W-:Y:S01]  /*27c0*/  IMAD.MOV.U32 R5, RZ, RZ, 0x20 ;  /* 0x00000020ff057424 */ /* 0x000fe200078e00ff */
[C---:B------:R-:W-:Y:S01]  /*27d0*/  LEA R232, P0, R168.reuse, c[0x0][0x170], 0x1 ;  /* 0x00005c00a8e87a11 */ /* 0x040fe200078008ff */
[----:B------:R2:W-:Y:S01]  /*27e0*/  @!P6 LDGSTS.E.BYPASS.LTC128B.128 [R235+0xb000], [R20.64+0x80] ;  /* 0x0b00008014ebefae */ /* 0x0005e2000b901d50 */
[C---:B------:R-:W-:Y:S01]  /*27f0*/  IMAD R229, R11.reuse, 0x200, R12 ;  /* 0x000002000be57824 */ /* 0x040fe200078e020c */
[----:B------:R-:W-:Y:S01]  /*2800*/  SHF.R.U32.HI R3, RZ, 0x3, R10 ;  /* 0x00000003ff037819 */ /* 0x000fe2000001160a */
[----:B------:R-:W-:Y:S01]  /*2810*/  IMAD.SHL.U32 R11, R11, 0x8, RZ ;  /* 0x000000080b0b7824 */ /* 0x000fe200078e00ff */
[----:B------:R2:W-:Y:S01]  /*2820*/  @!P6 LDGSTS.E.BYPASS.LTC128B.128 [R235+0xd000], [R20.64+0x100] ;  /* 0x0d00010014ebefae */ /* 0x0005e2000b901d50 */
[----:B------:R-:W-:Y:S01]  /*2830*/  LEA.HI.X R231, R168, c[0x0][0x174], R166, 0x1, P0 ;  /* 0x00005d00a8e77a11 */ /* 0x000fe200000f0ca6 */
[----:B------:R-:W-:-:S02]  /*2840*/  @!P1 IMAD.MOV.U32 R18, RZ, RZ, c[0x0][0x1a0] ;  /* 0x00006800ff129624 */ /* 0x000fc400078e00ff */
[----:B------:R2:W-:Y:S01]  /*2850*/  @!P6 LDGSTS.E.BYPASS.LTC128B.128 [R235+0xf000], [R20.64+0x180] ;  /* 0x0f00018014ebefae */ /* 0x0005e2000b901d50 */
[----:B------:R-:W-:Y:S01]  /*2860*/  LOP3.LUT R8, R10, 0x8, R11, 0xf8, !PT ;  /* 0x000000080a087812 */ /* 0x000fe200078ef80b */
[----:B------:R-:W-:Y:S02]  /*2870*/  IMAD R10, R5, c[0x0][0x1a4], RZ ;  /* 0x00006900050a7a24 */ /* 0x000fe400078e02ff */
[----:B------:R3:W-:Y:S01]  /*2880*/  @!P5 LDGSTS.E.BYPASS.LTC128B.128 [R235+0x9800], [R14.64] ;  /* 0x098000000eebdfae */ /* 0x0007e2000b901d50 */
[----:B------:R-:W-:Y:S01]  /*2890*/  @!P4 IMAD.MOV.U32 R233, RZ, RZ, R231 ;  /* 0x000000ffffe9c224 */ /* 0x000fe200078e00e7 */
[----:B------:R-:W-:Y:S01]  /*28a0*/  LOP3.LUT R3, R8, R3, RZ, 0x3c, !PT ;  /* 0x0000000308037212 */ /* 0x000fe200078e3cff */
[----:B------:R-:W-:Y:S01]  /*28b0*/  @!P2 IMAD.MOV.U32 R11, RZ, RZ, c[0x0][0x1a0] ;  /* 0x00006800ff0ba624 */ /* 0x000fe200078e00ff */
[----:B------:R3:W-:Y:S01]  /*28c0*/  @!P5 LDGSTS.E.BYPASS.LTC128B.128 [R235+0xb800], [R14.64+0x80] ;  /* 0x0b8000800eebdfae */ /* 0x0007e2000b901d50 */
[----:B------:R-:W-:Y:S02]  /*28d0*/  @!P2 IMAD.MOV.U32 R8, RZ, RZ, c[0x0][0x1a4] ;  /* 0x00006900ff08a624 */ /* 0x000fe400078e00ff */
[----:B------:R-:W-:Y:S01]  /*28e0*/  @!P1 IMAD.MOV.U32 R12, RZ, RZ, c[0x0][0x1a4] ;  /* 0x00006900ff0c9624 */ /* 0x000fe200078e00ff */
[----:B------:R3:W-:Y:S01]  /*28f0*/  @!P5 LDGSTS.E.BYPASS.LTC128B.128 [R235+0xd800], [R14.64+0x100] ;  /* 0x0d8001000eebdfae */ /* 0x0007e2000b901d50 */
[----:B------:R-:W-:-:S02]  /*2900*/  @!P1 IMAD.MOV.U32 R230, RZ, RZ, R232 ;  /* 0x000000ffffe69224 */ /* 0x000fc400078e00e8 */
[----:B------:R-:W-:Y:S01]  /*2910*/  @!P1 IMAD R12, R12, 0x60, RZ ;  /* 0x000000600c0c9824 */ /* 0x000fe200078e02ff */
[----:B------:R3:W-:Y:S01]  /*2920*/  @!P5 LDGSTS.E.BYPASS.LTC128B.128 [R235+0xf800], [R14.64+0x180] ;  /* 0x0f8001800eebdfae */ /* 0x0007e2000b901d50 */
[----:B------:R-:W-:-:S03]  /*2930*/  @!P1 IMAD.WIDE.U32 R18, R18, 0x60, R230 ;  /* 0x0000006012129825 */ /* 0x000fc600078e00e6 */
[----:B------:R-:W0:Y:S01]  /*2940*/  LDGDEPBAR ;  /* 0x00000000000079af */ /* 0x000e220000000000 */
[----:B------:R-:W-:Y:S02]  /*2950*/  IMAD R230, R85, 0x400, R4 ;  /* 0x0000040055e67824 */ /* 0x000fe400078e0204 */
[----:B------:R-:W-:Y:S02]  /*2960*/  @!P1 IMAD.IADD R13, R19, 0x1, R12 ;  /* 0x00000001130d9824 */ /* 0x000fe400078e020c */
[----:B------:R-:W-:Y:S02]  /*2970*/  @!P1 IMAD.MOV.U32 R12, RZ, RZ, R18 ;  /* 0x000000ffff0c9224 */ /* 0x000fe400078e0012 */
[----:B------:R-:W-:Y:S02]  /*2980*/  IMAD.IADD R230, R3, 0x1, R230 ;  /* 0x0000000103e67824 */ /* 0x000fe400078e02e6 */
[----:B------:R-:W-:Y:S02]  /*2990*/  IMAD.SHL.U32 R229, R229, 0x2, RZ ;  /* 0x00000002e5e57824 */ /* 0x000fe400078e00ff */
[----:B------:R-:W-:-:S03]  /*29a0*/  IMAD.SHL.U32 R230, R230, 0x2, RZ ;  /* 0x00000002e6e67824 */ /* 0x000fc600078e00ff */
[----:B------:R-:W-:Y:S01]  /*29b0*/  IADD3 R227, R229, 0x8020, RZ ;  /* 0x00008020e5e37810 */ /* 0x000fe20007ffe0ff */
[----:B---3--:R-:W-:Y:S01]  /*29c0*/  IMAD.WIDE.U32 R14, R5, c[0x0][0x1a0], RZ ;  /* 0x00006800050e7a25 */ /* 0x008fe200078e00ff */
[----:B------:R-:W-:-:S04]  /*29d0*/  DEPBAR.LE SB0, 0x0 ;  /* 0x000080000000791a */ /* 0x000fc80000000000 */
[----:B------:R-:W-:Y:S01]  /*29e0*/  BAR.SYNC.DEFER_BLOCKING 0x0 ;  /* 0x0000000000007b1d */ /* 0x000fe20000010000 */
[----:B------:R-:W-:Y:S02]  /*29f0*/  @!P3 IADD3 R16, P5, R232, R14, RZ ;  /* 0x0000000ee810b210 */ /* 0x000fe40007fbe0ff */
[----:B------:R-:W-:Y:S02]  /*2a00*/  @!P2 LEA R14, P0, R11, R232, 0x6 ;  /* 0x000000e80b0ea211 */ /* 0x000fe400078030ff */
[----:B------:R-:W-:Y:S02]  /*2a10*/  @!P3 IADD3.X R17, R231, R15, R10, P5, !PT ;  /* 0x0000000fe711b210 */ /* 0x000fe40002ffe40a */
[----:B------:R-:W-:Y:S01]  /*2a20*/  @!P2 LEA.HI.X R15, R11, R231, R8, 0x6, P0 ;  /* 0x000000e70b0fa211 */ /* 0x000fe200000f3408 */
        /* <DEDUP_REMOVED lines=48> */
[----:B-1----:R-:W2:Y:S01]  /*2d30*/  LDSM.16.M88.4 R16, [R229+0x8000] ;  /* 0x00800000e510783b */ /* 0x002ea20000000200 */
[----:B------:R-:W-:Y:S02]  /*2d40*/  SEL R7, R7, 0xfffffff0, !P1 ;  /* 0xfffffff007077807 */ /* 0x000fe40004800000 */
[----:B------:R-:W-:Y:S01]  /*2d50*/  R2P PR, R0, 0x6 ;  /* 0x0000000600007804 */ /* 0x000fe20000000000 */
[----:B------:R-:W1:Y:S01]  /*2d60*/  LDSM.16.M88.4 R8, [R229+0x8800] ;  /* 0x00880000e508783b */ /* 0x000e620000000200 */
[----:B------:R-:W-:Y:S01]  /*2d70*/  IADD3 R0, R229, 0x8000, RZ ;  /* 0x00008000e5007810 */ /* 0x000fe20007ffe0ff */
[----:B------:R-:W-:-:S02]  /*2d80*/  IMAD R228, R7, 0x2, R230 ;  /* 0x0000000207e47824 */ /* 0x000fc400078e02e6 */
[----:B------:R-:W1:Y:S01]  /*2d90*/  LDSM.16.M88.4 R72, [R229+0x9000] ;  /* 0x00900000e548783b */ /* 0x000e620000000200 */
[C---:B------:R-:W-:Y:S02]  /*2da0*/  IMAD R226, R5.reuse, 0x2, R230 ;  /* 0x0000000205e27824 */ /* 0x040fe400078e02e6 */
[----:B------:R-:W-:Y:S01]  /*2db0*/  IMAD R225, R5, 0x2, R228 ;  /* 0x0000000205e17824 */ /* 0x000fe200078e02e4 */
[----:B------:R-:W1:Y:S04]  /*2dc0*/  LDSM.16.M88.4 R68, [R229+0x9800] ;  /* 0x00980000e544783b */ /* 0x000e680000000200 */
[----:B------:R-:W-:Y:S01]  /*2dd0*/  @P1 IADD3 R227, R0, -0x20, RZ ;  /* 0xffffffe000e31810 */ /* 0x000fe20007ffe0ff */
[----:B------:R-:W-:Y:S01]  /*2de0*/  LDSM.16.M88.4 R52, [R228] ;  /* 0x00000000e434783b */ /* 0x000fe20000000200 */
[----:B------:R-:W-:-:S02]  /*2df0*/  IMAD.MOV.U32 R0, RZ, RZ, 0x40 ;  /* 0x00000040ff007424 */ /* 0x000fc400078e00ff */
[C---:B------:R-:W-:Y:S01]  /*2e00*/  IADD3 R219, R227.reuse, 0x800, RZ ;  /* 0x00000800e3db7810 */ /* 0x040fe20007ffe0ff */
[----:B------:R-:W3:Y:S01]  /*2e10*/  LDSM.16.M88.4 R64, [R227] ;  /* 0x00000000e340783b */ /* 0x000ee20000000200 */
[C---:B------:R-:W-:Y:S02]  /*2e20*/  IADD3 R218, R227.reuse, 0x1000, RZ ;  /* 0x00001000e3da7810 */ /* 0x040fe40007ffe0ff */
[----:B------:R-:W-:Y:S01]  /*2e30*/  SEL R0, R0, 0xffffffc0, !P2 ;  /* 0xffffffc000007807 */ /* 0x000fe20005000000 */
[----:B------:R-:W3:Y:S01]  /*2e40*/  LDSM.16.M88.4 R60, [R227+0x800] ;  /* 0x00080000e33c783b */ /* 0x000ee20000000200 */
[C---:B------:R-:W-:Y:S02]  /*2e50*/  IADD3 R217, R227.reuse, 0x1800, RZ ;  /* 0x00001800e3d97810 */ /* 0x040fe40007ffe0ff */
[----:B------:R-:W-:Y:S01]  /*2e60*/  IADD3 R215, R227, 0x2000, RZ ;  /* 0x00002000e3d77810 */ /* 0x000fe20007ffe0ff */
[----:B------:R-:W3:Y:S01]  /*2e70*/  LDSM.16.M88.4 R56, [R227+0x1000] ;  /* 0x00100000e338783b */ /* 0x000ee20000000200 */
[----:B------:R-:W-:Y:S01]  /*2e80*/  IMAD.IADD R223, R229, 0x1, R0 ;  /* 0x00000001e5df7824 */ /* 0x000fe200078e0200 */
[C---:B------:R-:W-:Y:S01]  /*2e90*/  IADD3 R214, R227.reuse, 0x2800, RZ ;  /* 0x00002800e3d67810 */ /* 0x040fe20007ffe0ff */
[----:B------:R-:W-:Y:S01]  /*2ea0*/  IMAD.IADD R216, R0, 0x1, R227 ;  /* 0x0000000100d87824 */ /* 0x000fe200078e02e3 */
[----:B------:R-:W3:Y:S01]  /*2eb0*/  LDSM.16.M88.4 R48, [R227+0x1800] ;  /* 0x00180000e330783b */ /* 0x000ee20000000200 */
[----:B------:R-:W-:-:S02]  /*2ec0*/  IADD3 R213, R227, 0x3000, RZ ;  /* 0x00003000e3d57810 */ /* 0x000fc40007ffe0ff */
[C---:B------:R-:W-:Y:S01]  /*2ed0*/  IADD3 R212, R227.reuse, 0x3800, RZ ;  /* 0x00003800e3d47810 */ /* 0x040fe20007ffe0ff */
[----:B------:R-:W-:Y:S01]  /*2ee0*/  LDSM.16.M88.4 R36, [R226] ;  /* 0x00000000e224783b */ /* 0x000fe20000000200 */
[C---:B------:R-:W-:Y:S01]  /*2ef0*/  IADD3 R211, R227.reuse, 0x4000, RZ ;  /* 0x00004000e3d37810 */ /* 0x040fe20007ffe0ff */
[C---:B--2---:R-:W-:Y:S02]  /*2f00*/  HMMA.16816.F32.BF16 R20, R40.reuse, R16, RZ ;  /* 0x000000102814723c */ /* 0x044fe400000418ff */
[----:B------:R-:W2:Y:S01]  /*2f10*/  LDSM.16.M88.4 R32, [R223+0x8000] ;  /* 0x00800000df20783b */ /* 0x000ea20000000200 */
[C---:B------:R-:W-:Y:S02]  /*2f20*/  IADD3 R210, R227.reuse, 0x4800, RZ ;  /* 0x00004800e3d27810 */ /* 0x040fe40007ffe0ff */
[C---:B------:R-:W-:Y:S01]  /*2f30*/  IADD3 R209, R227.reuse, 0x5000, RZ ;  /* 0x00005000e3d17810 */ /* 0x040fe20007ffe0ff */
[----:B------:R-:W2:Y:S01]  /*2f40*/  LDSM.16.M88.4 R28, [R223+0x8800] ;  /* 0x00880000df1c783b */ /* 0x000ea20000000200 */
[C---:B------:R-:W-:Y:S01]  /*2f50*/  IADD3 R208, R227.reuse, 0x5800, RZ ;  /* 0x00005800e3d07810 */ /* 0x040fe20007ffe0ff */
[----:B------:R-:W-:Y:S02]  /*2f60*/  HMMA.16816.F32.BF16 R16, R40, R18, RZ ;  /* 0x000000122810723c */ /* 0x000fe400000418ff */
[----:B----4-:R-:W4:Y:S01]  /*2f70*/  LDSM.16.M88.4 R24, [R223+0x9000] ;  /* 0x00900000df18783b */ /* 0x010f220000000200 */
[----:B------:R-:W-:-:S02]  /*2f80*/  IADD3 R207, R227, 0x6000, RZ ;  /* 0x00006000e3cf7810 */ /* 0x000fc40007ffe0ff */
[C---:B------:R-:W-:Y:S01]  /*2f90*/  IADD3 R206, R227.reuse, 0x6800, RZ ;  /* 0x00006800e3ce7810 */ /* 0x040fe20007ffe0ff */
[----:B------:R-:W2:Y:S01]  /*2fa0*/  LDSM.16.M88.4 R80, [R223+0x9800] ;  /* 0x00980000df50783b */ /* 0x000ea20000000200 */
[C---:B------:R-:W-:Y:S01]  /*2fb0*/  IADD3 R205, R227.reuse, 0x7000, RZ ;  /* 0x00007000e3cd7810 */ /* 0x040fe20007ffe0ff */
[----:B-1----:R-:W-:Y:S02]  /*2fc0*/  HMMA.16816.F32.BF16 R12, R40, R8, RZ ;  /* 0x00000008280c723c */ /* 0x002fe400000418ff */
[----:B------:R-:W0:Y:S01]  /*2fd0*/  LDGDEPBAR ;  /* 0x00000000000079af */ /* 0x000e220000000000 */
[----:B------:R-:W-:-:S05]  /*2fe0*/  IADD3 R204, R227, 0x7800, RZ ;  /* 0x00007800e3cc7810 */ /* 0x000fca0007ffe0ff */
[C---:B------:R-:W-:Y:S08]  /*2ff0*/  HMMA.16816.F32.BF16 R8, R40.reuse, R10, RZ ;  /* 0x0000000a2808723c */ /* 0x040ff000000418ff */
[C---:B------:R-:W-:Y:S08]  /*3000*/  HMMA.16816.F32.BF16 R76, R40.reuse, R72, RZ ;  /* 0x00000048284c723c */ /* 0x040ff000000418ff */
[C---:B------:R-:W-:Y:S08]  /*3010*/  HMMA.16816.F32.BF16 R72, R40.reuse, R74, RZ ;  /* 0x0000004a2848723c */ /* 0x040ff000000418ff */
[C---:B------:R-:W-:Y:S08]  /*3020*/  HMMA.16816.F32.BF16 R44, R40.reuse, R68, RZ ;  /* 0x00000044282c723c */ /* 0x040ff000000418ff */
        /* <DEDUP_REMOVED lines=10> */
[----:B------:R-:W1:Y:S07]  /*30d0*/  LDSM.16.M88.4 R56, [R216+0x1000] ;  /* 0x00100000d838783b */ /* 0x000e6e0000000200 */
[C---:B------:R-:W-:Y:S08]  /*30e0*/  HMMA.16816.F32.BF16 R44, R52.reuse, R48, R44 ;  /* 0x00000030342c723c */ /* 0x040ff0000004182c */
[----:B------:R-:W-:Y:S01]  /*30f0*/  HMMA.16816.F32.BF16 R40, R52, R50, R40 ;  /* 0x000000323428723c */ /* 0x000fe20000041828 */
[----:B------:R-:W1:Y:S04]  /*3100*/  LDSM.16.M88.4 R52, [R216+0x1800] ;  /* 0x00180000d834783b */ /* 0x000e680000000200 */
[----:B------:R-:W-:Y:S03]  /*3110*/  LDSM.16.M88.4 R48, [R230+0x2000] ;  /* 0x00200000e630783b */ /* 0x000fe60000000200 */
        /* <DEDUP_REMOVED lines=9> */
[C---:B------:R-:W-:Y:S08]  /*31b0*/  HMMA.16816.F32.BF16 R44, R36.reuse, R80, R44 ;  /* 0x00000050242c723c */ /* 0x040ff0000004182c */
[----:B------:R-:W-:Y:S01]  /*31c0*/  HMMA.16816.F32.BF16 R40, R36, R82, R40 ;  /* 0x000000522428723c */ /* 0x000fe20000041828 */
[----:B------:R-:W2:Y:S04]  /*31d0*/  LDSM.16.M88.4 R80, [R229+0xb800] ;  /* 0x00b80000e550783b */ /* 0x000ea80000000200 */
[----:B------:R-:W-:Y:S03]  /*31e0*/  LDSM.16.M88.4 R36, [R227+0x2800] ;  /* 0x00280000e324783b */ /* 0x000fe60000000200 */
        /* <DEDUP_REMOVED lines=93> */
[----:B------:R-:W-:Y:S07]  /*37c0*/  LDSM.16.M88.4 R32, [R230+0x6000] ;  /* 0x00600000e620783b */ /* 0x000fee0000000200 */
        /* <DEDUP_REMOVED lines=8> */
[----:B------:R-:W-:Y:S07]  /*3850*/  LDSM.16.M88.4 R60, [R228+0x6000] ;  /* 0x00600000e43c783b */ /* 0x000fee0000000200 */
[C---:B-1----:R-:W-:Y:S08]  /*3860*/  HMMA.16816.F32.BF16 R20, R64.reuse, R48, R20 ;  /* 0x000000304014723c */ /* 0x042ff00000041814 */
[C---:B------:R-:W-:Y:S01]  /*3870*/  HMMA.16816.F32.BF16 R16, R64.reuse, R50, R16 ;  /* 0x000000324010723c */ /* 0x040fe20000041810 */
[----:B------:R-:W-:Y:S07]  /*3880*/  LDSM.16.M88.4 R48, [R227+0x6000] ;  /* 0x00600000e330783b */ /* 0x000fee0000000200 */
        /* <DEDUP_REMOVED lines=12> */
[----:B------:R-:W-:Y:S07]  /*3950*/  LDSM.16.M88.4 R28, [R227+0x7000] ;  /* 0x00700000e31c783b */ /* 0x000fee0000000200 */
[C---:B----4-:R-:W-:Y:S08]  /*3960*/  HMMA.16816.F32.BF16 R12, R32.reuse, R24, R12 ;  /* 0x00000018200c723c */ /* 0x050ff0000004180c */
[C---:B------:R-:W-:Y:S01]  /*3970*/  HMMA.16816.F32.BF16 R8, R32.reuse, R26, R8 ;  /* 0x0000001a2008723c */ /* 0x040fe20000041808 */
[----:B------:R-:W2:Y:S07]  /*3980*/  LDSM.16.M88.4 R24, [R227+0x7800] ;  /* 0x00780000e318783b */ /* 0x000eae0000000200 */
[C---:B-1----:R-:W-:Y:S08]  /*3990*/  HMMA.16816.F32.BF16 R76, R32.reuse, R36, R76 ;  /* 0x00000024204c723c */ /* 0x042ff0000004184c */
[C---:B------:R-:W-:Y:S01]  /*39a0*/  HMMA.16816.F32.BF16 R72, R32.reuse, R38, R72 ;  /* 0x000000262048723c */ /* 0x040fe20000041848 */
[----:B------:R-:W-:Y:S07]  /*39b0*/  LDSM.16.M88.4 R36, [R223+0xe800] ;  /* 0x00e80000df24783b */ /* 0x000fee0000000200 */
[C---:B------:R-:W-:Y:S08]  /*39c0*/  HMMA.16816.F32.BF16 R44, R32.reuse, R68, R44 ;  /* 0x00000044202c723c */ /* 0x040ff0000004182c */
[----:B------:R-:W-:Y:S01]  /*39d0*/  HMMA.16816.F32.BF16 R40, R32, R70, R40 ;  /* 0x000000462028723c */ /* 0x000fe20000041828 */
[----:B------:R-:W-:Y:S07]  /*39e0*/  LDSM.16.M88.4 R68, [R216+0x6000] ;  /* 0x00600000d844783b */ /* 0x000fee0000000200 */
[C---:B------:R-:W-:Y:S08]  /*39f0*/  HMMA.16816.F32.BF16 R20, R60.reuse, R48, R20 ;  /* 0x000000303c14723c */ /* 0x040ff00000041814 */
[C---:B------:R-:W-:Y:S01]  /*3a00*/  HMMA.16816.F32.BF16 R16, R60.reuse, R50, R16 ;  /* 0x000000323c10723c */ /* 0x040fe20000041810 */
[----:B------:R-:W-:Y:S07]  /*3a10*/  LDSM.16.M88.4 R48, [R223+0xe000] ;  /* 0x00e00000df30783b */ /* 0x000fee0000000200 */
[C---:B---3--:R-:W-:Y:S01]  /*3a20*/  HMMA.16816.F32.BF16 R32, R60.reuse, R56, R12 ;  /* 0x000000383c20723c */ /* 0x048fe2000004180c */
[----:B------:R-:W1:Y:S07]  /*3a30*/  LDSM.16.M88.4 R12, [R226+0x6000] ;  /* 0x00600000e20c783b */ /* 0x000e6e0000000200 */
[C---:B------:R-:W-:Y:S01]  /*3a40*/  HMMA.16816.F32.BF16 R56, R60.reuse, R58, R8 ;  /* 0x0000003a3c38723c */ /* 0x040fe20000041808 */
[----:B------:R-:W3:Y:S07]  /*3a50*/  LDSM.16.M88.4 R8, [R225+0x6000] ;  /* 0x00600000e108783b */ /* 0x000eee0000000200 */
[C---:B--2---:R-:W-:Y:S07]  /*3a60*/  HMMA.16816.F32.BF16 R44, R60.reuse, R24, R44 ;  /* 0x000000183c2c723c */ /* 0x044fee000004182c */
[----:B------:R-:W-:Y:S01]  /*3a70*/  LOP3.LUT R25, R84, 0xffffffe0, RZ, 0xc0, !PT ;  /* 0xffffffe054197812 */ /* 0x000fe200078ec0ff */
[----:B------:R-:W-:Y:S04]  /*3a80*/  HMMA.16816.F32.BF16 R76, R60, R28, R76 ;  /* 0x0000001c3c4c723c */ /* 0x000fe8000004184c */
[----:B------:R-:W-:Y:S01]  /*3a90*/  IMAD.IADD R0, R6, 0x1, -R25 ;  /* 0x0000000106007824 */ /* 0x000fe200078e0a19 */
[----:B------:R-:W-:-:S03]  /*3aa0*/  LEA R6, R85, UR13, 0x4 ;  /* 0x0000000d55067c11 */ /* 0x000fc6000f8e20ff */
[----:B------:R-:W-:Y:S01]  /*3ab0*/  HMMA.16816.F32.BF16 R72, R60, R30, R72 ;  /* 0x0000001e3c48723c */ /* 0x000fe20000041848 */
[----:B------:R-:W-:-:S04]  /*3ac0*/  SHF.R.S32.HI R25, RZ, 0x1f, R0 ;  /* 0x0000001fff197819 */ /* 0x000fc80000011400 */
[----:B------:R-:W-:Y:S02]  /*3ad0*/  LEA.HI R0, R25, R0, RZ, 0x2 ;  /* 0x0000000019007211 */ /* 0x000fe400078f10ff */
[----:B------:R-:W-:Y:S01]  /*3ae0*/  IADD3 R31, R241, UR5, RZ ;  /* 0x00000005f11f7c10 */ /* 0x000fe2000fffe0ff */
[----:B------:R-:W-:Y:S01]  /*3af0*/  HMMA.16816.F32.BF16 R40, R60, R26, R40 ;  /* 0x0000001a3c28723c */ /* 0x000fe20000041828 */
[----:B------:R-:W2:Y:S01]  /*3b00*/  LDSM.16.M88.4 R24, [R216+0x6800] ;  /* 0x00680000d818783b */ /* 0x000ea20000000200 */
[----:B------:R-:W-:-:S05]  /*3b10*/  SHF.R.S32.HI R29, RZ, 0x2, R0 ;  /* 0x00000002ff1d7819 */ /* 0x000fca0000011400 */
[----:B------:R-:W-:Y:S01]  /*3b20*/  IMAD.IADD R6, R29, 0x1, R6 ;  /* 0x000000011d067824 */ /* 0x000fe200078e0206 */
[----:B-1----:R-:W-:Y:S01]  /*3b30*/  HMMA.16816.F32.BF16 R20, R12, R48, R20 ;  /* 0x000000300c14723c */ /* 0x002fe20000041814 */
[----:B------:R-:W-:-:S03]  /*3b40*/  IADD3 R29, R31, 0x1, RZ ;  /* 0x000000011f1d7810 */ /* 0x000fc60007ffe0ff */
[C---:B------:R-:W-:Y:S02]  /*3b50*/  IADD3 R0, R6.reuse, 0x8, RZ ;  /* 0x0000000806007810 */ /* 0x040fe40007ffe0ff */
[----:B------:R-:W-:Y:S02]  /*3b60*/  IADD3 R239, R6, UR9, RZ ;  /* 0x0000000906ef7c10 */ /* 0x000fe4000fffe0ff */
[C---:B------:R-:W-:Y:S01]  /*3b70*/  HMMA.16816.F32.BF16 R16, R12.reuse, R50, R16 ;  /* 0x000000320c10723c */ /* 0x040fe20000041810 */
[----:B------:R-:W-:Y:S02]  /*3b80*/  IADD3 R234, R0, UR9, RZ ;  /* 0x0000000900ea7c10 */ /* 0x000fe4000fffe0ff */
[----:B------:R-:W-:Y:S02]  /*3b90*/  IADD3 R240, R6, UR4, RZ ;  /* 0x0000000406f07c10 */ /* 0x000fe4000fffe0ff */
[----:B------:R-:W-:Y:S01]  /*3ba0*/  IADD3 R238, R0, UR4, RZ ;  /* 0x0000000400ee7c10 */ /* 0x000fe2000fffe0ff */
[----:B------:R-:W-:Y:S01]  /*3bb0*/  IMAD.IADD R0, R4, 0x1, R3 ;  /* 0x0000000104007824 */ /* 0x000fe200078e0203 */
[----:B------:R-:W-:Y:S01]  /*3bc0*/  IMNMX R239, R239, UR14, PT ;  /* 0x0000000eefef7c17 */ /* 0x000fe2000b800200 */
[----:B------:R-:W-:Y:S01]  /*3bd0*/  HMMA.16816.F32.BF16 R32, R12, R36, R32 ;  /* 0x000000240c20723c */ /* 0x000fe20000041820 */
[----:B------:R-:W-:-:S02]  /*3be0*/  IMNMX R234, R234, UR14, PT ;  /* 0x0000000eeaea7c17 */ /* 0x000fc4000b800200 */
[----:B------:R-:W-:Y:S02]  /*3bf0*/  IMNMX R240, RZ, R240, !PT ;  /* 0x000000f0fff07217 */ /* 0x000fe40007800200 */
[----:B------:R-:W-:Y:S02]  /*3c00*/  IMNMX R238, RZ, R238, !PT ;  /* 0x000000eeffee7217 */ /* 0x000fe40007800200 */
[C---:B------:R-:W-:Y:S01]  /*3c10*/  ISETP.GE.AND P6, PT, R29.reuse, R239, PT ;  /* 0x000000ef1d00720c */ /* 0x040fe20003fc6270 */
[----:B---3--:R-:W-:Y:S01]  /*3c20*/  HMMA.16816.F32.BF16 R20, R8, R68, R20 ;  /* 0x000000440814723c */ /* 0x008fe20000041814 */
[C---:B------:R-:W-:Y:S02]  /*3c30*/  ISETP.GE.AND P2, PT, R29.reuse, R234, PT ;  /* 0x000000ea1d00720c */ /* 0x040fe40003f46270 */
[C---:B------:R-:W-:Y:S02]  /*3c40*/  ISETP.LT.OR P6, PT, R29.reuse, R240, P6 ;  /* 0x000000f01d00720c */ /* 0x040fe400037c1670 */
[----:B------:R-:W-:-:S02]  /*3c50*/  ISETP.LT.OR P2, PT, R29, R238, P2 ;  /* 0x000000ee1d00720c */ /* 0x000fc40001741670 */
[C---:B------:R-:W-:Y:S01]  /*3c60*/  IADD3 R29, R31.reuse, 0x8, RZ ;  /* 0x000000081f1d7810 */ /* 0x040fe20007ffe0ff */
[C---:B------:R-:W-:Y:S01]  /*3c70*/  HMMA.16816.F32.BF16 R56, R12.reuse, R38, R56 ;  /* 0x000000260c38723c */ /* 0x040fe20000041838 */
[CC--:B------:R-:W-:Y:S02]  /*3c80*/  ISETP.GE.AND P1, PT, R31.reuse, R239.reuse, PT ;  /* 0x000000ef1f00720c */ /* 0x0c0fe40003f26270 */
[-C--:B------:R-:W-:Y:S02]  /*3c90*/  ISETP.GE.AND P3, PT, R31, R234.reuse, PT ;  /* 0x000000ea1f00720c */ /* 0x080fe40003f66270 */
[C---:B------:R-:W-:Y:S02]  /*3ca0*/  ISETP.GE.AND P0, PT, R29.reuse, R239, PT ;  /* 0x000000ef1d00720c */ /* 0x040fe40003f06270 */
[----:B------:R-:W-:Y:S01]  /*3cb0*/  ISETP.GE.AND P4, PT, R29, R234, PT ;  /* 0x000000ea1d00720c */ /* 0x000fe20003f86270 */
[----:B------:R-:W-:Y:S01]  /*3cc0*/  HMMA.16816.F32.BF16 R76, R12, R52, R76 ;  /* 0x000000340c4c723c */ /* 0x000fe2000004184c */
[----:B------:R-:W-:-:S02]  /*3cd0*/  ISETP.LT.OR P1, PT, R31, R240, P1 ;  /* 0x000000f01f00720c */ /* 0x000fc40000f21670 */
[----:B------:R-:W-:Y:S02]  /*3ce0*/  ISETP.LT.OR P3, PT, R31, R238, P3 ;  /* 0x000000ee1f00720c */ /* 0x000fe40001f61670 */
[C---:B------:R-:W-:Y:S02]  /*3cf0*/  ISETP.LT.OR P0, PT, R29.reuse, R240, P0 ;  /* 0x000000f01d00720c */ /* 0x040fe40000701670 */
[----:B------:R-:W-:Y:S01]  /*3d00*/  ISETP.LT.OR P4, PT, R29, R238, P4 ;  /* 0x000000ee1d00720c */ /* 0x000fe20002781670 */
[----:B------:R-:W-:Y:S01]  /*3d10*/  HMMA.16816.F32.BF16 R72, R12, R54, R72 ;  /* 0x000000360c48723c */ /* 0x000fe20000041848 */
[----:B------:R-:W-:Y:S02]  /*3d20*/  FSEL R28, R20, -INF , !P1 ;  /* 0xff800000141c7808 */ /* 0x000fe40004800000 */
[----:B------:R-:W-:Y:S02]  /*3d30*/  FSEL R30, R21, -INF , !P6 ;  /* 0xff800000151e7808 */ /* 0x000fe40007000000 */
[----:B------:R-:W-:-:S02]  /*3d40*/  FSEL R29, R23, -INF , !P2 ;  /* 0xff800000171d7808 */ /* 0x000fc40005000000 */
[C---:B------:R-:W-:Y:S01]  /*3d50*/  IADD3 R3, R31.reuse, 0x9, RZ ;  /* 0x000000091f037810 */ /* 0x040fe20007ffe0ff */
[C---:B------:R-:W-:Y:S01]  /*3d60*/  HMMA.16816.F32.BF16 R44, R12.reuse, R64, R44 ;  /* 0x000000400c2c723c */ /* 0x040fe2000004182c */
[----:B------:R-:W-:Y:S02]  /*3d70*/  IADD3 R37, R31, 0x18, RZ ;  /* 0x000000181f257810 */ /* 0x000fe40007ffe0ff */
[C---:B------:R-:W-:Y:S02]  /*3d80*/  ISETP.GE.AND P5, PT, R3.reuse, R239, PT ;  /* 0x000000ef0300720c */ /* 0x040fe40003fa6270 */
[C---:B------:R-:W-:Y:S02]  /*3d90*/  ISETP.GE.AND P1, PT, R3.reuse, R234, PT ;  /* 0x000000ea0300720c */ /* 0x040fe40003f26270 */
[C---:B------:R-:W-:Y:S01]  /*3da0*/  ISETP.LT.OR P5, PT, R3.reuse, R240, P5 ;  /* 0x000000f00300720c */ /* 0x040fe20002fa1670 */
[----:B------:R-:W-:Y:S01]  /*3db0*/  HMMA.16816.F32.BF16 R40, R12, R66, R40 ;  /* 0x000000420c28723c */ /* 0x000fe20000041828 */
[----:B------:R-:W1:Y:S01]  /*3dc0*/  LDSM.16.M88.4 R12, [R216+0x7000] ;  /* 0x00700000d80c783b */ /* 0x000e620000000200 */
[----:B------:R-:W-:-:S02]  /*3dd0*/  ISETP.LT.OR P1, PT, R3, R238, P1 ;  /* 0x000000ee0300720c */ /* 0x000fc40000f21670 */
[----:B------:R-:W-:-:S04]  /*3de0*/  IADD3 R3, R31, 0x11, RZ ;  /* 0x000000111f037810 */ /* 0x000fc80007ffe0ff */
[----:B------:R-:W-:Y:S01]  /*3df0*/  HMMA.16816.F32.BF16 R16, R8, R70, R16 ;  /* 0x000000460810723c */ /* 0x000fe20000041810 */
[----:B------:R-:W-:-:S04]  /*3e00*/  ISETP.GE.AND P6, PT, R3, R239, PT ;  /* 0x000000ef0300720c */ /* 0x000fc80003fc6270 */
[----:B------:R-:W-:-:S03]  /*3e10*/  ISETP.LT.OR P6, PT, R3, R240, P6 ;  /* 0x000000f00300720c */ /* 0x000fc600037c1670 */
[C---:B--2---:R-:W-:Y:S07]  /*3e20*/  HMMA.16816.F32.BF16 R32, R8.reuse, R24, R32 ;  /* 0x000000180820723c */ /* 0x044fee0000041820 */
[----:B------:R-:W-:Y:S01]  /*3e30*/  FSEL R24, R22, -INF , !P3 ;  /* 0xff80000016187808 */ /* 0x000fe20005800000 */
[----:B------:R-:W-:Y:S01]  /*3e40*/  HMMA.16816.F32.BF16 R56, R8, R26, R56 ;  /* 0x0000001a0838723c */ /* 0x000fe20000041838 */
[----:B------:R-:W2:Y:S01]  /*3e50*/  LDSM.16.M88.4 R20, [R216+0x7800] ;  /* 0x00780000d814783b */ /* 0x000ea20000000200 */
[----:B------:R-:W-:Y:S01]  /*3e60*/  IADD3 R25, R31, 0x10, RZ ;  /* 0x000000101f197810 */ /* 0x000fe20007ffe0ff */
[----:B------:R-:W-:-:S04]  /*3e70*/  DEPBAR.LE SB0, 0x0 ;  /* 0x000080000000791a */ /* 0x000fc80000000000 */
[----:B------:R-:W-:Y:S02]  /*3e80*/  ISETP.GE.AND P3, PT, R25, R239, PT ;  /* 0x000000ef1900720c */ /* 0x000fe40003f66270 */
[----:B------:R-:W-:Y:S02]  /*3e90*/  FSEL R36, R16, -INF , !P0 ;  /* 0xff80000010247808 */ /* 0x000fe40004000000 */
[-C--:B------:R-:W-:Y:S02]  /*3ea0*/  ISETP.GE.AND P0, PT, R3, R234.reuse, PT ;  /* 0x000000ea0300720c */ /* 0x080fe40003f06270 */
[C---:B------:R-:W-:Y:S02]  /*3eb0*/  ISETP.GE.AND P2, PT, R25.reuse, R234, PT ;  /* 0x000000ea1900720c */ /* 0x040fe40003f46270 */
[----:B------:R-:W-:Y:S01]  /*3ec0*/  ISETP.LT.OR P3, PT, R25, R240, P3 ;  /* 0x000000f01900720c */ /* 0x000fe20001f61670 */
[----:B-1----:R-:W-:Y:S01]  /*3ed0*/  HMMA.16816.F32.BF16 R76, R8, R12, R76 ;  /* 0x0000000c084c723c */ /* 0x002fe2000004184c */
[----:B------:R-:W-:-:S02]  /*3ee0*/  ISETP.LT.OR P0, PT, R3, R238, P0 ;  /* 0x000000ee0300720c */ /* 0x000fc40000701670 */
[----:B------:R-:W-:Y:S02]  /*3ef0*/  IADD3 R3, R31, 0x19, RZ ;  /* 0x000000191f037810 */ /* 0x000fe40007ffe0ff */
[----:B------:R-:W-:Y:S02]  /*3f00*/  ISETP.LT.OR P2, PT, R25, R238, P2 ;  /* 0x000000ee1900720c */ /* 0x000fe40001741670 */
[----:B------:R-:W-:Y:S01]  /*3f10*/  FSEL R27, R18, -INF , !P4 ;  /* 0xff800000121b7808 */ /* 0x000fe20006000000 */
[----:B------:R-:W-:Y:S01]  /*3f20*/  HMMA.16816.F32.BF16 R72, R8, R14, R72 ;  /* 0x0000000e0848723c */ /* 0x000fe20000041848 */
[----:B------:R-:W-:Y:S02]  /*3f30*/  FSEL R18, R17, -INF , !P5 ;  /* 0xff80000011127808 */ /* 0x000fe40006800000 */
[----:B------:R-:W-:Y:S02]  /*3f40*/  FSEL R25, R19, -INF , !P1 ;  /* 0xff80000013197808 */ /* 0x000fe40004800000 */
[----:B------:R-:W-:-:S02]  /*3f50*/  FSEL R6, R32, -INF , !P3 ;  /* 0xff80000020067808 */ /* 0x000fc40005800000 */
[-C--:B------:R-:W-:Y:S02]  /*3f60*/  ISETP.GE.AND P1, PT, R37, R239.reuse, PT ;  /* 0x000000ef2500720c */ /* 0x080fe40003f26270 */
[C---:B------:R-:W-:Y:S02]  /*3f70*/  ISETP.GE.AND P5, PT, R3.reuse, R239, PT ;  /* 0x000000ef0300720c */ /* 0x040fe40003fa6270 */
[----:B------:R-:W-:Y:S02]  /*3f80*/  ISETP.GE.AND P3, PT, R3, R234, PT ;  /* 0x000000ea0300720c */ /* 0x000fe40003f66270 */
[-C--:B------:R-:W-:Y:S02]  /*3f90*/  ISETP.LT.OR P1, PT, R37, R240.reuse, P1 ;  /* 0x000000f02500720c */ /* 0x080fe40000f21670 */
[C---:B------:R-:W-:Y:S01]  /*3fa0*/  ISETP.LT.OR P5, PT, R3.reuse, R240, P5 ;  /* 0x000000f00300720c */ /* 0x040fe20002fa1670 */
[----:B--2---:R-:W-:Y:S01]  /*3fb0*/  HMMA.16816.F32.BF16 R44, R8, R20, R44 ;  /* 0x00000014082c723c */ /* 0x004fe2000004182c */
[----:B------:R-:W-:-:S02]  /*3fc0*/  ISETP.LT.OR P3, PT, R3, R238, P3 ;  /* 0x000000ee0300720c */ /* 0x000fc40001f61670 */
[C---:B------:R-:W-:Y:S02]  /*3fd0*/  IADD3 R13, R31.reuse, 0x20, RZ ;  /* 0x000000201f0d7810 */ /* 0x040fe40007ffe0ff */
[----:B------:R-:W-:Y:S02]  /*3fe0*/  IADD3 R3, R31, 0x21, RZ ;  /* 0x000000211f037810 */ /* 0x000fe40007ffe0ff */
[----:B------:R-:W-:Y:S01]  /*3ff0*/  FSEL R16, R33, -INF , !P6 ;  /* 0xff80000021107808 */ /* 0x000fe20007000000 */
[----:B------:R-:W-:Y:S01]  /*4000*/  HMMA.16816.F32.BF16 R40, R8, R22, R40 ;  /* 0x000000160828723c */ /* 0x000fe20000041828 */
[----:B------:R-:W-:Y:S02]  /*4010*/  FSEL R17, R35, -INF , !P0 ;  /* 0xff80000023117808 */ /* 0x000fe40004000000 */
[----:B------:R-:W-:Y:S02]  /*4020*/  FSEL R4, R56, -INF , !P1 ;  /* 0xff80000038047808 */ /* 0x000fe40004800000 */
[----:B------:R-:W-:-:S02]  /*4030*/  ISETP.GE.AND P0, PT, R13, R239, PT ;  /* 0x000000ef0d00720c */ /* 0x000fc40003f06270 */
[C---:B------:R-:W-:Y:S02]  /*4040*/  ISETP.GE.AND P6, PT, R3.reuse, R239, PT ;  /* 0x000000ef0300720c */ /* 0x040fe40003fc6270 */
[-C--:B------:R-:W-:Y:S02]  /*4050*/  ISETP.GE.AND P1, PT, R3, R234.reuse, PT ;  /* 0x000000ea0300720c */ /* 0x080fe40003f26270 */
[----:B------:R-:W-:Y:S02]  /*4060*/  FSEL R19, R34, -INF , !P2 ;  /* 0xff80000022137808 */ /* 0x000fe40005000000 */
[C---:B------:R-:W-:Y:S02]  /*4070*/  ISETP.GE.AND P2, PT, R13.reuse, R234, PT ;  /* 0x000000ea0d00720c */ /* 0x040fe40003f46270 */
[-C--:B------:R-:W-:Y:S02]  /*4080*/  ISETP.LT.OR P0, PT, R13, R240.reuse, P0 ;  /* 0x000000f00d00720c */ /* 0x080fe40000701670 */
[----:B------:R-:W-:-:S02]  /*4090*/  ISETP.LT.OR P6, PT, R3, R240, P6 ;  /* 0x000000f00300720c */ /* 0x000fc400037c1670 */
[-C--:B------:R-:W-:Y:S02]  /*40a0*/  ISETP.LT.OR P1, PT, R3, R238.reuse, P1 ;  /* 0x000000ee0300720c */ /* 0x080fe40000f21670 */
[C---:B------:R-:W-:Y:S02]  /*40b0*/  IADD3 R33, R31.reuse, 0x28, RZ ;  /* 0x000000281f217810 */ /* 0x040fe40007ffe0ff */
[----:B------:R-:W-:Y:S01]  /*40c0*/  IADD3 R3, R31, 0x29, RZ ;  /* 0x000000291f037810 */ /* 0x000fe20007ffe0ff */
[----:B------:R-:W-:Y:S01]  /*40d0*/  BAR.SYNC.DEFER_BLOCKING 0x0 ;  /* 0x0000000000007b1d */ /* 0x000fe20000010000 */
[----:B------:R-:W-:Y:S02]  /*40e0*/  ISETP.LT.OR P2, PT, R13, R238, P2 ;  /* 0x000000ee0d00720c */ /* 0x000fe40001741670 */
[----:B------:R-:W-:Y:S02]  /*40f0*/  FSEL R12, R57, -INF , !P5 ;  /* 0xff800000390c7808 */ /* 0x000fe40006800000 */
[----:B------:R-:W-:-:S02]  /*4100*/  FSEL R13, R59, -INF , !P3 ;  /* 0xff8000003b0d7808 */ /* 0x000fc40005800000 */
[----:B------:R-:W-:Y:S02]  /*4110*/  FSEL R184, R76, -INF , !P0 ;  /* 0xff8000004cb87808 */ /* 0x000fe40004000000 */
[-C--:B------:R-:W-:Y:S02]  /*4120*/  ISETP.GE.AND P3, PT, R33, R239.reuse, PT ;  /* 0x000000ef2100720c */ /* 0x080fe40003f66270 */
[C---:B------:R-:W-:Y:S02]  /*4130*/  ISETP.GE.AND P5, PT, R3.reuse, R239, PT ;  /* 0x000000ef0300720c */ /* 0x040fe40003fa6270 */
[-C--:B------:R-:W-:Y:S02]  /*4140*/  ISETP.GE.AND P0, PT, R3, R234.reuse, PT ;  /* 0x000000ea0300720c */ /* 0x080fe40003f06270 */
[----:B------:R-:W-:Y:S02]  /*4150*/  ISETP.GE.AND P4, PT, R37, R234, PT ;  /* 0x000000ea2500720c */ /* 0x000fe40003f86270 */
[----:B------:R-:W-:-:S02]  /*4160*/  ISETP.LT.OR P3, PT, R33, R240, P3 ;  /* 0x000000f02100720c */ /* 0x000fc40001f61670 */
[C---:B------:R-:W-:Y:S02]  /*4170*/  ISETP.LT.OR P5, PT, R3.reuse, R240, P5 ;  /* 0x000000f00300720c */ /* 0x040fe40002fa1670 */
[-C--:B------:R-:W-:Y:S02]  /*4180*/  ISETP.LT.OR P0, PT, R3, R238.reuse, P0 ;  /* 0x000000ee0300720c */ /* 0x080fe40000701670 */
[----:B------:R-:W-:Y:S02]  /*4190*/  ISETP.LT.OR P4, PT, R37, R238, P4 ;  /* 0x000000ee2500720c */ /* 0x000fe40002781670 */
[C---:B------:R-:W-:Y:S02]  /*41a0*/  IADD3 R3, R31.reuse, 0x31, RZ ;  /* 0x000000311f037810 */ /* 0x040fe40007ffe0ff */
[----:B------:R-:W-:Y:S02]  /*41b0*/  IADD3 R21, R31, 0x30, RZ ;  /* 0x000000301f157810 */ /* 0x000fe40007ffe0ff */
[----:B------:R-:W-:-:S02]  /*41c0*/  FSEL R190, R77, -INF , !P6 ;  /* 0xff8000004dbe7808 */ /* 0x000fc40007000000 */
[----:B------:R-:W-:Y:S02]  /*41d0*/  FSEL R186, R72, -INF , !P3 ;  /* 0xff80000048ba7808 */ /* 0x000fe40005800000 */
[----:B------:R-:W-:Y:S02]  /*41e0*/  FSEL R15, R58, -INF , !P4 ;  /* 0xff8000003a0f7808 */ /* 0x000fe40006000000 */
[----:B------:R-:W-:Y:S02]  /*41f0*/  FSEL R199, R78, -INF , !P2 ;  /* 0xff8000004ec77808 */ /* 0x000fe40005000000 */
[----:B------:R-:W-:Y:S02]  /*4200*/  FSEL R189, R79, -INF , !P1 ;  /* 0xff8000004fbd7808 */ /* 0x000fe40004800000 */
[C---:B------:R-:W-:Y:S02]  /*4210*/  ISETP.GE.AND P6, PT, R3.reuse, R239, PT ;  /* 0x000000ef0300720c */ /* 0x040fe40003fc6270 */
[----:B------:R-:W-:-:S02]  /*4220*/  ISETP.GE.AND P3, PT, R3, R234, PT ;  /* 0x000000ea0300720c */ /* 0x000fc40003f66270 */
[----:B------:R-:W-:Y:S02]  /*4230*/  FSEL R191, R75, -INF , !P0 ;  /* 0xff8000004bbf7808 */ /* 0x000fe40004000000 */
[-C--:B------:R-:W-:Y:S02]  /*4240*/  ISETP.GE.AND P4, PT, R33, R234.reuse, PT ;  /* 0x000000ea2100720c */ /* 0x080fe40003f86270 */
[C---:B------:R-:W-:Y:S02]  /*4250*/  ISETP.GE.AND P2, PT, R21.reuse, R239, PT ;  /* 0x000000ef1500720c */ /* 0x040fe40003f46270 */
[----:B------:R-:W-:Y:S02]  /*4260*/  ISETP.GE.AND P1, PT, R21, R234, PT ;  /* 0x000000ea1500720c */ /* 0x000fe40003f26270 */
[----:B------:R-:W-:Y:S02]  /*4270*/  ISETP.GT.AND P0, PT, R242, UR7, PT ;  /* 0x00000007f2007c0c */ /* 0x000fe4000bf04270 */
[----:B------:R-:W-:-:S02]  /*4280*/  ISETP.LT.OR P6, PT, R3, R240, P6 ;  /* 0x000000f00300720c */ /* 0x000fc400037c1670 */
[-C--:B------:R-:W-:Y:S02]  /*4290*/  ISETP.LT.OR P3, PT, R3, R238.reuse, P3 ;  /* 0x000000ee0300720c */ /* 0x080fe40001f61670 */
[----:B------:R-:W-:Y:S02]  /*42a0*/  ISETP.LT.OR P4, PT, R33, R238, P4 ;  /* 0x000000ee2100720c */ /* 0x000fe40002781670 */
[C---:B------:R-:W-:Y:S02]  /*42b0*/  ISETP.LT.OR P2, PT, R21.reuse, R240, P2 ;  /* 0x000000f01500720c */ /* 0x040fe40001741670 */
[----:B------:R-:W-:Y:S02]  /*42c0*/  ISETP.LT.OR P1, PT, R21, R238, P1 ;  /* 0x000000ee1500720c */ /* 0x000fe40000f21670 */
[C---:B------:R-:W-:Y:S02]  /*42d0*/  IADD3 R3, R31.reuse, 0x38, RZ ;  /* 0x000000381f037810 */ /* 0x040fe40007ffe0ff */
[----:B------:R-:W-:-:S02]  /*42e0*/  IADD3 R31, R31, 0x39, RZ ;  /* 0x000000391f1f7810 */ /* 0x000fc40007ffe0ff */
[----:B------:R-:W-:Y:S02]  /*42f0*/  FSEL R197, R74, -INF , !P4 ;  /* 0xff8000004ac57808 */ /* 0x000fe40006000000 */
[----:B------:R-:W-:Y:S02]  /*4300*/  FSEL R188, R73, -INF , !P5 ;  /* 0xff80000049bc7808 */ /* 0x000fe40006800000 */
[----:B------:R-:W-:Y:S02]  /*4310*/  FSEL R198, R44, -INF , !P2 ;  /* 0xff8000002cc67808 */ /* 0x000fe40005000000 */
[----:B------:R-:W-:Y:S02]  /*4320*/  FSEL R193, R46, -INF , !P1 ;  /* 0xff8000002ec17808 */ /* 0x000fe40004800000 */
[-C--:B------:R-:W-:Y:S02]  /*4330*/  ISETP.GE.AND P5, PT, R3, R239.reuse, PT ;  /* 0x000000ef0300720c */ /* 0x080fe40003fa6270 */
[----:B------:R-:W-:-:S02]  /*4340*/  ISETP.GE.AND P4, PT, R31, R239, PT ;  /* 0x000000ef1f00720c */ /* 0x000fc40003f86270 */
[-C--:B------:R-:W-:Y:S02]  /*4350*/  ISETP.GE.AND P2, PT, R3, R234.reuse, PT ;  /* 0x000000ea0300720c */ /* 0x080fe40003f46270 */
[----:B------:R-:W-:Y:S02]  /*4360*/  ISETP.GE.AND P1, PT, R31, R234, PT ;  /* 0x000000ea1f00720c */ /* 0x000fe40003f26270 */
[----:B------:R-:W-:Y:S02]  /*4370*/  FSEL R35, R47, -INF , !P3 ;  /* 0xff8000002f237808 */ /* 0x000fe40005800000 */
[C---:B------:R-:W-:Y:S02]  /*4380*/  ISETP.LT.OR P5, PT, R3.reuse, R240, P5 ;  /* 0x000000f00300720c */ /* 0x040fe40002fa1670 */
[----:B------:R-:W-:Y:S02]  /*4390*/  ISETP.LT.OR P2, PT, R3, R238, P2 ;  /* 0x000000ee0300720c */ /* 0x000fe40001741670 */
[----:B------:R-:W-:-:S02]  /*43a0*/  ISETP.LT.OR P4, PT, R31, R240, P4 ;  /* 0x000000f01f00720c */ /* 0x000fc40002781670 */
[----:B------:R-:W-:Y:S02]  /*43b0*/  ISETP.LT.OR P1, PT, R31, R238, P1 ;  /* 0x000000ee1f00720c */ /* 0x000fe40000f21670 */
[----:B------:R-:W-:Y:S02]  /*43c0*/  @!P0 LEA R244, P3, R2, c[0x0][0x168], 0x1 ;  /* 0x00005a0002f48a11 */ /* 0x000fe400078608ff */
[----:B------:R-:W-:Y:S02]  /*43d0*/  FSEL R196, R45, -INF , !P6 ;  /* 0xff8000002dc47808 */ /* 0x000fe40007000000 */
[----:B------:R-:W-:Y:S02]  /*43e0*/  FSEL R194, R40, -INF , !P5 ;  /* 0xff80000028c27808 */ /* 0x000fe40006800000 */
[----:B------:R-:W-:Y:S02]  /*43f0*/  FSEL R33, R42, -INF , !P2 ;  /* 0xff8000002a217808 */ /* 0x000fe40005000000 */
[----:B------:R-:W-:-:S02]  /*4400*/  FSEL R192, R41, -INF , !P4 ;  /* 0xff80000029c07808 */ /* 0x000fc40006000000 */
[----:B------:R-:W-:Y:S02]  /*4410*/  FSEL R32, R43, -INF , !P1 ;  /* 0xff8000002b207808 */ /* 0x000fe40004800000 */
[----:B------:R-:W-:Y:S01]  /*4420*/  @!P0 LEA.HI.X R245, R2, c[0x0][0x16c], R165, 0x1, P3 ;  /* 0x00005b0002f58a11 */ /* 0x000fe200018f0ca5 */
[----:B------:R-:W-:Y:S05]  /*4430*/  @!P0 BRA `(.L_x_6336) ;  /* 0x0000064000008947 */ /* 0x000fea0003800000 */
[----:B------:R-:W-:-:S13]  /*4440*/  PLOP3.LUT P0, PT, PT, PT, UP5, 0x80, 0x0 ;  /* 0x000000000000781c */ /* 0x000fda0003f0f058 */
[----:B------:R-:W-:Y:S05]  /*4450*/  @!P0 BRA `(.L_x_6337) ;  /* 0x000003c000008947 */ /* 0x000fea0003800000 */
[----:B------:R-:W1:Y:S01]  /*4460*/  I2F.RP R3, UR8 ;  /* 0x0000000800037d06 */ /* 0x000e620008209400 */
[----:B------:R-:W-:Y:S01]  /*4470*/  UIADD3 UR9, UR5, -0x40, URZ ;  /* 0xffffffc005097890 */ /* 0x000fe2000fffe03f */
[----:B------:R-:W-:Y:S01]  /*4480*/  IMAD.U32 R10, RZ, RZ, UR5 ;  /* 0x00000005ff0a7e24 */ /* 0x000fe2000f8e00ff */
[----:B------:R-:W-:Y:S02]  /*4490*/  ULDC UR4, c[0x0][0x2d0] ;  /* 0x0000b40000047ab9 */ /* 0x000fe40000000800 */
[----:B------:R-:W-:Y:S02]  /*44a0*/  ULOP3.LUT UR5, UR5, UR4, URZ, 0x3c, !UPT ;  /* 0x0000000405057292 */ /* 0x000fe4000f8e3c3f */
[----:B------:R-:W-:Y:S01]  /*44b0*/  MOV R8, UR9 ;  /* 0x0000000900087c02 */ /* 0x000fe20008000f00 */
[----:B------:R-:W-:Y:S01]  /*44c0*/  ULOP3.LUT UR4, UR9, UR4, URZ, 0x3c, !UPT ;  /* 0x0000000409047292 */ /* 0x000fe2000f8e3c3f */
[----:B------:R-:W-:Y:S02]  /*44d0*/  IABS R10, R10 ;  /* 0x0000000a000a7213 */ /* 0x000fe40000000000 */
[----:B------:R-:W-:-:S02]  /*44e0*/  IABS R8, R8 ;  /* 0x0000000800087213 */ /* 0x000fc40000000000 */
[----:B------:R-:W-:Y:S02]  /*44f0*/  ISETP.LE.AND P2, PT, RZ, UR5, PT ;  /* 0x00000005ff007c0c */ /* 0x000fe4000bf43270 */
[----:B------:R-:W-:Y:S01]  /*4500*/  ISETP.LE.AND P0, PT, RZ, UR4, PT ;  /* 0x00000004ff007c0c */ /* 0x000fe2000bf03270 */
[----:B-1----:R-:W1:Y:S02]  /*4510*/  MUFU.RCP R20, R3 ;  /* 0x0000000300147308 */ /* 0x002e640000001000 */
[----:B-1----:R-:W-:-:S06]  /*4520*/  IADD3 R20, R20, 0xffffffe, RZ ;  /* 0x0ffffffe14147810 */ /* 0x002fcc0007ffe0ff */
[----:B------:R-:W1:Y:S02]  /*4530*/  F2I.FTZ.U32.TRUNC.NTZ R21, R20 ;  /* 0x0000001400157305 */ /* 0x000e64000021f000 */
[----:B-1----:R-:W-:Y:S02]  /*4540*/  IMAD.MOV R11, RZ, RZ, -R21 ;  /* 0x000000ffff0b7224 */ /* 0x002fe400078e0a15 */
[----:B------:R-:W-:Y:S02]  /*4550*/  IMAD.MOV.U32 R20, RZ, RZ, RZ ;  /* 0x000000ffff147224 */ /* 0x000fe400078e00ff */
[----:B------:R-:W-:-:S04]  /*4560*/  IMAD R11, R11, UR8, RZ ;  /* 0x000000080b0b7c24 */ /* 0x000fc8000f8e02ff */
[----:B------:R-:W-:-:S06]  /*4570*/  IMAD.HI.U32 R11, R21, R11, R20 ;  /* 0x0000000b150b7227 */ /* 0x000fcc00078e0014 */
[----:B------:R-:W-:-:S04]  /*4580*/  IMAD.HI.U32 R14, R11, R10, RZ ;  /* 0x0000000a0b0e7227 */ /* 0x000fc800078e00ff */
[----:B------:R-:W-:-:S04]  /*4590*/  IMAD.HI.U32 R11, R11, R8, RZ ;  /* 0x000000080b0b7227 */ /* 0x000fc800078e00ff */
[----:B------:R-:W-:Y:S01]  /*45a0*/  IMAD.MOV R9, RZ, RZ, -R14 ;  /* 0x000000ffff097224 */ /* 0x000fe200078e0a0e */
[----:B------:R-:W-:-:S03]  /*45b0*/  IADD3 R3, -R11, RZ, RZ ;  /* 0x000000ff0b037210 */ /* 0x000fc60007ffe1ff */
[----:B------:R-:W-:Y:S01]  /*45c0*/  IMAD R9, R9, UR8, R10 ;  /* 0x0000000809097c24 */ /* 0x000fe2000f8e020a */
[----:B------:R-:W-:Y:S01]  /*45d0*/  LOP3.LUT R10, RZ, c[0x0][0x2d0], RZ, 0x33, !PT ;  /* 0x0000b400ff0a7a12 */ /* 0x000fe200078e33ff */
[----:B------:R-:W-:-:S03]  /*45e0*/  IMAD R3, R3, UR8, R8 ;  /* 0x0000000803037c24 */ /* 0x000fc6000f8e0208 */
[----:B------:R-:W-:Y:S02]  /*45f0*/  ISETP.LT.U32.AND P3, PT, R9, UR8, PT ;  /* 0x0000000809007c0c */ /* 0x000fe4000bf61070 */
[----:B------:R-:W-:-:S11]  /*4600*/  ISETP.LT.U32.AND P1, PT, R3, UR8, PT ;  /* 0x0000000803007c0c */ /* 0x000fd6000bf21070 */
[----:B------:R-:W-:Y:S02]  /*4610*/  @!P3 IADD3 R9, R9, -UR8, RZ ;  /* 0x800000080909bc10 */ /* 0x000fe4000fffe0ff */
[----:B------:R-:W-:Y:S02]  /*4620*/  @!P1 IADD3 R3, R3, -UR8, RZ ;  /* 0x8000000803039c10 */ /* 0x000fe4000fffe0ff */
[----:B------:R-:W-:Y:S02]  /*4630*/  ISETP.GE.U32.AND P5, PT, R9, UR8, PT ;  /* 0x0000000809007c0c */ /* 0x000fe4000bfa6070 */
[----:B------:R-:W-:Y:S02]  /*4640*/  ISETP.GE.U32.AND P4, PT, R3, UR8, PT ;  /* 0x0000000803007c0c */ /* 0x000fe4000bf86070 */
[----:B------:R-:W-:Y:S02]  /*4650*/  @!P3 IADD3 R14, R14, 0x1, RZ ;  /* 0x000000010e0eb810 */ /* 0x000fe40007ffe0ff */
[----:B------:R-:W-:-:S02]  /*4660*/  @!P1 IADD3 R11, R11, 0x1, RZ ;  /* 0x000000010b0b9810 */ /* 0x000fc40007ffe0ff */
[----:B------:R-:W-:-:S05]  /*4670*/  ISETP.NE.AND P1, PT, RZ, c[0x0][0x2d0], PT ;  /* 0x0000b400ff007a0c */ /* 0x000fca0003f25270 */
        /* <DEDUP_REMOVED lines=26> */
.L_x_6337:
[----:B------:R-:W-:-:S04]  /*4820*/  ULEA UR4, -UR12, URZ, 0x6 ;  /* 0x0000003f0c047291 */ /* 0x000fc8000f8e313f */
[----:B------:R-:W-:Y:S02]  /*4830*/  USHF.R.S32.HI UR5, URZ, 0x1f, UR4 ;  /* 0x0000001f3f057899 */ /* 0x000fe40008011404 */
[----:B------:R-:W-:-:S04]  /*4840*/  MOV R3, UR4 ;  /* 0x0000000400037c02 */ /* 0x000fc80008000f00 */
[----:B------:R-:W-:Y:S02]  /*4850*/  MOV R8, UR5 ;  /* 0x0000000500087c02 */ /* 0x000fe40008000f00 */
.L_x_6338:
[----:B------:R-:W-:Y:S01]  /*4860*/  IADD3 R2, P0, R3, R2, RZ ;  /* 0x0000000203027210 */ /* 0x000fe20007f1e0ff */
[----:B------:R-:W-:Y:S02]  /*4870*/  USHF.L.U32 UR9, UR12, 0x5, URZ ;  /* 0x000000050c097899 */ /* 0x000fe4000800063f */
[----:B------:R-:W-:Y:S02]  /*4880*/  UMOV UR5, 0x5 ;  /* 0x0000000500057882 */ /* 0x000fe40000000000 */
[----:B------:R-:W-:Y:S01]  /*4890*/  IMAD.X R165, R8, 0x1, R165, P0 ;  /* 0x0000000108a57824 */ /* 0x000fe200000e06a5 */
[C---:B------:R-:W-:Y:S01]  /*48a0*/  LEA R244, P0, R2.reuse, c[0x0][0x168], 0x1 ;  /* 0x00005a0002f47a11 */ /* 0x040fe200078008ff */
[----:B------:R-:W-:Y:S02]  /*48b0*/  ULDC UR4, c[0x0][0x19c] ;  /* 0x0000670000047ab9 */ /* 0x000fe40000000800 */
[----:B------:R-:W-:Y:S01]  /*48c0*/  USHF.L.U64.HI UR4, UR12, UR5, UR4 ;  /* 0x000000050c047299 */ /* 0x000fe20008010204 */
[----:B------:R-:W-:-:S02]  /*48d0*/  LEA.HI.X R245, R2, c[0x0][0x16c], R165, 0x1, P0 ;  /* 0x00005b0002f57a11 */ /* 0x000fc400000f0ca5 */
[----:B------:R-:W-:-:S03]  /*48e0*/  IADD3 R20, P0, R244, UR9, RZ ;  /* 0x00000009f4147c10 */ /* 0x000fc6000ff1e0ff */
        /* <DEDUP_REMOVED lines=9> */
[----:B------:R-:W-:-:S03]  /*4980*/  IADD3 R8, P0, R10, UR9, RZ ;  /* 0x000000090a087c10 */ /* 0x000fc6000ff1e0ff */
[----:B------:R1:W-:Y:S01]  /*4990*/  LDGSTS.E.BYPASS.LTC128B.128 [R235+0xe000], [R244.64+0x180] ;  /* 0x0e000180f4eb7fae */ /* 0x0003e2000b901d50 */
[----:B------:R-:W-:-:S03]  /*49a0*/  IADD3.X R9, R11, UR4, RZ, P0, !PT ;  /* 0x000000040b097c10 */ /* 0x000fc600087fe4ff */
        /* <DEDUP_REMOVED lines=13> */
.L_x_6336:
        /* <DEDUP_REMOVED lines=31> */
[----:B------:R-:W1:Y:S01]  /*4c70*/  SHFL.BFLY PT, R9, R10, 0x2, 0x1f ;  /* 0x0c401f000a097f89 */ /* 0x000e6200000e0000 */
[----:B------:R-:W-:-:S02]  /*4c80*/  ISETP.GT.AND P4, PT, R242, UR7, PT ;  /* 0x00000007f2007c0c */ /* 0x000fc4000bf84270 */
[-C--:B------:R-:W-:Y:S01]  /*4c90*/  LEA R221, R5, R224.reuse, 0x1 ;  /* 0x000000e005dd7211 */ /* 0x080fe200078e08ff */
[----:B------:R-:W2:Y:S01]  /*4ca0*/  SHFL.BFLY PT, R8, R11, 0x2, 0x1f ;  /* 0x0c401f000b087f89 */ /* 0x000ea200000e0000 */
[----:B------:R-:W-:-:S03]  /*4cb0*/  LEA R222, R7, R224, 0x1 ;  /* 0x000000e007de7211 */ /* 0x000fc600078e08ff */
[----:B------:R-:W-:Y:S01]  /*4cc0*/  LDSM.16.MT88.4 R156, [R224+0x10000] ;  /* 0x01000000e09c783b */ /* 0x000fe20000004200 */
[----:B------:R-:W-:-:S03]  /*4cd0*/  LEA R220, R5, R222, 0x1 ;  /* 0x000000de05dc7211 */ /* 0x000fc600078e08ff */
        /* <DEDUP_REMOVED lines=26> */
[--C-:B------:R-:W-:Y:S02]  /*4e80*/  FFMA.FTZ R179, R36, c[0x0][0x23c], -R195.reuse ;  /* 0x00008f0024b37a23 */ /* 0x100fe400000108c3 */
        /* <DEDUP_REMOVED lines=8> */
[----:B------:R-:W-:Y:S01]  /*4f10*/  LDSM.16.MT88.4 R8, [R220+0x10800] ;  /* 0x01080000dc08783b */ /* 0x000fe20000004200 */
[--C-:B------:R-:W-:Y:S01]  /*4f20*/  FFMA.FTZ R178, R6, c[0x0][0x23c], -R195.reuse ;  /* 0x00008f0006b27a23 */ /* 0x100fe200000108c3 */
[----:B------:R-:W2:Y:S01]  /*4f30*/  MUFU.EX2 R180, R180 ;  /* 0x000000b400b47308 */ /* 0x000ea20000000800 */
[--C-:B------:R-:W-:Y:S01]  /*4f40*/  FFMA.FTZ R172, R4, c[0x0][0x23c], -R195.reuse ;  /* 0x00008f0004ac7a23 */ /* 0x100fe200000108c3 */
[----:B------:R-:W-:Y:S01]  /*4f50*/  LDSM.16.MT88.4 R24, [R224+0x12800] ;  /* 0x01280000e018783b */ /* 0x000fe20000004200 */
[--C-:B------:R-:W-:Y:S02]  /*4f60*/  FFMA.FTZ R173, R16, c[0x0][0x23c], -R195.reuse ;  /* 0x00008f0010ad7a23 */ /* 0x100fe400000108c3 */
[--C-:B------:R-:W-:Y:S01]  /*4f70*/  FFMA.FTZ R175, R19, c[0x0][0x23c], -R34.reuse ;  /* 0x00008f0013af7a23 */ /* 0x100fe20000010822 */
[----:B------:R-:W1:Y:S01]  /*4f80*/  LDSM.16.MT88.4 R4, [R220+0x16000] ;  /* 0x01600000dc04783b */ /* 0x000e620000004200 */
[--C-:B------:R-:W-:Y:S01]  /*4f90*/  FFMA.FTZ R170, R17, c[0x0][0x23c], -R34.reuse ;  /* 0x00008f0011aa7a23 */ /* 0x100fe20000010822 */
[----:B------:R-:W-:Y:S01]  /*4fa0*/  MUFU.EX2 R179, R179 ;  /* 0x000000b300b37308 */ /* 0x000fe20000000800 */
[----:B------:R-:W-:Y:S01]  /*4fb0*/  FFMA.FTZ R167, R12, c[0x0][0x23c], -R195 ;  /* 0x00008f000ca77a23 */ /* 0x000fe200000108c3 */
[----:B------:R-:W1:Y:S01]  /*4fc0*/  LDSM.16.MT88.4 R16, [R224+0x10800] ;  /* 0x01080000e010783b */ /* 0x000e620000004200 */
        /* <DEDUP_REMOVED lines=12> */
[----:B------:R-:W-:-:S02]  /*5090*/  FFMA.FTZ R188, R199, c[0x0][0x23c], -R34 ;  /* 0x00008f00c7bc7a23 */ /* 0x000fc40000010822 */
[--C-:B------:R-:W-:Y:S02]  /*50a0*/  FFMA.FTZ R189, R189, c[0x0][0x23c], -R34.reuse ;  /* 0x00008f00bdbd7a23 */ /* 0x100fe40000010822 */
[--C-:B------:R-:W-:Y:S02]  /*50b0*/  FFMA.FTZ R190, R197, c[0x0][0x23c], -R34.reuse ;  /* 0x00008f00c5be7a23 */ /* 0x100fe40000010822 */
[----:B------:R-:W-:Y:S01]  /*50c0*/  FFMA.FTZ R191, R191, c[0x0][0x23c], -R34 ;  /* 0x00008f00bfbf7a23 */ /* 0x000fe20000010822 */
[----:B------:R-:W4:Y:S01]  /*50d0*/  MUFU.EX2 R182, R182 ;  /* 0x000000b600b67308 */ /* 0x000f220000000800 */
[----:B---3--:R-:W-:Y:S01]  /*50e0*/  F2FP.BF16.PACK_AB R130, R174, R179 ;  /* 0x000000b3ae82723e */ /* 0x008fe200000010ff */
[--C-:B------:R-:W-:Y:S02]  /*50f0*/  FFMA.FTZ R249, R192, c[0x0][0x23c], -R195.reuse ;  /* 0x00008f00c0f97a23 */ /* 0x100fe400000108c3 */
[--C-:B------:R-:W-:Y:S02]  /*5100*/  FFMA.FTZ R197, R198, c[0x0][0x23c], -R195.reuse ;  /* 0x00008f00c6c57a23 */ /* 0x100fe400000108c3 */
[----:B------:R-:W-:-:S02]  /*5110*/  FFMA.FTZ R196, R196, c[0x0][0x23c], -R195 ;  /* 0x00008f00c4c47a23 */ /* 0x000fc400000108c3 */
        /* <DEDUP_REMOVED lines=8> */
[----:B------:R-:W-:Y:S01]  /*51a0*/  FADD.FTZ R180, R181, R180 ;  /* 0x000000b4b5b47221 */ /* 0x000fe20000010000 */
[----:B------:R-:W-:Y:S01]  /*51b0*/  LDSM.16.MT88.4 R32, [R222+0x11800] ;  /* 0x01180000de20783b */ /* 0x000fe20000004200 */
        /* <DEDUP_REMOVED lines=115> */
[----:B------:R-:W4:Y:S07]  /*58f0*/  LDSM.16.MT88.4 R20, [R221+0x11000] ;  /* 0x01100000dd14783b */ /* 0x000f2e0000004200 */
        /* <DEDUP_REMOVED lines=53> */
[----:B------:R-:W2:Y:S07]  /*5c50*/  LDSM.16.MT88.4 R28, [R221+0x11800] ;  /* 0x01180000dd1c783b */ /* 0x000eae0000004200 */
[C---:B-----5:R-:W-:Y:S08]  /*5c60*/  HMMA.16816.F32.BF16 R100, R4.reuse, R24, R100 ;  /* 0x000000180464723c */ /* 0x060ff00000041864 */
[C---:B------:R-:W-:Y:S01]  /*5c70*/  HMMA.16816.F32.BF16 R104, R4.reuse, R26, R104 ;  /* 0x0000001a0468723c */ /* 0x040fe20000041868 */
[----:B------:R-:W-:Y:S07]  /*5c80*/  LDSM.16.MT88.4 R24, [R220+0x11800] ;  /* 0x01180000dc18783b */ /* 0x000fee0000004200 */
[C---:B----4-:R-:W-:Y:S08]  /*5c90*/  HMMA.16816.F32.BF16 R108, R4.reuse, R20, R108 ;  /* 0x00000014046c723c */ /* 0x050ff0000004186c */
[C---:B------:R-:W-:Y:S01]  /*5ca0*/  HMMA.16816.F32.BF16 R112, R4.reuse, R22, R112 ;  /* 0x000000160470723c */ /* 0x040fe20000041870 */
[----:B------:R-:W-:Y:S07]  /*5cb0*/  LDSM.16.MT88.4 R20, [R222+0x13800] ;  /* 0x01380000de14783b */ /* 0x000fee0000004200 */
[C---:B-1----:R-:W-:Y:S08]  /*5cc0*/  HMMA.16816.F32.BF16 R116, R4.reuse, R16, R116 ;  /* 0x000000100474723c */ /* 0x042ff00000041874 */
[C---:B------:R-:W-:Y:S01]  /*5cd0*/  HMMA.16816.F32.BF16 R120, R4.reuse, R18, R120 ;  /* 0x000000120478723c */ /* 0x040fe20000041878 */
[----:B------:R-:W-:Y:S07]  /*5ce0*/  LDSM.16.MT88.4 R16, [R220+0x13800] ;  /* 0x01380000dc10783b */ /* 0x000fee0000004200 */
[C---:B--2---:R-:W-:Y:S08]  /*5cf0*/  HMMA.16816.F32.BF16 R124, R4.reuse, R12, R124 ;  /* 0x0000000c047c723c */ /* 0x044ff0000004187c */
        /* <DEDUP_REMOVED lines=58> */
[----:B------:R-:W-:Y:S01]  /*60a0*/  UIADD3 UR6, UR6, -0x2, URZ ;  /* 0xfffffffe06067890 */ /* 0x000fe2000fffe03f */
[----:B------:R-:W-:-:S05]  /*60b0*/  DEPBAR.LE SB0, 0x0 ;  /* 0x000080000000791a */ /* 0x000fca0000000000 */
[----:B------:R-:W-:Y:S01]  /*60c0*/  MOV R242, UR6 ;  /* 0x0000000600f27c02 */ /* 0x000fe20008000f00 */
[----:B------:R-:W-:Y:S06]  /*60d0*/  BAR.SYNC.DEFER_BLOCKING 0x0 ;  /* 0x0000000000007b1d */ /* 0x000fec0000010000 */
[----:B------:R-:W-:Y:S05]  /*60e0*/  @!P0 BRA `(.L_x_6340) ;  /* 0x0000047000008947 */ /* 0x000fea0003800000 */
[----:B------:R-:W1:Y:S01]  /*60f0*/  I2F.RP R8, UR8 ;  /* 0x0000000800087d06 */ /* 0x000e620008209400 */
[----:B------:R-:W-:-:S05]  /*6100*/  IMAD.SHL.U32 R5, R242, 0x40, RZ ;  /* 0x00000040f2057824 */ /* 0x000fca00078e00ff */
[----:B------:R-:W-:Y:S02]  /*6110*/  IADD3 R6, R5, 0x40, RZ ;  /* 0x0000004005067810 */ /* 0x000fe40007ffe0ff */
        /* <DEDUP_REMOVED lines=9> */
[----:B------:R-:W-:-:S03]  /*61b0*/  UIMAD UR9, UR4, UR8, URZ ;  /* 0x00000008040972a4 */ /* 0x000fc6000f8e023f */
[----:B------:R-:W-:Y:S02]  /*61c0*/  UMOV UR4, URZ ;  /* 0x0000003f00047c82 */ /* 0x000fe40008000000 */
[----:B------:R-:W-:Y:S02]  /*61d0*/  UIMAD.WIDE.U32 UR20, UR5, UR9, UR4 ;  /* 0x00000009051472a5 */ /* 0x000fe4000f8e0004 */
[----:B------:R-:W1:Y:S02]  /*61e0*/  R2UR UR4, R5 ;  /* 0x00000000050473c2 */ /* 0x000e6400000e0000 */
[----:B---3--:R-:W-:Y:S02]  /*61f0*/  UIMAD.WIDE.U32 UR14, UR21, UR10, URZ ;  /* 0x0000000a150e72a5 */ /* 0x008fe4000f8e003f */
[----:B--2---:R-:W-:Y:S02]  /*6200*/  UIMAD.WIDE.U32 UR20, UR21, UR6, URZ ;  /* 0x00000006151472a5 */ /* 0x004fe4000f8e003f */
[----:B------:R-:W-:-:S04]  /*6210*/  UIADD3 UR9, -UR15, URZ, URZ ;  /* 0x0000003f0f097290 */ /* 0x000fc8000fffe13f */
[----:B------:R-:W-:Y:S02]  /*6220*/  UIMAD UR10, UR8, UR9, UR10 ;  /* 0x00000009080a72a4 */ /* 0x000fe4000f8e020a */
[----:B------:R-:W-:Y:S02]  /*6230*/  UMOV UR13, UR21 ;  /* 0x00000015000d7c82 */ /* 0x000fe40008000000 */
[----:B------:R-:W-:Y:S02]  /*6240*/  UIADD3 UR5, -UR13, URZ, URZ ;  /* 0x0000003f0d057290 */ /* 0x000fe4000fffe13f */
[----:B------:R-:W-:Y:S01]  /*6250*/  UISETP.GT.U32.AND UP2, UPT, UR8, UR10, UPT ;  /* 0x0000000a0800728c */ /* 0x000fe2000bf44070 */
[----:B------:R-:W2:Y:S01]  /*6260*/  R2UR UR9, R6 ;  /* 0x00000000060973c2 */ /* 0x000ea200000e0000 */
[----:B------:R-:W-:-:S03]  /*6270*/  UIMAD UR6, UR8, UR5, UR6 ;  /* 0x00000005080672a4 */ /* 0x000fc6000f8e0206 */
[----:B------:R-:W-:Y:S02]  /*6280*/  ULDC UR5, c[0x0][0x2d0] ;  /* 0x0000b40000057ab9 */ /* 0x000fe40000000800 */
[----:B------:R-:W-:Y:S02]  /*6290*/  UISETP.GT.U32.AND UP1, UPT, UR8, UR6, UPT ;  /* 0x000000060800728c */ /* 0x000fe4000bf24070 */
[----:B-1----:R-:W-:Y:S02]  /*62a0*/  ULOP3.LUT UR4, UR4, UR5, URZ, 0x3c, !UPT ;  /* 0x0000000504047292 */ /* 0x002fe4000f8e3c3f */
[----:B------:R-:W-:Y:S02]  /*62b0*/  @!UP2 UIADD3 UR10, UR10, -UR8, URZ ;  /* 0x800000080a0aa290 */ /* 0x000fe4000fffe03f */
[----:B------:R-:W-:Y:S02]  /*62c0*/  UISETP.GE.AND UP0, UPT, UR4, URZ, UPT ;  /* 0x0000003f0400728c */ /* 0x000fe4000bf06270 */
[----:B------:R-:W-:-:S02]  /*62d0*/  UISETP.GE.U32.AND UP4, UPT, UR10, UR8, UPT ;  /* 0x000000080a00728c */ /* 0x000fc4000bf86070 */
[----:B------:R-:W-:Y:S02]  /*62e0*/  @!UP2 UIADD3 UR15, UR15, 0x1, URZ ;  /* 0x000000010f0fa890 */ /* 0x000fe4000fffe03f */
[----:B------:R-:W-:Y:S02]  /*62f0*/  @!UP1 UIADD3 UR6, UR6, -UR8, URZ ;  /* 0x8000000806069290 */ /* 0x000fe4000fffe03f */
[----:B------:R-:W-:Y:S02]  /*6300*/  @!UP1 UIADD3 UR13, UR13, 0x1, URZ ;  /* 0x000000010d0d9890 */ /* 0x000fe4000fffe03f */
[----:B------:R-:W-:Y:S02]  /*6310*/  UISETP.GE.U32.AND UP3, UPT, UR6, UR8, UPT ;  /* 0x000000080600728c */ /* 0x000fe4000bf66070 */
[----:B--2---:R-:W-:Y:S02]  /*6320*/  ULOP3.LUT UR9, UR9, UR5, URZ, 0x3c, !UPT ;  /* 0x0000000509097292 */ /* 0x004fe4000f8e3c3f */
[----:B------:R-:W-:-:S02]  /*6330*/  @UP4 UIADD3 UR15, UR15, 0x1, URZ ;  /* 0x000000010f0f4890 */ /* 0x000fc4000fffe03f */
[----:B------:R-:W-:-:S03]  /*6340*/  UISETP.GE.AND UP1, UPT, UR9, URZ, UPT ;  /* 0x0000003f0900728c */ /* 0x000fc6000bf26270 */
[----:B------:R-:W-:Y:S02]  /*6350*/  ULDC UR9, c[0x0][0x2d0] ;  /* 0x0000b40000097ab9 */ /* 0x000fe40000000800 */
[----:B------:R-:W-:Y:S02]  /*6360*/  @UP3 UIADD3 UR13, UR13, 0x1, URZ ;  /* 0x000000010d0d3890 */ /* 0x000fe4000fffe03f */
[----:B------:R-:W-:Y:S02]  /*6370*/  UISETP.NE.AND UP2, UPT, URZ, UR9, UPT ;  /* 0x000000093f00728c */ /* 0x000fe4000bf45270 */
[----:B------:R-:W-:Y:S02]  /*6380*/  ULOP3.LUT UR4, URZ, UR9, URZ, 0x33, !UPT ;  /* 0x000000093f047292 */ /* 0x000fe4000f8e333f */
[----:B------:R-:W-:Y:S02]  /*6390*/  @!UP1 UIADD3 UR15, -UR15, URZ, URZ ;  /* 0x0000003f0f0f9290 */ /* 0x000fe4000fffe13f */
[----:B------:R-:W-:-:S02]  /*63a0*/  @!UP0 UIADD3 UR13, -UR13, URZ, URZ ;  /* 0x0000003f0d0d8290 */ /* 0x000fc4000fffe13f */
[----:B------:R-:W-:Y:S02]  /*63b0*/  USEL UR5, UR4, UR15, !UP2 ;  /* 0x0000000f04057287 */ /* 0x000fe4000d000000 */
[----:B------:R-:W-:-:S04]  /*63c0*/  USEL UR4, UR4, UR13, !UP2 ;  /* 0x0000000d04047287 */ /* 0x000fc8000d000000 */
[----:B------:R-:W-:Y:S02]  /*63d0*/  MOV R5, UR5 ;  /* 0x0000000500057c02 */ /* 0x000fe40008000f00 */
[----:B------:R-:W-:-:S03]  /*63e0*/  IMAD.U32 R7, RZ, RZ, UR4 ;  /* 0x00000004ff077e24 */ /* 0x000fc6000f8e00ff */
[----:B------:R-:W-:-:S04]  /*63f0*/  IMAD.WIDE R4, R5, 0x4, R236 ;  /* 0x0000000405047825 */ /* 0x000fc800078e02ec */
[----:B------:R-:W-:Y:S02]  /*6400*/  IMAD.WIDE R6, R7, 0x4, R236 ;  /* 0x0000000407067825 */ /* 0x000fe400078e02ec */
[----:B------:R-:W2:Y:S04]  /*6410*/  LDG.E R4, [R4.64] ;  /* 0x0000001004047981 */ /* 0x000ea8000c1e1900 */
[----:B------:R-:W3:Y:S01]  /*6420*/  LDG.E R0, [R6.64] ;  /* 0x0000001006007981 */ /* 0x000ee2000c1e1900 */
[----:B------:R-:W-:-:S03]  /*6430*/  UIADD3 UR5, UR5, -UR4, URZ ;  /* 0x8000000405057290 */ /* 0x000fc6000fffe03f */
        /* <DEDUP_REMOVED lines=18> */
.L_x_6340:
[----:B------:R-:W-:Y:S02]  /*6560*/  ULDC UR14, c[0x0][0x1a0] ;  /* 0x00006800000e7ab9 */ /* 0x000fe40000000800 */
[----:B------:R-:W-:-:S04]  /*6570*/  ULEA UR14, -UR14, URZ, 0x6 ;  /* 0x0000003f0e0e7291 */ /* 0x000fc8000f8e313f */
[----:B------:R-:W-:Y:S02]  /*6580*/  USHF.R.S32.HI UR10, URZ, 0x1f, UR14 ;  /* 0x0000001f3f0a7899 */ /* 0x000fe4000801140e */
.L_x_6341:
[----:B------:R-:W-:Y:S01]  /*6590*/  IMAD.U32 R5, RZ, RZ, UR14 ;  /* 0x0000000eff057e24 */ /* 0x000fe2000f8e00ff */
[----:B------:R-:W-:Y:S01]  /*65a0*/  ULDC.64 UR4, c[0x0][0x1a0] ;  /* 0x0000680000047ab9 */ /* 0x000fe20000000a00 */
[----:B------:R-:W-:Y:S01]  /*65b0*/  IADD3 R7, P0, R168, UR14, RZ ;  /* 0x0000000ea8077c10 */ /* 0x000fe2000ff1e0ff */
[----:B------:R-:W-:Y:S01]  /*65c0*/  ULEA UR6, UP0, UR4, UR14, 0x4 ;  /* 0x0000000e04067291 */ /* 0x000fe2000f80203f */
[----:B------:R-:W-:Y:S01]  /*65d0*/  IMAD.U32 R0, RZ, RZ, UR10 ;  /* 0x0000000aff007e24 */ /* 0x000fe2000f8e00ff */
[C---:B------:R-:W-:Y:S01]  /*65e0*/  LEA R232, P1, R5.reuse, R232, 0x1 ;  /* 0x000000e805e87211 */ /* 0x040fe200078208ff */
[----:B------:R-:W-:Y:S01]  /*65f0*/  USHF.L.U32 UR9, UR4, 0x5, URZ ;  /* 0x0000000504097899 */ /* 0x000fe2000800063f */
[----:B------:R-:W-:Y:S01]  /*6600*/  IADD3.X R4, R166, UR10, RZ, P0, !PT ;  /* 0x0000000aa6047c10 */ /* 0x000fe200087fe4ff */
[----:B------:R-:W-:Y:S01]  /*6610*/  ULEA.HI.X UR10, UR4, UR10, UR5, 0x4, UP0 ;  /* 0x0000000a040a7291 */ /* 0x000fe200080f2405 */
[----:B------:R-:W-:Y:S02]  /*6620*/  LEA.HI.X R231, R5, R231, R0, 0x1, P1 ;  /* 0x000000e705e77211 */ /* 0x000fe400008f0c00 */
[----:B------:R-:W-:Y:S01]  /*6630*/  IADD3 R168, P0, R168, UR6, RZ ;  /* 0x00000006a8a87c10 */ /* 0x000fe2000ff1e0ff */
[----:B------:R-:W-:Y:S01]  /*6640*/  UMOV UR6, 0x5 ;  /* 0x0000000500067882 */ /* 0x000fe20000000000 */
[C---:B------:R-:W-:Y:S01]  /*6650*/  LEA R6, P1, R7.reuse, c[0x0][0x170], 0x1 ;  /* 0x00005c0007067a11 */ /* 0x040fe200078208ff */
[----:B------:R-:W-:Y:S01]  /*6660*/  USHF.L.U64.HI UR4, UR4, UR6, UR5 ;  /* 0x0000000604047299 */ /* 0x000fe20008010205 */
[----:B------:R-:W-:Y:S01]  /*6670*/  IADD3.X R5, R166, UR10, RZ, P0, !PT ;  /* 0x0000000aa6057c10 */ /* 0x000fe200087fe4ff */
[----:B------:R-:W-:Y:S01]  /*6680*/  IMAD.MOV.U32 R233, RZ, RZ, R231 ;  /* 0x000000ffffe97224 */ /* 0x000fe200078e00e7 */
[----:B------:R-:W-:-:S02]  /*6690*/  LEA.HI.X R7, R7, c[0x0][0x174], R4, 0x1, P1 ;  /* 0x00005d0007077a11 */ /* 0x000fc400008f0c04 */
[----:B------:R-:W-:Y:S02]  /*66a0*/  LEA R8, P0, R168, c[0x0][0x170], 0x1 ;  /* 0x00005c00a8087a11 */ /* 0x000fe400078008ff */
[----:B------:R-:W-:Y:S01]  /*66b0*/  IADD3 R4, P1, R232, UR9, RZ ;  /* 0x00000009e8047c10 */ /* 0x000fe2000ff3e0ff */
[----:B------:R-:W-:Y:S01]  /*66c0*/  @!PT LDS RZ, [RZ] ;  /* 0x00000000fffff984 */ /* 0x000fe20000000800 */
[----:B------:R-:W-:Y:S01]  /*66d0*/  @!PT LDS RZ, [RZ] ;  /* 0x00000000fffff984 */ /* 0x000fe20000000800 */
[----:B------:R-:W-:Y:S01]  /*66e0*/  @!PT LDS RZ, [RZ] ;  /* 0x00000000fffff984 */ /* 0x000fe20000000800 */
[----:B------:R1:W-:Y:S01]  /*66f0*/  LDGSTS.E.BYPASS.LTC128B.128 [R235+0x10000], [R232.64] ;  /* 0x10000000e8eb7fae */ /* 0x0003e2000b901d50 */
[----:B------:R-:W-:Y:S02]  /*6700*/  LEA.HI.X R9, R168, c[0x0][0x174], R5, 0x1, P0 ;  /* 0x00005d00a8097a11 */ /* 0x000fe400000f0c05 */
[----:B------:R-:W-:Y:S01]  /*6710*/  IADD3.X R5, R231, UR4, RZ, P1, !PT ;  /* 0x00000004e7057c10 */ /* 0x000fe20008ffe4ff */
[----:B------:R2:W-:Y:S01]  /*6720*/  LDGSTS.E.BYPASS.LTC128B.128 [R235+0x12000], [R6.64+0x80] ;  /* 0x1200008006eb7fae */ /* 0x0005e2000b901d50 */
[----:B------:R-:W-:Y:S02]  /*6730*/  IADD3 R12, P1, R4, UR9, RZ ;  /* 0x00000009040c7c10 */ /* 0x000fe4000ff3e0ff */
[----:B------:R-:W-:Y:S01]  /*6740*/  IADD3 R20, P0, R8, UR9, RZ ;  /* 0x0000000908147c10 */ /* 0x000fe2000ff1e0ff */
[----:B------:R2:W-:Y:S01]  /*6750*/  LDGSTS.E.BYPASS.LTC128B.128 [R235+0x14000], [R6.64+0x100] ;  /* 0x1400010006eb7fae */ /* 0x0005e2000b901d50 */
[----:B------:R-:W-:-:S02]  /*6760*/  IADD3.X R13, R5, UR4, RZ, P1, !PT ;  /* 0x00000004050d7c10 */ /* 0x000fc40008ffe4ff */
[----:B------:R-:W-:Y:S01]  /*6770*/  IADD3 R14, P1, R12, UR9, RZ ;  /* 0x000000090c0e7c10 */ /* 0x000fe2000ff3e0ff */
[----:B------:R2:W-:Y:S01]  /*6780*/  LDGSTS.E.BYPASS.LTC128B.128 [R235+0x16000], [R6.64+0x180] ;  /* 0x1600018006eb7fae */ /* 0x0005e2000b901d50 */
[----:B------:R-:W-:Y:S02]  /*6790*/  IADD3.X R21, R9, UR4, RZ, P0, !PT ;  /* 0x0000000409157c10 */ /* 0x000fe400087fe4ff */
[----:B------:R-:W-:Y:S01]  /*67a0*/  IADD3 R28, P0, R20, UR9, RZ ;  /* 0x00000009141c7c10 */ /* 0x000fe2000ff1e0ff */
[----:B------:R2:W-:Y:S01]  /*67b0*/  LDGSTS.E.BYPASS.LTC128B.128 [R235+0x10800], [R4.64] ;  /* 0x1080000004eb7fae */ /* 0x0005e2000b901d50 */
[----:B------:R-:W-:Y:S02]  /*67c0*/  IADD3.X R15, R13, UR4, RZ, P1, !PT ;  /* 0x000000040d0f7c10 */ /* 0x000fe40008ffe4ff */
[----:B------:R-:W-:Y:S01]  /*67d0*/  IADD3.X R29, R21, UR4, RZ, P0, !PT ;  /* 0x00000004151d7c10 */ /* 0x000fe200087fe4ff */
        /* <DEDUP_REMOVED lines=12> */
[----:B------:R-:W5:Y:S04]  /*68a0*/  LDSM.16.M88.4 R16, [R229+0x8000] ;  /* 0x00800000e510783b */ /* 0x000f680000000200 */
[----:B---3--:R-:W4:Y:S04]  /*68b0*/  LDSM.16.M88.4 R8, [R229+0x8800] ;  /* 0x00880000e508783b */ /* 0x008f280000000200 */
[----:B------:R-:W2:Y:S04]  /*68c0*/  LDSM.16.M88.4 R184, [R229+0x9000] ;  /* 0x00900000e5b8783b */ /* 0x000ea80000000200 */
[----:B------:R-:W3:Y:S04]  /*68d0*/  LDSM.16.M88.4 R196, [R229+0x9800] ;  /* 0x00980000e5c4783b */ /* 0x000ee80000000200 */
[----:B------:R-:W-:Y:S04]  /*68e0*/  LDSM.16.M88.4 R24, [R228] ;  /* 0x00000000e418783b */ /* 0x000fe80000000200 */
[----:B------:R-:W2:Y:S04]  /*68f0*/  LDSM.16.M88.4 R32, [R227] ;  /* 0x00000000e320783b */ /* 0x000ea80000000200 */
[----:B------:R-:W2:Y:S04]  /*6900*/  LDSM.16.M88.4 R188, [R219] ;  /* 0x00000000dbbc783b */ /* 0x000ea80000000200 */
[----:B------:R-:W2:Y:S04]  /*6910*/  LDSM.16.M88.4 R172, [R218] ;  /* 0x00000000daac783b */ /* 0x000ea80000000200 */
[----:B-1----:R-:W1:Y:S04]  /*6920*/  LDSM.16.M88.4 R28, [R217] ;  /* 0x00000000d91c783b */ /* 0x002e680000000200 */
[----:B------:R-:W-:Y:S01]  /*6930*/  LDSM.16.M88.4 R168, [R226] ;  /* 0x00000000e2a8783b */ /* 0x000fe20000000200 */
[C---:B-----5:R-:W-:Y:S03]  /*6940*/  HMMA.16816.F32.BF16 R20, R176.reuse, R16, RZ ;  /* 0x00000010b014723c */ /* 0x060fe600000418ff */
[----:B------:R-:W5:Y:S04]  /*6950*/  LDSM.16.M88.4 R192, [R223+0x8000] ;  /* 0x00800000dfc0783b */ /* 0x000f680000000200 */
[----:B------:R-:W0:Y:S01]  /*6960*/  LDGDEPBAR ;  /* 0x00000000000079af */ /* 0x000e220000000000 */
[C---:B------:R-:W-:Y:S08]  /*6970*/  HMMA.16816.F32.BF16 R16, R176.reuse, R18, RZ ;  /* 0x00000012b010723c */ /* 0x040ff000000418ff */
[C---:B----4-:R-:W-:Y:S08]  /*6980*/  HMMA.16816.F32.BF16 R12, R176.reuse, R8, RZ ;  /* 0x00000008b00c723c */ /* 0x050ff000000418ff */
[C---:B------:R-:W-:Y:S08]  /*6990*/  HMMA.16816.F32.BF16 R8, R176.reuse, R10, RZ ;  /* 0x0000000ab008723c */ /* 0x040ff000000418ff */
[C---:B--2---:R-:W-:Y:S08]  /*69a0*/  HMMA.16816.F32.BF16 R4, R176.reuse, R184, RZ ;  /* 0x000000b8b004723c */ /* 0x044ff000000418ff */
[C---:B------:R-:W-:Y:S08]  /*69b0*/  HMMA.16816.F32.BF16 R184, R176.reuse, R186, RZ ;  /* 0x000000bab0b8723c */ /* 0x040ff000000418ff */
[C---:B---3--:R-:W-:Y:S08]  /*69c0*/  HMMA.16816.F32.BF16 R180, R176.reuse, R196, RZ ;  /* 0x000000c4b0b4723c */ /* 0x048ff000000418ff */
[----:B------:R-:W-:Y:S01]  /*69d0*/  HMMA.16816.F32.BF16 R176, R176, R198, RZ ;  /* 0x000000c6b0b0723c */ /* 0x000fe200000418ff */
        /* <DEDUP_REMOVED lines=9> */
[----:B------:R-:W4:Y:S07]  /*6a70*/  LDSM.16.M88.4 R172, [R223+0x9800] ;  /* 0x00980000dfac783b */ /* 0x000f2e0000000200 */
[C---:B-1----:R-:W-:Y:S08]  /*6a80*/  HMMA.16816.F32.BF16 R180, R24.reuse, R28, R180 ;  /* 0x0000001c18b4723c */ /* 0x042ff000000418b4 */
[----:B------:R-:W-:Y:S01]  /*6a90*/  HMMA.16816.F32.BF16 R176, R24, R30, R176 ;  /* 0x0000001e18b0723c */ /* 0x000fe200000418b0 */
[----:B------:R-:W-:Y:S04]  /*6aa0*/  LDSM.16.M88.4 R28, [R225] ;  /* 0x00000000e11c783b */ /* 0x000fe80000000200 */
[----:B------:R-:W1:Y:S03]  /*6ab0*/  LDSM.16.M88.4 R24, [R216] ;  /* 0x00000000d818783b */ /* 0x000e660000000200 */
[C---:B-----5:R-:W-:Y:S08]  /*6ac0*/  HMMA.16816.F32.BF16 R20, R168.reuse, R192, R20 ;  /* 0x000000c0a814723c */ /* 0x060ff00000041814 */
[C---:B------:R-:W-:Y:S01]  /*6ad0*/  HMMA.16816.F32.BF16 R16, R168.reuse, R194, R16 ;  /* 0x000000c2a810723c */ /* 0x040fe20000041810 */
[----:B------:R-:W5:Y:S07]  /*6ae0*/  LDSM.16.M88.4 R192, [R216+0x800] ;  /* 0x00080000d8c0783b */ /* 0x000f6e0000000200 */
        /* <DEDUP_REMOVED lines=15> */
[----:B------:R-:W-:Y:S07]  /*6be0*/  LDSM.16.M88.4 R192, [R214] ;  /* 0x00000000d6c0783b */ /* 0x000fee0000000200 */
[C---:B--2---:R-:W-:Y:S08]  /*6bf0*/  HMMA.16816.F32.BF16 R4, R28.reuse, R32, R4 ;  /* 0x000000201c04723c */ /* 0x044ff00000041804 */
[C---:B------:R-:W-:Y:S01]  /*6c00*/  HMMA.16816.F32.BF16 R184, R28.reuse, R34, R184 ;  /* 0x000000221cb8723c */ /* 0x040fe200000418b8 */
[----:B------:R-:W2:Y:S07]  /*6c10*/  LDSM.16.M88.4 R32, [R229+0xb800] ;  /* 0x00b80000e520783b */ /* 0x000eae0000000200 */
[C---:B---3--:R-:W-:Y:S08]  /*6c20*/  HMMA.16816.F32.BF16 R180, R28.reuse, R188, R180 ;  /* 0x000000bc1cb4723c */ /* 0x048ff000000418b4 */
[----:B------:R-:W-:Y:S01]  /*6c30*/  HMMA.16816.F32.BF16 R176, R28, R190, R176 ;  /* 0x000000be1cb0723c */ /* 0x000fe200000418b0 */
[----:B------:R-:W-:Y:S04]  /*6c40*/  LDSM.16.M88.4 R28, [R228+0x2000] ;  /* 0x00200000e41c783b */ /* 0x000fe80000000200 */
[----:B------:R-:W3:Y:S03]  /*6c50*/  LDSM.16.M88.4 R188, [R215] ;  /* 0x00000000d7bc783b */ /* 0x000ee60000000200 */
[C---:B-1----:R-:W-:Y:S08]  /*6c60*/  HMMA.16816.F32.BF16 R20, R24.reuse, R172, R20 ;  /* 0x000000ac1814723c */ /* 0x042ff00000041814 */
[C---:B------:R-:W-:Y:S01]  /*6c70*/  HMMA.16816.F32.BF16 R16, R24.reuse, R174, R16 ;  /* 0x000000ae1810723c */ /* 0x040fe20000041810 */
[----:B------:R-:W1:Y:S07]  /*6c80*/  LDSM.16.M88.4 R172, [R213] ;  /* 0x00000000d5ac783b */ /* 0x000e6e0000000200 */
[C---:B------:R-:W-:Y:S08]  /*6c90*/  HMMA.16816.F32.BF16 R12, R24.reuse, R168, R12 ;  /* 0x000000a8180c723c */ /* 0x040ff0000004180c */
[C---:B------:R-:W-:Y:S01]  /*6ca0*/  HMMA.16816.F32.BF16 R8, R24.reuse, R170, R8 ;  /* 0x000000aa1808723c */ /* 0x040fe20000041808 */
[----:B------:R-:W4:Y:S07]  /*6cb0*/  LDSM.16.M88.4 R168, [R212] ;  /* 0x00000000d4a8783b */ /* 0x000f2e0000000200 */
[C---:B------:R-:W-:Y:S08]  /*6cc0*/  HMMA.16816.F32.BF16 R4, R24.reuse, R196, R4 ;  /* 0x000000c41804723c */ /* 0x040ff00000041804 */
[C---:B------:R-:W-:Y:S01]  /*6cd0*/  HMMA.16816.F32.BF16 R184, R24.reuse, R198, R184 ;  /* 0x000000c618b8723c */ /* 0x040fe200000418b8 */
[----:B------:R-:W-:Y:S07]  /*6ce0*/  LDSM.16.M88.4 R196, [R229+0xc800] ;  /* 0x00c80000e5c4783b */ /* 0x000fee0000000200 */
[C---:B--2---:R-:W-:Y:S08]  /*6cf0*/  HMMA.16816.F32.BF16 R180, R24.reuse, R32, R180 ;  /* 0x0000002018b4723c */ /* 0x044ff000000418b4 */
[----:B------:R-:W-:Y:S01]  /*6d00*/  HMMA.16816.F32.BF16 R176, R24, R34, R176 ;  /* 0x0000002218b0723c */ /* 0x000fe200000418b0 */
[----:B------:R-:W-:Y:S04]  /*6d10*/  LDSM.16.M88.4 R24, [R226+0x2000] ;  /* 0x00200000e218783b */ /* 0x000fe80000000200 */
[----:B------:R-:W2:Y:S03]  /*6d20*/  LDSM.16.M88.4 R32, [R223+0xa000] ;  /* 0x00a00000df20783b */ /* 0x000ea60000000200 */
        /* <DEDUP_REMOVED lines=9> */
[C---:B----4-:R-:W-:Y:S08]  /*6dc0*/  HMMA.16816.F32.BF16 R180, R28.reuse, R168, R180 ;  /* 0x000000a81cb4723c */ /* 0x050ff000000418b4 */
        /* <DEDUP_REMOVED lines=12> */
[C---:B----4-:R-:W-:Y:S08]  /*6e90*/  HMMA.16816.F32.BF16 R180, R24.reuse, R28, R180 ;  /* 0x0000001c18b4723c */ /* 0x050ff000000418b4 */
[----:B------:R-:W-:Y:S01]  /*6ea0*/  HMMA.16816.F32.BF16 R176, R24, R30, R176 ;  /* 0x0000001e18b0723c */ /* 0x000fe200000418b0 */
[----:B------:R-:W-:Y:S04]  /*6eb0*/  LDSM.16.M88.4 R28, [R230+0x4000] ;  /* 0x00400000e61c783b */ /* 0x000fe80000000200 */
[----:B------:R-:W4:Y:S03]  /*6ec0*/  LDSM.16.M88.4 R24, [R229+0xc000] ;  /* 0x00c00000e518783b */ /* 0x000f260000000200 */
[C---:B-----5:R-:W-:Y:S08]  /*6ed0*/  HMMA.16816.F32.BF16 R20, R168.reuse, R192, R20 ;  /* 0x000000c0a814723c */ /* 0x060ff00000041814 */
[C---:B------:R-:W-:Y:S01]  /*6ee0*/  HMMA.16816.F32.BF16 R16, R168.reuse, R194, R16 ;  /* 0x000000c2a810723c */ /* 0x040fe20000041810 */
[----:B------:R-:W-:Y:S07]  /*6ef0*/  LDSM.16.M88.4 R192, [R229+0xd800] ;  /* 0x00d80000e5c0783b */ /* 0x000fee0000000200 */
[C---:B--2---:R-:W-:Y:S08]  /*6f00*/  HMMA.16816.F32.BF16 R12, R168.reuse, R32, R12 ;  /* 0x00000020a80c723c */ /* 0x044ff0000004180c */
[C---:B------:R-:W-:Y:S01]  /*6f10*/  HMMA.16816.F32.BF16 R8, R168.reuse, R34, R8 ;  /* 0x00000022a808723c */ /* 0x040fe20000041808 */
[----:B------:R-:W2:Y:S07]  /*6f20*/  LDSM.16.M88.4 R32, [R229+0xd000] ;  /* 0x00d00000e520783b */ /* 0x000eae0000000200 */
[C---:B---3--:R-:W-:Y:S08]  /*6f30*/  HMMA.16816.F32.BF16 R4, R168.reuse, R188, R4 ;  /* 0x000000bca804723c */ /* 0x048ff00000041804 */
[C---:B------:R-:W-:Y:S01]  /*6f40*/  HMMA.16816.F32.BF16 R184, R168.reuse, R190, R184 ;  /* 0x000000bea8b8723c */ /* 0x040fe200000418b8 */
[----:B------:R-:W-:Y:S07]  /*6f50*/  LDSM.16.M88.4 R188, [R209] ;  /* 0x00000000d1bc783b */ /* 0x000fee0000000200 */
[C---:B-1----:R-:W-:Y:S08]  /*6f60*/  HMMA.16816.F32.BF16 R180, R168.reuse, R172, R180 ;  /* 0x000000aca8b4723c */ /* 0x042ff000000418b4 */
[----:B------:R-:W-:Y:S01]  /*6f70*/  HMMA.16816.F32.BF16 R176, R168, R174, R176 ;  /* 0x000000aea8b0723c */ /* 0x000fe200000418b0 */
[----:B------:R-:W-:Y:S04]  /*6f80*/  LDSM.16.M88.4 R172, [R211] ;  /* 0x00000000d3ac783b */ /* 0x000fe80000000200 */
[----:B------:R-:W-:Y:S03]  /*6f90*/  LDSM.16.M88.4 R168, [R210] ;  /* 0x00000000d2a8783b */ /* 0x000fe60000000200 */
[C---:B----4-:R-:W-:Y:S08]  /*6fa0*/  HMMA.16816.F32.BF16 R20, R28.reuse, R24, R20 ;  /* 0x000000181c14723c */ /* 0x050ff00000041814 */
[C---:B------:R-:W-:Y:S01]  /*6fb0*/  HMMA.16816.F32.BF16 R16, R28.reuse, R26, R16 ;  /* 0x0000001a1c10723c */ /* 0x040fe20000041810 */
[----:B------:R-:W1:Y:S07]  /*6fc0*/  LDSM.16.M88.4 R24, [R228+0x4000] ;  /* 0x00400000e418783b */ /* 0x000e6e0000000200 */
        /* <DEDUP_REMOVED lines=8> */
[----:B------:R-:W3:Y:S04]  /*7050*/  LDSM.16.M88.4 R28, [R226+0x4000] ;  /* 0x00400000e21c783b */ /* 0x000ee80000000200 */
        /* <DEDUP_REMOVED lines=16> */
[----:B------:R-:W-:Y:S07]  /*7160*/  LDSM.16.M88.4 R196, [R229+0xf000] ;  /* 0x00f00000e5c4783b */ /* 0x000fee0000000200 */
[C---:B-1----:R-:W-:Y:S08]  /*7170*/  HMMA.16816.F32.BF16 R4, R28.reuse, R172, R4 ;  /* 0x000000ac1c04723c */ /* 0x042ff00000041804 */
[C---:B------:R-:W-:Y:S01]  /*7180*/  HMMA.16816.F32.BF16 R184, R28.reuse, R174, R184 ;  /* 0x000000ae1cb8723c */ /* 0x040fe200000418b8 */
[----:B------:R-:W1:Y:S07]  /*7190*/  LDSM.16.M88.4 R172, [R216+0x5000] ;  /* 0x00500000d8ac783b */ /* 0x000e6e0000000200 */
[C---:B----4-:R-:W-:Y:S08]  /*71a0*/  HMMA.16816.F32.BF16 R180, R28.reuse, R168, R180 ;  /* 0x000000a81cb4723c */ /* 0x050ff000000418b4 */
        /* <DEDUP_REMOVED lines=14> */
[----:B------:R-:W-:Y:S07]  /*7290*/  LDSM.16.M88.4 R172, [R228+0x6000] ;  /* 0x00600000e4ac783b */ /* 0x000fee0000000200 */
[C---:B---3--:R-:W-:Y:S08]  /*72a0*/  HMMA.16816.F32.BF16 R180, R32.reuse, R168, R180 ;  /* 0x000000a820b4723c */ /* 0x048ff000000418b4 */
[----:B------:R-:W-:Y:S01]  /*72b0*/  HMMA.16816.F32.BF16 R176, R32, R170, R176 ;  /* 0x000000aa20b0723c */ /* 0x000fe200000418b0 */
[----:B------:R-:W1:Y:S04]  /*72c0*/  LDSM.16.M88.4 R168, [R207] ;  /* 0x00000000cfa8783b */ /* 0x000e680000000200 */
[----:B------:R-:W-:Y:S03]  /*72d0*/  LDSM.16.M88.4 R32, [R206] ;  /* 0x00000000ce20783b */ /* 0x000fe60000000200 */
[C---:B----4-:R-:W-:Y:S08]  /*72e0*/  HMMA.16816.F32.BF16 R20, R192.reuse, R28, R20 ;  /* 0x0000001cc014723c */ /* 0x050ff00000041814 */
[C---:B------:R-:W-:Y:S01]  /*72f0*/  HMMA.16816.F32.BF16 R16, R192.reuse, R30, R16 ;  /* 0x0000001ec010723c */ /* 0x040fe20000041810 */
[----:B------:R-:W3:Y:S07]  /*7300*/  LDSM.16.M88.4 R28, [R205] ;  /* 0x00000000cd1c783b */ /* 0x000eee0000000200 */
[C---:B--2---:R-:W-:Y:S08]  /*7310*/  HMMA.16816.F32.BF16 R12, R192.reuse, R24, R12 ;  /* 0x00000018c00c723c */ /* 0x044ff0000004180c */
[C---:B------:R-:W-:Y:S01]  /*7320*/  HMMA.16816.F32.BF16 R8, R192.reuse, R26, R8 ;  /* 0x0000001ac008723c */ /* 0x040fe20000041808 */
[----:B------:R-:W2:Y:S07]  /*7330*/  LDSM.16.M88.4 R24, [R204] ;  /* 0x00000000cc18783b */ /* 0x000eae0000000200 */
[C---:B------:R-:W-:Y:S08]  /*7340*/  HMMA.16816.F32.BF16 R4, R192.reuse, R196, R4 ;  /* 0x000000c4c004723c */ /* 0x040ff00000041804 */
[C---:B------:R-:W-:Y:S08]  /*7350*/  HMMA.16816.F32.BF16 R184, R192.reuse, R198, R184 ;  /* 0x000000c6c0b8723c */ /* 0x040ff000000418b8 */
[C---:B-----5:R-:W-:Y:S08]  /*7360*/  HMMA.16816.F32.BF16 R180, R192.reuse, R188, R180 ;  /* 0x000000bcc0b4723c */ /* 0x060ff000000418b4 */
[----:B------:R-:W-:Y:S01]  /*7370*/  HMMA.16816.F32.BF16 R176, R192, R190, R176 ;  /* 0x000000bec0b0723c */ /* 0x000fe200000418b0 */
[----:B------:R-:W-:Y:S04]  /*7380*/  LDSM.16.M88.4 R188, [R226+0x6000] ;  /* 0x00600000e2bc783b */ /* 0x000fe80000000200 */
[----:B------:R-:W-:Y:S03]  /*7390*/  LDSM.16.M88.4 R192, [R223+0xf800] ;  /* 0x00f80000dfc0783b */ /* 0x000fe60000000200 */
        /* <DEDUP_REMOVED lines=8> */
[----:B------:R-:W4:Y:S07]  /*7420*/  LDSM.16.M88.4 R32, [R223+0xe800] ;  /* 0x00e80000df20783b */ /* 0x000f2e0000000200 */
[C---:B--2---:R-:W-:Y:S08]  /*7430*/  HMMA.16816.F32.BF16 R180, R172.reuse, R24, R180 ;  /* 0x00000018acb4723c */ /* 0x044ff000000418b4 */
[----:B------:R-:W-:Y:S01]  /*7440*/  HMMA.16816.F32.BF16 R176, R172, R26, R176 ;  /* 0x0000001aacb0723c */ /* 0x000fe200000418b0 */
[----:B------:R-:W-:Y:S04]  /*7450*/  LDSM.16.M88.4 R172, [R225+0x6000] ;  /* 0x00600000e1ac783b */ /* 0x000fe80000000200 */
[----:B------:R-:W2:Y:S03]  /*7460*/  LDSM.16.M88.4 R24, [R216+0x6000] ;  /* 0x00600000d818783b */ /* 0x000ea60000000200 */
[C---:B-1----:R-:W-:Y:S08]  /*7470*/  HMMA.16816.F32.BF16 R20, R188.reuse, R168, R20 ;  /* 0x000000a8bc14723c */ /* 0x042ff00000041814 */
[C---:B------:R-:W-:Y:S08]  /*7480*/  HMMA.16816.F32.BF16 R16, R188.reuse, R170, R16 ;  /* 0x000000aabc10723c */ /* 0x040ff00000041810 */
[C---:B---3--:R-:W-:Y:S08]  /*7490*/  HMMA.16816.F32.BF16 R4, R188.reuse, R28, R4 ;  /* 0x0000001cbc04723c */ /* 0x048ff00000041804 */
[C---:B------:R-:W-:Y:S01]  /*74a0*/  HMMA.16816.F32.BF16 R184, R188.reuse, R30, R184 ;  /* 0x0000001ebcb8723c */ /* 0x040fe200000418b8 */
[----:B------:R-:W1:Y:S07]  /*74b0*/  LDSM.16.M88.4 R28, [R216+0x6800] ;  /* 0x00680000d81c783b */ /* 0x000e6e0000000200 */
[----:B----4-:R-:W-:Y:S08]  /*74c0*/  HMMA.16816.F32.BF16 R8, R188, R34, R8 ;  /* 0x00000022bc08723c */ /* 0x010ff00000041808 */
[C---:B--2---:R-:W-:Y:S08]  /*74d0*/  HMMA.16816.F32.BF16 R20, R172.reuse, R24, R20 ;  /* 0x00000018ac14723c */ /* 0x044ff00000041814 */
[----:B------:R-:W-:Y:S08]  /*74e0*/  HMMA.16816.F32.BF16 R16, R172, R26, R16 ;  /* 0x0000001aac10723c */ /* 0x000ff00000041810 */
[C---:B------:R-:W-:Y:S07]  /*74f0*/  HMMA.16816.F32.BF16 R12, R188.reuse, R32, R12 ;  /* 0x00000020bc0c723c */ /* 0x040fee000004180c */
[----:B------:R-:W-:Y:S01]  /*7500*/  IMAD R33, R242, 0x40, R241 ;  /* 0x00000040f2217824 */ /* 0x000fe200078e02f1 */
[----:B------:R-:W-:Y:S04]  /*7510*/  HMMA.16816.F32.BF16 R176, R188, R194, R176 ;  /* 0x000000c2bcb0723c */ /* 0x000fe800000418b0 */
[----:B------:R-:W-:-:S02]  /*7520*/  IADD3 R25, R33, 0x1, RZ ;  /* 0x0000000121197810 */ /* 0x000fc40007ffe0ff */
[-C--:B------:R-:W-:Y:S02]  /*7530*/  ISETP.GE.AND P0, PT, R33, R239.reuse, PT ;  /* 0x000000ef2100720c */ /* 0x080fe40003f06270 */
[C---:B------:R-:W-:Y:S01]  /*7540*/  ISETP.GE.AND P6, PT, R25.reuse, R239, PT ;  /* 0x000000ef1900720c */ /* 0x040fe20003fc6270 */
[C---:B-1----:R-:W-:Y:S01]  /*7550*/  HMMA.16816.F32.BF16 R8, R172.reuse, R30, R8 ;  /* 0x0000001eac08723c */ /* 0x042fe20000041808 */
[----:B------:R-:W-:Y:S02]  /*7560*/  ISETP.GE.AND P2, PT, R25, R234, PT ;  /* 0x000000ea1900720c */ /* 0x000fe40003f46270 */
[CC--:B------:R-:W-:Y:S02]  /*7570*/  ISETP.LT.OR P0, PT, R33.reuse, R240.reuse, P0 ;  /* 0x000000f02100720c */ /* 0x0c0fe40000701670 */
[C---:B------:R-:W-:Y:S02]  /*7580*/  IADD3 R169, R33.reuse, 0x8, RZ ;  /* 0x0000000821a97810 */ /* 0x040fe40007ffe0ff */
[----:B------:R-:W-:Y:S01]  /*7590*/  IADD3 R35, R33, 0x9, RZ ;  /* 0x0000000921237810 */ /* 0x000fe20007ffe0ff */
[----:B------:R-:W-:Y:S01]  /*75a0*/  HMMA.16816.F32.BF16 R12, R172, R28, R12 ;  /* 0x0000001cac0c723c */ /* 0x000fe2000004180c */
[----:B------:R-:W-:-:S02]  /*75b0*/  ISETP.LT.OR P6, PT, R25, R240, P6 ;  /* 0x000000f01900720c */ /* 0x000fc400037c1670 */
[----:B------:R-:W-:Y:S02]  /*75c0*/  ISETP.LT.OR P2, PT, R25, R238, P2 ;  /* 0x000000ee1900720c */ /* 0x000fe40001741670 */
[----:B------:R-:W-:Y:S01]  /*75d0*/  FSEL R167, R20, -INF , !P0 ;  /* 0xff80000014a77808 */ /* 0x000fe20004000000 */
[----:B------:R-:W1:Y:S01]  /*75e0*/  LDSM.16.M88.4 R24, [R216+0x7000] ;  /* 0x00700000d818783b */ /* 0x000e620000000200 */
[CC--:B------:R-:W-:Y:S01]  /*75f0*/  ISETP.GE.AND P1, PT, R169.reuse, R239.reuse, PT ;  /* 0x000000efa900720c */ /* 0x0c0fe20003f26270 */
[----:B------:R-:W-:Y:S01]  /*7600*/  HMMA.16816.F32.BF16 R180, R188, R192, R180 ;  /* 0x000000c0bcb4723c */ /* 0x000fe200000418b4 */
[-C--:B------:R-:W-:Y:S02]  /*7610*/  ISETP.GE.AND P3, PT, R169, R234.reuse, PT ;  /* 0x000000eaa900720c */ /* 0x080fe40003f66270 */
[C---:B------:R-:W-:Y:S02]  /*7620*/  ISETP.GE.AND P5, PT, R35.reuse, R239, PT ;  /* 0x000000ef2300720c */ /* 0x040fe40003fa6270 */
[----:B------:R-:W-:-:S02]  /*7630*/  ISETP.GE.AND P0, PT, R35, R234, PT ;  /* 0x000000ea2300720c */ /* 0x000fc40003f06270 */
[C---:B------:R-:W-:Y:S02]  /*7640*/  ISETP.LT.OR P1, PT, R169.reuse, R240, P1 ;  /* 0x000000f0a900720c */ /* 0x040fe40000f21670 */
[----:B------:R-:W-:Y:S02]  /*7650*/  ISETP.LT.OR P3, PT, R169, R238, P3 ;  /* 0x000000eea900720c */ /* 0x000fe40001f61670 */
[C---:B------:R-:W-:Y:S02]  /*7660*/  ISETP.LT.OR P5, PT, R35.reuse, R240, P5 ;  /* 0x000000f02300720c */ /* 0x040fe40002fa1670 */
[----:B------:R-:W-:Y:S02]  /*7670*/  ISETP.LT.OR P0, PT, R35, R238, P0 ;  /* 0x000000ee2300720c */ /* 0x000fe40000701670 */
[----:B------:R-:W-:Y:S02]  /*7680*/  FSEL R199, R16, -INF , !P1 ;  /* 0xff80000010c77808 */ /* 0x000fe40004800000 */
[----:B------:R-:W-:-:S02]  /*7690*/  FSEL R194, R18, -INF , !P3 ;  /* 0xff80000012c27808 */ /* 0x000fc40005800000 */
[----:B------:R-:W-:Y:S02]  /*76a0*/  FSEL R31, R17, -INF , !P5 ;  /* 0xff800000111f7808 */ /* 0x000fe40006800000 */
[----:B------:R-:W-:Y:S02]  /*76b0*/  FSEL R20, R19, -INF , !P0 ;  /* 0xff80000013147808 */ /* 0x000fe40004000000 */
[----:B------:R-:W2:Y:S01]  /*76c0*/  LDSM.16.M88.4 R16, [R216+0x7800] ;  /* 0x00780000d810783b */ /* 0x000ea20000000200 */
[----:B------:R-:W-:Y:S01]  /*76d0*/  IADD3 R35, R33, 0x10, RZ ;  /* 0x0000001021237810 */ /* 0x000fe20007ffe0ff */
[----:B------:R-:W-:-:S04]  /*76e0*/  DEPBAR.LE SB0, 0x0 ;  /* 0x000080000000791a */ /* 0x000fc80000000000 */
[----:B------:R-:W-:Y:S02]  /*76f0*/  IADD3 R29, R33, 0x11, RZ ;  /* 0x00000011211d7810 */ /* 0x000fe40007ffe0ff */
[----:B------:R-:W-:Y:S01]  /*7700*/  FSEL R0, R23, -INF , !P2 ;  /* 0xff80000017007808 */ /* 0x000fe20005000000 */
[----:B------:R-:W-:Y:S01]  /*7710*/  BAR.SYNC.DEFER_BLOCKING 0x0 ;  /* 0x0000000000007b1d */ /* 0x000fe20000010000 */
[-C--:B------:R-:W-:Y:S02]  /*7720*/  ISETP.GE.AND P2, PT, R35, R239.reuse, PT ;  /* 0x000000ef2300720c */ /* 0x080fe40003f46270 */
[----:B------:R-:W-:Y:S02]  /*7730*/  FSEL R197, R21, -INF , !P6 ;  /* 0xff80000015c57808 */ /* 0x000fe40007000000 */
[----:B------:R-:W-:Y:S01]  /*7740*/  IADD3 R21, R33, 0x18, RZ ;  /* 0x0000001821157810 */ /* 0x000fe20007ffe0ff */
[----:B-1----:R-:W-:Y:S01]  /*7750*/  HMMA.16816.F32.BF16 R4, R172, R24, R4 ;  /* 0x00000018ac04723c */ /* 0x002fe20000041804 */
[----:B------:R-:W-:-:S02]  /*7760*/  ISETP.GE.AND P6, PT, R29, R239, PT ;  /* 0x000000ef1d00720c */ /* 0x000fc40003fc6270 */
[----:B------:R-:W-:Y:S02]  /*7770*/  ISETP.GE.AND P1, PT, R29, R234, PT ;  /* 0x000000ea1d00720c */ /* 0x000fe40003f26270 */
[----:B------:R-:W-:Y:S02]  /*7780*/  ISETP.LT.OR P2, PT, R35, R240, P2 ;  /* 0x000000f02300720c */ /* 0x000fe40001741670 */
[----:B------:R-:W-:Y:S01]  /*7790*/  IADD3 R23, R33, 0x19, RZ ;  /* 0x0000001921177810 */ /* 0x000fe20007ffe0ff */
[----:B------:R-:W-:Y:S01]  /*77a0*/  HMMA.16816.F32.BF16 R184, R172, R26, R184 ;  /* 0x0000001aacb8723c */ /* 0x000fe200000418b8 */
[C---:B------:R-:W-:Y:S02]  /*77b0*/  ISETP.GE.AND P0, PT, R21.reuse, R239, PT ;  /* 0x000000ef1500720c */ /* 0x040fe40003f06270 */
[----:B------:R-:W-:Y:S02]  /*77c0*/  ISETP.GE.AND P3, PT, R21, R234, PT ;  /* 0x000000ea1500720c */ /* 0x000fe40003f66270 */
[----:B------:R-:W-:-:S02]  /*77d0*/  ISETP.LT.OR P6, PT, R29, R240, P6 ;  /* 0x000000f01d00720c */ /* 0x000fc400037c1670 */
[----:B------:R-:W-:Y:S02]  /*77e0*/  ISETP.LT.OR P1, PT, R29, R238, P1 ;  /* 0x000000ee1d00720c */ /* 0x000fe40000f21670 */
[----:B------:R-:W-:Y:S02]  /*77f0*/  FSEL R29, R12, -INF , !P2 ;  /* 0xff8000000c1d7808 */ /* 0x000fe40005000000 */
[C---:B------:R-:W-:Y:S02]  /*7800*/  ISETP.GE.AND P5, PT, R23.reuse, R239, PT ;  /* 0x000000ef1700720c */ /* 0x040fe40003fa6270 */
[-C--:B------:R-:W-:Y:S02]  /*7810*/  ISETP.GE.AND P2, PT, R23, R234.reuse, PT ;  /* 0x000000ea1700720c */ /* 0x080fe40003f46270 */
[----:B------:R-:W-:Y:S02]  /*7820*/  ISETP.GE.AND P4, PT, R33, R234, PT ;  /* 0x000000ea2100720c */ /* 0x000fe40003f86270 */
[----:B------:R-:W-:-:S02]  /*7830*/  ISETP.LT.OR P0, PT, R21, R240, P0 ;  /* 0x000000f01500720c */ /* 0x000fc40000701670 */
[----:B------:R-:W-:Y:S02]  /*7840*/  ISETP.LT.OR P3, PT, R21, R238, P3 ;  /* 0x000000ee1500720c */ /* 0x000fe40001f61670 */
[----:B------:R-:W-:Y:S02]  /*7850*/  IADD3 R21, R33, 0x21, RZ ;  /* 0x0000002121157810 */ /* 0x000fe40007ffe0ff */
[C---:B------:R-:W-:Y:S02]  /*7860*/  ISETP.LT.OR P5, PT, R23.reuse, R240, P5 ;  /* 0x000000f01700720c */ /* 0x040fe40002fa1670 */
[-C--:B------:R-:W-:Y:S02]  /*7870*/  ISETP.LT.OR P2, PT, R23, R238.reuse, P2 ;  /* 0x000000ee1700720c */ /* 0x080fe40001741670 */
[----:B------:R-:W-:Y:S02]  /*7880*/  ISETP.LT.OR P4, PT, R33, R238, P4 ;  /* 0x000000ee2100720c */ /* 0x000fe40002781670 */
[----:B------:R-:W-:-:S02]  /*7890*/  FSEL R25, R13, -INF , !P6 ;  /* 0xff8000000d197808 */ /* 0x000fc40007000000 */
[----:B------:R-:W-:Y:S02]  /*78a0*/  FSEL R23, R8, -INF , !P0 ;  /* 0xff80000008177808 */ /* 0x000fe40004000000 */
[C---:B------:R-:W-:Y:S02]  /*78b0*/  ISETP.GE.AND P6, PT, R21.reuse, R239, PT ;  /* 0x000000ef1500720c */ /* 0x040fe40003fc6270 */
[-C--:B------:R-:W-:Y:S02]  /*78c0*/  ISETP.GE.AND P0, PT, R21, R234.reuse, PT ;  /* 0x000000ea1500720c */ /* 0x080fe40003f06270 */
[----:B------:R-:W-:Y:S02]  /*78d0*/  FSEL R22, R22, -INF , !P4 ;  /* 0xff80000016167808 */ /* 0x000fe40006000000 */
[----:B------:R-:W-:Y:S02]  /*78e0*/  ISETP.GE.AND P4, PT, R35, R234, PT ;  /* 0x000000ea2300720c */ /* 0x000fe40003f86270 */
[----:B------:R-:W-:-:S02]  /*78f0*/  ISETP.LT.OR P6, PT, R21, R240, P6 ;  /* 0x000000f01500720c */ /* 0x000fc400037c1670 */
[-C--:B------:R-:W-:Y:S02]  /*7900*/  ISETP.LT.OR P0, PT, R21, R238.reuse, P0 ;  /* 0x000000ee1500720c */ /* 0x080fe40000701670 */
[----:B------:R-:W-:Y:S02]  /*7910*/  FSEL R26, R10, -INF , !P3 ;  /* 0xff8000000a1a7808 */ /* 0x000fe40005800000 */
[----:B------:R-:W-:Y:S02]  /*7920*/  FSEL R21, R9, -INF , !P5 ;  /* 0xff80000009157808 */ /* 0x000fe40006800000 */
[----:B------:R-:W-:Y:S02]  /*7930*/  FSEL R24, R11, -INF , !P2 ;  /* 0xff8000000b187808 */ /* 0x000fe40005000000 */
[----:B--2---:R-:W-:Y:S01]  /*7940*/  HMMA.16816.F32.BF16 R8, R172, R16, R180 ;  /* 0x00000010ac08723c */ /* 0x004fe200000418b4 */
[----:B------:R-:W-:Y:S02]  /*7950*/  ISETP.LT.OR P4, PT, R35, R238, P4 ;  /* 0x000000ee2300720c */ /* 0x000fe40002781670 */
[----:B------:R-:W-:-:S02]  /*7960*/  FSEL R28, R15, -INF , !P1 ;  /* 0xff8000000f1c7808 */ /* 0x000fc40004800000 */
[C---:B------:R-:W-:Y:S02]  /*7970*/  IADD3 R35, R33.reuse, 0x20, RZ ;  /* 0x0000002021237810 */ /* 0x040fe40007ffe0ff */
[----:B------:R-:W-:Y:S01]  /*7980*/  IADD3 R15, R33, 0x28, RZ ;  /* 0x00000028210f7810 */ /* 0x000fe20007ffe0ff */
[----:B------:R-:W-:Y:S01]  /*7990*/  HMMA.16816.F32.BF16 R172, R172, R18, R176 ;  /* 0x00000012acac723c */ /* 0x000fe200000418b0 */
[----:B------:R-:W-:Y:S02]  /*79a0*/  FSEL R30, R14, -INF , !P4 ;  /* 0xff8000000e1e7808 */ /* 0x000fe40006000000 */
[-C--:B------:R-:W-:Y:S02]  /*79b0*/  ISETP.GE.AND P4, PT, R35, R234.reuse, PT ;  /* 0x000000ea2300720c */ /* 0x080fe40003f86270 */
[C---:B------:R-:W-:Y:S02]  /*79c0*/  ISETP.GE.AND P2, PT, R15.reuse, R239, PT ;  /* 0x000000ef0f00720c */ /* 0x040fe40003f46270 */
[----:B------:R-:W-:-:S02]  /*79d0*/  ISETP.GE.AND P3, PT, R15, R234, PT ;  /* 0x000000ea0f00720c */ /* 0x000fc40003f66270 */
[----:B------:R-:W-:Y:S02]  /*79e0*/  ISETP.LT.OR P4, PT, R35, R238, P4 ;  /* 0x000000ee2300720c */ /* 0x000fe40002781670 */
[C---:B------:R-:W-:Y:S02]  /*79f0*/  ISETP.LT.OR P2, PT, R15.reuse, R240, P2 ;  /* 0x000000f00f00720c */ /* 0x040fe40001741670 */
[----:B------:R-:W-:Y:S02]  /*7a00*/  ISETP.LT.OR P3, PT, R15, R238, P3 ;  /* 0x000000ee0f00720c */ /* 0x000fe40001f61670 */
[----:B------:R-:W-:Y:S02]  /*7a10*/  IADD3 R15, R33, 0x30, RZ ;  /* 0x00000030210f7810 */ /* 0x000fe40007ffe0ff */
[----:B------:R-:W-:Y:S02]  /*7a20*/  ISETP.GE.AND P1, PT, R35, R239, PT ;  /* 0x000000ef2300720c */ /* 0x000fe40003f26270 */
[----:B------:R-:W-:-:S02]  /*7a30*/  FSEL R192, R6, -INF , !P4 ;  /* 0xff80000006c07808 */ /* 0x000fc40006000000 */
[----:B------:R-:W-:Y:S02]  /*7a40*/  ISETP.GE.AND P4, PT, R15, R234, PT ;  /* 0x000000ea0f00720c */ /* 0x000fe40003f86270 */
[----:B------:R-:W-:Y:S02]  /*7a50*/  ISETP.LT.OR P1, PT, R35, R240, P1 ;  /* 0x000000f02300720c */ /* 0x000fe40000f21670 */
[----:B------:R-:W-:Y:S02]  /*7a60*/  IADD3 R13, R33, 0x29, RZ ;  /* 0x00000029210d7810 */ /* 0x000fe40007ffe0ff */
[----:B------:R-:W-:Y:S02]  /*7a70*/  ISETP.LT.OR P4, PT, R15, R238, P4 ;  /* 0x000000ee0f00720c */ /* 0x000fe40002781670 */
[----:B------:R-:W-:Y:S02]  /*7a80*/  FSEL R193, R4, -INF , !P1 ;  /* 0xff80000004c17808 */ /* 0x000fe40004800000 */
[----:B------:R-:W-:-:S02]  /*7a90*/  ISETP.GE.AND P5, PT, R13, R239, PT ;  /* 0x000000ef0d00720c */ /* 0x000fc40003fa6270 */
[----:B------:R-:W-:Y:S02]  /*7aa0*/  ISETP.GE.AND P1, PT, R13, R234, PT ;  /* 0x000000ea0d00720c */ /* 0x000fe40003f26270 */
[----:B------:R-:W-:Y:S02]  /*7ab0*/  FSEL R188, R7, -INF , !P0 ;  /* 0xff80000007bc7808 */ /* 0x000fe40004000000 */
[----:B------:R-:W-:Y:S02]  /*7ac0*/  ISETP.GE.AND P0, PT, R15, R239, PT ;  /* 0x000000ef0f00720c */ /* 0x000fe40003f06270 */
[----:B------:R-:W-:Y:S02]  /*7ad0*/  FSEL R32, R10, -INF , !P4 ;  /* 0xff8000000a207808 */ /* 0x000fe40006000000 */
[----:B------:R-:W-:Y:S02]  /*7ae0*/  ISETP.GT.AND P4, PT, R242, UR7, PT ;  /* 0x00000007f2007c0c */ /* 0x000fe4000bf84270 */
[----:B------:R-:W-:-:S02]  /*7af0*/  ISETP.LT.OR P5, PT, R13, R240, P5 ;  /* 0x000000f00d00720c */ /* 0x000fc40002fa1670 */
[----:B------:R-:W-:Y:S02]  /*7b00*/  ISETP.LT.OR P1, PT, R13, R238, P1 ;  /* 0x000000ee0d00720c */ /* 0x000fe40000f21670 */
[----:B------:R-:W-:Y:S02]  /*7b10*/  FSEL R191, R5, -INF , !P6 ;  /* 0xff80000005bf7808 */ /* 0x000fe40007000000 */
[----:B------:R-:W-:Y:S02]  /*7b20*/  IADD3 R13, R33, 0x31, RZ ;  /* 0x00000031210d7810 */ /* 0x000fe40007ffe0ff */
[----:B------:R-:W-:Y:S02]  /*7b30*/  ISETP.LT.OR P0, PT, R15, R240, P0 ;  /* 0x000000f00f00720c */ /* 0x000fe40000701670 */
[C---:B------:R-:W-:Y:S02]  /*7b40*/  IADD3 R5, R33.reuse, 0x38, RZ ;  /* 0x0000003821057810 */ /* 0x040fe40007ffe0ff */
[----:B------:R-:W-:-:S02]  /*7b50*/  IADD3 R33, R33, 0x39, RZ ;  /* 0x0000003921217810 */ /* 0x000fc40007ffe0ff */
[----:B------:R-:W-:Y:S02]  /*7b60*/  FSEL R189, R184, -INF , !P2 ;  /* 0xff800000b8bd7808 */ /* 0x000fe40005000000 */
[----:B------:R-:W-:Y:S02]  /*7b70*/  FSEL R186, R186, -INF , !P3 ;  /* 0xff800000baba7808 */ /* 0x000fe40005800000 */
[----:B------:R-:W-:Y:S02]  /*7b80*/  FSEL R195, R185, -INF , !P5 ;  /* 0xff800000b9c37808 */ /* 0x000fe40006800000 */
[----:B------:R-:W-:Y:S02]  /*7b90*/  FSEL R190, R187, -INF , !P1 ;  /* 0xff800000bbbe7808 */ /* 0x000fe40004800000 */
[----:B------:R-:W-:Y:S02]  /*7ba0*/  FSEL R181, R8, -INF , !P0 ;  /* 0xff80000008b57808 */ /* 0x000fe40004000000 */
[----:B------:R-:W-:-:S02]  /*7bb0*/  ISETP.GE.AND P6, PT, R13, R239, PT ;  /* 0x000000ef0d00720c */ /* 0x000fc40003fc6270 */
[-C--:B------:R-:W-:Y:S02]  /*7bc0*/  ISETP.GE.AND P2, PT, R13, R234.reuse, PT ;  /* 0x000000ea0d00720c */ /* 0x080fe40003f46270 */
[CC--:B------:R-:W-:Y:S02]  /*7bd0*/  ISETP.GE.AND P5, PT, R5.reuse, R239.reuse, PT ;  /* 0x000000ef0500720c */ /* 0x0c0fe40003fa6270 */
[-C--:B------:R-:W-:Y:S02]  /*7be0*/  ISETP.GE.AND P1, PT, R5, R234.reuse, PT ;  /* 0x000000ea0500720c */ /* 0x080fe40003f26270 */
[C---:B------:R-:W-:Y:S02]  /*7bf0*/  ISETP.GE.AND P3, PT, R33.reuse, R239, PT ;  /* 0x000000ef2100720c */ /* 0x040fe40003f66270 */
[----:B------:R-:W-:Y:S02]  /*7c00*/  ISETP.GE.AND P0, PT, R33, R234, PT ;  /* 0x000000ea2100720c */ /* 0x000fe40003f06270 */
[----:B------:R-:W-:-:S02]  /*7c10*/  ISETP.LT.OR P6, PT, R13, R240, P6 ;  /* 0x000000f00d00720c */ /* 0x000fc400037c1670 */
[----:B------:R-:W-:Y:S02]  /*7c20*/  ISETP.LT.OR P2, PT, R13, R238, P2 ;  /* 0x000000ee0d00720c */ /* 0x000fe40001741670 */
[C---:B------:R-:W-:Y:S02]  /*7c30*/  ISETP.LT.OR P5, PT, R5.reuse, R240, P5 ;  /* 0x000000f00500720c */ /* 0x040fe40002fa1670 */
[----:B------:R-:W-:Y:S02]  /*7c40*/  ISETP.LT.OR P1, PT, R5, R238, P1 ;  /* 0x000000ee0500720c */ /* 0x000fe40000f21670 */
[C---:B------:R-:W-:Y:S02]  /*7c50*/  ISETP.LT.OR P3, PT, R33.reuse, R240, P3 ;  /* 0x000000f02100720c */ /* 0x040fe40001f61670 */
[----:B------:R-:W-:Y:S02]  /*7c60*/  ISETP.LT.OR P0, PT, R33, R238, P0 ;  /* 0x000000ee2100720c */ /* 0x000fe40000701670 */
[----:B------:R-:W-:-:S02]  /*7c70*/  FSEL R179, R9, -INF , !P6 ;  /* 0xff80000009b37808 */ /* 0x000fc40007000000 */
[----:B------:R-:W-:Y:S02]  /*7c80*/  FSEL R178, R11, -INF , !P2 ;  /* 0xff8000000bb27808 */ /* 0x000fe40005000000 */
[----:B------:R-:W-:Y:S02]  /*7c90*/  FSEL R35, R172, -INF , !P5 ;  /* 0xff800000ac237808 */ /* 0x000fe40006800000 */
[----:B------:R-:W-:Y:S02]  /*7ca0*/  FSEL R176, R174, -INF , !P1 ;  /* 0xff800000aeb07808 */ /* 0x000fe40004800000 */
[----:B------:R-:W-:Y:S02]  /*7cb0*/  FSEL R33, R173, -INF , !P3 ;  /* 0xff800000ad217808 */ /* 0x000fe40005800000 */
[----:B------:R-:W-:Y:S01]  /*7cc0*/  FSEL R175, R175, -INF , !P0 ;  /* 0xff800000afaf7808 */ /* 0x000fe20004000000 */
[----:B------:R-:W-:Y:S05]  /*7cd0*/  @!P4 BRA `(.L_x_6342) ;  /* 0x000006000000c947 */ /* 0x000fea0003800000 */
[----:B------:R-:W-:-:S13]  /*7ce0*/  PLOP3.LUT P0, PT, PT, PT, UP5, 0x80, 0x0 ;  /* 0x000000000000781c */ /* 0x000fda0003f0f058 */
[----:B------:R-:W-:Y:S05]  /*7cf0*/  @!P0 BRA `(.L_x_6343) ;  /* 0x0000039000008947 */ /* 0x000fea0003800000 */
[----:B------:R-:W1:Y:S01]  /*7d00*/  I2F.RP R5, UR8 ;  /* 0x0000000800057d06 */ /* 0x000e620008209400 */
[----:B------:R-:W-:-:S05]  /*7d10*/  IMAD.SHL.U32 R4, R242, 0x40, RZ ;  /* 0x00000040f2047824 */ /* 0x000fca00078e00ff */
[C---:B------:R-:W-:Y:S02]  /*7d20*/  IADD3 R10, R4.reuse, -0x40, RZ ;  /* 0xffffffc0040a7810 */ /* 0x040fe40007ffe0ff */
[----:B------:R-:W-:Y:S02]  /*7d30*/  IABS R8, R4 ;  /* 0x0000000400087213 */ /* 0x000fe40000000000 */
[----:B------:R-:W-:Y:S02]  /*7d40*/  IABS R6, R10 ;  /* 0x0000000a00067213 */ /* 0x000fe40000000000 */
[----:B------:R-:W-:Y:S02]  /*7d50*/  LOP3.LUT R4, R4, c[0x0][0x2d0], RZ, 0x3c, !PT ;  /* 0x0000b40004047a12 */ /* 0x000fe400078e3cff */
[----:B------:R-:W-:Y:S01]  /*7d60*/  LOP3.LUT R10, R10, c[0x0][0x2d0], RZ, 0x3c, !PT ;  /* 0x0000b4000a0a7a12 */ /* 0x000fe200078e3cff */
[----:B-1----:R-:W1:Y:S01]  /*7d70*/  MUFU.RCP R12, R5 ;  /* 0x00000005000c7308 */ /* 0x002e620000001000 */
[----:B------:R-:W-:-:S02]  /*7d80*/  ISETP.GE.AND P2, PT, R4, RZ, PT ;  /* 0x000000ff0400720c */ /* 0x000fc40003f46270 */
[----:B------:R-:W-:Y:S02]  /*7d90*/  ISETP.GE.AND P0, PT, R10, RZ, PT ;  /* 0x000000ff0a00720c */ /* 0x000fe40003f06270 */
[----:B------:R-:W-:Y:S02]  /*7da0*/  LOP3.LUT R4, RZ, c[0x0][0x2d0], RZ, 0x33, !PT ;  /* 0x0000b400ff047a12 */ /* 0x000fe400078e33ff */
[----:B-1----:R-:W-:-:S04]  /*7db0*/  IADD3 R12, R12, 0xffffffe, RZ ;  /* 0x0ffffffe0c0c7810 */ /* 0x002fc80007ffe0ff */
        /* <DEDUP_REMOVED lines=9> */
[----:B------:R-:W-:Y:S02]  /*7e50*/  IMAD R7, R7, UR8, R8 ;  /* 0x0000000807077c24 */ /* 0x000fe4000f8e0208 */
        /* <DEDUP_REMOVED lines=28> */
[----:B--2---:R-:W-:-:S05]  /*8020*/  IMAD.IADD R6, R6, 0x1, -R5 ;  /* 0x0000000106067824 */ /* 0x004fca00078e0a05 */
[----:B------:R-:W-:-:S05]  /*8030*/  SHF.R.S32.HI R5, RZ, 0x1f, R6 ;  /* 0x0000001fff057819 */ /* 0x000fca0000011406 */
[----:B------:R-:W-:-:S04]  /*8040*/  IMAD R5, R5, c[0x0][0x180], RZ ;  /* 0x0000600005057a24 */ /* 0x000fc800078e02ff */
[C---:B------:R-:W-:Y:S02]  /*8050*/  IMAD R5, R6.reuse, c[0x0][0x184], R5 ;  /* 0x0000610006057a24 */ /* 0x040fe400078e0205 */
[----:B------:R-:W-:-:S04]  /*8060*/  IMAD.WIDE.U32 R6, R6, c[0x0][0x180], R8 ;  /* 0x0000600006067a25 */ /* 0x000fc800078e0008 */
[----:B------:R-:W-:Y:S01]  /*8070*/  IMAD.IADD R4, R7, 0x1, R5 ;  /* 0x0000000107047824 */ /* 0x000fe200078e0205 */
[----:B------:R-:W-:Y:S05]  /*8080*/  BRA `(.L_x_6344) ;  /* 0x0000004000007947 */ /* 0x000fea0003800000 */
.L_x_6343:
[----:B------:R-:W-:-:S04]  /*8090*/  ULEA UR5, -UR12, URZ, 0x6 ;  /* 0x0000003f0c057291 */ /* 0x000fc8000f8e313f */
[----:B------:R-:W-:Y:S02]  /*80a0*/  USHF.R.S32.HI UR4, URZ, 0x1f, UR5 ;  /* 0x0000001f3f047899 */ /* 0x000fe40008011405 */
[----:B------:R-:W-:-:S04]  /*80b0*/  MOV R6, UR5 ;  /* 0x0000000500067c02 */ /* 0x000fc80008000f00 */
[----:B------:R-:W-:Y:S02]  /*80c0*/  MOV R4, UR4 ;  /* 0x0000000400047c02 */ /* 0x000fe40008000f00 */
.L_x_6344:
[----:B------:R-:W-:Y:S01]  /*80d0*/  IADD3 R6, P0, R2, R6, RZ ;  /* 0x0000000602067210 */ /* 0x000fe20007f1e0ff */
[----:B------:R-:W-:Y:S02]  /*80e0*/  USHF.L.U32 UR5, UR12, 0x5, URZ ;  /* 0x000000050c057899 */ /* 0x000fe4000800063f */
[----:B------:R-:W-:Y:S02]  /*80f0*/  ULDC UR4, c[0x0][0x19c] ;  /* 0x0000670000047ab9 */ /* 0x000fe40000000800 */
[----:B------:R-:W-:Y:S01]  /*8100*/  IMAD.X R245, R165, 0x1, R4, P0 ;  /* 0x00000001a5f57824 */ /* 0x000fe200000e0604 */
[----:B------:R-:W-:Y:S01]  /*8110*/  LEA R244, P0, R6, c[0x0][0x168], 0x1 ;  /* 0x00005a0006f47a11 */ /* 0x000fe200078008ff */
[----:B------:R-:W-:-:S03]  /*8120*/  USHF.L.U64.HI UR4, UR12, UR6, UR4 ;  /* 0x000000060c047299 */ /* 0x000fc60008010204 */
[----:B------:R-:W-:Y:S02]  /*8130*/  LEA.HI.X R245, R6, c[0x0][0x16c], R245, 0x1, P0 ;  /* 0x00005b0006f57a11 */ /* 0x000fe400000f0cf5 */
        /* <DEDUP_REMOVED lines=26> */
.L_x_6342:
[----:B------:R-:W-:Y:S01]  /*82e0*/  FMNMX.FTZ R2, R164, R167, !PT ;  /* 0x000000a7a4027209 */ /* 0x000fe20007810000 */
[----:B------:R-:W-:Y:S01]  /*82f0*/  LDSM.16.MT88.4 R16, [R224+0x10000] ;  /* 0x01000000e010783b */ /* 0x000fe20000004200 */
[----:B-1----:R-:W-:-:S02]  /*8300*/  FMNMX.FTZ R5, R3, R22, !PT ;  /* 0x0000001603057209 */ /* 0x002fc40007810000 */
[----:B------:R-:W-:Y:S01]  /*8310*/  FMNMX.FTZ R2, R197, R2, !PT ;  /* 0x00000002c5027209 */ /* 0x000fe20007810000 */
        /* <DEDUP_REMOVED lines=52> */
[--C-:B------:R-:W-:Y:S01]  /*8660*/  FFMA.FTZ R167, R199, c[0x0][0x23c], -R34.reuse ;  /* 0x00008f00c7a77a23 */ /* 0x100fe20000010822 */
[----:B------:R-:W-:Y:S01]  /*8670*/  MUFU.EX2 R169, R169 ;  /* 0x000000a900a97308 */ /* 0x000fe20000000800 */
[----:B------:R-:W-:Y:S02]  /*8680*/  FFMA.FTZ R166, R31, c[0x0][0x23c], -R34 ;  /* 0x00008f001fa67a23 */ /* 0x000fe40000010822 */
[----:B------:R-:W-:-:S02]  /*8690*/  FFMA.FTZ R165, R22, c[0x0][0x23c], -R177 ;  /* 0x00008f0016a57a23 */ /* 0x000fc400000108b1 */
[--C-:B------:R-:W-:Y:S02]  /*86a0*/  FFMA.FTZ R0, R194, c[0x0][0x23c], -R177.reuse ;  /* 0x00008f00c2007a23 */ /* 0x100fe400000108b1 */
[----:B------:R-:W-:Y:S01]  /*86b0*/  FFMA.FTZ R173, R20, c[0x0][0x23c], -R177 ;  /* 0x00008f0014ad7a23 */ /* 0x000fe200000108b1 */
[----:B------:R-:W1:Y:S01]  /*86c0*/  MUFU.EX2 R168, R168 ;  /* 0x000000a800a87308 */ /* 0x000e620000000800 */
[----:B------:R-:W-:Y:S02]  /*86d0*/  FMUL.FTZ R172, R4, c[0x0][0x23c] ;  /* 0x00008f0004ac7a20 */ /* 0x000fe40000410000 */
[----:B------:R-:W-:Y:S02]  /*86e0*/  FMUL.FTZ R164, R6, c[0x0][0x23c] ;  /* 0x00008f0006a47a20 */ /* 0x000fe40000410000 */
[--C-:B------:R-:W-:Y:S02]  /*86f0*/  FFMA.FTZ R180, R23, c[0x0][0x23c], -R34.reuse ;  /* 0x00008f0017b47a23 */ /* 0x100fe40000010822 */
[--C-:B------:R-:W-:Y:S01]  /*8700*/  FFMA.FTZ R183, R21, c[0x0][0x23c], -R34.reuse ;  /* 0x00008f0015b77a23 */ /* 0x100fe20000010822 */
[----:B------:R-:W-:Y:S01]  /*8710*/  MUFU.EX2 R167, R167 ;  /* 0x000000a700a77308 */ /* 0x000fe20000000800 */
[----:B------:R-:W-:Y:S01]  /*8720*/  LDSM.16.MT88.4 R20, [R220+0x16000] ;  /* 0x01600000dc14783b */ /* 0x000fe20000004200 */
[----:B------:R-:W-:-:S02]  /*8730*/  FFMA.FTZ R3, R29, c[0x0][0x23c], -R34 ;  /* 0x00008f001d037a23 */ /* 0x000fc40000010822 */
[----:B------:R-:W-:Y:S02]  /*8740*/  FFMA.FTZ R174, R25, c[0x0][0x23c], -R34 ;  /* 0x00008f0019ae7a23 */ /* 0x000fe40000010822 */
[--C-:B------:R-:W-:Y:S02]  /*8750*/  FFMA.FTZ R182, R30, c[0x0][0x23c], -R177.reuse ;  /* 0x00008f001eb67a23 */ /* 0x100fe400000108b1 */
[----:B------:R-:W2:Y:S01]  /*8760*/  MUFU.EX2 R166, R166 ;  /* 0x000000a600a67308 */ /* 0x000ea20000000800 */
[----:B-1----:R-:W-:Y:S01]  /*8770*/  F2FP.BF16.PACK_AB R4, R168, R169 ;  /* 0x000000a9a804723e */ /* 0x002fe200000010ff */
[--C-:B------:R-:W-:Y:S02]  /*8780*/  FFMA.FTZ R185, R28, c[0x0][0x23c], -R177.reuse ;  /* 0x00008f001cb97a23 */ /* 0x100fe400000108b1 */
[--C-:B------:R-:W-:Y:S01]  /*8790*/  FFMA.FTZ R184, R26, c[0x0][0x23c], -R177.reuse ;  /* 0x00008f001ab87a23 */ /* 0x100fe200000108b1 */
[----:B------:R-:W-:Y:S01]  /*87a0*/  LDSM.16.MT88.4 R28, [R224+0x14800] ;  /* 0x01480000e01c783b */ /* 0x000fe20000004200 */
[----:B------:R-:W-:-:S02]  /*87b0*/  FFMA.FTZ R187, R24, c[0x0][0x23c], -R177 ;  /* 0x00008f0018bb7a23 */ /* 0x000fc400000108b1 */
[----:B------:R-:W-:Y:S01]  /*87c0*/  MUFU.EX2 R165, R165 ;  /* 0x000000a500a57308 */ /* 0x000fe20000000800 */
[----:B------:R-:W-:Y:S01]  /*87d0*/  LDSM.16.MT88.4 R24, [R220+0x10800] ;  /* 0x01080000dc18783b */ /* 0x000fe20000004200 */
[--C-:B------:R-:W-:Y:S02]  /*87e0*/  FFMA.FTZ R194, R191, c[0x0][0x23c], -R34.reuse ;  /* 0x00008f00bfc27a23 */ /* 0x100fe40000010822 */
[--C-:B------:R-:W-:Y:S02]  /*87f0*/  FFMA.FTZ R196, R195, c[0x0][0x23c], -R34.reuse ;  /* 0x00008f00c3c47a23 */ /* 0x100fe40000010822 */
[--C-:B------:R-:W-:Y:S02]  /*8800*/  FFMA.FTZ R193, R193, c[0x0][0x23c], -R34.reuse ;  /* 0x00008f00c1c17a23 */ /* 0x100fe40000010822 */
        /* <DEDUP_REMOVED lines=12> */
[----:B------:R-:W-:-:S02]  /*88d0*/  FFMA.FTZ R179, R35, c[0x0][0x23c], -R34 ;  /* 0x00008f0023b37a23 */ /* 0x000fc40000010822 */
[----:B------:R-:W-:Y:S02]  /*88e0*/  FFMA.FTZ R192, R33, c[0x0][0x23c], -R34 ;  /* 0x00008f0021c07a23 */ /* 0x000fe40000010822 */
[--C-:B------:R-:W-:Y:S02]  /*88f0*/  FFMA.FTZ R197, R32, c[0x0][0x23c], -R177.reuse ;  /* 0x00008f0020c57a23 */ /* 0x100fe400000108b1 */
        /* <DEDUP_REMOVED lines=25> */
[----:B------:R-:W2:Y:S01]  /*8a90*/  LDSM.16.MT88.4 R16, [R220+0x10000] ;  /* 0x01000000dc10783b */ /* 0x000ea20000004200 */
[----:B------:R-:W-:Y:S01]  /*8aa0*/  FMUL.FTZ R149, R149, R172 ;  /* 0x000000ac95957220 */ /* 0x000fe20000410000 */
[----:B------:R-:W-:Y:S01]  /*8ab0*/  MUFU.EX2 R183, R183 ;  /* 0x000000b700b77308 */ /* 0x000fe20000000800 */
        /* <DEDUP_REMOVED lines=17> */
[----:B------:R-:W-:Y:S02]  /*8bd0*/  FMUL.FTZ R137, R137, R172 ;  /* 0x000000ac89897220 */ /* 0x000fe40000410000 */
[-C--:B------:R-:W-:Y:S01]  /*8be0*/  FMUL.FTZ R138, R138, R164.reuse ;  /* 0x000000a48a8a7220 */ /* 0x080fe20000410000 */
[----:B------:R-:W-:Y:S01]  /*8bf0*/  MUFU.EX2 R184, R184 ;  /* 0x000000b800b87308 */ /* 0x000fe20000000800 */
[----:B------:R-:W-:Y:S02]  /*8c00*/  FMUL.FTZ R139, R139, R164 ;  /* 0x000000a48b8b7220 */ /* 0x000fe40000410000 */
[-C--:B------:R-:W-:Y:S01]  /*8c10*/  FMUL.FTZ R132, R132, R172.reuse ;  /* 0x000000ac84847220 */ /* 0x080fe20000410000 */
[----:B------:R-:W-:Y:S01]  /*8c20*/  HMMA.16816.F32.BF16 R140, R4, R10, R140 ;  /* 0x0000000a048c723c */ /* 0x000fe2000004188c */
[----:B------:R-:W5:Y:S01]  /*8c30*/  LDSM.16.MT88.4 R8, [R222+0x12000] ;  /* 0x01200000de08783b */ /* 0x000f620000004200 */
[----:B------:R-:W-:-:S02]  /*8c40*/  FMUL.FTZ R133, R133, R172 ;  /* 0x000000ac85857220 */ /* 0x000fc40000410000 */
[-C--:B------:R-:W-:Y:S01]  /*8c50*/  FMUL.FTZ R134, R134, R164.reuse ;  /* 0x000000a486867220 */ /* 0x080fe20000410000 */
[----:B------:R-:W1:Y:S01]  /*8c60*/  MUFU.EX2 R187, R187 ;  /* 0x000000bb00bb7308 */ /* 0x000e620000000800 */
[----:B------:R-:W-:Y:S02]  /*8c70*/  FMUL.FTZ R135, R135, R164 ;  /* 0x000000a487877220 */ /* 0x000fe40000410000 */
[C---:B--2---:R-:W-:Y:S01]  /*8c80*/  HMMA.16816.F32.BF16 R136, R4.reuse, R16, R136 ;  /* 0x000000100488723c */ /* 0x044fe20000041888 */
[-C--:B------:R-:W-:Y:S02]  /*8c90*/  FMUL.FTZ R36, R36, R172.reuse ;  /* 0x000000ac24247220 */ /* 0x080fe40000410000 */
[----:B------:R-:W-:Y:S02]  /*8ca0*/  FMUL.FTZ R37, R37, R172 ;  /* 0x000000ac25257220 */ /* 0x000fe40000410000 */
[-C--:B------:R-:W-:Y:S01]  /*8cb0*/  FMUL.FTZ R38, R38, R164.reuse ;  /* 0x000000a426267220 */ /* 0x080fe20000410000 */
[----:B------:R-:W-:Y:S01]  /*8cc0*/  MUFU.EX2 R193, R193 ;  /* 0x000000c100c17308 */ /* 0x000fe20000000800 */
[----:B------:R-:W-:Y:S01]  /*8cd0*/  FMUL.FTZ R39, R39, R164 ;  /* 0x000000a427277220 */ /* 0x000fe20000410000 */
[----:B------:R-:W-:Y:S01]  /*8ce0*/  HMMA.16816.F32.BF16 R132, R4, R18, R132 ;  /* 0x000000120484723c */ /* 0x000fe20000041884 */
[----:B------:R-:W2:Y:S01]  /*8cf0*/  LDSM.16.MT88.4 R16, [R221+0x12000] ;  /* 0x01200000dd10783b */ /* 0x000ea20000004200 */
[----:B------:R-:W-:-:S02]  /*8d00*/  FMUL.FTZ R40, R40, R172 ;  /* 0x000000ac28287220 */ /* 0x000fc40000410000 */
[----:B------:R-:W-:Y:S02]  /*8d10*/  FMUL.FTZ R41, R41, R172 ;  /* 0x000000ac29297220 */ /* 0x000fe40000410000 */
[-C--:B------:R-:W-:Y:S01]  /*8d20*/  FMUL.FTZ R42, R42, R164.reuse ;  /* 0x000000a42a2a7220 */ /* 0x080fe20000410000 */
[----:B------:R-:W1:Y:S01]  /*8d30*/  MUFU.EX2 R194, R194 ;  /* 0x000000c200c27308 */ /* 0x000e620000000800 */
[----:B------:R-:W-:Y:S02]  /*8d40*/  FMUL.FTZ R43, R43, R164 ;  /* 0x000000a42b2b7220 */ /* 0x000fe40000410000 */
[-C--:B------:R-:W-:Y:S01]  /*8d50*/  FMUL.FTZ R44, R44, R172.reuse ;  /* 0x000000ac2c2c7220 */ /* 0x080fe20000410000 */
[----:B---3--:R-:W-:Y:S01]  /*8d60*/  HMMA.16816.F32.BF16 R36, R4, R12, R36 ;  /* 0x0000000c0424723c */ /* 0x008fe20000041824 */
[----:B------:R-:W-:Y:S02]  /*8d70*/  FMUL.FTZ R45, R45, R172 ;  /* 0x000000ac2d2d7220 */ /* 0x000fe40000410000 */
[-C--:B------:R-:W-:Y:S01]  /*8d80*/  FMUL.FTZ R46, R46, R164.reuse ;  /* 0x000000a42e2e7220 */ /* 0x080fe20000410000 */
[----:B------:R-:W-:Y:S01]  /*8d90*/  MUFU.EX2 R189, R189 ;  /* 0x000000bd00bd7308 */ /* 0x000fe20000000800 */
[----:B------:R-:W-:-:S02]  /*8da0*/  FMUL.FTZ R47, R47, R164 ;  /* 0x000000a42f2f7220 */ /* 0x000fc40000410000 */
[-C--:B------:R-:W-:Y:S01]  /*8db0*/  FMUL.FTZ R48, R48, R172.reuse ;  /* 0x000000ac30307220 */ /* 0x080fe20000410000 */
[C---:B------:R-:W-:Y:S01]  /*8dc0*/  HMMA.16816.F32.BF16 R40, R4.reuse, R14, R40 ;  /* 0x0000000e0428723c */ /* 0x040fe20000041828 */
[----:B------:R-:W-:Y:S01]  /*8dd0*/  FMUL.FTZ R49, R49, R172 ;  /* 0x000000ac31317220 */ /* 0x000fe20000410000 */
[----:B------:R-:W3:Y:S01]  /*8de0*/  LDSM.16.MT88.4 R12, [R220+0x12000] ;  /* 0x01200000dc0c783b */ /* 0x000ee20000004200 */
[-C--:B------:R-:W-:Y:S01]  /*8df0*/  FMUL.FTZ R50, R50, R164.reuse ;  /* 0x000000a432327220 */ /* 0x080fe20000410000 */
[----:B------:R-:W-:Y:S01]  /*8e00*/  MUFU.EX2 R196, R196 ;  /* 0x000000c400c47308 */ /* 0x000fe20000000800 */
[----:B------:R-:W-:Y:S02]  /*8e10*/  FMUL.FTZ R51, R51, R164 ;  /* 0x000000a433337220 */ /* 0x000fe40000410000 */
[-C--:B------:R-:W-:Y:S01]  /*8e20*/  FMUL.FTZ R52, R52, R172.reuse ;  /* 0x000000ac34347220 */ /* 0x080fe20000410000 */
[----:B-----5:R-:W-:Y:S01]  /*8e30*/  HMMA.16816.F32.BF16 R44, R4, R8, R44 ;  /* 0x00000008042c723c */ /* 0x020fe2000004182c */
[----:B------:R-:W-:-:S02]  /*8e40*/  FMUL.FTZ R53, R53, R172 ;  /* 0x000000ac35357220 */ /* 0x000fc40000410000 */
[-C--:B------:R-:W-:Y:S01]  /*8e50*/  FMUL.FTZ R54, R54, R164.reuse ;  /* 0x000000a436367220 */ /* 0x080fe20000410000 */
[----:B------:R-:W-:Y:S01]  /*8e60*/  MUFU.EX2 R191, R191 ;  /* 0x000000bf00bf7308 */ /* 0x000fe20000000800 */
[----:B------:R-:W-:Y:S02]  /*8e70*/  FMUL.FTZ R55, R55, R164 ;  /* 0x000000a437377220 */ /* 0x000fe40000410000 */
[-C--:B------:R-:W-:Y:S01]  /*8e80*/  FMUL.FTZ R56, R56, R172.reuse ;  /* 0x000000ac38387220 */ /* 0x080fe20000410000 */
[----:B------:R-:W-:Y:S01]  /*8e90*/  HMMA.16816.F32.BF16 R48, R4, R10, R48 ;  /* 0x0000000a0430723c */ /* 0x000fe20000041830 */
[----:B------:R-:W-:Y:S01]  /*8ea0*/  FMUL.FTZ R57, R57, R172 ;  /* 0x000000ac39397220 */ /* 0x000fe20000410000 */
[----:B------:R-:W5:Y:S01]  /*8eb0*/  LDSM.16.MT88.4 R8, [R224+0x14000] ;  /* 0x01400000e008783b */ /* 0x000f620000004200 */
[-C--:B------:R-:W-:Y:S01]  /*8ec0*/  FMUL.FTZ R58, R58, R164.reuse ;  /* 0x000000a43a3a7220 */ /* 0x080fe20000410000 */
[----:B------:R-:W1:Y:S01]  /*8ed0*/  MUFU.EX2 R188, R188 ;  /* 0x000000bc00bc7308 */ /* 0x000e620000000800 */
        /* <DEDUP_REMOVED lines=12> */
[----:B------:R-:W1:Y:S01]  /*8fa0*/  MUFU.EX2 R195, R195 ;  /* 0x000000c300c37308 */ /* 0x000e620000000800 */
[----:B------:R-:W-:Y:S02]  /*8fb0*/  FMUL.FTZ R67, R67, R164 ;  /* 0x000000a443437220 */ /* 0x000fe40000410000 */
[-C--:B------:R-:W-:Y:S02]  /*8fc0*/  FMUL.FTZ R68, R68, R172.reuse ;  /* 0x000000ac44447220 */ /* 0x080fe40000410000 */
[----:B------:R-:W-:Y:S01]  /*8fd0*/  FMUL.FTZ R69, R69, R172 ;  /* 0x000000ac45457220 */ /* 0x000fe20000410000 */
[----:B---3--:R-:W-:Y:S01]  /*8fe0*/  HMMA.16816.F32.BF16 R60, R4, R12, R60 ;  /* 0x0000000c043c723c */ /* 0x008fe2000004183c */
[-C--:B------:R-:W-:Y:S01]  /*8ff0*/  FMUL.FTZ R70, R70, R164.reuse ;  /* 0x000000a446467220 */ /* 0x080fe20000410000 */
[----:B------:R-:W-:Y:S01]  /*9000*/  MUFU.EX2 R181, R181 ;  /* 0x000000b500b57308 */ /* 0x000fe20000000800 */
[----:B------:R-:W-:-:S02]  /*9010*/  FMUL.FTZ R71, R71, R164 ;  /* 0x000000a447477220 */ /* 0x000fc40000410000 */
[-C--:B------:R-:W-:Y:S02]  /*9020*/  FMUL.FTZ R72, R72, R172.reuse ;  /* 0x000000ac48487220 */ /* 0x080fe40000410000 */
[----:B------:R-:W-:Y:S01]  /*9030*/  FMUL.FTZ R73, R73, R172 ;  /* 0x000000ac49497220 */ /* 0x000fe20000410000 */
[C---:B------:R-:W-:Y:S01]  /*9040*/  HMMA.16816.F32.BF16 R64, R4.reuse, R14, R64 ;  /* 0x0000000e0440723c */ /* 0x040fe20000041840 */
[-C--:B------:R-:W-:Y:S01]  /*9050*/  FMUL.FTZ R74, R74, R164.reuse ;  /* 0x000000a44a4a7220 */ /* 0x080fe20000410000 */
[----:B------:R-:W3:Y:S01]  /*9060*/  LDSM.16.MT88.4 R12, [R221+0x14000] ;  /* 0x01400000dd0c783b */ /* 0x000ee20000004200 */
[----:B------:R-:W-:Y:S01]  /*9070*/  FMUL.FTZ R75, R75, R164 ;  /* 0x000000a44b4b7220 */ /* 0x000fe20000410000 */
[----:B------:R-:W1:Y:S01]  /*9080*/  MUFU.EX2 R190, R190 ;  /* 0x000000be00be7308 */ /* 0x000e620000000800 */
[-C--:B------:R-:W-:Y:S02]  /*9090*/  FMUL.FTZ R76, R76, R172.reuse ;  /* 0x000000ac4c4c7220 */ /* 0x080fe40000410000 */
[----:B------:R-:W-:Y:S01]  /*90a0*/  FMUL.FTZ R77, R77, R172 ;  /* 0x000000ac4d4d7220 */ /* 0x000fe20000410000 */
[----:B-----5:R-:W-:Y:S01]  /*90b0*/  HMMA.16816.F32.BF16 R68, R4, R8, R68 ;  /* 0x000000080444723c */ /* 0x020fe20000041844 */
[----:B------:R-:W-:-:S02]  /*90c0*/  FMUL.FTZ R78, R78, R164 ;  /* 0x000000a44e4e7220 */ /* 0x000fc40000410000 */
[----:B------:R-:W-:Y:S01]  /*90d0*/  FMUL.FTZ R79, R79, R164 ;  /* 0x000000a44f4f7220 */ /* 0x000fe20000410000 */
[----:B------:R-:W-:Y:S01]  /*90e0*/  MUFU.EX2 R179, R179 ;  /* 0x000000b300b37308 */ /* 0x000fe20000000800 */
[-C--:B------:R-:W-:Y:S02]  /*90f0*/  FMUL.FTZ R80, R80, R172.reuse ;  /* 0x000000ac50507220 */ /* 0x080fe40000410000 */
[----:B------:R-:W-:Y:S01]  /*9100*/  FMUL.FTZ R81, R81, R172 ;  /* 0x000000ac51517220 */ /* 0x000fe20000410000 */
[----:B------:R-:W-:Y:S01]  /*9110*/  HMMA.16816.F32.BF16 R72, R4, R10, R72 ;  /* 0x0000000a0448723c */ /* 0x000fe20000041848 */
[----:B------:R-:W5:Y:S01]  /*9120*/  LDSM.16.MT88.4 R8, [R220+0x14000] ;  /* 0x01400000dc08783b */ /* 0x000f620000004200 */
[-C--:B------:R-:W-:Y:S02]  /*9130*/  FMUL.FTZ R82, R82, R164.reuse ;  /* 0x000000a452527220 */ /* 0x080fe40000410000 */
[----:B------:R-:W-:Y:S01]  /*9140*/  FMUL.FTZ R83, R83, R164 ;  /* 0x000000a453537220 */ /* 0x000fe20000410000 */
[----:B------:R-:W-:Y:S01]  /*9150*/  MUFU.EX2 R192, R192 ;  /* 0x000000c000c07308 */ /* 0x000fe20000000800 */
[----:B------:R-:W-:-:S02]  /*9160*/  FMUL.FTZ R84, R84, R172 ;  /* 0x000000ac54547220 */ /* 0x000fc40000410000 */
[C---:B--2---:R-:W-:Y:S01]  /*9170*/  HMMA.16816.F32.BF16 R76, R4.reuse, R16, R76 ;  /* 0x00000010044c723c */ /* 0x044fe2000004184c */
[----:B------:R-:W-:Y:S02]  /*9180*/  FMUL.FTZ R85, R85, R172 ;  /* 0x000000ac55557220 */ /* 0x000fe40000410000 */
[-C--:B------:R-:W-:Y:S02]  /*9190*/  FMUL.FTZ R86, R86, R164.reuse ;  /* 0x000000a456567220 */ /* 0x080fe40000410000 */
[----:B------:R-:W-:Y:S01]  /*91a0*/  FMUL.FTZ R87, R87, R164 ;  /* 0x000000a457577220 */ /* 0x000fe20000410000 */
[----:B------:R-:W-:Y:S01]  /*91b0*/  MUFU.EX2 R197, R197 ;  /* 0x000000c500c57308 */ /* 0x000fe20000000800 */
[-C--:B------:R-:W-:Y:S01]  /*91c0*/  FMUL.FTZ R88, R88, R172.reuse ;  /* 0x000000ac58587220 */ /* 0x080fe20000410000 */
[----:B------:R-:W-:Y:S01]  /*91d0*/  HMMA.16816.F32.BF16 R80, R4, R18, R80 ;  /* 0x000000120450723c */ /* 0x000fe20000041850 */
[----:B------:R-:W2:Y:S01]  /*91e0*/  LDSM.16.MT88.4 R16, [R224+0x16000] ;  /* 0x01600000e010783b */ /* 0x000ea20000004200 */
[----:B------:R-:W-:-:S02]  /*91f0*/  FMUL.FTZ R89, R89, R172 ;  /* 0x000000ac59597220 */ /* 0x000fc40000410000 */
[-C--:B------:R-:W-:Y:S02]  /*9200*/  FMUL.FTZ R90, R90, R164.reuse ;  /* 0x000000a45a5a7220 */ /* 0x080fe40000410000 */
[----:B------:R-:W-:Y:S01]  /*9210*/  FMUL.FTZ R91, R91, R164 ;  /* 0x000000a45b5b7220 */ /* 0x000fe20000410000 */
[----:B------:R-:W1:Y:S01]  /*9220*/  MUFU.EX2 R178, R178 ;  /* 0x000000b200b27308 */ /* 0x000e620000000800 */
[-C--:B------:R-:W-:Y:S02]  /*9230*/  FMUL.FTZ R92, R92, R172.reuse ;  /* 0x000000ac5c5c7220 */ /* 0x080fe40000410000 */
[----:B------:R-:W-:Y:S01]  /*9240*/  FMUL.FTZ R93, R93, R172 ;  /* 0x000000ac5d5d7220 */ /* 0x000fe20000410000 */
[----:B---3--:R-:W-:Y:S01]  /*9250*/  HMMA.16816.F32.BF16 R84, R4, R12, R84 ;  /* 0x0000000c0454723c */ /* 0x008fe20000041854 */
[-C--:B------:R-:W-:Y:S02]  /*9260*/  FMUL.FTZ R94, R94, R164.reuse ;  /* 0x000000a45e5e7220 */ /* 0x080fe40000410000 */
[----:B------:R-:W-:Y:S01]  /*9270*/  FMUL.FTZ R95, R95, R164 ;  /* 0x000000a45f5f7220 */ /* 0x000fe20000410000 */
[----:B------:R-:W-:Y:S01]  /*9280*/  MUFU.EX2 R176, R176 ;  /* 0x000000b000b07308 */ /* 0x000fe20000000800 */
[----:B------:R-:W-:-:S02]  /*9290*/  FMUL.FTZ R96, R96, R172 ;  /* 0x000000ac60607220 */ /* 0x000fc40000410000 */
        /* <DEDUP_REMOVED lines=10> */
[----:B------:R-:W-:Y:S02]  /*9340*/  FMUL.FTZ R103, R103, R164 ;  /* 0x000000a467677220 */ /* 0x000fe40000410000 */
[-C--:B------:R-:W-:Y:S02]  /*9350*/  FMUL.FTZ R104, R104, R172.reuse ;  /* 0x000000ac68687220 */ /* 0x080fe40000410000 */
[----:B------:R-:W-:Y:S01]  /*9360*/  FMUL.FTZ R105, R105, R172 ;  /* 0x000000ac69697220 */ /* 0x000fe20000410000 */
[----:B------:R-:W-:Y:S01]  /*9370*/  HMMA.16816.F32.BF16 R96, R4, R10, R96 ;  /* 0x0000000a0460723c */ /* 0x000fe20000041860 */
[-C--:B------:R-:W-:Y:S01]  /*9380*/  FMUL.FTZ R106, R106, R164.reuse ;  /* 0x000000a46a6a7220 */ /* 0x080fe20000410000 */
[----:B------:R-:W5:Y:S01]  /*9390*/  LDSM.16.MT88.4 R8, [R221+0x16000] ;  /* 0x01600000dd08783b */ /* 0x000f620000004200 */
[----:B------:R-:W-:Y:S02]  /*93a0*/  FMUL.FTZ R107, R107, R164 ;  /* 0x000000a46b6b7220 */ /* 0x000fe40000410000 */
[----:B------:R-:W-:-:S02]  /*93b0*/  FMUL.FTZ R108, R108, R172 ;  /* 0x000000ac6c6c7220 */ /* 0x000fc40000410000 */
[----:B------:R-:W-:Y:S01]  /*93c0*/  FMUL.FTZ R109, R109, R172 ;  /* 0x000000ac6d6d7220 */ /* 0x000fe20000410000 */
[C---:B--2---:R-:W-:Y:S01]  /*93d0*/  HMMA.16816.F32.BF16 R100, R4.reuse, R16, R100 ;  /* 0x000000100464723c */ /* 0x044fe20000041864 */
[-C--:B------:R-:W-:Y:S02]  /*93e0*/  FMUL.FTZ R110, R110, R164.reuse ;  /* 0x000000a46e6e7220 */ /* 0x080fe40000410000 */
[----:B------:R-:W-:Y:S02]  /*93f0*/  FMUL.FTZ R111, R111, R164 ;  /* 0x000000a46f6f7220 */ /* 0x000fe40000410000 */
[-C--:B------:R-:W-:Y:S02]  /*9400*/  FMUL.FTZ R112, R112, R172.reuse ;  /* 0x000000ac70707220 */ /* 0x080fe40000410000 */
[----:B------:R-:W-:Y:S01]  /*9410*/  FMUL.FTZ R113, R113, R172 ;  /* 0x000000ac71717220 */ /* 0x000fe20000410000 */
[----:B------:R-:W-:Y:S01]  /*9420*/  HMMA.16816.F32.BF16 R104, R4, R18, R104 ;  /* 0x000000120468723c */ /* 0x000fe20000041868 */
[----:B------:R-:W2:Y:S01]  /*9430*/  LDSM.16.MT88.4 R16, [R224+0x10800] ;  /* 0x01080000e010783b */ /* 0x000ea20000004200 */
[----:B------:R-:W-:-:S02]  /*9440*/  FMUL.FTZ R114, R114, R164 ;  /* 0x000000a472727220 */ /* 0x000fc40000410000 */
[----:B------:R-:W-:Y:S02]  /*9450*/  FMUL.FTZ R115, R115, R164 ;  /* 0x000000a473737220 */ /* 0x000fe40000410000 */
[-C--:B------:R-:W-:Y:S02]  /*9460*/  FMUL.FTZ R116, R116, R172.reuse ;  /* 0x000000ac74747220 */ /* 0x080fe40000410000 */
[----:B------:R-:W-:Y:S02]  /*9470*/  FMUL.FTZ R117, R117, R172 ;  /* 0x000000ac75757220 */ /* 0x000fe40000410000 */
[-C--:B------:R-:W-:Y:S01]  /*9480*/  FMUL.FTZ R118, R118, R164.reuse ;  /* 0x000000a476767220 */ /* 0x080fe20000410000 */
[----:B---3--:R-:W-:Y:S01]  /*9490*/  HMMA.16816.F32.BF16 R108, R4, R12, R108 ;  /* 0x0000000c046c723c */ /* 0x008fe2000004186c */
[----:B------:R-:W-:Y:S02]  /*94a0*/  FMUL.FTZ R119, R119, R164 ;  /* 0x000000a477777220 */ /* 0x000fe40000410000 */
[----:B------:R-:W-:-:S02]  /*94b0*/  FMUL.FTZ R120, R120, R172 ;  /* 0x000000ac78787220 */ /* 0x000fc40000410000 */
[----:B------:R-:W-:Y:S02]  /*94c0*/  FMUL.FTZ R121, R121, R172 ;  /* 0x000000ac79797220 */ /* 0x000fe40000410000 */
[-C--:B------:R-:W-:Y:S01]  /*94d0*/  FMUL.FTZ R122, R122, R164.reuse ;  /* 0x000000a47a7a7220 */ /* 0x080fe20000410000 */
[C---:B------:R-:W-:Y:S01]  /*94e0*/  HMMA.16816.F32.BF16 R112, R4.reuse, R14, R112 ;  /* 0x0000000e0470723c */ /* 0x040fe20000041870 */
[----:B------:R-:W-:Y:S01]  /*94f0*/  FMUL.FTZ R123, R123, R164 ;  /* 0x000000a47b7b7220 */ /* 0x000fe20000410000 */
[----:B------:R-:W3:Y:S01]  /*9500*/  LDSM.16.MT88.4 R12, [R221+0x10800] ;  /* 0x01080000dd0c783b */ /* 0x000ee20000004200 */
[-C--:B------:R-:W-:Y:S02]  /*9510*/  FMUL.FTZ R124, R124, R172.reuse ;  /* 0x000000ac7c7c7220 */ /* 0x080fe40000410000 */
[----:B------:R-:W-:Y:S02]  /*9520*/  FMUL.FTZ R125, R125, R172 ;  /* 0x000000ac7d7d7220 */ /* 0x000fe40000410000 */
[-C--:B------:R-:W-:Y:S01]  /*9530*/  FMUL.FTZ R126, R126, R164.reuse ;  /* 0x000000a47e7e7220 */ /* 0x080fe20000410000 */
[----:B-----5:R-:W-:Y:S01]  /*9540*/  HMMA.16816.F32.BF16 R116, R4, R8, R116 ;  /* 0x000000080474723c */ /* 0x020fe20000041874 */
[----:B------:R-:W-:-:S02]  /*9550*/  FMUL.FTZ R127, R127, R164 ;  /* 0x000000a47f7f7220 */ /* 0x000fc40000410000 */
[-C--:B------:R-:W-:Y:S02]  /*9560*/  FMUL.FTZ R128, R128, R172.reuse ;  /* 0x000000ac80807220 */ /* 0x080fe40000410000 */
[----:B------:R-:W-:Y:S02]  /*9570*/  FMUL.FTZ R129, R129, R172 ;  /* 0x000000ac81817220 */ /* 0x000fe40000410000 */
[-C--:B------:R-:W-:Y:S01]  /*9580*/  FMUL.FTZ R130, R130, R164.reuse ;  /* 0x000000a482827220 */ /* 0x080fe20000410000 */
[----:B------:R-:W-:Y:S01]  /*9590*/  HMMA.16816.F32.BF16 R120, R4, R10, R120 ;  /* 0x0000000a0478723c */ /* 0x000fe20000041878 */
[----:B------:R-:W-:Y:S01]  /*95a0*/  FMUL.FTZ R131, R131, R164 ;  /* 0x000000a483837220 */ /* 0x000fe20000410000 */
[----:B------:R-:W-:Y:S01]  /*95b0*/  LDSM.16.MT88.4 R8, [R222+0x10800] ;  /* 0x01080000de08783b */ /* 0x000fe20000004200 */
[----:B------:R-:W-:-:S04]  /*95c0*/  FFMA.FTZ R169, R249, R172, R169 ;  /* 0x000000acf9a97223 */ /* 0x000fc800000100a9 */
[----:B------:R-:W-:Y:S01]  /*95d0*/  FADD.FTZ R168, R168, R169 ;  /* 0x000000a9a8a87221 */ /* 0x000fe20000010000 */
[----:B------:R-:W-:Y:S03]  /*95e0*/  HMMA.16816.F32.BF16 R124, R4, R20, R124 ;  /* 0x00000014047c723c */ /* 0x000fe6000004187c */
[----:B------:R-:W-:-:S04]  /*95f0*/  FADD.FTZ R167, R167, R168 ;  /* 0x000000a8a7a77221 */ /* 0x000fc80000010000 */
[----:B------:R-:W-:Y:S01]  /*9600*/  FADD.FTZ R166, R166, R167 ;  /* 0x000000a7a6a67221 */ /* 0x000fe20000010000 */
[----:B------:R-:W-:Y:S01]  /*9610*/  HMMA.16816.F32.BF16 R128, R4, R22, R128 ;  /* 0x000000160480723c */ /* 0x000fe20000041880 */
[----:B------:R-:W5:Y:S06]  /*9620*/  LDSM.16.MT88.4 R20, [R224+0x12800] ;  /* 0x01280000e014783b */ /* 0x000f6c0000004200 */
[----:B-1----:R-:W-:Y:S01]  /*9630*/  F2FP.BF16.PACK_AB R4, R174, R3 ;  /* 0x00000003ae04723e */ /* 0x002fe200000010ff */
[----:B------:R-:W-:Y:S01]  /*9640*/  FADD.FTZ R3, R3, R166 ;  /* 0x000000a603037221 */ /* 0x000fe20000010000 */
[----:B----4-:R-:W-:-:S02]  /*9650*/  F2FP.BF16.PACK_AB R5, R185, R182 ;  /* 0x000000b6b905723e */ /* 0x010fc400000010ff */
[----:B------:R-:W-:Y:S01]  /*9660*/  F2FP.BF16.PACK_AB R6, R183, R180 ;  /* 0x000000b4b706723e */ /* 0x000fe200000010ff */
[----:B------:R-:W-:Y:S01]  /*9670*/  FADD.FTZ R3, R174, R3 ;  /* 0x00000003ae037221 */ /* 0x000fe20000010000 */
[----:B------:R-:W-:-:S07]  /*9680*/  F2FP.BF16.PACK_AB R7, R187, R184 ;  /* 0x000000b8bb07723e */ /* 0x000fce00000010ff */
[C---:B--2---:R-:W-:Y:S08]  /*9690*/  HMMA.16816.F32.BF16 R160, R4.reuse, R16, R160 ;  /* 0x0000001004a0723c */ /* 0x044ff000000418a0 */
[C---:B------:R-:W-:Y:S01]  /*96a0*/  HMMA.16816.F32.BF16 R156, R4.reuse, R18, R156 ;  /* 0x00000012049c723c */ /* 0x040fe2000004189c */
[----:B------:R-:W1:Y:S07]  /*96b0*/  LDSM.16.MT88.4 R16, [R222+0x12800] ;  /* 0x01280000de10783b */ /* 0x000e6e0000004200 */
[C---:B---3--:R-:W-:Y:S08]  /*96c0*/  HMMA.16816.F32.BF16 R144, R4.reuse, R12, R144 ;  /* 0x0000000c0490723c */ /* 0x048ff00000041890 */
[C---:B-----5:R-:W-:Y:S08]  /*96d0*/  HMMA.16816.F32.BF16 R36, R4.reuse, R20, R36 ;  /* 0x000000140424723c */ /* 0x060ff00000041824 */
        /* <DEDUP_REMOVED lines=39> */
[----:B------:R-:W-:Y:S07]  /*9950*/  LDSM.16.MT88.4 R24, [R221+0x11000] ;  /* 0x01100000dd18783b */ /* 0x000fee0000004200 */
[C---:B----4-:R-:W-:Y:S08]  /*9960*/  HMMA.16816.F32.BF16 R100, R4.reuse, R8, R100 ;  /* 0x000000080464723c */ /* 0x050ff00000041864 */
[----:B------:R-:W-:Y:S01]  /*9970*/  HMMA.16816.F32.BF16 R104, R4, R10, R104 ;  /* 0x0000000a0468723c */ /* 0x000fe20000041868 */
[----:B------:R-:W4:Y:S06]  /*9980*/  LDSM.16.MT88.4 R8, [R222+0x13000] ;  /* 0x01300000de08783b */ /* 0x000f2c0000004200 */
[----:B------:R-:W-:-:S02]  /*9990*/  F2FP.BF16.PACK_AB R4, R194, R193 ;  /* 0x000000c1c204723e */ /* 0x000fc400000010ff */
[----:B------:R-:W-:Y:S02]  /*99a0*/  F2FP.BF16.PACK_AB R5, R188, R191 ;  /* 0x000000bfbc05723e */ /* 0x000fe400000010ff */
[----:B------:R-:W-:Y:S02]  /*99b0*/  F2FP.BF16.PACK_AB R6, R196, R189 ;  /* 0x000000bdc406723e */ /* 0x000fe400000010ff */
[----:B------:R-:W-:-:S07]  /*99c0*/  F2FP.BF16.PACK_AB R7, R195, R186 ;  /* 0x000000bac307723e */ /* 0x000fce00000010ff */
        /* <DEDUP_REMOVED lines=62> */
[C---:B--2---:R-:W-:Y:S07]  /*9db0*/  HMMA.16816.F32.BF16 R92, R4.reuse, R20, R92 ;  /* 0x00000014045c723c */ /* 0x044fee000004185c */
[----:B------:R-:W-:Y:S01]  /*9dc0*/  FFMA.FTZ R21, R247, R164, R165 ;  /* 0x000000a4f7157223 */ /* 0x000fe200000100a5 */
[----:B------:R-:W-:Y:S01]  /*9dd0*/  HMMA.16816.F32.BF16 R156, R4, R34, R156 ;  /* 0x00000022049c723c */ /* 0x000fe2000004189c */
[----:B------:R-:W2:Y:S01]  /*9de0*/  LDSM.16.MT88.4 R32, [R224+0x15800] ;  /* 0x01580000e020783b */ /* 0x000ea20000004200 */
[----:B------:R-:W-:Y:S01]  /*9df0*/  MOV R164, R171 ;  /* 0x000000ab00a47202 */ /* 0x000fe20000000f00 */
[----:B------:R-:W-:-:S04]  /*9e00*/  FADD.FTZ R21, R2, R21 ;  /* 0x0000001502157221 */ /* 0x000fc80000010000 */
[----:B------:R-:W-:Y:S01]  /*9e10*/  FADD.FTZ R0, R0, R21 ;  /* 0x0000001500007221 */ /* 0x000fe20000010000 */
[C---:B------:R-:W-:Y:S03]  /*9e20*/  HMMA.16816.F32.BF16 R144, R4.reuse, R28, R144 ;  /* 0x0000001c0490723c */ /* 0x040fe60000041890 */
[----:B------:R-:W-:Y:S02]  /*9e30*/  FADD.FTZ R173, R173, R0 ;  /* 0x00000000adad7221 */ /* 0x000fe40000010000 */
[----:B------:R-:W-:Y:S02]  /*9e40*/  FADD.FTZ R0, R180, R3 ;  /* 0x00000003b4007221 */ /* 0x000fe40000010000 */
[----:B------:R-:W-:Y:S01]  /*9e50*/  FADD.FTZ R182, R182, R173 ;  /* 0x000000adb6b67221 */ /* 0x000fe20000010000 */
[----:B------:R-:W-:Y:S01]  /*9e60*/  HMMA.16816.F32.BF16 R140, R4, R30, R140 ;  /* 0x0000001e048c723c */ /* 0x000fe2000004188c */
[----:B------:R-:W4:Y:S01]  /*9e70*/  LDSM.16.MT88.4 R28, [R222+0x15800] ;  /* 0x01580000de1c783b */ /* 0x000f220000004200 */
[----:B------:R-:W-:-:S02]  /*9e80*/  FADD.FTZ R0, R183, R0 ;  /* 0x00000000b7007221 */ /* 0x000fc40000010000 */
[----:B------:R-:W-:Y:S02]  /*9e90*/  FADD.FTZ R185, R185, R182 ;  /* 0x000000b6b9b97221 */ /* 0x000fe40000010000 */
[----:B------:R-:W-:Y:S02]  /*9ea0*/  FADD.FTZ R193, R193, R0 ;  /* 0x00000000c1c17221 */ /* 0x000fe40000010000 */
[C---:B------:R-:W-:Y:S01]  /*9eb0*/  HMMA.16816.F32.BF16 R136, R4.reuse, R24, R136 ;  /* 0x000000180488723c */ /* 0x040fe20000041888 */
[----:B------:R-:W-:Y:S02]  /*9ec0*/  FADD.FTZ R2, R184, R185 ;  /* 0x000000b9b8027221 */ /* 0x000fe40000010000 */
[----:B------:R-:W-:Y:S02]  /*9ed0*/  FADD.FTZ R194, R194, R193 ;  /* 0x000000c1c2c27221 */ /* 0x000fe40000010000 */
[----:B------:R-:W-:Y:S02]  /*9ee0*/  FADD.FTZ R2, R187, R2 ;  /* 0x00000002bb027221 */ /* 0x000fe40000010000 */
[----:B------:R-:W-:Y:S01]  /*9ef0*/  FADD.FTZ R189, R189, R194 ;  /* 0x000000c2bdbd7221 */ /* 0x000fe20000010000 */
[----:B------:R-:W-:Y:S01]  /*9f00*/  HMMA.16816.F32.BF16 R132, R4, R26, R132 ;  /* 0x0000001a0484723c */ /* 0x000fe20000041884 */
[----:B------:R-:W5:Y:S01]  /*9f10*/  LDSM.16.MT88.4 R24, [R221+0x15800] ;  /* 0x01580000dd18783b */ /* 0x000f620000004200 */
[----:B------:R-:W-:-:S02]  /*9f20*/  FADD.FTZ R3, R191, R2 ;  /* 0x00000002bf037221 */ /* 0x000fc40000010000 */
[----:B------:R-:W-:Y:S02]  /*9f30*/  FADD.FTZ R196, R196, R189 ;  /* 0x000000bdc4c47221 */ /* 0x000fe40000010000 */
[----:B------:R-:W-:Y:S02]  /*9f40*/  FADD.FTZ R3, R188, R3 ;  /* 0x00000003bc037221 */ /* 0x000fe40000010000 */
[C---:B------:R-:W-:Y:S01]  /*9f50*/  HMMA.16816.F32.BF16 R52, R4.reuse, R8, R52 ;  /* 0x000000080434723c */ /* 0x040fe20000041834 */
[----:B------:R-:W-:Y:S02]  /*9f60*/  FADD.FTZ R181, R181, R196 ;  /* 0x000000c4b5b57221 */ /* 0x000fe40000010000 */
[----:B------:R-:W-:Y:S01]  /*9f70*/  FADD.FTZ R0, R186, R3 ;  /* 0x00000003ba007221 */ /* 0x000fe20000010000 */
[----:B------:R-:W-:Y:S01]  /*9f80*/  MOV R3, R170 ;  /* 0x000000aa00037202 */ /* 0x000fe20000000f00 */
[----:B------:R-:W-:Y:S02]  /*9f90*/  FADD.FTZ R190, R190, R181 ;  /* 0x000000b5bebe7221 */ /* 0x000fe40000010000 */
[----:B------:R-:W-:Y:S01]  /*9fa0*/  FADD.FTZ R0, R195, R0 ;  /* 0x00000000c3007221 */ /* 0x000fe20000010000 */
[----:B------:R-:W-:Y:S01]  /*9fb0*/  HMMA.16816.F32.BF16 R56, R4, R10, R56 ;  /* 0x0000000a0438723c */ /* 0x000fe20000041838 */
[----:B------:R-:W4:Y:S01]  /*9fc0*/  LDSM.16.MT88.4 R8, [R222+0x17800] ;  /* 0x01780000de08783b */ /* 0x000f220000004200 */
[----:B------:R-:W-:-:S02]  /*9fd0*/  FADD.FTZ R179, R179, R190 ;  /* 0x000000beb3b37221 */ /* 0x000fc40000010000 */
[----:B------:R-:W-:Y:S02]  /*9fe0*/  FADD.FTZ R197, R197, R0 ;  /* 0x00000000c5c57221 */ /* 0x000fe40000010000 */
[----:B------:R-:W-:Y:S02]  /*9ff0*/  FADD.FTZ R249, R192, R179 ;  /* 0x000000b3c0f97221 */ /* 0x000fe40000010000 */
[----:B---3--:R-:W-:Y:S01]  /*a000*/  HMMA.16816.F32.BF16 R60, R4, R12, R60 ;  /* 0x0000000c043c723c */ /* 0x008fe2000004183c */
[----:B------:R-:W-:-:S04]  /*a010*/  FADD.FTZ R197, R178, R197 ;  /* 0x000000c5b2c57221 */ /* 0x000fc80000010000 */
[----:B------:R-:W-:-:S03]  /*a020*/  FADD.FTZ R176, R176, R197 ;  /* 0x000000c5b0b07221 */ /* 0x000fc60000010000 */
[----:B------:R-:W-:Y:S01]  /*a030*/  HMMA.16816.F32.BF16 R64, R4, R14, R64 ;  /* 0x0000000e0440723c */ /* 0x000fe20000041840 */
[----:B------:R-:W3:Y:S01]  /*a040*/  LDSM.16.MT88.4 R12, [R221+0x17800] ;  /* 0x01780000dd0c783b */ /* 0x000ee20000004200 */
[----:B------:R-:W-:-:S06]  /*a050*/  FADD.FTZ R247, R175, R176 ;  /* 0x000000b0aff77221 */ /* 0x000fcc0000010000 */
[C---:B-1----:R-:W-:Y:S08]  /*a060*/  HMMA.16816.F32.BF16 R100, R4.reuse, R16, R100 ;  /* 0x000000100464723c */ /* 0x042ff00000041864 */
[C---:B------:R-:W-:Y:S01]  /*a070*/  HMMA.16816.F32.BF16 R104, R4.reuse, R18, R104 ;  /* 0x000000120468723c */ /* 0x040fe20000041868 */
[----:B------:R-:W1:Y:S07]  /*a080*/  LDSM.16.MT88.4 R16, [R220+0x17800] ;  /* 0x01780000dc10783b */ /* 0x000e6e0000004200 */
        /* <DEDUP_REMOVED lines=8> */
[C---:B------:R-:W-:Y:S08]  /*a110*/  HMMA.16816.F32.BF16 R112, R4.reuse, R10, R112 ;  /* 0x0000000a0470723c */ /* 0x040ff00000041870 */
[C---:B---3--:R-:W-:Y:S08]  /*a120*/  HMMA.16816.F32.BF16 R116, R4.reuse, R12, R116 ;  /* 0x0000000c0474723c */ /* 0x048ff00000041874 */
[C---:B------:R-:W-:Y:S08]  /*a130*/  HMMA.16816.F32.BF16 R120, R4.reuse, R14, R120 ;  /* 0x0000000e0478723c */ /* 0x040ff00000041878 */
[C---:B-1----:R-:W-:Y:S08]  /*a140*/  HMMA.16816.F32.BF16 R124, R4.reuse, R16, R124 ;  /* 0x00000010047c723c */ /* 0x042ff0000004187c */
[----:B------:R-:W-:Y:S11]  /*a150*/  HMMA.16816.F32.BF16 R128, R4, R18, R128 ;  /* 0x000000120480723c */ /* 0x000ff60000041880 */
[----:B------:R-:W-:Y:S08]  /*a160*/  @!UPT UIADD3 URZ, URZ, URZ, URZ ;  /* 0x0000003f3f3ff290 */ /* 0x000ff0000fffe03f */
.L_x_6339:
[----:B------:R-:W-:Y:S05]  /*a170*/  @!P4 BRA `(.L_x_6345) ;  /* 0x00003f700000c947 */ /* 0x000fea0003800000 */
[----:B------:R-:W-:Y:S01]  /*a180*/  ULDC.64 UR4, c[0x0][0x1a0] ;  /* 0x0000680000047ab9 */ /* 0x000fe20000000a00 */
[----:B------:R-:W-:Y:S01]  /*a190*/  IMAD.MOV.U32 R0, RZ, RZ, R3 ;  /* 0x000000ffff007224 */ /* 0x000fe200078e0003 */
[----:B------:R-:W-:Y:S01]  /*a1a0*/  ULEA UR8, -UR4, URZ, 0x6 ;  /* 0x0000003f04087291 */ /* 0x000fe2000f8e313f */
[----:B------:R-:W-:Y:S01]  /*a1b0*/  IMAD.MOV.U32 R2, RZ, RZ, R164 ;  /* 0x000000ffff027224 */ /* 0x000fe200078e00a4 */
[----:B------:R-:W-:-:S02]  /*a1c0*/  UMOV UR6, 0x5 ;  /* 0x0000000500067882 */ /* 0x000fc40000000000 */
[----:B------:R-:W-:Y:S02]  /*a1d0*/  USHF.R.S32.HI UR15, URZ, 0x1f, UR8 ;  /* 0x0000001f3f0f7899 */ /* 0x000fe40008011408 */
[----:B------:R-:W-:Y:S01]  /*a1e0*/  ULEA UR14, -UR12, URZ, 0x6 ;  /* 0x0000003f0c0e7291 */ /* 0x000fe2000f8e313f */
[----:B------:R-:W-:Y:S01]  /*a1f0*/  MOV R246, UR8 ;  /* 0x0000000800f67c02 */ /* 0x000fe20008000f00 */
[----:B------:R-:W-:Y:S02]  /*a200*/  USHF.L.U64.HI UR5, UR4, UR6, UR5 ;  /* 0x0000000604057299 */ /* 0x000fe40008010205 */
[----:B------:R-:W-:Y:S01]  /*a210*/  USHF.L.U32 UR10, UR4, 0x5, URZ ;  /* 0x00000005040a7899 */ /* 0x000fe2000800063f */
[----:B------:R-:W-:Y:S01]  /*a220*/  MOV R243, UR15 ;  /* 0x0000000f00f37c02 */ /* 0x000fe20008000f00 */
[----:B------:R-:W-:Y:S02]  /*a230*/  USHF.L.U32 UR9, UR12, 0x5, URZ ;  /* 0x000000050c097899 */ /* 0x000fe4000800063f */
[----:B------:R-:W-:-:S02]  /*a240*/  ULDC UR4, c[0x0][0x19c] ;  /* 0x0000670000047ab9 */ /* 0x000fc40000000800 */
[----:B------:R-:W-:Y:S02]  /*a250*/  USHF.R.S32.HI UR13, URZ, 0x1f, UR14 ;  /* 0x0000001f3f0d7899 */ /* 0x000fe4000801140e */
[----:B------:R-:W-:Y:S02]  /*a260*/  USHF.L.U64.HI UR4, UR12, UR6, UR4 ;  /* 0x000000060c047299 */ /* 0x000fe40008010204 */
.L_x_6349:
[----:B------:R-:W-:Y:S04]  /*a270*/  DEPBAR.LE SB0, 0x0 ;  /* 0x000080000000791a */ /* 0x000fe80000000000 */
[----:B------:R-:W-:Y:S01]  /*a280*/  BAR.SYNC.DEFER_BLOCKING 0x0 ;  /* 0x0000000000007b1d */ /* 0x000fe20000010000 */
[----:B------:R-:W-:Y:S01]  /*a290*/  PLOP3.LUT P0, PT, PT, PT, UP5, 0x80, 0x0 ;  /* 0x000000000000781c */ /* 0x000fe20003f0f058 */
[----:B------:R-:W-:Y:S01]  /*a2a0*/  IMAD.MOV.U32 R8, RZ, RZ, R246 ;  /* 0x000000ffff087224 */ /* 0x000fe200078e00f6 */
[----:B------:R-:W-:Y:S01]  /*a2b0*/  IADD3 R242, R242, -0x1, RZ ;  /* 0xfffffffff2f27810 */ /* 0x000fe20007ffe0ff */
[----:B------:R-:W-:Y:S10]  /*a2c0*/  IMAD.MOV.U32 R3, RZ, RZ, R243 ;  /* 0x000000ffff037224 */ /* 0x000ff400078e00f3 */
        /* <DEDUP_REMOVED lines=11> */
[----:B------:R-:W-:Y:S01]  /*a380*/  ISETP.GE.AND P0, PT, R4, RZ, PT ;  /* 0x000000ff0400720c */ /* 0x000fe20003f06270 */
[----:B------:R-:W-:Y:S01]  /*a390*/  IMAD.MOV.U32 R4, RZ, RZ, 0x40 ;  /* 0x00000040ff047424 */ /* 0x000fe200078e00ff */
[----:B------:R-:W-:Y:S04]  /*a3a0*/  LOP3.LUT R11, R11, c[0x0][0x2d0], RZ, 0x3c, !PT ;  /* 0x0000b4000b0b7a12 */ /* 0x000fe800078e3cff */
        /* <DEDUP_REMOVED lines=32> */
[----:B------:R-:W2:Y:S02]  /*a5b0*/  LDG.E R5, [R12.64] ;  /* 0x000000100c057981 */ /* 0x000ea4000c1e1900 */
[----:B------:R-:W-:Y:S02]  /*a5c0*/  IMAD R4, R3, c[0x0][0x2d0], -R4 ;  /* 0x0000b40003047a24 */ /* 0x000fe400078e0a04 */
[----:B------:R-:W2:Y:S02]  /*a5d0*/  LDG.E R6, [R6.64] ;  /* 0x0000001006067981 */ /* 0x000ea4000c1e1900 */
        /* <DEDUP_REMOVED lines=11> */
.L_x_6346:
[C---:B------:R-:W-:Y:S04]  /*a690*/  LEA R232, P0, R8.reuse, R232, 0x1 ;  /* 0x000000e808e87211 */ /* 0x040fe800078008ff */
[----:B------:R-:W-:Y:S02]  /*a6a0*/  LEA.HI.X R231, R8, R231, R3, 0x1, P0 ;  /* 0x000000e708e77211 */ /* 0x000fe400000f0c03 */
[----:B------:R-:W-:Y:S03]  /*a6b0*/  IADD3 R26, P0, R232, UR10, RZ ;  /* 0x0000000ae81a7c10 */ /* 0x000fe6000ff1e0ff */
[----:B------:R-:W-:Y:S01]  /*a6c0*/  IMAD.MOV.U32 R233, RZ, RZ, R231 ;  /* 0x000000ffffe97224 */ /* 0x000fe200078e00e7 */
[----:B------:R-:W-:Y:S02]  /*a6d0*/  IADD3.X R27, R231, UR5, RZ, P0, !PT ;  /* 0x00000005e71b7c10 */ /* 0x000fe400087fe4ff */
        /* <DEDUP_REMOVED lines=10> */
[----:B------:R-:W-:Y:S01]  /*a780*/  ISETP.GT.AND P0, PT, R242, UR7, PT ;  /* 0x00000007f2007c0c */ /* 0x000fe2000bf04270 */
        /* <DEDUP_REMOVED lines=14> */
[----:B------:R-:W4:Y:S04]  /*a870*/  LDSM.16.M88.4 R168, [R229+0x8000] ;  /* 0x00800000e5a8783b */ /* 0x000f280000000200 */
[----:B------:R-:W5:Y:S04]  /*a880*/  LDSM.16.M88.4 R172, [R229+0x8800] ;  /* 0x00880000e5ac783b */ /* 0x000f680000000200 */
[----:B------:R-:W3:Y:S04]  /*a890*/  LDSM.16.M88.4 R176, [R229+0x9000] ;  /* 0x00900000e5b0783b */ /* 0x000ee80000000200 */
[----:B------:R-:W0:Y:S04]  /*a8a0*/  LDGDEPBAR ;  /* 0x00000000000079af */ /* 0x000e280000000000 */
[----:B------:R-:W1:Y:S04]  /*a8b0*/  LDSM.16.M88.4 R180, [R229+0x9800] ;  /* 0x00980000e5b4783b */ /* 0x000e680000000200 */
[----:B------:R-:W-:Y:S04]  /*a8c0*/  LDSM.16.M88.4 R184, [R228] ;  /* 0x00000000e4b8783b */ /* 0x000fe80000000200 */
[----:B------:R-:W1:Y:S04]  /*a8d0*/  LDSM.16.M88.4 R188, [R227] ;  /* 0x00000000e3bc783b */ /* 0x000e680000000200 */
[----:B------:R-:W1:Y:S04]  /*a8e0*/  LDSM.16.M88.4 R192, [R219] ;  /* 0x00000000dbc0783b */ /* 0x000e680000000200 */
[----:B------:R-:W1:Y:S04]  /*a8f0*/  LDSM.16.M88.4 R196, [R218] ;  /* 0x00000000dac4783b */ /* 0x000e680000000200 */
[----:B------:R-:W1:Y:S01]  /*a900*/  LDSM.16.M88.4 R200, [R217] ;  /* 0x00000000d9c8783b */ /* 0x000e620000000200 */
[C---:B----4-:R-:W-:Y:S08]  /*a910*/  HMMA.16816.F32.BF16 R4, R164.reuse, R168, RZ ;  /* 0x000000a8a404723c */ /* 0x050ff000000418ff */
[C---:B------:R-:W-:Y:S01]  /*a920*/  HMMA.16816.F32.BF16 R8, R164.reuse, R170, RZ ;  /* 0x000000aaa408723c */ /* 0x040fe200000418ff */
[----:B------:R-:W-:Y:S07]  /*a930*/  LDSM.16.M88.4 R168, [R226] ;  /* 0x00000000e2a8783b */ /* 0x000fee0000000200 */
[C---:B-----5:R-:W-:Y:S08]  /*a940*/  HMMA.16816.F32.BF16 R12, R164.reuse, R172, RZ ;  /* 0x000000aca40c723c */ /* 0x060ff000000418ff */
[C---:B------:R-:W-:Y:S01]  /*a950*/  HMMA.16816.F32.BF16 R16, R164.reuse, R174, RZ ;  /* 0x000000aea410723c */ /* 0x040fe200000418ff */
[----:B------:R-:W4:Y:S07]  /*a960*/  LDSM.16.M88.4 R172, [R223+0x8000] ;  /* 0x00800000dfac783b */ /* 0x000f2e0000000200 */
[C---:B---3--:R-:W-:Y:S08]  /*a970*/  HMMA.16816.F32.BF16 R20, R164.reuse, R176, RZ ;  /* 0x000000b0a414723c */ /* 0x048ff000000418ff */
[C---:B--2---:R-:W-:Y:S01]  /*a980*/  HMMA.16816.F32.BF16 R24, R164.reuse, R178, RZ ;  /* 0x000000b2a418723c */ /* 0x044fe200000418ff */
[----:B------:R-:W2:Y:S07]  /*a990*/  LDSM.16.M88.4 R176, [R223+0x8800] ;  /* 0x00880000dfb0783b */ /* 0x000eae0000000200 */
[C---:B-1----:R-:W-:Y:S08]  /*a9a0*/  HMMA.16816.F32.BF16 R28, R164.reuse, R180, RZ ;  /* 0x000000b4a41c723c */ /* 0x042ff000000418ff */
[----:B------:R-:W-:Y:S01]  /*a9b0*/  HMMA.16816.F32.BF16 R32, R164, R182, RZ ;  /* 0x000000b6a420723c */ /* 0x000fe200000418ff */
[----:B------:R-:W1:Y:S04]  /*a9c0*/  LDSM.16.M88.4 R164, [R223+0x9000] ;  /* 0x00900000dfa4783b */ /* 0x000e680000000200 */
[----:B------:R-:W3:Y:S03]  /*a9d0*/  LDSM.16.M88.4 R180, [R223+0x9800] ;  /* 0x00980000dfb4783b */ /* 0x000ee60000000200 */
[C---:B------:R-:W-:Y:S08]  /*a9e0*/  HMMA.16816.F32.BF16 R4, R184.reuse, R188, R4 ;  /* 0x000000bcb804723c */ /* 0x040ff00000041804 */
[C---:B------:R-:W-:Y:S01]  /*a9f0*/  HMMA.16816.F32.BF16 R8, R184.reuse, R190, R8 ;  /* 0x000000beb808723c */ /* 0x040fe20000041808 */
[----:B------:R-:W-:Y:S07]  /*aa00*/  LDSM.16.M88.4 R188, [R225] ;  /* 0x00000000e1bc783b */ /* 0x000fee0000000200 */
[C---:B------:R-:W-:Y:S08]  /*aa10*/  HMMA.16816.F32.BF16 R12, R184.reuse, R192, R12 ;  /* 0x000000c0b80c723c */ /* 0x040ff0000004180c */
[C---:B------:R-:W-:Y:S01]  /*aa20*/  HMMA.16816.F32.BF16 R16, R184.reuse, R194, R16 ;  /* 0x000000c2b810723c */ /* 0x040fe20000041810 */
[----:B------:R-:W5:Y:S07]  /*aa30*/  LDSM.16.M88.4 R192, [R216] ;  /* 0x00000000d8c0783b */ /* 0x000f6e0000000200 */
[C---:B------:R-:W-:Y:S08]  /*aa40*/  HMMA.16816.F32.BF16 R20, R184.reuse, R196, R20 ;  /* 0x000000c4b814723c */ /* 0x040ff00000041814 */
[C---:B------:R-:W-:Y:S01]  /*aa50*/  HMMA.16816.F32.BF16 R24, R184.reuse, R198, R24 ;  /* 0x000000c6b818723c */ /* 0x040fe20000041818 */
[----:B------:R-:W1:Y:S07]  /*aa60*/  LDSM.16.M88.4 R196, [R216+0x800] ;  /* 0x00080000d8c4783b */ /* 0x000e6e0000000200 */
[C---:B------:R-:W-:Y:S08]  /*aa70*/  HMMA.16816.F32.BF16 R28, R184.reuse, R200, R28 ;  /* 0x000000c8b81c723c */ /* 0x040ff0000004181c */
[----:B------:R-:W-:Y:S01]  /*aa80*/  HMMA.16816.F32.BF16 R32, R184, R202, R32 ;  /* 0x000000cab820723c */ /* 0x000fe20000041820 */
[----:B------:R-:W3:Y:S04]  /*aa90*/  LDSM.16.M88.4 R184, [R216+0x1000] ;  /* 0x00100000d8b8783b */ /* 0x000ee80000000200 */
[----:B------:R-:W3:Y:S03]  /*aaa0*/  LDSM.16.M88.4 R200, [R216+0x1800] ;  /* 0x00180000d8c8783b */ /* 0x000ee60000000200 */
[C---:B----4-:R-:W-:Y:S08]  /*aab0*/  HMMA.16816.F32.BF16 R4, R168.reuse, R172, R4 ;  /* 0x000000aca804723c */ /* 0x050ff00000041804 */
[C---:B------:R-:W-:Y:S01]  /*aac0*/  HMMA.16816.F32.BF16 R8, R168.reuse, R174, R8 ;  /* 0x000000aea808723c */ /* 0x040fe20000041808 */
[----:B------:R-:W-:Y:S07]  /*aad0*/  LDSM.16.M88.4 R172, [R229+0xa000] ;  /* 0x00a00000e5ac783b */ /* 0x000fee0000000200 */
[C---:B--2---:R-:W-:Y:S08]  /*aae0*/  HMMA.16816.F32.BF16 R12, R168.reuse, R176, R12 ;  /* 0x000000b0a80c723c */ /* 0x044ff0000004180c */
[C---:B------:R-:W-:Y:S01]  /*aaf0*/  HMMA.16816.F32.BF16 R16, R168.reuse, R178, R16 ;  /* 0x000000b2a810723c */ /* 0x040fe20000041810 */
[----:B------:R-:W-:Y:S07]  /*ab00*/  LDSM.16.M88.4 R176, [R229+0xa800] ;  /* 0x00a80000e5b0783b */ /* 0x000fee0000000200 */
[C---:B-1----:R-:W-:Y:S08]  /*ab10*/  HMMA.16816.F32.BF16 R20, R168.reuse, R164, R20 ;  /* 0x000000a4a814723c */ /* 0x042ff00000041814 */
[C---:B------:R-:W-:Y:S01]  /*ab20*/  HMMA.16816.F32.BF16 R24, R168.reuse, R166, R24 ;  /* 0x000000a6a818723c */ /* 0x040fe20000041818 */
[----:B------:R-:W1:Y:S07]  /*ab30*/  LDSM.16.M88.4 R164, [R230+0x2000] ;  /* 0x00200000e6a4783b */ /* 0x000e6e0000000200 */
[C---:B---3--:R-:W-:Y:S08]  /*ab40*/  HMMA.16816.F32.BF16 R28, R168.reuse, R180, R28 ;  /* 0x000000b4a81c723c */ /* 0x048ff0000004181c */
[----:B------:R-:W-:Y:S01]  /*ab50*/  HMMA.16816.F32.BF16 R32, R168, R182, R32 ;  /* 0x000000b6a820723c */ /* 0x000fe20000041820 */
[----:B------:R-:W2:Y:S04]  /*ab60*/  LDSM.16.M88.4 R168, [R229+0xb000] ;  /* 0x00b00000e5a8783b */ /* 0x000ea80000000200 */
[----:B------:R-:W3:Y:S03]  /*ab70*/  LDSM.16.M88.4 R180, [R229+0xb800] ;  /* 0x00b80000e5b4783b */ /* 0x000ee60000000200 */
[C---:B-----5:R-:W-:Y:S08]  /*ab80*/  HMMA.16816.F32.BF16 R4, R188.reuse, R192, R4 ;  /* 0x000000c0bc04723c */ /* 0x060ff00000041804 */
[C---:B------:R-:W-:Y:S01]  /*ab90*/  HMMA.16816.F32.BF16 R8, R188.reuse, R194, R8 ;  /* 0x000000c2bc08723c */ /* 0x040fe20000041808 */
[----:B------:R-:W-:Y:S07]  /*aba0*/  LDSM.16.M88.4 R192, [R215] ;  /* 0x00000000d7c0783b */ /* 0x000fee0000000200 */
[C---:B------:R-:W-:Y:S08]  /*abb0*/  HMMA.16816.F32.BF16 R12, R188.reuse, R196, R12 ;  /* 0x000000c4bc0c723c */ /* 0x040ff0000004180c */
[C---:B------:R-:W-:Y:S01]  /*abc0*/  HMMA.16816.F32.BF16 R16, R188.reuse, R198, R16 ;  /* 0x000000c6bc10723c */ /* 0x040fe20000041810 */
[----:B------:R-:W-:Y:S07]  /*abd0*/  LDSM.16.M88.4 R196, [R214] ;  /* 0x00000000d6c4783b */ /* 0x000fee0000000200 */
[C---:B------:R-:W-:Y:S08]  /*abe0*/  HMMA.16816.F32.BF16 R20, R188.reuse, R184, R20 ;  /* 0x000000b8bc14723c */ /* 0x040ff00000041814 */
[C---:B------:R-:W-:Y:S01]  /*abf0*/  HMMA.16816.F32.BF16 R24, R188.reuse, R186, R24 ;  /* 0x000000babc18723c */ /* 0x040fe20000041818 */
[----:B------:R-:W4:Y:S07]  /*ac00*/  LDSM.16.M88.4 R184, [R228+0x2000] ;  /* 0x00200000e4b8783b */ /* 0x000f2e0000000200 */
[C---:B------:R-:W-:Y:S08]  /*ac10*/  HMMA.16816.F32.BF16 R28, R188.reuse, R200, R28 ;  /* 0x000000c8bc1c723c */ /* 0x040ff0000004181c */
[----:B------:R-:W-:Y:S01]  /*ac20*/  HMMA.16816.F32.BF16 R32, R188, R202, R32 ;  /* 0x000000cabc20723c */ /* 0x000fe20000041820 */
[----:B------:R-:W5:Y:S04]  /*ac30*/  LDSM.16.M88.4 R188, [R213] ;  /* 0x00000000d5bc783b */ /* 0x000f680000000200 */
[----:B------:R-:W3:Y:S03]  /*ac40*/  LDSM.16.M88.4 R200, [R212] ;  /* 0x00000000d4c8783b */ /* 0x000ee60000000200 */
        /* <DEDUP_REMOVED lines=12> */
[----:B------:R-:W3:Y:S03]  /*ad10*/  LDSM.16.M88.4 R180, [R223+0xb800] ;  /* 0x00b80000dfb4783b */ /* 0x000ee60000000200 */
[C---:B----4-:R-:W-:Y:S08]  /*ad20*/  HMMA.16816.F32.BF16 R4, R184.reuse, R192, R4 ;  /* 0x000000c0b804723c */ /* 0x050ff00000041804 */
[C---:B------:R-:W-:Y:S01]  /*ad30*/  HMMA.16816.F32.BF16 R8, R184.reuse, R194, R8 ;  /* 0x000000c2b808723c */ /* 0x040fe20000041808 */
[----:B------:R-:W-:Y:S07]  /*ad40*/  LDSM.16.M88.4 R192, [R216+0x2000] ;  /* 0x00200000d8c0783b */ /* 0x000fee0000000200 */
[C---:B------:R-:W-:Y:S08]  /*ad50*/  HMMA.16816.F32.BF16 R12, R184.reuse, R196, R12 ;  /* 0x000000c4b80c723c */ /* 0x040ff0000004180c */
[C---:B------:R-:W-:Y:S01]  /*ad60*/  HMMA.16816.F32.BF16 R16, R184.reuse, R198, R16 ;  /* 0x000000c6b810723c */ /* 0x040fe20000041810 */
[----:B------:R-:W-:Y:S07]  /*ad70*/  LDSM.16.M88.4 R196, [R216+0x2800] ;  /* 0x00280000d8c4783b */ /* 0x000fee0000000200 */
[C---:B-----5:R-:W-:Y:S08]  /*ad80*/  HMMA.16816.F32.BF16 R20, R184.reuse, R188, R20 ;  /* 0x000000bcb814723c */ /* 0x060ff00000041814 */
[C---:B------:R-:W-:Y:S01]  /*ad90*/  HMMA.16816.F32.BF16 R24, R184.reuse, R190, R24 ;  /* 0x000000beb818723c */ /* 0x040fe20000041818 */
[----:B------:R-:W4:Y:S07]  /*ada0*/  LDSM.16.M88.4 R188, [R225+0x2000] ;  /* 0x00200000e1bc783b */ /* 0x000f2e0000000200 */
[C---:B------:R-:W-:Y:S08]  /*adb0*/  HMMA.16816.F32.BF16 R28, R184.reuse, R200, R28 ;  /* 0x000000c8b81c723c */ /* 0x040ff0000004181c */
[----:B------:R-:W-:Y:S01]  /*adc0*/  HMMA.16816.F32.BF16 R32, R184, R202, R32 ;  /* 0x000000cab820723c */ /* 0x000fe20000041820 */
[----:B------:R-:W5:Y:S04]  /*add0*/  LDSM.16.M88.4 R184, [R216+0x3000] ;  /* 0x00300000d8b8783b */ /* 0x000f680000000200 */
[----:B------:R-:W3:Y:S03]  /*ade0*/  LDSM.16.M88.4 R200, [R216+0x3800] ;  /* 0x00380000d8c8783b */ /* 0x000ee60000000200 */
        /* <DEDUP_REMOVED lines=15> */
[----:B------:R-:W-:Y:S07]  /*aee0*/  LDSM.16.M88.4 R192, [R211] ;  /* 0x00000000d3c0783b */ /* 0x000fee0000000200 */
[C---:B------:R-:W-:Y:S08]  /*aef0*/  HMMA.16816.F32.BF16 R12, R188.reuse, R196, R12 ;  /* 0x000000c4bc0c723c */ /* 0x040ff0000004180c */
[C---:B------:R-:W-:Y:S01]  /*af00*/  HMMA.16816.F32.BF16 R16, R188.reuse, R198, R16 ;  /* 0x000000c6bc10723c */ /* 0x040fe20000041810 */
[----:B------:R-:W-:Y:S07]  /*af10*/  LDSM.16.M88.4 R196, [R210] ;  /* 0x00000000d2c4783b */ /* 0x000fee0000000200 */
[C---:B-----5:R-:W-:Y:S08]  /*af20*/  HMMA.16816.F32.BF16 R20, R188.reuse, R184, R20 ;  /* 0x000000b8bc14723c */ /* 0x060ff00000041814 */
        /* <DEDUP_REMOVED lines=84> */
[C---:B-1----:R-:W-:Y:S01]  /*b470*/  HMMA.16816.F32.BF16 R4, R168.reuse, R172, R4 ;  /* 0x000000aca804723c */ /* 0x042fe20000041804 */
[----:B------:R-:W-:Y:S04]  /*b480*/  DEPBAR.LE SB0, 0x0 ;  /* 0x000080000000791a */ /* 0x000fe80000000000 */
[----:B------:R-:W-:Y:S03]  /*b490*/  BAR.SYNC.DEFER_BLOCKING 0x0 ;  /* 0x0000000000007b1d */ /* 0x000fe60000010000 */
[C---:B------:R-:W-:Y:S08]  /*b4a0*/  HMMA.16816.F32.BF16 R8, R168.reuse, R174, R8 ;  /* 0x000000aea808723c */ /* 0x040ff00000041808 */
[C---:B------:R-:W-:Y:S08]  /*b4b0*/  HMMA.16816.F32.BF16 R12, R168.reuse, R176, R12 ;  /* 0x000000b0a80c723c */ /* 0x040ff0000004180c */
[C---:B------:R-:W-:Y:S08]  /*b4c0*/  HMMA.16816.F32.BF16 R16, R168.reuse, R178, R16 ;  /* 0x000000b2a810723c */ /* 0x040ff00000041810 */
[C---:B--2---:R-:W-:Y:S08]  /*b4d0*/  HMMA.16816.F32.BF16 R20, R168.reuse, R164, R20 ;  /* 0x000000a4a814723c */ /* 0x044ff00000041814 */
[C---:B------:R-:W-:Y:S08]  /*b4e0*/  HMMA.16816.F32.BF16 R24, R168.reuse, R166, R24 ;  /* 0x000000a6a818723c */ /* 0x040ff00000041818 */
[C---:B---3--:R-:W-:Y:S08]  /*b4f0*/  HMMA.16816.F32.BF16 R28, R168.reuse, R180, R28 ;  /* 0x000000b4a81c723c */ /* 0x048ff0000004181c */
[----:B------:R-:W-:Y:S08]  /*b500*/  HMMA.16816.F32.BF16 R32, R168, R182, R32 ;  /* 0x000000b6a820723c */ /* 0x000ff00000041820 */
[C---:B----4-:R-:W-:Y:S08]  /*b510*/  HMMA.16816.F32.BF16 R4, R188.reuse, R192, R4 ;  /* 0x000000c0bc04723c */ /* 0x050ff00000041804 */
        /* <DEDUP_REMOVED lines=8> */
[----:B------:R-:W-:Y:S01]  /*b5a0*/  PLOP3.LUT P0, PT, PT, PT, UP5, 0x80, 0x0 ;  /* 0x000000000000781c */ /* 0x000fe20003f0f058 */
[----:B------:R-:W-:Y:S01]  /*b5b0*/  IMAD.U32 R168, RZ, RZ, UR14 ;  /* 0x0000000effa87e24 */ /* 0x000fe2000f8e00ff */
[----:B------:R-:W-:Y:S11]  /*b5c0*/  MOV R3, UR13 ;  /* 0x0000000d00037c02 */ /* 0x000ff60008000f00 */
[----:B------:R-:W-:-:S05]  /*b5d0*/  @!P0 BRA `(.L_x_6348) ;  /* 0x000003b000008947 */ /* 0x000fca0003800000 */
[----:B------:R-:W-:Y:S04]  /*b5e0*/  IABS R3, c[0x0][0x2d0] ;  /* 0x0000b40000037a13 */ /* 0x000fe80000000000 */
[----:B------:R-:W1:Y:S10]  /*b5f0*/  I2F.RP R171, R3 ;  /* 0x0000000300ab7306 */ /* 0x000e740000209400 */
[----:B-1----:R-:W1:Y:S02]  /*b600*/  MUFU.RCP R164, R171 ;  /* 0x000000ab00a47308 */ /* 0x002e640000001000 */
[----:B-1----:R-:W-:Y:S01]  /*b610*/  IADD3 R168, R164, 0xffffffe, RZ ;  /* 0x0ffffffea4a87810 */ /* 0x002fe20007ffe0ff */
[----:B------:R-:W-:Y:S07]  /*b620*/  IMAD.SHL.U32 R164, R242, 0x40, RZ ;  /* 0x00000040f2a47824 */ /* 0x000fee00078e00ff */
[----:B------:R-:W1:Y:S01]  /*b630*/  F2I.FTZ.U32.TRUNC.NTZ R169, R168 ;  /* 0x000000a800a97305 */ /* 0x000e62000021f000 */
[----:B------:R-:W-:Y:S02]  /*b640*/  IADD3 R170, R164, -0x40, RZ ;  /* 0xffffffc0a4aa7810 */ /* 0x000fe40007ffe0ff */
[----:B------:R-:W-:Y:S02]  /*b650*/  IABS R167, R164 ;  /* 0x000000a400a77213 */ /* 0x000fe40000000000 */
[----:B------:R-:W-:Y:S02]  /*b660*/  IABS R165, R170 ;  /* 0x000000aa00a57213 */ /* 0x000fe40000000000 */
[----:B------:R-:W-:Y:S02]  /*b670*/  LOP3.LUT R170, R170, c[0x0][0x2d0], RZ, 0x3c, !PT ;  /* 0x0000b400aaaa7a12 */ /* 0x000fe400078e3cff */
[----:B------:R-:W-:Y:S02]  /*b680*/  LOP3.LUT R164, R164, c[0x0][0x2d0], RZ, 0x3c, !PT ;  /* 0x0000b400a4a47a12 */ /* 0x000fe400078e3cff */
[----:B------:R-:W-:Y:S02]  /*b690*/  ISETP.GE.AND P0, PT, R170, RZ, PT ;  /* 0x000000ffaa00720c */ /* 0x000fe40003f06270 */
[----:B------:R-:W-:Y:S02]  /*b6a0*/  ISETP.GE.AND P2, PT, R164, RZ, PT ;  /* 0x000000ffa400720c */ /* 0x000fe40003f46270 */
[----:B------:R-:W-:Y:S01]  /*b6b0*/  LOP3.LUT R164, RZ, c[0x0][0x2d0], RZ, 0x33, !PT ;  /* 0x0000b400ffa47a12 */ /* 0x000fe200078e33ff */
        /* <DEDUP_REMOVED lines=18> */
[----:B------:R-:W-:Y:S09]  /*b7e0*/  ISETP.NE.AND P1, PT, RZ, c[0x0][0x2d0], PT ;  /* 0x0000b400ff007a0c */ /* 0x000ff20003f25270 */
[----:B------:R-:W-:Y:S02]  /*b7f0*/  @P4 IADD3 R169, R169, 0x1, RZ ;  /* 0x00000001a9a94810 */ /* 0x000fe40007ffe0ff */
[----:B------:R-:W-:Y:S03]  /*b800*/  @P5 IADD3 R171, R171, 0x1, RZ ;  /* 0x00000001abab5810 */ /* 0x000fe60007ffe0ff */
[----:B------:R-:W-:Y:S02]  /*b810*/  @!P0 IMAD.MOV R169, RZ, RZ, -R169 ;  /* 0x000000ffffa98224 */ /* 0x000fe400078e0aa9 */
[----:B------:R-:W-:Y:S03]  /*b820*/  @!P2 IMAD.MOV R171, RZ, RZ, -R171 ;  /* 0x000000ffffaba224 */ /* 0x000fe600078e0aab */
[C---:B------:R-:W-:Y:S02]  /*b830*/  SEL R169, R164.reuse, R169, !P1 ;  /* 0x000000a9a4a97207 */ /* 0x040fe40004800000 */
[----:B------:R-:W-:Y:S01]  /*b840*/  SEL R3, R164, R171, !P1 ;  /* 0x000000aba4037207 */ /* 0x000fe20004800000 */
[----:B------:R-:W-:Y:S01]  /*b850*/  IMAD.MOV.U32 R164, RZ, RZ, 0x40 ;  /* 0x00000040ffa47424 */ /* 0x000fe200078e00ff */
        /* <DEDUP_REMOVED lines=19> */
.L_x_6348:
        /* <DEDUP_REMOVED lines=14> */
[----:B------:R-:W-:Y:S03]  /*ba70*/  IADD3.X R165, R167, UR4, RZ, P0, !PT ;  /* 0x00000004a7a57c10 */ /* 0x000fe600087fe4ff */
        /* <DEDUP_REMOVED lines=13> */
.L_x_6347:
[----:B------:R-:W-:Y:S04]  /*bb50*/  LEA R3, R242, R241, 0x6 ;  /* 0x000000f1f2037211 */ /* 0x000fe800078e30ff */
[C---:B-1----:R-:W-:Y:S02]  /*bb60*/  IADD3 R165, R3.reuse, 0x1, RZ ;  /* 0x0000000103a57810 */ /* 0x042fe40007ffe0ff */
[----:B------:R-:W-:Y:S02]  /*bb70*/  ISETP.GE.AND P2, PT, R3, R240, PT ;  /* 0x000000f00300720c */ /* 0x000fe40003f46270 */
[C---:B------:R-:W-:Y:S02]  /*bb80*/  ISETP.GE.AND P1, PT, R165.reuse, R238, PT ;  /* 0x000000eea500720c */ /* 0x040fe40003f26270 */
[C---:B------:R-:W-:Y:S02]  /*bb90*/  ISETP.GE.AND P6, PT, R165.reuse, R240, PT ;  /* 0x000000f0a500720c */ /* 0x040fe40003fc6270 */
[C---:B------:R-:W-:Y:S02]  /*bba0*/  ISETP.GE.OR P1, PT, R165.reuse, R234, !P1 ;  /* 0x000000eaa500720c */ /* 0x040fe40004f26670 */
[-C--:B------:R-:W-:Y:S02]  /*bbb0*/  ISETP.GE.OR P6, PT, R165, R239.reuse, !P6 ;  /* 0x000000efa500720c */ /* 0x080fe400077c6670 */
[C---:B------:R-:W-:Y:S02]  /*bbc0*/  IADD3 R165, R3.reuse, 0x9, RZ ;  /* 0x0000000903a57810 */ /* 0x040fe40007ffe0ff */
[-C--:B------:R-:W-:Y:S02]  /*bbd0*/  ISETP.GE.OR P2, PT, R3, R239.reuse, !P2 ;  /* 0x000000ef0300720c */ /* 0x080fe40005746670 */
[C---:B------:R-:W-:Y:S02]  /*bbe0*/  ISETP.GE.AND P4, PT, R165.reuse, R240, PT ;  /* 0x000000f0a500720c */ /* 0x040fe40003f86270 */
[----:B------:R-:W-:Y:S02]  /*bbf0*/  FSEL R166, R4, -INF , !P2 ;  /* 0xff80000004a67808 */ /* 0x000fe40005000000 */
[C---:B------:R-:W-:Y:S02]  /*bc00*/  ISETP.GE.AND P2, PT, R165.reuse, R238, PT ;  /* 0x000000eea500720c */ /* 0x040fe40003f46270 */
[CC--:B------:R-:W-:Y:S02]  /*bc10*/  ISETP.GE.OR P4, PT, R165.reuse, R239.reuse, !P4 ;  /* 0x000000efa500720c */ /* 0x0c0fe40006786670 */
[----:B------:R-:W-:Y:S02]  /*bc20*/  ISETP.GE.OR P2, PT, R165, R234, !P2 ;  /* 0x000000eaa500720c */ /* 0x000fe40005746670 */
[C---:B------:R-:W-:Y:S02]  /*bc30*/  IADD3 R167, R3.reuse, 0x8, RZ ;  /* 0x0000000803a77810 */ /* 0x040fe40007ffe0ff */
[----:B------:R-:W-:Y:S02]  /*bc40*/  IADD3 R165, R3, 0x11, RZ ;  /* 0x0000001103a57810 */ /* 0x000fe40007ffe0ff */
[----:B------:R-:W-:Y:S02]  /*bc50*/  FSEL R172, R5, -INF , !P6 ;  /* 0xff80000005ac7808 */ /* 0x000fe40007000000 */
[-C--:B------:R-:W-:Y:S02]  /*bc60*/  ISETP.GE.AND P0, PT, R167, R240.reuse, PT ;  /* 0x000000f0a700720c */ /* 0x080fe40003f06270 */
[----:B------:R-:W-:Y:S02]  /*bc70*/  ISETP.GE.AND P6, PT, R165, R240, PT ;  /* 0x000000f0a500720c */ /* 0x000fe40003fc6270 */
[-C--:B------:R-:W-:Y:S02]  /*bc80*/  ISETP.GE.OR P0, PT, R167, R239.reuse, !P0 ;  /* 0x000000efa700720c */ /* 0x080fe40004706670 */
[-C--:B------:R-:W-:Y:S02]  /*bc90*/  ISETP.GE.AND P5, PT, R3, R238.reuse, PT ;  /* 0x000000ee0300720c */ /* 0x080fe40003fa6270 */
[----:B------:R-:W-:Y:S02]  /*bca0*/  ISETP.GE.AND P3, PT, R167, R238, PT ;  /* 0x000000eea700720c */ /* 0x000fe40003f66270 */
[----:B------:R-:W-:Y:S02]  /*bcb0*/  ISETP.GE.OR P6, PT, R165, R239, !P6 ;  /* 0x000000efa500720c */ /* 0x000fe400077c6670 */
[----:B------:R-:W-:Y:S02]  /*bcc0*/  FSEL R170, R8, -INF , !P0 ;  /* 0xff80000008aa7808 */ /* 0x000fe40004000000 */
[-C--:B------:R-:W-:Y:S02]  /*bcd0*/  ISETP.GE.OR P3, PT, R167, R234.reuse, !P3 ;  /* 0x000000eaa700720c */ /* 0x080fe40005f66670 */
[C---:B------:R-:W-:Y:S02]  /*bce0*/  ISETP.GE.OR P5, PT, R3.reuse, R234, !P5 ;  /* 0x000000ea0300720c */ /* 0x040fe40006fa6670 */
[----:B------:R-:W-:Y:S02]  /*bcf0*/  IADD3 R167, R3, 0x10, RZ ;  /* 0x0000001003a77810 */ /* 0x000fe40007ffe0ff */
[----:B------:R-:W-:Y:S02]  /*bd00*/  FSEL R188, R13, -INF , !P6 ;  /* 0xff8000000dbc7808 */ /* 0x000fe40007000000 */
[----:B------:R-:W-:Y:S02]  /*bd10*/  FMNMX.FTZ R13, R166, R2, !PT ;  /* 0x00000002a60d7209 */ /* 0x000fe40007810000 */
[----:B------:R-:W-:Y:S02]  /*bd20*/  ISETP.GE.AND P0, PT, R165, R238, PT ;  /* 0x000000eea500720c */ /* 0x000fe40003f06270 */
[----:B------:R-:W-:Y:S02]  /*bd30*/  FSEL R169, R6, -INF , !P5 ;  /* 0xff80000006a97808 */ /* 0x000fe40006800000 */
[----:B------:R-:W-:Y:S02]  /*bd40*/  FSEL R7, R7, -INF , !P1 ;  /* 0xff80000007077808 */ /* 0x000fe40004800000 */
[C---:B------:R-:W-:Y:S02]  /*bd50*/  ISETP.GE.AND P1, PT, R167.reuse, R240, PT ;  /* 0x000000f0a700720c */ /* 0x040fe40003f26270 */
[----:B------:R-:W-:Y:S02]  /*bd60*/  ISETP.GE.AND P5, PT, R167, R238, PT ;  /* 0x000000eea700720c */ /* 0x000fe40003fa6270 */
[----:B------:R-:W-:Y:S02]  /*bd70*/  FMNMX.FTZ R13, R172, R13, !PT ;  /* 0x0000000dac0d7209 */ /* 0x000fe40007810000 */
[-C--:B------:R-:W-:Y:S02]  /*bd80*/  ISETP.GE.OR P0, PT, R165, R234.reuse, !P0 ;  /* 0x000000eaa500720c */ /* 0x080fe40004706670 */
[----:B------:R-:W-:Y:S02]  /*bd90*/  IADD3 R165, R3, 0x19, RZ ;  /* 0x0000001903a57810 */ /* 0x000fe40007ffe0ff */
[C---:B------:R-:W-:Y:S02]  /*bda0*/  ISETP.GE.OR P1, PT, R167.reuse, R239, !P1 ;  /* 0x000000efa700720c */ /* 0x040fe40004f26670 */
[----:B------:R-:W-:Y:S02]  /*bdb0*/  ISETP.GE.OR P5, PT, R167, R234, !P5 ;  /* 0x000000eaa700720c */ /* 0x000fe40006fa6670 */
[----:B------:R-:W-:Y:S02]  /*bdc0*/  FSEL R168, R9, -INF , !P4 ;  /* 0xff80000009a87808 */ /* 0x000fe40006000000 */
[----:B------:R-:W-:Y:S02]  /*bdd0*/  FSEL R5, R10, -INF , !P3 ;  /* 0xff8000000a057808 */ /* 0x000fe40005800000 */
[----:B------:R-:W-:Y:S02]  /*bde0*/  FMNMX.FTZ R13, R170, R13, !PT ;  /* 0x0000000daa0d7209 */ /* 0x000fe40007810000 */
[----:B------:R-:W-:Y:S02]  /*bdf0*/  IADD3 R167, R3, 0x18, RZ ;  /* 0x0000001803a77810 */ /* 0x000fe40007ffe0ff */
[----:B------:R-:W-:Y:S02]  /*be00*/  ISETP.GE.AND P3, PT, R165, R240, PT ;  /* 0x000000f0a500720c */ /* 0x000fe40003f66270 */
[----:B------:R-:W-:Y:S02]  /*be10*/  FMNMX.FTZ R4, R169, R0, !PT ;  /* 0x00000000a9047209 */ /* 0x000fe40007810000 */
[----:B------:R-:W-:Y:S02]  /*be20*/  FSEL R194, R12, -INF , !P1 ;  /* 0xff8000000cc27808 */ /* 0x000fe40004800000 */
[----:B------:R-:W-:Y:S02]  /*be30*/  FMNMX.FTZ R13, R168, R13, !PT ;  /* 0x0000000da80d7209 */ /* 0x000fe40007810000 */
[----:B------:R-:W-:Y:S02]  /*be40*/  ISETP.GE.AND P4, PT, R167, R240, PT ;  /* 0x000000f0a700720c */ /* 0x000fe40003f86270 */
[C---:B------:R-:W-:Y:S02]  /*be50*/  ISETP.GE.AND P1, PT, R165.reuse, R238, PT ;  /* 0x000000eea500720c */ /* 0x040fe40003f26270 */
[-C--:B------:R-:W-:Y:S02]  /*be60*/  ISETP.GE.OR P3, PT, R165, R239.reuse, !P3 ;  /* 0x000000efa500720c */ /* 0x080fe40005f66670 */
[----:B------:R-:W-:Y:S02]  /*be70*/  FMNMX.FTZ R4, R7, R4, !PT ;  /* 0x0000000407047209 */ /* 0x000fe40007810000 */
[----:B------:R-:W-:Y:S02]  /*be80*/  ISETP.GE.OR P4, PT, R167, R239, !P4 ;  /* 0x000000efa700720c */ /* 0x000fe40006786670 */
[----:B------:R-:W-:Y:S02]  /*be90*/  ISETP.GE.OR P1, PT, R165, R234, !P1 ;  /* 0x000000eaa500720c */ /* 0x000fe40004f26670 */
[C---:B------:R-:W-:Y:S02]  /*bea0*/  IADD3 R165, R3.reuse, 0x20, RZ ;  /* 0x0000002003a57810 */ /* 0x040fe40007ffe0ff */
[----:B------:R-:W-:Y:S02]  /*beb0*/  IADD3 R9, R3, 0x21, RZ ;  /* 0x0000002103097810 */ /* 0x000fe40007ffe0ff */
[----:B------:R-:W-:Y:S02]  /*bec0*/  FSEL R190, R17, -INF , !P3 ;  /* 0xff80000011be7808 */ /* 0x000fe40005800000 */
[----:B------:R-:W-:Y:S02]  /*bed0*/  FMNMX.FTZ R17, R194, R13, !PT ;  /* 0x0000000dc2117209 */ /* 0x000fe40007810000 */
[----:B------:R-:W-:Y:S02]  /*bee0*/  FSEL R11, R11, -INF , !P2 ;  /* 0xff8000000b0b7808 */ /* 0x000fe40005000000 */
[----:B------:R-:W-:Y:S02]  /*bef0*/  FMNMX.FTZ R4, R5, R4, !PT ;  /* 0x0000000405047209 */ /* 0x000fe40007810000 */
[----:B------:R-:W-:Y:S02]  /*bf00*/  FSEL R192, R16, -INF , !P4 ;  /* 0xff80000010c07808 */ /* 0x000fe40006000000 */
[----:B------:R-:W-:Y:S02]  /*bf10*/  ISETP.GE.AND P2, PT, R167, R238, PT ;  /* 0x000000eea700720c */ /* 0x000fe40003f46270 */
[----:B------:R-:W-:Y:S02]  /*bf20*/  FSEL R233, R15, -INF , !P0 ;  /* 0xff8000000fe97808 */ /* 0x000fe40004000000 */
[-C--:B------:R-:W-:Y:S02]  /*bf30*/  ISETP.GE.AND P0, PT, R165, R240.reuse, PT ;  /* 0x000000f0a500720c */ /* 0x080fe40003f06270 */
[C---:B------:R-:W-:Y:S02]  /*bf40*/  ISETP.GE.AND P6, PT, R9.reuse, R240, PT ;  /* 0x000000f00900720c */ /* 0x040fe40003fc6270 */
[----:B------:R-:W-:Y:S02]  /*bf50*/  ISETP.GE.AND P4, PT, R9, R238, PT ;  /* 0x000000ee0900720c */ /* 0x000fe40003f86270 */
[----:B------:R-:W-:Y:S02]  /*bf60*/  FMNMX.FTZ R17, R188, R17, !PT ;  /* 0x00000011bc117209 */ /* 0x000fe40007810000 */
[----:B------:R-:W-:Y:S02]  /*bf70*/  FSEL R191, R14, -INF , !P5 ;  /* 0xff8000000ebf7808 */ /* 0x000fe40006800000 */
[----:B------:R-:W-:Y:S02]  /*bf80*/  FMNMX.FTZ R4, R11, R4, !PT ;  /* 0x000000040b047209 */ /* 0x000fe40007810000 */
[-C--:B------:R-:W-:Y:S02]  /*bf90*/  ISETP.GE.OR P0, PT, R165, R239.reuse, !P0 ;  /* 0x000000efa500720c */ /* 0x080fe40004706670 */
[C---:B------:R-:W-:Y:S02]  /*bfa0*/  ISETP.GE.OR P6, PT, R9.reuse, R239, !P6 ;  /* 0x000000ef0900720c */ /* 0x040fe400077c6670 */
[-C--:B------:R-:W-:Y:S02]  /*bfb0*/  ISETP.GE.OR P4, PT, R9, R234.reuse, !P4 ;  /* 0x000000ea0900720c */ /* 0x080fe40006786670 */
[----:B------:R-:W-:Y:S02]  /*bfc0*/  ISETP.GE.OR P2, PT, R167, R234, !P2 ;  /* 0x000000eaa700720c */ /* 0x000fe40005746670 */
[C---:B------:R-:W-:Y:S02]  /*bfd0*/  IADD3 R9, R3.reuse, 0x28, RZ ;  /* 0x0000002803097810 */ /* 0x040fe40007ffe0ff */
[----:B------:R-:W-:Y:S02]  /*bfe0*/  FMNMX.FTZ R17, R192, R17, !PT ;  /* 0x00000011c0117209 */ /* 0x000fe40007810000 */
[----:B------:R-:W-:Y:S02]  /*bff0*/  IADD3 R15, R3, 0x29, RZ ;  /* 0x00000029030f7810 */ /* 0x000fe40007ffe0ff */
[----:B------:R-:W-:Y:S02]  /*c000*/  FMNMX.FTZ R4, R191, R4, !PT ;  /* 0x00000004bf047209 */ /* 0x000fe40007810000 */
[----:B------:R-:W-:Y:S02]  /*c010*/  FSEL R202, R20, -INF , !P0 ;  /* 0xff80000014ca7808 */ /* 0x000fe40004000000 */
[----:B------:R-:W-:Y:S02]  /*c020*/  FSEL R193, R18, -INF , !P2 ;  /* 0xff80000012c17808 */ /* 0x000fe40005000000 */
[-C--:B------:R-:W-:Y:S02]  /*c030*/  ISETP.GE.AND P3, PT, R9, R240.reuse, PT ;  /* 0x000000f00900720c */ /* 0x080fe40003f66270 */
[----:B------:R-:W-:Y:S02]  /*c040*/  FMNMX.FTZ R17, R190, R17, !PT ;  /* 0x00000011be117209 */ /* 0x000fe40007810000 */
[C---:B------:R-:W-:Y:S02]  /*c050*/  ISETP.GE.AND P2, PT, R15.reuse, R240, PT ;  /* 0x000000f00f00720c */ /* 0x040fe40003f46270 */
[-C--:B------:R-:W-:Y:S02]  /*c060*/  ISETP.GE.AND P0, PT, R15, R238.reuse, PT ;  /* 0x000000ee0f00720c */ /* 0x080fe40003f06270 */
[----:B------:R-:W-:Y:S02]  /*c070*/  FSEL R203, R19, -INF , !P1 ;  /* 0xff80000013cb7808 */ /* 0x000fe40004800000 */
[-C--:B------:R-:W-:Y:S02]  /*c080*/  ISETP.GE.AND P5, PT, R165, R238.reuse, PT ;  /* 0x000000eea500720c */ /* 0x080fe40003fa6270 */
[----:B------:R-:W-:Y:S02]  /*c090*/  ISETP.GE.AND P1, PT, R9, R238, PT ;  /* 0x000000ee0900720c */ /* 0x000fe40003f26270 */
[----:B------:R-:W-:Y:S02]  /*c0a0*/  FMNMX.FTZ R4, R233, R4, !PT ;  /* 0x00000004e9047209 */ /* 0x000fe40007810000 */
[----:B------:R-:W-:Y:S02]  /*c0b0*/  FSEL R200, R21, -INF , !P6 ;  /* 0xff80000015c87808 */ /* 0x000fe40007000000 */
[-C--:B------:R-:W-:Y:S02]  /*c0c0*/  ISETP.GE.OR P3, PT, R9, R239.reuse, !P3 ;  /* 0x000000ef0900720c */ /* 0x080fe40005f66670 */
[C---:B------:R-:W-:Y:S02]  /*c0d0*/  ISETP.GE.OR P2, PT, R15.reuse, R239, !P2 ;  /* 0x000000ef0f00720c */ /* 0x040fe40005746670 */
[-C--:B------:R-:W-:Y:S02]  /*c0e0*/  ISETP.GE.OR P0, PT, R15, R234.reuse, !P0 ;  /* 0x000000ea0f00720c */ /* 0x080fe40004706670 */
[----:B------:R-:W-:Y:S02]  /*c0f0*/  IADD3 R15, R3, 0x30, RZ ;  /* 0x00000030030f7810 */ /* 0x000fe40007ffe0ff */
[----:B------:R-:W-:Y:S02]  /*c100*/  FMNMX.FTZ R17, R202, R17, !PT ;  /* 0x00000011ca117209 */ /* 0x000fe40007810000 */
[-C--:B------:R-:W-:Y:S02]  /*c110*/  ISETP.GE.OR P5, PT, R165, R234.reuse, !P5 ;  /* 0x000000eaa500720c */ /* 0x080fe40006fa6670 */
[----:B------:R-:W-:Y:S02]  /*c120*/  ISETP.GE.OR P1, PT, R9, R234, !P1 ;  /* 0x000000ea0900720c */ /* 0x000fe40004f26670 */
[----:B------:R-:W-:Y:S02]  /*c130*/  IADD3 R9, R3, 0x38, RZ ;  /* 0x0000003803097810 */ /* 0x000fe40007ffe0ff */
[----:B------:R-:W-:Y:S02]  /*c140*/  FMNMX.FTZ R4, R193, R4, !PT ;  /* 0x00000004c1047209 */ /* 0x000fe40007810000 */
[----:B------:R-:W-:Y:S02]  /*c150*/  IADD3 R13, R3, 0x31, RZ ;  /* 0x00000031030d7810 */ /* 0x000fe40007ffe0ff */
[----:B------:R-:W-:Y:S02]  /*c160*/  FSEL R198, R24, -INF , !P3 ;  /* 0xff80000018c67808 */ /* 0x000fe40005800000 */
[-C--:B------:R-:W-:Y:S02]  /*c170*/  ISETP.GE.AND P6, PT, R15, R240.reuse, PT ;  /* 0x000000f00f00720c */ /* 0x080fe40003fc6270 */
[----:B------:R-:W-:Y:S02]  /*c180*/  FMNMX.FTZ R17, R200, R17, !PT ;  /* 0x00000011c8117209 */ /* 0x000fe40007810000 */
[----:B------:R-:W-:Y:S02]  /*c190*/  FSEL R201, R22, -INF , !P5 ;  /* 0xff80000016c97808 */ /* 0x000fe40006800000 */
[----:B------:R-:W-:Y:S02]  /*c1a0*/  FSEL R196, R25, -INF , !P2 ;  /* 0xff80000019c47808 */ /* 0x000fe40005000000 */
[----:B------:R-:W-:Y:S02]  /*c1b0*/  ISETP.GE.AND P2, PT, R9, R240, PT ;  /* 0x000000f00900720c */ /* 0x000fe40003f46270 */
[----:B------:R-:W-:Y:S02]  /*c1c0*/  FMNMX.FTZ R4, R203, R4, !PT ;  /* 0x00000004cb047209 */ /* 0x000fe40007810000 */
[----:B------:R-:W-:Y:S02]  /*c1d0*/  ISETP.GE.AND P3, PT, R13, R240, PT ;  /* 0x000000f00d00720c */ /* 0x000fe40003f66270 */
[----:B------:R-:W-:Y:S02]  /*c1e0*/  ISETP.GE.OR P6, PT, R15, R239, !P6 ;  /* 0x000000ef0f00720c */ /* 0x000fe400077c6670 */
[----:B------:R-:W-:Y:S02]  /*c1f0*/  FMNMX.FTZ R17, R198, R17, !PT ;  /* 0x00000011c6117209 */ /* 0x000fe40007810000 */
[----:B------:R-:W-:Y:S02]  /*c200*/  FSEL R199, R23, -INF , !P4 ;  /* 0xff80000017c77808 */ /* 0x000fe40006000000 */
[-C--:B------:R-:W-:Y:S01]  /*c210*/  ISETP.GE.OR P2, PT, R9, R239.reuse, !P2 ;  /* 0x000000ef0900720c */ /* 0x080fe20005746670 */
[----:B------:R-:W-:Y:S01]  /*c220*/  LDSM.16.MT88.4 R20, [R222+0x10000] ;  /* 0x01000000de14783b */ /* 0x000fe20000004200 */
[----:B------:R-:W-:Y:S02]  /*c230*/  FMNMX.FTZ R6, R201, R4, !PT ;  /* 0x00000004c9067209 */ /* 0x000fe40007810000 */
[----:B------:R-:W-:Y:S02]  /*c240*/  FSEL R186, R28, -INF , !P6 ;  /* 0xff8000001cba7808 */ /* 0x000fe40007000000 */
[----:B------:R-:W-:Y:S02]  /*c250*/  ISETP.GE.OR P3, PT, R13, R239, !P3 ;  /* 0x000000ef0d00720c */ /* 0x000fe40005f66670 */
[----:B------:R-:W-:Y:S02]  /*c260*/  IADD3 R3, R3, 0x39, RZ ;  /* 0x0000003903037810 */ /* 0x000fe40007ffe0ff */
[----:B------:R-:W-:Y:S02]  /*c270*/  FMNMX.FTZ R17, R196, R17, !PT ;  /* 0x00000011c4117209 */ /* 0x000fe40007810000 */
[----:B------:R-:W-:Y:S02]  /*c280*/  FSEL R176, R32, -INF , !P2 ;  /* 0xff80000020b07808 */ /* 0x000fe40005000000 */
[----:B------:R-:W-:Y:S02]  /*c290*/  ISETP.GE.AND P2, PT, R15, R238, PT ;  /* 0x000000ee0f00720c */ /* 0x000fe40003f46270 */
[----:B------:R-:W-:Y:S02]  /*c2a0*/  FSEL R197, R26, -INF , !P1 ;  /* 0xff8000001ac57808 */ /* 0x000fe40004800000 */
[----:B------:R-:W-:Y:S02]  /*c2b0*/  FMNMX.FTZ R6, R199, R6, !PT ;  /* 0x00000006c7067209 */ /* 0x000fe40007810000 */
[----:B------:R-:W-:Y:S02]  /*c2c0*/  FSEL R178, R29, -INF , !P3 ;  /* 0xff8000001db27808 */ /* 0x000fe40005800000 */
[----:B------:R-:W-:Y:S02]  /*c2d0*/  FMNMX.FTZ R17, R186, R17, !PT ;  /* 0x00000011ba117209 */ /* 0x000fe40007810000 */
[----:B------:R-:W-:Y:S02]  /*c2e0*/  ISETP.GE.AND P6, PT, R3, R240, PT ;  /* 0x000000f00300720c */ /* 0x000fe40003fc6270 */
[----:B------:R-:W-:Y:S02]  /*c2f0*/  ISETP.GE.OR P1, PT, R15, R234, !P2 ;  /* 0x000000ea0f00720c */ /* 0x000fe40005726670 */
[----:B------:R-:W-:Y:S02]  /*c300*/  ISETP.GE.AND P2, PT, R13, R238, PT ;  /* 0x000000ee0d00720c */ /* 0x000fe40003f46270 */
[----:B------:R-:W-:Y:S02]  /*c310*/  FSEL R195, R27, -INF , !P0 ;  /* 0xff8000001bc37808 */ /* 0x000fe40004000000 */
[----:B------:R-:W-:Y:S02]  /*c320*/  FMNMX.FTZ R6, R197, R6, !PT ;  /* 0x00000006c5067209 */ /* 0x000fe40007810000 */
[----:B------:R-:W-:Y:S02]  /*c330*/  FMNMX.FTZ R17, R178, R17, !PT ;  /* 0x00000011b2117209 */ /* 0x000fe40007810000 */
[----:B------:R-:W-:Y:S02]  /*c340*/  ISETP.GE.OR P6, PT, R3, R239, !P6 ;  /* 0x000000ef0300720c */ /* 0x000fe400077c6670 */
[----:B------:R-:W-:Y:S02]  /*c350*/  ISETP.GE.OR P2, PT, R13, R234, !P2 ;  /* 0x000000ea0d00720c */ /* 0x000fe40005746670 */
[----:B------:R-:W-:Y:S02]  /*c360*/  FSEL R177, R30, -INF , !P1 ;  /* 0xff8000001eb17808 */ /* 0x000fe40004800000 */
[----:B------:R-:W-:Y:S02]  /*c370*/  ISETP.GE.AND P0, PT, R9, R238, PT ;  /* 0x000000ee0900720c */ /* 0x000fe40003f06270 */
[----:B------:R-:W-:Y:S02]  /*c380*/  FMNMX.FTZ R6, R195, R6, !PT ;  /* 0x00000006c3067209 */ /* 0x000fe40007810000 */
[----:B------:R-:W-:Y:S02]  /*c390*/  FSEL R174, R33, -INF , !P6 ;  /* 0xff80000021ae7808 */ /* 0x000fe40007000000 */
[----:B------:R-:W-:Y:S02]  /*c3a0*/  FMNMX.FTZ R17, R176, R17, !PT ;  /* 0x00000011b0117209 */ /* 0x000fe40007810000 */
[----:B------:R-:W-:Y:S02]  /*c3b0*/  FSEL R175, R31, -INF , !P2 ;  /* 0xff8000001faf7808 */ /* 0x000fe40005000000 */
[----:B------:R-:W-:Y:S01]  /*c3c0*/  FMNMX.FTZ R8, R177, R6, !PT ;  /* 0x00000006b1087209 */ /* 0x000fe20007810000 */
[----:B------:R-:W-:Y:S01]  /*c3d0*/  LDSM.16.MT88.4 R28, [R221+0x10000] ;  /* 0x01000000dd1c783b */ /* 0x000fe20000004200 */
[----:B------:R-:W-:Y:S02]  /*c3e0*/  ISETP.GE.OR P1, PT, R9, R234, !P0 ;  /* 0x000000ea0900720c */ /* 0x000fe40004726670 */
[----:B------:R-:W-:Y:S02]  /*c3f0*/  ISETP.GE.AND P0, PT, R3, R238, PT ;  /* 0x000000ee0300720c */ /* 0x000fe40003f06270 */
[----:B------:R-:W-:Y:S02]  /*c400*/  FMNMX.FTZ R4, R174, R17, !PT ;  /* 0x00000011ae047209 */ /* 0x000fe40007810000 */
[----:B------:R-:W-:Y:S02]  /*c410*/  FSEL R173, R34, -INF , !P1 ;  /* 0xff80000022ad7808 */ /* 0x000fe40004800000 */
[----:B------:R-:W-:Y:S01]  /*c420*/  FMNMX.FTZ R8, R175, R8, !PT ;  /* 0x00000008af087209 */ /* 0x000fe20007810000 */
[----:B------:R-:W1:Y:S01]  /*c430*/  SHFL.BFLY PT, R15, R4, 0x2, 0x1f ;  /* 0x0c401f00040f7f89 */ /* 0x000e6200000e0000 */
[----:B------:R-:W-:Y:S02]  /*c440*/  ISETP.GE.OR P0, PT, R3, R234, !P0 ;  /* 0x000000ea0300720c */ /* 0x000fe40004706670 */
[----:B------:R-:W-:Y:S02]  /*c450*/  FMNMX.FTZ R8, R173, R8, !PT ;  /* 0x00000008ad087209 */ /* 0x000fe40007810000 */
[----:B------:R-:W-:Y:S04]  /*c460*/  FSEL R165, R35, -INF , !P0 ;  /* 0xff80000023a57808 */ /* 0x000fe80004000000 */
        /* <DEDUP_REMOVED lines=9> */
[----:B------:R-:W-:Y:S05]  /*c500*/  FMUL.FTZ R179, R164, c[0x0][0x23c] ;  /* 0x00008f00a4b37a20 */ /* 0x000fea0000410000 */
[----:B------:R-:W-:Y:S02]  /*c510*/  FSEL R179, R179, RZ, P1 ;  /* 0x000000ffb3b37208 */ /* 0x000fe40000800000 */
[----:B--2---:R-:W-:Y:S03]  /*c520*/  FMNMX.FTZ R3, R4, R3, !PT ;  /* 0x0000000304037209 */ /* 0x004fe60007810000 */
[--C-:B------:R-:W-:Y:S02]  /*c530*/  FFMA.FTZ R167, R166, c[0x0][0x23c], -R179.reuse ;  /* 0x00008f00a6a77a23 */ /* 0x100fe400000108b3 */
[--C-:B------:R-:W-:Y:S01]  /*c540*/  FFMA.FTZ R166, R172, c[0x0][0x23c], -R179.reuse ;  /* 0x00008f00aca67a23 */ /* 0x100fe200000108b3 */
[C---:B------:R-:W-:Y:S01]  /*c550*/  FSETP.NEU.FTZ.AND P0, PT, R3.reuse, -INF , PT ;  /* 0xff8000000300780b */ /* 0x040fe20003f1d000 */
        /* <DEDUP_REMOVED lines=10> */
[----:B------:R-:W2:Y:S01]  /*c600*/  MUFU.EX2 R166, R166 ;  /* 0x000000a600a67308 */ /* 0x000ea20000000800 */
[----:B------:R-:W-:Y:S02]  /*c610*/  FFMA.FTZ R182, R7, c[0x0][0x23c], -R172 ;  /* 0x00008f0007b67a23 */ /* 0x000fe400000108ac */
[----:B------:R-:W-:Y:S01]  /*c620*/  FADD.FTZ R4, -R5, R2 ;  /* 0x0000000205047221 */ /* 0x000fe20000010100 */
[----:B------:R-:W-:Y:S01]  /*c630*/  FSEL R5, R3, RZ, P0 ;  /* 0x000000ff03057208 */ /* 0x000fe20000000000 */
[----:B------:R-:W-:Y:S01]  /*c640*/  FFMA.FTZ R180, R11, c[0x0][0x23c], -R172 ;  /* 0x00008f000bb47a23 */ /* 0x000fe200000108ac */
[----:B------:R-:W-:Y:S01]  /*c650*/  ISETP.GT.AND P0, PT, R242, UR7, PT ;  /* 0x00000007f2007c0c */ /* 0x000fe2000bf04270 */
        /* <DEDUP_REMOVED lines=24> */
[----:B---3--:R-:W-:Y:S01]  /*c7e0*/  F2FP.BF16.PACK_AB R170, R184, R185 ;  /* 0x000000b9b8aa723e */ /* 0x008fe200000010ff */
[--C-:B------:R-:W-:Y:S02]  /*c7f0*/  FFMA.FTZ R197, R197, c[0x0][0x23c], -R172.reuse ;  /* 0x00008f00c5c57a23 */ /* 0x100fe400000108ac */
[--C-:B------:R-:W-:Y:S02]  /*c800*/  FFMA.FTZ R200, R195, c[0x0][0x23c], -R172.reuse ;  /* 0x00008f00c3c87a23 */ /* 0x100fe400000108ac */
[--C-:B------:R-:W-:Y:S01]  /*c810*/  FFMA.FTZ R195, R178, c[0x0][0x23c], -R179.reuse ;  /* 0x00008f00b2c37a23 */ /* 0x100fe200000108b3 */
[----:B------:R-:W-:Y:S01]  /*c820*/  MUFU.EX2 R181, R181 ;  /* 0x000000b500b57308 */ /* 0x000fe20000000800 */
[----:B------:R-:W-:Y:S02]  /*c830*/  FFMA.FTZ R172, R165, c[0x0][0x23c], -R172 ;  /* 0x00008f00a5ac7a23 */ /* 0x000fe400000108ac */
[--C-:B------:R-:W-:Y:S02]  /*c840*/  FFMA.FTZ R186, R186, c[0x0][0x23c], -R179.reuse ;  /* 0x00008f00baba7a23 */ /* 0x100fe400000108b3 */
[----:B------:R-:W-:Y:S05]  /*c850*/  FFMA.FTZ R179, R174, c[0x0][0x23c], -R179 ;  /* 0x00008f00aeb37a23 */ /* 0x000fea00000108b3 */
[----:B------:R-:W3:Y:S01]  /*c860*/  MUFU.EX2 R180, R180 ;  /* 0x000000b400b47308 */ /* 0x000ee20000000800 */
[----:B--2---:R-:W-:Y:S09]  /*c870*/  F2FP.BF16.PACK_AB R169, R182, R183 ;  /* 0x000000b7b6a9723e */ /* 0x004ff200000010ff */
[----:B------:R-:W2:Y:S10]  /*c880*/  MUFU.EX2 R2, R2 ;  /* 0x0000000200027308 */ /* 0x000eb40000000800 */
[----:B------:R-:W4:Y:S01]  /*c890*/  MUFU.EX2 R0, R0 ;  /* 0x0000000000007308 */ /* 0x000f220000000800 */
[----:B---3--:R-:W-:Y:S09]  /*c8a0*/  F2FP.BF16.PACK_AB R171, R180, R181 ;  /* 0x000000b5b4ab723e */ /* 0x008ff200000010ff */
[----:B------:R3:W-:Y:S01]  /*c8b0*/  MUFU.EX2 R165, R172 ;  /* 0x000000ac00a57308 */ /* 0x0007e20000000800 */
[C---:B--2---:R-:W-:Y:S02]  /*c8c0*/  FMUL.FTZ R4, R2.reuse, R160 ;  /* 0x000000a002047220 */ /* 0x044fe40000410000 */
[C---:B------:R-:W-:Y:S02]  /*c8d0*/  FMUL.FTZ R5, R2.reuse, R161 ;  /* 0x000000a102057220 */ /* 0x040fe40000410000 */
[C---:B------:R-:W-:Y:S02]  /*c8e0*/  FMUL.FTZ R8, R2.reuse, R156 ;  /* 0x0000009c02087220 */ /* 0x040fe40000410000 */
[C---:B------:R-:W-:Y:S03]  /*c8f0*/  FMUL.FTZ R9, R2.reuse, R157 ;  /* 0x0000009d02097220 */ /* 0x040fe60000410000 */
[----:B------:R2:W-:Y:S01]  /*c900*/  MUFU.EX2 R248, R179 ;  /* 0x000000b300f87308 */ /* 0x0005e20000000800 */
[----:B------:R-:W-:Y:S02]  /*c910*/  FMUL.FTZ R16, R2, R148 ;  /* 0x0000009402107220 */ /* 0x000fe40000410000 */
[C---:B----4-:R-:W-:Y:S02]  /*c920*/  FMUL.FTZ R6, R0.reuse, R162 ;  /* 0x000000a200067220 */ /* 0x050fe40000410000 */
[C---:B------:R-:W-:Y:S02]  /*c930*/  FMUL.FTZ R7, R0.reuse, R163 ;  /* 0x000000a300077220 */ /* 0x040fe40000410000 */
[----:B------:R-:W-:Y:S01]  /*c940*/  LDSM.16.MT88.4 R160, [R221+0x12800] ;  /* 0x01280000dda0783b */ /* 0x000fe20000004200 */
[C---:B------:R-:W-:Y:S02]  /*c950*/  FMUL.FTZ R10, R0.reuse, R158 ;  /* 0x0000009e000a7220 */ /* 0x040fe40000410000 */
[----:B------:R-:W-:Y:S01]  /*c960*/  FMUL.FTZ R11, R0, R159 ;  /* 0x0000009f000b7220 */ /* 0x000fe20000410000 */
[----:B------:R-:W-:Y:S01]  /*c970*/  MUFU.EX2 R187, R187 ;  /* 0x000000bb00bb7308 */ /* 0x000fe20000000800 */
[C---:B-1----:R-:W-:Y:S03]  /*c980*/  HMMA.16816.F32.BF16 R4, R168.reuse, R12, R4 ;  /* 0x0000000ca804723c */ /* 0x042fe60000041804 */
[----:B------:R-:W-:Y:S02]  /*c990*/  LDSM.16.MT88.4 R156, [R222+0x12800] ;  /* 0x01280000de9c783b */ /* 0x000fe40000004200 */
[C---:B------:R-:W-:Y:S02]  /*c9a0*/  FMUL.FTZ R17, R2.reuse, R149 ;  /* 0x0000009502117220 */ /* 0x040fe40000410000 */
[C---:B------:R-:W-:Y:S01]  /*c9b0*/  FMUL.FTZ R12, R2.reuse, R152 ;  /* 0x00000098020c7220 */ /* 0x040fe20000410000 */
[C---:B------:R-:W-:Y:S01]  /*c9c0*/  HMMA.16816.F32.BF16 R8, R168.reuse, R14, R8 ;  /* 0x0000000ea808723c */ /* 0x040fe20000041808 */
[----:B------:R-:W1:Y:S02]  /*c9d0*/  MUFU.EX2 R188, R188 ;  /* 0x000000bc00bc7308 */ /* 0x000e640000000800 */
[----:B---3--:R-:W-:Y:S01]  /*c9e0*/  LDSM.16.MT88.4 R172, [R221+0x11800] ;  /* 0x01180000ddac783b */ /* 0x008fe20000004200 */
[----:B------:R-:W-:Y:S02]  /*c9f0*/  FMUL.FTZ R13, R2, R153 ;  /* 0x00000099020d7220 */ /* 0x000fe40000410000 */
[C---:B------:R-:W-:Y:S02]  /*ca00*/  FMUL.FTZ R18, R0.reuse, R150 ;  /* 0x0000009600127220 */ /* 0x040fe40000410000 */
[C---:B------:R-:W-:Y:S03]  /*ca10*/  FMUL.FTZ R14, R0.reuse, R154 ;  /* 0x0000009a000e7220 */ /* 0x040fe60000410000 */
[----:B--2---:R-:W-:Y:S01]  /*ca20*/  LDSM.16.MT88.4 R176, [R220+0x11800] ;  /* 0x01180000dcb0783b */ /* 0x004fe20000004200 */
[C---:B------:R-:W-:Y:S01]  /*ca30*/  FMUL.FTZ R15, R0.reuse, R155 ;  /* 0x0000009b000f7220 */ /* 0x040fe20000410000 */
[----:B------:R-:W-:Y:S01]  /*ca40*/  MUFU.EX2 R189, R189 ;  /* 0x000000bd00bd7308 */ /* 0x000fe20000000800 */
[----:B------:R-:W-:Y:S02]  /*ca50*/  FMUL.FTZ R19, R0, R151 ;  /* 0x0000009700137220 */ /* 0x000fe40000410000 */
[C---:B------:R-:W-:Y:S02]  /*ca60*/  FMUL.FTZ R24, R2.reuse, R140 ;  /* 0x0000008c02187220 */ /* 0x040fe40000410000 */
[----:B------:R-:W-:Y:S01]  /*ca70*/  FMUL.FTZ R25, R2, R141 ;  /* 0x0000008d02197220 */ /* 0x000fe20000410000 */
[C---:B------:R-:W-:Y:S01]  /*ca80*/  HMMA.16816.F32.BF16 R12, R168.reuse, R20, R12 ;  /* 0x00000014a80c723c */ /* 0x040fe2000004180c */
[----:B------:R-:W2:Y:S02]  /*ca90*/  LDSM.16.MT88.4 R152, [R220+0x10000] ;  /* 0x01000000dc98783b */ /* 0x000ea40000004200 */
[C---:B------:R-:W-:Y:S01]  /*caa0*/  FMUL.FTZ R26, R0.reuse, R142 ;  /* 0x0000008e001a7220 */ /* 0x040fe20000410000 */
[----:B------:R-:W-:Y:S01]  /*cab0*/  MUFU.EX2 R190, R190 ;  /* 0x000000be00be7308 */ /* 0x000fe20000000800 */
[----:B------:R-:W-:Y:S02]  /*cac0*/  FMUL.FTZ R27, R0, R143 ;  /* 0x0000008f001b7220 */ /* 0x000fe40000410000 */
[C---:B------:R-:W-:Y:S01]  /*cad0*/  FMUL.FTZ R20, R2.reuse, R144 ;  /* 0x0000009002147220 */ /* 0x040fe20000410000 */
[C---:B------:R-:W-:Y:S01]  /*cae0*/  HMMA.16816.F32.BF16 R16, R168.reuse, R22, R16 ;  /* 0x00000016a810723c */ /* 0x040fe20000041810 */
[----:B------:R-:W-:Y:S03]  /*caf0*/  LDSM.16.MT88.4 R140, [R220+0x12000] ;  /* 0x01200000dc8c783b */ /* 0x000fe60000004200 */
[C---:B------:R-:W-:Y:S02]  /*cb00*/  FMUL.FTZ R21, R2.reuse, R145 ;  /* 0x0000009102157220 */ /* 0x040fe40000410000 */
[----:B------:R-:W-:Y:S01]  /*cb10*/  FMUL.FTZ R32, R2, R132 ;  /* 0x0000008402207220 */ /* 0x000fe20000410000 */
[----:B------:R-:W-:Y:S01]  /*cb20*/  MUFU.EX2 R191, R191 ;  /* 0x000000bf00bf7308 */ /* 0x000fe20000000800 */
[C---:B------:R-:W-:Y:S01]  /*cb30*/  FMUL.FTZ R22, R0.reuse, R146 ;  /* 0x0000009200167220 */ /* 0x040fe20000410000 */
[----:B------:R-:W-:Y:S03]  /*cb40*/  LDSM.16.MT88.4 R148, [R220+0x10800] ;  /* 0x01080000dc94783b */ /* 0x000fe60000004200 */
[----:B------:R-:W-:Y:S02]  /*cb50*/  FMUL.FTZ R23, R0, R147 ;  /* 0x0000009300177220 */ /* 0x000fe40000410000 */
[----:B------:R-:W-:Y:S02]  /*cb60*/  FMUL.FTZ R33, R2, R133 ;  /* 0x0000008502217220 */ /* 0x000fe40000410000 */
[C---:B------:R-:W-:Y:S01]  /*cb70*/  FMUL.FTZ R34, R0.reuse, R134 ;  /* 0x0000008600227220 */ /* 0x040fe20000410000 */
[----:B------:R-:W3:Y:S01]  /*cb80*/  LDSM.16.MT88.4 R144, [R224+0x12000] ;  /* 0x01200000e090783b */ /* 0x000ee20000004200 */
[----:B------:R-:W-:Y:S01]  /*cb90*/  FMUL.FTZ R35, R0, R135 ;  /* 0x0000008700237220 */ /* 0x000fe20000410000 */
[C---:B------:R-:W-:Y:S01]  /*cba0*/  HMMA.16816.F32.BF16 R20, R168.reuse, R28, R20 ;  /* 0x0000001ca814723c */ /* 0x040fe20000041814 */
[----:B------:R-:W4:Y:S02]  /*cbb0*/  MUFU.EX2 R192, R192 ;  /* 0x000000c000c07308 */ /* 0x000f240000000800 */
[C---:B------:R-:W-:Y:S02]  /*cbc0*/  FMUL.FTZ R36, R2.reuse, R36 ;  /* 0x0000002402247220 */ /* 0x040fe40000410000 */
[C---:B------:R-:W-:Y:S01]  /*cbd0*/  FMUL.FTZ R37, R2.reuse, R37 ;  /* 0x0000002502257220 */ /* 0x040fe20000410000 */
[----:B------:R-:W-:Y:S01]  /*cbe0*/  LDSM.16.MT88.4 R132, [R221+0x12000] ;  /* 0x01200000dd84783b */ /* 0x000fe20000004200 */
[C---:B------:R-:W-:Y:S01]  /*cbf0*/  FMUL.FTZ R28, R2.reuse, R136 ;  /* 0x00000088021c7220 */ /* 0x040fe20000410000 */
[C---:B------:R-:W-:Y:S03]  /*cc00*/  HMMA.16816.F32.BF16 R24, R168.reuse, R30, R24 ;  /* 0x0000001ea818723c */ /* 0x040fe60000041818 */
[----:B------:R-:W-:Y:S01]  /*cc10*/  MUFU.EX2 R193, R193 ;  /* 0x000000c100c17308 */ /* 0x000fe20000000800 */
[----:B------:R-:W-:Y:S02]  /*cc20*/  FMUL.FTZ R29, R2, R137 ;  /* 0x00000089021d7220 */ /* 0x000fe40000410000 */
[C---:B------:R-:W-:Y:S02]  /*cc30*/  FMUL.FTZ R38, R0.reuse, R38 ;  /* 0x0000002600267220 */ /* 0x040fe40000410000 */
[C---:B------:R-:W-:Y:S04]  /*cc40*/  FMUL.FTZ R30, R0.reuse, R138 ;  /* 0x0000008a001e7220 */ /* 0x040fe80000410000 */
[C---:B------:R-:W-:Y:S01]  /*cc50*/  FMUL.FTZ R31, R0.reuse, R139 ;  /* 0x0000008b001f7220 */ /* 0x040fe20000410000 */
[----:B------:R-:W5:Y:S01]  /*cc60*/  MUFU.EX2 R194, R194 ;  /* 0x000000c200c27308 */ /* 0x000f620000000800 */
[----:B------:R-:W1:Y:S01]  /*cc70*/  LDSM.16.MT88.4 R136, [R222+0x12000] ;  /* 0x01200000de88783b */ /* 0x000e620000004200 */
[----:B------:R-:W-:Y:S02]  /*cc80*/  FMUL.FTZ R39, R0, R39 ;  /* 0x0000002700277220 */ /* 0x000fe40000410000 */
[C---:B------:R-:W-:Y:S02]  /*cc90*/  FMUL.FTZ R40, R2.reuse, R40 ;  /* 0x0000002802287220 */ /* 0x040fe40000410000 */
[C---:B--2---:R-:W-:Y:S03]  /*cca0*/  HMMA.16816.F32.BF16 R28, R168.reuse, R152, R28 ;  /* 0x00000098a81c723c */ /* 0x044fe6000004181c */
[----:B------:R-:W-:Y:S01]  /*ccb0*/  FMUL.FTZ R41, R2, R41 ;  /* 0x0000002902297220 */ /* 0x000fe20000410000 */
[----:B------:R-:W-:Y:S01]  /*ccc0*/  MUFU.EX2 R202, R202 ;  /* 0x000000ca00ca7308 */ /* 0x000fe20000000800 */
[C---:B------:R-:W-:Y:S02]  /*ccd0*/  FMUL.FTZ R42, R0.reuse, R42 ;  /* 0x0000002a002a7220 */ /* 0x040fe40000410000 */
[----:B------:R-:W-:Y:S01]  /*cce0*/  FMUL.FTZ R43, R0, R43 ;  /* 0x0000002b002b7220 */ /* 0x000fe20000410000 */
[C---:B------:R-:W-:Y:S01]  /*ccf0*/  HMMA.16816.F32.BF16 R32, R168.reuse, R154, R32 ;  /* 0x0000009aa820723c */ /* 0x040fe20000041820 */
[----:B------:R-:W-:Y:S03]  /*cd00*/  LDSM.16.MT88.4 R152, [R224+0x12800] ;  /* 0x01280000e098783b */ /* 0x000fe60000004200 */
[C---:B------:R-:W-:Y:S02]  /*cd10*/  FMUL.FTZ R44, R2.reuse, R44 ;  /* 0x0000002c022c7220 */ /* 0x040fe40000410000 */
[----:B------:R-:W-:Y:S01]  /*cd20*/  FMUL.FTZ R45, R2, R45 ;  /* 0x0000002d022d7220 */ /* 0x000fe20000410000 */
[----:B------:R-:W-:Y:S01]  /*cd30*/  MUFU.EX2 R203, R203 ;  /* 0x000000cb00cb7308 */ /* 0x000fe20000000800 */
[C---:B---3--:R-:W-:Y:S04]  /*cd40*/  HMMA.16816.F32.BF16 R36, R168.reuse, R144, R36 ;  /* 0x00000090a824723c */ /* 0x048fe80000041824 */
[C---:B------:R-:W-:Y:S02]  /*cd50*/  FMUL.FTZ R46, R0.reuse, R46 ;  /* 0x0000002e002e7220 */ /* 0x040fe40000410000 */
[----:B------:R-:W-:Y:S02]  /*cd60*/  FMUL.FTZ R47, R0, R47 ;  /* 0x0000002f002f7220 */ /* 0x000fe40000410000 */
[C---:B------:R-:W-:Y:S01]  /*cd70*/  HMMA.16816.F32.BF16 R40, R168.reuse, R146, R40 ;  /* 0x00000092a828723c */ /* 0x040fe20000041828 */
[----:B------:R-:W-:Y:S01]  /*cd80*/  LDSM.16.MT88.4 R144, [R221+0x10800] ;  /* 0x01080000dd90783b */ /* 0x000fe20000004200 */
[----:B------:R-:W-:Y:S02]  /*cd90*/  MUFU.EX2 R198, R198 ;  /* 0x000000c600c67308 */ /* 0x000fe40000000800 */
[C---:B------:R-:W-:Y:S02]  /*cda0*/  FMUL.FTZ R48, R2.reuse, R48 ;  /* 0x0000003002307220 */ /* 0x040fe40000410000 */
[----:B------:R-:W-:Y:S02]  /*cdb0*/  FMUL.FTZ R49, R2, R49 ;  /* 0x0000003102317220 */ /* 0x000fe40000410000 */
[C---:B------:R-:W-:Y:S01]  /*cdc0*/  FMUL.FTZ R50, R0.reuse, R50 ;  /* 0x0000003200327220 */ /* 0x040fe20000410000 */
[C---:B-1----:R-:W-:Y:S03]  /*cdd0*/  HMMA.16816.F32.BF16 R44, R168.reuse, R136, R44 ;  /* 0x00000088a82c723c */ /* 0x042fe6000004182c */
[----:B------:R-:W-:Y:S01]  /*cde0*/  MUFU.EX2 R233, R233 ;  /* 0x000000e900e97308 */ /* 0x000fe20000000800 */
[----:B------:R-:W-:Y:S02]  /*cdf0*/  FMUL.FTZ R51, R0, R51 ;  /* 0x0000003300337220 */ /* 0x000fe40000410000 */
[C---:B------:R-:W-:Y:S02]  /*ce00*/  FMUL.FTZ R52, R2.reuse, R52 ;  /* 0x0000003402347220 */ /* 0x040fe40000410000 */
[----:B------:R-:W-:Y:S04]  /*ce10*/  FMUL.FTZ R53, R2, R53 ;  /* 0x0000003502357220 */ /* 0x000fe80000410000 */
[C---:B------:R-:W-:Y:S01]  /*ce20*/  FMUL.FTZ R54, R0.reuse, R54 ;  /* 0x0000003600367220 */ /* 0x040fe20000410000 */
[C---:B------:R-:W-:Y:S01]  /*ce30*/  HMMA.16816.F32.BF16 R48, R168.reuse, R138, R48 ;  /* 0x0000008aa830723c */ /* 0x040fe20000041830 */
[----:B------:R-:W1:Y:S01]  /*ce40*/  LDSM.16.MT88.4 R136, [R224+0x14000] ;  /* 0x01400000e088783b */ /* 0x000e620000004200 */
[----:B------:R-:W-:Y:S01]  /*ce50*/  MUFU.EX2 R196, R196 ;  /* 0x000000c400c47308 */ /* 0x000fe20000000800 */
[----:B------:R-:W-:Y:S02]  /*ce60*/  FMUL.FTZ R55, R0, R55 ;  /* 0x0000003700377220 */ /* 0x000fe40000410000 */
[C---:B------:R-:W-:Y:S02]  /*ce70*/  FMUL.FTZ R56, R2.reuse, R56 ;  /* 0x0000003802387220 */ /* 0x040fe40000410000 */
[----:B------:R-:W-:Y:S02]  /*ce80*/  FMUL.FTZ R57, R2, R57 ;  /* 0x0000003902397220 */ /* 0x000fe40000410000 */
[C---:B------:R-:W-:Y:S01]  /*ce90*/  FMUL.FTZ R58, R0.reuse, R58 ;  /* 0x0000003a003a7220 */ /* 0x040fe20000410000 */
[C---:B------:R-:W-:Y:S02]  /*cea0*/  HMMA.16816.F32.BF16 R52, R168.reuse, R132, R52 ;  /* 0x00000084a834723c */ /* 0x040fe40000041834 */
[----:B------:R-:W-:Y:S01]  /*ceb0*/  MUFU.EX2 R199, R199 ;  /* 0x000000c700c77308 */ /* 0x000fe20000000800 */
[----:B------:R-:W-:Y:S02]  /*cec0*/  FMUL.FTZ R59, R0, R59 ;  /* 0x0000003b003b7220 */ /* 0x000fe40000410000 */
[C---:B------:R-:W-:Y:S02]  /*ced0*/  FMUL.FTZ R60, R2.reuse, R60 ;  /* 0x0000003c023c7220 */ /* 0x040fe40000410000 */
[----:B------:R-:W-:Y:S02]  /*cee0*/  FMUL.FTZ R61, R2, R61 ;  /* 0x0000003d023d7220 */ /* 0x000fe40000410000 */
[C---:B------:R-:W-:Y:S01]  /*cef0*/  FMUL.FTZ R62, R0.reuse, R62 ;  /* 0x0000003e003e7220 */ /* 0x040fe20000410000 */
[C---:B------:R-:W-:Y:S01]  /*cf00*/  HMMA.16816.F32.BF16 R56, R168.reuse, R134, R56 ;  /* 0x00000086a838723c */ /* 0x040fe20000041838 */
[----:B------:R-:W2:Y:S01]  /*cf10*/  LDSM.16.MT88.4 R132, [R222+0x14000] ;  /* 0x01400000de84783b */ /* 0x000ea20000004200 */
        /* <DEDUP_REMOVED lines=12> */
[----:B------:R-:W3:Y:S01]  /*cfe0*/  LDSM.16.MT88.4 R140, [R221+0x14000] ;  /* 0x01400000dd8c783b */ /* 0x000ee20000004200 */
[----:B------:R-:W-:Y:S01]  /*cff0*/  MUFU.EX2 R186, R186 ;  /* 0x000000ba00ba7308 */ /* 0x000fe20000000800 */
[----:B------:R-:W-:Y:S02]  /*d000*/  FMUL.FTZ R71, R0, R71 ;  /* 0x0000004700477220 */ /* 0x000fe40000410000 */
[C---:B------:R-:W-:Y:S02]  /*d010*/  FMUL.FTZ R72, R2.reuse, R72 ;  /* 0x0000004802487220 */ /* 0x040fe40000410000 */
[----:B------:R-:W-:Y:S02]  /*d020*/  FMUL.FTZ R73, R2, R73 ;  /* 0x0000004902497220 */ /* 0x000fe40000410000 */
[C---:B------:R-:W-:Y:S01]  /*d030*/  FMUL.FTZ R74, R0.reuse, R74 ;  /* 0x0000004a004a7220 */ /* 0x040fe20000410000 */
[C---:B-1----:R-:W-:Y:S02]  /*d040*/  HMMA.16816.F32.BF16 R68, R168.reuse, R136, R68 ;  /* 0x00000088a844723c */ /* 0x042fe40000041844 */
[----:B------:R-:W1:Y:S01]  /*d050*/  MUFU.EX2 R195, R195 ;  /* 0x000000c300c37308 */ /* 0x000e620000000800 */
[----:B------:R-:W-:Y:S02]  /*d060*/  FMUL.FTZ R75, R0, R75 ;  /* 0x0000004b004b7220 */ /* 0x000fe40000410000 */
[C---:B------:R-:W-:Y:S02]  /*d070*/  FMUL.FTZ R76, R2.reuse, R76 ;  /* 0x0000004c024c7220 */ /* 0x040fe40000410000 */
[----:B------:R-:W-:Y:S02]  /*d080*/  FMUL.FTZ R77, R2, R77 ;  /* 0x0000004d024d7220 */ /* 0x000fe40000410000 */
        /* <DEDUP_REMOVED lines=8> */
[C---:B--2---:R-:W-:Y:S02]  /*d110*/  HMMA.16816.F32.BF16 R76, R168.reuse, R132, R76 ;  /* 0x00000084a84c723c */ /* 0x044fe4000004184c */
[----:B------:R-:W-:Y:S01]  /*d120*/  MUFU.EX2 R250, R250 ;  /* 0x000000fa00fa7308 */ /* 0x000fe20000000800 */
[----:B------:R-:W-:Y:S02]  /*d130*/  FMUL.FTZ R83, R0, R83 ;  /* 0x0000005300537220 */ /* 0x000fe40000410000 */
[C---:B------:R-:W-:Y:S02]  /*d140*/  FMUL.FTZ R84, R2.reuse, R84 ;  /* 0x0000005402547220 */ /* 0x040fe40000410000 */
[----:B------:R-:W-:Y:S02]  /*d150*/  FMUL.FTZ R85, R2, R85 ;  /* 0x0000005502557220 */ /* 0x000fe40000410000 */
[C---:B------:R-:W-:Y:S01]  /*d160*/  FMUL.FTZ R86, R0.reuse, R86 ;  /* 0x0000005600567220 */ /* 0x040fe20000410000 */
[C---:B------:R-:W-:Y:S01]  /*d170*/  HMMA.16816.F32.BF16 R80, R168.reuse, R134, R80 ;  /* 0x00000086a850723c */ /* 0x040fe20000041850 */
[----:B------:R-:W2:Y:S01]  /*d180*/  LDSM.16.MT88.4 R132, [R224+0x16000] ;  /* 0x01600000e084783b */ /* 0x000ea20000004200 */
[----:B------:R-:W1:Y:S01]  /*d190*/  MUFU.EX2 R251, R251 ;  /* 0x000000fb00fb7308 */ /* 0x000e620000000800 */
[----:B------:R-:W-:Y:S02]  /*d1a0*/  FMUL.FTZ R87, R0, R87 ;  /* 0x0000005700577220 */ /* 0x000fe40000410000 */
[C---:B------:R-:W-:Y:S02]  /*d1b0*/  FMUL.FTZ R88, R2.reuse, R88 ;  /* 0x0000005802587220 */ /* 0x040fe40000410000 */
[----:B------:R-:W-:Y:S02]  /*d1c0*/  FMUL.FTZ R89, R2, R89 ;  /* 0x0000005902597220 */ /* 0x000fe40000410000 */
[C---:B------:R-:W-:Y:S01]  /*d1d0*/  FMUL.FTZ R90, R0.reuse, R90 ;  /* 0x0000005a005a7220 */ /* 0x040fe20000410000 */
[C---:B---3--:R-:W-:Y:S02]  /*d1e0*/  HMMA.16816.F32.BF16 R84, R168.reuse, R140, R84 ;  /* 0x0000008ca854723c */ /* 0x048fe40000041854 */
[----:B------:R-:W3:Y:S01]  /*d1f0*/  MUFU.EX2 R252, R252 ;  /* 0x000000fc00fc7308 */ /* 0x000ee20000000800 */
[----:B------:R-:W-:Y:S02]  /*d200*/  FMUL.FTZ R91, R0, R91 ;  /* 0x0000005b005b7220 */ /* 0x000fe40000410000 */
[C---:B------:R-:W-:Y:S02]  /*d210*/  FMUL.FTZ R92, R2.reuse, R92 ;  /* 0x0000005c025c7220 */ /* 0x040fe40000410000 */
[----:B------:R-:W-:Y:S02]  /*d220*/  FMUL.FTZ R93, R2, R93 ;  /* 0x0000005d025d7220 */ /* 0x000fe40000410000 */
[C---:B------:R-:W-:Y:S01]  /*d230*/  FMUL.FTZ R94, R0.reuse, R94 ;  /* 0x0000005e005e7220 */ /* 0x040fe20000410000 */
[C---:B------:R-:W-:Y:S01]  /*d240*/  HMMA.16816.F32.BF16 R88, R168.reuse, R142, R88 ;  /* 0x0000008ea858723c */ /* 0x040fe20000041858 */
[----:B------:R-:W3:Y:S02]  /*d250*/  LDSM.16.MT88.4 R140, [R222+0x16000] ;  /* 0x01600000de8c783b */ /* 0x000ee40000004200 */
[----:B------:R-:W-:Y:S02]  /*d260*/  FMUL.FTZ R95, R0, R95 ;  /* 0x0000005f005f7220 */ /* 0x000fe40000410000 */
        /* <DEDUP_REMOVED lines=16> */
[C---:B------:R-:W-:Y:S02]  /*d370*/  FMUL.FTZ R108, R2.reuse, R108 ;  /* 0x0000006c026c7220 */ /* 0x040fe40000410000 */
[----:B------:R-:W-:Y:S02]  /*d380*/  FMUL.FTZ R109, R2, R109 ;  /* 0x0000006d026d7220 */ /* 0x000fe40000410000 */
[C---:B------:R-:W-:Y:S01]  /*d390*/  FMUL.FTZ R110, R0.reuse, R110 ;  /* 0x0000006e006e7220 */ /* 0x040fe20000410000 */
[C---:B------:R-:W-:Y:S01]  /*d3a0*/  HMMA.16816.F32.BF16 R104, R168.reuse, R134, R104 ;  /* 0x00000086a868723c */ /* 0x040fe20000041868 */
[----:B------:R-:W2:Y:S02]  /*d3b0*/  LDSM.16.MT88.4 R132, [R220+0x16000] ;  /* 0x01600000dc84783b */ /* 0x000ea40000004200 */
[----:B------:R-:W-:Y:S02]  /*d3c0*/  FMUL.FTZ R111, R0, R111 ;  /* 0x0000006f006f7220 */ /* 0x000fe40000410000 */
[C---:B------:R-:W-:Y:S02]  /*d3d0*/  FMUL.FTZ R112, R2.reuse, R112 ;  /* 0x0000007002707220 */ /* 0x040fe40000410000 */
[----:B------:R-:W-:Y:S02]  /*d3e0*/  FMUL.FTZ R113, R2, R113 ;  /* 0x0000007102717220 */ /* 0x000fe40000410000 */
[C---:B------:R-:W-:Y:S01]  /*d3f0*/  FMUL.FTZ R114, R0.reuse, R114 ;  /* 0x0000007200727220 */ /* 0x040fe20000410000 */
[C---:B---3--:R-:W-:Y:S03]  /*d400*/  HMMA.16816.F32.BF16 R108, R168.reuse, R140, R108 ;  /* 0x0000008ca86c723c */ /* 0x048fe6000004186c */
        /* <DEDUP_REMOVED lines=23> */
[----:B------:R-:W-:Y:S01]  /*d580*/  FFMA.FTZ R167, R2, R249, R167 ;  /* 0x000000f902a77223 */ /* 0x000fe200000100a7 */
[----:B------:R-:W-:Y:S01]  /*d590*/  MOV R2, R164 ;  /* 0x000000a400027202 */ /* 0x000fe20000000f00 */
[----:B------:R-:W-:Y:S01]  /*d5a0*/  FFMA.FTZ R183, R0, R247, R183 ;  /* 0x000000f700b77223 */ /* 0x000fe200000100b7 */
[----:B------:R-:W-:Y:S01]  /*d5b0*/  F2FP.BF16.PACK_AB R132, R188, R187 ;  /* 0x000000bbbc84723e */ /* 0x000fe200000010ff */
[----:B------:R-:W-:Y:S01]  /*d5c0*/  FADD.FTZ R166, R166, R167 ;  /* 0x000000a7a6a67221 */ /* 0x000fe20000010000 */
[----:B------:R-:W-:Y:S01]  /*d5d0*/  HMMA.16816.F32.BF16 R128, R168, R134, R128 ;  /* 0x00000086a880723c */ /* 0x000fe20000041880 */
[----:B------:R-:W-:Y:S02]  /*d5e0*/  LDSM.16.MT88.4 R168, [R222+0x14800] ;  /* 0x01480000dea8783b */ /* 0x000fe40000004200 */
[----:B----4-:R-:W-:Y:S01]  /*d5f0*/  F2FP.BF16.PACK_AB R133, R192, R191 ;  /* 0x000000bfc085723e */ /* 0x010fe200000010ff */
[----:B------:R-:W-:Y:S02]  /*d600*/  FADD.FTZ R182, R182, R183 ;  /* 0x000000b7b6b67221 */ /* 0x000fe40000010000 */
        /* <DEDUP_REMOVED lines=10> */
[----:B------:R-:W2:Y:S03]  /*d6b0*/  LDSM.16.MT88.4 R140, [R220+0x12800] ;  /* 0x01280000dc8c783b */ /* 0x000ea60000004200 */
[----:B------:R-:W-:Y:S02]  /*d6c0*/  FADD.FTZ R188, R188, R187 ;  /* 0x000000bbbcbc7221 */ /* 0x000fe40000010000 */
[----:B------:R-:W-:Y:S02]  /*d6d0*/  FADD.FTZ R192, R192, R191 ;  /* 0x000000bfc0c07221 */ /* 0x000fe40000010000 */
        /* <DEDUP_REMOVED lines=23> */
[C---:B------:R-:W-:Y:S07]  /*d850*/  HMMA.16816.F32.BF16 R76, R132.reuse, R168, R76 ;  /* 0x000000a8844c723c */ /* 0x040fee000004184c */
[----:B------:R-:W-:Y:S01]  /*d860*/  F2FP.BF16.PACK_AB R168, R195, R186 ;  /* 0x000000bac3a8723e */ /* 0x000fe200000010ff */
[C---:B------:R-:W-:Y:S04]  /*d870*/  HMMA.16816.F32.BF16 R80, R132.reuse, R170, R80 ;  /* 0x000000aa8450723c */ /* 0x040fe80000041850 */
[----:B------:R-:W-:Y:S03]  /*d880*/  F2FP.BF16.PACK_AB R169, R251, R250 ;  /* 0x000000fafba9723e */ /* 0x000fe600000010ff */
[----:B------:R-:W-:Y:S01]  /*d890*/  F2FP.BF16.PACK_AB R170, R248, R201 ;  /* 0x000000c9f8aa723e */ /* 0x000fe200000010ff */
[C---:B---3--:R-:W-:Y:S04]  /*d8a0*/  HMMA.16816.F32.BF16 R84, R132.reuse, R144, R84 ;  /* 0x000000908454723c */ /* 0x048fe80000041854 */
[----:B------:R-:W-:Y:S04]  /*d8b0*/  F2FP.BF16.PACK_AB R171, R165, R252 ;  /* 0x000000fca5ab723e */ /* 0x000fe800000010ff */
        /* <DEDUP_REMOVED lines=16> */
[----:B------:R-:W-:Y:S06]  /*d9c0*/  LDSM.16.MT88.4 R148, [R222+0x13000] ;  /* 0x01300000de94783b */ /* 0x000fec0000004200 */
[----:B------:R-:W-:Y:S02]  /*d9d0*/  F2FP.BF16.PACK_AB R132, R203, R202 ;  /* 0x000000cacb84723e */ /* 0x000fe400000010ff */
[----:B------:R-:W-:Y:S03]  /*d9e0*/  F2FP.BF16.PACK_AB R134, R233, R198 ;  /* 0x000000c6e986723e */ /* 0x000fe600000010ff */
[----:B------:R-:W-:Y:S02]  /*d9f0*/  F2FP.BF16.PACK_AB R133, R199, R196 ;  /* 0x000000c4c785723e */ /* 0x000fe400000010ff */
[----:B------:R-:W-:Y:S07]  /*da00*/  F2FP.BF16.PACK_AB R135, R200, R197 ;  /* 0x000000c5c887723e */ /* 0x000fee00000010ff */
[C---:B-1----:R-:W-:Y:S08]  /*da10*/  HMMA.16816.F32.BF16 R4, R132.reuse, R136, R4 ;  /* 0x000000888404723c */ /* 0x042ff00000041804 */
        /* <DEDUP_REMOVED lines=20> */
[C---:B---3--:R-:W-:Y:S08]  /*db60*/  HMMA.16816.F32.BF16 R60, R132.reuse, R152, R60 ;  /* 0x00000098843c723c */ /* 0x048ff0000004183c */
[C---:B------:R-:W-:Y:S08]  /*db70*/  HMMA.16816.F32.BF16 R64, R132.reuse, R154, R64 ;  /* 0x0000009a8440723c */ /* 0x040ff00000041840 */
[C---:B----4-:R-:W-:Y:S08]  /*db80*/  HMMA.16816.F32.BF16 R68, R132.reuse, R140, R68 ;  /* 0x0000008c8444723c */ /* 0x050ff00000041844 */
        /* <DEDUP_REMOVED lines=12> */
[C---:B------:R-:W-:Y:S01]  /*dc50*/  HMMA.16816.F32.BF16 R104, R132.reuse, R142, R104 ;  /* 0x0000008e8468723c */ /* 0x040fe20000041868 */
[----:B------:R-:W3:Y:S07]  /*dc60*/  LDSM.16.MT88.4 R140, [R222+0x11800] ;  /* 0x01180000de8c783b */ /* 0x000eee0000004200 */
[C---:B--2---:R-:W-:Y:S08]  /*dc70*/  HMMA.16816.F32.BF16 R108, R132.reuse, R144, R108 ;  /* 0x00000090846c723c */ /* 0x044ff0000004186c */
[C---:B------:R-:W-:Y:S08]  /*dc80*/  HMMA.16816.F32.BF16 R112, R132.reuse, R146, R112 ;  /* 0x000000928470723c */ /* 0x040ff00000041870 */
[C---:B-1----:R-:W-:Y:S08]  /*dc90*/  HMMA.16816.F32.BF16 R116, R132.reuse, R136, R116 ;  /* 0x000000888474723c */ /* 0x042ff00000041874 */
[C---:B------:R-:W-:Y:S08]  /*dca0*/  HMMA.16816.F32.BF16 R120, R132.reuse, R138, R120 ;  /* 0x0000008a8478723c */ /* 0x040ff00000041878 */
[C---:B----4-:R-:W-:Y:S08]  /*dcb0*/  HMMA.16816.F32.BF16 R124, R132.reuse, R148, R124 ;  /* 0x00000094847c723c */ /* 0x050ff0000004187c */
[----:B------:R-:W-:Y:S08]  /*dcc0*/  HMMA.16816.F32.BF16 R128, R132, R150, R128 ;  /* 0x000000968480723c */ /* 0x000ff00000041880 */
[C---:B------:R-:W-:Y:S01]  /*dcd0*/  HMMA.16816.F32.BF16 R160, R168.reuse, R156, R4 ;  /* 0x0000009ca8a0723c */ /* 0x040fe20000041804 */
[----:B------:R-:W1:Y:S07]  /*dce0*/  LDSM.16.MT88.4 R4, [R224+0x13800] ;  /* 0x01380000e004783b */ /* 0x000e6e0000004200 */
[C---:B------:R-:W-:Y:S01]  /*dcf0*/  HMMA.16816.F32.BF16 R156, R168.reuse, R158, R8 ;  /* 0x0000009ea89c723c */ /* 0x040fe20000041808 */
[----:B------:R-:W2:Y:S07]  /*dd00*/  LDSM.16.MT88.4 R8, [R222+0x13800] ;  /* 0x01380000de08783b */ /* 0x000eae0000004200 */
[C---:B---3--:R-:W-:Y:S01]  /*dd10*/  HMMA.16816.F32.BF16 R152, R168.reuse, R140, R12 ;  /* 0x0000008ca898723c */ /* 0x048fe2000004180c */
[----:B------:R-:W3:Y:S07]  /*dd20*/  LDSM.16.MT88.4 R12, [R221+0x13800] ;  /* 0x01380000dd0c783b */ /* 0x000eee0000004200 */
[C---:B------:R-:W-:Y:S01]  /*dd30*/  HMMA.16816.F32.BF16 R148, R168.reuse, R142, R16 ;  /* 0x0000008ea894723c */ /* 0x040fe20000041810 */
[----:B------:R-:W4:Y:S07]  /*dd40*/  LDSM.16.MT88.4 R16, [R220+0x13800] ;  /* 0x01380000dc10783b */ /* 0x000f2e0000004200 */
[C---:B------:R-:W-:Y:S01]  /*dd50*/  HMMA.16816.F32.BF16 R144, R168.reuse, R172, R20 ;  /* 0x000000aca890723c */ /* 0x040fe20000041814 */
[----:B------:R-:W5:Y:S07]  /*dd60*/  LDSM.16.MT88.4 R20, [R224+0x15800] ;  /* 0x01580000e014783b */ /* 0x000f6e0000004200 */
[C---:B------:R-:W-:Y:S01]  /*dd70*/  HMMA.16816.F32.BF16 R140, R168.reuse, R174, R24 ;  /* 0x000000aea88c723c */ /* 0x040fe20000041818 */
[----:B------:R-:W3:Y:S07]  /*dd80*/  LDSM.16.MT88.4 R24, [R222+0x15800] ;  /* 0x01580000de18783b */ /* 0x000eee0000004200 */
[C---:B------:R-:W-:Y:S01]  /*dd90*/  HMMA.16816.F32.BF16 R136, R168.reuse, R176, R28 ;  /* 0x000000b0a888723c */ /* 0x040fe2000004181c */
[----:B------:R-:W3:Y:S07]  /*dda0*/  LDSM.16.MT88.4 R28, [R221+0x15800] ;  /* 0x01580000dd1c783b */ /* 0x000eee0000004200 */
[C---:B------:R-:W-:Y:S01]  /*ddb0*/  HMMA.16816.F32.BF16 R132, R168.reuse, R178, R32 ;  /* 0x000000b2a884723c */ /* 0x040fe20000041820 */
[----:B------:R-:W4:Y:S07]  /*ddc0*/  LDSM.16.MT88.4 R172, [R220+0x15800] ;  /* 0x01580000dcac783b */ /* 0x000f2e0000004200 */
[C---:B-1----:R-:W-:Y:S01]  /*ddd0*/  HMMA.16816.F32.BF16 R36, R168.reuse, R4, R36 ;  /* 0x00000004a824723c */ /* 0x042fe20000041824 */
[----:B------:R-:W1:Y:S07]  /*dde0*/  LDSM.16.MT88.4 R32, [R224+0x17800] ;  /* 0x01780000e020783b */ /* 0x000e6e0000004200 */
        /* <DEDUP_REMOVED lines=20> */
[C---:B------:R-:W-:Y:S07]  /*df30*/  HMMA.16816.F32.BF16 R108, R168.reuse, R4, R108 ;  /* 0x00000004a86c723c */ /* 0x040fee000004186c */
[----:B------:R-:W-:Y:S01]  /*df40*/  FADD.FTZ R5, R189, R188 ;  /* 0x000000bcbd057221 */ /* 0x000fe20000010000 */
[C---:B------:R-:W-:Y:S04]  /*df50*/  HMMA.16816.F32.BF16 R112, R168.reuse, R6, R112 ;  /* 0x00000006a870723c */ /* 0x040fe80000041870 */
[----:B------:R-:W-:Y:S03]  /*df60*/  FADD.FTZ R5, R190, R5 ;  /* 0x00000005be057221 */ /* 0x000fe60000010000 */
[----:B------:R-:W-:Y:S01]  /*df70*/  FADD.FTZ R7, R193, R192 ;  /* 0x000000c0c1077221 */ /* 0x000fe20000010000 */
[C---:B--2---:R-:W-:Y:S04]  /*df80*/  HMMA.16816.F32.BF16 R116, R168.reuse, R8, R116 ;  /* 0x00000008a874723c */ /* 0x044fe80000041874 */
[----:B------:R-:W-:Y:S02]  /*df90*/  FADD.FTZ R7, R194, R7 ;  /* 0x00000007c2077221 */ /* 0x000fe40000010000 */
[----:B------:R-:W-:Y:S02]  /*dfa0*/  FADD.FTZ R202, R202, R5 ;  /* 0x00000005caca7221 */ /* 0x000fe40000010000 */
[----:B------:R-:W-:Y:S01]  /*dfb0*/  FADD.FTZ R0, R196, R7 ;  /* 0x00000007c4007221 */ /* 0x000fe20000010000 */
[C---:B------:R-:W-:Y:S03]  /*dfc0*/  HMMA.16816.F32.BF16 R120, R168.reuse, R10, R120 ;  /* 0x0000000aa878723c */ /* 0x040fe60000041878 */
[----:B------:R-:W-:Y:S02]  /*dfd0*/  FADD.FTZ R203, R203, R202 ;  /* 0x000000cacbcb7221 */ /* 0x000fe40000010000 */
[----:B------:R-:W-:Y:S02]  /*dfe0*/  FADD.FTZ R0, R199, R0 ;  /* 0x00000000c7007221 */ /* 0x000fe40000010000 */
[----:B------:R-:W-:Y:S01]  /*dff0*/  FADD.FTZ R198, R198, R203 ;  /* 0x000000cbc6c67221 */ /* 0x000fe20000010000 */
[C---:B---3--:R-:W-:Y:S04]  /*e000*/  HMMA.16816.F32.BF16 R124, R168.reuse, R12, R124 ;  /* 0x0000000ca87c723c */ /* 0x048fe8000004187c */
[----:B------:R-:W-:Y:S01]  /*e010*/  FADD.FTZ R5, R197, R0 ;  /* 0x00000000c5057221 */ /* 0x000fe20000010000 */
[----:B------:R-:W-:Y:S01]  /*e020*/  MOV R0, R3 ;  /* 0x0000000300007202 */ /* 0x000fe20000000f00 */
[----:B------:R-:W-:Y:S02]  /*e030*/  FADD.FTZ R233, R233, R198 ;  /* 0x000000c6e9e97221 */ /* 0x000fe40000010000 */
[----:B------:R-:W-:Y:S01]  /*e040*/  FADD.FTZ R5, R200, R5 ;  /* 0x00000005c8057221 */ /* 0x000fe20000010000 */
[----:B------:R-:W-:Y:S03]  /*e050*/  HMMA.16816.F32.BF16 R128, R168, R14, R128 ;  /* 0x0000000ea880723c */ /* 0x000fe60000041880 */
[----:B------:R-:W-:Y:S02]  /*e060*/  FADD.FTZ R186, R186, R233 ;  /* 0x000000e9baba7221 */ /* 0x000fe40000010000 */
[----:B------:R-:W-:Y:S02]  /*e070*/  FADD.FTZ R250, R250, R5 ;  /* 0x00000005fafa7221 */ /* 0x000fe40000010000 */
[----:B------:R-:W-:Y:S02]  /*e080*/  FADD.FTZ R186, R195, R186 ;  /* 0x000000bac3ba7221 */ /* 0x000fe40000010000 */
[----:B------:R-:W-:Y:S03]  /*e090*/  FADD.FTZ R251, R251, R250 ;  /* 0x000000fafbfb7221 */ /* 0x000fe60000010000 */
[----:B------:R-:W-:Y:S02]  /*e0a0*/  FADD.FTZ R201, R201, R186 ;  /* 0x000000bac9c97221 */ /* 0x000fe40000010000 */
[----:B------:R-:W-:Y:S02]  /*e0b0*/  FADD.FTZ R252, R252, R251 ;  /* 0x000000fbfcfc7221 */ /* 0x000fe40000010000 */
[----:B------:R-:W-:Y:S02]  /*e0c0*/  FADD.FTZ R249, R248, R201 ;  /* 0x000000c9f8f97221 */ /* 0x000fe40000010000 */
[----:B------:R-:W-:Y:S01]  /*e0d0*/  FADD.FTZ R247, R165, R252 ;  /* 0x000000fca5f77221 */ /* 0x000fe20000010000 */
[----:B------:R-:W-:-:S05]  /*e0e0*/  @P0 BRA `(.L_x_6349) ;  /* 0xffffc18000000947 */ /* 0x000fca000383ffff */
.L_x_6345:
[----:B------:R-:W1:Y:S01]  /*e0f0*/  SHFL.BFLY PT, R0, R247, 0x2, 0x1f ;  /* 0x0c401f00f7007f89 */ /* 0x000e6200000e0000 */
[----:B------:R-:W-:Y:S01]  /*e100*/  MOV R9, 0x3f800000 ;  /* 0x3f80000000097802 */ /* 0x000fe20000000f00 */
[----:B------:R-:W2:Y:S01]  /*e110*/  S2UR UR6, SR_CTAID.Y ;  /* 0x00000000000679c3 */ /* 0x000ea20000002600 */
[----:B------:R-:W-:Y:S01]  /*e120*/  MOV R10, 0x3f800000 ;  /* 0x3f800000000a7802 */ /* 0x000fe20000000f00 */
[----:B------:R-:W3:Y:S01]  /*e130*/  SHFL.BFLY PT, R2, R249, 0x2, 0x1f ;  /* 0x0c401f00f9027f89 */ /* 0x000ee200000e0000 */
[----:B------:R-:W-:Y:S01]  /*e140*/  UISETP.NE.AND UP1, UPT, UR11, -0x1, UPT ;  /* 0xffffffff0b00788c */ /* 0x000fe2000bf25270 */
[----:B------:R-:W-:Y:S01]  /*e150*/  BSSY B0, `(.L_x_6350) ;  /* 0x0000179000007945 */ /* 0x000fe20003800000 */
[----:B------:R-:W-:Y:S01]  /*e160*/  ULDC.U8 UR7, c[0x0][0x328] ;  /* 0x0000ca0000077ab9 */ /* 0x000fe20000000000 */
[----:B------:R-:W4:Y:S01]  /*e170*/  S2R R5, SR_TID.X ;  /* 0x0000000000057919 */ /* 0x000f220000002100 */
[----:B------:R-:W-:-:S02]  /*e180*/  UISETP.NE.AND UP2, UPT, UR7, URZ, UPT ;  /* 0x0000003f0700728c */ /* 0x000fc4000bf45270 */
[----:B------:R-:W5:Y:S01]  /*e190*/  S2UR UR7, SR_CTAID.Z ;  /* 0x00000000000779c3 */ /* 0x000f620000002700 */
[----:B------:R-:W-:Y:S02]  /*e1a0*/  ULDC.64 UR4, c[0x0][0x1e8] ;  /* 0x00007a0000047ab9 */ /* 0x000fe40000000a00 */
[----:B------:R-:W-:Y:S02]  /*e1b0*/  UISETP.NE.OR UP0, UPT, UR11, -0x1, !UP2 ;  /* 0xffffffff0b00788c */ /* 0x000fe4000d705670 */
[----:B------:R-:W-:-:S04]  /*e1c0*/  @UP1 UIMAD.WIDE.U32 UR12, UR11, UR4, URZ ;  /* 0x000000040b0c12a5 */ /* 0x000fc8000f8e003f */
[----:B------:R-:W-:-:S03]  /*e1d0*/  @UP1 UIMAD UR8, UR11, UR5, UR13 ;  /* 0x000000050b0812a4 */ /* 0x000fc6000f8e020d */
[----:B------:R-:W-:Y:S01]  /*e1e0*/  ULDC.64 UR4, c[0x0][0x1e0] ;  /* 0x0000780000047ab9 */ /* 0x000fe20000000a00 */
[----:B-1----:R-:W-:Y:S01]  /*e1f0*/  FADD.FTZ R7, R0, R247 ;  /* 0x000000f700077221 */ /* 0x002fe20000010000 */
[----:B--2---:R-:W-:Y:S01]  /*e200*/  @!UP1 USHF.R.S32.HI UR9, URZ, 0x1f, UR6 ;  /* 0x0000001f3f099899 */ /* 0x004fe20008011406 */
[----:B---3--:R-:W-:-:S03]  /*e210*/  FADD.FTZ R11, R2, R249 ;  /* 0x000000f9020b7221 */ /* 0x008fc60000010000 */
[----:B------:R-:W1:Y:S01]  /*e220*/  SHFL.BFLY PT, R4, R7, 0x1, 0x1f ;  /* 0x0c201f0007047f89 */ /* 0x000e6200000e0000 */
[----:B------:R-:W-:Y:S01]  /*e230*/  @!UP1 UIMAD UR9, UR9, UR4, URZ ;  /* 0x00000004090992a4 */ /* 0x000fe2000f8e023f */
[----:B----4-:R-:W-:Y:S02]  /*e240*/  SHF.R.S32.HI R2, RZ, 0x1f, R5 ;  /* 0x0000001fff027819 */ /* 0x010fe40000011405 */
[----:B------:R-:W2:Y:S01]  /*e250*/  SHFL.BFLY PT, R6, R11, 0x1, 0x1f ;  /* 0x0c201f000b067f89 */ /* 0x000ea200000e0000 */
[----:B------:R-:W-:Y:S01]  /*e260*/  @!UP1 UIMAD UR13, UR6, UR5, UR9 ;  /* 0x00000005060d92a4 */ /* 0x000fe2000f8e0209 */
[CC--:B------:R-:W-:Y:S02]  /*e270*/  LEA.HI R8, R2.reuse, R5.reuse, RZ, 0x2 ;  /* 0x0000000502087211 */ /* 0x0c0fe400078f10ff */
[----:B------:R-:W-:Y:S01]  /*e280*/  ULDC UR9, c[0x0][0x214] ;  /* 0x0000850000097ab9 */ /* 0x000fe20000000800 */
[----:B------:R-:W-:Y:S01]  /*e290*/  LEA.HI R2, R2, R5, RZ, 0x5 ;  /* 0x0000000502027211 */ /* 0x000fe200078f28ff */
[----:B------:R-:W-:Y:S01]  /*e2a0*/  @!UP0 UIMAD UR11, UR6, UR9, URZ ;  /* 0x00000009060b82a4 */ /* 0x000fe2000f8e023f */
[----:B------:R-:W-:Y:S01]  /*e2b0*/  LOP3.LUT R12, R8, 0x3ffffffc, RZ, 0xc0, !PT ;  /* 0x3ffffffc080c7812 */ /* 0x000fe200078ec0ff */
[----:B------:R-:W-:Y:S01]  /*e2c0*/  ULDC UR5, c[0x0][0x234] ;  /* 0x00008d0000057ab9 */ /* 0x000fe20000000800 */
[----:B------:R-:W-:Y:S01]  /*e2d0*/  LOP3.LUT R0, R2, 0xffffffe0, RZ, 0xc0, !PT ;  /* 0xffffffe002007812 */ /* 0x000fe200078ec0ff */
[----:B-----5:R-:W-:Y:S01]  /*e2e0*/  @UP2 UMOV UR10, UR7 ;  /* 0x00000007000a2c82 */ /* 0x020fe20008000000 */
[----:B------:R-:W-:Y:S01]  /*e2f0*/  SHF.R.S32.HI R2, RZ, 0x5, R2 ;  /* 0x00000005ff027819 */ /* 0x000fe20000011402 */
[----:B------:R-:W-:Y:S01]  /*e300*/  @!UP1 UIMAD.WIDE.U32 UR14, UR6, UR4, URZ ;  /* 0x00000004060e92a5 */ /* 0x000fe2000f8e003f */
[----:B------:R-:W-:Y:S01]  /*e310*/  IADD3 R0, R5, -R0, RZ ;  /* 0x8000000005007210 */ /* 0x000fe20007ffe0ff */
[----:B------:R-:W-:-:S02]  /*e320*/  @UP2 UIMAD UR5, UR10, UR5, UR11 ;  /* 0x000000050a0522a4 */ /* 0x000fc4000f8e020b */
[----:B------:R-:W-:Y:S02]  /*e330*/  ULDC UR4, c[0x0][0x1c0] ;  /* 0x0000700000047ab9 */ /* 0x000fe40000000800 */
[----:B------:R-:W-:Y:S01]  /*e340*/  @!UP2 UMOV UR10, UR7 ;  /* 0x00000007000aac82 */ /* 0x000fe20008000000 */
[----:B-1----:R-:W-:Y:S01]  /*e350*/  FADD.FTZ R4, R7, R4 ;  /* 0x0000000407047221 */ /* 0x002fe20000010000 */
[----:B------:R-:W-:Y:S01]  /*e360*/  IADD3 R7, -R12, R5, RZ ;  /* 0x000000050c077210 */ /* 0x000fe20007ffe1ff */
[----:B------:R-:W-:Y:S01]  /*e370*/  @!UP2 UIMAD UR4, UR6, UR4, UR10 ;  /* 0x000000040604a2a4 */ /* 0x000fe2000f8e020a */
[----:B------:R-:W-:Y:S01]  /*e380*/  SHF.R.S32.HI R5, RZ, 0x2, R8 ;  /* 0x00000002ff057819 */ /* 0x000fe20000011408 */
[----:B--2---:R-:W-:Y:S01]  /*e390*/  FADD.FTZ R6, R11, R6 ;  /* 0x000000060b067221 */ /* 0x004fe20000010000 */
[----:B------:R-:W-:Y:S01]  /*e3a0*/  SHF.R.S32.HI R8, RZ, 0x1f, R8 ;  /* 0x0000001fff087819 */ /* 0x000fe20000011408 */
[----:B------:R-:W-:Y:S01]  /*e3b0*/  @!UP1 UIADD3 UR8, UR15, UR13, URZ ;  /* 0x0000000d0f089290 */ /* 0x000fe2000fffe03f */
[----:B------:R-:W-:Y:S01]  /*e3c0*/  FSETP.NE.FTZ.AND P3, PT, R4, RZ, PT ;  /* 0x000000ff0400720b */ /* 0x000fe20003f75000 */
[----:B------:R-:W-:Y:S01]  /*e3d0*/  @!UP2 UIMAD UR5, UR4, UR9, URZ ;  /* 0x000000090405a2a4 */ /* 0x000fe2000f8e023f */
[----:B------:R-:W-:Y:S01]  /*e3e0*/  FSETP.NE.FTZ.AND P4, PT, R6, RZ, PT ;  /* 0x000000ff0600720b */ /* 0x000fe20003f95000 */
[----:B------:R-:W-:Y:S01]  /*e3f0*/  @!UP1 UMOV UR12, UR14 ;  /* 0x0000000e000c9c82 */ /* 0x000fe20008000000 */
[----:B------:R-:W-:-:S02]  /*e400*/  LEA.HI R8, R8, R5, RZ, 0x3 ;  /* 0x0000000508087211 */ /* 0x000fc400078f18ff */
[----:B------:R-:W-:Y:S02]  /*e410*/  LEA R7, R2, R7, 0x9 ;  /* 0x0000000702077211 */ /* 0x000fe400078e48ff */
[----:B------:R-:W-:-:S04]  /*e420*/  LOP3.LUT R8, R8, 0xfffffff8, RZ, 0xc0, !PT ;  /* 0xfffffff808087812 */ /* 0x000fc800078ec0ff */
[----:B------:R-:W-:Y:S01]  /*e430*/  IADD3 R8, R5, -R8, RZ ;  /* 0x8000000805087210 */ /* 0x000fe20007ffe0ff */
[----:B------:R-:W1:Y:S03]  /*e440*/  @P3 MUFU.RCP R10, R4 ;  /* 0x00000004000a3308 */ /* 0x000e660000001000 */
[C---:B------:R-:W-:Y:S02]  /*e450*/  SHF.L.U32 R5, R8.reuse, 0x6, RZ ;  /* 0x0000000608057819 */ /* 0x040fe400000006ff */
[----:B------:R-:W-:Y:S02]  /*e460*/  LOP3.LUT R11, R8, 0x1, RZ, 0xc0, !PT ;  /* 0x00000001080b7812 */ /* 0x000fe400078ec0ff */
[----:B------:R-:W-:Y:S01]  /*e470*/  LOP3.LUT R5, R5, 0x1c0, RZ, 0xc0, !PT ;  /* 0x000001c005057812 */ /* 0x000fe200078ec0ff */
[----:B------:R-:W2:Y:S01]  /*e480*/  @P4 MUFU.RCP R9, R6 ;  /* 0x0000000600094308 */ /* 0x000ea20000001000 */
[----:B------:R-:W-:-:S02]  /*e490*/  ISETP.NE.U32.AND P0, PT, R11, 0x1, PT ;  /* 0x000000010b00780c */ /* 0x000fc40003f05070 */
[----:B------:R-:W-:Y:S02]  /*e4a0*/  LEA.HI R12, R5, R5, RZ, 0x1d ;  /* 0x00000005050c7211 */ /* 0x000fe400078fe8ff */
[----:B------:R-:W-:Y:S02]  /*e4b0*/  R2P PR, R8, 0x6 ;  /* 0x0000000608007804 */ /* 0x000fe40000000000 */
[----:B------:R-:W-:Y:S01]  /*e4c0*/  LEA R7, R7, R12, 0x1 ;  /* 0x0000000c07077211 */ /* 0x000fe200078e08ff */
[C---:B-1----:R-:W-:Y:S01]  /*e4d0*/  FMUL.FTZ R163, R10.reuse, R163 ;  /* 0x000000a30aa37220 */ /* 0x042fe20000410000 */
[----:B------:R-:W-:Y:S01]  /*e4e0*/  MOV R5, 0x20 ;  /* 0x0000002000057802 */ /* 0x000fe20000000f00 */
[C---:B------:R-:W-:Y:S01]  /*e4f0*/  FMUL.FTZ R162, R10.reuse, R162 ;  /* 0x000000a20aa27220 */ /* 0x040fe20000410000 */
[----:B------:R-:W-:Y:S01]  /*e500*/  SHF.L.U32 R7, R7, 0x1, RZ ;  /* 0x0000000107077819 */ /* 0x000fe200000006ff */
[C---:B------:R-:W-:Y:S01]  /*e510*/  FMUL.FTZ R159, R10.reuse, R159 ;  /* 0x0000009f0a9f7220 */ /* 0x040fe20000410000 */
[----:B------:R-:W-:Y:S01]  /*e520*/  SEL R8, R5, 0xffffffe0, !P1 ;  /* 0xffffffe005087807 */ /* 0x000fe20004800000 */
[C---:B------:R-:W-:Y:S01]  /*e530*/  FMUL.FTZ R158, R10.reuse, R158 ;  /* 0x0000009e0a9e7220 */ /* 0x040fe20000410000 */
[----:B------:R-:W-:Y:S01]  /*e540*/  MOV R5, 0x40 ;  /* 0x0000004000057802 */ /* 0x000fe20000000f00 */
[----:B--2---:R-:W-:Y:S01]  /*e550*/  FMUL.FTZ R160, R9, R160 ;  /* 0x000000a009a07220 */ /* 0x004fe20000410000 */
[----:B------:R-:W-:Y:S01]  /*e560*/  IADD3 R11, R7, -0x10, RZ ;  /* 0xfffffff0070b7810 */ /* 0x000fe20007ffe0ff */
[----:B------:R-:W-:Y:S01]  /*e570*/  FMUL.FTZ R161, R9, R161 ;  /* 0x000000a109a17220 */ /* 0x000fe20000410000 */
[----:B------:R-:W-:Y:S01]  /*e580*/  @P0 IADD3 R11, R7, 0x10, RZ ;  /* 0x00000010070b0810 */ /* 0x000fe20007ffe0ff */
[----:B------:R-:W-:Y:S01]  /*e590*/  FMUL.FTZ R156, R9, R156 ;  /* 0x0000009c099c7220 */ /* 0x000fe20000410000 */
[----:B------:R-:W-:Y:S01]  /*e5a0*/  F2FP.BF16.PACK_AB R162, R163, R162 ;  /* 0x000000a2a3a2723e */ /* 0x000fe200000010ff */
[----:B------:R-:W-:Y:S01]  /*e5b0*/  FMUL.FTZ R157, R9, R157 ;  /* 0x0000009d099d7220 */ /* 0x000fe20000410000 */
[----:B------:R-:W-:Y:S01]  /*e5c0*/  F2FP.BF16.PACK_AB R160, R161, R160 ;  /* 0x000000a0a1a0723e */ /* 0x000fe200000010ff */
[----:B------:R-:W-:Y:S01]  /*e5d0*/  FMUL.FTZ R152, R9, R152 ;  /* 0x0000009809987220 */ /* 0x000fe20000410000 */
[----:B------:R-:W-:Y:S01]  /*e5e0*/  SEL R12, R5, 0xffffffc0, !P2 ;  /* 0xffffffc0050c7807 */ /* 0x000fe20005000000 */
        /* <DEDUP_REMOVED lines=227> */
[----:B------:R2:W-:Y:S01]  /*f420*/  STS [R7+0x6400], R102 ;  /* 0x0064006607007388 */ /* 0x0005e20000000800 */
[C---:B------:R-:W-:Y:S01]  /*f430*/  FMUL.FTZ R127, R10.reuse, R127 ;  /* 0x0000007f0a7f7220 */ /* 0x040fe20000410000 */
[----:B------:R-:W-:Y:S01]  /*f440*/  F2FP.BF16.PACK_AB R124, R125, R124 ;  /* 0x0000007c7d7c723e */ /* 0x000fe200000010ff */
[C---:B------:R-:W-:Y:S01]  /*f450*/  FMUL.FTZ R126, R10.reuse, R126 ;  /* 0x0000007e0a7e7220 */ /* 0x040fe20000410000 */
[----:B------:R3:W-:Y:S01]  /*f460*/  STS [R11+0x6000], R104 ;  /* 0x006000680b007388 */ /* 0x0007e20000000800 */
[----:B------:R-:W-:Y:S01]  /*f470*/  FMUL.FTZ R131, R10, R131 ;  /* 0x000000830a837220 */ /* 0x000fe20000410000 */
[----:B------:R-:W-:Y:S01]  /*f480*/  LOP3.LUT P0, RZ, R0, 0x3, RZ, 0xc0, !PT ;  /* 0x0000000300ff7812 */ /* 0x000fe2000780c0ff */
[----:B------:R-:W-:Y:S01]  /*f490*/  FMUL.FTZ R9, R9, R129 ;  /* 0x0000008109097220 */ /* 0x000fe20000410000 */
[----:B------:R-:W-:Y:S01]  /*f4a0*/  F2FP.BF16.PACK_AB R126, R127, R126 ;  /* 0x0000007e7f7e723e */ /* 0x000fe200000010ff */
[----:B------:R-:W-:Y:S01]  /*f4b0*/  FMUL.FTZ R10, R10, R130 ;  /* 0x000000820a0a7220 */ /* 0x000fe20000410000 */
[----:B------:R3:W-:Y:S01]  /*f4c0*/  STS [R11+0x6400], R106 ;  /* 0x0064006a0b007388 */ /* 0x0007e20000000800 */
[----:B------:R-:W4:Y:S01]  /*f4d0*/  @P4 MUFU.LG2 R6, R6 ;  /* 0x0000000600064308 */ /* 0x000f220000000c00 */
[----:B------:R-:W-:-:S02]  /*f4e0*/  F2FP.BF16.PACK_AB R9, R9, R128 ;  /* 0x000000800909723e */ /* 0x000fc400000010ff */
[----:B------:R-:W-:Y:S01]  /*f4f0*/  F2FP.BF16.PACK_AB R10, R131, R10 ;  /* 0x0000000a830a723e */ /* 0x000fe200000010ff */
[----:B------:R3:W-:Y:S04]  /*f500*/  STS [R13+0x6000], R108 ;  /* 0x0060006c0d007388 */ /* 0x0007e80000000800 */
[----:B------:R3:W-:Y:S01]  /*f510*/  STS [R13+0x6400], R110 ;  /* 0x0064006e0d007388 */ /* 0x0007e20000000800 */
[----:B------:R-:W5:Y:S03]  /*f520*/  @P3 MUFU.LG2 R4, R4 ;  /* 0x0000000400043308 */ /* 0x000f660000000c00 */
[----:B------:R3:W-:Y:S04]  /*f530*/  STS [R15+0x6000], R112 ;  /* 0x006000700f007388 */ /* 0x0007e80000000800 */
[----:B------:R3:W-:Y:S01]  /*f540*/  STS [R15+0x6400], R114 ;  /* 0x006400720f007388 */ /* 0x0007e20000000800 */
[----:B----4-:R-:W-:-:S03]  /*f550*/  @P4 FMUL.FTZ R75, R6, 0.69314718246459960938 ;  /* 0x3f317218064b4820 */ /* 0x010fc60000410000 */
[----:B------:R3:W-:Y:S04]  /*f560*/  STS [R17+0x6000], R116 ;  /* 0x0060007411007388 */ /* 0x0007e80000000800 */
[----:B------:R3:W-:Y:S01]  /*f570*/  STS [R17+0x6400], R118 ;  /* 0x0064007611007388 */ /* 0x0007e20000000800 */
[----:B-----5:R-:W-:-:S03]  /*f580*/  @P3 FMUL.FTZ R4, R4, 0.69314718246459960938 ;  /* 0x3f31721804043820 */ /* 0x020fc60000410000 */
[----:B------:R3:W-:Y:S04]  /*f590*/  STS [R19+0x6000], R120 ;  /* 0x0060007813007388 */ /* 0x0007e80000000800 */
[----:B------:R3:W-:Y:S04]  /*f5a0*/  STS [R19+0x6400], R122 ;  /* 0x0064007a13007388 */ /* 0x0007e80000000800 */
[----:B------:R3:W-:Y:S04]  /*f5b0*/  STS [R21+0x6000], R124 ;  /* 0x0060007c15007388 */ /* 0x0007e80000000800 */
[----:B------:R3:W-:Y:S04]  /*f5c0*/  STS [R21+0x6400], R126 ;  /* 0x0064007e15007388 */ /* 0x0007e80000000800 */
[----:B------:R3:W-:Y:S04]  /*f5d0*/  STS [R23+0x6000], R9 ;  /* 0x0060000917007388 */ /* 0x0007e80000000800 */
[----:B------:R3:W-:Y:S04]  /*f5e0*/  STS [R23+0x6400], R10 ;  /* 0x0064000a17007388 */ /* 0x0007e80000000800 */
[----:B------:R-:W-:Y:S06]  /*f5f0*/  BAR.SYNC.DEFER_BLOCKING 0x0 ;  /* 0x0000000000007b1d */ /* 0x000fec0000010000 */
[----:B------:R-:W1:Y:S04]  /*f600*/  S2R R5, SR_TID.X ;  /* 0x0000000000057919 */ /* 0x000e680000002100 */
[----:B------:R3:W4:Y:S04]  /*f610*/  LDS.128 R64, [R235] ;  /* 0x00000000eb407984 */ /* 0x0007280000000c00 */
[----:B------:R3:W3:Y:S01]  /*f620*/  LDS.128 R60, [R235+0x800] ;  /* 0x00080000eb3c7984 */ /* 0x0006e20000000c00 */
[----:B-1----:R-:W-:-:S03]  /*f630*/  SHF.R.S32.HI R72, RZ, 0x1f, R5 ;  /* 0x0000001fff487819 */ /* 0x002fc60000011405 */
[----:B------:R1:W1:Y:S01]  /*f640*/  LDS.128 R56, [R235+0x1000] ;  /* 0x00100000eb387984 */ /* 0x0002620000000c00 */
[----:B--2---:R-:W-:-:S03]  /*f650*/  LEA.HI R7, R72, R5, RZ, 0x5 ;  /* 0x0000000548077211 */ /* 0x004fc600078f28ff */
[----:B------:R2:W1:Y:S01]  /*f660*/  LDS.128 R52, [R235+0x1800] ;  /* 0x00180000eb347984 */ /* 0x0004620000000c00 */
[----:B------:R-:W-:-:S03]  /*f670*/  LOP3.LUT R0, R7, 0xffffffe0, RZ, 0xc0, !PT ;  /* 0xffffffe007007812 */ /* 0x000fc600078ec0ff */
[----:B------:R2:W1:Y:S01]  /*f680*/  LDS.128 R48, [R235+0x2000] ;  /* 0x00200000eb307984 */ /* 0x0004620000000c00 */
[----:B------:R-:W-:Y:S02]  /*f690*/  SHF.R.S32.HI R7, RZ, 0x1f, R2 ;  /* 0x0000001fff077819 */ /* 0x000fe40000011402 */
[----:B------:R-:W-:Y:S01]  /*f6a0*/  IADD3 R0, R5, -R0, RZ ;  /* 0x8000000005007210 */ /* 0x000fe20007ffe0ff */
[----:B------:R2:W1:Y:S01]  /*f6b0*/  LDS.128 R44, [R235+0x2800] ;  /* 0x00280000eb2c7984 */ /* 0x0004620000000c00 */
[----:B------:R-:W-:Y:S02]  /*f6c0*/  LEA.HI R7, R7, R2, RZ, 0x2 ;  /* 0x0000000207077211 */ /* 0x000fe400078f10ff */
[----:B------:R-:W-:Y:S01]  /*f6d0*/  SHF.R.S32.HI R73, RZ, 0x1f, R0 ;  /* 0x0000001fff497819 */ /* 0x000fe20000011400 */
[----:B------:R2:W1:Y:S01]  /*f6e0*/  LDS.128 R40, [R235+0x3000] ;  /* 0x00300000eb287984 */ /* 0x0004620000000c00 */
[----:B------:R-:W-:Y:S02]  /*f6f0*/  LOP3.LUT R7, R7, 0xffffffc, RZ, 0xc0, !PT ;  /* 0x0ffffffc07077812 */ /* 0x000fe400078ec0ff */
[----:B------:R-:W-:Y:S01]  /*f700*/  LEA.HI R0, R73, R0, RZ, 0x2 ;  /* 0x0000000049007211 */ /* 0x000fe200078f10ff */
[----:B------:R2:W1:Y:S01]  /*f710*/  LDS.128 R36, [R235+0x3800] ;  /* 0x00380000eb247984 */ /* 0x0004620000000c00 */
[----:B------:R-:W-:-:S02]  /*f720*/  IADD3 R2, R2, -R7, RZ ;  /* 0x8000000702027210 */ /* 0x000fc40007ffe0ff */
[----:B------:R-:W-:Y:S01]  /*f730*/  SHF.R.S32.HI R77, RZ, 0x2, R0 ;  /* 0x00000002ff4d7819 */ /* 0x000fe20000011400 */
[----:B------:R2:W1:Y:S01]  /*f740*/  LDS.128 R32, [R235+0x4000] ;  /* 0x00400000eb207984 */ /* 0x0004620000000c00 */
[----:B------:R-:W-:Y:S01]  /*f750*/  MOV R7, 0x7f800000 ;  /* 0x7f80000000077802 */ /* 0x000fe20000000f00 */
[----:B------:R-:W-:Y:S01]  /*f760*/  @P4 FFMA.FTZ R7, R164, c[0x0][0x238], R75 ;  /* 0x00008e00a4074a23 */ /* 0x000fe2000001004b */
[----:B------:R-:W-:Y:S01]  /*f770*/  MOV R73, 0x7f800000 ;  /* 0x7f80000000497802 */ /* 0x000fe20000000f00 */
[----:B------:R2:W1:Y:S01]  /*f780*/  LDS.128 R28, [R235+0x4800] ;  /* 0x00480000eb1c7984 */ /* 0x0004620000000c00 */
[----:B------:R-:W-:Y:S01]  /*f790*/  @P3 FFMA.FTZ R73, R3, c[0x0][0x238], R4 ;  /* 0x00008e0003493a23 */ /* 0x000fe20000010004 */
[----:B------:R-:W-:Y:S02]  /*f7a0*/  LEA R77, R2, R77, 0x4 ;  /* 0x0000004d024d7211 */ /* 0x000fe400078e20ff */
        /* <DEDUP_REMOVED lines=19> */
.L_x_6351:
[----:B---34-:R-:W-:Y:S05]  /*f8e0*/  BSYNC B0 ;  /* 0x0000000000007941 */ /* 0x018fea0003800000 */
.L_x_6350:
[----:B------:R-:W3:Y:S01]  /*f8f0*/  S2R R0, SR_CTAID.X ;  /* 0x0000000000007919 */ /* 0x000ee20000002500 */
[----:B------:R-:W-:Y:S01]  /*f900*/  LEA.HI R72, R72, R5, RZ, 0x3 ;  /* 0x0000000548487211 */ /* 0x000fe200078f18ff */
[----:B------:R-:W-:Y:S01]  /*f910*/  USHF.R.S32.HI UR6, URZ, 0x1f, UR10 ;  /* 0x0000001f3f067899 */ /* 0x000fe2000801140a */
[----:B------:R-:W-:Y:S01]  /*f920*/  BSSY B0, `(.L_x_6352) ;  /* 0x0000021000007945 */ /* 0x000fe20003800000 */
[----:B------:R-:W-:Y:S01]  /*f930*/  ULDC.64 UR4, c[0x0][0x1f0] ;  /* 0x00007c0000047ab9 */ /* 0x000fe20000000a00 */
[----:B------:R-:W-:Y:S01]  /*f940*/  LOP3.LUT R2, R72, 0xfffffff8, RZ, 0xc0, !PT ;  /* 0xfffffff848027812 */ /* 0x000fe200078ec0ff */
[----:B------:R-:W-:Y:S01]  /*f950*/  UIMAD UR4, UR6, UR4, URZ ;  /* 0x00000004060472a4 */ /* 0x000fe2000f8e023f */
[----:B------:R-:W-:-:S03]  /*f960*/  SHF.R.S32.HI R72, RZ, 0x3, R72 ;  /* 0x00000003ff487819 */ /* 0x000fc60000011448 */
[----:B------:R-:W-:Y:S01]  /*f970*/  IMAD.IADD R2, R5, 0x1, -R2 ;  /* 0x0000000105027824 */ /* 0x000fe200078e0a02 */
[----:B------:R-:W-:-:S03]  /*f980*/  UIMAD UR4, UR10, UR5, UR4 ;  /* 0x000000050a0472a4 */ /* 0x000fc6000f8e0204 */
[----:B------:R-:W-:-:S05]  /*f990*/  IMAD.SHL.U32 R4, R2, 0x8, RZ ;  /* 0x0000000802047824 */ /* 0x000fca00078e00ff */
[----:B------:R-:W-:Y:S01]  /*f9a0*/  SHF.R.S32.HI R5, RZ, 0x1f, R4 ;  /* 0x0000001fff057819 */ /* 0x000fe20000011404 */
[----:B---3--:R-:W-:-:S04]  /*f9b0*/  IMAD.SHL.U32 R0, R0, 0x40, RZ ;  /* 0x0000004000007824 */ /* 0x008fc800078e00ff */
[----:B------:R-:W-:Y:S01]  /*f9c0*/  IMAD.WIDE.U32 R4, R0, c[0x0][0x1e8], R4 ;  /* 0x00007a0000047a25 */ /* 0x000fe200078e0004 */
[----:B------:R-:W-:-:S04]  /*f9d0*/  SHF.R.S32.HI R3, RZ, 0x1f, R0 ;  /* 0x0000001fff037819 */ /* 0x000fc80000011400 */
[----:B------:R-:W-:Y:S01]  /*f9e0*/  IADD3 R4, P0, R4, UR12, RZ ;  /* 0x0000000c04047c10 */ /* 0x000fe2000ff1e0ff */
[----:B------:R-:W-:-:S04]  /*f9f0*/  IMAD R3, R3, c[0x0][0x1e8], RZ ;  /* 0x00007a0003037a24 */ /* 0x000fc800078e02ff */
[----:B------:R-:W-:-:S05]  /*fa00*/  IMAD R0, R0, c[0x0][0x1ec], R3 ;  /* 0x00007b0000007a24 */ /* 0x000fca00078e0203 */
[----:B------:R-:W-:Y:S01]  /*fa10*/  IADD3.X R5, R0, UR8, R5, P0, !PT ;  /* 0x0000000800057c10 */ /* 0x000fe200087fe405 */
[----:B------:R-:W-:Y:S01]  /*fa20*/  IMAD.U32 R0, RZ, RZ, UR10 ;  /* 0x0000000aff007e24 */ /* 0x000fe2000f8e00ff */
[----:B------:R-:W-:-:S03]  /*fa30*/  ISETP.GE.AND P0, PT, R72, UR18, PT ;  /* 0x0000001248007c0c */ /* 0x000fc6000bf06270 */
[----:B------:R-:W-:Y:S01]  /*fa40*/  IMAD.WIDE.U32 R4, R0, c[0x0][0x1f0], R4 ;  /* 0x00007c0000047a25 */ /* 0x000fe200078e0004 */
[----:B------:R-:W-:-:S04]  /*fa50*/  SHF.R.S32.HI R0, RZ, 0x1f, R72 ;  /* 0x0000001fff007819 */ /* 0x000fc80000011448 */
[----:B------:R-:W-:-:S05]  /*fa60*/  IADD3 R7, R5, UR4, RZ ;  /* 0x0000000405077c10 */ /* 0x000fca000fffe0ff */
        /* <DEDUP_REMOVED lines=12> */
.L_x_6353:
[----:B------:R-:W-:Y:S05]  /*fb30*/  BSYNC B0 ;  /* 0x0000000000007941 */ /* 0x000fea0003800000 */
.L_x_6352:
[----:B------:R-:W-:Y:S01]  /*fb40*/  IADD3 R2, R72, 0x10, RZ ;  /* 0x0000001048027810 */ /* 0x000fe20007ffe0ff */
[----:B------:R-:W-:Y:S03]  /*fb50*/  BSSY B0, `(.L_x_6354) ;  /* 0x0000011000007945 */ /* 0x000fe60003800000 */
[----:B------:R-:W-:-:S13]  /*fb60*/  ISETP.GE.AND P0, PT, R2, UR18, PT ;  /* 0x0000001202007c0c */ /* 0x000fda000bf06270 */
[----:B------:R-:W-:Y:S05]  /*fb70*/  @P0 BRA `(.L_x_6355) ;  /* 0x000000e000000947 */ /* 0x000fea0003800000 */
[----:B------:R-:W-:Y:S01]  /*fb80*/  IADD3 R3, P0, R72, 0x10, RZ ;  /* 0x0000001048037810 */ /* 0x000fe20007f1e0ff */
[----:B-1-3--:R-:W-:Y:S01]  /*fb90*/  IMAD.MOV.U32 R16, RZ, RZ, R4 ;  /* 0x000000ffff107224 */ /* 0x00afe200078e0004 */
        /* <DEDUP_REMOVED lines=8> */
[----:B------:R1:W-:Y:S04]  /*fc20*/  STG.E.128 [R18.64], R60 ;  /* 0x0000003c12007986 */ /* 0x0003e8000c101d10 */
[----:B------:R1:W-:Y:S04]  /*fc30*/  STG.E.128 [R18.64+0x80], R44 ;  /* 0x0000802c12007986 */ /* 0x0003e8000c101d10 */
[----:B------:R1:W-:Y:S04]  /*fc40*/  STG.E.128 [R18.64+0x100], R28 ;  /* 0x0001001c12007986 */ /* 0x0003e8000c101d10 */
[----:B------:R1:W-:Y:S02]  /*fc50*/  STG.E.128 [R18.64+0x180], R12 ;  /* 0x0001800c12007986 */ /* 0x0003e4000c101d10 */
.L_x_6355:
[----:B------:R-:W-:Y:S05]  /*fc60*/  BSYNC B0 ;  /* 0x0000000000007941 */ /* 0x000fea0003800000 */
.L_x_6354:
        /* <DEDUP_REMOVED lines=18> */
.L_x_6357:
[----:B------:R-:W-:Y:S05]  /*fd90*/  BSYNC B0 ;  /* 0x0000000000007941 */ /* 0x000fea0003800000 */
.L_x_6356:
[----:B------:R-:W-:-:S04]  /*fda0*/  IADD3 R2, R72, 0x30, RZ ;  /* 0x0000003048027810 */ /* 0x000fc80007ffe0ff */
[----:B------:R-:W-:-:S13]  /*fdb0*/  ISETP.GE.AND P0, PT, R2, UR18, PT ;  /* 0x0000001202007c0c */ /* 0x000fda000bf06270 */
[----:B------:R-:W-:Y:S05]  /*fdc0*/  @P0 EXIT ;  /* 0x000000000000094d */ /* 0x000fea0003800000 */
        /* <DEDUP_REMOVED lines=9> */
[----:B-1----:R-:W-:Y:S04]  /*fe60*/  STG.E.128 [R2.64], R52 ;  /* 0x0000003402007986 */ /* 0x002fe8000c101d10 */
[----:B------:R-:W-:Y:S04]  /*fe70*/  STG.E.128 [R2.64+0x80], R36 ;  /* 0x0000802402007986 */ /* 0x000fe8000c101d10 */
[----:B------:R-:W-:Y:S04]  /*fe80*/  STG.E.128 [R2.64+0x100], R20 ;  /* 0x0001001402007986 */ /* 0x000fe8000c101d10 */
[----:B------:R-:W-:Y:S01]  /*fe90*/  STG.E.128 [R2.64+0x180], R68 ;  /* 0x0001804402007986 */ /* 0x000fe2000c101d10 */
[----:B------:R-:W-:Y:S05]  /*fea0*/  EXIT ;  /* 0x000000000000794d */ /* 0x000fea0003800000 */
.L_x_6358:
        /* <DEDUP_REMOVED lines=13> */
.L_x_8966:


//--------------------- .text._ZN5flash24flash_fwd_splitkv_kernelI23Flash_fwd_kernel_traitsILi256ELi64ELi64ELi4ELb0ELb0EN7cutlass10bfloat16_tE19Flash_kernel_traitsILi256ELi64ELi64ELi4ES3_EELb0ELb1ELb0ELb0ELb1ELb1ELb0ELb0EEEvNS_16Flash_fwd_paramsE --------------------------
	.section	.text._ZN5flash24flash_fwd_splitkv_kernelI23Flash_fwd_kernel_traitsILi256ELi64ELi64ELi4ELb0ELb0EN7cutlass10bfloat16_tE19Flash_kernel_traitsILi256ELi64ELi64ELi4ES3_EELb0ELb1ELb0ELb0ELb1ELb1ELb0ELb0EEEvNS_16Flash_fwd_paramsE,"ax",@progbits
	.sectioninfo	@"SHI_REGISTERS=255"
	.align	128
        .global         _ZN5flash24flash_fwd_splitkv_kernelI23Flash_fwd_kernel_traitsILi256ELi64ELi64ELi4ELb0ELb0EN7cutlass10bfloat16_tE19Flash_kernel_traitsILi256ELi64ELi64ELi4ES3_EELb0ELb1ELb0ELb0ELb1ELb1ELb0ELb0EEEvNS_16Flash_fwd_paramsE
        .type           _ZN5flash24flash_fwd_splitkv_kernelI23Flash_fwd_kernel_traitsILi256ELi64ELi64ELi4ELb0ELb0EN7cutlass10bfloat16_tE19Flash_kernel_traitsILi256ELi64ELi64ELi4ES3_EELb0ELb1ELb0ELb0ELb1ELb1ELb0ELb0EEEvNS_16Flash_fwd_paramsE,@function
        .size           _ZN5flash24flash_fwd_splitkv_kernelI23Flash_fwd_kernel_traitsILi256ELi64ELi64ELi4ELb0ELb0EN7cutlass10bfloat16_tE19Flash_kernel_traitsILi256ELi64ELi64ELi4ES3_EELb0ELb1ELb0ELb0ELb1ELb1ELb0ELb0EEEvNS_16Flash_fwd_paramsE,(.L_x_8967 - _ZN5flash24flash_fwd_splitkv_kernelI23Flash_fwd_kernel_traitsILi256ELi64ELi64ELi4ELb0ELb0EN7cutlass10bfloat16_tE19Flash_kernel_traitsILi256ELi64ELi64ELi4ES3_EELb0ELb1ELb0ELb0ELb1ELb1ELb0ELb0EEEvNS_16Flash_fwd_paramsE)
        .other          _ZN5flash24flash_fwd_splitkv_kernelI23Flash_fwd_kernel_traitsILi256ELi64ELi64ELi4ELb0ELb0EN7cutlass10bfloat16_tE19Flash_kernel_traitsILi256ELi64ELi64ELi4ES3_EELb0ELb1ELb0ELb0ELb1ELb1ELb0ELb0EEEvNS_16Flash_fwd_paramsE,@"STO_CUDA_ENTRY STV_DEFAULT"
_ZN5flash24flash_fwd_splitkv_kernelI23Flash_fwd_kernel_traitsILi256ELi64ELi64ELi4ELb0ELb0EN7cutlass10bfloat16_tE19Flash_kernel_traitsILi256ELi64ELi64ELi4ES3_EELb0ELb1ELb0ELb0ELb1ELb1ELb0ELb0EEEvNS_16Flash_fwd_paramsE:
.text._ZN5flash24flash_fwd_splitkv_kernelI23Flash_fwd_kernel_traitsILi256ELi64ELi64ELi4ELb0ELb0EN7cutlass10bfloat16_tE19Flash_kernel_traitsILi256ELi64ELi64ELi4ES3_EELb0ELb1ELb0ELb0ELb1ELb1ELb0ELb0EEEvNS_16Flash_fwd_paramsE:
        /* <DEDUP_REMOVED lines=49> */
.L_x_6359:
[----:B------:R-:W-:Y:S02]  /*0310*/  ULDC UR7, c[0x0][0x218] ;  /* 0x0000860000077ab9 */ /* 0x000fe40000000800 */
.L_x_6360:
        /* <DEDUP_REMOVED lines=66> */
[----:B------:R-:W-:Y:S01]  /*0740*/  UIMAD UR6, UR15, UR5, UR4 ;  /* 0x000000050f0672a4 */ /* 0x000fe2000f8e0204 */
[----:B------:R-:W-:Y:S01]  /*0750*/  SHF.R.S32.HI R2, RZ, 0x1f, R7 ;  /* 0x0000001fff027819 */ /* 0x000fe20000011407 */
[----:B------:R-:W-:Y:S01]  /*0760*/  @UP0 UIMAD UR7, UR13, UR7, UR9 ;  /* 0x000000070d0702a4 */ /* 0x000fe2000f8e0209 */
[----:B------:R-:W-:Y:S01]  /*0770*/  IMAD.SHL.U32 R4, R4, 0x8, RZ ;  /* 0x0000000804047824 */ /* 0x000fe200078e00ff */
[----:B------:R-:W-:-:S02]  /*0780*/  @!UP0 USHF.R.S32.HI UR9, URZ, 0x1f, UR20 ;  /* 0x0000001f3f098899 */ /* 0x000fc40008011414 */
[----:B------:R-:W-:Y:S02]  /*0790*/  ULDC.64 UR4, c[0x0][0x1e0] ;  /* 0x0000780000047ab9 */ /* 0x000fe40000000a00 */
[----:B------:R-:W-:Y:S01]  /*07a0*/  @!UP0 UIMAD UR9, UR9, UR4, URZ ;  /* 0x00000004090982a4 */ /* 0x000fe2000f8e023f */
[----:B------:R-:W-:Y:S01]  /*07b0*/  SHF.R.S32.HI R5, RZ, 0x1f, R4 ;  /* 0x0000001fff057819 */ /* 0x000fe20000011404 */
[----:B------:R-:W-:Y:S02]  /*07c0*/  @!UP0 UIMAD.WIDE.U32 UR12, UR20, UR4, URZ ;  /* 0x00000004140c82a5 */ /* 0x000fe4000f8e003f */
[----:B------:R-:W-:Y:S02]  /*07d0*/  @!UP0 UIMAD UR9, UR20, UR5, UR9 ;  /* 0x00000005140982a4 */ /* 0x000fe4000f8e0209 */
[----:B------:R-:W-:Y:S01]  /*07e0*/  IMAD.WIDE.U32 R4, R0, c[0x0][0x1e8], R4 ;  /* 0x00007a0000047a25 */ /* 0x000fe200078e0004 */
[----:B------:R-:W-:Y:S02]  /*07f0*/  USHF.R.S32.HI UR10, URZ, 0x1f, UR14 ;  /* 0x0000001f3f0a7899 */ /* 0x000fe4000801140e */
        /* <DEDUP_REMOVED lines=10> */
[----:B------:R-:W-:Y:S02]  /*08a0*/  ULDC UR5, c[0x0][0x1c0] ;  /* 0x0000700000057ab9 */ /* 0x000fe40000000800 */
[----:B------:R-:W-:-:S02]  /*08b0*/  UIMAD UR14, UR20, UR5, UR14 ;  /* 0x00000005140e72a4 */ /* 0x000fc4000f8e020e */
[----:B------:R-:W-:Y:S01]  /*08c0*/  IADD3 R13, R9, UR4, RZ ;  /* 0x00000004090d7c10 */ /* 0x000fe2000fffe0ff */
[----:B------:R-:W-:Y:S02]  /*08d0*/  ULDC UR5, c[0x0][0x214] ;  /* 0x0000850000057ab9 */ /* 0x000fe40000000800 */
[----:B------:R-:W-:Y:S02]  /*08e0*/  UIMAD UR5, UR14, UR5, UR15 ;  /* 0x000000050e0572a4 */ /* 0x000fe4000f8e020f */
        /* <DEDUP_REMOVED lines=12> */
.L_x_6363:
[----:B------:R-:W-:Y:S05]  /*09b0*/  BSYNC B0 ;  /* 0x0000000000007941 */ /* 0x000fea0003800000 */
.L_x_6362:
        /* <DEDUP_REMOVED lines=18> */
.L_x_6365:
[----:B------:R-:W-:Y:S05]  /*0ae0*/  BSYNC B0 ;  /* 0x0000000000007941 */ /* 0x000fea0003800000 */
.L_x_6364:
[----:B-1----:R-:W-:Y:S01]  /*0af0*/  IADD3 R4, R7, 0x20, RZ ;  /* 0x0000002007047810 */ /* 0x002fe20007ffe0ff */
[----:B------:R-:W-:Y:S03]  /*0b00*/  BSSY B0, `(.L_x_6366) ;  /* 0x0000011000007945 */ /* 0x000fe60003800000 */
[----:B------:R-:W-:-:S13]  /*0b10*/  ISETP.GE.AND P0, PT, R4, UR17, PT ;  /* 0x0000001104007c0c */ /* 0x000fda000bf06270 */
        /* <DEDUP_REMOVED lines=15> */
.L_x_6367:
[----:B------:R-:W-:Y:S05]  /*0c10*/  BSYNC B0 ;  /* 0x0000000000007941 */ /* 0x000fea0003800000 */
.L_x_6366:
[----:B------:R-:W-:Y:S01]  /*0c20*/  IADD3 R10, R7, 0x30, RZ ;  /* 0x00000030070a7810 */ /* 0x000fe20007ffe0ff */
        /* <DEDUP_REMOVED lines=16> */
.L_x_6369:
[----:B------:R-:W-:Y:S05]  /*0d30*/  BSYNC B0 ;  /* 0x0000000000007941 */ /* 0x000fea0003800000 */
.L_x_6368:
        /* <DEDUP_REMOVED lines=17> */
[----:B---3--:R-:W-:-:S05]  /*0e50*/  MOV R3, 0x7f800000 ;  /* 0x7f80000000037802 */ /* 0x008fca0000000f00 */
[----:B------:R-:W-:Y:S01]  /*0e60*/  STG.E [R4.64+0xc0], R3 ;  /* 0x0000c00304007986 */ /* 0x000fe2000c101912 */
[----:B------:R-:W-:Y:S05]  /*0e70*/  EXIT ;  /* 0x000000000000794d */ /* 0x000fea0003800000 */
.L_x_6361:
        /* <DEDUP_REMOVED lines=14> */
[----:B------:R1:W5:Y:S01]  /*0f60*/  @P0 LDG.E R0, [R4.64] ;  /* 0x0000001204000981 */ /* 0x000362000c1e1900 */
[----:B------:R-:W-:-:S07]  /*0f70*/  IABS R2, c[0x0][0x2d0] ;  /* 0x0000b40000027a13 */ /* 0x000fce0000000000 */
[----:B------:R-:W-:Y:S02]  /*0f80*/  @UP1 USHF.R.S32.HI UR10, URZ, 0x1f, UR20 ;  /* 0x0000001f3f0a1899 */ /* 0x000fe40008011414 */
[----:B------:R-:W-:Y:S02]  /*0f90*/  @UP1 UIMAD.WIDE.U32 UR24, UR20, UR4, URZ ;  /* 0x00000004141812a5 */ /* 0x000fe4000f8e003f */
[----:B------:R-:W-:-:S03]  /*0fa0*/  @UP1 UIMAD UR10, UR10, UR4, URZ ;  /* 0x000000040a0a12a4 */ /* 0x000fc6000f8e023f */
[----:B------:R-:W-:Y:S02]  /*0fb0*/  UMOV UR4, URZ ;  /* 0x0000003f00047c82 */ /* 0x000fe40008000000 */
[----:B------:R-:W-:Y:S02]  /*0fc0*/  @UP1 UIMAD UR5, UR20, UR5, UR10 ;  /* 0x00000005140512a4 */ /* 0x000fe4000f8e020a */
[----:B------:R-:W-:Y:S02]  /*0fd0*/  @UP1 ULEA UR4, UP0, UR24, UR6, 0x2 ;  /* 0x0000000618041291 */ /* 0x000fe4000f80103f */
[----:B------:R-:W-:Y:S02]  /*0fe0*/  @UP1 UIADD3 UR5, UR25, UR5, URZ ;  /* 0x0000000519051290 */ /* 0x000fe4000fffe03f */
[----:B------:R1:W2:Y:S02]  /*0ff0*/  R2UR UR10, R2 ;  /* 0x00000000020a73c2 */ /* 0x0002a400000e0000 */
[----:B------:R-:W-:Y:S01]  /*1000*/  @UP1 USHF.L.U64.HI UR24, UR24, 0x2, UR5 ;  /* 0x0000000218181899 */ /* 0x000fe20008010205 */
[----:B------:R-:W-:-:S02]  /*1010*/  IMAD.U32 R240, RZ, RZ, UR4 ;  /* 0x00000004fff07e24 */ /* 0x000fc4000f8e00ff */
[----:B------:R-:W-:Y:S02]  /*1020*/  UMOV UR5, URZ ;  /* 0x0000003f00057c82 */ /* 0x000fe40008000000 */
[----:B------:R-:W-:Y:S02]  /*1030*/  @UP1 UIADD3.X UR5, UR24, UR7, URZ, UP0, !UPT ;  /* 0x0000000718051290 */ /* 0x000fe400087fe43f */
[----:B------:R-:W-:-:S04]  /*1040*/  @UP1 UISETP.NE.U32.AND UP0, UPT, UR4, URZ, UPT ;  /* 0x0000003f0400128c */ /* 0x000fc8000bf05070 */
[----:B------:R-:W-:Y:S01]  /*1050*/  @UP1 UISETP.NE.AND.EX UP5, UPT, UR5, URZ, UPT, UP0 ;  /* 0x0000003f0500128c */ /* 0x000fe2000bfa5300 */
[----:B------:R-:W-:-:S10]  /*1060*/  MOV R241, UR5 ;  /* 0x0000000500f17c02 */ /* 0x000fd40008000f00 */
[----:B------:R-:W-:-:S13]  /*1070*/  PLOP3.LUT P0, PT, PT, PT, UP5, 0x80, 0x0 ;  /* 0x000000000000781c */ /* 0x000fda0003f0f058 */
[----:B-12---:R-:W-:Y:S05]  /*1080*/  @!P0 BRA `(.L_x_6370) ;  /* 0x0000059000008947 */ /* 0x006fea0003800000 */
[----:B------:R-:W1:Y:S01]  /*1090*/  I2F.RP R4, UR10 ;  /* 0x0000000a00047d06 */ /* 0x000e620008209400 */
[----:B------:R-:W-:Y:S02]  /*10a0*/  ULEA UR11, UR8, 0xffffffc0, 0x6 ;  /* 0xffffffc0080b7891 */ /* 0x000fe4000f8e303f */
[----:B------:R-:W-:Y:S02]  /*10b0*/  UMOV UR22, URZ ;  /* 0x0000003f00167c82 */ /* 0x000fe40008000000 */
[----:B------:R-:W-:Y:S02]  /*10c0*/  ULDC UR12, c[0x0][0x2d0] ;  /* 0x0000b400000c7ab9 */ /* 0x000fe40000000800 */
        /* <DEDUP_REMOVED lines=22> */
[----:B------:R-:W1:Y:S01]  /*1230*/  S2R R0, SR_CTAID.Z ;  /* 0x0000000000007919 */ /* 0x000e620000002700 */
[----:B------:R-:W-:Y:S01]  /*1240*/  IMAD.MOV.U32 R6, RZ, RZ, RZ ;  /* 0x000000ffff067224 */ /* 0x000fe200078e00ff */
        /* <DEDUP_REMOVED lines=8> */
[----:B------:R-:W2:Y:S01]  /*12d0*/  LDG.E R2, [R10.64] ;  /* 0x000000120a027981 */ /* 0x000ea2000c1e1900 */
[----:B------:R-:W-:Y:S01]  /*12e0*/  IABS R5, c[0x0][0x1c8] ;  /* 0x0000720000057a13 */ /* 0x000fe20000000000 */
[----:B------:R-:W-:Y:S01]  /*12f0*/  ULOP3.LUT UR25, UR14, UR25, URZ, 0x3c, !UPT ;  /* 0x000000190e197292 */ /* 0x000fe2000f8e3c3f */
[----:B-1----:R-:W-:Y:S01]  /*1300*/  IABS R0, R0 ;  /* 0x0000000000007213 */ /* 0x002fe20000000000 */
[----:B------:R-:W-:Y:S01]  /*1310*/  UIADD3 UR24, -UR24, URZ, URZ ;  /* 0x0000003f18187290 */ /* 0x000fe2000fffe13f */
[----:B------:R-:W1:Y:S03]  /*1320*/  I2F.RP R9, R5 ;  /* 0x0000000500097306 */ /* 0x000e660000209400 */
[----:B------:R-:W-:Y:S01]  /*1330*/  ISETP.LE.AND P0, PT, RZ, UR25, PT ;  /* 0x00000019ff007c0c */ /* 0x000fe2000bf03270 */
[----:B------:R-:W-:-:S04]  /*1340*/  UIMAD UR12, UR24, UR12, UR11 ;  /* 0x0000000c180c72a4 */ /* 0x000fc8000f8e020b */
[----:B------:R-:W-:Y:S01]  /*1350*/  USHF.R.S32.HI UR11, URZ, 0x1f, UR12 ;  /* 0x0000001f3f0b7899 */ /* 0x000fe2000801140c */
[----:B-1----:R-:W1:Y:S02]  /*1360*/  MUFU.RCP R8, R9 ;  /* 0x0000000900087308 */ /* 0x002e640000001000 */
[----:B-1----:R-:W-:-:S06]  /*1370*/  IADD3 R8, R8, 0xffffffe, RZ ;  /* 0x0ffffffe08087810 */ /* 0x002fcc0007ffe0ff */
[----:B------:R-:W1:Y:S02]  /*1380*/  F2I.FTZ.U32.TRUNC.NTZ R7, R8 ;  /* 0x0000000800077305 */ /* 0x000e64000021f000 */
[----:B-1----:R-:W-:-:S05]  /*1390*/  IADD3 R4, RZ, -R7, RZ ;  /* 0x80000007ff047210 */ /* 0x002fca0007ffe0ff */
[----:B------:R-:W-:-:S04]  /*13a0*/  IMAD R4, R4, R5, RZ ;  /* 0x0000000504047224 */ /* 0x000fc800078e02ff */
[----:B------:R-:W-:-:S04]  /*13b0*/  IMAD.HI.U32 R7, R7, R4, R6 ;  /* 0x0000000407077227 */ /* 0x000fc800078e0006 */
[----:B------:R-:W-:-:S04]  /*13c0*/  IMAD.MOV.U32 R4, RZ, RZ, R0 ;  /* 0x000000ffff047224 */ /* 0x000fc800078e0000 */
[----:B------:R-:W-:-:S05]  /*13d0*/  IMAD.HI.U32 R6, R7, R4, RZ ;  /* 0x0000000407067227 */ /* 0x000fca00078e00ff */
[----:B------:R-:W-:-:S05]  /*13e0*/  IADD3 R0, -R6, RZ, RZ ;  /* 0x000000ff06007210 */ /* 0x000fca0007ffe1ff */
        /* <DEDUP_REMOVED lines=8> */
[----:B------:R-:W-:-:S04]  /*1470*/  @!P1 LOP3.LUT R6, RZ, c[0x0][0x1c8], RZ, 0x33, !PT ;  /* 0x00007200ff069a12 */ /* 0x000fc800078e33ff */
[----:B------:R-:W-:Y:S02]  /*1480*/  SHF.R.S32.HI R5, RZ, 0x1f, R6 ;  /* 0x0000001fff057819 */ /* 0x000fe40000011406 */
[----:B------:R-:W-:-:S03]  /*1490*/  MOV R8, R6 ;  /* 0x0000000600087202 */ /* 0x000fc60000000f00 */
[----:B------:R-:W-:-:S04]  /*14a0*/  IMAD R9, R5, c[0x0][0x1b0], RZ ;  /* 0x00006c0005097a24 */ /* 0x000fc800078e02ff */
[----:B------:R-:W-:Y:S01]  /*14b0*/  IMAD R9, R6, c[0x0][0x1b4], R9 ;  /* 0x00006d0006097a24 */ /* 0x000fe200078e0209 */
[----:B--2---:R-:W1:Y:S02]  /*14c0*/  R2UR UR7, R2 ;  /* 0x00000000020773c2 */ /* 0x004e6400000e0000 */
        /* <DEDUP_REMOVED lines=20> */
[----:B------:R-:W-:Y:S05]  /*1610*/  BRA `(.L_x_6371) ;  /* 0x0000057000007947 */ /* 0x000fea0003800000 */
.L_x_6370:
[----:B------:R-:W-:Y:S02]  /*1620*/  UISETP.NE.AND UP0, UPT, UR22, -0x1, UPT ;  /* 0xffffffff1600788c */ /* 0x000fe4000bf05270 */
[----:B------:R-:W-:-:S04]  /*1630*/  ULDC.64 UR4, c[0x0][0x198] ;  /* 0x0000660000047ab9 */ /* 0x000fc80000000a00 */
[----:B------:R-:W-:-:S05]  /*1640*/  PLOP3.LUT P0, PT, PT, PT, UP0, 0x80, 0x0 ;  /* 0x000000000000781c */ /* 0x000fca0003f0f008 */
[----:B------:R-:W-:-:S04]  /*1650*/  @UP0 UIADD3 UR7, UR21, UR22, URZ ;  /* 0x0000001615070290 */ /* 0x000fc8000fffe03f */
[----:B------:R-:W-:-:S04]  /*1660*/  @UP0 UIMAD.WIDE.U32 UR24, UR7, UR4, URZ ;  /* 0x00000004071802a5 */ /* 0x000fc8000f8e003f */
[----:B------:R-:W-:Y:S01]  /*1670*/  @UP0 UIMAD UR7, UR7, UR5, UR25 ;  /* 0x00000005070702a4 */ /* 0x000fe2000f8e0219 */
[----:B------:R-:W-:Y:S10]  /*1680*/  @P0 BRA `(.L_x_6372) ;  /* 0x0000010000000947 */ /* 0x000ff40003800000 */
        /* <DEDUP_REMOVED lines=16> */
.L_x_6372:
        /* <DEDUP_REMOVED lines=23> */
[----:B------:R-:W-:-:S03]  /*1900*/  MOV R4, R2 ;  /* 0x0000000200047202 */ /* 0x000fc60000000f00 */
[----:B------:R-:W-:Y:S02]  /*1910*/  IMAD.U32 R6, RZ, RZ, UR24 ;  /* 0x00000018ff067e24 */ /* 0x000fe4000f8e00ff */
[----:B------:R-:W-:Y:S01]  /*1920*/  IMAD.HI.U32 R8, R7, R4, RZ ;  /* 0x0000000407087227 */ /* 0x000fe200078e00ff */
[----:B------:R-:W-:-:S03]  /*1930*/  MOV R7, UR25 ;  /* 0x0000001900077c02 */ /* 0x000fc60008000f00 */
[----:B------:R-:W-:Y:S02]  /*1940*/  IMAD.MOV R2, RZ, RZ, -R8 ;  /* 0x000000ffff027224 */ /* 0x000fe400078e0a08 */
[----:B------:R-:W-:Y:S01]  /*1950*/  IMAD.U32 R7, RZ, RZ, UR4 ;  /* 0x00000004ff077e24 */ /* 0x000fe2000f8e00ff */
[----:B------:R-:W-:Y:S01]  /*1960*/  ULDC.64 UR4, c[0x0][0x1a0] ;  /* 0x0000680000047ab9 */ /* 0x000fe20000000a00 */
[----:B------:R-:W-:Y:S01]  /*1970*/  IMAD R2, R5, R2, R4 ;  /* 0x0000000205027224 */ /* 0x000fe200078e0204 */
[----:B------:R-:W-:-:S04]  /*1980*/  @UP0 UIMAD.WIDE.U32 UR24, UR22, UR4, URZ ;  /* 0x00000004161802a5 */ /* 0x000fc8000f8e003f */
[----:B------:R-:W-:Y:S01]  /*1990*/  ISETP.GT.U32.AND P1, PT, R5, R2, PT ;  /* 0x000000020500720c */ /* 0x000fe20003f24070 */
[----:B------:R-:W-:-:S12]  /*19a0*/  @UP0 UIMAD UR22, UR22, UR5, UR25 ;  /* 0x00000005161602a4 */ /* 0x000fd8000f8e0219 */
[----:B------:R-:W-:Y:S01]  /*19b0*/  @!P1 IMAD.IADD R2, R2, 0x1, -R5 ;  /* 0x0000000102029824 */ /* 0x000fe200078e0a05 */
[----:B------:R-:W-:Y:S02]  /*19c0*/  @!P1 IADD3 R8, R8, 0x1, RZ ;  /* 0x0000000108089810 */ /* 0x000fe40007ffe0ff */
[----:B------:R-:W-:Y:S02]  /*19d0*/  ISETP.NE.AND P1, PT, RZ, c[0x0][0x1c8], PT ;  /* 0x00007200ff007a0c */ /* 0x000fe40003f25270 */
[----:B------:R-:W-:-:S13]  /*19e0*/  ISETP.GE.U32.AND P3, PT, R2, R5, PT ;  /* 0x000000050200720c */ /* 0x000fda0003f66070 */
        /* <DEDUP_REMOVED lines=26> */
.L_x_6371:
[----:B------:R-:W-:Y:S01]  /*1b90*/  UISETP.NE.AND UP0, UPT, UR13, -0x1, UPT ;  /* 0xffffffff0d00788c */ /* 0x000fe2000bf05270 */
[----:B------:R-:W-:Y:S01]  /*1ba0*/  SHF.R.S32.HI R88, RZ, 0x1f, R3 ;  /* 0x0000001fff587819 */ /* 0x000fe20000011403 */
[----:B------:R-:W1:Y:S01]  /*1bb0*/  S2R R27, SR_CTAID.X ;  /* 0x00000000001b7919 */ /* 0x000e620000002500 */
[----:B------:R-:W-:Y:S01]  /*1bc0*/  ULDC.64 UR6, c[0x0][0x190] ;  /* 0x0000640000067ab9 */ /* 0x000fe20000000a00 */
[----:B------:R-:W-:Y:S01]  /*1bd0*/  IMAD R5, R5, c[0x0][0x1b8], RZ ;  /* 0x00006e0005057a24 */ /* 0x000fe200078e02ff */
[----:B------:R-:W-:Y:S01]  /*1be0*/  LEA.HI R6, R88, R3, RZ, 0x3 ;  /* 0x0000000358067211 */ /* 0x000fe200078f18ff */
[----:B------:R-:W2:Y:S01]  /*1bf0*/  S2R R22, SR_CTAID.Z ;  /* 0x0000000000167919 */ /* 0x000ea20000002700 */
[----:B------:R-:W-:Y:S01]  /*1c00*/  ULDC.64 UR4, c[0x0][0x178] ;  /* 0x00005e0000047ab9 */ /* 0x000fe20000000a00 */
[----:B------:R-:W-:Y:S01]  /*1c10*/  IMAD R5, R8, c[0x0][0x1bc], R5 ;  /* 0x00006f0008057a24 */ /* 0x000fe200078e0205 */
[----:B-----5:R-:W-:Y:S01]  /*1c20*/  LOP3.LUT R0, R6, 0xfffffff8, RZ, 0xc0, !PT ;  /* 0xfffffff806007812 */ /* 0x020fe200078ec0ff */
[----:B------:R-:W-:Y:S01]  /*1c30*/  IMAD.SHL.U32 R245, R3, 0x2, RZ ;  /* 0x0000000203f57824 */ /* 0x000fe200078e00ff */
[----:B------:R-:W-:Y:S01]  /*1c40*/  SHF.R.S32.HI R6, RZ, 0x3, R6 ;  /* 0x00000003ff067819 */ /* 0x000fe20000011406 */
[----:B------:R-:W-:-:S02]  /*1c50*/  @UP0 UIMAD.WIDE.U32 UR26, UR13, UR6, URZ ;  /* 0x000000060d1a02a5 */ /* 0x000fc4000f8e003f */
[----:B------:R-:W-:Y:S01]  /*1c60*/  UIADD3 UR6, -UR15, UR17, URZ ;  /* 0x000000110f067290 */ /* 0x000fe2000fffe13f */
[----:B------:R-:W-:Y:S01]  /*1c70*/  IADD3 R14, R6, 0x10, RZ ;  /* 0x00000010060e7810 */ /* 0x000fe20007ffe0ff */
[----:B------:R-:W-:Y:S01]  /*1c80*/  @!UP0 USHF.R.S32.HI UR21, URZ, 0x1f, UR20 ;  /* 0x0000001f3f158899 */ /* 0x000fe20008011414 */
[----:B------:R-:W-:Y:S01]  /*1c90*/  SHF.R.S32.HI R7, RZ, 0x1f, R6 ;  /* 0x0000001fff077819 */ /* 0x000fe20000011406 */
[----:B------:R-:W-:Y:S01]  /*1ca0*/  @!UP0 UIMAD.WIDE.U32 UR28, UR20, UR4, URZ ;  /* 0x00000004141c82a5 */ /* 0x000fe2000f8e003f */
[----:B------:R-:W-:Y:S01]  /*1cb0*/  IMAD.IADD R0, R3, 0x1, -R0 ;  /* 0x0000000103007824 */ /* 0x000fe200078e0a00 */
[----:B------:R-:W-:Y:S01]  /*1cc0*/  ISETP.GE.AND P4, PT, R14, UR6, PT ;  /* 0x000000060e007c0c */ /* 0x000fe2000bf86270 */
[----:B------:R-:W-:Y:S01]  /*1cd0*/  @!UP0 UIMAD UR21, UR21, UR4, URZ ;  /* 0x00000004151582a4 */ /* 0x000fe2000f8e023f */
[----:B------:R-:W-:Y:S01]  /*1ce0*/  IADD3 R2, R6, 0x20, RZ ;  /* 0x0000002006027810 */ /* 0x000fe20007ffe0ff */
[----:B------:R-:W-:Y:S01]  /*1cf0*/  IMAD.SHL.U32 R13, R0, 0x8, RZ ;  /* 0x00000008000d7824 */ /* 0x000fe200078e00ff */
[----:B------:R-:W-:Y:S01]  /*1d00*/  IADD3 R4, R6, 0x30, RZ ;  /* 0x0000003006047810 */ /* 0x000fe20007ffe0ff */
[----:B------:R-:W-:Y:S01]  /*1d10*/  @!UP0 UIMAD UR21, UR20, UR5, UR21 ;  /* 0x00000005141582a4 */ /* 0x000fe2000f8e0215 */
[----:B-1----:R-:W-:Y:S01]  /*1d20*/  IMAD.WIDE R26, R27, 0x40, R6 ;  /* 0x000000401b1a7825 */ /* 0x002fe200078e0206 */
[----:B------:R-:W-:Y:S01]  /*1d30*/  @UP0 UIMAD UR7, UR13, UR7, UR27 ;  /* 0x000000070d0702a4 */ /* 0x000fe2000f8e021b */
[----:B------:R-:W-:Y:S01]  /*1d40*/  ISETP.GE.AND P3, PT, R2, UR6, PT ;  /* 0x0000000602007c0c */ /* 0x000fe2000bf66270 */
[----:B------:R-:W-:Y:S01]  /*1d50*/  @!UP0 UMOV UR26, UR28 ;  /* 0x0000001c001a8c82 */ /* 0x000fe20008000000 */
[----:B------:R-:W-:Y:S01]  /*1d60*/  IMAD.SHL.U32 R20, R6, 0x40, RZ ;  /* 0x0000004006147824 */ /* 0x000fe200078e00ff */
[----:B------:R-:W-:Y:S01]  /*1d70*/  @!UP0 UIADD3 UR7, UR29, UR21, URZ ;  /* 0x000000151d078290 */ /* 0x000fe2000fffe03f */
[----:B------:R-:W-:Y:S01]  /*1d80*/  SHF.R.S32.HI R12, RZ, 0x1f, R13 ;  /* 0x0000001fff0c7819 */ /* 0x000fe2000001140d */
[----:B------:R-:W-:Y:S01]  /*1d90*/  USHF.R.S32.HI UR20, URZ, 0x1f, UR14 ;  /* 0x0000001f3f147899 */ /* 0x000fe2000801140e */
[----:B------:R-:W-:Y:S01]  /*1da0*/  @!P4 IADD3 R24, P6, R26, 0x10, RZ ;  /* 0x000000101a18c810 */ /* 0x000fe20007fde0ff */
[----:B------:R-:W-:Y:S01]  /*1db0*/  ULDC.64 UR4, c[0x0][0x1a8] ;  /* 0x00006a0000047ab9 */ /* 0x000fe20000000a00 */
[----:B------:R-:W-:Y:S01]  /*1dc0*/  IADD3 R16, P2, R13, UR26, RZ ;  /* 0x0000001a0d107c10 */ /* 0x000fe2000ff5e0ff */
[----:B------:R-:W-:Y:S01]  /*1dd0*/  UIMAD UR4, UR20, UR4, URZ ;  /* 0x00000004140472a4 */ /* 0x000fe2000f8e023f */
[----:B------:R-:W-:Y:S01]  /*1de0*/  ISETP.GE.AND P0, PT, R4, UR6, PT ;  /* 0x0000000604007c0c */ /* 0x000fe2000bf06270 */
[----:B------:R-:W-:Y:S01]  /*1df0*/  @!P4 IMAD.X R21, RZ, RZ, R27, P6 ;  /* 0x000000ffff15c224 */ /* 0x000fe200030e061b */
[----:B------:R-:W-:Y:S01]  /*1e00*/  ISETP.GE.AND P1, PT, R6, UR6, PT ;  /* 0x0000000606007c0c */ /* 0x000fe2000bf26270 */
[----:B------:R-:W-:Y:S01]  /*1e10*/  UIMAD UR4, UR14, UR5, UR4 ;  /* 0x000000050e0472a4 */ /* 0x000fe2000f8e0204 */
[----:B------:R-:W-:Y:S01]  /*1e20*/  LOP3.LUT R20, R20, 0x1c0, RZ, 0xc0, !PT ;  /* 0x000001c014147812 */ /* 0x000fe200078ec0ff */
[----:B------:R-:W-:Y:S01]  /*1e30*/  @!P4 IMAD R21, R21, c[0x0][0x190], RZ ;  /* 0x000064001515ca24 */ /* 0x000fe200078e02ff */
[----:B------:R-:W-:Y:S01]  /*1e40*/  IADD3.X R17, R12, UR7, RZ, P2, !PT ;  /* 0x000000070c117c10 */ /* 0x000fe200097fe4ff */
[----:B------:R-:W-:Y:S01]  /*1e50*/  UIADD3 UR7, UR8, -0x1, URZ ;  /* 0xffffffff08077890 */ /* 0x000fe2000fffe03f */
[----:B------:R-:W-:Y:S01]  /*1e60*/  LOP3.LUT R11, R20, 0x38, R13, 0xf8, !PT ;  /* 0x00000038140b7812 */ /* 0x000fe200078ef80d */
[----:B------:R-:W-:Y:S01]  /*1e70*/  ULDC UR14, c[0x0][0x198] ;  /* 0x00006600000e7ab9 */ /* 0x000fe20000000800 */
[----:B------:R-:W-:Y:S01]  /*1e80*/  SHF.R.U32.HI R20, RZ, 0x3, R20 ;  /* 0x00000003ff147819 */ /* 0x000fe20000011614 */
[----:B--2---:R-:W-:Y:S01]  /*1e90*/  IMAD.WIDE.U32 R22, R22, c[0x0][0x1a8], R16 ;  /* 0x00006a0016167a25 */ /* 0x004fe200078e0010 */
[----:B------:R-:W-:Y:S01]  /*1ea0*/  @!P3 IADD3 R18, P5, R26, 0x20, RZ ;  /* 0x000000201a12b810 */ /* 0x000fe20007fbe0ff */
[----:B------:R-:W-:Y:S01]  /*1eb0*/  USHF.L.U32 UR5, UR7, 0x6, URZ ;  /* 0x0000000607057899 */ /* 0x000fe2000800063f */
[----:B------:R-:W-:Y:S01]  /*1ec0*/  LOP3.LUT R20, R11, R20, RZ, 0x3c, !PT ;  /* 0x000000140b147212 */ /* 0x000fe200078e3cff */
[----:B------:R-:W-:Y:S01]  /*1ed0*/  @!P4 IMAD R16, R24, c[0x0][0x194], R21 ;  /* 0x000065001810ca24 */ /* 0x000fe200078e0215 */
[----:B------:R-:W-:Y:S01]  /*1ee0*/  @!P0 IADD3 R11, P2, R26, 0x30, RZ ;  /* 0x000000301a0b8810 */ /* 0x000fe20007f5e0ff */
[----:B------:R-:W-:Y:S01]  /*1ef0*/  @!P1 IMAD R17, R27, c[0x0][0x190], RZ ;  /* 0x000064001b119a24 */ /* 0x000fe200078e02ff */
[----:B------:R-:W-:Y:S01]  /*1f00*/  LEA.HI R21, R88, R3, RZ, 0x6 ;  /* 0x0000000358157211 */ /* 0x000fe200078f30ff */
[----:B------:R-:W-:Y:S01]  /*1f10*/  @!P3 IMAD.X R15, RZ, RZ, R27, P5 ;  /* 0x000000ffff0fb224 */ /* 0x000fe200028e061b */
[----:B------:R-:W-:Y:S01]  /*1f20*/  IADD3 R23, R23, UR4, RZ ;  /* 0x0000000417177c10 */ /* 0x000fe2000fffe0ff */
[C---:B------:R-:W-:Y:S01]  /*1f30*/  @!P1 IMAD R17, R26.reuse, c[0x0][0x194], R17 ;  /* 0x000065001a119a24 */ /* 0x040fe200078e0211 */
[----:B------:R-:W-:Y:S01]  /*1f40*/  UIADD3 UR4, -UR5, UR16, URZ ;  /* 0x0000001005047290 */ /* 0x000fe2000fffe13f */
[----:B------:R-:W-:Y:S01]  /*1f50*/  @!P0 IMAD.X R19, RZ, RZ, R27, P2 ;  /* 0x000000ffff138224 */ /* 0x000fe200010e061b */
[----:B------:R-:W-:Y:S01]  /*1f60*/  UIMAD.WIDE.U32 UR20, UR14, 0x20, URZ ;  /* 0x000000200e1478a5 */ /* 0x000fe2000f8e003f */
[----:B------:R-:W-:Y:S01]  /*1f70*/  IMAD.SHL.U32 R21, R21, 0x8, RZ ;  /* 0x0000000815157824 */ /* 0x000fe200078e00ff */
[----:B------:R-:W-:Y:S01]  /*1f80*/  LOP3.LUT R245, R245, 0x6, RZ, 0xc0, !PT ;  /* 0x00000006f5f57812 */ /* 0x000fe200078ec0ff */
[----:B------:R-:W-:Y:S01]  /*1f90*/  @!P1 IMAD.WIDE.U32 R26, R26, c[0x0][0x190], R22 ;  /* 0x000064001a1a9a25 */ /* 0x000fe200078e0016 */
[----:B------:R-:W-:-:S02]  /*1fa0*/  ISETP.GE.AND P6, PT, R14, UR4, PT ;  /* 0x000000040e007c0c */ /* 0x000fc4000bfc6270 */
[----:B------:R-:W-:Y:S01]  /*1fb0*/  LOP3.LUT R20, R20, 0xfffffe00, R21, 0xf8, !PT ;  /* 0xfffffe0014147812 */ /* 0x000fe200078ef815 */
[----:B------:R-:W-:Y:S01]  /*1fc0*/  @!P4 IMAD.WIDE.U32 R24, R24, c[0x0][0x190], R22 ;  /* 0x000064001818ca25 */ /* 0x000fe200078e0016 */
[----:B------:R-:W-:-:S03]  /*1fd0*/  @!P1 LEA R28, P5, R26, c[0x0][0x160], 0x1 ;  /* 0x000058001a1c9a11 */ /* 0x000fc600078a08ff */
[----:B------:R-:W-:Y:S01]  /*1fe0*/  @!P3 IMAD R15, R15, c[0x0][0x190], RZ ;  /* 0x000064000f0fba24 */ /* 0x000fe200078e02ff */
[----:B------:R-:W-:Y:S01]  /*1ff0*/  @!P4 LEA R30, P2, R24, c[0x0][0x160], 0x1 ;  /* 0x00005800181eca11 */ /* 0x000fe200078408ff */
[----:B------:R-:W-:Y:S02]  /*2000*/  @!P3 IMAD.MOV.U32 R32, RZ, RZ, R22 ;  /* 0x000000ffff20b224 */ /* 0x000fe400078e0016 */
[----:B------:R-:W-:Y:S02]  /*2010*/  @!P3 IMAD.MOV.U32 R33, RZ, RZ, R23 ;  /* 0x000000ffff21b224 */ /* 0x000fe400078e0017 */
[----:B------:R-:W-:Y:S02]  /*2020*/  @!P1 IMAD.IADD R17, R27, 0x1, R17 ;  /* 0x000000011b119824 */ /* 0x000fe400078e0211 */
[----:B------:R-:W-:Y:S02]  /*2030*/  @!P4 IMAD.IADD R16, R25, 0x1, R16 ;  /* 0x000000011910c824 */ /* 0x000fe400078e0210 */
[----:B------:R-:W-:Y:S01]  /*2040*/  @!P3 IMAD R15, R18, c[0x0][0x194], R15 ;  /* 0x00006500120fba24 */ /* 0x000fe200078e020f */
[----:B------:R-:W-:Y:S01]  /*2050*/  @!P1 LEA.HI.X R29, R26, c[0x0][0x164], R17, 0x1, P5 ;  /* 0x000059001a1d9a11 */ /* 0x000fe200028f0c11 */
[----:B------:R-:W-:Y:S01]  /*2060*/  @!P3 IMAD.WIDE.U32 R32, R18, c[0x0][0x190], R32 ;  /* 0x000064001220ba25 */ /* 0x000fe200078e0020 */
[----:B------:R-:W-:-:S02]  /*2070*/  @!P4 LEA.HI.X R31, R24, c[0x0][0x164], R16, 0x1, P2 ;  /* 0x00005900181fca11 */ /* 0x000fc400010f0c10 */
[----:B------:R-:W-:Y:S01]  /*2080*/  ISETP.GE.AND P5, PT, R14, UR4, PT ;  /* 0x000000040e007c0c */ /* 0x000fe2000bfa6270 */
[----:B------:R-:W-:Y:S01]  /*2090*/  IMAD.SHL.U32 R239, R20, 0x2, RZ ;  /* 0x0000000214ef7824 */ /* 0x000fe200078e00ff */
[C---:B------:R-:W-:Y:S01]  /*20a0*/  @!P3 LEA R16, P2, R32.reuse, c[0x0][0x160], 0x1 ;  /* 0x000058002010ba11 */ /* 0x040fe200078408ff */
[----:B------:R-:W-:Y:S02]  /*20b0*/  @!P3 IMAD.IADD R15, R33, 0x1, R15 ;  /* 0x00000001210fb824 */ /* 0x000fe400078e020f */
[----:B------:R-:W-:Y:S01]  /*20c0*/  @!P0 IMAD R14, R19, c[0x0][0x190], RZ ;  /* 0x00006400130e8a24 */ /* 0x000fe200078e02ff */
[----:B------:R-:W-:Y:S01]  /*20d0*/  @!PT LDS RZ, [RZ] ;  /* 0x00000000fffff984 */ /* 0x000fe20000000800 */
[----:B------:R-:W-:Y:S01]  /*20e0*/  @!PT LDS RZ, [RZ] ;  /* 0x00000000fffff984 */ /* 0x000fe20000000800 */
[----:B------:R-:W-:Y:S01]  /*20f0*/  @!PT LDS RZ, [RZ] ;  /* 0x00000000fffff984 */ /* 0x000fe20000000800 */
[----:B------:R1:W-:Y:S01]  /*2100*/  @!P1 LDGSTS.E.BYPASS.LTC128B.128 [R239], [R28.64] ;  /* 0x000000001cef9fae */ /* 0x0003e2000b901d52 */
[C---:B------:R-:W-:Y:S01]  /*2110*/  @!P0 IMAD.WIDE.U32 R22, R11.reuse, c[0x0][0x190], R22 ;  /* 0x000064000b168a25 */ /* 0x040fe200078e0016 */
[----:B------:R-:W-:Y:S02]  /*2120*/  @!P3 LEA.HI.X R17, R32, c[0x0][0x164], R15, 0x1, P2 ;  /* 0x000059002011ba11 */ /* 0x000fe400010f0c0f */
[----:B------:R1:W-:Y:S01]  /*2130*/  @!P1 LDGSTS.E.BYPASS.LTC128B.128 [R239+0x2000], [R28.64+0x80] ;  /* 0x020000801cef9fae */ /* 0x0003e2000b901d52 */
[----:B------:R-:W-:Y:S01]  /*2140*/  @!P0 IMAD R14, R11, c[0x0][0x194], R14 ;  /* 0x000065000b0e8a24 */ /* 0x000fe200078e020e */
[----:B------:R-:W-:Y:S01]  /*2150*/  ISETP.GE.AND P2, PT, R2, UR4, PT ;  /* 0x0000000402007c0c */ /* 0x000fe2000bf46270 */
[----:B------:R-:W-:Y:S01]  /*2160*/  IMAD R15, R7, c[0x0][0x198], RZ ;  /* 0x00006600070f7a24 */ /* 0x000fe200078e02ff */
[----:B------:R1:W-:Y:S01]  /*2170*/  @!P1 LDGSTS.E.BYPASS.LTC128B.128 [R239+0x4000], [R28.64+0x100] ;  /* 0x040001001cef9fae */ /* 0x0003e2000b901d52 */
[----:B------:R-:W-:-:S02]  /*2180*/  IMAD.U32 R246, RZ, RZ, UR7 ;  /* 0x00000007fff67e24 */ /* 0x000fc4000f8e00ff */
[----:B------:R-:W-:Y:S01]  /*2190*/  IMAD R15, R6, c[0x0][0x19c], R15 ;  /* 0x00006700060f7a24 */ /* 0x000fe200078e020f */
[----:B------:R1:W-:Y:S01]  /*21a0*/  @!P1 LDGSTS.E.BYPASS.LTC128B.128 [R239+0x6000], [R28.64+0x180] ;  /* 0x060001801cef9fae */ /* 0x0003e2000b901d52 */
[----:B------:R-:W-:-:S03]  /*21b0*/  IADD3 R10, P1, R13, R10, RZ ;  /* 0x0000000a0d0a7210 */ /* 0x000fc60007f3e0ff */
[----:B------:R1:W-:Y:S02]  /*21c0*/  @!P4 LDGSTS.E.BYPASS.LTC128B.128 [R239+0x800], [R30.64] ;  /* 0x008000001eefcfae */ /* 0x0003e4000b901d52 */
[----:B------:R-:W-:Y:S01]  /*21d0*/  IMAD.X R11, R12, 0x1, R9, P1 ;  /* 0x000000010c0b7824 */ /* 0x000fe200008e0609 */
[----:B------:R-:W-:Y:S01]  /*21e0*/  @!P0 LEA R18, P1, R22, c[0x0][0x160], 0x1 ;  /* 0x0000580016128a11 */ /* 0x000fe200078208ff */
[----:B------:R1:W-:Y:S01]  /*21f0*/  @!P4 LDGSTS.E.BYPASS.LTC128B.128 [R239+0x2800], [R30.64+0x80] ;  /* 0x028000801eefcfae */ /* 0x0003e2000b901d52 */
[----:B------:R-:W-:Y:S02]  /*2200*/  @!P0 IMAD.IADD R9, R23, 0x1, R14 ;  /* 0x0000000117098824 */ /* 0x000fe400078e020e */
[----:B------:R-:W-:Y:S01]  /*2210*/  IMAD.WIDE.U32 R10, R6, c[0x0][0x198], R10 ;  /* 0x00006600060a7a25 */ /* 0x000fe200078e000a */
[----:B------:R1:W-:Y:S02]  /*2220*/  @!P4 LDGSTS.E.BYPASS.LTC128B.128 [R239+0x4800], [R30.64+0x100] ;  /* 0x048001001eefcfae */ /* 0x0003e4000b901d52 */
[----:B------:R-:W-:Y:S01]  /*2230*/  @!P0 LEA.HI.X R19, R22, c[0x0][0x164], R9, 0x1, P1 ;  /* 0x0000590016138a11 */ /* 0x000fe200008f0c09 */
[----:B------:R-:W-:Y:S01]  /*2240*/  IMAD.IADD R165, R11, 0x1, R15 ;  /* 0x000000010ba57824 */ /* 0x000fe200078e020f */
[----:B------:R1:W-:Y:S01]  /*2250*/  @!P4 LDGSTS.E.BYPASS.LTC128B.128 [R239+0x6800], [R30.64+0x180] ;  /* 0x068001801eefcfae */ /* 0x0003e2000b901d52 */
[----:B------:R-:W-:Y:S01]  /*2260*/  ISETP.GE.AND P4, PT, R2, UR4, PT ;  /* 0x0000000402007c0c */ /* 0x000fe2000bf86270 */
[----:B------:R-:W-:Y:S01]  /*2270*/  IMAD.MOV.U32 R2, RZ, RZ, R10 ;  /* 0x000000ffff027224 */ /* 0x000fe200078e000a */
[----:B------:R-:W-:Y:S01]  /*2280*/  IADD3 R168, P1, R6, UR12, RZ ;  /* 0x0000000c06a87c10 */ /* 0x000fe2000ff3e0ff */
[----:B------:R2:W-:Y:S01]  /*2290*/  @!P3 LDGSTS.E.BYPASS.LTC128B.128 [R239+0x1000], [R16.64] ;  /* 0x0100000010efbfae */ /* 0x0005e2000b901d52 */
[----:B------:R-:W-:Y:S01]  /*22a0*/  IMAD.U32 R11, RZ, RZ, UR14 ;  /* 0x0000000eff0b7e24 */ /* 0x000fe2000f8e00ff */
[----:B------:R-:W-:Y:S01]  /*22b0*/  UIADD3 UR12, UR16, 0x1, -UR17 ;  /* 0x00000001100c7890 */ /* 0x000fe2000fffe811 */
[----:B------:R-:W-:Y:S01]  /*22c0*/  IADD3.X R7, R7, UR11, RZ, P1, !PT ;  /* 0x0000000b07077c10 */ /* 0x000fe20008ffe4ff */
[----:B------:R2:W-:Y:S01]  /*22d0*/  @!P3 LDGSTS.E.BYPASS.LTC128B.128 [R239+0x3000], [R16.64+0x80] ;  /* 0x0300008010efbfae */ /* 0x0005e2000b901d52 */
[----:B------:R-:W-:Y:S01]  /*22e0*/  ISETP.GE.AND P1, PT, R4, UR4, PT ;  /* 0x0000000404007c0c */ /* 0x000fe2000bf26270 */
[----:B------:R-:W-:Y:S01]  /*22f0*/  IMAD.U32 R9, RZ, RZ, UR14 ;  /* 0x0000000eff097e24 */ /* 0x000fe2000f8e00ff */
[----:B------:R-:W-:Y:S01]  /*2300*/  ULDC UR11, c[0x0][0x2e4] ;  /* 0x0000b900000b7ab9 */ /* 0x000fe20000000800 */
[----:B------:R2:W-:Y:S01]  /*2310*/  @!P3 LDGSTS.E.BYPASS.LTC128B.128 [R239+0x5000], [R16.64+0x100] ;  /* 0x0500010010efbfae */ /* 0x0005e2000b901d52 */
[----:B------:R-:W-:Y:S01]  /*2320*/  IMAD R7, R7, c[0x0][0x1a0], RZ ;  /* 0x0000680007077a24 */ /* 0x000fe200078e02ff */
[----:B------:R-:W-:-:S02]  /*2330*/  UIADD3 UR11, UR16, -UR11, -UR17 ;  /* 0x8000000b100b7290 */ /* 0x000fc4000fffe811 */
[----:B------:R2:W-:Y:S01]  /*2340*/  @!P3 LDGSTS.E.BYPASS.LTC128B.128 [R239+0x7000], [R16.64+0x180] ;  /* 0x0700018010efbfae */ /* 0x0005e2000b901d52 */
[----:B------:R-:W-:-:S03]  /*2350*/  IADD3 R20, P3, R13, UR24, RZ ;  /* 0x000000180d147c10 */ /* 0x000fc6000ff7e0ff */
[----:B------:R3:W-:Y:S01]  /*2360*/  @!P0 LDGSTS.E.BYPASS.LTC128B.128 [R239+0x1800], [R18.64] ;  /* 0x0180000012ef8fae */ /* 0x0007e2000b901d52 */
[----:B------:R-:W-:Y:S01]  /*2370*/  IADD3.X R21, R12, UR22, RZ, P3, !PT ;  /* 0x000000160c157c10 */ /* 0x000fe20009ffe4ff */
[----:B------:R-:W-:Y:S01]  /*2380*/  IMAD.U32 R12, RZ, RZ, UR14 ;  /* 0x0000000eff0c7e24 */ /* 0x000fe2000f8e00ff */
[----:B------:R-:W-:Y:S01]  /*2390*/  ISETP.GE.AND P3, PT, R6, UR4, PT ;  /* 0x0000000406007c0c */ /* 0x000fe2000bf66270 */
[----:B------:R3:W-:Y:S01]  /*23a0*/  @!P0 LDGSTS.E.BYPASS.LTC128B.128 [R239+0x3800], [R18.64+0x80] ;  /* 0x0380008012ef8fae */ /* 0x0007e2000b901d52 */
[----:B------:R-:W-:Y:S02]  /*23b0*/  @!P1 IMAD.MOV.U32 R164, RZ, RZ, R2 ;  /* 0x000000ffffa49224 */ /* 0x000fe400078e0002 */
[----:B------:R-:W-:Y:S01]  /*23c0*/  IMAD.WIDE.U32 R20, R8, c[0x0][0x1b8], R20 ;  /* 0x00006e0008147a25 */ /* 0x000fe200078e0014 */
[----:B------:R3:W-:Y:S03]  /*23d0*/  @!P0 LDGSTS.E.BYPASS.LTC128B.128 [R239+0x5800], [R18.64+0x100] ;  /* 0x0580010012ef8fae */ /* 0x0007e6000b901d52 */
[----:B------:R-:W-:Y:S01]  /*23e0*/  IMAD.MOV.U32 R8, RZ, RZ, c[0x0][0x19c] ;  /* 0x00006700ff087624 */ /* 0x000fe200078e00ff */
[----:B------:R3:W-:Y:S01]  /*23f0*/  @!P0 LDGSTS.E.BYPASS.LTC128B.128 [R239+0x7800], [R18.64+0x180] ;  /* 0x0780018012ef8fae */ /* 0x0007e2000b901d52 */
[----:B------:R-:W-:-:S03]  /*2400*/  @!P1 IMAD.WIDE.U32 R12, R12, 0x30, R164 ;  /* 0x000000300c0c9825 */ /* 0x000fc600078e00a4 */
[----:B------:R-:W-:Y:S01]  /*2410*/  @!P3 LEA R24, P0, R2, c[0x0][0x168], 0x1 ;  /* 0x00005a000218ba11 */ /* 0x000fe200078008ff */
[----:B------:R-:W-:Y:S02]  /*2420*/  IMAD.SHL.U32 R14, R8, 0x20, RZ ;  /* 0x00000020080e7824 */ /* 0x000fe400078e00ff */
[----:B------:R-:W-:Y:S01]  /*2430*/  IMAD.IADD R21, R21, 0x1, R5 ;  /* 0x0000000115157824 */ /* 0x000fe200078e0205 */
[----:B------:R-:W-:Y:S02]  /*2440*/  @!P3 LEA.HI.X R25, R2, c[0x0][0x16c], R165, 0x1, P0 ;  /* 0x00005b000219ba11 */ /* 0x000fe400000f0ca5 */
[----:B--2---:R-:W-:Y:S01]  /*2450*/  @!P6 LEA R16, P0, R11, R2, 0x4 ;  /* 0x000000020b10e211 */ /* 0x004fe200078020ff */
[C---:B------:R-:W-:Y:S02]  /*2460*/  IMAD R11, R168.reuse, c[0x0][0x1a4], R7 ;  /* 0x00006900a80b7a24 */ /* 0x040fe400078e0207 */
[----:B------:R2:W-:Y:S01]  /*2470*/  @!P3 LDGSTS.E.BYPASS.LTC128B.128 [R239+0x8000], [R24.64] ;  /* 0x0800000018efbfae */ /* 0x0005e2000b901d52 */
[----:B------:R-:W-:Y:S01]  /*2480*/  IMAD.WIDE.U32 R168, R168, c[0x0][0x1a0], R20 ;  /* 0x00006800a8a87a25 */ /* 0x000fe200078e0014 */
[----:B------:R-:W-:-:S02]  /*2490*/  @!P6 LEA.HI.X R9, R9, R165, R8, 0x4, P0 ;  /* 0x000000a50909e211 */ /* 0x000fc400000f2408 */
[----:B------:R2:W-:Y:S01]  /*24a0*/  @!P3 LDGSTS.E.BYPASS.LTC128B.128 [R239+0xa000], [R24.64+0x80] ;  /* 0x0a00008018efbfae */ /* 0x0005e2000b901d52 */
[----:B------:R-:W-:Y:S01]  /*24b0*/  @!P2 IADD3 R10, P0, R2, UR20, RZ ;  /* 0x00000014020aac10 */ /* 0x000fe2000ff1e0ff */
[----:B------:R-:W-:Y:S02]  /*24c0*/  @!P1 IMAD R8, R8, 0x30, RZ ;  /* 0x0000003008089824 */ /* 0x000fe400078e02ff */
[----:B------:R2:W-:Y:S01]  /*24d0*/  @!P3 LDGSTS.E.BYPASS.LTC128B.128 [R239+0xc000], [R24.64+0x100] ;  /* 0x0c00010018efbfae */ /* 0x0005e2000b901d52 */
[----:B------:R-:W-:Y:S02]  /*24e0*/  IMAD.IADD R166, R169, 0x1, R11 ;  /* 0x00000001a9a67824 */ /* 0x000fe400078e020b */
[----:B------:R-:W-:Y:S01]  /*24f0*/  @!P1 IMAD.IADD R5, R13, 0x1, R8 ;  /* 0x000000010d059824 */ /* 0x000fe200078e0208 */
[----:B------:R2:W-:Y:S01]  /*2500*/  @!P3 LDGSTS.E.BYPASS.LTC128B.128 [R239+0xe000], [R24.64+0x180] ;  /* 0x0e00018018efbfae */ /* 0x0005e2000b901d52 */
[----:B------:R-:W-:Y:S01]  /*2510*/  @!P6 LEA R22, P3, R16, c[0x0][0x168], 0x1 ;  /* 0x00005a001016ea11 */ /* 0x000fe200078608ff */
[----:B------:R-:W-:-:S03]  /*2520*/  IMAD.SHL.U32 R13, R6, 0x8, RZ ;  /* 0x00000008060d7824 */ /* 0x000fc600078e00ff */
[----:B------:R-:W-:Y:S02]  /*2530*/  @!P6 LEA.HI.X R23, R16, c[0x0][0x16c], R9, 0x1, P3 ;  /* 0x00005b001017ea11 */ /* 0x000fe400018f0c09 */
[----:B------:R-:W-:Y:S02]  /*2540*/  @!P2 IADD3.X R9, R165, UR21, R14, P0, !PT ;  /* 0x00000015a509ac10 */ /* 0x000fe400087fe40e */
[----:B------:R-:W-:Y:S01]  /*2550*/  @!P2 LEA R16, P0, R10, c[0x0][0x168], 0x1 ;  /* 0x00005a000a10aa11 */ /* 0x000fe200078008ff */
[----:B------:R4:W-:Y:S01]  /*2560*/  @!P6 LDGSTS.E.BYPASS.LTC128B.128 [R239+0x8800], [R22.64] ;  /* 0x0880000016efefae */ /* 0x0009e2000b901d52 */
[----:B------:R-:W-:Y:S02]  /*2570*/  LEA.HI R14, R88, R3, RZ, 0x4 ;  /* 0x00000003580e7211 */ /* 0x000fe400078f20ff */
[----:B------:R-:W-:Y:S01]  /*2580*/  @!P2 LEA.HI.X R17, R10, c[0x0][0x16c], R9, 0x1, P0 ;  /* 0x00005b000a11aa11 */ /* 0x000fe200000f0c09 */
[----:B------:R4:W-:Y:S01]  /*2590*/  @!P6 LDGSTS.E.BYPASS.LTC128B.128 [R239+0xa800], [R22.64+0x80] ;  /* 0x0a80008016efefae */ /* 0x0009e2000b901d52 */
[----:B---3--:R-:W-:Y:S01]  /*25a0*/  @!P1 LEA R18, P0, R12, c[0x0][0x168], 0x1 ;  /* 0x00005a000c129a11 */ /* 0x008fe200078008ff */
[----:B------:R-:W-:Y:S01]  /*25b0*/  IMAD.SHL.U32 R10, R0, 0x40, RZ ;  /* 0x00000040000a7824 */ /* 0x000fe200078e00ff */
[----:B------:R-:W-:Y:S01]  /*25c0*/  LOP3.LUT R8, R14, 0xfffffff0, RZ, 0xc0, !PT ;  /* 0xfffffff00e087812 */ /* 0x000fe200078ec0ff */
[----:B------:R4:W-:Y:S01]  /*25d0*/  @!P6 LDGSTS.E.BYPASS.LTC128B.128 [R239+0xc800], [R22.64+0x100] ;  /* 0x0c80010016efefae */ /* 0x0009e2000b901d52 */
[----:B------:R-:W-:Y:S01]  /*25e0*/  @!P1 LEA.HI.X R19, R12, c[0x0][0x16c], R5, 0x1, P0 ;  /* 0x00005b000c139a11 */ /* 0x000fe200000f0c05 */
[----:B------:R-:W-:Y:S01]  /*25f0*/  IMAD.MOV.U32 R5, RZ, RZ, 0x20 ;  /* 0x00000020ff057424 */ /* 0x000fe200078e00ff */
[----:B------:R-:W-:Y:S01]  /*2600*/  SHF.R.S32.HI R7, RZ, 0x4, R14 ;  /* 0x00000004ff077819 */ /* 0x000fe2000001140e */
[----:B------:R4:W-:Y:S01]  /*2610*/  @!P6 LDGSTS.E.BYPASS.LTC128B.128 [R239+0xe800], [R22.64+0x180] ;  /* 0x0e80018016efefae */ /* 0x0009e2000b901d52 */
[----:B------:R-:W-:Y:S01]  /*2620*/  IMAD.IADD R9, R3, 0x1, -R8 ;  /* 0x0000000103097824 */ /* 0x000fe200078e0a08 */
[----:B------:R-:W-:Y:S01]  /*2630*/  ISETP.GE.AND P6, PT, R6, UR4, PT ;  /* 0x0000000406007c0c */ /* 0x000fe2000bfc6270 */
[----:B------:R-:W-:Y:S01]  /*2640*/  IMAD.WIDE.U32 R20, R5, c[0x0][0x1a0], RZ ;  /* 0x0000680005147a25 */ /* 0x000fe200078e00ff */
[----:B------:R3:W-:Y:S01]  /*2650*/  @!P2 LDGSTS.E.BYPASS.LTC128B.128 [R239+0x9000], [R16.64] ;  /* 0x0900000010efafae */ /* 0x0007e2000b901d52 */
[----:B------:R-:W-:-:S02]  /*2660*/  LEA R236, P0, R168, c[0x0][0x170], 0x1 ;  /* 0x00005c00a8ec7a11 */ /* 0x000fc400078008ff */
[----:B------:R-:W-:Y:S01]  /*2670*/  SHF.R.S32.HI R8, RZ, 0x1f, R9 ;  /* 0x0000001fff087819 */ /* 0x000fe20000011409 */
[----:B------:R3:W-:Y:S01]  /*2680*/  @!P2 LDGSTS.E.BYPASS.LTC128B.128 [R239+0xb000], [R16.64+0x80] ;  /* 0x0b00008010efafae */ /* 0x0007e2000b901d52 */
[----:B------:R-:W-:Y:S02]  /*2690*/  LEA.HI R14, R14, R7, RZ, 0x1 ;  /* 0x000000070e0e7211 */ /* 0x000fe400078f08ff */
[----:B------:R-:W-:Y:S01]  /*26a0*/  LEA.HI R6, R8, R9, RZ, 0x3 ;  /* 0x0000000908067211 */ /* 0x000fe200078f18ff */
[----:B------:R3:W-:Y:S01]  /*26b0*/  @!P2 LDGSTS.E.BYPASS.LTC128B.128 [R239+0xd000], [R16.64+0x100] ;  /* 0x0d00010010efafae */ /* 0x0007e2000b901d52 */
[----:B------:R-:W-:Y:S02]  /*26c0*/  LOP3.LUT R10, R10, 0x1c0, RZ, 0xc0, !PT ;  /* 0x000001c00a0a7812 */ /* 0x000fe400078ec0ff */
[----:B------:R-:W-:Y:S01]  /*26d0*/  LOP3.LUT R12, R6, 0xfffffff8, RZ, 0xc0, !PT ;  /* 0xfffffff8060c7812 */ /* 0x000fe200078ec0ff */
[----:B------:R3:W-:Y:S01]  /*26e0*/  @!P2 LDGSTS.E.BYPASS.LTC128B.128 [R239+0xf000], [R16.64+0x180] ;  /* 0x0f00018010efafae */ /* 0x0007e2000b901d52 */
[----:B------:R-:W-:Y:S01]  /*26f0*/  ISETP.GE.AND P3, PT, R4, UR4, PT ;  /* 0x0000000404007c0c */ /* 0x000fe2000bf66270 */
[----:B------:R-:W-:Y:S01]  /*2700*/  IMAD R4, R5, c[0x0][0x1a4], RZ ;  /* 0x0000690005047a24 */ /* 0x000fe200078e02ff */
[----:B------:R-:W-:Y:S01]  /*2710*/  LEA.HI.X R235, R168, c[0x0][0x174], R166, 0x1, P0 ;  /* 0x00005d00a8eb7a11 */ /* 0x000fe200000f0ca6 */
[----:B------:R3:W-:Y:S01]  /*2720*/  @!P1 LDGSTS.E.BYPASS.LTC128B.128 [R239+0x9800], [R18.64] ;  /* 0x0980000012ef9fae */ /* 0x0007e2000b901d52 */
[----:B------:R-:W-:Y:S01]  /*2730*/  LOP3.LUT R14, R14, 0xfffffffe, RZ, 0xc0, !PT ;  /* 0xfffffffe0e0e7812 */ /* 0x000fe200078ec0ff */
[----:B------:R-:W-:Y:S01]  /*2740*/  IMAD.IADD R12, R9, 0x1, -R12 ;  /* 0x00000001090c7824 */ /* 0x000fe200078e0a0c */
[----:B------:R-:W-:Y:S01]  /*2750*/  LOP3.LUT R11, R10, 0x8, R13, 0xf8, !PT ;  /* 0x000000080a0b7812 */ /* 0x000fe200078ef80d */
[----:B------:R3:W-:Y:S01]  /*2760*/  @!P1 LDGSTS.E.BYPASS.LTC128B.128 [R239+0xb800], [R18.64+0x80] ;  /* 0x0b80008012ef9fae */ /* 0x0007e2000b901d52 */
[----:B------:R-:W-:Y:S01]  /*2770*/  @!P5 IADD3 R8, P0, R236, R20, RZ ;  /* 0x00000014ec08d210 */ /* 0x000fe20007f1e0ff */
[----:B------:R-:W-:Y:S01]  /*2780*/  IMAD.IADD R7, R7, 0x1, -R14 ;  /* 0x0000000107077824 */ /* 0x000fe200078e0a0e */
[----:B------:R-:W-:Y:S01]  /*2790*/  SHF.R.U32.HI R10, RZ, 0x3, R10 ;  /* 0x00000003ff0a7819 */ /* 0x000fe2000001160a */
[----:B------:R3:W-:Y:S01]  /*27a0*/  @!P1 LDGSTS.E.BYPASS.LTC128B.128 [R239+0xd800], [R18.64+0x100] ;  /* 0x0d80010012ef9fae */ /* 0x0007e2000b901d52 */
[----:B------:R-:W-:Y:S01]  /*27b0*/  @!P5 IADD3.X R9, R235, R21, R4, P0, !PT ;  /* 0x00000015eb09d210 */ /* 0x000fe200007fe404 */
[----:B------:R-:W-:Y:S01]  /*27c0*/  IMAD.SHL.U32 R4, R12, 0x40, RZ ;  /* 0x000000400c047824 */ /* 0x000fe200078e00ff */
[----:B------:R-:W-:Y:S01]  /*27d0*/  LOP3.LUT R10, R11, R10, RZ, 0x3c, !PT ;  /* 0x0000000a0b0a7212 */ /* 0x000fe200078e3cff */
[----:B------:R3:W-:Y:S01]  /*27e0*/  @!P1 LDGSTS.E.BYPASS.LTC128B.128 [R239+0xf800], [R18.64+0x180] ;  /* 0x0f80018012ef9fae */ /* 0x0007e2000b901d52 */
[C---:B------:R-:W-:Y:S01]  /*27f0*/  IMAD.SHL.U32 R13, R7.reuse, 0x8, RZ ;  /* 0x00000008070d7824 */ /* 0x040fe200078e00ff */
[----:B------:R-:W-:Y:S01]  /*2800*/  LEA.HI R88, R88, R3, RZ, 0x5 ;  /* 0x0000000358587211 */ /* 0x000fe200078f28ff */
[----:B------:R-:W-:Y:S01]  /*2810*/  @!P6 IMAD.MOV.U32 R237, RZ, RZ, R235 ;  /* 0x000000ffffede224 */ /* 0x000fe200078e00eb */
[----:B------:R-:W0:Y:S01]  /*2820*/  LDGDEPBAR ;  /* 0x00000000000079af */ /* 0x000e220000000000 */
[----:B------:R-:W-:Y:S01]  /*2830*/  IMAD R233, R7, 0x200, R10 ;  /* 0x0000020007e97824 */ /* 0x000fe200078e020a */
[----:B------:R-:W-:Y:S01]  /*2840*/  LOP3.LUT R4, R4, 0x1c0, RZ, 0xc0, !PT ;  /* 0x000001c004047812 */ /* 0x000fe200078ec0ff */
[----:B------:R-:W-:Y:S01]  /*2850*/  @!P4 IMAD.MOV.U32 R7, RZ, RZ, c[0x0][0x1a0] ;  /* 0x00006800ff07c624 */ /* 0x000fe200078e00ff */
[----:B------:R-:W-:Y:S01]  /*2860*/  R2P PR, R12, 0x6 ;  /* 0x000000060c007804 */ /* 0x000fe20000000000 */
[----:B------:R-:W-:Y:S01]  /*2870*/  IMAD.SHL.U32 R89, R6, 0x40, RZ ;  /* 0x0000004006597824 */ /* 0x000fe200078e00ff */
[----:B------:R-:W-:Y:S01]  /*2880*/  LOP3.LUT R13, R4, 0x8, R13, 0xf8, !PT ;  /* 0x00000008040d7812 */ /* 0x000fe200078ef80d */
[----:B------:R-:W-:Y:S01]  /*2890*/  @!P4 IMAD.MOV.U32 R10, RZ, RZ, c[0x0][0x1a4] ;  /* 0x00006900ff0ac624 */ /* 0x000fe200078e00ff */
[----:B------:R-:W-:Y:S01]  /*28a0*/  SHF.R.U32.HI R4, RZ, 0x3, R4 ;  /* 0x00000003ff047819 */ /* 0x000fe20000011604 */
[----:B------:R-:W-:Y:S01]  /*28b0*/  @!P3 IMAD.MOV.U32 R14, RZ, RZ, c[0x0][0x1a0] ;  /* 0x00006800ff0eb624 */ /* 0x000fe200078e00ff */
[----:B------:R-:W-:Y:S01]  /*28c0*/  @!P4 LEA R12, P0, R7, R236, 0x6 ;  /* 0x000000ec070cc211 */ /* 0x000fe200078030ff */
[----:B------:R-:W-:Y:S01]  /*28d0*/  @!P3 IMAD.MOV.U32 R11, RZ, RZ, c[0x0][0x1a4] ;  /* 0x00006900ff0bb624 */ /* 0x000fe200078e00ff */
[----:B------:R-:W-:Y:S01]  /*28e0*/  SHF.R.S32.HI R6, RZ, 0x5, R88 ;  /* 0x00000005ff067819 */ /* 0x000fe20000011458 */
[----:B------:R-:W-:Y:S01]  /*28f0*/  @!P3 IMAD.MOV.U32 R234, RZ, RZ, R236 ;  /* 0x000000ffffeab224 */ /* 0x000fe200078e00ec */
[----:B------:R-:W-:Y:S01]  /*2900*/  LOP3.LUT R89, R89, 0xfffffe00, RZ, 0xc0, !PT ;  /* 0xfffffe0059597812 */ /* 0x000fe200078ec0ff */
[----:B------:R-:W-:Y:S01]  /*2910*/  @!P3 IMAD R11, R11, 0x60, RZ ;  /* 0x000000600b0bb824 */ /* 0x000fe200078e02ff */
[----:B------:R-:W-:Y:S01]  /*2920*/  LOP3.LUT R4, R13, R4, RZ, 0x3c, !PT ;  /* 0x000000040d047212 */ /* 0x000fe200078e3cff */
[----:B------:R-:W-:Y:S01]  /*2930*/  @!P3 IMAD.WIDE.U32 R14, R14, 0x60, R234 ;  /* 0x000000600e0eb825 */ /* 0x000fe200078e00ea */
[----:B------:R-:W-:Y:S01]  /*2940*/  @!P4 LEA.HI.X R13, R7, R235, R10, 0x6, P0 ;  /* 0x000000eb070dc211 */ /* 0x000fe200000f340a */
[----:B------:R-:W-:Y:S01]  /*2950*/  ULDC UR4, c[0x0][0x2e8] ;  /* 0x0000ba0000047ab9 */ /* 0x000fe20000000800 */
[----:B------:R-:W-:Y:S01]  /*2960*/  SEL R5, R5, 0xffffffe0, !P2 ;  /* 0xffffffe005057807 */ /* 0x000fe20005000000 */
[----:B------:R-:W-:Y:S01]  /*2970*/  IMAD R7, R6, 0x400, R89 ;  /* 0x0000040006077824 */ /* 0x000fe200078e0259 */
[----:B------:R-:W-:Y:S01]  /*2980*/  UIADD3 UR4, UR12, UR4, URZ ;  /* 0x000000040c047290 */ /* 0x000fe2000fffe03f */
[----:B------:R-:W-:Y:S01]  /*2990*/  @!P3 IMAD.IADD R11, R15, 0x1, R11 ;  /* 0x000000010f0bb824 */ /* 0x000fe200078e020b */
[----:B------:R-:W-:-:S04]  /*29a0*/  DEPBAR.LE SB0, 0x0 ;  /* 0x000080000000791a */ /* 0x000fc80000000000 */
[----:B------:R-:W-:Y:S01]  /*29b0*/  BAR.SYNC.DEFER_BLOCKING 0x0 ;  /* 0x0000000000007b1d */ /* 0x000fe20000010000 */
[----:B------:R-:W-:Y:S02]  /*29c0*/  @!P3 IMAD.MOV.U32 R10, RZ, RZ, R14 ;  /* 0x000000ffff0ab224 */ /* 0x000fe400078e000e */
[----:B------:R-:W-:Y:S02]  /*29d0*/  IMAD.IADD R234, R4, 0x1, R7 ;  /* 0x0000000104ea7824 */ /* 0x000fe400078e0207 */
[----:B------:R-:W-:Y:S02]  /*29e0*/  IMAD.SHL.U32 R233, R233, 0x2, RZ ;  /* 0x00000002e9e97824 */ /* 0x000fe400078e00ff */
[----:B------:R-:W-:Y:S02]  /*29f0*/  IMAD.SHL.U32 R234, R234, 0x2, RZ ;  /* 0x00000002eaea7824 */ /* 0x000fe400078e00ff */
[----:B------:R-:W-:Y:S01]  /*2a00*/  IMAD.MOV.U32 R7, RZ, RZ, 0x10 ;  /* 0x00000010ff077424 */ /* 0x000fe200078e00ff */
[----:B------:R-:W-:Y:S01]  /*2a10*/  IADD3 R231, R233, 0x8020, RZ ;  /* 0x00008020e9e77810 */ /* 0x000fe20007ffe0ff */
[----:B------:R-:W-:-:S03]  /*2a20*/  IMAD R230, R5, 0x2, R234 ;  /* 0x0000000205e67824 */ /* 0x000fc600078e02ea */
[----:B------:R-:W-:Y:S02]  /*2a30*/  SEL R7, R7, 0xfffffff0, !P1 ;  /* 0xfffffff007077807 */ /* 0x000fe40004800000 */
[----:B------:R-:W-:Y:S02]  /*2a40*/  R2P PR, R0, 0x6 ;  /* 0x0000000600007804 */ /* 0x000fe40000000000 */
[----:B------:R-:W-:Y:S01]  /*2a50*/  IADD3 R0, R233, 0x8000, RZ ;  /* 0x00008000e9007810 */ /* 0x000fe20007ffe0ff */
[----:B------:R-:W-:-:S04]  /*2a60*/  IMAD R232, R7, 0x2, R234 ;  /* 0x0000000207e87824 */ /* 0x000fc800078e02ea */
[----:B------:R-:W-:Y:S01]  /*2a70*/  IMAD R229, R5, 0x2, R232 ;  /* 0x0000000205e57824 */ /* 0x000fe200078e02e8 */
[----:B------:R-:W-:Y:S04]  /*2a80*/  @P6 STS.128 [R239+0x10000], RZ ;  /* 0x010000ffef006388 */ /* 0x000fe80000000c00 */
[----:B------:R-:W-:Y:S01]  /*2a90*/  @P6 STS.128 [R239+0x12000], RZ ;  /* 0x012000ffef006388 */ /* 0x000fe20000000c00 */
[----:B------:R-:W-:Y:S01]  /*2aa0*/  @P1 IADD3 R231, R0, -0x20, RZ ;  /* 0xffffffe000e71810 */ /* 0x000fe20007ffe0ff */
[----:B------:R-:W-:Y:S02]  /*2ab0*/  IMAD.MOV.U32 R0, RZ, RZ, 0x40 ;  /* 0x00000040ff007424 */ /* 0x000fe400078e00ff */
[----:B------:R-:W-:Y:S01]  /*2ac0*/  @P6 STS.128 [R239+0x14000], RZ ;  /* 0x014000ffef006388 */ /* 0x000fe20000000c00 */
[----:B------:R-:W-:-:S02]  /*2ad0*/  IADD3 R223, R231, 0x800, RZ ;  /* 0x00000800e7df7810 */ /* 0x000fc40007ffe0ff */
[----:B------:R-:W-:Y:S01]  /*2ae0*/  SEL R0, R0, 0xffffffc0, !P2 ;  /* 0xffffffc000007807 */ /* 0x000fe20005000000 */
[----:B------:R-:W-:Y:S01]  /*2af0*/  @P6 STS.128 [R239+0x16000], RZ ;  /* 0x016000ffef006388 */ /* 0x000fe20000000c00 */
[C---:B------:R-:W-:Y:S02]  /*2b00*/  IADD3 R222, R231.reuse, 0x1000, RZ ;  /* 0x00001000e7de7810 */ /* 0x040fe40007ffe0ff */
[----:B------:R-:W-:Y:S01]  /*2b10*/  IADD3 R221, R231, 0x1800, RZ ;  /* 0x00001800e7dd7810 */ /* 0x000fe20007ffe0ff */
[----:B------:R-:W-:Y:S01]  /*2b20*/  @!PT LDS RZ, [RZ] ;  /* 0x00000000fffff984 */ /* 0x000fe20000000800 */
[----:B------:R-:W-:Y:S01]  /*2b30*/  @!PT LDS RZ, [RZ] ;  /* 0x00000000fffff984 */ /* 0x000fe20000000800 */
[----:B------:R-:W-:Y:S01]  /*2b40*/  @!PT LDS RZ, [RZ] ;  /* 0x00000000fffff984 */ /* 0x000fe20000000800 */
[----:B------:R1:W-:Y:S01]  /*2b50*/  @!P6 LDGSTS.E.BYPASS.LTC128B.128 [R239+0x10000], [R236.64] ;  /* 0x10000000ecefefae */ /* 0x0003e2000b901d52 */
[----:B------:R-:W-:Y:S01]  /*2b60*/  IMAD.IADD R227, R233, 0x1, R0 ;  /* 0x00000001e9e37824 */ /* 0x000fe200078e0200 */
[----:B------:R-:W-:Y:S01]  /*2b70*/  IADD3 R219, R231, 0x2000, RZ ;  /* 0x00002000e7db7810 */ /* 0x000fe20007ffe0ff */
[----:B------:R-:W-:Y:S01]  /*2b80*/  IMAD.IADD R220, R0, 0x1, R231 ;  /* 0x0000000100dc7824 */ /* 0x000fe200078e02e7 */
[----:B------:R1:W-:Y:S01]  /*2b90*/  @!P6 LDGSTS.E.BYPASS.LTC128B.128 [R239+0x12000], [R236.64+0x80] ;  /* 0x12000080ecefefae */ /* 0x0003e2000b901d52 */
[----:B------:R-:W-:-:S02]  /*2ba0*/  LOP3.LUT R0, R88, 0xffffffe0, RZ, 0xc0, !PT ;  /* 0xffffffe058007812 */ /* 0x000fc400078ec0ff */
[C---:B------:R-:W-:Y:S01]  /*2bb0*/  IADD3 R218, R231.reuse, 0x2800, RZ ;  /* 0x00002800e7da7810 */ /* 0x040fe20007ffe0ff */
[----:B------:R1:W-:Y:S01]  /*2bc0*/  @!P6 LDGSTS.E.BYPASS.LTC128B.128 [R239+0x14000], [R236.64+0x100] ;  /* 0x14000100ecefefae */ /* 0x0003e2000b901d52 */
[----:B------:R-:W-:Y:S01]  /*2bd0*/  IADD3 R217, R231, 0x3000, RZ ;  /* 0x00003000e7d97810 */ /* 0x000fe20007ffe0ff */
[----:B------:R-:W-:Y:S01]  /*2be0*/  IMAD.IADD R0, R3, 0x1, -R0 ;  /* 0x0000000103007824 */ /* 0x000fe200078e0a00 */
[----:B------:R-:W-:Y:S01]  /*2bf0*/  IADD3 R3, R245, UR5, RZ ;  /* 0x00000005f5037c10 */ /* 0x000fe2000fffe0ff */
[----:B------:R1:W-:Y:S01]  /*2c00*/  @!P6 LDGSTS.E.BYPASS.LTC128B.128 [R239+0x16000], [R236.64+0x180] ;  /* 0x16000180ecefefae */ /* 0x0003e2000b901d52 */
[C---:B------:R-:W-:Y:S02]  /*2c10*/  IADD3 R216, R231.reuse, 0x3800, RZ ;  /* 0x00003800e7d87810 */ /* 0x040fe40007ffe0ff */
[C---:B------:R-:W-:Y:S01]  /*2c20*/  IADD3 R215, R231.reuse, 0x4000, RZ ;  /* 0x00004000e7d77810 */ /* 0x040fe20007ffe0ff */
[----:B------:R-:W-:Y:S01]  /*2c30*/  @P5 STS.128 [R239+0x10800], RZ ;  /* 0x010800ffef005388 */ /* 0x000fe20000000c00 */
[----:B------:R-:W-:-:S02]  /*2c40*/  IADD3 R214, R231, 0x4800, RZ ;  /* 0x00004800e7d67810 */ /* 0x000fc40007ffe0ff */
[C---:B------:R-:W-:Y:S01]  /*2c50*/  IADD3 R213, R231.reuse, 0x5000, RZ ;  /* 0x00005000e7d57810 */ /* 0x040fe20007ffe0ff */
[----:B------:R-:W-:Y:S01]  /*2c60*/  @P5 STS.128 [R239+0x12800], RZ ;  /* 0x012800ffef005388 */ /* 0x000fe20000000c00 */
[C---:B------:R-:W-:Y:S02]  /*2c70*/  IADD3 R212, R231.reuse, 0x5800, RZ ;  /* 0x00005800e7d47810 */ /* 0x040fe40007ffe0ff */
[C---:B------:R-:W-:Y:S01]  /*2c80*/  IADD3 R211, R231.reuse, 0x6000, RZ ;  /* 0x00006000e7d37810 */ /* 0x040fe20007ffe0ff */
[----:B------:R-:W-:Y:S01]  /*2c90*/  @P5 STS.128 [R239+0x14800], RZ ;  /* 0x014800ffef005388 */ /* 0x000fe20000000c00 */
[C---:B------:R-:W-:Y:S02]  /*2ca0*/  IADD3 R210, R231.reuse, 0x6800, RZ ;  /* 0x00006800e7d27810 */ /* 0x040fe40007ffe0ff */
[C---:B------:R-:W-:Y:S01]  /*2cb0*/  IADD3 R209, R231.reuse, 0x7000, RZ ;  /* 0x00007000e7d17810 */ /* 0x040fe20007ffe0ff */
[----:B------:R-:W-:Y:S01]  /*2cc0*/  @P5 STS.128 [R239+0x16800], RZ ;  /* 0x016800ffef005388 */ /* 0x000fe20000000c00 */
[----:B------:R-:W-:-:S03]  /*2cd0*/  IADD3 R208, R231, 0x7800, RZ ;  /* 0x00007800e7d07810 */ /* 0x000fc60007ffe0ff */
        /* <DEDUP_REMOVED lines=29> */
[----:B------:R-:W-:Y:S04]  /*2eb0*/  LDSM.16.M88.4 R36, [R234] ;  /* 0x00000000ea24783b */ /* 0x000fe80000000200 */
[----:B-1----:R-:W4:Y:S04]  /*2ec0*/  LDSM.16.M88.4 R28, [R233+0x8000] ;  /* 0x00800000e91c783b */ /* 0x002f280000000200 */
[----:B------:R-:W-:Y:S04]  /*2ed0*/  LDSM.16.M88.4 R80, [R231] ;  /* 0x00000000e750783b */ /* 0x000fe80000000200 */
[----:B------:R-:W1:Y:S04]  /*2ee0*/  LDSM.16.M88.4 R60, [R233+0x8800] ;  /* 0x00880000e93c783b */ /* 0x000e680000000200 */
[----:B------:R-:W-:Y:S04]  /*2ef0*/  LDSM.16.M88.4 R52, [R233+0x9000] ;  /* 0x00900000e934783b */ /* 0x000fe80000000200 */
[----:B------:R-:W-:Y:S04]  /*2f00*/  LDSM.16.M88.4 R32, [R233+0x9800] ;  /* 0x00980000e920783b */ /* 0x000fe80000000200 */
[----:B--2---:R-:W2:Y:S04]  /*2f10*/  LDSM.16.M88.4 R8, [R232] ;  /* 0x00000000e808783b */ /* 0x004ea80000000200 */
[----:B------:R-:W-:Y:S04]  /*2f20*/  LDSM.16.M88.4 R44, [R230] ;  /* 0x00000000e62c783b */ /* 0x000fe80000000200 */
[----:B------:R-:W2:Y:S04]  /*2f30*/  LDSM.16.M88.4 R76, [R227+0x8000] ;  /* 0x00800000e34c783b */ /* 0x000ea80000000200 */
[----:B------:R-:W2:Y:S04]  /*2f40*/  LDSM.16.M88.4 R24, [R231+0x800] ;  /* 0x00080000e718783b */ /* 0x000ea80000000200 */
[----:B------:R-:W2:Y:S01]  /*2f50*/  LDSM.16.M88.4 R12, [R231+0x1000] ;  /* 0x00100000e70c783b */ /* 0x000ea20000000200 */
[C---:B----4-:R-:W-:Y:S03]  /*2f60*/  HMMA.16816.F32.BF16 R20, R36.reuse, R28, RZ ;  /* 0x0000001c2414723c */ /* 0x050fe600000418ff */
[----:B------:R-:W4:Y:S04]  /*2f70*/  LDSM.16.M88.4 R72, [R231+0x1800] ;  /* 0x00180000e748783b */ /* 0x000f280000000200 */
[----:B------:R-:W-:Y:S01]  /*2f80*/  LDSM.16.M88.4 R84, [R220] ;  /* 0x00000000dc54783b */ /* 0x000fe20000000200 */
[C---:B------:R-:W-:Y:S03]  /*2f90*/  HMMA.16816.F32.BF16 R28, R36.reuse, R30, RZ ;  /* 0x0000001e241c723c */ /* 0x040fe600000418ff */
[----:B------:R-:W-:Y:S04]  /*2fa0*/  LDSM.16.M88.4 R68, [R227+0x8800] ;  /* 0x00880000e344783b */ /* 0x000fe80000000200 */
[----:B---3--:R-:W-:Y:S01]  /*2fb0*/  LDSM.16.M88.4 R16, [R227+0x9000] ;  /* 0x00900000e310783b */ /* 0x008fe20000000200 */
[----:B-1----:R-:W-:Y:S03]  /*2fc0*/  HMMA.16816.F32.BF16 R64, R36, R60, RZ ;  /* 0x0000003c2440723c */ /* 0x002fe600000418ff */
[----:B------:R-:W-:Y:S04]  /*2fd0*/  LDSM.16.M88.4 R40, [R227+0x9800] ;  /* 0x00980000e328783b */ /* 0x000fe80000000200 */
[----:B------:R-:W0:Y:S01]  /*2fe0*/  LDGDEPBAR ;  /* 0x00000000000079af */ /* 0x000e220000000000 */
[----:B--2---:R-:W-:Y:S08]  /*2ff0*/  HMMA.16816.F32.BF16 R20, R8, R80, R20 ;  /* 0x000000500814723c */ /* 0x004ff00000041814 */
[C---:B------:R-:W-:Y:S08]  /*3000*/  HMMA.16816.F32.BF16 R56, R36.reuse, R52, RZ ;  /* 0x000000342438723c */ /* 0x040ff000000418ff */
[C---:B------:R-:W-:Y:S08]  /*3010*/  HMMA.16816.F32.BF16 R60, R36.reuse, R62, RZ ;  /* 0x0000003e243c723c */ /* 0x040ff000000418ff */
[C---:B------:R-:W-:Y:S08]  /*3020*/  HMMA.16816.F32.BF16 R52, R36.reuse, R54, RZ ;  /* 0x000000362434723c */ /* 0x040ff000000418ff */
[C---:B------:R-:W-:Y:S08]  /*3030*/  HMMA.16816.F32.BF16 R48, R36.reuse, R32, RZ ;  /* 0x000000202430723c */ /* 0x040ff000000418ff */
[----:B------:R-:W-:Y:S01]  /*3040*/  HMMA.16816.F32.BF16 R36, R36, R34, RZ ;  /* 0x000000222424723c */ /* 0x000fe200000418ff */
[----:B------:R-:W1:Y:S07]  /*3050*/  LDSM.16.M88.4 R32, [R229] ;  /* 0x00000000e520783b */ /* 0x000e6e0000000200 */
[----:B------:R-:W-:Y:S01]  /*3060*/  HMMA.16816.F32.BF16 R28, R8, R82, R28 ;  /* 0x00000052081c723c */ /* 0x000fe2000004181c */
[----:B------:R-:W-:Y:S07]  /*3070*/  LDSM.16.M88.4 R80, [R233+0xa000] ;  /* 0x00a00000e950783b */ /* 0x000fee0000000200 */
[----:B------:R-:W-:Y:S08]  /*3080*/  HMMA.16816.F32.BF16 R20, R44, R76, R20 ;  /* 0x0000004c2c14723c */ /* 0x000ff00000041814 */
        /* <DEDUP_REMOVED lines=8> */
[----:B------:R-:W2:Y:S04]  /*3110*/  LDSM.16.M88.4 R36, [R234+0x2000] ;  /* 0x00200000ea24783b */ /* 0x000ea80000000200 */
[----:B------:R-:W3:Y:S03]  /*3120*/  LDSM.16.M88.4 R72, [R220+0x1800] ;  /* 0x00180000dc48783b */ /* 0x000ee60000000200 */
[----:B------:R-:W-:Y:S01]  /*3130*/  HMMA.16816.F32.BF16 R28, R44, R78, R28 ;  /* 0x0000004e2c1c723c */ /* 0x000fe2000004181c */
[----:B------:R-:W-:Y:S07]  /*3140*/  LDSM.16.M88.4 R76, [R231+0x2000] ;  /* 0x00200000e74c783b */ /* 0x000fee0000000200 */
        /* <DEDUP_REMOVED lines=9> */
[----:B------:R-:W1:Y:S04]  /*31e0*/  LDSM.16.M88.4 R8, [R232+0x2000] ;  /* 0x00200000e808783b */ /* 0x000e680000000200 */
[----:B------:R-:W4:Y:S03]  /*31f0*/  LDSM.16.M88.4 R40, [R233+0xb800] ;  /* 0x00b80000e928783b */ /* 0x000f260000000200 */
[----:B------:R-:W-:Y:S01]  /*3200*/  HMMA.16816.F32.BF16 R28, R32, R86, R28 ;  /* 0x00000056201c723c */ /* 0x000fe2000004181c */
[----:B------:R-:W-:Y:S07]  /*3210*/  LDSM.16.M88.4 R84, [R227+0xa000] ;  /* 0x00a00000e354783b */ /* 0x000fee0000000200 */
[----:B--2---:R-:W-:Y:S08]  /*3220*/  HMMA.16816.F32.BF16 R20, R36, R80, R20 ;  /* 0x000000502414723c */ /* 0x004ff00000041814 */
        /* <DEDUP_REMOVED lines=35> */
[----:B------:R-:W2:Y:S03]  /*3460*/  LDSM.16.M88.4 R72, [R233+0xc000] ;  /* 0x00c00000e948783b */ /* 0x000ea60000000200 */
        /* <DEDUP_REMOVED lines=12> */
[----:B------:R-:W3:Y:S03]  /*3530*/  LDSM.16.M88.4 R36, [R233+0xd800] ;  /* 0x00d80000e924783b */ /* 0x000ee60000000200 */
        /* <DEDUP_REMOVED lines=25> */
[----:B------:R-:W1:Y:S03]  /*36d0*/  LDSM.16.M88.4 R36, [R220+0x4000] ;  /* 0x00400000dc24783b */ /* 0x000e660000000200 */
        /* <DEDUP_REMOVED lines=26> */
[----:B------:R-:W-:Y:S01]  /*3880*/  HMMA.16816.F32.BF16 R28, R8, R38, R28 ;  /* 0x00000026081c723c */ /* 0x000fe2000004181c */
[----:B------:R-:W-:Y:S07]  /*3890*/  LDSM.16.M88.4 R36, [R231+0x6800] ;  /* 0x00680000e724783b */ /* 0x000fee0000000200 */
[----:B--2---:R-:W-:Y:S08]  /*38a0*/  HMMA.16816.F32.BF16 R20, R80, R32, R20 ;  /* 0x000000205014723c */ /* 0x004ff00000041814 */
[C---:B------:R-:W-:Y:S08]  /*38b0*/  HMMA.16816.F32.BF16 R64, R8.reuse, R24, R64 ;  /* 0x000000180840723c */ /* 0x040ff00000041840 */
        /* <DEDUP_REMOVED lines=12> */
[C---:B------:R-:W-:Y:S08]  /*3980*/  HMMA.16816.F32.BF16 R64, R80.reuse, R76, R64 ;  /* 0x0000004c5040723c */ /* 0x040ff00000041840 */
[----:B------:R-:W-:Y:S01]  /*3990*/  HMMA.16816.F32.BF16 R60, R80, R78, R60 ;  /* 0x0000004e503c723c */ /* 0x000fe2000004183c */
[----:B------:R-:W3:Y:S07]  /*39a0*/  LDSM.16.M88.4 R76, [R227+0xe800] ;  /* 0x00e80000e34c783b */ /* 0x000eee0000000200 */
[----:B------:R-:W-:Y:S08]  /*39b0*/  HMMA.16816.F32.BF16 R28, R40, R86, R28 ;  /* 0x00000056281c723c */ /* 0x000ff0000004181c */
[----:B--2---:R-:W-:Y:S08]  /*39c0*/  HMMA.16816.F32.BF16 R20, R12, R24, R20 ;  /* 0x000000180c14723c */ /* 0x004ff00000041814 */
[----:B------:R-:W-:Y:S08]  /*39d0*/  HMMA.16816.F32.BF16 R64, R40, R36, R64 ;  /* 0x000000242840723c */ /* 0x000ff00000041840 */
[----:B------:R-:W-:Y:S01]  /*39e0*/  HMMA.16816.F32.BF16 R28, R12, R26, R28 ;  /* 0x0000001a0c1c723c */ /* 0x000fe2000004181c */
[----:B------:R-:W2:Y:S07]  /*39f0*/  LDSM.16.M88.4 R24, [R220+0x6800] ;  /* 0x00680000dc18783b */ /* 0x000eae0000000200 */
[----:B-1----:R-:W-:Y:S08]  /*3a00*/  HMMA.16816.F32.BF16 R20, R8, R16, R20 ;  /* 0x000000100814723c */ /* 0x002ff00000041814 */
[C---:B------:R-:W-:Y:S08]  /*3a10*/  HMMA.16816.F32.BF16 R56, R80.reuse, R72, R56 ;  /* 0x000000485038723c */ /* 0x040ff00000041838 */
[----:B------:R-:W-:Y:S08]  /*3a20*/  HMMA.16816.F32.BF16 R52, R80, R74, R52 ;  /* 0x0000004a5034723c */ /* 0x000ff00000041834 */
[----:B---3--:R-:W-:Y:S01]  /*3a30*/  HMMA.16816.F32.BF16 R64, R12, R76, R64 ;  /* 0x0000004c0c40723c */ /* 0x008fe20000041840 */
[----:B------:R-:W-:-:S02]  /*3a40*/  FMUL.FTZ R21, R21, c[0x0][0x2ec] ;  /* 0x0000bb0015157a20 */ /* 0x000fc40000410000 */
[----:B------:R-:W-:Y:S02]  /*3a50*/  FMUL.FTZ R20, R20, c[0x0][0x2ec] ;  /* 0x0000bb0014147a20 */ /* 0x000fe40000410000 */
[----:B------:R1:W3:Y:S01]  /*3a60*/  MUFU.TANH R36, R21 ;  /* 0x0000001500247308 */ /* 0x0002e20000002400 */
[----:B------:R-:W-:Y:S02]  /*3a70*/  FMUL.FTZ R22, R22, c[0x0][0x2ec] ;  /* 0x0000bb0016167a20 */ /* 0x000fe40000410000 */
[----:B------:R-:W-:Y:S01]  /*3a80*/  HMMA.16816.F32.BF16 R60, R40, R38, R60 ;  /* 0x00000026283c723c */ /* 0x000fe2000004183c */
[----:B------:R-:W-:-:S04]  /*3a90*/  FMUL.FTZ R23, R23, c[0x0][0x2ec] ;  /* 0x0000bb0017177a20 */ /* 0x000fc80000410000 */
[----:B------:R-:W4:Y:S03]  /*3aa0*/  MUFU.TANH R37, R20 ;  /* 0x0000001400257308 */ /* 0x000f260000002400 */
[----:B------:R-:W-:Y:S01]  /*3ab0*/  HMMA.16816.F32.BF16 R48, R80, R68, R48 ;  /* 0x000000445030723c */ /* 0x000fe20000041830 */
[----:B-1----:R-:W-:-:S04]  /*3ac0*/  SHF.R.S32.HI R21, RZ, 0x1f, R0 ;  /* 0x0000001fff157819 */ /* 0x002fc80000011400 */
[----:B------:R-:W-:Y:S03]  /*3ad0*/  MUFU.TANH R38, R22 ;  /* 0x0000001600267308 */ /* 0x000fe60000002400 */
[----:B------:R-:W-:Y:S01]  /*3ae0*/  HMMA.16816.F32.BF16 R44, R80, R70, R44 ;  /* 0x00000046502c723c */ /* 0x000fe2000004182c */
[----:B------:R-:W1:Y:S01]  /*3af0*/  LDSM.16.M88.4 R68, [R231+0x7800] ;  /* 0x00780000e744783b */ /* 0x000e620000000200 */
[----:B------:R-:W-:-:S04]  /*3b00*/  LEA.HI R0, R21, R0, RZ, 0x2 ;  /* 0x0000000015007211 */ /* 0x000fc800078f10ff */
[----:B------:R-:W-:Y:S01]  /*3b10*/  SHF.R.S32.HI R21, RZ, 0x2, R0 ;  /* 0x00000002ff157819 */ /* 0x000fe20000011400 */
[----:B------:R2:W1:Y:S01]  /*3b20*/  MUFU.TANH R39, R23 ;  /* 0x0000001700277308 */ /* 0x0004620000002400 */
[----:B------:R-:W-:Y:S01]  /*3b30*/  HMMA.16816.F32.BF16 R56, R40, R32, R56 ;  /* 0x000000202838723c */ /* 0x000fe20000041838 */
[----:B------:R-:W-:-:S07]  /*3b40*/  IMAD.IADD R0, R89, 0x1, R4 ;  /* 0x0000000159007824 */ /* 0x000fce00078e0204 */
[----:B------:R-:W-:Y:S01]  /*3b50*/  HMMA.16816.F32.BF16 R52, R40, R34, R52 ;  /* 0x000000222834723c */ /* 0x000fe20000041834 */
[----:B------:R-:W3:Y:S07]  /*3b60*/  LDSM.16.M88.4 R32, [R227+0xf000] ;  /* 0x00f00000e320783b */ /* 0x000eee0000000200 */
[----:B--2---:R-:W-:Y:S07]  /*3b70*/  HMMA.16816.F32.BF16 R64, R8, R24, R64 ;  /* 0x000000180840723c */ /* 0x004fee0000041840 */
[----:B------:R-:W-:Y:S01]  /*3b80*/  LEA R24, R6, UR15, 0x4 ;  /* 0x0000000f06187c11 */ /* 0x000fe2000f8e20ff */
[----:B------:R-:W-:Y:S01]  /*3b90*/  HMMA.16816.F32.BF16 R60, R12, R78, R60 ;  /* 0x0000004e0c3c723c */ /* 0x000fe2000004183c */
[----:B------:R-:W-:-:S03]  /*3ba0*/  IADD3 R25, R3, 0x8, RZ ;  /* 0x0000000803197810 */ /* 0x000fc60007ffe0ff */
[----:B------:R-:W-:Y:S02]  /*3bb0*/  IMAD.IADD R24, R21, 0x1, R24 ;  /* 0x0000000115187824 */ /* 0x000fe400078e0218 */
[----:B------:R-:W2:Y:S02]  /*3bc0*/  LDSM.16.M88.4 R20, [R227+0xf800] ;  /* 0x00f80000e314783b */ /* 0x000ea40000000200 */
[----:B------:R-:W-:Y:S01]  /*3bd0*/  HMMA.16816.F32.BF16 R28, R8, R18, R28 ;  /* 0x00000012081c723c */ /* 0x000fe2000004181c */
[C---:B------:R-:W-:Y:S01]  /*3be0*/  IADD3 R238, R24.reuse, 0x8, RZ ;  /* 0x0000000818ee7810 */ /* 0x040fe20007ffe0ff */
[----:B------:R-:W2:Y:S01]  /*3bf0*/  LDSM.16.M88.4 R16, [R220+0x7000] ;  /* 0x00700000dc10783b */ /* 0x000ea20000000200 */
[----:B------:R-:W-:Y:S02]  /*3c00*/  IADD3 R243, R24, UR4, RZ ;  /* 0x0000000418f37c10 */ /* 0x000fe4000fffe0ff */
[C---:B------:R-:W-:Y:S02]  /*3c10*/  IADD3 R242, R238.reuse, UR11, RZ ;  /* 0x0000000beef27c10 */ /* 0x040fe4000fffe0ff */
[----:B------:R-:W-:Y:S01]  /*3c20*/  IADD3 R238, R238, UR4, RZ ;  /* 0x00000004eeee7c10 */ /* 0x000fe2000fffe0ff */
[----:B-1----:R-:W-:Y:S01]  /*3c30*/  HMMA.16816.F32.BF16 R48, R40, R68, R48 ;  /* 0x000000442830723c */ /* 0x002fe20000041830 */
[----:B------:R-:W-:Y:S01]  /*3c40*/  IADD3 R244, R24, UR11, RZ ;  /* 0x0000000b18f47c10 */ /* 0x000fe2000fffe0ff */
[----:B------:R-:W-:Y:S01]  /*3c50*/  FMUL.FTZ R4, R65, c[0x0][0x2ec] ;  /* 0x0000bb0041047a20 */ /* 0x000fe20000410000 */
[----:B------:R-:W-:-:S02]  /*3c60*/  IMNMX R243, R243, UR16, PT ;  /* 0x00000010f3f37c17 */ /* 0x000fc4000b800200 */
[----:B------:R-:W-:Y:S02]  /*3c70*/  IMNMX R238, R238, UR16, PT ;  /* 0x00000010eeee7c17 */ /* 0x000fe4000b800200 */
[----:B------:R-:W-:Y:S01]  /*3c80*/  IMNMX R244, RZ, R244, !PT ;  /* 0x000000f4fff47217 */ /* 0x000fe20007800200 */
[----:B------:R-:W-:Y:S01]  /*3c90*/  HMMA.16816.F32.BF16 R60, R8, R26, R60 ;  /* 0x0000001a083c723c */ /* 0x000fe2000004183c */
[----:B------:R-:W-:Y:S01]  /*3ca0*/  IMNMX R242, RZ, R242, !PT ;  /* 0x000000f2fff27217 */ /* 0x000fe20007800200 */
[----:B------:R-:W-:Y:S01]  /*3cb0*/  MUFU.TANH R4, R4 ;  /* 0x0000000400047308 */ /* 0x000fe20000002400 */
[CC--:B------:R-:W-:Y:S02]  /*3cc0*/  ISETP.GE.AND P5, PT, R25.reuse, R243.reuse, PT ;  /* 0x000000f31900720c */ /* 0x0c0fe40003fa6270 */
[C---:B------:R-:W-:Y:S02]  /*3cd0*/  ISETP.GE.AND P0, PT, R25.reuse, R238, PT ;  /* 0x000000ee1900720c */ /* 0x040fe40003f06270 */
[C---:B------:R-:W-:Y:S01]  /*3ce0*/  ISETP.LT.OR P5, PT, R25.reuse, R244, P5 ;  /* 0x000000f41900720c */ /* 0x040fe20002fa1670 */
[----:B---3--:R-:W-:Y:S01]  /*3cf0*/  HMMA.16816.F32.BF16 R56, R12, R32, R56 ;  /* 0x000000200c38723c */ /* 0x008fe20000041838 */
[----:B------:R-:W-:Y:S01]  /*3d00*/  ISETP.LT.OR P0, PT, R25, R242, P0 ;  /* 0x000000f21900720c */ /* 0x000fe20000701670 */
[----:B------:R-:W-:Y:S01]  /*3d10*/  FMUL.FTZ R31, R31, c[0x0][0x2ec] ;  /* 0x0000bb001f1f7a20 */ /* 0x000fe20000410000 */
[C---:B------:R-:W-:Y:S01]  /*3d20*/  IADD3 R27, R3.reuse, 0x1, RZ ;  /* 0x00000001031b7810 */ /* 0x040fe20007ffe0ff */
[----:B------:R-:W-:Y:S01]  /*3d30*/  FMUL.FTZ R28, R28, c[0x0][0x2ec] ;  /* 0x0000bb001c1c7a20 */ /* 0x000fe20000410000 */
[----:B------:R-:W-:Y:S01]  /*3d40*/  IADD3 R25, R3, 0x9, RZ ;  /* 0x0000000903197810 */ /* 0x000fe20007ffe0ff */
[----:B------:R-:W-:Y:S01]  /*3d50*/  FMUL.FTZ R29, R29, c[0x0][0x2ec] ;  /* 0x0000bb001d1d7a20 */ /* 0x000fe20000410000 */
[CC--:B------:R-:W-:Y:S01]  /*3d60*/  ISETP.GE.AND P2, PT, R27.reuse, R243.reuse, PT ;  /* 0x000000f31b00720c */ /* 0x0c0fe20003f46270 */
[----:B------:R-:W-:Y:S01]  /*3d70*/  HMMA.16816.F32.BF16 R44, R40, R70, R44 ;  /* 0x00000046282c723c */ /* 0x000fe2000004182c */
[-C--:B------:R-:W-:Y:S01]  /*3d80*/  ISETP.GE.AND P3, PT, R27, R238.reuse, PT ;  /* 0x000000ee1b00720c */ /* 0x080fe20003f66270 */
[----:B------:R-:W-:Y:S01]  /*3d90*/  FMUL.FTZ R30, R30, c[0x0][0x2ec] ;  /* 0x0000bb001e1e7a20 */ /* 0x000fe20000410000 */
[C---:B------:R-:W-:Y:S01]  /*3da0*/  ISETP.GE.AND P6, PT, R25.reuse, R243, PT ;  /* 0x000000f31900720c */ /* 0x040fe20003fc6270 */
[----:B------:R1:W3:Y:S01]  /*3db0*/  MUFU.TANH R6, R31 ;  /* 0x0000001f00067308 */ /* 0x0002e20000002400 */
[----:B------:R-:W-:-:S02]  /*3dc0*/  ISETP.GE.AND P4, PT, R25, R238, PT ;  /* 0x000000ee1900720c */ /* 0x000fc40003f86270 */
[C---:B------:R-:W-:Y:S01]  /*3dd0*/  ISETP.LT.OR P2, PT, R27.reuse, R244, P2 ;  /* 0x000000f41b00720c */ /* 0x040fe20001741670 */
[C---:B------:R-:W-:Y:S01]  /*3de0*/  HMMA.16816.F32.BF16 R52, R12.reuse, R34, R52 ;  /* 0x000000220c34723c */ /* 0x040fe20000041834 */
[----:B------:R-:W-:Y:S01]  /*3df0*/  ISETP.LT.OR P3, PT, R27, R242, P3 ;  /* 0x000000f21b00720c */ /* 0x000fe20001f61670 */
[----:B------:R-:W-:Y:S01]  /*3e00*/  FMUL.FTZ R33, R60, c[0x0][0x2ec] ;  /* 0x0000bb003c217a20 */ /* 0x000fe20000410000 */
[C---:B------:R-:W-:Y:S01]  /*3e10*/  ISETP.LT.OR P6, PT, R25.reuse, R244, P6 ;  /* 0x000000f41900720c */ /* 0x040fe200037c1670 */
[----:B------:R3:W3:Y:S01]  /*3e20*/  MUFU.TANH R32, R29 ;  /* 0x0000001d00207308 */ /* 0x0006e20000002400 */
[----:B------:R-:W-:Y:S01]  /*3e30*/  ISETP.LT.OR P4, PT, R25, R242, P4 ;  /* 0x000000f21900720c */ /* 0x000fe20002781670 */
[----:B------:R-:W-:Y:S01]  /*3e40*/  FMUL.FTZ R40, R63, c[0x0][0x2ec] ;  /* 0x0000bb003f287a20 */ /* 0x000fe20000410000 */
[----:B------:R-:W3:Y:S01]  /*3e50*/  LDSM.16.M88.4 R24, [R220+0x7800] ;  /* 0x00780000dc18783b */ /* 0x000ee20000000200 */
[----:B--2---:R-:W-:Y:S01]  /*3e60*/  HMMA.16816.F32.BF16 R48, R12, R20, R48 ;  /* 0x000000140c30723c */ /* 0x004fe20000041830 */
[C---:B------:R-:W-:Y:S01]  /*3e70*/  ISETP.GE.AND P1, PT, R3.reuse, R243, PT ;  /* 0x000000f30300720c */ /* 0x040fe20003f26270 */
[----:B------:R-:W-:Y:S01]  /*3e80*/  FMUL.FTZ R35, R64, c[0x0][0x2ec] ;  /* 0x0000bb0040237a20 */ /* 0x000fe20000410000 */
[----:B------:R-:W-:Y:S01]  /*3e90*/  FSEL R36, R36, -INF , !P2 ;  /* 0xff80000024247808 */ /* 0x000fe20005000000 */
[----:B------:R-:W-:Y:S01]  /*3ea0*/  MUFU.TANH R28, R28 ;  /* 0x0000001c001c7308 */ /* 0x000fe20000002400 */
[C---:B------:R-:W-:Y:S01]  /*3eb0*/  ISETP.LT.OR P1, PT, R3.reuse, R244, P1 ;  /* 0x000000f40300720c */ /* 0x040fe20000f21670 */
[----:B------:R-:W-:Y:S01]  /*3ec0*/  FMUL.FTZ R34, R66, c[0x0][0x2ec] ;  /* 0x0000bb0042227a20 */ /* 0x000fe20000410000 */
[----:B------:R-:W-:Y:S01]  /*3ed0*/  IADD3 R21, R3, 0x10, RZ ;  /* 0x0000001003157810 */ /* 0x000fe20007ffe0ff */
[----:B------:R-:W-:Y:S01]  /*3ee0*/  HMMA.16816.F32.BF16 R56, R8, R16, R56 ;  /* 0x000000100838723c */ /* 0x000fe20000041838 */
[----:B-1----:R-:W-:Y:S01]  /*3ef0*/  FMUL.FTZ R31, R61, c[0x0][0x2ec] ;  /* 0x0000bb003d1f7a20 */ /* 0x002fe20000410000 */
[----:B------:R-:W-:-:S04]  /*3f00*/  DEPBAR.LE SB0, 0x0 ;  /* 0x000080000000791a */ /* 0x000fc80000000000 */
[----:B------:R-:W1:Y:S01]  /*3f10*/  MUFU.TANH R35, R35 ;  /* 0x0000002300237308 */ /* 0x000e620000002400 */
[----:B----4-:R-:W-:Y:S01]  /*3f20*/  FSEL R16, R37, -INF , !P1 ;  /* 0xff80000025107808 */ /* 0x010fe20004800000 */
[----:B------:R-:W-:Y:S01]  /*3f30*/  HMMA.16816.F32.BF16 R44, R12, R22, R44 ;  /* 0x000000160c2c723c */ /* 0x000fe2000004182c */
[----:B------:R-:W-:Y:S01]  /*3f40*/  ISETP.GE.AND P1, PT, R3, R238, PT ;  /* 0x000000ee0300720c */ /* 0x000fe20003f26270 */
[----:B------:R-:W-:Y:S01]  /*3f50*/  FMUL.FTZ R17, R67, c[0x0][0x2ec] ;  /* 0x0000bb0043117a20 */ /* 0x000fe20000410000 */
[----:B---3--:R-:W-:Y:S01]  /*3f60*/  FSEL R29, R39, -INF , !P3 ;  /* 0xff800000271d7808 */ /* 0x008fe20005800000 */
[----:B------:R-:W-:Y:S01]  /*3f70*/  FMUL.FTZ R62, R62, c[0x0][0x2ec] ;  /* 0x0000bb003e3e7a20 */ /* 0x000fe20000410000 */
[----:B------:R-:W-:Y:S01]  /*3f80*/  ISETP.LT.OR P1, PT, R3, R242, P1 ;  /* 0x000000f20300720c */ /* 0x000fe20000f21670 */
[----:B------:R-:W2:Y:S01]  /*3f90*/  MUFU.TANH R30, R30 ;  /* 0x0000001e001e7308 */ /* 0x000ea20000002400 */
[----:B------:R-:W-:Y:S01]  /*3fa0*/  ISETP.GE.AND P3, PT, R21, R238, PT ;  /* 0x000000ee1500720c */ /* 0x000fe20003f66270 */
[----:B------:R-:W-:Y:S01]  /*3fb0*/  HMMA.16816.F32.BF16 R52, R8, R18, R52 ;  /* 0x000000120834723c */ /* 0x000fe20000041834 */
[----:B------:R-:W-:-:S02]  /*3fc0*/  FSEL R38, R38, -INF , !P1 ;  /* 0xff80000026267808 */ /* 0x000fc40004800000 */
[----:B------:R-:W-:Y:S02]  /*3fd0*/  ISETP.GE.AND P1, PT, R21, R243, PT ;  /* 0x000000f31500720c */ /* 0x000fe40003f26270 */
[----:B------:R-:W-:Y:S01]  /*3fe0*/  IADD3 R15, R3, 0x19, RZ ;  /* 0x00000019030f7810 */ /* 0x000fe20007ffe0ff */
[----:B------:R-:W3:Y:S01]  /*3ff0*/  MUFU.TANH R34, R34 ;  /* 0x0000002200227308 */ /* 0x000ee20000002400 */
[----:B------:R-:W-:Y:S01]  /*4000*/  ISETP.LT.OR P1, PT, R21, R244, P1 ;  /* 0x000000f41500720c */ /* 0x000fe20000f21670 */
[----:B------:R-:W-:Y:S01]  /*4010*/  FMUL.FTZ R56, R56, c[0x0][0x2ec] ;  /* 0x0000bb0038387a20 */ /* 0x000fe20000410000 */
[----:B------:R-:W-:Y:S01]  /*4020*/  IADD3 R19, R3, 0x11, RZ ;  /* 0x0000001103137810 */ /* 0x000fe20007ffe0ff */
[----:B------:R-:W-:Y:S01]  /*4030*/  FMUL.FTZ R59, R59, c[0x0][0x2ec] ;  /* 0x0000bb003b3b7a20 */ /* 0x000fe20000410000 */
[----:B------:R-:W-:Y:S01]  /*4040*/  ISETP.LT.OR P3, PT, R21, R242, P3 ;  /* 0x000000f21500720c */ /* 0x000fe20001f61670 */
[----:B------:R-:W-:Y:S01]  /*4050*/  FMUL.FTZ R57, R57, c[0x0][0x2ec] ;  /* 0x0000bb0039397a20 */ /* 0x000fe20000410000 */
[----:B------:R-:W-:Y:S01]  /*4060*/  IADD3 R13, R3, 0x18, RZ ;  /* 0x00000018030d7810 */ /* 0x000fe20007ffe0ff */
[----:B------:R-:W4:Y:S01]  /*4070*/  MUFU.TANH R17, R17 ;  /* 0x0000001100117308 */ /* 0x000f220000002400 */
[----:B------:R-:W-:Y:S01]  /*4080*/  HMMA.16816.F32.BF16 R48, R8, R24, R48 ;  /* 0x000000180830723c */ /* 0x000fe20000041830 */
[----:B------:R-:W-:Y:S01]  /*4090*/  FSEL R21, R6, -INF , !P4 ;  /* 0xff80000006157808 */ /* 0x000fe20006000000 */
[----:B------:R-:W-:Y:S01]  /*40a0*/  FMUL.FTZ R58, R58, c[0x0][0x2ec] ;  /* 0x0000bb003a3a7a20 */ /* 0x000fe20000410000 */
[----:B------:R-:W-:-:S02]  /*40b0*/  FSEL R20, R32, -INF , !P6 ;  /* 0xff80000020147808 */ /* 0x000fc40007000000 */
[----:B-1----:R-:W-:Y:S02]  /*40c0*/  FSEL R6, R35, -INF , !P1 ;  /* 0xff80000023067808 */ /* 0x002fe40004800000 */
[----:B------:R-:W1:Y:S01]  /*40d0*/  MUFU.TANH R33, R33 ;  /* 0x0000002100217308 */ /* 0x000e620000002400 */
[----:B------:R-:W-:Y:S01]  /*40e0*/  HMMA.16816.F32.BF16 R44, R8, R26, R44 ;  /* 0x0000001a082c723c */ /* 0x000fe2000004182c */
[CC--:B------:R-:W-:Y:S01]  /*40f0*/  ISETP.GE.AND P6, PT, R15.reuse, R243.reuse, PT ;  /* 0x000000f30f00720c */ /* 0x0c0fe20003fc6270 */
[----:B------:R-:W-:Y:S01]  /*4100*/  FMUL.FTZ R52, R52, c[0x0][0x2ec] ;  /* 0x0000bb0034347a20 */ /* 0x000fe20000410000 */
[----:B------:R-:W-:Y:S01]  /*4110*/  ISETP.GE.AND P1, PT, R15, R238, PT ;  /* 0x000000ee0f00720c */ /* 0x000fe20003f26270 */
[----:B------:R-:W-:Y:S01]  /*4120*/  FMUL.FTZ R54, R54, c[0x0][0x2ec] ;  /* 0x0000bb0036367a20 */ /* 0x000fe20000410000 */
[----:B------:R-:W-:Y:S01]  /*4130*/  ISETP.GE.AND P2, PT, R19, R243, PT ;  /* 0x000000f31300720c */ /* 0x000fe20003f46270 */
[----:B------:R-:W-:Y:S01]  /*4140*/  FMUL.FTZ R53, R53, c[0x0][0x2ec] ;  /* 0x0000bb0035357a20 */ /* 0x000fe20000410000 */
[----:B------:R-:W1:Y:S01]  /*4150*/  MUFU.TANH R37, R62 ;  /* 0x0000003e00257308 */ /* 0x000e620000002400 */
[----:B------:R-:W-:Y:S01]  /*4160*/  FSEL R18, R28, -INF , !P5 ;  /* 0xff8000001c127808 */ /* 0x000fe20006800000 */
[----:B------:R-:W-:Y:S01]  /*4170*/  FMUL.FTZ R55, R55, c[0x0][0x2ec] ;  /* 0x0000bb0037377a20 */ /* 0x000fe20000410000 */
[----:B--2---:R-:W-:-:S02]  /*4180*/  FSEL R23, R30, -INF , !P0 ;  /* 0xff8000001e177808 */ /* 0x004fc40004000000 */
[-C--:B------:R-:W-:Y:S02]  /*4190*/  ISETP.GE.AND P5, PT, R19, R238.reuse, PT ;  /* 0x000000ee1300720c */ /* 0x080fe40003fa6270 */
[C---:B------:R-:W-:Y:S01]  /*41a0*/  ISETP.GE.AND P0, PT, R13.reuse, R243, PT ;  /* 0x000000f30d00720c */ /* 0x040fe20003f06270 */
[----:B------:R-:W2:Y:S01]  /*41b0*/  MUFU.TANH R40, R40 ;  /* 0x0000002800287308 */ /* 0x000ea20000002400 */
[----:B------:R-:W-:Y:S01]  /*41c0*/  ISETP.GE.AND P4, PT, R13, R238, PT ;  /* 0x000000ee0d00720c */ /* 0x000fe20003f86270 */
[----:B------:R-:W-:Y:S01]  /*41d0*/  FMUL.FTZ R48, R48, c[0x0][0x2ec] ;  /* 0x0000bb0030307a20 */ /* 0x000fe20000410000 */
[C---:B------:R-:W-:Y:S01]  /*41e0*/  ISETP.LT.OR P6, PT, R15.reuse, R244, P6 ;  /* 0x000000f40f00720c */ /* 0x040fe200037c1670 */
[----:B------:R-:W-:Y:S01]  /*41f0*/  FMUL.FTZ R50, R50, c[0x0][0x2ec] ;  /* 0x0000bb0032327a20 */ /* 0x000fe20000410000 */
[----:B------:R-:W-:Y:S01]  /*4200*/  ISETP.LT.OR P1, PT, R15, R242, P1 ;  /* 0x000000f20f00720c */ /* 0x000fe20000f21670 */
[----:B------:R-:W-:Y:S01]  /*4210*/  FMUL.FTZ R49, R49, c[0x0][0x2ec] ;  /* 0x0000bb0031317a20 */ /* 0x000fe20000410000 */
[----:B------:R-:W-:Y:S01]  /*4220*/  ISETP.LT.OR P2, PT, R19, R244, P2 ;  /* 0x000000f41300720c */ /* 0x000fe20001741670 */
[----:B------:R-:W1:Y:S01]  /*4230*/  MUFU.TANH R31, R31 ;  /* 0x0000001f001f7308 */ /* 0x000e620000002400 */
[----:B------:R-:W-:Y:S01]  /*4240*/  IADD3 R15, R3, 0x20, RZ ;  /* 0x00000020030f7810 */ /* 0x000fe20007ffe0ff */
[----:B------:R-:W-:Y:S01]  /*4250*/  FMUL.FTZ R35, R51, c[0x0][0x2ec] ;  /* 0x0000bb0033237a20 */ /* 0x000fe20000410000 */
[----:B------:R-:W-:Y:S01]  /*4260*/  ISETP.LT.OR P5, PT, R19, R242, P5 ;  /* 0x000000f21300720c */ /* 0x000fe20002fa1670 */
[----:B------:R-:W-:Y:S01]  /*4270*/  FMUL.FTZ R32, R47, c[0x0][0x2ec] ;  /* 0x0000bb002f207a20 */ /* 0x000fe20000410000 */
[C---:B------:R-:W-:Y:S01]  /*4280*/  ISETP.LT.OR P0, PT, R13.reuse, R244, P0 ;  /* 0x000000f40d00720c */ /* 0x040fe20000701670 */
[----:B------:R-:W-:Y:S01]  /*4290*/  FMUL.FTZ R44, R44, c[0x0][0x2ec] ;  /* 0x0000bb002c2c7a20 */ /* 0x000fe20000410000 */
[----:B------:R-:W-:Y:S01]  /*42a0*/  ISETP.LT.OR P4, PT, R13, R242, P4 ;  /* 0x000000f20d00720c */ /* 0x000fe20002781670 */
[----:B------:R-:W2:Y:S01]  /*42b0*/  MUFU.TANH R184, R56 ;  /* 0x0000003800b87308 */ /* 0x000ea20000002400 */
[----:B------:R-:W-:Y:S01]  /*42c0*/  IADD3 R13, R3, 0x21, RZ ;  /* 0x00000021030d7810 */ /* 0x000fe20007ffe0ff */
[----:B------:R-:W-:Y:S01]  /*42d0*/  FMUL.FTZ R45, R45, c[0x0][0x2ec] ;  /* 0x0000bb002d2d7a20 */ /* 0x000fe20000410000 */
[----:B---3--:R-:W-:-:S02]  /*42e0*/  FSEL R19, R34, -INF , !P3 ;  /* 0xff80000022137808 */ /* 0x008fc40005800000 */
[-C--:B------:R-:W-:Y:S02]  /*42f0*/  ISETP.GE.AND P3, PT, R15, R243.reuse, PT ;  /* 0x000000f30f00720c */ /* 0x080fe40003f66270 */
[----:B------:R-:W-:Y:S01]  /*4300*/  FSEL R14, R4, -INF , !P2 ;  /* 0xff800000040e7808 */ /* 0x000fe20005000000 */
[----:B------:R-:W3:Y:S01]  /*4310*/  MUFU.TANH R189, R59 ;  /* 0x0000003b00bd7308 */ /* 0x000ee20000002400 */
[----:B----4-:R-:W-:Y:S02]  /*4320*/  FSEL R17, R17, -INF , !P5 ;  /* 0xff80000011117808 */ /* 0x010fe40006800000 */
[----:B-1----:R-:W-:Y:S02]  /*4330*/  FSEL R4, R33, -INF , !P0 ;  /* 0xff80000021047808 */ /* 0x002fe40004000000 */
[----:B------:R-:W-:Y:S02]  /*4340*/  ISETP.GE.AND P2, PT, R13, R243, PT ;  /* 0x000000f30d00720c */ /* 0x000fe40003f46270 */
[-C--:B------:R-:W-:Y:S01]  /*4350*/  ISETP.GE.AND P5, PT, R15, R238.reuse, PT ;  /* 0x000000ee0f00720c */ /* 0x080fe20003fa6270 */
[----:B------:R-:W1:Y:S01]  /*4360*/  MUFU.TANH R186, R52 ;  /* 0x0000003400ba7308 */ /* 0x000e620000002400 */
[----:B------:R-:W-:-:S02]  /*4370*/  ISETP.GE.AND P0, PT, R13, R238, PT ;  /* 0x000000ee0d00720c */ /* 0x000fc40003f06270 */
[----:B------:R-:W-:Y:S02]  /*4380*/  ISETP.LT.OR P3, PT, R15, R244, P3 ;  /* 0x000000f40f00720c */ /* 0x000fe40001f61670 */
[C---:B------:R-:W-:Y:S02]  /*4390*/  IADD3 R33, R3.reuse, 0x28, RZ ;  /* 0x0000002803217810 */ /* 0x040fe40007ffe0ff */
[----:B------:R-:W-:Y:S01]  /*43a0*/  IADD3 R25, R3, 0x29, RZ ;  /* 0x0000002903197810 */ /* 0x000fe20007ffe0ff */
[----:B------:R-:W-:Y:S01]  /*43b0*/  MUFU.TANH R190, R57 ;  /* 0x0000003900be7308 */ /* 0x000fe20000002400 */
[----:B------:R-:W-:Y:S02]  /*43c0*/  ISETP.LT.OR P5, PT, R15, R242, P5 ;  /* 0x000000f20f00720c */ /* 0x000fe40002fa1670 */
[C---:B------:R-:W-:Y:S02]  /*43d0*/  ISETP.LT.OR P2, PT, R13.reuse, R244, P2 ;  /* 0x000000f40d00720c */ /* 0x040fe40001741670 */
[----:B------:R-:W-:-:S02]  /*43e0*/  ISETP.LT.OR P0, PT, R13, R242, P0 ;  /* 0x000000f20d00720c */ /* 0x000fc40000701670 */
[----:B------:R-:W-:Y:S01]  /*43f0*/  FSEL R15, R37, -INF , !P4 ;  /* 0xff800000250f7808 */ /* 0x000fe20006000000 */
[----:B------:R-:W4:Y:S01]  /*4400*/  MUFU.TANH R199, R58 ;  /* 0x0000003a00c77308 */ /* 0x000f220000002400 */
[----:B--2---:R-:W-:Y:S02]  /*4410*/  FSEL R13, R40, -INF , !P1 ;  /* 0xff800000280d7808 */ /* 0x004fe40004800000 */
[----:B------:R-:W-:Y:S02]  /*4420*/  ISETP.GE.AND P4, PT, R33, R243, PT ;  /* 0x000000f32100720c */ /* 0x000fe40003f86270 */
[----:B------:R-:W-:Y:S02]  /*4430*/  FSEL R12, R31, -INF , !P6 ;  /* 0xff8000001f0c7808 */ /* 0x000fe40007000000 */
[----:B------:R-:W-:Y:S01]  /*4440*/  ISETP.GE.AND P1, PT, R33, R238, PT ;  /* 0x000000ee2100720c */ /* 0x000fe20003f26270 */
[----:B------:R-:W2:Y:S01]  /*4450*/  MUFU.TANH R197, R54 ;  /* 0x0000003600c57308 */ /* 0x000ea20000002400 */
[----:B------:R-:W-:-:S02]  /*4460*/  FSEL R184, R184, -INF , !P3 ;  /* 0xff800000b8b87808 */ /* 0x000fc40005800000 */
[C---:B------:R-:W-:Y:S02]  /*4470*/  ISETP.GE.AND P6, PT, R25.reuse, R243, PT ;  /* 0x000000f31900720c */ /* 0x040fe40003fc6270 */
[----:B------:R-:W-:Y:S02]  /*4480*/  ISETP.GE.AND P3, PT, R25, R238, PT ;  /* 0x000000ee1900720c */ /* 0x000fe40003f66270 */
[C---:B------:R-:W-:Y:S01]  /*4490*/  ISETP.LT.OR P4, PT, R33.reuse, R244, P4 ;  /* 0x000000f42100720c */ /* 0x040fe20002781670 */
[----:B------:R-:W2:Y:S01]  /*44a0*/  MUFU.TANH R188, R53 ;  /* 0x0000003500bc7308 */ /* 0x000ea20000002400 */
[----:B------:R-:W-:Y:S01]  /*44b0*/  ISETP.LT.OR P1, PT, R33, R242, P1 ;  /* 0x000000f22100720c */ /* 0x000fe20000f21670 */
[----:B------:R-:W-:Y:S01]  /*44c0*/  FMUL.FTZ R33, R46, c[0x0][0x2ec] ;  /* 0x0000bb002e217a20 */ /* 0x000fe20000410000 */
[C---:B------:R-:W-:Y:S02]  /*44d0*/  ISETP.LT.OR P6, PT, R25.reuse, R244, P6 ;  /* 0x000000f41900720c */ /* 0x040fe400037c1670 */
[----:B------:R-:W-:-:S02]  /*44e0*/  ISETP.LT.OR P3, PT, R25, R242, P3 ;  /* 0x000000f21900720c */ /* 0x000fc40001f61670 */
[C---:B------:R-:W-:Y:S01]  /*44f0*/  IADD3 R9, R3.reuse, 0x31, RZ ;  /* 0x0000003103097810 */ /* 0x040fe20007ffe0ff */
[----:B------:R-:W2:Y:S01]  /*4500*/  MUFU.TANH R191, R55 ;  /* 0x0000003700bf7308 */ /* 0x000ea20000002400 */
[----:B------:R-:W-:Y:S02]  /*4510*/  IADD3 R25, R3, 0x30, RZ ;  /* 0x0000003003197810 */ /* 0x000fe40007ffe0ff */
[----:B---3--:R-:W-:Y:S02]  /*4520*/  FSEL R189, R189, -INF , !P0 ;  /* 0xff800000bdbd7808 */ /* 0x008fe40004000000 */
[----:B-1----:R-:W-:Y:S02]  /*4530*/  FSEL R186, R186, -INF , !P4 ;  /* 0xff800000baba7808 */ /* 0x002fe40006000000 */
[----:B----4-:R-:W-:Y:S01]  /*4540*/  FSEL R199, R199, -INF , !P5 ;  /* 0xff800000c7c77808 */ /* 0x010fe20006800000 */
[----:B------:R-:W1:Y:S01]  /*4550*/  MUFU.TANH R48, R48 ;  /* 0x0000003000307308 */ /* 0x000e620000002400 */
[----:B------:R-:W-:-:S02]  /*4560*/  FSEL R190, R190, -INF , !P2 ;  /* 0xff800000bebe7808 */ /* 0x000fc40005000000 */
[CC--:B------:R-:W-:Y:S02]  /*4570*/  ISETP.GE.AND P0, PT, R9.reuse, R243.reuse, PT ;  /* 0x000000f30900720c */ /* 0x0c0fe40003f06270 */
[-C--:B------:R-:W-:Y:S02]  /*4580*/  ISETP.GE.AND P4, PT, R9, R238.reuse, PT ;  /* 0x000000ee0900720c */ /* 0x080fe40003f86270 */
[----:B--2---:R-:W-:Y:S01]  /*4590*/  FSEL R197, R197, -INF , !P1 ;  /* 0xff800000c5c57808 */ /* 0x004fe20004800000 */
[----:B------:R-:W2:Y:S01]  /*45a0*/  MUFU.TANH R193, R50 ;  /* 0x0000003200c17308 */ /* 0x000ea20000002400 */
[C---:B------:R-:W-:Y:S02]  /*45b0*/  ISETP.GE.AND P5, PT, R25.reuse, R243, PT ;  /* 0x000000f31900720c */ /* 0x040fe40003fa6270 */
[----:B------:R-:W-:Y:S02]  /*45c0*/  ISETP.GE.AND P2, PT, R25, R238, PT ;  /* 0x000000ee1900720c */ /* 0x000fe40003f46270 */
[----:B------:R-:W-:-:S02]  /*45d0*/  ISETP.GT.AND P1, PT, R246, UR9, PT ;  /* 0x00000009f6007c0c */ /* 0x000fc4000bf24270 */
[C---:B------:R-:W-:Y:S01]  /*45e0*/  ISETP.LT.OR P0, PT, R9.reuse, R244, P0 ;  /* 0x000000f40900720c */ /* 0x040fe20000701670 */
[----:B------:R-:W3:Y:S01]  /*45f0*/  MUFU.TANH R196, R49 ;  /* 0x0000003100c47308 */ /* 0x000ee20000002400 */
[----:B------:R-:W-:Y:S02]  /*4600*/  ISETP.LT.OR P4, PT, R9, R242, P4 ;  /* 0x000000f20900720c */ /* 0x000fe40002781670 */
[C---:B------:R-:W-:Y:S02]  /*4610*/  ISETP.LT.OR P5, PT, R25.reuse, R244, P5 ;  /* 0x000000f41900720c */ /* 0x040fe40002fa1670 */
[----:B------:R-:W-:Y:S02]  /*4620*/  ISETP.LT.OR P2, PT, R25, R242, P2 ;  /* 0x000000f21900720c */ /* 0x000fe40001741670 */
[C---:B------:R-:W-:Y:S01]  /*4630*/  IADD3 R9, R3.reuse, 0x38, RZ ;  /* 0x0000003803097810 */ /* 0x040fe20007ffe0ff */
[----:B------:R-:W4:Y:S01]  /*4640*/  MUFU.TANH R35, R35 ;  /* 0x0000002300237308 */ /* 0x000f220000002400 */
[----:B------:R-:W-:-:S02]  /*4650*/  IADD3 R3, R3, 0x39, RZ ;  /* 0x0000003903037810 */ /* 0x000fc40007ffe0ff */
[----:B------:R-:W-:Y:S02]  /*4660*/  FSEL R188, R188, -INF , !P6 ;  /* 0xff800000bcbc7808 */ /* 0x000fe40007000000 */
[----:B------:R-:W-:Y:S02]  /*4670*/  FSEL R191, R191, -INF , !P3 ;  /* 0xff800000bfbf7808 */ /* 0x000fe40005800000 */
[----:B-1----:R-:W-:Y:S01]  /*4680*/  FSEL R198, R48, -INF , !P5 ;  /* 0xff80000030c67808 */ /* 0x002fe20006800000 */
[----:B------:R-:W1:Y:S01]  /*4690*/  MUFU.TANH R194, R44 ;  /* 0x0000002c00c27308 */ /* 0x000e620000002400 */
[----:B--2---:R-:W-:Y:S02]  /*46a0*/  FSEL R193, R193, -INF , !P2 ;  /* 0xff800000c1c17808 */ /* 0x004fe40005000000 */
[C---:B------:R-:W-:Y:S02]  /*46b0*/  ISETP.GE.AND P6, PT, R9.reuse, R243, PT ;  /* 0x000000f30900720c */ /* 0x040fe40003fc6270 */
[----:B------:R-:W-:-:S02]  /*46c0*/  ISETP.GE.AND P3, PT, R9, R238, PT ;  /* 0x000000ee0900720c */ /* 0x000fc40003f66270 */
[C---:B------:R-:W-:Y:S01]  /*46d0*/  ISETP.GE.AND P5, PT, R3.reuse, R243, PT ;  /* 0x000000f30300720c */ /* 0x040fe20003fa6270 */
[----:B------:R-:W2:Y:S01]  /*46e0*/  MUFU.TANH R192, R45 ;  /* 0x0000002d00c07308 */ /* 0x000ea20000002400 */
[----:B------:R-:W-:Y:S02]  /*46f0*/  ISETP.GE.AND P2, PT, R3, R238, PT ;  /* 0x000000ee0300720c */ /* 0x000fe40003f46270 */
[----:B---3--:R-:W-:Y:S02]  /*4700*/  FSEL R196, R196, -INF , !P0 ;  /* 0xff800000c4c47808 */ /* 0x008fe40004000000 */
[C---:B------:R-:W-:Y:S02]  /*4710*/  ISETP.LT.OR P6, PT, R9.reuse, R244, P6 ;  /* 0x000000f40900720c */ /* 0x040fe400037c1670 */
[----:B------:R-:W-:Y:S01]  /*4720*/  ISETP.LT.OR P3, PT, R9, R242, P3 ;  /* 0x000000f20900720c */ /* 0x000fe20001f61670 */
[----:B------:R-:W3:Y:S01]  /*4730*/  MUFU.TANH R33, R33 ;  /* 0x0000002100217308 */ /* 0x000ee20000002400 */
[----:B------:R-:W-:Y:S01]  /*4740*/  BAR.SYNC.DEFER_BLOCKING 0x0 ;  /* 0x0000000000007b1d */ /* 0x000fe20000010000 */
[----:B------:R-:W-:-:S02]  /*4750*/  @!P1 LEA R248, P0, R2, c[0x0][0x168], 0x1 ;  /* 0x00005a0002f89a11 */ /* 0x000fc400078008ff */
[C---:B------:R-:W-:Y:S02]  /*4760*/  ISETP.LT.OR P5, PT, R3.reuse, R244, P5 ;  /* 0x000000f40300720c */ /* 0x040fe40002fa1670 */
[----:B------:R-:W-:Y:S02]  /*4770*/  ISETP.LT.OR P2, PT, R3, R242, P2 ;  /* 0x000000f20300720c */ /* 0x000fe40001741670 */
[----:B------:R-:W3:Y:S01]  /*4780*/  MUFU.TANH R32, R32 ;  /* 0x0000002000207308 */ /* 0x000ee20000002400 */
[----:B------:R-:W-:Y:S02]  /*4790*/  @!P1 LEA.HI.X R249, R2, c[0x0][0x16c], R165, 0x1, P0 ;  /* 0x00005b0002f99a11 */ /* 0x000fe400000f0ca5 */
[----:B----4-:R-:W-:Y:S02]  /*47a0*/  FSEL R35, R35, -INF , !P4 ;  /* 0xff80000023237808 */ /* 0x010fe40006000000 */
[----:B-1----:R-:W-:Y:S02]  /*47b0*/  FSEL R194, R194, -INF , !P6 ;  /* 0xff800000c2c27808 */ /* 0x002fe40007000000 */
[----:B--2---:R-:W-:-:S02]  /*47c0*/  FSEL R192, R192, -INF , !P5 ;  /* 0xff800000c0c07808 */ /* 0x004fc40006800000 */
[----:B---3--:R-:W-:Y:S02]  /*47d0*/  FSEL R33, R33, -INF , !P3 ;  /* 0xff80000021217808 */ /* 0x008fe40005800000 */
[----:B------:R-:W-:Y:S01]  /*47e0*/  FSEL R32, R32, -INF , !P2 ;  /* 0xff80000020207808 */ /* 0x000fe20005000000 */
        /* <DEDUP_REMOVED lines=63> */
.L_x_6374:
[----:B------:R-:W-:-:S04]  /*4be0*/  ULEA UR4, -UR14, URZ, 0x6 ;  /* 0x0000003f0e047291 */ /* 0x000fc8000f8e313f */
[----:B------:R-:W-:Y:S02]  /*4bf0*/  USHF.R.S32.HI UR5, URZ, 0x1f, UR4 ;  /* 0x0000001f3f057899 */ /* 0x000fe40008011404 */
[----:B------:R-:W-:-:S04]  /*4c00*/  MOV R3, UR4 ;  /* 0x0000000400037c02 */ /* 0x000fc80008000f00 */
[----:B------:R-:W-:Y:S02]  /*4c10*/  MOV R8, UR5 ;  /* 0x0000000500087c02 */ /* 0x000fe40008000f00 */
.L_x_6375:
        /* <DEDUP_REMOVED lines=34> */
.L_x_6373:
        /* <DEDUP_REMOVED lines=430> */
.L_x_6377:
[----:B------:R-:W-:Y:S02]  /*6920*/  ULDC UR16, c[0x0][0x1a0] ;  /* 0x0000680000107ab9 */ /* 0x000fe40000000800 */
[----:B------:R-:W-:-:S04]  /*6930*/  ULEA UR16, -UR16, URZ, 0x6 ;  /* 0x0000003f10107291 */ /* 0x000fc8000f8e313f */
[----:B------:R-:W-:Y:S02]  /*6940*/  USHF.R.S32.HI UR11, URZ, 0x1f, UR16 ;  /* 0x0000001f3f0b7899 */ /* 0x000fe40008011410 */
.L_x_6378:
        /* <DEDUP_REMOVED lines=51> */
[----:B------:R-:W1:Y:S04]  /*6c80*/  LDSM.16.M88.4 R180, [R233+0x9000] ;  /* 0x00900000e9b4783b */ /* 0x000e680000000200 */
[----:B--2---:R-:W2:Y:S04]  /*6c90*/  LDSM.16.M88.4 R4, [R233+0x9800] ;  /* 0x00980000e904783b */ /* 0x004ea80000000200 */
[----:B---3--:R-:W-:Y:S04]  /*6ca0*/  LDSM.16.M88.4 R8, [R232] ;  /* 0x00000000e808783b */ /* 0x008fe80000000200 */
[----:B------:R-:W3:Y:S04]  /*6cb0*/  LDSM.16.M88.4 R20, [R231] ;  /* 0x00000000e714783b */ /* 0x000ee80000000200 */
[----:B------:R-:W1:Y:S04]  /*6cc0*/  LDSM.16.M88.4 R192, [R223] ;  /* 0x00000000dfc0783b */ /* 0x000e680000000200 */
[----:B------:R-:W2:Y:S04]  /*6cd0*/  LDSM.16.M88.4 R24, [R222] ;  /* 0x00000000de18783b */ /* 0x000ea80000000200 */
[----:B------:R-:W2:Y:S04]  /*6ce0*/  LDSM.16.M88.4 R32, [R221] ;  /* 0x00000000dd20783b */ /* 0x000ea80000000200 */
[----:B------:R-:W-:Y:S01]  /*6cf0*/  LDSM.16.M88.4 R168, [R227+0x8000] ;  /* 0x00800000e3a8783b */ /* 0x000fe20000000200 */
[C---:B----4-:R-:W-:Y:S03]  /*6d00*/  HMMA.16816.F32.BF16 R16, R172.reuse, R12, RZ ;  /* 0x0000000cac10723c */ /* 0x050fe600000418ff */
[----:B------:R-:W-:Y:S04]  /*6d10*/  LDSM.16.M88.4 R200, [R234+0x6000] ;  /* 0x00600000eac8783b */ /* 0x000fe80000000200 */
[----:B------:R-:W-:Y:S01]  /*6d20*/  LDSM.16.M88.4 R204, [R233+0xe800] ;  /* 0x00e80000e9cc783b */ /* 0x000fe20000000200 */
[C---:B------:R-:W-:Y:S03]  /*6d30*/  HMMA.16816.F32.BF16 R12, R172.reuse, R14, RZ ;  /* 0x0000000eac0c723c */ /* 0x040fe600000418ff */
[----:B------:R-:W-:Y:S04]  /*6d40*/  LDSM.16.M88.4 R196, [R233+0xf000] ;  /* 0x00f00000e9c4783b */ /* 0x000fe80000000200 */
[----:B------:R-:W0:Y:S01]  /*6d50*/  LDGDEPBAR ;  /* 0x00000000000079af */ /* 0x000e220000000000 */
[C---:B-----5:R-:W-:Y:S08]  /*6d60*/  HMMA.16816.F32.BF16 R28, R172.reuse, R188, RZ ;  /* 0x000000bcac1c723c */ /* 0x060ff000000418ff */
[C---:B-1----:R-:W-:Y:S08]  /*6d70*/  HMMA.16816.F32.BF16 R184, R172.reuse, R180, RZ ;  /* 0x000000b4acb8723c */ /* 0x042ff000000418ff */
[C---:B------:R-:W-:Y:S08]  /*6d80*/  HMMA.16816.F32.BF16 R188, R172.reuse, R190, RZ ;  /* 0x000000beacbc723c */ /* 0x040ff000000418ff */
[C---:B------:R-:W-:Y:S08]  /*6d90*/  HMMA.16816.F32.BF16 R180, R172.reuse, R182, RZ ;  /* 0x000000b6acb4723c */ /* 0x040ff000000418ff */
[C---:B--2---:R-:W-:Y:S08]  /*6da0*/  HMMA.16816.F32.BF16 R176, R172.reuse, R4, RZ ;  /* 0x00000004acb0723c */ /* 0x044ff000000418ff */
[----:B------:R-:W-:Y:S01]  /*6db0*/  HMMA.16816.F32.BF16 R172, R172, R6, RZ ;  /* 0x00000006acac723c */ /* 0x000fe200000418ff */
[----:B------:R-:W1:Y:S07]  /*6dc0*/  LDSM.16.M88.4 R4, [R230] ;  /* 0x00000000e604783b */ /* 0x000e6e0000000200 */
[C---:B---3--:R-:W-:Y:S08]  /*6dd0*/  HMMA.16816.F32.BF16 R16, R8.reuse, R20, R16 ;  /* 0x000000140810723c */ /* 0x048ff00000041810 */
        /* <DEDUP_REMOVED lines=10> */
[----:B------:R-:W-:Y:S04]  /*6e80*/  LDSM.16.M88.4 R8, [R229] ;  /* 0x00000000e508783b */ /* 0x000fe80000000200 */
[----:B------:R-:W5:Y:S03]  /*6e90*/  LDSM.16.M88.4 R32, [R220] ;  /* 0x00000000dc20783b */ /* 0x000f660000000200 */
        /* <DEDUP_REMOVED lines=12> */
[----:B------:R-:W4:Y:S03]  /*6f60*/  LDSM.16.M88.4 R24, [R233+0xa000] ;  /* 0x00a00000e918783b */ /* 0x000f260000000200 */
[C---:B-----5:R-:W-:Y:S08]  /*6f70*/  HMMA.16816.F32.BF16 R16, R8.reuse, R32, R16 ;  /* 0x000000200810723c */ /* 0x060ff00000041810 */
        /* <DEDUP_REMOVED lines=17> */
[----:B------:R-:W5:Y:S07]  /*7090*/  LDSM.16.M88.4 R32, [R217] ;  /* 0x00000000d920783b */ /* 0x000f6e0000000200 */
[C---:B-1----:R-:W-:Y:S08]  /*70a0*/  HMMA.16816.F32.BF16 R184, R4.reuse, R168, R184 ;  /* 0x000000a804b8723c */ /* 0x042ff000000418b8 */
[C---:B------:R-:W-:Y:S01]  /*70b0*/  HMMA.16816.F32.BF16 R180, R4.reuse, R170, R180 ;  /* 0x000000aa04b4723c */ /* 0x040fe200000418b4 */
[----:B------:R-:W1:Y:S07]  /*70c0*/  LDSM.16.M88.4 R168, [R216] ;  /* 0x00000000d8a8783b */ /* 0x000e6e0000000200 */
[C---:B--2---:R-:W-:Y:S08]  /*70d0*/  HMMA.16816.F32.BF16 R176, R4.reuse, R20, R176 ;  /* 0x0000001404b0723c */ /* 0x044ff000000418b0 */
[----:B------:R-:W-:Y:S01]  /*70e0*/  HMMA.16816.F32.BF16 R172, R4, R22, R172 ;  /* 0x0000001604ac723c */ /* 0x000fe200000418ac */
[----:B------:R-:W-:Y:S04]  /*70f0*/  LDSM.16.M88.4 R4, [R230+0x2000] ;  /* 0x00200000e604783b */ /* 0x000fe80000000200 */
[----:B------:R-:W2:Y:S03]  /*7100*/  LDSM.16.M88.4 R20, [R227+0xa000] ;  /* 0x00a00000e314783b */ /* 0x000ea60000000200 */
        /* <DEDUP_REMOVED lines=8> */
[----:B------:R-:W5:Y:S07]  /*7190*/  LDSM.16.M88.4 R32, [R227+0xb800] ;  /* 0x00b80000e320783b */ /* 0x000f6e0000000200 */
[C---:B-1----:R-:W-:Y:S08]  /*71a0*/  HMMA.16816.F32.BF16 R176, R8.reuse, R168, R176 ;  /* 0x000000a808b0723c */ /* 0x042ff000000418b0 */
[----:B------:R-:W-:Y:S01]  /*71b0*/  HMMA.16816.F32.BF16 R172, R8, R170, R172 ;  /* 0x000000aa08ac723c */ /* 0x000fe200000418ac */
[----:B------:R-:W-:Y:S04]  /*71c0*/  LDSM.16.M88.4 R8, [R229+0x2000] ;  /* 0x00200000e508783b */ /* 0x000fe80000000200 */
[----:B------:R-:W1:Y:S03]  /*71d0*/  LDSM.16.M88.4 R168, [R220+0x2000] ;  /* 0x00200000dca8783b */ /* 0x000e660000000200 */
        /* <DEDUP_REMOVED lines=24> */
[----:B------:R-:W-:Y:S04]  /*7360*/  LDSM.16.M88.4 R8, [R232+0x4000] ;  /* 0x00400000e808783b */ /* 0x000fe80000000200 */
[----:B------:R-:W5:Y:S03]  /*7370*/  LDSM.16.M88.4 R192, [R215] ;  /* 0x00000000d7c0783b */ /* 0x000f660000000200 */
[C---:B----4-:R-:W-:Y:S08]  /*7380*/  HMMA.16816.F32.BF16 R16, R4.reuse, R32, R16 ;  /* 0x000000200410723c */ /* 0x050ff00000041810 */
[C---:B------:R-:W-:Y:S01]  /*7390*/  HMMA.16816.F32.BF16 R12, R4.reuse, R34, R12 ;  /* 0x00000022040c723c */ /* 0x040fe2000004180c */
[----:B------:R-:W4:Y:S07]  /*73a0*/  LDSM.16.M88.4 R32, [R214] ;  /* 0x00000000d620783b */ /* 0x000f2e0000000200 */
[C---:B-1----:R-:W-:Y:S08]  /*73b0*/  HMMA.16816.F32.BF16 R28, R4.reuse, R168, R28 ;  /* 0x000000a8041c723c */ /* 0x042ff0000004181c */
[C---:B------:R-:W-:Y:S01]  /*73c0*/  HMMA.16816.F32.BF16 R188, R4.reuse, R170, R188 ;  /* 0x000000aa04bc723c */ /* 0x040fe200000418bc */
[----:B------:R-:W1:Y:S07]  /*73d0*/  LDSM.16.M88.4 R168, [R213] ;  /* 0x00000000d5a8783b */ /* 0x000e6e0000000200 */
[C---:B--2---:R-:W-:Y:S08]  /*73e0*/  HMMA.16816.F32.BF16 R184, R4.reuse, R20, R184 ;  /* 0x0000001404b8723c */ /* 0x044ff000000418b8 */
[C---:B------:R-:W-:Y:S01]  /*73f0*/  HMMA.16816.F32.BF16 R180, R4.reuse, R22, R180 ;  /* 0x0000001604b4723c */ /* 0x040fe200000418b4 */
[----:B------:R-:W2:Y:S07]  /*7400*/  LDSM.16.M88.4 R20, [R212] ;  /* 0x00000000d414783b */ /* 0x000eae0000000200 */
[C---:B---3--:R-:W-:Y:S08]  /*7410*/  HMMA.16816.F32.BF16 R176, R4.reuse, R24, R176 ;  /* 0x0000001804b0723c */ /* 0x048ff000000418b0 */
[----:B------:R-:W-:Y:S01]  /*7420*/  HMMA.16816.F32.BF16 R172, R4, R26, R172 ;  /* 0x0000001a04ac723c */ /* 0x000fe200000418ac */
[----:B------:R-:W-:Y:S04]  /*7430*/  LDSM.16.M88.4 R24, [R230+0x4000] ;  /* 0x00400000e618783b */ /* 0x000fe80000000200 */
[----:B------:R-:W3:Y:S03]  /*7440*/  LDSM.16.M88.4 R4, [R227+0xc000] ;  /* 0x00c00000e304783b */ /* 0x000ee60000000200 */
[C---:B-----5:R-:W-:Y:S08]  /*7450*/  HMMA.16816.F32.BF16 R16, R8.reuse, R192, R16 ;  /* 0x000000c00810723c */ /* 0x060ff00000041810 */
[C---:B------:R-:W-:Y:S01]  /*7460*/  HMMA.16816.F32.BF16 R12, R8.reuse, R194, R12 ;  /* 0x000000c2080c723c */ /* 0x040fe2000004180c */
[----:B------:R-:W5:Y:S07]  /*7470*/  LDSM.16.M88.4 R192, [R227+0xc800] ;  /* 0x00c80000e3c0783b */ /* 0x000f6e0000000200 */
[C---:B----4-:R-:W-:Y:S08]  /*7480*/  HMMA.16816.F32.BF16 R28, R8.reuse, R32, R28 ;  /* 0x00000020081c723c */ /* 0x050ff0000004181c */
[C---:B------:R-:W-:Y:S01]  /*7490*/  HMMA.16816.F32.BF16 R188, R8.reuse, R34, R188 ;  /* 0x0000002208bc723c */ /* 0x040fe200000418bc */
[----:B------:R-:W4:Y:S07]  /*74a0*/  LDSM.16.M88.4 R32, [R227+0xd000] ;  /* 0x00d00000e320783b */ /* 0x000f2e0000000200 */
[C---:B-1----:R-:W-:Y:S08]  /*74b0*/  HMMA.16816.F32.BF16 R184, R8.reuse, R168, R184 ;  /* 0x000000a808b8723c */ /* 0x042ff000000418b8 */
[C---:B------:R-:W-:Y:S01]  /*74c0*/  HMMA.16816.F32.BF16 R180, R8.reuse, R170, R180 ;  /* 0x000000aa08b4723c */ /* 0x040fe200000418b4 */
[----:B------:R-:W1:Y:S07]  /*74d0*/  LDSM.16.M88.4 R168, [R227+0xd800] ;  /* 0x00d80000e3a8783b */ /* 0x000e6e0000000200 */
[C---:B--2---:R-:W-:Y:S08]  /*74e0*/  HMMA.16816.F32.BF16 R176, R8.reuse, R20, R176 ;  /* 0x0000001408b0723c */ /* 0x044ff000000418b0 */
[----:B------:R-:W-:Y:S01]  /*74f0*/  HMMA.16816.F32.BF16 R172, R8, R22, R172 ;  /* 0x0000001608ac723c */ /* 0x000fe200000418ac */
[----:B------:R-:W-:Y:S04]  /*7500*/  LDSM.16.M88.4 R8, [R229+0x4000] ;  /* 0x00400000e508783b */ /* 0x000fe80000000200 */
[----:B------:R-:W2:Y:S03]  /*7510*/  LDSM.16.M88.4 R20, [R220+0x4000] ;  /* 0x00400000dc14783b */ /* 0x000ea60000000200 */
[C---:B---3--:R-:W-:Y:S08]  /*7520*/  HMMA.16816.F32.BF16 R16, R24.reuse, R4, R16 ;  /* 0x000000041810723c */ /* 0x048ff00000041810 */
[C---:B------:R-:W-:Y:S01]  /*7530*/  HMMA.16816.F32.BF16 R12, R24.reuse, R6, R12 ;  /* 0x00000006180c723c */ /* 0x040fe2000004180c */
[----:B------:R-:W3:Y:S07]  /*7540*/  LDSM.16.M88.4 R4, [R220+0x4800] ;  /* 0x00480000dc04783b */ /* 0x000eee0000000200 */
[C---:B-----5:R-:W-:Y:S08]  /*7550*/  HMMA.16816.F32.BF16 R28, R24.reuse, R192, R28 ;  /* 0x000000c0181c723c */ /* 0x060ff0000004181c */
[C---:B------:R-:W-:Y:S01]  /*7560*/  HMMA.16816.F32.BF16 R188, R24.reuse, R194, R188 ;  /* 0x000000c218bc723c */ /* 0x040fe200000418bc */
[----:B------:R-:W-:Y:S07]  /*7570*/  LDSM.16.M88.4 R192, [R233+0xf800] ;  /* 0x00f80000e9c0783b */ /* 0x000fee0000000200 */
[C---:B----4-:R-:W-:Y:S08]  /*7580*/  HMMA.16816.F32.BF16 R184, R24.reuse, R32, R184 ;  /* 0x0000002018b8723c */ /* 0x050ff000000418b8 */
        /* <DEDUP_REMOVED lines=10> */
[----:B------:R-:W-:Y:S01]  /*7630*/  HMMA.16816.F32.BF16 R188, R8, R6, R188 ;  /* 0x0000000608bc723c */ /* 0x000fe200000418bc */
[----:B------:R-:W3:Y:S07]  /*7640*/  LDSM.16.M88.4 R4, [R211] ;  /* 0x00000000d304783b */ /* 0x000eee0000000200 */
[C---:B----4-:R-:W-:Y:S08]  /*7650*/  HMMA.16816.F32.BF16 R16, R200.reuse, R32, R16 ;  /* 0x00000020c810723c */ /* 0x050ff00000041810 */
[----:B------:R-:W-:Y:S01]  /*7660*/  HMMA.16816.F32.BF16 R12, R200, R34, R12 ;  /* 0x00000022c80c723c */ /* 0x000fe2000004180c */
[----:B------:R-:W-:Y:S07]  /*7670*/  LDSM.16.M88.4 R32, [R210] ;  /* 0x00000000d220783b */ /* 0x000fee0000000200 */
[C---:B-1----:R-:W-:Y:S08]  /*7680*/  HMMA.16816.F32.BF16 R184, R8.reuse, R24, R184 ;  /* 0x0000001808b8723c */ /* 0x042ff000000418b8 */
[C---:B------:R-:W-:Y:S01]  /*7690*/  HMMA.16816.F32.BF16 R180, R8.reuse, R26, R180 ;  /* 0x0000001a08b4723c */ /* 0x040fe200000418b4 */
[----:B------:R-:W-:Y:S07]  /*76a0*/  LDSM.16.M88.4 R24, [R230+0x6000] ;  /* 0x00600000e618783b */ /* 0x000fee0000000200 */
[C---:B--2---:R-:W-:Y:S08]  /*76b0*/  HMMA.16816.F32.BF16 R176, R8.reuse, R20, R176 ;  /* 0x0000001408b0723c */ /* 0x044ff000000418b0 */
[----:B------:R-:W-:Y:S01]  /*76c0*/  HMMA.16816.F32.BF16 R172, R8, R22, R172 ;  /* 0x0000001608ac723c */ /* 0x000fe200000418ac */
[----:B------:R-:W1:Y:S04]  /*76d0*/  LDSM.16.M88.4 R20, [R227+0xe000] ;  /* 0x00e00000e314783b */ /* 0x000e680000000200 */
[----:B------:R-:W-:Y:S03]  /*76e0*/  LDSM.16.M88.4 R8, [R229+0x6000] ;  /* 0x00600000e508783b */ /* 0x000fe60000000200 */
[C---:B---3--:R-:W-:Y:S08]  /*76f0*/  HMMA.16816.F32.BF16 R16, R168.reuse, R4, R16 ;  /* 0x00000004a810723c */ /* 0x048ff00000041810 */
[----:B------:R-:W-:Y:S01]  /*7700*/  HMMA.16816.F32.BF16 R12, R168, R6, R12 ;  /* 0x00000006a80c723c */ /* 0x000fe2000004180c */
[----:B------:R-:W2:Y:S07]  /*7710*/  LDSM.16.M88.4 R4, [R220+0x6000] ;  /* 0x00600000dc04783b */ /* 0x000eae0000000200 */
[C---:B------:R-:W-:Y:S08]  /*7720*/  HMMA.16816.F32.BF16 R28, R200.reuse, R204, R28 ;  /* 0x000000ccc81c723c */ /* 0x040ff0000004181c */
[C---:B------:R-:W-:Y:S08]  /*7730*/  HMMA.16816.F32.BF16 R188, R200.reuse, R206, R188 ;  /* 0x000000cec8bc723c */ /* 0x040ff000000418bc */
[----:B------:R-:W-:Y:S08]  /*7740*/  HMMA.16816.F32.BF16 R176, R200, R192, R176 ;  /* 0x000000c0c8b0723c */ /* 0x000ff000000418b0 */
[C---:B-1----:R-:W-:Y:S08]  /*7750*/  HMMA.16816.F32.BF16 R16, R24.reuse, R20, R16 ;  /* 0x000000141810723c */ /* 0x042ff00000041810 */
[----:B------:R-:W-:Y:S01]  /*7760*/  HMMA.16816.F32.BF16 R12, R24, R22, R12 ;  /* 0x00000016180c723c */ /* 0x000fe2000004180c */
[----:B------:R-:W1:Y:S07]  /*7770*/  LDSM.16.M88.4 R20, [R227+0xe800] ;  /* 0x00e80000e314783b */ /* 0x000e6e0000000200 */
[----:B------:R-:W-:Y:S08]  /*7780*/  HMMA.16816.F32.BF16 R28, R168, R32, R28 ;  /* 0x00000020a81c723c */ /* 0x000ff0000004181c */
[----:B--2---:R-:W-:Y:S08]  /*7790*/  HMMA.16816.F32.BF16 R16, R8, R4, R16 ;  /* 0x000000040810723c */ /* 0x004ff00000041810 */
[C---:B------:R-:W-:Y:S01]  /*77a0*/  HMMA.16816.F32.BF16 R192, R200.reuse, R194, R172 ;  /* 0x000000c2c8c0723c */ /* 0x040fe200000418ac */
[----:B------:R-:W2:Y:S07]  /*77b0*/  LDSM.16.M88.4 R172, [R220+0x6800] ;  /* 0x00680000dcac783b */ /* 0x000eae0000000200 */
[C---:B------:R-:W-:Y:S08]  /*77c0*/  HMMA.16816.F32.BF16 R184, R200.reuse, R196, R184 ;  /* 0x000000c4c8b8723c */ /* 0x040ff000000418b8 */
[----:B------:R-:W-:Y:S01]  /*77d0*/  HMMA.16816.F32.BF16 R180, R200, R198, R180 ;  /* 0x000000c6c8b4723c */ /* 0x000fe200000418b4 */
[----:B------:R-:W3:Y:S01]  /*77e0*/  LDSM.16.M88.4 R196, [R209] ;  /* 0x00000000d1c4783b */ /* 0x000ee20000000200 */
[----:B------:R-:W-:-:S02]  /*77f0*/  FMUL.FTZ R32, R16, c[0x0][0x2ec] ;  /* 0x0000bb0010207a20 */ /* 0x000fc40000410000 */
[----:B------:R-:W-:Y:S02]  /*7800*/  FMUL.FTZ R0, R17, c[0x0][0x2ec] ;  /* 0x0000bb0011007a20 */ /* 0x000fe40000410000 */
[----:B------:R-:W-:Y:S02]  /*7810*/  FMUL.FTZ R33, R18, c[0x0][0x2ec] ;  /* 0x0000bb0012217a20 */ /* 0x000fe40000410000 */
[----:B------:R-:W-:Y:S01]  /*7820*/  HMMA.16816.F32.BF16 R188, R168, R34, R188 ;  /* 0x00000022a8bc723c */ /* 0x000fe200000418bc */
[----:B------:R-:W-:Y:S06]  /*7830*/  MUFU.TANH R32, R32 ;  /* 0x0000002000207308 */ /* 0x000fec0000002400 */
[----:B------:R-:W-:Y:S01]  /*7840*/  FMUL.FTZ R34, R19, c[0x0][0x2ec] ;  /* 0x0000bb0013227a20 */ /* 0x000fe20000410000 */
[----:B-1----:R-:W-:Y:S01]  /*7850*/  HMMA.16816.F32.BF16 R28, R24, R20, R28 ;  /* 0x00000014181c723c */ /* 0x002fe2000004181c */
[----:B------:R-:W1:Y:S01]  /*7860*/  LDSM.16.M88.4 R16, [R208] ;  /* 0x00000000d010783b */ /* 0x000e620000000200 */
[----:B------:R-:W-:Y:S06]  /*7870*/  MUFU.TANH R0, R0 ;  /* 0x0000000000007308 */ /* 0x000fec0000002400 */
[----:B------:R-:W-:Y:S01]  /*7880*/  HMMA.16816.F32.BF16 R12, R8, R6, R12 ;  /* 0x00000006080c723c */ /* 0x000fe2000004180c */
[----:B------:R-:W4:Y:S01]  /*7890*/  LDSM.16.M88.4 R4, [R227+0xf000] ;  /* 0x00f00000e304783b */ /* 0x000f220000000200 */
[----:B------:R-:W-:Y:S06]  /*78a0*/  MUFU.TANH R33, R33 ;  /* 0x0000002100217308 */ /* 0x000fec0000002400 */
[----:B------:R-:W-:Y:S01]  /*78b0*/  HMMA.16816.F32.BF16 R188, R24, R22, R188 ;  /* 0x0000001618bc723c */ /* 0x000fe200000418bc */
[----:B------:R-:W-:Y:S01]  /*78c0*/  LDSM.16.M88.4 R20, [R220+0x7000] ;  /* 0x00700000dc14783b */ /* 0x000fe20000000200 */
[----:B------:R-:W-:Y:S06]  /*78d0*/  MUFU.TANH R34, R34 ;  /* 0x0000002200227308 */ /* 0x000fec0000002400 */
[----:B--2---:R-:W-:Y:S08]  /*78e0*/  HMMA.16816.F32.BF16 R28, R8, R172, R28 ;  /* 0x000000ac081c723c */ /* 0x004ff0000004181c */
[----:B---3--:R-:W-:Y:S01]  /*78f0*/  HMMA.16816.F32.BF16 R184, R168, R196, R184 ;  /* 0x000000c4a8b8723c */ /* 0x008fe200000418b8 */
[----:B------:R-:W-:-:S02]  /*7900*/  FMUL.FTZ R166, R12, c[0x0][0x2ec] ;  /* 0x0000bb000ca67a20 */ /* 0x000fc40000410000 */
[----:B------:R-:W-:Y:S02]  /*7910*/  FMUL.FTZ R35, R13, c[0x0][0x2ec] ;  /* 0x0000bb000d237a20 */ /* 0x000fe40000410000 */
[----:B------:R-:W-:Y:S02]  /*7920*/  FMUL.FTZ R167, R14, c[0x0][0x2ec] ;  /* 0x0000bb000ea77a20 */ /* 0x000fe40000410000 */
[----:B------:R-:W-:Y:S01]  /*7930*/  FMUL.FTZ R172, R15, c[0x0][0x2ec] ;  /* 0x0000bb000fac7a20 */ /* 0x000fe20000410000 */
[C---:B------:R-:W-:Y:S01]  /*7940*/  HMMA.16816.F32.BF16 R180, R168.reuse, R198, R180 ;  /* 0x000000c6a8b4723c */ /* 0x040fe200000418b4 */
[----:B------:R-:W2:Y:S01]  /*7950*/  LDSM.16.M88.4 R12, [R227+0xf800] ;  /* 0x00f80000e30c783b */ /* 0x000ea20000000200 */
[----:B------:R-:W3:Y:S06]  /*7960*/  MUFU.TANH R166, R166 ;  /* 0x000000a600a67308 */ /* 0x000eec0000002400 */
[----:B-1----:R-:W-:Y:S01]  /*7970*/  HMMA.16816.F32.BF16 R176, R168, R16, R176 ;  /* 0x00000010a8b0723c */ /* 0x002fe200000418b0 */
[----:B------:R-:W-:Y:S01]  /*7980*/  FMUL.FTZ R173, R28, c[0x0][0x2ec] ;  /* 0x0000bb001cad7a20 */ /* 0x000fe20000410000 */
[----:B------:R-:W1:Y:S01]  /*7990*/  MUFU.TANH R172, R172 ;  /* 0x000000ac00ac7308 */ /* 0x000e620000002400 */
[----:B------:R-:W-:-:S02]  /*79a0*/  FMUL.FTZ R28, R29, c[0x0][0x2ec] ;  /* 0x0000bb001d1c7a20 */ /* 0x000fc40000410000 */
[----:B------:R-:W-:Y:S02]  /*79b0*/  FMUL.FTZ R30, R30, c[0x0][0x2ec] ;  /* 0x0000bb001e1e7a20 */ /* 0x000fe40000410000 */
[----:B------:R-:W-:Y:S01]  /*79c0*/  IMAD R17, R246, 0x40, R245 ;  /* 0x00000040f6117824 */ /* 0x000fe200078e02f5 */
[C---:B----4-:R-:W-:Y:S01]  /*79d0*/  HMMA.16816.F32.BF16 R184, R24.reuse, R4, R184 ;  /* 0x0000000418b8723c */ /* 0x050fe200000418b8 */
[----:B------:R-:W-:Y:S01]  /*79e0*/  FMUL.FTZ R16, R31, c[0x0][0x2ec] ;  /* 0x0000bb001f107a20 */ /* 0x000fe20000410000 */
[----:B------:R-:W4:Y:S02]  /*79f0*/  MUFU.TANH R173, R173 ;  /* 0x000000ad00ad7308 */ /* 0x000f240000002400 */
[CC--:B------:R-:W-:Y:S02]  /*7a00*/  ISETP.GE.AND P1, PT, R17.reuse, R243.reuse, PT ;  /* 0x000000f31100720c */ /* 0x0c0fe40003f26270 */
[C---:B------:R-:W-:Y:S02]  /*7a10*/  IADD3 R29, R17.reuse, 0x1, RZ ;  /* 0x00000001111d7810 */ /* 0x040fe40007ffe0ff */
[----:B------:R-:W-:Y:S01]  /*7a20*/  HMMA.16816.F32.BF16 R180, R24, R6, R180 ;  /* 0x0000000618b4723c */ /* 0x000fe200000418b4 */
[----:B------:R-:W5:Y:S01]  /*7a30*/  LDSM.16.M88.4 R4, [R220+0x7800] ;  /* 0x00780000dc04783b */ /* 0x000f620000000200 */
[----:B------:R-:W-:Y:S01]  /*7a40*/  ISETP.LT.OR P1, PT, R17, R244, P1 ;  /* 0x000000f41100720c */ /* 0x000fe20000f21670 */
[----:B------:R-:W-:Y:S01]  /*7a50*/  MUFU.TANH R35, R35 ;  /* 0x0000002300237308 */ /* 0x000fe20000002400 */
[----:B------:R-:W-:Y:S01]  /*7a60*/  ISETP.GE.AND P3, PT, R29, R243, PT ;  /* 0x000000f31d00720c */ /* 0x000fe20003f66270 */
[----:B------:R-:W-:-:S04]  /*7a70*/  DEPBAR.LE SB0, 0x0 ;  /* 0x000080000000791a */ /* 0x000fc80000000000 */
[----:B------:R-:W-:Y:S01]  /*7a80*/  HMMA.16816.F32.BF16 R192, R168, R18, R192 ;  /* 0x00000012a8c0723c */ /* 0x000fe200000418c0 */
[C---:B------:R-:W-:Y:S01]  /*7a90*/  ISETP.GE.AND P0, PT, R29.reuse, R238, PT ;  /* 0x000000ee1d00720c */ /* 0x040fe20003f06270 */
[----:B------:R-:W1:Y:S01]  /*7aa0*/  MUFU.TANH R167, R167 ;  /* 0x000000a700a77308 */ /* 0x000e620000002400 */
[C---:B------:R-:W-:Y:S02]  /*7ab0*/  ISETP.LT.OR P3, PT, R29.reuse, R244, P3 ;  /* 0x000000f41d00720c */ /* 0x040fe40001f61670 */
[----:B------:R-:W-:Y:S02]  /*7ac0*/  ISETP.LT.OR P0, PT, R29, R242, P0 ;  /* 0x000000f21d00720c */ /* 0x000fe40000701670 */
[C---:B------:R-:W-:Y:S01]  /*7ad0*/  IADD3 R31, R17.reuse, 0x21, RZ ;  /* 0x00000021111f7810 */ /* 0x040fe20007ffe0ff */
[----:B--2---:R-:W-:Y:S02]  /*7ae0*/  HMMA.16816.F32.BF16 R176, R24, R12, R176 ;  /* 0x0000000c18b0723c */ /* 0x004fe400000418b0 */
[----:B------:R-:W-:Y:S05]  /*7af0*/  MUFU.TANH R28, R28 ;  /* 0x0000001c001c7308 */ /* 0x000fea0000002400 */
[----:B------:R-:W-:Y:S01]  /*7b00*/  IADD3 R13, R17, 0x8, RZ ;  /* 0x00000008110d7810 */ /* 0x000fe20007ffe0ff */
[----:B------:R-:W-:Y:S02]  /*7b10*/  HMMA.16816.F32.BF16 R188, R8, R174, R188 ;  /* 0x000000ae08bc723c */ /* 0x000fe400000418bc */
[----:B------:R-:W2:Y:S01]  /*7b20*/  MUFU.TANH R30, R30 ;  /* 0x0000001e001e7308 */ /* 0x000ea20000002400 */
[----:B------:R-:W-:-:S02]  /*7b30*/  ISETP.GE.AND P4, PT, R13, R243, PT ;  /* 0x000000f30d00720c */ /* 0x000fc40003f86270 */
[C---:B------:R-:W-:Y:S02]  /*7b40*/  ISETP.GE.AND P6, PT, R13.reuse, R238, PT ;  /* 0x000000ee0d00720c */ /* 0x040fe40003fc6270 */
[C---:B------:R-:W-:Y:S01]  /*7b50*/  ISETP.LT.OR P4, PT, R13.reuse, R244, P4 ;  /* 0x000000f40d00720c */ /* 0x040fe20002781670 */
[----:B------:R-:W-:Y:S01]  /*7b60*/  HMMA.16816.F32.BF16 R184, R8, R20, R184 ;  /* 0x0000001408b8723c */ /* 0x000fe200000418b8 */
[----:B------:R-:W-:Y:S01]  /*7b70*/  ISETP.LT.OR P6, PT, R13, R242, P6 ;  /* 0x000000f20d00720c */ /* 0x000fe200037c1670 */
[----:B------:R-:W1:Y:S01]  /*7b80*/  MUFU.TANH R16, R16 ;  /* 0x0000001000107308 */ /* 0x000e620000002400 */
[----:B------:R-:W-:Y:S02]  /*7b90*/  IADD3 R13, R17, 0x9, RZ ;  /* 0x00000009110d7810 */ /* 0x000fe40007ffe0ff */
[----:B---3--:R-:W-:Y:S02]  /*7ba0*/  FSEL R29, R166, -INF , !P4 ;  /* 0xff800000a61d7808 */ /* 0x008fe40006000000 */
[C---:B------:R-:W-:Y:S01]  /*7bb0*/  ISETP.GE.AND P2, PT, R13.reuse, R243, PT ;  /* 0x000000f30d00720c */ /* 0x040fe20003f46270 */
[----:B------:R-:W-:Y:S01]  /*7bc0*/  HMMA.16816.F32.BF16 R192, R24, R14, R192 ;  /* 0x0000000e18c0723c */ /* 0x000fe200000418c0 */
[----:B------:R-:W-:-:S02]  /*7bd0*/  ISETP.GE.AND P5, PT, R13, R238, PT ;  /* 0x000000ee0d00720c */ /* 0x000fc40003fa6270 */
[C---:B------:R-:W-:Y:S02]  /*7be0*/  ISETP.LT.OR P2, PT, R13.reuse, R244, P2 ;  /* 0x000000f40d00720c */ /* 0x040fe40001741670 */
[----:B------:R-:W-:Y:S02]  /*7bf0*/  ISETP.LT.OR P5, PT, R13, R242, P5 ;  /* 0x000000f20d00720c */ /* 0x000fe40002fa1670 */
[----:B------:R-:W-:Y:S01]  /*7c00*/  FSEL R13, R32, -INF , !P1 ;  /* 0xff800000200d7808 */ /* 0x000fe20004800000 */
[C---:B------:R-:W-:Y:S01]  /*7c10*/  HMMA.16816.F32.BF16 R180, R8.reuse, R22, R180 ;  /* 0x0000001608b4723c */ /* 0x040fe200000418b4 */
[----:B------:R-:W-:Y:S01]  /*7c20*/  ISETP.GE.AND P1, PT, R17, R238, PT ;  /* 0x000000ee1100720c */ /* 0x000fe20003f26270 */
[----:B------:R-:W-:Y:S01]  /*7c30*/  FMUL.FTZ R18, R189, c[0x0][0x2ec] ;  /* 0x0000bb00bd127a20 */ /* 0x000fe20000410000 */
[C---:B------:R-:W-:Y:S01]  /*7c40*/  IADD3 R25, R17.reuse, 0x10, RZ ;  /* 0x0000001011197810 */ /* 0x040fe20007ffe0ff */
[----:B------:R-:W-:Y:S01]  /*7c50*/  FMUL.FTZ R20, R190, c[0x0][0x2ec] ;  /* 0x0000bb00be147a20 */ /* 0x000fe20000410000 */
[C---:B------:R-:W-:Y:S01]  /*7c60*/  ISETP.LT.OR P1, PT, R17.reuse, R242, P1 ;  /* 0x000000f21100720c */ /* 0x040fe20000f21670 */
[----:B------:R-:W-:Y:S01]  /*7c70*/  FMUL.FTZ R21, R188, c[0x0][0x2ec] ;  /* 0x0000bb00bc157a20 */ /* 0x000fe20000410000 */
[----:B------:R-:W-:Y:S01]  /*7c80*/  IADD3 R23, R17, 0x11, RZ ;  /* 0x0000001111177810 */ /* 0x000fe20007ffe0ff */
[C---:B-----5:R-:W-:Y:S01]  /*7c90*/  HMMA.16816.F32.BF16 R176, R8.reuse, R4, R176 ;  /* 0x0000000408b0723c */ /* 0x060fe200000418b0 */
[----:B------:R-:W-:Y:S01]  /*7ca0*/  FSEL R15, R0, -INF , !P3 ;  /* 0xff800000000f7808 */ /* 0x000fe20005800000 */
[----:B------:R-:W-:Y:S01]  /*7cb0*/  MUFU.TANH R18, R18 ;  /* 0x0000001200127308 */ /* 0x000fe20000002400 */
[----:B------:R-:W-:Y:S01]  /*7cc0*/  FSEL R12, R33, -INF , !P1 ;  /* 0xff800000210c7808 */ /* 0x000fe20004800000 */
[----:B------:R-:W-:Y:S01]  /*7cd0*/  FMUL.FTZ R19, R191, c[0x0][0x2ec] ;  /* 0x0000bb00bf137a20 */ /* 0x000fe20000410000 */
[----:B------:R-:W-:Y:S01]  /*7ce0*/  FSEL R0, R34, -INF , !P0 ;  /* 0xff80000022007808 */ /* 0x000fe20004000000 */
[----:B------:R-:W-:Y:S01]  /*7cf0*/  FMUL.FTZ R184, R184, c[0x0][0x2ec] ;  /* 0x0000bb00b8b87a20 */ /* 0x000fe20000410000 */
[-C--:B------:R-:W-:Y:S01]  /*7d00*/  ISETP.GE.AND P1, PT, R25, R243.reuse, PT ;  /* 0x000000f31900720c */ /* 0x080fe20003f26270 */
[----:B------:R-:W-:Y:S01]  /*7d10*/  HMMA.16816.F32.BF16 R192, R8, R6, R192 ;  /* 0x0000000608c0723c */ /* 0x000fe200000418c0 */
[CC--:B------:R-:W-:Y:S01]  /*7d20*/  ISETP.GE.AND P0, PT, R23.reuse, R243.reuse, PT ;  /* 0x000000f31700720c */ /* 0x0c0fe20003f06270 */
[----:B------:R-:W3:Y:S01]  /*7d30*/  MUFU.TANH R20, R20 ;  /* 0x0000001400147308 */ /* 0x000ee20000002400 */
[-C--:B------:R-:W-:Y:S01]  /*7d40*/  ISETP.GE.AND P4, PT, R23, R238.reuse, PT ;  /* 0x000000ee1700720c */ /* 0x080fe20003f86270 */
[----:B------:R-:W-:Y:S01]  /*7d50*/  FMUL.FTZ R185, R185, c[0x0][0x2ec] ;  /* 0x0000bb00b9b97a20 */ /* 0x000fe20000410000 */
[----:B------:R-:W-:Y:S01]  /*7d60*/  ISETP.GE.AND P3, PT, R25, R238, PT ;  /* 0x000000ee1900720c */ /* 0x000fe20003f66270 */
[----:B------:R-:W-:Y:S01]  /*7d70*/  FMUL.FTZ R187, R187, c[0x0][0x2ec] ;  /* 0x0000bb00bbbb7a20 */ /* 0x000fe20000410000 */
[-C--:B------:R-:W-:Y:S01]  /*7d80*/  ISETP.LT.OR P1, PT, R25, R244.reuse, P1 ;  /* 0x000000f41900720c */ /* 0x080fe20000f21670 */
[----:B------:R-:W-:Y:S01]  /*7d90*/  FMUL.FTZ R180, R180, c[0x0][0x2ec] ;  /* 0x0000bb00b4b47a20 */ /* 0x000fe20000410000 */
[C---:B------:R-:W-:Y:S01]  /*7da0*/  ISETP.LT.OR P0, PT, R23.reuse, R244, P0 ;  /* 0x000000f41700720c */ /* 0x040fe20000701670 */
[----:B------:R-:W5:Y:S01]  /*7db0*/  MUFU.TANH R21, R21 ;  /* 0x0000001500157308 */ /* 0x000f620000002400 */
[-C--:B------:R-:W-:Y:S01]  /*7dc0*/  ISETP.LT.OR P4, PT, R23, R242.reuse, P4 ;  /* 0x000000f21700720c */ /* 0x080fe20002781670 */
[----:B------:R-:W-:Y:S01]  /*7dd0*/  FMUL.FTZ R186, R186, c[0x0][0x2ec] ;  /* 0x0000bb00baba7a20 */ /* 0x000fe20000410000 */
[----:B------:R-:W-:Y:S01]  /*7de0*/  IADD3 R23, R17, 0x19, RZ ;  /* 0x0000001911177810 */ /* 0x000fe20007ffe0ff */
[----:B------:R-:W-:Y:S01]  /*7df0*/  FMUL.FTZ R181, R181, c[0x0][0x2ec] ;  /* 0x0000bb00b5b57a20 */ /* 0x000fe20000410000 */
[----:B------:R-:W-:Y:S01]  /*7e00*/  ISETP.LT.OR P3, PT, R25, R242, P3 ;  /* 0x000000f21900720c */ /* 0x000fe20001f61670 */
[----:B------:R-:W-:Y:S01]  /*7e10*/  FMUL.FTZ R32, R178, c[0x0][0x2ec] ;  /* 0x0000bb00b2207a20 */ /* 0x000fe20000410000 */
[----:B------:R-:W-:Y:S01]  /*7e20*/  IADD3 R25, R17, 0x18, RZ ;  /* 0x0000001811197810 */ /* 0x000fe20007ffe0ff */
[----:B------:R-:W2:Y:S01]  /*7e30*/  MUFU.TANH R19, R19 ;  /* 0x0000001300137308 */ /* 0x000ea20000002400 */
[----:B-1----:R-:W-:Y:S01]  /*7e40*/  FSEL R172, R172, -INF , !P5 ;  /* 0xff800000acac7808 */ /* 0x002fe20006800000 */
[----:B------:R-:W-:Y:S01]  /*7e50*/  FMUL.FTZ R182, R182, c[0x0][0x2ec] ;  /* 0x0000bb00b6b67a20 */ /* 0x000fe20000410000 */
[----:B----4-:R-:W-:Y:S01]  /*7e60*/  FSEL R27, R173, -INF , !P1 ;  /* 0xff800000ad1b7808 */ /* 0x010fe20004800000 */
[----:B------:R-:W-:Y:S01]  /*7e70*/  FMUL.FTZ R183, R183, c[0x0][0x2ec] ;  /* 0x0000bb00b7b77a20 */ /* 0x000fe20000410000 */
[CC--:B------:R-:W-:Y:S01]  /*7e80*/  ISETP.GE.AND P5, PT, R23.reuse, R243.reuse, PT ;  /* 0x000000f31700720c */ /* 0x0c0fe20003fa6270 */
[----:B------:R-:W-:Y:S01]  /*7e90*/  FMUL.FTZ R176, R176, c[0x0][0x2ec] ;  /* 0x0000bb00b0b07a20 */ /* 0x000fe20000410000 */
[-C--:B------:R-:W-:Y:S01]  /*7ea0*/  ISETP.GE.AND P1, PT, R23, R238.reuse, PT ;  /* 0x000000ee1700720c */ /* 0x080fe20003f26270 */
[----:B------:R-:W1:Y:S01]  /*7eb0*/  MUFU.TANH R199, R184 ;  /* 0x000000b800c77308 */ /* 0x000e620000002400 */
[----:B------:R-:W-:Y:S01]  /*7ec0*/  FSEL R4, R167, -INF , !P6 ;  /* 0xff800000a7047808 */ /* 0x000fe20007000000 */
[----:B------:R-:W-:Y:S01]  /*7ed0*/  FMUL.FTZ R178, R179, c[0x0][0x2ec] ;  /* 0x0000bb00b3b27a20 */ /* 0x000fe20000410000 */
[----:B------:R-:W-:Y:S01]  /*7ee0*/  FSEL R5, R35, -INF , !P2 ;  /* 0xff80000023057808 */ /* 0x000fe20005000000 */
[----:B------:R-:W-:Y:S01]  /*7ef0*/  FMUL.FTZ R35, R192, c[0x0][0x2ec] ;  /* 0x0000bb00c0237a20 */ /* 0x000fe20000410000 */
[----:B------:R-:W-:Y:S01]  /*7f00*/  ISETP.GE.AND P6, PT, R25, R243, PT ;  /* 0x000000f31900720c */ /* 0x000fe20003fc6270 */
[----:B------:R-:W-:Y:S01]  /*7f10*/  FMUL.FTZ R33, R193, c[0x0][0x2ec] ;  /* 0x0000bb00c1217a20 */ /* 0x000fe20000410000 */
[----:B------:R-:W-:Y:S01]  /*7f20*/  ISETP.GE.AND P2, PT, R25, R238, PT ;  /* 0x000000ee1900720c */ /* 0x000fe20003f46270 */
[----:B------:R-:W4:Y:S01]  /*7f30*/  MUFU.TANH R197, R185 ;  /* 0x000000b900c57308 */ /* 0x000f220000002400 */
[----:B------:R-:W-:Y:S01]  /*7f40*/  ISETP.LT.OR P5, PT, R23, R244, P5 ;  /* 0x000000f41700720c */ /* 0x000fe20002fa1670 */
[----:B------:R-:W-:Y:S01]  /*7f50*/  FMUL.FTZ R174, R195, c[0x0][0x2ec] ;  /* 0x0000bb00c3ae7a20 */ /* 0x000fe20000410000 */
[----:B------:R-:W-:Y:S01]  /*7f60*/  ISETP.LT.OR P1, PT, R23, R242, P1 ;  /* 0x000000f21700720c */ /* 0x000fe20000f21670 */
[----:B------:R-:W-:Y:S01]  /*7f70*/  FMUL.FTZ R177, R177, c[0x0][0x2ec] ;  /* 0x0000bb00b1b17a20 */ /* 0x000fe20000410000 */
[----:B------:R-:W-:-:S02]  /*7f80*/  IADD3 R23, R17, 0x20, RZ ;  /* 0x0000002011177810 */ /* 0x000fc40007ffe0ff */
[C---:B------:R-:W-:Y:S01]  /*7f90*/  ISETP.LT.OR P6, PT, R25.reuse, R244, P6 ;  /* 0x000000f41900720c */ /* 0x040fe200037c1670 */
[----:B------:R-:W1:Y:S01]  /*7fa0*/  MUFU.TANH R190, R187 ;  /* 0x000000bb00be7308 */ /* 0x000e620000002400 */
[----:B------:R-:W-:Y:S02]  /*7fb0*/  ISETP.LT.OR P2, PT, R25, R242, P2 ;  /* 0x000000f21900720c */ /* 0x000fe40001741670 */
[----:B--2---:R-:W-:Y:S02]  /*7fc0*/  FSEL R30, R30, -INF , !P3 ;  /* 0xff8000001e1e7808 */ /* 0x004fe40005800000 */
[----:B------:R-:W-:Y:S02]  /*7fd0*/  FSEL R25, R28, -INF , !P0 ;  /* 0xff8000001c197808 */ /* 0x000fe40004000000 */
[C---:B------:R-:W-:Y:S01]  /*7fe0*/  ISETP.GE.AND P3, PT, R23.reuse, R243, PT ;  /* 0x000000f31700720c */ /* 0x040fe20003f66270 */
[----:B------:R-:W2:Y:S01]  /*7ff0*/  MUFU.TANH R191, R180 ;  /* 0x000000b400bf7308 */ /* 0x000ea20000002400 */
[----:B------:R-:W-:-:S02]  /*8000*/  ISETP.GE.AND P0, PT, R23, R238, PT ;  /* 0x000000ee1700720c */ /* 0x000fc40003f06270 */
[----:B------:R-:W-:Y:S02]  /*8010*/  IADD3 R9, R17, 0x28, RZ ;  /* 0x0000002811097810 */ /* 0x000fe40007ffe0ff */
[C---:B------:R-:W-:Y:S02]  /*8020*/  ISETP.LT.OR P3, PT, R23.reuse, R244, P3 ;  /* 0x000000f41700720c */ /* 0x040fe40001f61670 */
[----:B------:R-:W-:Y:S01]  /*8030*/  ISETP.LT.OR P0, PT, R23, R242, P0 ;  /* 0x000000f21700720c */ /* 0x000fe20000701670 */
[----:B------:R-:W1:Y:S01]  /*8040*/  MUFU.TANH R196, R186 ;  /* 0x000000ba00c47308 */ /* 0x000e620000002400 */
[----:B------:R-:W-:Y:S02]  /*8050*/  FSEL R28, R16, -INF , !P4 ;  /* 0xff800000101c7808 */ /* 0x000fe40006000000 */
[----:B---3--:R-:W-:Y:S02]  /*8060*/  FSEL R26, R20, -INF , !P2 ;  /* 0xff800000141a7808 */ /* 0x008fe40005000000 */
[----:B------:R-:W-:-:S02]  /*8070*/  FSEL R23, R18, -INF , !P5 ;  /* 0xff80000012177808 */ /* 0x000fc40006800000 */
[-C--:B------:R-:W-:Y:S01]  /*8080*/  ISETP.GE.AND P4, PT, R31, R243.reuse, PT ;  /* 0x000000f31f00720c */ /* 0x080fe20003f86270 */
[----:B------:R-:W3:Y:S01]  /*8090*/  MUFU.TANH R32, R32 ;  /* 0x0000002000207308 */ /* 0x000ee20000002400 */
[C---:B------:R-:W-:Y:S02]  /*80a0*/  ISETP.GE.AND P2, PT, R9.reuse, R243, PT ;  /* 0x000000f30900720c */ /* 0x040fe40003f46270 */
[----:B------:R-:W-:Y:S02]  /*80b0*/  ISETP.GE.AND P5, PT, R9, R238, PT ;  /* 0x000000ee0900720c */ /* 0x000fe40003fa6270 */
[----:B------:R-:W-:Y:S02]  /*80c0*/  IADD3 R7, R17, 0x29, RZ ;  /* 0x0000002911077810 */ /* 0x000fe40007ffe0ff */
[-C--:B------:R-:W-:Y:S01]  /*80d0*/  ISETP.LT.OR P4, PT, R31, R244.reuse, P4 ;  /* 0x000000f41f00720c */ /* 0x080fe20002781670 */
[----:B------:R-:W-:Y:S01]  /*80e0*/  MUFU.TANH R189, R181 ;  /* 0x000000b500bd7308 */ /* 0x000fe20000002400 */
[----:B------:R-:W-:-:S02]  /*80f0*/  ISETP.LT.OR P2, PT, R9, R244, P2 ;  /* 0x000000f40900720c */ /* 0x000fc40001741670 */
[----:B------:R-:W-:Y:S02]  /*8100*/  ISETP.LT.OR P5, PT, R9, R242, P5 ;  /* 0x000000f20900720c */ /* 0x000fe40002fa1670 */
[----:B-----5:R-:W-:Y:S02]  /*8110*/  FSEL R21, R21, -INF , !P6 ;  /* 0xff80000015157808 */ /* 0x020fe40007000000 */
[----:B------:R-:W-:Y:S01]  /*8120*/  FSEL R24, R19, -INF , !P1 ;  /* 0xff80000013187808 */ /* 0x000fe20004800000 */
[----:B------:R-:W5:Y:S01]  /*8130*/  MUFU.TANH R188, R182 ;  /* 0x000000b600bc7308 */ /* 0x000f620000002400 */
[----:B-1----:R-:W-:Y:S02]  /*8140*/  FSEL R199, R199, -INF , !P3 ;  /* 0xff800000c7c77808 */ /* 0x002fe40005800000 */
[----:B------:R-:W-:Y:S02]  /*8150*/  IADD3 R9, R17, 0x30, RZ ;  /* 0x0000003011097810 */ /* 0x000fe40007ffe0ff */
[----:B------:R-:W-:-:S02]  /*8160*/  ISETP.GE.AND P6, PT, R31, R238, PT ;  /* 0x000000ee1f00720c */ /* 0x000fc40003fc6270 */
[C---:B------:R-:W-:Y:S01]  /*8170*/  ISETP.GE.AND P1, PT, R7.reuse, R243, PT ;  /* 0x000000f30700720c */ /* 0x040fe20003f26270 */
[----:B------:R-:W1:Y:S01]  /*8180*/  MUFU.TANH R186, R183 ;  /* 0x000000b700ba7308 */ /* 0x000e620000002400 */
[-C--:B------:R-:W-:Y:S02]  /*8190*/  ISETP.GE.AND P3, PT, R7, R238.reuse, PT ;  /* 0x000000ee0700720c */ /* 0x080fe40003f66270 */
[----:B----4-:R-:W-:Y:S02]  /*81a0*/  FSEL R197, R197, -INF , !P4 ;  /* 0xff800000c5c57808 */ /* 0x010fe40006000000 */
[----:B------:R-:W-:Y:S02]  /*81b0*/  ISETP.GE.AND P4, PT, R9, R238, PT ;  /* 0x000000ee0900720c */ /* 0x000fe40003f86270 */
[----:B------:R-:W-:Y:S01]  /*81c0*/  ISETP.LT.OR P6, PT, R31, R242, P6 ;  /* 0x000000f21f00720c */ /* 0x000fe200037c1670 */
[----:B------:R4:W1:Y:S01]  /*81d0*/  MUFU.TANH R181, R176 ;  /* 0x000000b000b57308 */ /* 0x0008620000002400 */
[----:B------:R-:W-:-:S02]  /*81e0*/  ISETP.LT.OR P1, PT, R7, R244, P1 ;  /* 0x000000f40700720c */ /* 0x000fc40000f21670 */
[-C--:B------:R-:W-:Y:S02]  /*81f0*/  ISETP.LT.OR P3, PT, R7, R242.reuse, P3 ;  /* 0x000000f20700720c */ /* 0x080fe40001f61670 */
[----:B------:R-:W-:Y:S02]  /*8200*/  IADD3 R7, R17, 0x31, RZ ;  /* 0x0000003111077810 */ /* 0x000fe40007ffe0ff */
[----:B------:R-:W-:Y:S01]  /*8210*/  ISETP.LT.OR P4, PT, R9, R242, P4 ;  /* 0x000000f20900720c */ /* 0x000fe20002781670 */
[----:B------:R-:W1:Y:S01]  /*8220*/  MUFU.TANH R6, R177 ;  /* 0x000000b100067308 */ /* 0x000e620000002400 */
[----:B------:R-:W-:Y:S02]  /*8230*/  FSEL R190, R190, -INF , !P6 ;  /* 0xff800000bebe7808 */ /* 0x000fe40007000000 */
[----:B--2---:R-:W-:Y:S02]  /*8240*/  FSEL R191, R191, -INF , !P2 ;  /* 0xff800000bfbf7808 */ /* 0x004fe40005000000 */
[----:B------:R-:W-:-:S02]  /*8250*/  FSEL R196, R196, -INF , !P0 ;  /* 0xff800000c4c47808 */ /* 0x000fc40004000000 */
[CC--:B------:R-:W-:Y:S01]  /*8260*/  ISETP.GE.AND P6, PT, R7.reuse, R243.reuse, PT ;  /* 0x000000f30700720c */ /* 0x0c0fe20003fc6270 */
[----:B----4-:R-:W-:Y:S01]  /*8270*/  FMUL.FTZ R176, R194, c[0x0][0x2ec] ;  /* 0x0000bb00c2b07a20 */ /* 0x010fe20000410000 */
[----:B------:R-:W-:Y:S01]  /*8280*/  ISETP.GE.AND P2, PT, R7, R238, PT ;  /* 0x000000ee0700720c */ /* 0x000fe20003f46270 */
[----:B------:R-:W2:Y:S01]  /*8290*/  MUFU.TANH R178, R178 ;  /* 0x000000b200b27308 */ /* 0x000ea20000002400 */
[----:B------:R-:W-:Y:S02]  /*82a0*/  ISETP.GE.AND P0, PT, R9, R243, PT ;  /* 0x000000f30900720c */ /* 0x000fe40003f06270 */
[----:B---3--:R-:W-:Y:S02]  /*82b0*/  FSEL R32, R32, -INF , !P4 ;  /* 0xff80000020207808 */ /* 0x008fe40006000000 */
[----:B------:R-:W-:Y:S02]  /*82c0*/  ISETP.GT.AND P4, PT, R246, UR9, PT ;  /* 0x00000009f6007c0c */ /* 0x000fe4000bf84270 */
[C---:B------:R-:W-:Y:S01]  /*82d0*/  ISETP.LT.OR P6, PT, R7.reuse, R244, P6 ;  /* 0x000000f40700720c */ /* 0x040fe200037c1670 */
[----:B------:R-:W3:Y:S01]  /*82e0*/  MUFU.TANH R35, R35 ;  /* 0x0000002300237308 */ /* 0x000ee20000002400 */
[----:B------:R-:W-:-:S02]  /*82f0*/  ISETP.LT.OR P2, PT, R7, R242, P2 ;  /* 0x000000f20700720c */ /* 0x000fc40001741670 */
[----:B------:R-:W-:Y:S02]  /*8300*/  ISETP.LT.OR P0, PT, R9, R244, P0 ;  /* 0x000000f40900720c */ /* 0x000fe40000701670 */
[C---:B------:R-:W-:Y:S02]  /*8310*/  IADD3 R7, R17.reuse, 0x38, RZ ;  /* 0x0000003811077810 */ /* 0x040fe40007ffe0ff */
[----:B------:R-:W-:Y:S01]  /*8320*/  IADD3 R17, R17, 0x39, RZ ;  /* 0x0000003911117810 */ /* 0x000fe20007ffe0ff */
[----:B------:R-:W-:Y:S01]  /*8330*/  MUFU.TANH R33, R33 ;  /* 0x0000002100217308 */ /* 0x000fe20000002400 */
[----:B-----5:R-:W-:Y:S02]  /*8340*/  FSEL R188, R188, -INF , !P5 ;  /* 0xff800000bcbc7808 */ /* 0x020fe40006800000 */
[----:B------:R-:W-:Y:S02]  /*8350*/  FSEL R189, R189, -INF , !P1 ;  /* 0xff800000bdbd7808 */ /* 0x000fe40004800000 */
[----:B-1----:R-:W-:-:S02]  /*8360*/  FSEL R186, R186, -INF , !P3 ;  /* 0xff800000baba7808 */ /* 0x002fc40005800000 */
[----:B------:R-:W-:Y:S01]  /*8370*/  FSEL R181, R181, -INF , !P0 ;  /* 0xff800000b5b57808 */ /* 0x000fe20004000000 */
[----:B------:R-:W1:Y:S01]  /*8380*/  MUFU.TANH R176, R176 ;  /* 0x000000b000b07308 */ /* 0x000e620000002400 */
[----:B------:R-:W-:Y:S01]  /*8390*/  BAR.SYNC.DEFER_BLOCKING 0x0 ;  /* 0x0000000000007b1d */ /* 0x000fe20000010000 */
[CC--:B------:R-:W-:Y:S02]  /*83a0*/  ISETP.GE.AND P5, PT, R7.reuse, R243.reuse, PT ;  /* 0x000000f30700720c */ /* 0x0c0fe40003fa6270 */
[-C--:B------:R-:W-:Y:S02]  /*83b0*/  ISETP.GE.AND P1, PT, R7, R238.reuse, PT ;  /* 0x000000ee0700720c */ /* 0x080fe40003f26270 */
[C---:B------:R-:W-:Y:S02]  /*83c0*/  ISETP.GE.AND P3, PT, R17.reuse, R243, PT ;  /* 0x000000f31100720c */ /* 0x040fe40003f66270 */
[----:B------:R-:W4:Y:S01]  /*83d0*/  MUFU.TANH R174, R174 ;  /* 0x000000ae00ae7308 */ /* 0x000f220000002400 */
[----:B------:R-:W-:-:S02]  /*83e0*/  ISETP.GE.AND P0, PT, R17, R238, PT ;  /* 0x000000ee1100720c */ /* 0x000fc40003f06270 */
[C---:B------:R-:W-:Y:S02]  /*83f0*/  ISETP.LT.OR P5, PT, R7.reuse, R244, P5 ;  /* 0x000000f40700720c */ /* 0x040fe40002fa1670 */
[----:B------:R-:W-:Y:S02]  /*8400*/  ISETP.LT.OR P1, PT, R7, R242, P1 ;  /* 0x000000f20700720c */ /* 0x000fe40000f21670 */
[C---:B------:R-:W-:Y:S02]  /*8410*/  ISETP.LT.OR P3, PT, R17.reuse, R244, P3 ;  /* 0x000000f41100720c */ /* 0x040fe40001f61670 */
[----:B------:R-:W-:Y:S02]  /*8420*/  ISETP.LT.OR P0, PT, R17, R242, P0 ;  /* 0x000000f21100720c */ /* 0x000fe40000701670 */
[----:B------:R-:W-:Y:S02]  /*8430*/  FSEL R179, R6, -INF , !P6 ;  /* 0xff80000006b37808 */ /* 0x000fe40007000000 */
[----:B--2---:R-:W-:-:S02]  /*8440*/  FSEL R178, R178, -INF , !P2 ;  /* 0xff800000b2b27808 */ /* 0x004fc40005000000 */
[----:B---3--:R-:W-:Y:S02]  /*8450*/  FSEL R35, R35, -INF , !P5 ;  /* 0xff80000023237808 */ /* 0x008fe40006800000 */
[----:B-1----:R-:W-:Y:S02]  /*8460*/  FSEL R176, R176, -INF , !P1 ;  /* 0xff800000b0b07808 */ /* 0x002fe40004800000 */
[----:B------:R-:W-:Y:S02]  /*8470*/  FSEL R33, R33, -INF , !P3 ;  /* 0xff80000021217808 */ /* 0x000fe40005800000 */
[----:B----4-:R-:W-:Y:S01]  /*8480*/  FSEL R174, R174, -INF , !P0 ;  /* 0xff800000aeae7808 */ /* 0x010fe20004000000 */
        /* <DEDUP_REMOVED lines=60> */
.L_x_6380:
[----:B------:R-:W-:-:S04]  /*8850*/  ULEA UR5, -UR14, URZ, 0x6 ;  /* 0x0000003f0e057291 */ /* 0x000fc8000f8e313f */
[----:B------:R-:W-:Y:S02]  /*8860*/  USHF.R.S32.HI UR4, URZ, 0x1f, UR5 ;  /* 0x0000001f3f047899 */ /* 0x000fe40008011405 */
[----:B------:R-:W-:-:S04]  /*8870*/  MOV R8, UR5 ;  /* 0x0000000500087c02 */ /* 0x000fc80008000f00 */
[----:B------:R-:W-:Y:S02]  /*8880*/  MOV R6, UR4 ;  /* 0x0000000400067c02 */ /* 0x000fe40008000f00 */
.L_x_6381:
        /* <DEDUP_REMOVED lines=33> */
.L_x_6379:
[----:B------:R-:W-:Y:S01]  /*8aa0*/  FMNMX.FTZ R2, R164, R13, !PT ;  /* 0x0000000da4027209 */ /* 0x000fe20007810000 */
[----:B------:R-:W-:Y:S01]  /*8ab0*/  LDSM.16.MT88.4 R16, [R228+0x10000] ;  /* 0x01000000e410783b */ /* 0x000fe20000004200 */
        /* <DEDUP_REMOVED lines=42> */
[----:B------:R-:W-:Y:S01]  /*8d60*/  FMUL.FTZ R177, R170, c[0x0][0x23c] ;  /* 0x00008f00aab17a20 */ /* 0x000fe20000410000 */
[----:B------:R-:W-:Y:S02]  /*8d70*/  FSEL R34, R34, RZ, P1 ;  /* 0x000000ff22227208 */ /* 0x000fe40000800000 */
[----:B------:R-:W-:Y:S02]  /*8d80*/  FSEL R6, R170, RZ, P0 ;  /* 0x000000ffaa067208 */ /* 0x000fe40000000000 */
[----:B------:R-:W-:Y:S01]  /*8d90*/  FSEL R177, R177, RZ, P0 ;  /* 0x000000ffb1b17208 */ /* 0x000fe20000000000 */
[----:B------:R-:W-:Y:S01]  /*8da0*/  FFMA.FTZ R166, R5, c[0x0][0x23c], -R34 ;  /* 0x00008f0005a67a23 */ /* 0x000fe20000010822 */
[----:B------:R-:W-:Y:S01]  /*8db0*/  FSEL R5, R171, RZ, P1 ;  /* 0x000000ffab057208 */ /* 0x000fe20000800000 */
[----:B------:R-:W-:-:S02]  /*8dc0*/  FADD.FTZ R6, R3, -R6 ;  /* 0x8000000603067221 */ /* 0x000fc40000010000 */
[--C-:B------:R-:W-:Y:S02]  /*8dd0*/  FFMA.FTZ R2, R0, c[0x0][0x23c], -R177.reuse ;  /* 0x00008f0000027a23 */ /* 0x100fe400000108b1 */
[----:B------:R-:W-:Y:S01]  /*8de0*/  FFMA.FTZ R0, R4, c[0x0][0x23c], -R177 ;  /* 0x00008f0004007a23 */ /* 0x000fe200000108b1 */
[----:B------:R-:W-:Y:S01]  /*8df0*/  MUFU.EX2 R166, R166 ;  /* 0x000000a600a67308 */ /* 0x000fe20000000800 */
[----:B------:R-:W-:Y:S02]  /*8e00*/  FADD.FTZ R4, R164, -R5 ;  /* 0x80000005a4047221 */ /* 0x000fe40000010000 */
[--C-:B------:R-:W-:Y:S02]  /*8e10*/  FFMA.FTZ R169, R13, c[0x0][0x23c], -R34.reuse ;  /* 0x00008f000da97a23 */ /* 0x100fe40000010822 */
[--C-:B------:R-:W-:Y:S02]  /*8e20*/  FFMA.FTZ R168, R15, c[0x0][0x23c], -R34.reuse ;  /* 0x00008f000fa87a23 */ /* 0x100fe40000010822 */
[----:B------:R-:W-:Y:S01]  /*8e30*/  FFMA.FTZ R167, R29, c[0x0][0x23c], -R34 ;  /* 0x00008f001da77a23 */ /* 0x000fe20000010822 */
[----:B------:R-:W-:Y:S01]  /*8e40*/  MUFU.EX2 R2, R2 ;  /* 0x0000000200027308 */ /* 0x000fe20000000800 */
[----:B------:R-:W-:-:S02]  /*8e50*/  FFMA.FTZ R165, R12, c[0x0][0x23c], -R177 ;  /* 0x00008f000ca57a23 */ /* 0x000fc400000108b1 */
[----:B------:R-:W-:Y:S01]  /*8e60*/  FFMA.FTZ R173, R172, c[0x0][0x23c], -R177 ;  /* 0x00008f00acad7a23 */ /* 0x000fe200000108b1 */
[----:B------:R-:W1:Y:S01]  /*8e70*/  LDSM.16.MT88.4 R12, [R226+0x10000] ;  /* 0x01000000e20c783b */ /* 0x000e620000004200 */
[----:B------:R-:W-:Y:S02]  /*8e80*/  FMUL.FTZ R164, R6, c[0x0][0x23c] ;  /* 0x00008f0006a47a20 */ /* 0x000fe40000410000 */
[----:B------:R-:W-:Y:S01]  /*8e90*/  FMUL.FTZ R8, R4, c[0x0][0x23c] ;  /* 0x00008f0004087a20 */ /* 0x000fe20000410000 */
[----:B------:R-:W-:Y:S01]  /*8ea0*/  MUFU.EX2 R169, R169 ;  /* 0x000000a900a97308 */ /* 0x000fe20000000800 */
[--C-:B------:R-:W-:Y:S02]  /*8eb0*/  FFMA.FTZ R180, R21, c[0x0][0x23c], -R34.reuse ;  /* 0x00008f0015b47a23 */ /* 0x100fe40000010822 */
[--C-:B------:R-:W-:Y:S02]  /*8ec0*/  FFMA.FTZ R183, R23, c[0x0][0x23c], -R34.reuse ;  /* 0x00008f0017b77a23 */ /* 0x100fe40000010822 */
[----:B------:R-:W-:Y:S01]  /*8ed0*/  LDSM.16.MT88.4 R20, [R224+0x16000] ;  /* 0x01600000e014783b */ /* 0x000fe20000004200 */
[----:B------:R-:W-:-:S02]  /*8ee0*/  FFMA.FTZ R172, R27, c[0x0][0x23c], -R34 ;  /* 0x00008f001bac7a23 */ /* 0x000fc40000010822 */
[----:B------:R-:W2:Y:S01]  /*8ef0*/  MUFU.EX2 R168, R168 ;  /* 0x000000a800a87308 */ /* 0x000ea20000000800 */
[--C-:B------:R-:W-:Y:S02]  /*8f00*/  FFMA.FTZ R175, R25, c[0x0][0x23c], -R34.reuse ;  /* 0x00008f0019af7a23 */ /* 0x100fe40000010822 */
[--C-:B------:R-:W-:Y:S02]  /*8f10*/  FFMA.FTZ R182, R30, c[0x0][0x23c], -R177.reuse ;  /* 0x00008f001eb67a23 */ /* 0x100fe400000108b1 */
[--C-:B------:R-:W-:Y:S02]  /*8f20*/  FFMA.FTZ R185, R28, c[0x0][0x23c], -R177.reuse ;  /* 0x00008f001cb97a23 */ /* 0x100fe400000108b1 */
[--C-:B------:R-:W-:Y:S01]  /*8f30*/  FFMA.FTZ R184, R26, c[0x0][0x23c], -R177.reuse ;  /* 0x00008f001ab87a23 */ /* 0x100fe200000108b1 */
[----:B------:R-:W3:Y:S01]  /*8f40*/  MUFU.EX2 R167, R167 ;  /* 0x000000a700a77308 */ /* 0x000ee20000000800 */
[----:B------:R-:W-:Y:S01]  /*8f50*/  FFMA.FTZ R187, R24, c[0x0][0x23c], -R177 ;  /* 0x00008f0018bb7a23 */ /* 0x000fe200000108b1 */
[----:B------:R-:W-:Y:S01]  /*8f60*/  LDSM.16.MT88.4 R28, [R228+0x14800] ;  /* 0x01480000e41c783b */ /* 0x000fe20000004200 */
[----:B------:R-:W-:-:S02]  /*8f70*/  FFMA.FTZ R194, R189, c[0x0][0x23c], -R34 ;  /* 0x00008f00bdc27a23 */ /* 0x000fc40000010822 */
[--C-:B------:R-:W-:Y:S01]  /*8f80*/  FFMA.FTZ R192, R199, c[0x0][0x23c], -R34.reuse ;  /* 0x00008f00c7c07a23 */ /* 0x100fe20000010822 */
[----:B------:R-:W-:Y:S01]  /*8f90*/  LDSM.16.MT88.4 R24, [R224+0x10800] ;  /* 0x01080000e018783b */ /* 0x000fe20000004200 */
[--C-:B------:R-:W-:Y:S01]  /*8fa0*/  FFMA.FTZ R193, R197, c[0x0][0x23c], -R34.reuse ;  /* 0x00008f00c5c17a23 */ /* 0x100fe20000010822 */
[----:B------:R-:W4:Y:S01]  /*8fb0*/  MUFU.EX2 R165, R165 ;  /* 0x000000a500a57308 */ /* 0x000f220000000800 */
[----:B--2---:R-:W-:Y:S01]  /*8fc0*/  F2FP.BF16.PACK_AB R4, R168, R169 ;  /* 0x000000a9a804723e */ /* 0x004fe200000010ff */
[----:B------:R-:W-:Y:S02]  /*8fd0*/  FFMA.FTZ R191, R191, c[0x0][0x23c], -R34 ;  /* 0x00008f00bfbf7a23 */ /* 0x000fe40000010822 */
[--C-:B------:R-:W-:Y:S02]  /*8fe0*/  FFMA.FTZ R189, R196, c[0x0][0x23c], -R177.reuse ;  /* 0x00008f00c4bd7a23 */ /* 0x100fe400000108b1 */
[--C-:B------:R-:W-:Y:S02]  /*8ff0*/  FFMA.FTZ R190, R190, c[0x0][0x23c], -R177.reuse ;  /* 0x00008f00bebe7a23 */ /* 0x100fe400000108b1 */
[----:B------:R-:W-:Y:S01]  /*9000*/  MUFU.EX2 R0, R0 ;  /* 0x0000000000007308 */ /* 0x000fe20000000800 */
[----:B---3--:R-:W-:Y:S01]  /*9010*/  F2FP.BF16.PACK_AB R6, R166, R167 ;  /* 0x000000a7a606723e */ /* 0x008fe200000010ff */
[----:B------:R-:W-:-:S02]  /*9020*/  FFMA.FTZ R188, R188, c[0x0][0x23c], -R177 ;  /* 0x00008f00bcbc7a23 */ /* 0x000fc400000108b1 */
[--C-:B------:R-:W-:Y:S02]  /*9030*/  FFMA.FTZ R195, R186, c[0x0][0x23c], -R177.reuse ;  /* 0x00008f00bac37a23 */ /* 0x100fe400000108b1 */
[----:B------:R-:W-:Y:S02]  /*9040*/  FFMA.FTZ R186, R179, c[0x0][0x23c], -R34 ;  /* 0x00008f00b3ba7a23 */ /* 0x000fe40000010822 */
[----:B------:R-:W2:Y:S01]  /*9050*/  MUFU.EX2 R173, R173 ;  /* 0x000000ad00ad7308 */ /* 0x000ea20000000800 */
[----:B----4-:R-:W-:Y:S01]  /*9060*/  F2FP.BF16.PACK_AB R5, R2, R165 ;  /* 0x000000a50205723e */ /* 0x010fe200000010ff */
[--C-:B------:R-:W-:Y:S02]  /*9070*/  FFMA.FTZ R197, R32, c[0x0][0x23c], -R177.reuse ;  /* 0x00008f0020c57a23 */ /* 0x100fe400000108b1 */
[--C-:B------:R-:W-:Y:S02]  /*9080*/  FFMA.FTZ R178, R178, c[0x0][0x23c], -R177.reuse ;  /* 0x00008f00b2b27a23 */ /* 0x100fe400000108b1 */
[----:B------:R-:W-:-:S02]  /*9090*/  FFMA.FTZ R176, R176, c[0x0][0x23c], -R177 ;  /* 0x00008f00b0b07a23 */ /* 0x000fc400000108b1 */
[----:B------:R-:W3:Y:S01]  /*90a0*/  MUFU.EX2 R3, R8 ;  /* 0x0000000800037308 */ /* 0x000ee20000000800 */
[--C-:B------:R-:W-:Y:S02]  /*90b0*/  FFMA.FTZ R181, R181, c[0x0][0x23c], -R34.reuse ;  /* 0x00008f00b5b57a23 */ /* 0x100fe40000010822 */
[--C-:B------:R-:W-:Y:S02]  /*90c0*/  FFMA.FTZ R179, R35, c[0x0][0x23c], -R34.reuse ;  /* 0x00008f0023b37a23 */ /* 0x100fe40000010822 */
[----:B------:R-:W-:Y:S02]  /*90d0*/  FFMA.FTZ R196, R33, c[0x0][0x23c], -R34 ;  /* 0x00008f0021c47a23 */ /* 0x000fe40000010822 */
[----:B------:R-:W-:Y:S01]  /*90e0*/  FFMA.FTZ R177, R174, c[0x0][0x23c], -R177 ;  /* 0x00008f00aeb17a23 */ /* 0x000fe200000108b1 */
[----:B------:R-:W4:Y:S01]  /*90f0*/  MUFU.EX2 R164, R164 ;  /* 0x000000a400a47308 */ /* 0x000f220000000800 */
[----:B--2---:R-:W-:Y:S01]  /*9100*/  F2FP.BF16.PACK_AB R7, R173, R0 ;  /* 0x00000000ad07723e */ /* 0x004fe200000010ff */
[----:B------:R-:W-:Y:S01]  /*9110*/  LDSM.16.MT88.4 R32, [R228+0x11800] ;  /* 0x01180000e420783b */ /* 0x000fe20000004200 */
[----:B---3--:R-:W-:-:S03]  /*9120*/  FMUL.FTZ R160, R160, R3 ;  /* 0x00000003a0a07220 */ /* 0x008fc60000410000 */
[----:B------:R-:W2:Y:S01]  /*9130*/  LDSM.16.MT88.4 R8, [R225+0x10000] ;  /* 0x01000000e108783b */ /* 0x000ea20000004200 */
[-C--:B------:R-:W-:Y:S01]  /*9140*/  FMUL.FTZ R161, R161, R3.reuse ;  /* 0x00000003a1a17220 */ /* 0x080fe20000410000 */
[----:B------:R-:W-:Y:S01]  /*9150*/  MUFU.EX2 R172, R172 ;  /* 0x000000ac00ac7308 */ /* 0x000fe20000000800 */
[-C--:B------:R-:W-:Y:S02]  /*9160*/  FMUL.FTZ R156, R156, R3.reuse ;  /* 0x000000039c9c7220 */ /* 0x080fe40000410000 */
[----:B------:R-:W-:Y:S02]  /*9170*/  FMUL.FTZ R157, R157, R3 ;  /* 0x000000039d9d7220 */ /* 0x000fe40000410000 */
[-C--:B----4-:R-:W-:Y:S02]  /*9180*/  FMUL.FTZ R162, R162, R164.reuse ;  /* 0x000000a4a2a27220 */ /* 0x090fe40000410000 */
[-C--:B------:R-:W-:Y:S01]  /*9190*/  FMUL.FTZ R163, R163, R164.reuse ;  /* 0x000000a4a3a37220 */ /* 0x080fe20000410000 */
[----:B------:R-:W3:Y:S01]  /*91a0*/  MUFU.EX2 R175, R175 ;  /* 0x000000af00af7308 */ /* 0x000ee20000000800 */
        /* <DEDUP_REMOVED lines=23> */
[----:B------:R-:W-:Y:S01]  /*9320*/  FMUL.FTZ R141, R141, R3 ;  /* 0x000000038d8d7220 */ /* 0x000fe20000410000 */
[----:B------:R-:W1:Y:S01]  /*9330*/  LDSM.16.MT88.4 R12, [R228+0x12000] ;  /* 0x01200000e40c783b */ /* 0x000e620000004200 */
[-C--:B------:R-:W-:Y:S01]  /*9340*/  FMUL.FTZ R142, R142, R164.reuse ;  /* 0x000000a48e8e7220 */ /* 0x080fe20000410000 */
[----:B------:R-:W5:Y:S01]  /*9350*/  MUFU.EX2 R185, R185 ;  /* 0x000000b900b97308 */ /* 0x000f620000000800 */
        /* <DEDUP_REMOVED lines=13> */
[-C--:B------:R-:W-:Y:S02]  /*9430*/  FMUL.FTZ R135, R135, R164.reuse ;  /* 0x000000a487877220 */ /* 0x080fe40000410000 */
        /* <DEDUP_REMOVED lines=27> */
[----:B--2---:R-:W-:Y:S01]  /*95f0*/  HMMA.16816.F32.BF16 R44, R4, R8, R44 ;  /* 0x00000008042c723c */ /* 0x004fe2000004182c */
[----:B------:R-:W-:-:S02]  /*9600*/  FMUL.FTZ R53, R53, R3 ;  /* 0x0000000335357220 */ /* 0x000fc40000410000 */
[-C--:B------:R-:W-:Y:S01]  /*9610*/  FMUL.FTZ R54, R54, R164.reuse ;  /* 0x000000a436367220 */ /* 0x080fe20000410000 */
[----:B------:R-:W2:Y:S01]  /*9620*/  MUFU.EX2 R189, R189 ;  /* 0x000000bd00bd7308 */ /* 0x000ea20000000800 */
[-C--:B------:R-:W-:Y:S02]  /*9630*/  FMUL.FTZ R55, R55, R164.reuse ;  /* 0x000000a437377220 */ /* 0x080fe40000410000 */
[-C--:B------:R-:W-:Y:S01]  /*9640*/  FMUL.FTZ R56, R56, R3.reuse ;  /* 0x0000000338387220 */ /* 0x080fe20000410000 */
[----:B------:R-:W-:Y:S01]  /*9650*/  HMMA.16816.F32.BF16 R48, R4, R10, R48 ;  /* 0x0000000a0430723c */ /* 0x000fe20000041830 */
[----:B------:R-:W-:Y:S01]  /*9660*/  FMUL.FTZ R57, R57, R3 ;  /* 0x0000000339397220 */ /* 0x000fe20000410000 */
[----:B------:R-:W2:Y:S01]  /*9670*/  LDSM.16.MT88.4 R8, [R228+0x14000] ;  /* 0x01400000e408783b */ /* 0x000ea20000004200 */
[-C--:B------:R-:W-:Y:S01]  /*9680*/  FMUL.FTZ R58, R58, R164.reuse ;  /* 0x000000a43a3a7220 */ /* 0x080fe20000410000 */
[----:B------:R-:W1:Y:S01]  /*9690*/  MUFU.EX2 R190, R190 ;  /* 0x000000be00be7308 */ /* 0x000e620000000800 */
[----:B------:R-:W-:-:S02]  /*96a0*/  FMUL.FTZ R59, R59, R164 ;  /* 0x000000a43b3b7220 */ /* 0x000fc40000410000 */
[-C--:B------:R-:W-:Y:S01]  /*96b0*/  FMUL.FTZ R60, R60, R3.reuse ;  /* 0x000000033c3c7220 */ /* 0x080fe20000410000 */
[C---:B----4-:R-:W-:Y:S01]  /*96c0*/  HMMA.16816.F32.BF16 R52, R4.reuse, R16, R52 ;  /* 0x000000100434723c */ /* 0x050fe20000041834 */
        /* <DEDUP_REMOVED lines=9> */
[----:B------:R-:W2:Y:S01]  /*9760*/  MUFU.EX2 R195, R195 ;  /* 0x000000c300c37308 */ /* 0x000ea20000000800 */
[-C--:B------:R-:W-:Y:S02]  /*9770*/  FMUL.FTZ R67, R67, R164.reuse ;  /* 0x000000a443437220 */ /* 0x080fe40000410000 */
[-C--:B------:R-:W-:Y:S02]  /*9780*/  FMUL.FTZ R68, R68, R3.reuse ;  /* 0x0000000344447220 */ /* 0x080fe40000410000 */
[----:B------:R-:W-:Y:S01]  /*9790*/  FMUL.FTZ R69, R69, R3 ;  /* 0x0000000345457220 */ /* 0x000fe20000410000 */
[----:B-1----:R-:W-:Y:S01]  /*97a0*/  HMMA.16816.F32.BF16 R60, R4, R12, R60 ;  /* 0x0000000c043c723c */ /* 0x002fe2000004183c */
[-C--:B------:R-:W-:Y:S01]  /*97b0*/  FMUL.FTZ R70, R70, R164.reuse ;  /* 0x000000a446467220 */ /* 0x080fe20000410000 */
[----:B------:R-:W-:Y:S01]  /*97c0*/  MUFU.EX2 R181, R181 ;  /* 0x000000b500b57308 */ /* 0x000fe20000000800 */
[----:B------:R-:W-:-:S02]  /*97d0*/  FMUL.FTZ R71, R71, R164 ;  /* 0x000000a447477220 */ /* 0x000fc40000410000 */
[-C--:B------:R-:W-:Y:S02]  /*97e0*/  FMUL.FTZ R72, R72, R3.reuse ;  /* 0x0000000348487220 */ /* 0x080fe40000410000 */
[-C--:B------:R-:W-:Y:S01]  /*97f0*/  FMUL.FTZ R73, R73, R3.reuse ;  /* 0x0000000349497220 */ /* 0x080fe20000410000 */
[C---:B------:R-:W-:Y:S01]  /*9800*/  HMMA.16816.F32.BF16 R64, R4.reuse, R14, R64 ;  /* 0x0000000e0440723c */ /* 0x040fe20000041840 */
[-C--:B------:R-:W-:Y:S01]  /*9810*/  FMUL.FTZ R74, R74, R164.reuse ;  /* 0x000000a44a4a7220 */ /* 0x080fe20000410000 */
[----:B------:R-:W1:Y:S01]  /*9820*/  LDSM.16.MT88.4 R12, [R225+0x14000] ;  /* 0x01400000e10c783b */ /* 0x000e620000004200 */
[-C--:B------:R-:W-:Y:S01]  /*9830*/  FMUL.FTZ R75, R75, R164.reuse ;  /* 0x000000a44b4b7220 */ /* 0x080fe20000410000 */
[----:B------:R-:W1:Y:S01]  /*9840*/  MUFU.EX2 R186, R186 ;  /* 0x000000ba00ba7308 */ /* 0x000e620000000800 */
[-C--:B------:R-:W-:Y:S02]  /*9850*/  FMUL.FTZ R76, R76, R3.reuse ;  /* 0x000000034c4c7220 */ /* 0x080fe40000410000 */
[----:B------:R-:W-:Y:S01]  /*9860*/  FMUL.FTZ R77, R77, R3 ;  /* 0x000000034d4d7220 */ /* 0x000fe20000410000 */
[----:B--2---:R-:W-:Y:S01]  /*9870*/  HMMA.16816.F32.BF16 R68, R4, R8, R68 ;  /* 0x000000080444723c */ /* 0x004fe20000041844 */
[----:B------:R-:W-:-:S02]  /*9880*/  FMUL.FTZ R78, R78, R164 ;  /* 0x000000a44e4e7220 */ /* 0x000fc40000410000 */
[-C--:B------:R-:W-:Y:S01]  /*9890*/  FMUL.FTZ R79, R79, R164.reuse ;  /* 0x000000a44f4f7220 */ /* 0x080fe20000410000 */
[----:B------:R-:W-:Y:S01]  /*98a0*/  MUFU.EX2 R179, R179 ;  /* 0x000000b300b37308 */ /* 0x000fe20000000800 */
[-C--:B------:R-:W-:Y:S02]  /*98b0*/  FMUL.FTZ R80, R80, R3.reuse ;  /* 0x0000000350507220 */ /* 0x080fe40000410000 */
[-C--:B------:R-:W-:Y:S01]  /*98c0*/  FMUL.FTZ R81, R81, R3.reuse ;  /* 0x0000000351517220 */ /* 0x080fe20000410000 */
[----:B------:R-:W-:Y:S01]  /*98d0*/  HMMA.16816.F32.BF16 R72, R4, R10, R72 ;  /* 0x0000000a0448723c */ /* 0x000fe20000041848 */
[----:B------:R-:W2:Y:S01]  /*98e0*/  LDSM.16.MT88.4 R8, [R224+0x14000] ;  /* 0x01400000e008783b */ /* 0x000ea20000004200 */
[-C--:B------:R-:W-:Y:S02]  /*98f0*/  FMUL.FTZ R82, R82, R164.reuse ;  /* 0x000000a452527220 */ /* 0x080fe40000410000 */
[----:B------:R-:W-:Y:S01]  /*9900*/  FMUL.FTZ R83, R83, R164 ;  /* 0x000000a453537220 */ /* 0x000fe20000410000 */
[----:B------:R-:W-:Y:S01]  /*9910*/  MUFU.EX2 R196, R196 ;  /* 0x000000c400c47308 */ /* 0x000fe20000000800 */
[----:B------:R-:W-:-:S02]  /*9920*/  FMUL.FTZ R84, R84, R3 ;  /* 0x0000000354547220 */ /* 0x000fc40000410000 */
[C---:B----4-:R-:W-:Y:S01]  /*9930*/  HMMA.16816.F32.BF16 R76, R4.reuse, R16, R76 ;  /* 0x00000010044c723c */ /* 0x050fe2000004184c */
[-C--:B------:R-:W-:Y:S02]  /*9940*/  FMUL.FTZ R85, R85, R3.reuse ;  /* 0x0000000355557220 */ /* 0x080fe40000410000 */
[-C--:B------:R-:W-:Y:S02]  /*9950*/  FMUL.FTZ R86, R86, R164.reuse ;  /* 0x000000a456567220 */ /* 0x080fe40000410000 */
[----:B------:R-:W-:Y:S01]  /*9960*/  FMUL.FTZ R87, R87, R164 ;  /* 0x000000a457577220 */ /* 0x000fe20000410000 */
[----:B------:R-:W-:Y:S01]  /*9970*/  MUFU.EX2 R197, R197 ;  /* 0x000000c500c57308 */ /* 0x000fe20000000800 */
[-C--:B------:R-:W-:Y:S01]  /*9980*/  FMUL.FTZ R88, R88, R3.reuse ;  /* 0x0000000358587220 */ /* 0x080fe20000410000 */
[----:B------:R-:W-:Y:S01]  /*9990*/  HMMA.16816.F32.BF16 R80, R4, R18, R80 ;  /* 0x000000120450723c */ /* 0x000fe20000041850 */
[----:B------:R-:W4:Y:S01]  /*99a0*/  LDSM.16.MT88.4 R16, [R228+0x16000] ;  /* 0x01600000e410783b */ /* 0x000f220000004200 */
[----:B------:R-:W-:-:S02]  /*99b0*/  FMUL.FTZ R89, R89, R3 ;  /* 0x0000000359597220 */ /* 0x000fc40000410000 */
[-C--:B------:R-:W-:Y:S02]  /*99c0*/  FMUL.FTZ R90, R90, R164.reuse ;  /* 0x000000a45a5a7220 */ /* 0x080fe40000410000 */
[-C--:B------:R-:W-:Y:S01]  /*99d0*/  FMUL.FTZ R91, R91, R164.reuse ;  /* 0x000000a45b5b7220 */ /* 0x080fe20000410000 */
[----:B------:R-:W2:Y:S01]  /*99e0*/  MUFU.EX2 R178, R178 ;  /* 0x000000b200b27308 */ /* 0x000ea20000000800 */
[-C--:B------:R-:W-:Y:S02]  /*99f0*/  FMUL.FTZ R92, R92, R3.reuse ;  /* 0x000000035c5c7220 */ /* 0x080fe40000410000 */
[-C--:B------:R-:W-:Y:S01]  /*9a00*/  FMUL.FTZ R93, R93, R3.reuse ;  /* 0x000000035d5d7220 */ /* 0x080fe20000410000 */
[----:B-1----:R-:W-:Y:S01]  /*9a10*/  HMMA.16816.F32.BF16 R84, R4, R12, R84 ;  /* 0x0000000c0454723c */ /* 0x002fe20000041854 */
[-C--:B------:R-:W-:Y:S02]  /*9a20*/  FMUL.FTZ R94, R94, R164.reuse ;  /* 0x000000a45e5e7220 */ /* 0x080fe40000410000 */
[----:B------:R-:W-:Y:S01]  /*9a30*/  FMUL.FTZ R95, R95, R164 ;  /* 0x000000a45f5f7220 */ /* 0x000fe20000410000 */
        /* <DEDUP_REMOVED lines=16> */
[-C--:B------:R-:W-:Y:S01]  /*9b40*/  FMUL.FTZ R106, R106, R164.reuse ;  /* 0x000000a46a6a7220 */ /* 0x080fe20000410000 */
[----:B------:R-:W2:Y:S01]  /*9b50*/  LDSM.16.MT88.4 R8, [R225+0x16000] ;  /* 0x01600000e108783b */ /* 0x000ea20000004200 */
[----:B------:R-:W-:Y:S02]  /*9b60*/  FMUL.FTZ R107, R107, R164 ;  /* 0x000000a46b6b7220 */ /* 0x000fe40000410000 */
[----:B------:R-:W-:-:S02]  /*9b70*/  FMUL.FTZ R108, R108, R3 ;  /* 0x000000036c6c7220 */ /* 0x000fc40000410000 */
[-C--:B------:R-:W-:Y:S01]  /*9b80*/  FMUL.FTZ R109, R109, R3.reuse ;  /* 0x000000036d6d7220 */ /* 0x080fe20000410000 */
[C---:B----4-:R-:W-:Y:S01]  /*9b90*/  HMMA.16816.F32.BF16 R100, R4.reuse, R16, R100 ;  /* 0x000000100464723c */ /* 0x050fe20000041864 */
[-C--:B------:R-:W-:Y:S02]  /*9ba0*/  FMUL.FTZ R110, R110, R164.reuse ;  /* 0x000000a46e6e7220 */ /* 0x080fe40000410000 */
[-C--:B------:R-:W-:Y:S02]  /*9bb0*/  FMUL.FTZ R111, R111, R164.reuse ;  /* 0x000000a46f6f7220 */ /* 0x080fe40000410000 */
[-C--:B------:R-:W-:Y:S02]  /*9bc0*/  FMUL.FTZ R112, R112, R3.reuse ;  /* 0x0000000370707220 */ /* 0x080fe40000410000 */
[----:B------:R-:W-:Y:S01]  /*9bd0*/  FMUL.FTZ R113, R113, R3 ;  /* 0x0000000371717220 */ /* 0x000fe20000410000 */
[----:B------:R-:W-:Y:S01]  /*9be0*/  HMMA.16816.F32.BF16 R104, R4, R18, R104 ;  /* 0x000000120468723c */ /* 0x000fe20000041868 */
[----:B------:R-:W4:Y:S01]  /*9bf0*/  LDSM.16.MT88.4 R16, [R228+0x10800] ;  /* 0x01080000e410783b */ /* 0x000f220000004200 */
        /* <DEDUP_REMOVED lines=16> */
[----:B--2---:R-:W-:Y:S01]  /*9d00*/  HMMA.16816.F32.BF16 R116, R4, R8, R116 ;  /* 0x000000080474723c */ /* 0x004fe20000041874 */
[----:B------:R-:W-:-:S02]  /*9d10*/  FMUL.FTZ R127, R127, R164 ;  /* 0x000000a47f7f7220 */ /* 0x000fc40000410000 */
[-C--:B------:R-:W-:Y:S02]  /*9d20*/  FMUL.FTZ R128, R128, R3.reuse ;  /* 0x0000000380807220 */ /* 0x080fe40000410000 */
[-C--:B------:R-:W-:Y:S02]  /*9d30*/  FMUL.FTZ R129, R129, R3.reuse ;  /* 0x0000000381817220 */ /* 0x080fe40000410000 */
[-C--:B------:R-:W-:Y:S01]  /*9d40*/  FMUL.FTZ R130, R130, R164.reuse ;  /* 0x000000a482827220 */ /* 0x080fe20000410000 */
[C---:B------:R-:W-:Y:S01]  /*9d50*/  HMMA.16816.F32.BF16 R120, R4.reuse, R10, R120 ;  /* 0x0000000a0478723c */ /* 0x040fe20000041878 */
[-C--:B------:R-:W-:Y:S01]  /*9d60*/  FMUL.FTZ R131, R131, R164.reuse ;  /* 0x000000a483837220 */ /* 0x080fe20000410000 */
[----:B------:R-:W2:Y:S01]  /*9d70*/  LDSM.16.MT88.4 R8, [R226+0x10800] ;  /* 0x01080000e208783b */ /* 0x000ea20000004200 */
[----:B------:R-:W-:Y:S02]  /*9d80*/  FFMA.FTZ R3, R252, R3, R169 ;  /* 0x00000003fc037223 */ /* 0x000fe400000100a9 */
[----:B------:R-:W-:Y:S01]  /*9d90*/  FFMA.FTZ R165, R251, R164, R165 ;  /* 0x000000a4fba57223 */ /* 0x000fe200000100a5 */
[----:B------:R-:W-:Y:S01]  /*9da0*/  MOV R164, R171 ;  /* 0x000000ab00a47202 */ /* 0x000fe20000000f00 */
[----:B------:R-:W-:Y:S01]  /*9db0*/  FADD.FTZ R168, R168, R3 ;  /* 0x00000003a8a87221 */ /* 0x000fe20000010000 */
[----:B------:R-:W-:Y:S01]  /*9dc0*/  HMMA.16816.F32.BF16 R124, R4, R20, R124 ;  /* 0x00000014047c723c */ /* 0x000fe2000004187c */
[----:B------:R-:W-:-:S02]  /*9dd0*/  FADD.FTZ R3, R2, R165 ;  /* 0x000000a502037221 */ /* 0x000fc40000010000 */
[----:B------:R-:W-:Y:S02]  /*9de0*/  FADD.FTZ R167, R167, R168 ;  /* 0x000000a8a7a77221 */ /* 0x000fe40000010000 */
[----:B------:R-:W-:Y:S02]  /*9df0*/  FADD.FTZ R0, R0, R3 ;  /* 0x0000000300007221 */ /* 0x000fe40000010000 */
[----:B------:R-:W-:Y:S01]  /*9e00*/  FADD.FTZ R3, R166, R167 ;  /* 0x000000a7a6037221 */ /* 0x000fe20000010000 */
[----:B------:R-:W-:Y:S01]  /*9e10*/  HMMA.16816.F32.BF16 R128, R4, R22, R128 ;  /* 0x000000160480723c */ /* 0x000fe20000041880 */
[----:B------:R-:W2:Y:S01]  /*9e20*/  LDSM.16.MT88.4 R20, [R228+0x12800] ;  /* 0x01280000e414783b */ /* 0x000ea20000004200 */
[----:B------:R-:W-:-:S05]  /*9e30*/  FADD.FTZ R173, R173, R0 ;  /* 0x00000000adad7221 */ /* 0x000fca0000010000 */
[----:B---3--:R-:W-:Y:S01]  /*9e40*/  F2FP.BF16.PACK_AB R4, R175, R172 ;  /* 0x000000acaf04723e */ /* 0x008fe200000010ff */
[----:B------:R-:W-:Y:S01]  /*9e50*/  FADD.FTZ R172, R172, R3 ;  /* 0x00000003acac7221 */ /* 0x000fe20000010000 */
[----:B-----5:R-:W-:Y:S01]  /*9e60*/  F2FP.BF16.PACK_AB R5, R185, R182 ;  /* 0x000000b6b905723e */ /* 0x020fe200000010ff */
        /* <DEDUP_REMOVED lines=8> */
[----:B------:R-:W-:Y:S02]  /*9ef0*/  FADD.FTZ R183, R183, R180 ;  /* 0x000000b4b7b77221 */ /* 0x000fe40000010000 */
[----:B------:R-:W-:-:S04]  /*9f00*/  FADD.FTZ R0, R187, R0 ;  /* 0x00000000bb007221 */ /* 0x000fc80000010000 */
[----:B------:R-:W-:Y:S01]  /*9f10*/  FADD.FTZ R3, R189, R0 ;  /* 0x00000000bd037221 */ /* 0x000fe20000010000 */
[----:B------:R-:W-:Y:S01]  /*9f20*/  HMMA.16816.F32.BF16 R156, R4, R18, R156 ;  /* 0x00000012049c723c */ /* 0x000fe2000004189c */
[----:B------:R-:W3:Y:S02]  /*9f30*/  LDSM.16.MT88.4 R16, [R226+0x12800] ;  /* 0x01280000e210783b */ /* 0x000ee40000004200 */
[----:B------:R-:W-:-:S05]  /*9f40*/  FADD.FTZ R3, R190, R3 ;  /* 0x00000003be037221 */ /* 0x000fca0000010000 */
[C---:B-1----:R-:W-:Y:S08]  /*9f50*/  HMMA.16816.F32.BF16 R144, R4.reuse, R12, R144 ;  /* 0x0000000c0490723c */ /* 0x042ff00000041890 */
[C---:B------:R-:W-:Y:S01]  /*9f60*/  HMMA.16816.F32.BF16 R140, R4.reuse, R14, R140 ;  /* 0x0000000e048c723c */ /* 0x040fe2000004188c */
[----:B------:R-:W1:Y:S07]  /*9f70*/  LDSM.16.MT88.4 R12, [R224+0x12800] ;  /* 0x01280000e00c783b */ /* 0x000e6e0000004200 */
[C---:B--2---:R-:W-:Y:S08]  /*9f80*/  HMMA.16816.F32.BF16 R152, R4.reuse, R8, R152 ;  /* 0x000000080498723c */ /* 0x044ff00000041898 */
        /* <DEDUP_REMOVED lines=39> */
[----:B------:R-:W-:Y:S01]  /*a200*/  HMMA.16816.F32.BF16 R120, R4, R22, R120 ;  /* 0x000000160478723c */ /* 0x000fe20000041878 */
[----:B------:R-:W3:Y:S06]  /*a210*/  LDSM.16.MT88.4 R20, [R224+0x11000] ;  /* 0x01100000e014783b */ /* 0x000eec0000004200 */
[----:B------:R-:W-:Y:S01]  /*a220*/  F2FP.BF16.PACK_AB R4, R193, R192 ;  /* 0x000000c0c104723e */ /* 0x000fe200000010ff */
[----:B------:R-:W-:Y:S01]  /*a230*/  FADD.FTZ R192, R192, R183 ;  /* 0x000000b7c0c07221 */ /* 0x000fe20000010000 */
[----:B------:R-:W-:-:S02]  /*a240*/  F2FP.BF16.PACK_AB R5, R190, R189 ;  /* 0x000000bdbe05723e */ /* 0x000fc400000010ff */
[----:B------:R-:W-:Y:S01]  /*a250*/  F2FP.BF16.PACK_AB R6, R194, R191 ;  /* 0x000000bfc206723e */ /* 0x000fe200000010ff */
[----:B------:R-:W-:Y:S01]  /*a260*/  FADD.FTZ R0, R193, R192 ;  /* 0x000000c0c1007221 */ /* 0x000fe20000010000 */
[----:B------:R-:W-:-:S03]  /*a270*/  F2FP.BF16.PACK_AB R7, R195, R188 ;  /* 0x000000bcc307723e */ /* 0x000fc600000010ff */
[----:B------:R-:W-:Y:S02]  /*a280*/  FADD.FTZ R191, R191, R0 ;  /* 0x00000000bfbf7221 */ /* 0x000fe40000010000 */
[----:B------:R-:W-:Y:S01]  /*a290*/  FADD.FTZ R0, R188, R3 ;  /* 0x00000003bc007221 */ /* 0x000fe20000010000 */
[----:B------:R-:W-:Y:S01]  /*a2a0*/  MOV R3, R170 ;  /* 0x000000aa00037202 */ /* 0x000fe20000000f00 */
        /* <DEDUP_REMOVED lines=102> */
[----:B------:R-:W-:Y:S11]  /*a910*/  HMMA.16816.F32.BF16 R128, R4, R18, R128 ;  /* 0x000000120480723c */ /* 0x000ff60000041880 */
[----:B------:R-:W-:Y:S08]  /*a920*/  @!UPT UIADD3 URZ, URZ, URZ, URZ ;  /* 0x0000003f3f3ff290 */ /* 0x000ff0000fffe03f */
.L_x_6376:
        /* <DEDUP_REMOVED lines=16> */
.L_x_6386:
        /* <DEDUP_REMOVED lines=66> */
.L_x_6383:
[C---:B------:R-:W-:Y:S04]  /*ae50*/  LEA R236, P0, R8.reuse, R236, 0x1 ;  /* 0x000000ec08ec7211 */ /* 0x040fe800078008ff */
[----:B------:R-:W-:Y:S02]  /*ae60*/  LEA.HI.X R235, R8, R235, R3, 0x1, P0 ;  /* 0x000000eb08eb7211 */ /* 0x000fe400000f0c03 */
[----:B------:R-:W-:Y:S02]  /*ae70*/  IADD3 R22, P0, R236, UR11, RZ ;  /* 0x0000000bec167c10 */ /* 0x000fe4000ff1e0ff */
[----:B------:R-:W-:Y:S02]  /*ae80*/  MOV R237, R235 ;  /* 0x000000eb00ed7202 */ /* 0x000fe40000000f00 */
[----:B------:R-:W-:Y:S02]  /*ae90*/  IADD3.X R23, R235, UR5, RZ, P0, !PT ;  /* 0x00000005eb177c10 */ /* 0x000fe400087fe4ff */
[----:B------:R-:W-:Y:S01]  /*aea0*/  IADD3 R18, P0, R22, UR11, RZ ;  /* 0x0000000b16127c10 */ /* 0x000fe2000ff1e0ff */
[----:B------:R-:W-:Y:S01]  /*aeb0*/  @!PT LDS RZ, [RZ] ;  /* 0x00000000fffff984 */ /* 0x000fe20000000800 */
[----:B------:R-:W-:Y:S01]  /*aec0*/  @!PT LDS RZ, [RZ] ;  /* 0x00000000fffff984 */ /* 0x000fe20000000800 */
[----:B------:R-:W-:Y:S01]  /*aed0*/  @!PT LDS RZ, [RZ] ;  /* 0x00000000fffff984 */ /* 0x000fe20000000800 */
[----:B------:R1:W-:Y:S03]  /*aee0*/  LDGSTS.E.BYPASS.LTC128B.128 [R239+0x10000], [R236.64] ;  /* 0x10000000ecef7fae */ /* 0x0003e6000b901d52 */
[----:B------:R-:W-:Y:S02]  /*aef0*/  IADD3.X R19, R23, UR5, RZ, P0, !PT ;  /* 0x0000000517137c10 */ /* 0x000fe400087fe4ff */
[----:B------:R-:W-:Y:S01]  /*af00*/  IADD3 R14, P0, R18, UR11, RZ ;  /* 0x0000000b120e7c10 */ /* 0x000fe2000ff1e0ff */
[----:B------:R1:W-:Y:S03]  /*af10*/  LDGSTS.E.BYPASS.LTC128B.128 [R239+0x12000], [R236.64+0x80] ;  /* 0x12000080ecef7fae */ /* 0x0003e6000b901d52 */
[----:B------:R-:W-:Y:S02]  /*af20*/  IADD3.X R15, R19, UR5, RZ, P0, !PT ;  /* 0x00000005130f7c10 */ /* 0x000fe400087fe4ff */
[----:B------:R-:W-:Y:S01]  /*af30*/  ISETP.GT.AND P0, PT, R246, UR9, PT ;  /* 0x00000009f6007c0c */ /* 0x000fe2000bf04270 */
        /* <DEDUP_REMOVED lines=15> */
[----:B------:R-:W5:Y:S06]  /*b030*/  LDSM.16.M88.4 R168, [R233+0x8000] ;  /* 0x00800000e9a8783b */ /* 0x000f6c0000000200 */
[----:B------:R-:W4:Y:S06]  /*b040*/  LDSM.16.M88.4 R172, [R233+0x8800] ;  /* 0x00880000e9ac783b */ /* 0x000f2c0000000200 */
[----:B------:R-:W2:Y:S06]  /*b050*/  LDSM.16.M88.4 R176, [R233+0x9000] ;  /* 0x00900000e9b0783b */ /* 0x000eac0000000200 */
[----:B------:R-:W0:Y:S06]  /*b060*/  LDGDEPBAR ;  /* 0x00000000000079af */ /* 0x000e2c0000000000 */
[----:B------:R-:W1:Y:S06]  /*b070*/  LDSM.16.M88.4 R180, [R233+0x9800] ;  /* 0x00980000e9b4783b */ /* 0x000e6c0000000200 */
[----:B------:R-:W-:Y:S06]  /*b080*/  LDSM.16.M88.4 R184, [R232] ;  /* 0x00000000e8b8783b */ /* 0x000fec0000000200 */
[----:B------:R-:W1:Y:S01]  /*b090*/  LDSM.16.M88.4 R188, [R231] ;  /* 0x00000000e7bc783b */ /* 0x000e620000000200 */
[C---:B-----5:R-:W-:Y:S05]  /*b0a0*/  HMMA.16816.F32.BF16 R4, R164.reuse, R168, RZ ;  /* 0x000000a8a404723c */ /* 0x060fea00000418ff */
[----:B------:R-:W5:Y:S03]  /*b0b0*/  LDSM.16.M88.4 R192, [R223] ;  /* 0x00000000dfc0783b */ /* 0x000f660000000200 */
[C---:B------:R-:W-:Y:S03]  /*b0c0*/  HMMA.16816.F32.BF16 R8, R164.reuse, R170, RZ ;  /* 0x000000aaa408723c */ /* 0x040fe600000418ff */
[----:B------:R-:W5:Y:S06]  /*b0d0*/  LDSM.16.M88.4 R168, [R222] ;  /* 0x00000000dea8783b */ /* 0x000f6c0000000200 */
[----:B------:R-:W5:Y:S01]  /*b0e0*/  LDSM.16.M88.4 R196, [R221] ;  /* 0x00000000ddc4783b */ /* 0x000f620000000200 */
[C---:B----4-:R-:W-:Y:S05]  /*b0f0*/  HMMA.16816.F32.BF16 R12, R164.reuse, R172, RZ ;  /* 0x000000aca40c723c */ /* 0x050fea00000418ff */
[----:B------:R-:W-:Y:S03]  /*b100*/  LDSM.16.M88.4 R200, [R230] ;  /* 0x00000000e6c8783b */ /* 0x000fe60000000200 */
[C---:B---3--:R-:W-:Y:S03]  /*b110*/  HMMA.16816.F32.BF16 R16, R164.reuse, R174, RZ ;  /* 0x000000aea410723c */ /* 0x048fe600000418ff */
[----:B------:R-:W3:Y:S05]  /*b120*/  LDSM.16.M88.4 R204, [R227+0x8000] ;  /* 0x00800000e3cc783b */ /* 0x000eea0000000200 */
[C---:B--2---:R-:W-:Y:S01]  /*b130*/  HMMA.16816.F32.BF16 R20, R164.reuse, R176, RZ ;  /* 0x000000b0a414723c */ /* 0x044fe200000418ff */
[----:B------:R-:W-:Y:S07]  /*b140*/  LDSM.16.M88.4 R172, [R227+0x9000] ;  /* 0x00900000e3ac783b */ /* 0x000fee0000000200 */
[C---:B------:R-:W-:Y:S01]  /*b150*/  HMMA.16816.F32.BF16 R24, R164.reuse, R178, RZ ;  /* 0x000000b2a418723c */ /* 0x040fe200000418ff */
[----:B------:R-:W-:Y:S07]  /*b160*/  LDSM.16.M88.4 R176, [R227+0x9800] ;  /* 0x00980000e3b0783b */ /* 0x000fee0000000200 */
[C---:B-1----:R-:W-:Y:S08]  /*b170*/  HMMA.16816.F32.BF16 R28, R164.reuse, R180, RZ ;  /* 0x000000b4a41c723c */ /* 0x042ff000000418ff */
[----:B------:R-:W-:Y:S01]  /*b180*/  HMMA.16816.F32.BF16 R32, R164, R182, RZ ;  /* 0x000000b6a420723c */ /* 0x000fe200000418ff */
[----:B------:R-:W1:Y:S06]  /*b190*/  LDSM.16.M88.4 R164, [R227+0x8800] ;  /* 0x00880000e3a4783b */ /* 0x000e6c0000000200 */
[----:B------:R-:W-:Y:S01]  /*b1a0*/  LDSM.16.M88.4 R180, [R220] ;  /* 0x00000000dcb4783b */ /* 0x000fe20000000200 */
[C---:B------:R-:W-:Y:S08]  /*b1b0*/  HMMA.16816.F32.BF16 R4, R184.reuse, R188, R4 ;  /* 0x000000bcb804723c */ /* 0x040ff00000041804 */
[C---:B------:R-:W-:Y:S01]  /*b1c0*/  HMMA.16816.F32.BF16 R8, R184.reuse, R190, R8 ;  /* 0x000000beb808723c */ /* 0x040fe20000041808 */
[----:B------:R-:W-:Y:S07]  /*b1d0*/  LDSM.16.M88.4 R188, [R220+0x1000] ;  /* 0x00100000dcbc783b */ /* 0x000fee0000000200 */
[C---:B-----5:R-:W-:Y:S08]  /*b1e0*/  HMMA.16816.F32.BF16 R12, R184.reuse, R192, R12 ;  /* 0x000000c0b80c723c */ /* 0x060ff0000004180c */
[C---:B------:R-:W-:Y:S01]  /*b1f0*/  HMMA.16816.F32.BF16 R16, R184.reuse, R194, R16 ;  /* 0x000000c2b810723c */ /* 0x040fe20000041810 */
[----:B------:R-:W-:Y:S07]  /*b200*/  LDSM.16.M88.4 R192, [R233+0xa000] ;  /* 0x00a00000e9c0783b */ /* 0x000fee0000000200 */
[C---:B------:R-:W-:Y:S08]  /*b210*/  HMMA.16816.F32.BF16 R20, R184.reuse, R168, R20 ;  /* 0x000000a8b814723c */ /* 0x040ff00000041814 */
[C---:B------:R-:W-:Y:S01]  /*b220*/  HMMA.16816.F32.BF16 R24, R184.reuse, R170, R24 ;  /* 0x000000aab818723c */ /* 0x040fe20000041818 */
[----:B------:R-:W2:Y:S07]  /*b230*/  LDSM.16.M88.4 R168, [R229] ;  /* 0x00000000e5a8783b */ /* 0x000eae0000000200 */
[C---:B------:R-:W-:Y:S08]  /*b240*/  HMMA.16816.F32.BF16 R28, R184.reuse, R196, R28 ;  /* 0x000000c4b81c723c */ /* 0x040ff0000004181c */
[----:B------:R-:W-:Y:S01]  /*b250*/  HMMA.16816.F32.BF16 R32, R184, R198, R32 ;  /* 0x000000c6b820723c */ /* 0x000fe20000041820 */
[----:B------:R-:W4:Y:S06]  /*b260*/  LDSM.16.M88.4 R184, [R220+0x800] ;  /* 0x00080000dcb8783b */ /* 0x000f2c0000000200 */
[----:B------:R-:W-:Y:S01]  /*b270*/  LDSM.16.M88.4 R196, [R233+0xa800] ;  /* 0x00a80000e9c4783b */ /* 0x000fe20000000200 */
[C---:B---3--:R-:W-:Y:S08]  /*b280*/  HMMA.16816.F32.BF16 R4, R200.reuse, R204, R4 ;  /* 0x000000ccc804723c */ /* 0x048ff00000041804 */
[C---:B------:R-:W-:Y:S01]  /*b290*/  HMMA.16816.F32.BF16 R8, R200.reuse, R206, R8 ;  /* 0x000000cec808723c */ /* 0x040fe20000041808 */
[----:B------:R-:W-:Y:S07]  /*b2a0*/  LDSM.16.M88.4 R204, [R233+0xc000] ;  /* 0x00c00000e9cc783b */ /* 0x000fee0000000200 */
[C---:B-1----:R-:W-:Y:S08]  /*b2b0*/  HMMA.16816.F32.BF16 R12, R200.reuse, R164, R12 ;  /* 0x000000a4c80c723c */ /* 0x042ff0000004180c */
[C---:B------:R-:W-:Y:S01]  /*b2c0*/  HMMA.16816.F32.BF16 R16, R200.reuse, R166, R16 ;  /* 0x000000a6c810723c */ /* 0x040fe20000041810 */
[----:B------:R-:W1:Y:S07]  /*b2d0*/  LDSM.16.M88.4 R164, [R220+0x1800] ;  /* 0x00180000dca4783b */ /* 0x000e6e0000000200 */
[C---:B------:R-:W-:Y:S08]  /*b2e0*/  HMMA.16816.F32.BF16 R20, R200.reuse, R172, R20 ;  /* 0x000000acc814723c */ /* 0x040ff00000041814 */
[C---:B------:R-:W-:Y:S01]  /*b2f0*/  HMMA.16816.F32.BF16 R24, R200.reuse, R174, R24 ;  /* 0x000000aec818723c */ /* 0x040fe20000041818 */
[----:B------:R-:W3:Y:S07]  /*b300*/  LDSM.16.M88.4 R172, [R234+0x2000] ;  /* 0x00200000eaac783b */ /* 0x000eee0000000200 */
[C---:B------:R-:W-:Y:S08]  /*b310*/  HMMA.16816.F32.BF16 R28, R200.reuse, R176, R28 ;  /* 0x000000b0c81c723c */ /* 0x040ff0000004181c */
[----:B------:R-:W-:Y:S01]  /*b320*/  HMMA.16816.F32.BF16 R32, R200, R178, R32 ;  /* 0x000000b2c820723c */ /* 0x000fe20000041820 */
[----:B------:R-:W5:Y:S06]  /*b330*/  LDSM.16.M88.4 R176, [R233+0xb000] ;  /* 0x00b00000e9b0783b */ /* 0x000f6c0000000200 */
[----:B------:R-:W-:Y:S01]  /*b340*/  LDSM.16.M88.4 R200, [R218] ;  /* 0x00000000dac8783b */ /* 0x000fe20000000200 */
        /* <DEDUP_REMOVED lines=11> */
[----:B------:R-:W1:Y:S06]  /*b400*/  LDSM.16.M88.4 R164, [R217] ;  /* 0x00000000d9a4783b */ /* 0x000e6c0000000200 */
[----:B------:R-:W1:Y:S01]  /*b410*/  LDSM.16.M88.4 R168, [R216] ;  /* 0x00000000d8a8783b */ /* 0x000e620000000200 */
        /* <DEDUP_REMOVED lines=11> */
[----:B------:R-:W2:Y:S06]  /*b4d0*/  LDSM.16.M88.4 R172, [R227+0xb000] ;  /* 0x00b00000e3ac783b */ /* 0x000eac0000000200 */
[----:B------:R-:W-:Y:S01]  /*b4e0*/  LDSM.16.M88.4 R180, [R229+0x2000] ;  /* 0x00200000e5b4783b */ /* 0x000fe20000000200 */
        /* <DEDUP_REMOVED lines=11> */
[----:B------:R-:W4:Y:S06]  /*b5a0*/  LDSM.16.M88.4 R168, [R220+0x2800] ;  /* 0x00280000dca8783b */ /* 0x000f2c0000000200 */
[----:B------:R-:W5:Y:S01]  /*b5b0*/  LDSM.16.M88.4 R184, [R220+0x3000] ;  /* 0x00300000dcb8783b */ /* 0x000f620000000200 */
        /* <DEDUP_REMOVED lines=8> */
[----:B------:R-:W-:Y:S07]  /*b640*/  LDSM.16.M88.4 R172, [R233+0xd000] ;  /* 0x00d00000e9ac783b */ /* 0x000fee0000000200 */
[C---:B-1----:R-:W-:Y:S08]  /*b650*/  HMMA.16816.F32.BF16 R28, R176.reuse, R164, R28 ;  /* 0x000000a4b01c723c */ /* 0x042ff0000004181c */
[----:B------:R-:W-:Y:S01]  /*b660*/  HMMA.16816.F32.BF16 R32, R176, R166, R32 ;  /* 0x000000a6b020723c */ /* 0x000fe20000041820 */
[----:B------:R-:W1:Y:S06]  /*b670*/  LDSM.16.M88.4 R164, [R233+0xc800] ;  /* 0x00c80000e9a4783b */ /* 0x000e6c0000000200 */
[----:B------:R-:W-:Y:S01]  /*b680*/  LDSM.16.M88.4 R176, [R232+0x4000] ;  /* 0x00400000e8b0783b */ /* 0x000fe20000000200 */
        /* <DEDUP_REMOVED lines=9> */
[C---:B---3--:R-:W-:Y:S08]  /*b720*/  HMMA.16816.F32.BF16 R28, R180.reuse, R192, R28 ;  /* 0x000000c0b41c723c */ /* 0x048ff0000004181c */
[----:B------:R-:W-:Y:S01]  /*b730*/  HMMA.16816.F32.BF16 R32, R180, R194, R32 ;  /* 0x000000c2b420723c */ /* 0x000fe20000041820 */
[----:B------:R-:W3:Y:S06]  /*b740*/  LDSM.16.M88.4 R180, [R215] ;  /* 0x00000000d7b4783b */ /* 0x000eec0000000200 */
[----:B------:R-:W-:Y:S01]  /*b750*/  LDSM.16.M88.4 R192, [R227+0xc000] ;  /* 0x00c00000e3c0783b */ /* 0x000fe20000000200 */
        /* <DEDUP_REMOVED lines=8> */
[----:B------:R-:W4:Y:S07]  /*b7e0*/  LDSM.16.M88.4 R172, [R230+0x4000] ;  /* 0x00400000e6ac783b */ /* 0x000f2e0000000200 */
[C---:B--2---:R-:W-:Y:S08]  /*b7f0*/  HMMA.16816.F32.BF16 R28, R200.reuse, R168, R28 ;  /* 0x000000a8c81c723c */ /* 0x044ff0000004181c */
[----:B------:R-:W-:Y:S01]  /*b800*/  HMMA.16816.F32.BF16 R32, R200, R170, R32 ;  /* 0x000000aac820723c */ /* 0x000fe20000041820 */
[----:B------:R-:W2:Y:S06]  /*b810*/  LDSM.16.M88.4 R168, [R227+0xc800] ;  /* 0x00c80000e3a8783b */ /* 0x000eac0000000200 */
[----:B------:R-:W-:Y:S01]  /*b820*/  LDSM.16.M88.4 R200, [R233+0xe000] ;  /* 0x00e00000e9c8783b */ /* 0x000fe20000000200 */
        /* <DEDUP_REMOVED lines=11> */
[----:B------:R-:W1:Y:S06]  /*b8e0*/  LDSM.16.M88.4 R164, [R227+0xd800] ;  /* 0x00d80000e3a4783b */ /* 0x000e6c0000000200 */
[----:B------:R-:W5:Y:S01]  /*b8f0*/  LDSM.16.M88.4 R176, [R229+0x4000] ;  /* 0x00400000e5b0783b */ /* 0x000f620000000200 */
[C---:B----4-:R-:W-:Y:S08]  /*b900*/  HMMA.16816.F32.BF16 R4, R172.reuse, R192, R4 ;  /* 0x000000c0ac04723c */ /* 0x050ff00000041804 */
[C---:B------:R-:W-:Y:S01]  /*b910*/  HMMA.16816.F32.BF16 R8, R172.reuse, R194, R8 ;  /* 0x000000c2ac08723c */ /* 0x040fe20000041808 */
[----:B------:R-:W4:Y:S07]  /*b920*/  LDSM.16.M88.4 R192, [R220+0x5000] ;  /* 0x00500000dcc0783b */ /* 0x000f2e0000000200 */
[C---:B--2---:R-:W-:Y:S08]  /*b930*/  HMMA.16816.F32.BF16 R12, R172.reuse, R168, R12 ;  /* 0x000000a8ac0c723c */ /* 0x044ff0000004180c */
[C---:B------:R-:W-:Y:S01]  /*b940*/  HMMA.16816.F32.BF16 R16, R172.reuse, R170, R16 ;  /* 0x000000aaac10723c */ /* 0x040fe20000041810 */
[----:B------:R-:W2:Y:S07]  /*b950*/  LDSM.16.M88.4 R168, [R220+0x5800] ;  /* 0x00580000dca8783b */ /* 0x000eae0000000200 */
[C---:B---3--:R-:W-:Y:S08]  /*b960*/  HMMA.16816.F32.BF16 R20, R172.reuse, R180, R20 ;  /* 0x000000b4ac14723c */ /* 0x048ff00000041814 */
[C---:B------:R-:W-:Y:S01]  /*b970*/  HMMA.16816.F32.BF16 R24, R172.reuse, R182, R24 ;  /* 0x000000b6ac18723c */ /* 0x040fe20000041818 */
[----:B------:R-:W-:Y:S07]  /*b980*/  LDSM.16.M88.4 R180, [R232+0x6000] ;  /* 0x00600000e8b4783b */ /* 0x000fee0000000200 */
[C---:B-1----:R-:W-:Y:S08]  /*b990*/  HMMA.16816.F32.BF16 R28, R172.reuse, R164, R28 ;  /* 0x000000a4ac1c723c */ /* 0x042ff0000004181c */
[----:B------:R-:W-:Y:S01]  /*b9a0*/  HMMA.16816.F32.BF16 R32, R172, R166, R32 ;  /* 0x000000a6ac20723c */ /* 0x000fe20000041820 */
[----:B------:R-:W1:Y:S06]  /*b9b0*/  LDSM.16.M88.4 R164, [R233+0xf000] ;  /* 0x00f00000e9a4783b */ /* 0x000e6c0000000200 */
[----:B------:R-:W3:Y:S01]  /*b9c0*/  LDSM.16.M88.4 R172, [R233+0xf800] ;  /* 0x00f80000e9ac783b */ /* 0x000ee20000000200 */
[C---:B-----5:R-:W-:Y:S08]  /*b9d0*/  HMMA.16816.F32.BF16 R4, R176.reuse, R184, R4 ;  /* 0x000000b8b004723c */ /* 0x060ff00000041804 */
[C---:B------:R-:W-:Y:S01]  /*b9e0*/  HMMA.16816.F32.BF16 R8, R176.reuse, R186, R8 ;  /* 0x000000bab008723c */ /* 0x040fe20000041808 */
[----:B------:R-:W5:Y:S07]  /*b9f0*/  LDSM.16.M88.4 R184, [R211] ;  /* 0x00000000d3b8783b */ /* 0x000f6e0000000200 */
[C---:B------:R-:W-:Y:S08]  /*ba00*/  HMMA.16816.F32.BF16 R12, R176.reuse, R188, R12 ;  /* 0x000000bcb00c723c */ /* 0x040ff0000004180c */
[C---:B------:R-:W-:Y:S01]  /*ba10*/  HMMA.16816.F32.BF16 R16, R176.reuse, R190, R16 ;  /* 0x000000beb010723c */ /* 0x040fe20000041810 */
[----:B------:R-:W1:Y:S07]  /*ba20*/  LDSM.16.M88.4 R188, [R210] ;  /* 0x00000000d2bc783b */ /* 0x000e6e0000000200 */
[C---:B----4-:R-:W-:Y:S08]  /*ba30*/  HMMA.16816.F32.BF16 R20, R176.reuse, R192, R20 ;  /* 0x000000c0b014723c */ /* 0x050ff00000041814 */
[C---:B------:R-:W-:Y:S01]  /*ba40*/  HMMA.16816.F32.BF16 R24, R176.reuse, R194, R24 ;  /* 0x000000c2b018723c */ /* 0x040fe20000041818 */
[----:B------:R-:W-:Y:S07]  /*ba50*/  LDSM.16.M88.4 R192, [R230+0x6000] ;  /* 0x00600000e6c0783b */ /* 0x000fee0000000200 */
[C---:B--2---:R-:W-:Y:S08]  /*ba60*/  HMMA.16816.F32.BF16 R28, R176.reuse, R168, R28 ;  /* 0x000000a8b01c723c */ /* 0x044ff0000004181c */
[----:B------:R-:W-:Y:S01]  /*ba70*/  HMMA.16816.F32.BF16 R32, R176, R170, R32 ;  /* 0x000000aab020723c */ /* 0x000fe20000041820 */
[----:B------:R-:W2:Y:S06]  /*ba80*/  LDSM.16.M88.4 R168, [R209] ;  /* 0x00000000d1a8783b */ /* 0x000eac0000000200 */
[----:B------:R-:W4:Y:S01]  /*ba90*/  LDSM.16.M88.4 R176, [R208] ;  /* 0x00000000d0b0783b */ /* 0x000f220000000200 */
[C---:B------:R-:W-:Y:S08]  /*baa0*/  HMMA.16816.F32.BF16 R4, R196.reuse, R200, R4 ;  /* 0x000000c8c404723c */ /* 0x040ff00000041804 */
[C---:B------:R-:W-:Y:S01]  /*bab0*/  HMMA.16816.F32.BF16 R8, R196.reuse, R202, R8 ;  /* 0x000000cac408723c */ /* 0x040fe20000041808 */
[----:B------:R-:W2:Y:S07]  /*bac0*/  LDSM.16.M88.4 R200, [R227+0xe000] ;  /* 0x00e00000e3c8783b */ /* 0x000eae0000000200 */
[C---:B------:R-:W-:Y:S08]  /*bad0*/  HMMA.16816.F32.BF16 R12, R196.reuse, R204, R12 ;  /* 0x000000ccc40c723c */ /* 0x040ff0000004180c */
[C---:B------:R-:W-:Y:S01]  /*bae0*/  HMMA.16816.F32.BF16 R16, R196.reuse, R206, R16 ;  /* 0x000000cec410723c */ /* 0x040fe20000041810 */
[----:B------:R-:W-:Y:S07]  /*baf0*/  LDSM.16.M88.4 R204, [R220+0x6000] ;  /* 0x00600000dccc783b */ /* 0x000fee0000000200 */
[C---:B-1----:R-:W-:Y:S08]  /*bb00*/  HMMA.16816.F32.BF16 R20, R196.reuse, R164, R20 ;  /* 0x000000a4c414723c */ /* 0x042ff00000041814 */
[C---:B------:R-:W-:Y:S01]  /*bb10*/  HMMA.16816.F32.BF16 R24, R196.reuse, R166, R24 ;  /* 0x000000a6c418723c */ /* 0x040fe20000041818 */
[----:B------:R-:W1:Y:S07]  /*bb20*/  LDSM.16.M88.4 R164, [R227+0xe800] ;  /* 0x00e80000e3a4783b */ /* 0x000e6e0000000200 */
[C---:B---3--:R-:W-:Y:S08]  /*bb30*/  HMMA.16816.F32.BF16 R28, R196.reuse, R172, R28 ;  /* 0x000000acc41c723c */ /* 0x048ff0000004181c */
[----:B------:R-:W-:Y:S01]  /*bb40*/  HMMA.16816.F32.BF16 R32, R196, R174, R32 ;  /* 0x000000aec420723c */ /* 0x000fe20000041820 */
[----:B------:R-:W3:Y:S06]  /*bb50*/  LDSM.16.M88.4 R172, [R227+0xf000] ;  /* 0x00f00000e3ac783b */ /* 0x000eec0000000200 */
[----:B------:R-:W-:Y:S01]  /*bb60*/  LDSM.16.M88.4 R196, [R229+0x6000] ;  /* 0x00600000e5c4783b */ /* 0x000fe20000000200 */
[C---:B-----5:R-:W-:Y:S08]  /*bb70*/  HMMA.16816.F32.BF16 R4, R180.reuse, R184, R4 ;  /* 0x000000b8b404723c */ /* 0x060ff00000041804 */
[C---:B------:R-:W-:Y:S01]  /*bb80*/  HMMA.16816.F32.BF16 R8, R180.reuse, R186, R8 ;  /* 0x000000bab408723c */ /* 0x040fe20000041808 */
[----:B------:R-:W5:Y:S07]  /*bb90*/  LDSM.16.M88.4 R184, [R227+0xf800] ;  /* 0x00f80000e3b8783b */ /* 0x000f6e0000000200 */
[C---:B------:R-:W-:Y:S08]  /*bba0*/  HMMA.16816.F32.BF16 R12, R180.reuse, R188, R12 ;  /* 0x000000bcb40c723c */ /* 0x040ff0000004180c */
[C---:B------:R-:W-:Y:S08]  /*bbb0*/  HMMA.16816.F32.BF16 R16, R180.reuse, R190, R16 ;  /* 0x000000beb410723c */ /* 0x040ff00000041810 */
[C---:B--2---:R-:W-:Y:S08]  /*bbc0*/  HMMA.16816.F32.BF16 R20, R180.reuse, R168, R20 ;  /* 0x000000a8b414723c */ /* 0x044ff00000041814 */
[C---:B------:R-:W-:Y:S01]  /*bbd0*/  HMMA.16816.F32.BF16 R24, R180.reuse, R170, R24 ;  /* 0x000000aab418723c */ /* 0x040fe20000041818 */
[----:B------:R-:W-:Y:S07]  /*bbe0*/  LDSM.16.M88.4 R168, [R220+0x7000] ;  /* 0x00700000dca8783b */ /* 0x000fee0000000200 */
[C---:B----4-:R-:W-:Y:S08]  /*bbf0*/  HMMA.16816.F32.BF16 R28, R180.reuse, R176, R28 ;  /* 0x000000b0b41c723c */ /* 0x050ff0000004181c */
[----:B------:R-:W-:Y:S08]  /*bc00*/  HMMA.16816.F32.BF16 R32, R180, R178, R32 ;  /* 0x000000b2b420723c */ /* 0x000ff00000041820 */
[C---:B------:R-:W-:Y:S08]  /*bc10*/  HMMA.16816.F32.BF16 R4, R192.reuse, R200, R4 ;  /* 0x000000c8c004723c */ /* 0x040ff00000041804 */
[C---:B------:R-:W-:Y:S08]  /*bc20*/  HMMA.16816.F32.BF16 R8, R192.reuse, R202, R8 ;  /* 0x000000cac008723c */ /* 0x040ff00000041808 */
[C---:B-1----:R-:W-:Y:S08]  /*bc30*/  HMMA.16816.F32.BF16 R12, R192.reuse, R164, R12 ;  /* 0x000000a4c00c723c */ /* 0x042ff0000004180c */
[C---:B------:R-:W-:Y:S01]  /*bc40*/  HMMA.16816.F32.BF16 R16, R192.reuse, R166, R16 ;  /* 0x000000a6c010723c */ /* 0x040fe20000041810 */
[----:B------:R-:W1:Y:S07]  /*bc50*/  LDSM.16.M88.4 R164, [R220+0x6800] ;  /* 0x00680000dca4783b */ /* 0x000e6e0000000200 */
[C---:B---3--:R-:W-:Y:S08]  /*bc60*/  HMMA.16816.F32.BF16 R20, R192.reuse, R172, R20 ;  /* 0x000000acc014723c */ /* 0x048ff00000041814 */
[C---:B------:R-:W-:Y:S08]  /*bc70*/  HMMA.16816.F32.BF16 R24, R192.reuse, R174, R24 ;  /* 0x000000aec018723c */ /* 0x040ff00000041818 */
[C---:B-----5:R-:W-:Y:S08]  /*bc80*/  HMMA.16816.F32.BF16 R28, R192.reuse, R184, R28 ;  /* 0x000000b8c01c723c */ /* 0x060ff0000004181c */
[----:B------:R-:W-:Y:S08]  /*bc90*/  HMMA.16816.F32.BF16 R32, R192, R186, R32 ;  /* 0x000000bac020723c */ /* 0x000ff00000041820 */
[C---:B------:R-:W-:Y:S08]  /*bca0*/  HMMA.16816.F32.BF16 R4, R196.reuse, R204, R4 ;  /* 0x000000ccc404723c */ /* 0x040ff00000041804 */
[C---:B------:R-:W-:Y:S08]  /*bcb0*/  HMMA.16816.F32.BF16 R8, R196.reuse, R206, R8 ;  /* 0x000000cec408723c */ /* 0x040ff00000041808 */
[C---:B-1----:R-:W-:Y:S08]  /*bcc0*/  HMMA.16816.F32.BF16 R12, R196.reuse, R164, R12 ;  /* 0x000000a4c40c723c */ /* 0x042ff0000004180c */
[C---:B------:R-:W-:Y:S01]  /*bcd0*/  HMMA.16816.F32.BF16 R16, R196.reuse, R166, R16 ;  /* 0x000000a6c410723c */ /* 0x040fe20000041810 */
[----:B------:R-:W1:Y:S01]  /*bce0*/  LDSM.16.M88.4 R164, [R220+0x7800] ;  /* 0x00780000dca4783b */ /* 0x000e620000000200 */
[----:B------:R-:W-:Y:S04]  /*bcf0*/  DEPBAR.LE SB0, 0x0 ;  /* 0x000080000000791a */ /* 0x000fe80000000000 */
[----:B------:R-:W-:Y:S02]  /*bd00*/  FMUL.FTZ R237, R4, c[0x0][0x2ec] ;  /* 0x0000bb0004ed7a20 */ /* 0x000fe40000410000 */
[C---:B------:R-:W-:Y:S04]  /*bd10*/  HMMA.16816.F32.BF16 R20, R196.reuse, R168, R20 ;  /* 0x000000a8c414723c */ /* 0x040fe80000041814 */
[----:B------:R-:W2:Y:S01]  /*bd20*/  MUFU.TANH R237, R237 ;  /* 0x000000ed00ed7308 */ /* 0x000ea20000002400 */
[----:B------:R-:W-:Y:S01]  /*bd30*/  BAR.SYNC.DEFER_BLOCKING 0x0 ;  /* 0x0000000000007b1d */ /* 0x000fe20000010000 */
[----:B------:R-:W-:Y:S02]  /*bd40*/  FMUL.FTZ R193, R5, c[0x0][0x2ec] ;  /* 0x0000bb0005c17a20 */ /* 0x000fe40000410000 */
[C---:B------:R-:W-:Y:S04]  /*bd50*/  HMMA.16816.F32.BF16 R24, R196.reuse, R170, R24 ;  /* 0x000000aac418723c */ /* 0x040fe80000041818 */
[----:B------:R-:W-:Y:S02]  /*bd60*/  FMUL.FTZ R194, R6, c[0x0][0x2ec] ;  /* 0x0000bb0006c27a20 */ /* 0x000fe40000410000 */
[----:B------:R-:W3:Y:S01]  /*bd70*/  MUFU.TANH R193, R193 ;  /* 0x000000c100c17308 */ /* 0x000ee20000002400 */
[----:B------:R-:W-:Y:S02]  /*bd80*/  FMUL.FTZ R3, R7, c[0x0][0x2ec] ;  /* 0x0000bb0007037a20 */ /* 0x000fe40000410000 */
[----:B------:R-:W-:Y:S03]  /*bd90*/  FMUL.FTZ R17, R17, c[0x0][0x2ec] ;  /* 0x0000bb0011117a20 */ /* 0x000fe60000410000 */
[----:B------:R-:W-:Y:S02]  /*bda0*/  FMUL.FTZ R195, R8, c[0x0][0x2ec] ;  /* 0x0000bb0008c37a20 */ /* 0x000fe40000410000 */
[----:B------:R-:W-:Y:S02]  /*bdb0*/  FMUL.FTZ R203, R9, c[0x0][0x2ec] ;  /* 0x0000bb0009cb7a20 */ /* 0x000fe40000410000 */
[----:B------:R4:W2:Y:S01]  /*bdc0*/  MUFU.TANH R190, R17 ;  /* 0x0000001100be7308 */ /* 0x0008a20000002400 */
[----:B------:R-:W-:Y:S02]  /*bdd0*/  FMUL.FTZ R21, R21, c[0x0][0x2ec] ;  /* 0x0000bb0015157a20 */ /* 0x000fe40000410000 */
[----:B------:R-:W-:Y:S02]  /*bde0*/  FMUL.FTZ R202, R10, c[0x0][0x2ec] ;  /* 0x0000bb000aca7a20 */ /* 0x000fe40000410000 */
[----:B------:R-:W-:Y:S02]  /*bdf0*/  FMUL.FTZ R201, R11, c[0x0][0x2ec] ;  /* 0x0000bb000bc97a20 */ /* 0x000fe40000410000 */
[----:B------:R-:W-:Y:S01]  /*be00*/  FMUL.FTZ R207, R12, c[0x0][0x2ec] ;  /* 0x0000bb000ccf7a20 */ /* 0x000fe20000410000 */
[C---:B-1----:R-:W-:Y:S02]  /*be10*/  HMMA.16816.F32.BF16 R28, R196.reuse, R164, R28 ;  /* 0x000000a4c41c723c */ /* 0x042fe4000004181c */
[----:B------:R1:W1:Y:S01]  /*be20*/  MUFU.TANH R174, R21 ;  /* 0x0000001500ae7308 */ /* 0x0002620000002400 */
[----:B------:R-:W-:Y:S02]  /*be30*/  FMUL.FTZ R206, R13, c[0x0][0x2ec] ;  /* 0x0000bb000dce7a20 */ /* 0x000fe40000410000 */
[----:B------:R-:W-:Y:S02]  /*be40*/  FMUL.FTZ R13, R14, c[0x0][0x2ec] ;  /* 0x0000bb000e0d7a20 */ /* 0x000fe40000410000 */
[----:B------:R-:W-:Y:S01]  /*be50*/  FMUL.FTZ R205, R15, c[0x0][0x2ec] ;  /* 0x0000bb000fcd7a20 */ /* 0x000fe20000410000 */
[----:B------:R-:W-:Y:S04]  /*be60*/  HMMA.16816.F32.BF16 R32, R196, R166, R32 ;  /* 0x000000a6c420723c */ /* 0x000fe80000041820 */
[----:B------:R-:W2:Y:S01]  /*be70*/  MUFU.TANH R194, R194 ;  /* 0x000000c200c27308 */ /* 0x000ea20000002400 */
[----:B------:R-:W-:Y:S02]  /*be80*/  FMUL.FTZ R173, R16, c[0x0][0x2ec] ;  /* 0x0000bb0010ad7a20 */ /* 0x000fe40000410000 */
[----:B------:R-:W-:Y:S02]  /*be90*/  FMUL.FTZ R15, R18, c[0x0][0x2ec] ;  /* 0x0000bb00120f7a20 */ /* 0x000fe40000410000 */
[----:B------:R-:W-:Y:S03]  /*bea0*/  FMUL.FTZ R14, R19, c[0x0][0x2ec] ;  /* 0x0000bb00130e7a20 */ /* 0x000fe60000410000 */
[----:B------:R-:W-:Y:S02]  /*beb0*/  FMUL.FTZ R19, R20, c[0x0][0x2ec] ;  /* 0x0000bb0014137a20 */ /* 0x000fe40000410000 */
[----:B------:R-:W2:Y:S01]  /*bec0*/  MUFU.TANH R3, R3 ;  /* 0x0000000300037308 */ /* 0x000ea20000002400 */
[----:B------:R-:W-:Y:S02]  /*bed0*/  FMUL.FTZ R18, R22, c[0x0][0x2ec] ;  /* 0x0000bb0016127a20 */ /* 0x000fe40000410000 */
[----:B------:R-:W-:Y:S02]  /*bee0*/  FMUL.FTZ R29, R29, c[0x0][0x2ec] ;  /* 0x0000bb001d1d7a20 */ /* 0x000fe40000410000 */
[----:B----4-:R-:W-:Y:S02]  /*bef0*/  FMUL.FTZ R17, R23, c[0x0][0x2ec] ;  /* 0x0000bb0017117a20 */ /* 0x010fe40000410000 */
[----:B------:R-:W-:Y:S02]  /*bf00*/  FMUL.FTZ R175, R24, c[0x0][0x2ec] ;  /* 0x0000bb0018af7a20 */ /* 0x000fe40000410000 */
[----:B------:R-:W-:Y:S01]  /*bf10*/  FMUL.FTZ R23, R25, c[0x0][0x2ec] ;  /* 0x0000bb0019177a20 */ /* 0x000fe20000410000 */
[----:B------:R4:W2:Y:S01]  /*bf20*/  MUFU.TANH R197, R29 ;  /* 0x0000001d00c57308 */ /* 0x0008a20000002400 */
[----:B------:R-:W-:Y:S02]  /*bf30*/  FMUL.FTZ R22, R26, c[0x0][0x2ec] ;  /* 0x0000bb001a167a20 */ /* 0x000fe40000410000 */
[----:B-1----:R-:W-:Y:S02]  /*bf40*/  FMUL.FTZ R21, R27, c[0x0][0x2ec] ;  /* 0x0000bb001b157a20 */ /* 0x002fe40000410000 */
[----:B------:R-:W-:Y:S02]  /*bf50*/  FMUL.FTZ R25, R28, c[0x0][0x2ec] ;  /* 0x0000bb001c197a20 */ /* 0x000fe40000410000 */
[----:B------:R-:W-:Y:S02]  /*bf60*/  FMUL.FTZ R27, R30, c[0x0][0x2ec] ;  /* 0x0000bb001e1b7a20 */ /* 0x000fe40000410000 */
[----:B------:R-:W-:Y:S01]  /*bf70*/  FMUL.FTZ R26, R31, c[0x0][0x2ec] ;  /* 0x0000bb001f1a7a20 */ /* 0x000fe20000410000 */
[----:B------:R-:W1:Y:S01]  /*bf80*/  MUFU.TANH R195, R195 ;  /* 0x000000c300c37308 */ /* 0x000e620000002400 */
[----:B------:R-:W-:Y:S02]  /*bf90*/  FMUL.FTZ R199, R32, c[0x0][0x2ec] ;  /* 0x0000bb0020c77a20 */ /* 0x000fe40000410000 */
[----:B------:R-:W-:Y:S02]  /*bfa0*/  FMUL.FTZ R31, R33, c[0x0][0x2ec] ;  /* 0x0000bb00211f7a20 */ /* 0x000fe40000410000 */
[----:B------:R-:W-:Y:S05]  /*bfb0*/  FMUL.FTZ R30, R34, c[0x0][0x2ec] ;  /* 0x0000bb00221e7a20 */ /* 0x000fea0000410000 */
[----:B------:R-:W1:Y:S01]  /*bfc0*/  MUFU.TANH R203, R203 ;  /* 0x000000cb00cb7308 */ /* 0x000e620000002400 */
[----:B----4-:R-:W-:Y:S09]  /*bfd0*/  FMUL.FTZ R29, R35, c[0x0][0x2ec] ;  /* 0x0000bb00231d7a20 */ /* 0x010ff20000410000 */
[----:B------:R-:W4:Y:S10]  /*bfe0*/  MUFU.TANH R202, R202 ;  /* 0x000000ca00ca7308 */ /* 0x000f340000002400 */
[----:B------:R-:W1:Y:S10]  /*bff0*/  MUFU.TANH R201, R201 ;  /* 0x000000c900c97308 */ /* 0x000e740000002400 */
        /* <DEDUP_REMOVED lines=20> */
[----:B------:R-:W1:Y:S01]  /*c140*/  MUFU.TANH R29, R29 ;  /* 0x0000001d001d7308 */ /* 0x000e620000002400 */
[----:B------:R-:W-:-:S05]  /*c150*/  @!P0 BRA `(.L_x_6384) ;  /* 0x000005b000008947 */ /* 0x000fca0003800000 */
[----:B--234-:R-:W-:Y:S01]  /*c160*/  PLOP3.LUT P0, PT, PT, PT, UP5, 0x80, 0x0 ;  /* 0x000000000000781c */ /* 0x01cfe20003f0f058 */
[----:B------:R-:W-:Y:S01]  /*c170*/  IMAD.U32 R8, RZ, RZ, UR15 ;  /* 0x0000000fff087e24 */ /* 0x000fe2000f8e00ff */
[----:B------:R-:W-:Y:S11]  /*c180*/  MOV R5, UR12 ;  /* 0x0000000c00057c02 */ /* 0x000ff60008000f00 */
[----:B------:R-:W-:-:S05]  /*c190*/  @!P0 BRA `(.L_x_6385) ;  /* 0x000003b000008947 */ /* 0x000fca0003800000 */
[----:B------:R-:W-:Y:S04]  /*c1a0*/  IABS R4, c[0x0][0x2d0] ;  /* 0x0000b40000047a13 */ /* 0x000fe80000000000 */
[----:B------:R-:W2:Y:S10]  /*c1b0*/  I2F.RP R9, R4 ;  /* 0x0000000400097306 */ /* 0x000eb40000209400 */
[----:B--2---:R-:W2:Y:S02]  /*c1c0*/  MUFU.RCP R5, R9 ;  /* 0x0000000900057308 */ /* 0x004ea40000001000 */
[----:B--2---:R-:W-:Y:S01]  /*c1d0*/  IADD3 R32, R5, 0xffffffe, RZ ;  /* 0x0ffffffe05207810 */ /* 0x004fe20007ffe0ff */
[----:B------:R-:W-:Y:S07]  /*c1e0*/  IMAD.SHL.U32 R5, R246, 0x40, RZ ;  /* 0x00000040f6057824 */ /* 0x000fee00078e00ff */
[----:B------:R-:W2:Y:S01]  /*c1f0*/  F2I.FTZ.U32.TRUNC.NTZ R33, R32 ;  /* 0x0000002000217305 */ /* 0x000ea2000021f000 */
        /* <DEDUP_REMOVED lines=8> */
[--C-:B--2---:R-:W-:Y:S02]  /*c280*/  IMAD.MOV R7, RZ, RZ, -R33.reuse ;  /* 0x000000ffff077224 */ /* 0x104fe400078e0a21 */
        /* <DEDUP_REMOVED lines=29> */
[----:B------:R-:W-:Y:S02]  /*c460*/  IMAD.MOV.U32 R5, RZ, RZ, 0x40 ;  /* 0x00000040ff057424 */ /* 0x000fe400078e00ff */
        /* <DEDUP_REMOVED lines=14> */
.L_x_6385:
        /* <DEDUP_REMOVED lines=28> */
.L_x_6384:
[----:B--234-:R-:W-:Y:S04]  /*c710*/  LEA R33, R246, R245, 0x6 ;  /* 0x000000f5f6217211 */ /* 0x01cfe800078e30ff */
[C---:B------:R-:W-:Y:S02]  /*c720*/  IADD3 R7, R33.reuse, 0x1, RZ ;  /* 0x0000000121077810 */ /* 0x040fe40007ffe0ff */
[C---:B------:R-:W-:Y:S02]  /*c730*/  IADD3 R5, R33.reuse, 0x8, RZ ;  /* 0x0000000821057810 */ /* 0x040fe40007ffe0ff */
[----:B------:R-:W-:Y:S02]  /*c740*/  ISETP.GE.AND P2, PT, R33, R242, PT ;  /* 0x000000f22100720c */ /* 0x000fe40003f46270 */
[-C--:B------:R-:W-:Y:S02]  /*c750*/  ISETP.GE.AND P1, PT, R7, R244.reuse, PT ;  /* 0x000000f40700720c */ /* 0x080fe40003f26270 */
[----:B------:R-:W-:Y:S02]  /*c760*/  ISETP.GE.AND P5, PT, R5, R244, PT ;  /* 0x000000f40500720c */ /* 0x000fe40003fa6270 */
[-C--:B------:R-:W-:Y:S02]  /*c770*/  ISETP.GE.OR P1, PT, R7, R243.reuse, !P1 ;  /* 0x000000f30700720c */ /* 0x080fe40004f26670 */
[C---:B------:R-:W-:Y:S02]  /*c780*/  IADD3 R9, R33.reuse, 0x10, RZ ;  /* 0x0000001021097810 */ /* 0x040fe40007ffe0ff */
[----:B------:R-:W-:Y:S02]  /*c790*/  ISETP.GE.OR P2, PT, R33, R238, !P2 ;  /* 0x000000ee2100720c */ /* 0x000fe40005746670 */
[C---:B------:R-:W-:Y:S02]  /*c7a0*/  ISETP.GE.AND P4, PT, R5.reuse, R242, PT ;  /* 0x000000f20500720c */ /* 0x040fe40003f86270 */
[-C--:B------:R-:W-:Y:S02]  /*c7b0*/  ISETP.GE.OR P5, PT, R5, R243.reuse, !P5 ;  /* 0x000000f30500720c */ /* 0x080fe40006fa6670 */
[----:B------:R-:W-:Y:S02]  /*c7c0*/  FSEL R16, R193, -INF , !P1 ;  /* 0xff800000c1107808 */ /* 0x000fe40004800000 */
[----:B------:R-:W-:Y:S02]  /*c7d0*/  ISETP.GE.OR P4, PT, R5, R238, !P4 ;  /* 0x000000ee0500720c */ /* 0x000fe40006786670 */
[----:B------:R-:W-:Y:S02]  /*c7e0*/  FSEL R5, R194, -INF , !P2 ;  /* 0xff800000c2057808 */ /* 0x000fe40005000000 */
[C---:B------:R-:W-:Y:S02]  /*c7f0*/  ISETP.GE.AND P2, PT, R9.reuse, R244, PT ;  /* 0x000000f40900720c */ /* 0x040fe40003f46270 */
[C---:B------:R-:W-:Y:S02]  /*c800*/  ISETP.GE.AND P1, PT, R9.reuse, R242, PT ;  /* 0x000000f20900720c */ /* 0x040fe40003f26270 */
[CC--:B------:R-:W-:Y:S02]  /*c810*/  ISETP.GE.OR P2, PT, R9.reuse, R243.reuse, !P2 ;  /* 0x000000f30900720c */ /* 0x0c0fe40005746670 */
[----:B------:R-:W-:Y:S02]  /*c820*/  ISETP.GE.OR P1, PT, R9, R238, !P1 ;  /* 0x000000ee0900720c */ /* 0x000fe40004f26670 */
[----:B------:R-:W-:Y:S02]  /*c830*/  IADD3 R9, R33, 0x18, RZ ;  /* 0x0000001821097810 */ /* 0x000fe40007ffe0ff */
[----:B-1----:R-:W-:Y:S02]  /*c840*/  FSEL R194, R207, -INF , !P2 ;  /* 0xff800000cfc27808 */ /* 0x002fe40005000000 */
[-C--:B------:R-:W-:Y:S02]  /*c850*/  ISETP.GE.AND P3, PT, R33, R244.reuse, PT ;  /* 0x000000f42100720c */ /* 0x080fe40003f66270 */
[----:B------:R-:W-:Y:S02]  /*c860*/  ISETP.GE.AND P2, PT, R9, R244, PT ;  /* 0x000000f40900720c */ /* 0x000fe40003f46270 */
[----:B------:R-:W-:Y:S02]  /*c870*/  ISETP.GE.AND P6, PT, R7, R242, PT ;  /* 0x000000f20700720c */ /* 0x000fe40003fc6270 */
[-C--:B------:R-:W-:Y:S02]  /*c880*/  ISETP.GE.OR P3, PT, R33, R243.reuse, !P3 ;  /* 0x000000f32100720c */ /* 0x080fe40005f66670 */
[----:B------:R-:W-:Y:S02]  /*c890*/  ISETP.GE.OR P6, PT, R7, R238, !P6 ;  /* 0x000000ee0700720c */ /* 0x000fe400077c6670 */
[C---:B------:R-:W-:Y:S02]  /*c8a0*/  IADD3 R7, R33.reuse, 0x9, RZ ;  /* 0x0000000921077810 */ /* 0x040fe40007ffe0ff */
[----:B------:R-:W-:Y:S02]  /*c8b0*/  IADD3 R165, R33, 0x20, RZ ;  /* 0x0000002021a57810 */ /* 0x000fe40007ffe0ff */
[-C--:B------:R-:W-:Y:S02]  /*c8c0*/  ISETP.GE.OR P2, PT, R9, R243.reuse, !P2 ;  /* 0x000000f30900720c */ /* 0x080fe40005746670 */
[----:B------:R-:W-:Y:S02]  /*c8d0*/  FSEL R237, R237, -INF , !P3 ;  /* 0xff800000eded7808 */ /* 0x000fe40005800000 */
[----:B------:R-:W-:Y:S02]  /*c8e0*/  FSEL R192, R173, -INF , !P2 ;  /* 0xff800000adc07808 */ /* 0x000fe40005000000 */
[-C--:B------:R-:W-:Y:S02]  /*c8f0*/  ISETP.GE.AND P2, PT, R165, R244.reuse, PT ;  /* 0x000000f4a500720c */ /* 0x080fe40003f46270 */
[C---:B------:R-:W-:Y:S02]  /*c900*/  ISETP.GE.AND P0, PT, R7.reuse, R244, PT ;  /* 0x000000f40700720c */ /* 0x040fe40003f06270 */
[C---:B------:R-:W-:Y:S02]  /*c910*/  ISETP.GE.AND P3, PT, R7.reuse, R242, PT ;  /* 0x000000f20700720c */ /* 0x040fe40003f66270 */
[CC--:B------:R-:W-:Y:S02]  /*c920*/  ISETP.GE.OR P0, PT, R7.reuse, R243.reuse, !P0 ;  /* 0x000000f30700720c */ /* 0x0c0fe40004706670 */
[----:B------:R-:W-:Y:S02]  /*c930*/  ISETP.GE.OR P3, PT, R7, R238, !P3 ;  /* 0x000000ee0700720c */ /* 0x000fe40005f66670 */
[C---:B------:R-:W-:Y:S02]  /*c940*/  IADD3 R7, R33.reuse, 0x11, RZ ;  /* 0x0000001121077810 */ /* 0x040fe40007ffe0ff */
[----:B------:R-:W-:Y:S02]  /*c950*/  IADD3 R35, R33, 0x21, RZ ;  /* 0x0000002121237810 */ /* 0x000fe40007ffe0ff */
[-C--:B------:R-:W-:Y:S02]  /*c960*/  ISETP.GE.OR P2, PT, R165, R243.reuse, !P2 ;  /* 0x000000f3a500720c */ /* 0x080fe40005746670 */
[----:B------:R-:W-:Y:S02]  /*c970*/  FSEL R12, R195, -INF , !P5 ;  /* 0xff800000c30c7808 */ /* 0x000fe40006800000 */
[----:B------:R-:W-:Y:S02]  /*c980*/  FSEL R10, R203, -INF , !P0 ;  /* 0xff800000cb0a7808 */ /* 0x000fe40004000000 */
[----:B------:R-:W-:Y:S02]  /*c990*/  FSEL R11, R202, -INF , !P4 ;  /* 0xff800000ca0b7808 */ /* 0x000fe40006000000 */
[----:B------:R-:W-:Y:S02]  /*c9a0*/  FSEL R202, R19, -INF , !P2 ;  /* 0xff80000013ca7808 */ /* 0x000fe40005000000 */
[C---:B------:R-:W-:Y:S02]  /*c9b0*/  ISETP.GE.AND P5, PT, R7.reuse, R244, PT ;  /* 0x000000f40700720c */ /* 0x040fe40003fa6270 */
[----:B------:R-:W-:Y:S02]  /*c9c0*/  ISETP.GE.AND P0, PT, R7, R242, PT ;  /* 0x000000f20700720c */ /* 0x000fe40003f06270 */
[----:B------:R-:W-:Y:S02]  /*c9d0*/  ISETP.GE.AND P2, PT, R35, R244, PT ;  /* 0x000000f42300720c */ /* 0x000fe40003f46270 */
[CC--:B------:R-:W-:Y:S02]  /*c9e0*/  ISETP.GE.OR P5, PT, R7.reuse, R243.reuse, !P5 ;  /* 0x000000f30700720c */ /* 0x0c0fe40006fa6670 */
[----:B------:R-:W-:Y:S02]  /*c9f0*/  ISETP.GE.OR P0, PT, R7, R238, !P0 ;  /* 0x000000ee0700720c */ /* 0x000fe40004706670 */
[----:B------:R-:W-:Y:S02]  /*ca00*/  FSEL R7, R3, -INF , !P6 ;  /* 0xff80000003077808 */ /* 0x000fe40007000000 */
[-C--:B------:R-:W-:Y:S02]  /*ca10*/  ISETP.GE.AND P6, PT, R9, R242.reuse, PT ;  /* 0x000000f20900720c */ /* 0x080fe40003fc6270 */
[----:B------:R-:W-:Y:S02]  /*ca20*/  ISETP.GE.AND P4, PT, R165, R242, PT ;  /* 0x000000f2a500720c */ /* 0x000fe40003f86270 */
[----:B------:R-:W-:Y:S02]  /*ca30*/  ISETP.GE.OR P2, PT, R35, R243, !P2 ;  /* 0x000000f32300720c */ /* 0x000fe40005746670 */
[----:B------:R-:W-:Y:S02]  /*ca40*/  IADD3 R3, R33, 0x28, RZ ;  /* 0x0000002821037810 */ /* 0x000fe40007ffe0ff */
[-C--:B------:R-:W-:Y:S02]  /*ca50*/  ISETP.GE.OR P6, PT, R9, R238.reuse, !P6 ;  /* 0x000000ee0900720c */ /* 0x080fe400077c6670 */
[----:B------:R-:W-:Y:S02]  /*ca60*/  FSEL R9, R201, -INF , !P3 ;  /* 0xff800000c9097808 */ /* 0x000fe40005800000 */
[----:B------:R-:W-:Y:S02]  /*ca70*/  FSEL R200, R174, -INF , !P2 ;  /* 0xff800000aec87808 */ /* 0x000fe40005000000 */
[----:B------:R-:W-:Y:S02]  /*ca80*/  ISETP.GE.OR P4, PT, R165, R238, !P4 ;  /* 0x000000eea500720c */ /* 0x000fe40006786670 */
[----:B------:R-:W-:Y:S02]  /*ca90*/  FMNMX.FTZ R165, R237, R2, !PT ;  /* 0x00000002eda57209 */ /* 0x000fe40007810000 */
[----:B------:R-:W-:Y:S02]  /*caa0*/  ISETP.GE.AND P3, PT, R35, R242, PT ;  /* 0x000000f22300720c */ /* 0x000fe40003f66270 */
[----:B------:R-:W-:Y:S02]  /*cab0*/  FMNMX.FTZ R4, R5, R0, !PT ;  /* 0x0000000005047209 */ /* 0x000fe40007810000 */
[----:B------:R-:W-:Y:S02]  /*cac0*/  ISETP.GE.AND P2, PT, R3, R244, PT ;  /* 0x000000f40300720c */ /* 0x000fe40003f46270 */
[----:B------:R-:W-:Y:S02]  /*cad0*/  FMNMX.FTZ R4, R7, R4, !PT ;  /* 0x0000000407047209 */ /* 0x000fe40007810000 */
[----:B------:R-:W-:Y:S02]  /*cae0*/  IADD3 R167, R33, 0x19, RZ ;  /* 0x0000001921a77810 */ /* 0x000fe40007ffe0ff */
[----:B------:R-:W-:Y:S02]  /*caf0*/  ISETP.GE.OR P3, PT, R35, R238, !P3 ;  /* 0x000000ee2300720c */ /* 0x000fe40005f66670 */
[----:B------:R-:W-:Y:S02]  /*cb00*/  FMNMX.FTZ R35, R16, R165, !PT ;  /* 0x000000a510237209 */ /* 0x000fe40007810000 */
[----:B------:R-:W-:Y:S02]  /*cb10*/  IADD3 R19, R33, 0x29, RZ ;  /* 0x0000002921137810 */ /* 0x000fe40007ffe0ff */
[----:B------:R-:W-:Y:S02]  /*cb20*/  ISETP.GE.OR P2, PT, R3, R243, !P2 ;  /* 0x000000f30300720c */ /* 0x000fe40005746670 */
[----:B------:R-:W-:Y:S02]  /*cb30*/  FMNMX.FTZ R35, R12, R35, !PT ;  /* 0x000000230c237209 */ /* 0x000fe40007810000 */
[----:B------:R-:W-:Y:S02]  /*cb40*/  FSEL R188, R206, -INF , !P5 ;  /* 0xff800000cebc7808 */ /* 0x000fe40006800000 */
[----:B------:R-:W-:Y:S02]  /*cb50*/  FSEL R198, R175, -INF , !P2 ;  /* 0xff800000afc67808 */ /* 0x000fe40005000000 */
[----:B------:R-:W-:Y:S02]  /*cb60*/  FMNMX.FTZ R4, R11, R4, !PT ;  /* 0x000000040b047209 */ /* 0x000fe40007810000 */
[-C--:B------:R-:W-:Y:S02]  /*cb70*/  ISETP.GE.AND P5, PT, R167, R244.reuse, PT ;  /* 0x000000f4a700720c */ /* 0x080fe40003fa6270 */
[----:B------:R-:W-:Y:S02]  /*cb80*/  ISETP.GE.AND P2, PT, R19, R244, PT ;  /* 0x000000f41300720c */ /* 0x000fe40003f46270 */
[----:B------:R-:W-:Y:S02]  /*cb90*/  FSEL R205, R205, -INF , !P0 ;  /* 0xff800000cdcd7808 */ /* 0x000fe40004000000 */
[----:B------:R-:W-:Y:S02]  /*cba0*/  ISETP.GE.AND P0, PT, R19, R242, PT ;  /* 0x000000f21300720c */ /* 0x000fe40003f06270 */
[----:B------:R-:W-:Y:S02]  /*cbb0*/  FSEL R191, R13, -INF , !P1 ;  /* 0xff8000000dbf7808 */ /* 0x000fe40004800000 */
[----:B------:R-:W-:Y:S02]  /*cbc0*/  FMNMX.FTZ R35, R10, R35, !PT ;  /* 0x000000230a237209 */ /* 0x000fe40007810000 */
[----:B------:R-:W-:Y:S02]  /*cbd0*/  ISETP.GE.OR P0, PT, R19, R238, !P0 ;  /* 0x000000ee1300720c */ /* 0x000fe40004706670 */
[----:B------:R-:W-:Y:S02]  /*cbe0*/  FMNMX.FTZ R4, R9, R4, !PT ;  /* 0x0000000409047209 */ /* 0x000fe40007810000 */
[-C--:B------:R-:W-:Y:S02]  /*cbf0*/  ISETP.GE.OR P5, PT, R167, R243.reuse, !P5 ;  /* 0x000000f3a700720c */ /* 0x080fe40006fa6670 */
[----:B------:R-:W-:Y:S02]  /*cc00*/  ISETP.GE.OR P2, PT, R19, R243, !P2 ;  /* 0x000000f31300720c */ /* 0x000fe40005746670 */
[----:B------:R-:W-:Y:S02]  /*cc10*/  IADD3 R19, R33, 0x30, RZ ;  /* 0x0000003021137810 */ /* 0x000fe40007ffe0ff */
[----:B------:R-:W-:Y:S02]  /*cc20*/  FSEL R190, R190, -INF , !P5 ;  /* 0xff800000bebe7808 */ /* 0x000fe40006800000 */
[-C--:B------:R-:W-:Y:S02]  /*cc30*/  ISETP.GE.AND P5, PT, R167, R242.reuse, PT ;  /* 0x000000f2a700720c */ /* 0x080fe40003fa6270 */
[----:B------:R-:W-:Y:S02]  /*cc40*/  ISETP.GE.AND P1, PT, R3, R242, PT ;  /* 0x000000f20300720c */ /* 0x000fe40003f26270 */
[----:B------:R-:W-:Y:S02]  /*cc50*/  FMNMX.FTZ R35, R194, R35, !PT ;  /* 0x00000023c2237209 */ /* 0x000fe40007810000 */
[----:B------:R-:W-:Y:S02]  /*cc60*/  FSEL R196, R23, -INF , !P2 ;  /* 0xff80000017c47808 */ /* 0x000fe40005000000 */
[----:B------:R-:W-:Y:S02]  /*cc70*/  ISETP.GE.AND P2, PT, R19, R244, PT ;  /* 0x000000f41300720c */ /* 0x000fe40003f46270 */
[----:B------:R-:W-:Y:S02]  /*cc80*/  FMNMX.FTZ R4, R191, R4, !PT ;  /* 0x00000004bf047209 */ /* 0x000fe40007810000 */
[-C--:B------:R-:W-:Y:S02]  /*cc90*/  ISETP.GE.OR P5, PT, R167, R238.reuse, !P5 ;  /* 0x000000eea700720c */ /* 0x080fe40006fa6670 */
[----:B------:R-:W-:Y:S02]  /*cca0*/  ISETP.GE.OR P1, PT, R3, R238, !P1 ;  /* 0x000000ee0300720c */ /* 0x000fe40004f26670 */
[----:B------:R-:W-:Y:S02]  /*ccb0*/  FMNMX.FTZ R35, R188, R35, !PT ;  /* 0x00000023bc237209 */ /* 0x000fe40007810000 */
[----:B------:R-:W-:Y:S02]  /*ccc0*/  ISETP.GE.OR P2, PT, R19, R243, !P2 ;  /* 0x000000f31300720c */ /* 0x000fe40005746670 */
[----:B------:R-:W-:Y:S02]  /*ccd0*/  FSEL R193, R15, -INF , !P6 ;  /* 0xff8000000fc17808 */ /* 0x000fe40007000000 */
[----:B------:R-:W-:Y:S02]  /*cce0*/  IADD3 R3, R33, 0x38, RZ ;  /* 0x0000003821037810 */ /* 0x000fe40007ffe0ff */
[----:B------:R-:W-:Y:S02]  /*ccf0*/  FMNMX.FTZ R4, R205, R4, !PT ;  /* 0x00000004cd047209 */ /* 0x000fe40007810000 */
[----:B------:R-:W-:Y:S02]  /*cd00*/  IADD3 R13, R33, 0x31, RZ ;  /* 0x00000031210d7810 */ /* 0x000fe40007ffe0ff */
[----:B------:R-:W-:Y:S02]  /*cd10*/  FSEL R203, R14, -INF , !P5 ;  /* 0xff8000000ecb7808 */ /* 0x000fe40006800000 */
[----:B------:R-:W-:Y:S02]  /*cd20*/  FMNMX.FTZ R23, R192, R35, !PT ;  /* 0x00000023c0177209 */ /* 0x000fe40007810000 */
        /* <DEDUP_REMOVED lines=11> */
[----:B------:R-:W-:Y:S02]  /*cde0*/  FSEL R199, R17, -INF , !P3 ;  /* 0xff80000011c77808 */ /* 0x000fe40005800000 */
[----:B------:R-:W-:Y:S02]  /*cdf0*/  FMNMX.FTZ R6, R201, R4, !PT ;  /* 0x00000004c9067209 */ /* 0x000fe40007810000 */
[----:B------:R-:W-:Y:S02]  /*ce00*/  FSEL R178, R197, -INF , !P6 ;  /* 0xff800000c5b27808 */ /* 0x000fe40007000000 */
[----:B------:R-:W-:Y:S02]  /*ce10*/  FSEL R197, R22, -INF , !P1 ;  /* 0xff80000016c57808 */ /* 0x000fe40004800000 */
[----:B------:R-:W-:Y:S02]  /*ce20*/  ISETP.GE.AND P2, PT, R19, R242, PT ;  /* 0x000000f21300720c */ /* 0x000fe40003f46270 */
[----:B------:R-:W-:Y:S02]  /*ce30*/  FMNMX.FTZ R15, R200, R15, !PT ;  /* 0x0000000fc80f7209 */ /* 0x000fe40007810000 */
[----:B------:R-:W-:Y:S02]  /*ce40*/  FMNMX.FTZ R6, R199, R6, !PT ;  /* 0x00000006c7067209 */ /* 0x000fe40007810000 */
[----:B------:R-:W-:Y:S02]  /*ce50*/  ISETP.GE.AND P1, PT, R13, R242, PT ;  /* 0x000000f20d00720c */ /* 0x000fe40003f26270 */
[----:B------:R-:W-:Y:S02]  /*ce60*/  FSEL R195, R21, -INF , !P0 ;  /* 0xff80000015c37808 */ /* 0x000fe40004000000 */
[----:B------:R-:W-:Y:S01]  /*ce70*/  ISETP.GE.OR P2, PT, R19, R238, !P2 ;  /* 0x000000ee1300720c */ /* 0x000fe20005746670 */
[----:B------:R-:W-:Y:S01]  /*ce80*/  LDSM.16.MT88.4 R20, [R226+0x10000] ;  /* 0x01000000e214783b */ /* 0x000fe20000004200 */
[----:B------:R-:W-:Y:S02]  /*ce90*/  FMNMX.FTZ R15, R198, R15, !PT ;  /* 0x0000000fc60f7209 */ /* 0x000fe40007810000 */
[----:B------:R-:W-:Y:S02]  /*cea0*/  FMNMX.FTZ R6, R197, R6, !PT ;  /* 0x00000006c5067209 */ /* 0x000fe40007810000 */
[----:B------:R-:W-:Y:S02]  /*ceb0*/  ISETP.GE.OR P1, PT, R13, R238, !P1 ;  /* 0x000000ee0d00720c */ /* 0x000fe40004f26670 */
[----:B------:R-:W-:Y:S02]  /*cec0*/  FSEL R177, R27, -INF , !P2 ;  /* 0xff8000001bb17808 */ /* 0x000fe40005000000 */
[----:B------:R-:W-:Y:S02]  /*ced0*/  IADD3 R33, R33, 0x39, RZ ;  /* 0x0000003921217810 */ /* 0x000fe40007ffe0ff */
[----:B------:R-:W-:Y:S02]  /*cee0*/  FMNMX.FTZ R6, R195, R6, !PT ;  /* 0x00000006c3067209 */ /* 0x000fe40007810000 */
[----:B------:R-:W-:Y:S02]  /*cef0*/  FMNMX.FTZ R15, R196, R15, !PT ;  /* 0x0000000fc40f7209 */ /* 0x000fe40007810000 */
[----:B------:R-:W-:Y:S02]  /*cf00*/  ISETP.GE.AND P0, PT, R3, R242, PT ;  /* 0x000000f20300720c */ /* 0x000fe40003f06270 */
[----:B------:R-:W-:Y:S02]  /*cf10*/  FSEL R175, R26, -INF , !P1 ;  /* 0xff8000001aaf7808 */ /* 0x000fe40004800000 */
[----:B------:R-:W-:Y:S02]  /*cf20*/  FMNMX.FTZ R8, R177, R6, !PT ;  /* 0x00000006b1087209 */ /* 0x000fe40007810000 */
[----:B------:R-:W-:Y:S02]  /*cf30*/  ISETP.GE.AND P5, PT, R33, R244, PT ;  /* 0x000000f42100720c */ /* 0x000fe40003fa6270 */
[----:B------:R-:W-:Y:S02]  /*cf40*/  FMNMX.FTZ R15, R186, R15, !PT ;  /* 0x0000000fba0f7209 */ /* 0x000fe40007810000 */
[----:B------:R-:W-:Y:S02]  /*cf50*/  ISETP.GE.OR P2, PT, R3, R238, !P0 ;  /* 0x000000ee0300720c */ /* 0x000fe40004746670 */
[----:B------:R-:W-:Y:S02]  /*cf60*/  ISETP.GE.AND P0, PT, R33, R242, PT ;  /* 0x000000f22100720c */ /* 0x000fe40003f06270 */
[----:B------:R-:W-:Y:S02]  /*cf70*/  FMNMX.FTZ R15, R178, R15, !PT ;  /* 0x0000000fb20f7209 */ /* 0x000fe40007810000 */
[----:B------:R-:W-:Y:S02]  /*cf80*/  FSEL R173, R30, -INF , !P2 ;  /* 0xff8000001ead7808 */ /* 0x000fe40005000000 */
[----:B------:R-:W-:Y:S02]  /*cf90*/  FMNMX.FTZ R8, R175, R8, !PT ;  /* 0x00000008af087209 */ /* 0x000fe40007810000 */
[C---:B------:R-:W-:Y:S02]  /*cfa0*/  ISETP.GE.OR P5, PT, R33.reuse, R243, !P5 ;  /* 0x000000f32100720c */ /* 0x040fe40006fa6670 */
[----:B------:R-:W-:Y:S02]  /*cfb0*/  ISETP.GE.OR P0, PT, R33, R238, !P0 ;  /* 0x000000ee2100720c */ /* 0x000fe40004706670 */
[----:B------:R-:W-:Y:S02]  /*cfc0*/  FSEL R174, R31, -INF , !P5 ;  /* 0xff8000001fae7808 */ /* 0x000fe40006800000 */
[----:B------:R-:W-:Y:S02]  /*cfd0*/  FMNMX.FTZ R15, R176, R15, !PT ;  /* 0x0000000fb00f7209 */ /* 0x000fe40007810000 */
[----:B------:R-:W-:Y:S02]  /*cfe0*/  FSEL R165, R29, -INF , !P0 ;  /* 0xff8000001da57808 */ /* 0x000fe40004000000 */
[----:B------:R-:W-:Y:S01]  /*cff0*/  FMNMX.FTZ R8, R173, R8, !PT ;  /* 0x00000008ad087209 */ /* 0x000fe20007810000 */
[----:B------:R-:W-:Y:S01]  /*d000*/  LDSM.16.MT88.4 R28, [R225+0x10000] ;  /* 0x01000000e11c783b */ /* 0x000fe20000004200 */
[----:B------:R-:W-:Y:S02]  /*d010*/  FMNMX.FTZ R4, R174, R15, !PT ;  /* 0x0000000fae047209 */ /* 0x000fe40007810000 */
[----:B------:R-:W-:Y:S05]  /*d020*/  FMNMX.FTZ R6, R165, R8, !PT ;  /* 0x00000008a5067209 */ /* 0x000fea0007810000 */
[----:B------:R-:W1:Y:S08]  /*d030*/  SHFL.BFLY PT, R15, R4, 0x2, 0x1f ;  /* 0x0c401f00040f7f89 */ /* 0x000e7000000e0000 */
[----:B------:R-:W2:Y:S01]  /*d040*/  SHFL.BFLY PT, R3, R6, 0x2, 0x1f ;  /* 0x0c401f0006037f89 */ /* 0x000ea200000e0000 */
[----:B-1----:R-:W-:Y:S07]  /*d050*/  FMNMX.FTZ R15, R4, R15, !PT ;  /* 0x0000000f040f7209 */ /* 0x002fee0007810000 */
[----:B------:R-:W1:Y:S01]  /*d060*/  SHFL.BFLY PT, R164, R15, 0x1, 0x1f ;  /* 0x0c201f000fa47f89 */ /* 0x000e6200000e0000 */
[----:B--2---:R-:W-:Y:S07]  /*d070*/  FMNMX.FTZ R4, R6, R3, !PT ;  /* 0x0000000306047209 */ /* 0x004fee0007810000 */
[----:B------:R-:W2:Y:S01]  /*d080*/  SHFL.BFLY PT, R3, R4, 0x1, 0x1f ;  /* 0x0c201f0004037f89 */ /* 0x000ea200000e0000 */
[----:B-1----:R-:W-:Y:S04]  /*d090*/  FMNMX.FTZ R164, R15, R164, !PT ;  /* 0x000000a40fa47209 */ /* 0x002fe80007810000 */
[C---:B------:R-:W-:Y:S01]  /*d0a0*/  FSETP.NEU.FTZ.AND P1, PT, R164.reuse, -INF , PT ;  /* 0xff800000a400780b */ /* 0x040fe20003f3d000 */
[----:B------:R-:W-:Y:S01]  /*d0b0*/  FMUL.FTZ R179, R164, c[0x0][0x23c] ;  /* 0x00008f00a4b37a20 */ /* 0x000fe20000410000 */
[----:B--2---:R-:W-:Y:S04]  /*d0c0*/  FMNMX.FTZ R3, R4, R3, !PT ;  /* 0x0000000304037209 */ /* 0x004fe80007810000 */
[----:B------:R-:W-:Y:S02]  /*d0d0*/  FSEL R179, R179, RZ, P1 ;  /* 0x000000ffb3b37208 */ /* 0x000fe40000800000 */
[C---:B------:R-:W-:Y:S01]  /*d0e0*/  FSETP.NEU.FTZ.AND P0, PT, R3.reuse, -INF , PT ;  /* 0xff8000000300780b */ /* 0x040fe20003f1d000 */
[----:B------:R-:W-:Y:S02]  /*d0f0*/  FMUL.FTZ R172, R3, c[0x0][0x23c] ;  /* 0x00008f0003ac7a20 */ /* 0x000fe40000410000 */
[--C-:B------:R-:W-:Y:S02]  /*d100*/  FFMA.FTZ R185, R12, c[0x0][0x23c], -R179.reuse ;  /* 0x00008f000cb97a23 */ /* 0x100fe400000108b3 */
[----:B------:R-:W1:Y:S01]  /*d110*/  LDSM.16.MT88.4 R12, [R228+0x10000] ;  /* 0x01000000e40c783b */ /* 0x000e620000004200 */
[----:B------:R-:W-:Y:S01]  /*d120*/  FSEL R172, R172, RZ, P0 ;  /* 0x000000ffacac7208 */ /* 0x000fe20000000000 */
[--C-:B------:R-:W-:Y:S02]  /*d130*/  FFMA.FTZ R167, R237, c[0x0][0x23c], -R179.reuse ;  /* 0x00008f00eda77a23 */ /* 0x100fe400000108b3 */
[--C-:B------:R-:W-:Y:S01]  /*d140*/  FFMA.FTZ R166, R16, c[0x0][0x23c], -R179.reuse ;  /* 0x00008f0010a67a23 */ /* 0x100fe200000108b3 */
[----:B------:R-:W-:Y:S01]  /*d150*/  MUFU.EX2 R185, R185 ;  /* 0x000000b900b97308 */ /* 0x000fe20000000800 */
[--C-:B------:R-:W-:Y:S01]  /*d160*/  FFMA.FTZ R183, R5, c[0x0][0x23c], -R172.reuse ;  /* 0x00008f0005b77a23 */ /* 0x100fe200000108ac */
[----:B------:R-:W-:Y:S01]  /*d170*/  FSEL R5, R164, RZ, P1 ;  /* 0x000000ffa4057208 */ /* 0x000fe20000800000 */
[--C-:B------:R-:W-:Y:S02]  /*d180*/  FFMA.FTZ R184, R10, c[0x0][0x23c], -R179.reuse ;  /* 0x00008f000ab87a23 */ /* 0x100fe400000108b3 */
[----:B------:R-:W-:Y:S02]  /*d190*/  FFMA.FTZ R182, R7, c[0x0][0x23c], -R172 ;  /* 0x00008f0007b67a23 */ /* 0x000fe400000108ac */
[----:B------:R-:W-:Y:S01]  /*d1a0*/  FADD.FTZ R4, -R5, R2 ;  /* 0x0000000205047221 */ /* 0x000fe20000010100 */
[----:B------:R-:W-:Y:S01]  /*d1b0*/  FSEL R5, R3, RZ, P0 ;  /* 0x000000ff03057208 */ /* 0x000fe20000000000 */
[--C-:B------:R-:W-:Y:S01]  /*d1c0*/  FFMA.FTZ R181, R11, c[0x0][0x23c], -R172.reuse ;  /* 0x00008f000bb57a23 */ /* 0x100fe200000108ac */
[----:B------:R-:W-:Y:S01]  /*d1d0*/  MUFU.EX2 R167, R167 ;  /* 0x000000a700a77308 */ /* 0x000fe20000000800 */
[----:B------:R-:W-:Y:S01]  /*d1e0*/  FFMA.FTZ R180, R9, c[0x0][0x23c], -R172 ;  /* 0x00008f0009b47a23 */ /* 0x000fe200000108ac */
[----:B------:R-:W-:Y:S01]  /*d1f0*/  ISETP.GT.AND P0, PT, R246, UR9, PT ;  /* 0x00000009f6007c0c */ /* 0x000fe2000bf04270 */
[----:B------:R-:W-:Y:S02]  /*d200*/  FADD.FTZ R5, -R5, R0 ;  /* 0x0000000005057221 */ /* 0x000fe40000010100 */
[----:B------:R-:W-:Y:S02]  /*d210*/  FMUL.FTZ R2, R4, c[0x0][0x23c] ;  /* 0x00008f0004027a20 */ /* 0x000fe40000410000 */
[----:B------:R-:W-:Y:S02]  /*d220*/  FMUL.FTZ R0, R5, c[0x0][0x23c] ;  /* 0x00008f0005007a20 */ /* 0x000fe40000410000 */
[--C-:B------:R-:W-:Y:S01]  /*d230*/  FFMA.FTZ R206, R177, c[0x0][0x23c], -R172.reuse ;  /* 0x00008f00b1ce7a23 */ /* 0x100fe200000108ac */
[----:B------:R-:W2:Y:S01]  /*d240*/  MUFU.EX2 R166, R166 ;  /* 0x000000a600a67308 */ /* 0x000ea20000000800 */
        /* <DEDUP_REMOVED lines=8> */
[--C-:B------:R-:W-:Y:S02]  /*d2d0*/  FFMA.FTZ R192, R205, c[0x0][0x23c], -R172.reuse ;  /* 0x00008f00cdc07a23 */ /* 0x100fe400000108ac */
[--C-:B------:R-:W-:Y:S02]  /*d2e0*/  FFMA.FTZ R193, R193, c[0x0][0x23c], -R172.reuse ;  /* 0x00008f00c1c17a23 */ /* 0x100fe400000108ac */
[--C-:B------:R-:W-:Y:S01]  /*d2f0*/  FFMA.FTZ R194, R203, c[0x0][0x23c], -R172.reuse ;  /* 0x00008f00cbc27a23 */ /* 0x100fe200000108ac */
[----:B------:R-:W-:Y:S01]  /*d300*/  MUFU.EX2 R183, R183 ;  /* 0x000000b700b77308 */ /* 0x000fe20000000800 */
        /* <DEDUP_REMOVED lines=410> */
.L_x_6382:
        /* <DEDUP_REMOVED lines=383> */
.L_x_6388:
[----:B---34-:R-:W-:Y:S05]  /*104a0*/  BSYNC B0 ;  /* 0x0000000000007941 */ /* 0x018fea0003800000 */
.L_x_6387:
        /* <DEDUP_REMOVED lines=36> */
.L_x_6390:
[----:B------:R-:W-:Y:S05]  /*106f0*/  BSYNC B0 ;  /* 0x0000000000007941 */ /* 0x000fea0003800000 */
.L_x_6389:
        /* <DEDUP_REMOVED lines=18> */
.L_x_6392:
[----:B------:R-:W-:Y:S05]  /*10820*/  BSYNC B0 ;  /* 0x0000000000007941 */ /* 0x000fea0003800000 */
.L_x_6391:
        /* <DEDUP_REMOVED lines=18> */
.L_x_6394:
[----:B------:R-:W-:Y:S05]  /*10950*/  BSYNC B0 ;  /* 0x0000000000007941 */ /* 0x000fea0003800000 */
.L_x_6393:
        /* <DEDUP_REMOVED lines=17> */
.L_x_6395:
        /* <DEDUP_REMOVED lines=9> */
.L_x_8967:


//--------------------- .text._ZN5flash24flash_fwd_splitkv_kernelI23Flash_fwd_kernel_traitsILi256ELi64ELi64ELi4ELb0ELb0EN7cutlass10bfloat16_tE19Flash_kernel_traitsILi256ELi64ELi64ELi4ES3_EELb0ELb1ELb1ELb0ELb0ELb0ELb0ELb0EEEvNS_16Flash_fwd_paramsE --------------------------
	.section	.text._ZN5flash24flash_fwd_splitkv_kernelI23Flash_fwd_kernel_traitsILi256ELi64ELi64ELi4ELb0ELb0EN7cutlass10bfloat16_tE19Flash_kernel_traitsILi256ELi64ELi64ELi4ES3_EELb0ELb1ELb1ELb0ELb0ELb0ELb0ELb0EEEvNS_16Flash_fwd_paramsE,"ax",@progbits
	.sectioninfo	@"SHI_REGISTERS=255"
	.align	128
        .global         _ZN5flash24flash_fwd_splitkv_kernelI23Flash_fwd_kernel_traitsILi256ELi64ELi64ELi4ELb0ELb0EN7cutlass10bfloat16_tE19Flash_kernel_traitsILi256ELi64ELi64ELi4ES3_EELb0ELb1ELb1ELb0ELb0ELb0ELb0ELb0EEEvNS_16Flash_fwd_paramsE
        .type           _ZN5flash24flash_fwd_splitkv_kernelI23Flash_fwd_kernel_traitsILi256ELi64ELi64ELi4ELb0ELb0EN7cutlass10bfloat16_tE19Flash_kernel_traitsILi256ELi64ELi64ELi4ES3_EELb0ELb1ELb1ELb0ELb0ELb0ELb0ELb0EEEvNS_16Flash_fwd_paramsE,@function
        .size           _ZN5flash24flash_fwd_splitkv_kernelI23Flash_fwd_kernel_traitsILi256ELi64ELi64ELi4ELb0ELb0EN7cutlass10bfloat16_tE19Flash_kernel_traitsILi256ELi64ELi64ELi4ES3_EELb0ELb1ELb1ELb0ELb0ELb0ELb0ELb0EEEvNS_16Flash_fwd_paramsE,(.L_x_8968 - _ZN5flash24flash_fwd_splitkv_kernelI23Flash_fwd_kernel_traitsILi256ELi64ELi64ELi4ELb0ELb0EN7cutlass10bfloat16_tE19Flash_kernel_traitsILi256ELi64ELi64ELi4ES3_EELb0ELb1ELb1ELb0ELb0ELb0ELb0ELb0EEEvNS_16Flash_fwd_paramsE)
        .other          _ZN5flash24flash_fwd_splitkv_kernelI23Flash_fwd_kernel_traitsILi256ELi64ELi64ELi4ELb0ELb0EN7cutlass10bfloat16_tE19Flash_kernel_traitsILi256ELi64ELi64ELi4ES3_EELb0ELb1ELb1ELb0ELb0ELb0ELb0ELb0EEEvNS_16Flash_fwd_paramsE,@"STO_CUDA_ENTRY STV_DEFAULT"
_ZN5flash24flash_fwd_splitkv_kernelI23Flash_fwd_kernel_traitsILi256ELi64ELi64ELi4ELb0ELb0EN7cutlass10bfloat16_tE19Flash_kernel_traitsILi256ELi64ELi64ELi4ES3_EELb0ELb1ELb1ELb0ELb0ELb0ELb0ELb0EEEvNS_16Flash_fwd_paramsE:
.text._ZN5flash24flash_fwd_splitkv_kernelI23Flash_fwd_kernel_traitsILi256ELi64ELi64ELi4ELb0ELb0EN7cutlass10bfloat16_tE19Flash_kernel_traitsILi256ELi64ELi64ELi4ES3_EELb0ELb1ELb1ELb0ELb0ELb0ELb0ELb0EEEvNS_16Flash_fwd_paramsE:
        /* <DEDUP_REMOVED lines=55> */
.L_x_6396:
[----:B------:R-:W-:Y:S02]  /*0370*/  ULDC UR6, c[0x0][0x218] ;  /* 0x0000860000067ab9 */ /* 0x000fe40000000800 */
.L_x_6397:
        /* <DEDUP_REMOVED lines=62> */
[----:B------:R-:W-:Y:S01]  /*0760*/  BSSY B0, `(.L_x_6399) ;  /* 0x0000033000007945 */ /* 0x000fe20003800000 */
[----:B------:R-:W-:-:S02]  /*0770*/  UIADD3 UR13, -UR26, UR13, URZ ;  /* 0x0000000d1a0d7290 */ /* 0x000fc4000fffe13f */
[----:B------:R-:W-:Y:S01]  /*0780*/  @UP0 UIMAD.WIDE.U32 UR8, UR14, UR6, URZ ;  /* 0x000000060e0802a5 */ /* 0x000fe2000f8e003f */
[----:B------:R-:W-:Y:S01]  /*0790*/  IMAD.IADD R11, R10, 0x1, -R11 ;  /* 0x000000010a0b7824 */ /* 0x000fe200078e0a0b */
[----:B------:R-:W-:Y:S01]  /*07a0*/  UIMAD UR6, UR26, UR5, UR4 ;  /* 0x000000051a0672a4 */ /* 0x000fe2000f8e0204 */
[----:B------:R-:W-:Y:S01]  /*07b0*/  SHF.R.S32.HI R10, RZ, 0x3, R0 ;  /* 0x00000003ff0a7819 */ /* 0x000fe20000011400 */
[----:B------:R-:W-:Y:S01]  /*07c0*/  @UP0 UIMAD UR7, UR14, UR7, UR9 ;  /* 0x000000070e0702a4 */ /* 0x000fe2000f8e0209 */
[----:B------:R-:W-:Y:S01]  /*07d0*/  IMAD.SHL.U32 R16, R11, 0x8, RZ ;  /* 0x000000080b107824 */ /* 0x000fe200078e00ff */
[----:B------:R-:W-:Y:S01]  /*07e0*/  @!UP0 USHF.R.S32.HI UR9, URZ, 0x1f, UR19 ;  /* 0x0000001f3f098899 */ /* 0x000fe20008011413 */
[----:B------:R-:W-:Y:S01]  /*07f0*/  SHF.R.S32.HI R3, RZ, 0x1f, R10 ;  /* 0x0000001fff037819 */ /* 0x000fe2000001140a */
        /* <DEDUP_REMOVED lines=41> */
.L_x_6400:
[----:B------:R-:W-:Y:S05]  /*0a90*/  BSYNC B0 ;  /* 0x0000000000007941 */ /* 0x000fea0003800000 */
.L_x_6399:
        /* <DEDUP_REMOVED lines=22> */
.L_x_6402:
[----:B------:R-:W-:Y:S05]  /*0c00*/  BSYNC B0 ;  /* 0x0000000000007941 */ /* 0x000fea0003800000 */
.L_x_6401:
        /* <DEDUP_REMOVED lines=22> */
.L_x_6404:
[----:B------:R-:W-:Y:S05]  /*0d70*/  BSYNC B0 ;  /* 0x0000000000007941 */ /* 0x000fea0003800000 */
.L_x_6403:
        /* <DEDUP_REMOVED lines=21> */
.L_x_6406:
[----:B------:R-:W-:Y:S05]  /*0ed0*/  BSYNC B0 ;  /* 0x0000000000007941 */ /* 0x000fea0003800000 */
.L_x_6405:
        /* <DEDUP_REMOVED lines=20> */
.L_x_6398:
        /* <DEDUP_REMOVED lines=118> */
[----:B------:R-:W-:Y:S02]  /*1780*/  UIADD3 UR10, UR29, UR5, URZ ;  /* 0x000000051d0a7290 */ /* 0x000fe4000fffe03f */
[----:B------:R-:W-:Y:S01]  /*1790*/  UMOV UR12, UR28 ;  /* 0x0000001c000c7c82 */ /* 0x000fe20008000000 */
[----:B------:R-:W-:Y:S05]  /*17a0*/  BRA `(.L_x_6408) ;  /* 0x0000054000007947 */ /* 0x000fea0003800000 */
.L_x_6407:
        /* <DEDUP_REMOVED lines=21> */
.L_x_6409:
        /* <DEDUP_REMOVED lines=39> */
[----:B------:R-:W-:Y:S01]  /*1b70*/  @P3 IADD3 R12, R12, 0x1, RZ ;  /* 0x000000010c0c3810 */ /* 0x000fe20007ffe0ff */
[----:B------:R-:W-:-:S04]  /*1b80*/  @UP0 UMOV UR12, UR28 ;  /* 0x0000001c000c0c82 */ /* 0x000fc80008000000 */
        /* <DEDUP_REMOVED lines=22> */
.L_x_6408:
        /* <DEDUP_REMOVED lines=11> */
[----:B------:R-:W-:Y:S01]  /*1da0*/  USHF.R.S32.HI UR31, URZ, 0x1f, UR30 ;  /* 0x0000001f3f1f7899 */ /* 0x000fe2000801141e */
        /* <DEDUP_REMOVED lines=27> */
[----:B------:R-:W-:Y:S01]  /*1f60*/  IMAD R8, R12, c[0x0][0x1bc], R8 ;  /* 0x00006f000c087a24 */ /* 0x000fe200078e0208 */
[----:B------:R-:W-:Y:S01]  /*1f70*/  SHF.R.S32.HI R2, RZ, 0x1f, R236 ;  /* 0x0000001fff027819 */ /* 0x000fe200000114ec */
[----:B------:R-:W-:Y:S01]  /*1f80*/  ULDC.64 UR4, c[0x0][0x1a8] ;  /* 0x00006a0000047ab9 */ /* 0x000fe20000000a00 */
[----:B------:R-:W-:Y:S01]  /*1f90*/  LOP3.LUT R4, R0, 0xfffffff8, RZ, 0xc0, !PT ;  /* 0xfffffff800047812 */ /* 0x000fe200078ec0ff */
[----:B------:R-:W-:Y:S01]  /*1fa0*/  UIMAD UR4, UR31, UR4, URZ ;  /* 0x000000041f0472a4 */ /* 0x000fe2000f8e023f */
[----:B------:R-:W-:Y:S01]  /*1fb0*/  IADD3 R24, P1, R236, UR12, RZ ;  /* 0x0000000cec187c10 */ /* 0x000fe2000ff3e0ff */
[----:B------:R-:W-:Y:S01]  /*1fc0*/  IMAD.X R21, R2, 0x1, R5, P2 ;  /* 0x0000000102157824 */ /* 0x000fe200010e0605 */
[----:B------:R-:W-:Y:S01]  /*1fd0*/  IADD3 R14, P0, R236, UR32, RZ ;  /* 0x00000020ec0e7c10 */ /* 0x000fe2000ff1e0ff */
[----:B------:R-:W-:Y:S01]  /*1fe0*/  IMAD.IADD R4, R7, 0x1, -R4 ;  /* 0x0000000107047824 */ /* 0x000fe200078e0a04 */
[C---:B------:R-:W-:Y:S01]  /*1ff0*/  IADD3.X R25, R2.reuse, UR10, RZ, P1, !PT ;  /* 0x0000000a02197c10 */ /* 0x040fe20008ffe4ff */
[----:B------:R-:W-:Y:S01]  /*2000*/  UIADD3 UR10, -UR26, UR13, URZ ;  /* 0x0000000d1a0a7290 */ /* 0x000fe2000fffe13f */
        /* <DEDUP_REMOVED lines=22> */
[----:B------:R-:W-:Y:S01]  /*2170*/  LOP3.LUT R5, R6, 0xffffffe0, RZ, 0xc0, !PT ;  /* 0xffffffe006057812 */ /* 0x000fe200078ec0ff */
[----:B-1----:R-:W-:Y:S01]  /*2180*/  IMAD.WIDE.U32 R18, R18, c[0x0][0x1a8], R14 ;  /* 0x00006a0012127a25 */ /* 0x002fe200078e000e */
[----:B------:R-:W-:-:S02]  /*2190*/  LOP3.LUT R4, R4, 0xfffffe00, R0, 0xf8, !PT ;  /* 0xfffffe0004047812 */ /* 0x000fc400078ef800 */
[----:B------:R-:W-:Y:S01]  /*21a0*/  SHF.R.S32.HI R6, RZ, 0x5, R6 ;  /* 0x00000005ff067819 */ /* 0x000fe20000011406 */
[----:B------:R-:W-:Y:S01]  /*21b0*/  IMAD.MOV.U32 R8, RZ, RZ, R12 ;  /* 0x000000ffff087224 */ /* 0x000fe200078e000c */
[----:B------:R-:W-:Y:S01]  /*21c0*/  IADD3 R233, R236, 0x40, RZ ;  /* 0x00000040ece97810 */ /* 0x000fe20007ffe0ff */
        /* <DEDUP_REMOVED lines=54> */
.L_x_6411:
[----:B------:R-:W-:Y:S05]  /*2530*/  BSYNC B0 ;  /* 0x0000000000007941 */ /* 0x000fea0003800000 */
.L_x_6410:
        /* <DEDUP_REMOVED lines=45> */
.L_x_6413:
[----:B------:R-:W-:Y:S05]  /*2810*/  BSYNC B0 ;  /* 0x0000000000007941 */ /* 0x000fea0003800000 */
.L_x_6412:
        /* <DEDUP_REMOVED lines=45> */
.L_x_6415:
[----:B------:R-:W-:Y:S05]  /*2af0*/  BSYNC B0 ;  /* 0x0000000000007941 */ /* 0x000fea0003800000 */
.L_x_6414:
        /* <DEDUP_REMOVED lines=44> */
.L_x_6417:
[----:B------:R-:W-:Y:S05]  /*2dc0*/  BSYNC B0 ;  /* 0x0000000000007941 */ /* 0x000fea0003800000 */
.L_x_6416:
        /* <DEDUP_REMOVED lines=39> */
.L_x_6419:
[----:B------:R-:W-:Y:S05]  /*3040*/  BSYNC B0 ;  /* 0x0000000000007941 */ /* 0x000fea0003800000 */
.L_x_6418:
        /* <DEDUP_REMOVED lines=41> */
.L_x_6421:
[----:B------:R-:W-:Y:S05]  /*32e0*/  BSYNC B0 ;  /* 0x0000000000007941 */ /* 0x000fea0003800000 */
.L_x_6420:
[----:B------:R-:W-:Y:S01]  /*32f0*/  ISETP.GE.AND P0, PT, R14, UR29, PT ;  /* 0x0000001d0e007c0c */ /* 0x000fe2000bf06270 */
[----:B------:R-:W-:-:S12]  /*3300*/  BSSY B0, `(.L_x_6422) ;  /* 0x0000028000007945 */ /* 0x000fd80003800000 */
[----:B------:R-:W-:Y:S05]  /*3310*/  @P0 BRA `(.L_x_6423) ;  /* 0x0000026000000947 */ /* 0x000fea0003800000 */
[----:B------:R-:W-:Y:S01]  /*3320*/  ISETP.GE.AND P5, PT, R236, c[0x0][0x220], PT ;  /* 0x00008800ec007a0c */ /* 0x000fe20003fa6270 */
[----:B-1----:R-:W-:Y:S01]  /*3330*/  IMAD.U32 R9, RZ, RZ, UR8 ;  /* 0x00000008ff097e24 */ /* 0x002fe2000f8e00ff */
        /* <DEDUP_REMOVED lines=36> */
.L_x_6423:
[----:B------:R-:W-:Y:S05]  /*3580*/  BSYNC B0 ;  /* 0x0000000000007941 */ /* 0x000fea0003800000 */
.L_x_6422:
[----:B------:R-:W-:Y:S01]  /*3590*/  ISETP.GE.AND P0, PT, R13, UR29, PT ;  /* 0x0000001d0d007c0c */ /* 0x000fe2000bf06270 */
[----:B------:R-:W-:-:S12]  /*35a0*/  BSSY B0, `(.L_x_6424) ;  /* 0x0000029000007945 */ /* 0x000fd80003800000 */
[----:B------:R-:W-:Y:S05]  /*35b0*/  @P0 BRA `(.L_x_6425) ;  /* 0x0000027000000947 */ /* 0x000fea0003800000 */
[----:B------:R-:W-:Y:S01]  /*35c0*/  ISETP.GE.AND P6, PT, R236, c[0x0][0x220], PT ;  /* 0x00008800ec007a0c */ /* 0x000fe20003fc6270 */
[----:B-12---:R-:W-:Y:S01]  /*35d0*/  IMAD.U32 R24, RZ, RZ, UR8 ;  /* 0x00000008ff187e24 */ /* 0x006fe2000f8e00ff */
        /* <DEDUP_REMOVED lines=37> */
.L_x_6425:
[----:B------:R-:W-:Y:S05]  /*3830*/  BSYNC B0 ;  /* 0x0000000000007941 */ /* 0x000fea0003800000 */
.L_x_6424:
        /* <DEDUP_REMOVED lines=12> */
[----:B------:R-:W-:-:S05]  /*3900*/  DEPBAR.LE SB0, 0x0 ;  /* 0x000080000000791a */ /* 0x000fca0000000000 */
[----:B------:R1:W3:Y:S04]  /*3910*/  LDG.E R9, [R8.64] ;  /* 0x0000001608097981 */ /* 0x0002e8000c1e1900 */
[----:B------:R-:W-:Y:S01]  /*3920*/  BAR.SYNC.DEFER_BLOCKING 0x0 ;  /* 0x0000000000007b1d */ /* 0x000fe20000010000 */
[----:B------:R-:W-:Y:S01]  /*3930*/  ISETP.GE.AND P1, PT, R16, UR29, PT ;  /* 0x0000001d10007c0c */ /* 0x000fe2000bf26270 */
[----:B------:R-:W-:Y:S01]  /*3940*/  IMAD.SHL.U32 R234, R10, 0x2, RZ ;  /* 0x000000020aea7824 */ /* 0x000fe200078e00ff */
[----:B------:R-:W-:-:S03]  /*3950*/  LEA R167, P0, R170, c[0x0][0x170], 0x1 ;  /* 0x00005c00aaa77a11 */ /* 0x000fc600078008ff */
[----:B------:R-:W-:Y:S01]  /*3960*/  BSSY B0, `(.L_x_6426) ;  /* 0x000002f000007945 */ /* 0x000fe20003800000 */
[----:B------:R-:W-:Y:S02]  /*3970*/  LOP3.LUT R234, R234, 0x6, RZ, 0xc0, !PT ;  /* 0x00000006eaea7812 */ /* 0x000fe400078ec0ff */
[----:B------:R-:W-:Y:S01]  /*3980*/  LEA.HI.X R166, R170, c[0x0][0x174], R168, 0x1, P0 ;  /* 0x00005d00aaa67a11 */ /* 0x000fe200000f0ca8 */
[----:B-1----:R-:W3:Y:S04]  /*3990*/  MUFU.RCP R8, c[0x0][0x238] ;  /* 0x00008e0000087b08 */ /* 0x002ee80000001000 */
[----:B------:R1:W-:Y:S04]  /*39a0*/  @P1 STS.128 [R235+0x10000], RZ ;  /* 0x010000ffeb001388 */ /* 0x0003e80000000c00 */
[----:B------:R1:W-:Y:S04]  /*39b0*/  @P1 STS.128 [R235+0x12000], RZ ;  /* 0x012000ffeb001388 */ /* 0x0003e80000000c00 */
[----:B------:R1:W-:Y:S04]  /*39c0*/  @P1 STS.128 [R235+0x14000], RZ ;  /* 0x014000ffeb001388 */ /* 0x0003e80000000c00 */
[----:B------:R1:W-:Y:S01]  /*39d0*/  @P1 STS.128 [R235+0x16000], RZ ;  /* 0x016000ffeb001388 */ /* 0x0003e20000000c00 */
[----:B---3--:R-:W-:-:S04]  /*39e0*/  FMUL.FTZ R8, R9, R8 ;  /* 0x0000000809087220 */ /* 0x008fc80000410000 */
[----:B------:R3:W4:Y:S02]  /*39f0*/  R2UR UR19, R8 ;  /* 0x00000000081373c2 */ /* 0x00072400000e0000 */
[----:B---3--:R-:W-:-:S04]  /*3a00*/  SHF.R.S32.HI R8, RZ, 0x1f, R5 ;  /* 0x0000001fff087819 */ /* 0x008fc80000011405 */
[----:B------:R-:W-:-:S04]  /*3a10*/  LEA.HI R5, R8, R5, RZ, 0x2 ;  /* 0x0000000508057211 */ /* 0x000fc800078f10ff */
[----:B------:R-:W-:Y:S01]  /*3a20*/  SHF.R.S32.HI R5, RZ, 0x2, R5 ;  /* 0x00000002ff057819 */ /* 0x000fe20000011405 */
[----:B------:R-:W-:Y:S05]  /*3a30*/  @P1 BRA `(.L_x_6427) ;  /* 0x0000021000001947 */ /* 0x000fea0003800000 */
[----:B-1--4-:R-:W-:Y:S02]  /*3a40*/  ISETP.GE.AND P3, PT, R236, c[0x0][0x220], PT ;  /* 0x00008800ec007a0c */ /* 0x012fe40003f66270 */
[----:B------:R-:W-:Y:S02]  /*3a50*/  ISETP.GE.AND P2, PT, R233, c[0x0][0x220], PT ;  /* 0x00008800e9007a0c */ /* 0x000fe40003f46270 */
        /* <DEDUP_REMOVED lines=31> */
.L_x_6427:
[----:B-1--4-:R-:W-:Y:S05]  /*3c50*/  BSYNC B0 ;  /* 0x0000000000007941 */ /* 0x012fea0003800000 */
.L_x_6426:
        /* <DEDUP_REMOVED lines=21> */
[----:B--2---:R-:W-:Y:S01]  /*3db0*/  @!P4 LEA R20, P3, R12, R167, 0x1 ;  /* 0x000000a70c14c211 */ /* 0x004fe200078608ff */
        /* <DEDUP_REMOVED lines=31> */
.L_x_6429:
[----:B------:R-:W-:Y:S05]  /*3fb0*/  BSYNC B0 ;  /* 0x0000000000007941 */ /* 0x000fea0003800000 */
.L_x_6428:
        /* <DEDUP_REMOVED lines=10> */
[----:B------:R-:W-:Y:S01]  /*4060*/  IMAD.MOV.U32 R9, RZ, RZ, 0x5 ;  /* 0x00000005ff097424 */ /* 0x000fe200078e00ff */
[----:B------:R-:W-:Y:S01]  /*4070*/  ISETP.GE.AND P2, PT, R232, c[0x0][0x220], PT ;  /* 0x00008800e8007a0c */ /* 0x000fe20003f46270 */
[----:B------:R-:W-:Y:S01]  /*4080*/  IMAD.U32 R8, RZ, RZ, UR6 ;  /* 0x00000006ff087e24 */ /* 0x000fe2000f8e00ff */
[----:B------:R-:W-:Y:S01]  /*4090*/  ISETP.GE.AND P0, PT, R231, c[0x0][0x220], PT ;  /* 0x00008800e7007a0c */ /* 0x000fe20003f06270 */
[----:B------:R-:W-:-:S03]  /*40a0*/  IMAD.SHL.U32 R7, R7, 0x20, RZ ;  /* 0x0000002007077824 */ /* 0x000fc600078e00ff */
[----:B------:R-:W-:-:S03]  /*40b0*/  SHF.L.U64.HI R8, R8, R9, c[0x0][0x1a4] ;  /* 0x0000690008087619 */ /* 0x000fc60000010209 */
[CC--:B--2---:R-:W-:Y:S01]  /*40c0*/  @!P5 LEA R18, P6, R7.reuse, R167.reuse, 0x1 ;  /* 0x000000a70712d211 */ /* 0x0c4fe200078c08ff */
[----:B------:R2:W-:Y:S01]  /*40d0*/  @P5 STS.128 [R235+0x11000], RZ ;  /* 0x011000ffeb005388 */ /* 0x0005e20000000c00 */
[CC--:B------:R-:W-:Y:S02]  /*40e0*/  @!P4 LEA R14, P3, R7.reuse, R167.reuse, 0x1 ;  /* 0x000000a7070ec211 */ /* 0x0c0fe400078608ff */
[C---:B---3--:R-:W-:Y:S02]  /*40f0*/  @!P2 LEA R10, P1, R7.reuse, R167, 0x1 ;  /* 0x000000a7070aa211 */ /* 0x048fe400078208ff */
        /* <DEDUP_REMOVED lines=25> */
.L_x_6431:
[----:B------:R-:W-:Y:S05]  /*4290*/  BSYNC B0 ;  /* 0x0000000000007941 */ /* 0x000fea0003800000 */
.L_x_6430:
        /* <DEDUP_REMOVED lines=10> */
[----:B--2---:R-:W-:Y:S02]  /*4340*/  MOV R14, UR6 ;  /* 0x00000006000e7c02 */ /* 0x004fe40008000f00 */
[----:B------:R-:W-:Y:S02]  /*4350*/  ISETP.GE.AND P1, PT, R232, c[0x0][0x220], PT ;  /* 0x00008800e8007a0c */ /* 0x000fe40003f26270 */
[----:B------:R-:W-:Y:S02]  /*4360*/  MOV R7, UR6 ;  /* 0x0000000600077c02 */ /* 0x000fe40008000f00 */
[----:B------:R-:W-:-:S03]  /*4370*/  ISETP.GE.AND P0, PT, R231, c[0x0][0x220], PT ;  /* 0x00008800e7007a0c */ /* 0x000fc60003f06270 */
[-C--:B------:R-:W-:Y:S01]  /*4380*/  @!P3 MOV R8, R167.reuse ;  /* 0x000000a70008b202 */ /* 0x080fe20000000f00 */
[----:B------:R-:W-:Y:S01]  /*4390*/  @!P3 IMAD.MOV.U32 R9, RZ, RZ, R166 ;  /* 0x000000ffff09b224 */ /* 0x000fe200078e00a6 */
[----:B------:R2:W-:Y:S01]  /*43a0*/  @P3 STS.128 [R235+0x11800], RZ ;  /* 0x011800ffeb003388 */ /* 0x0005e20000000c00 */
[----:B---3--:R-:W-:Y:S02]  /*43b0*/  @!P3 IMAD.MOV.U32 R10, RZ, RZ, c[0x0][0x1a4] ;  /* 0x00006900ff0ab624 */ /* 0x008fe400078e00ff */
        /* <DEDUP_REMOVED lines=44> */
.L_x_6433:
[----:B------:R-:W-:Y:S05]  /*4680*/  BSYNC B0 ;  /* 0x0000000000007941 */ /* 0x000fea0003800000 */
.L_x_6432:
        /* <DEDUP_REMOVED lines=17> */
[----:B------:R-:W-:Y:S01]  /*47a0*/  LDSM.16.M88.4 R60, [R228] ;  /* 0x00000000e43c783b */ /* 0x000fe20000000200 */
[----:B------:R-:W-:Y:S01]  /*47b0*/  IMAD.IADD R5, R5, 0x1, R6 ;  /* 0x0000000105057824 */ /* 0x000fe200078e0206 */
[----:B------:R-:W-:Y:S01]  /*47c0*/  ULDC UR4, c[0x0][0x2e8] ;  /* 0x0000ba0000047ab9 */ /* 0x000fe20000000800 */
[----:B------:R-:W-:Y:S01]  /*47d0*/  IMAD R229, R229, 0x200, R7 ;  /* 0x00000200e5e57824 */ /* 0x000fe200078e0207 */
[----:B------:R-:W-:Y:S01]  /*47e0*/  LDSM.16.M88.4 R76, [R226] ;  /* 0x00000000e24c783b */ /* 0x000fe20000000200 */
[----:B------:R-:W-:Y:S01]  /*47f0*/  UIADD3 UR4, UR5, UR4, URZ ;  /* 0x0000000405047290 */ /* 0x000fe2000fffe03f */
[----:B------:R-:W-:Y:S01]  /*4800*/  PLOP3.LUT P6, PT, PT, PT, UP0, 0x80, 0x0 ;  /* 0x000000000000781c */ /* 0x000fe20003fcf008 */
[----:B------:R-:W-:Y:S01]  /*4810*/  IMAD.SHL.U32 R229, R229, 0x2, RZ ;  /* 0x00000002e5e57824 */ /* 0x000fe200078e00ff */
[----:B------:R-:W-:Y:S01]  /*4820*/  LDSM.16.M88.4 R68, [R225] ;  /* 0x00000000e144783b */ /* 0x000fe20000000200 */
[----:B------:R-:W-:Y:S01]  /*4830*/  UIADD3 UR5, UR27, -UR13, URZ ;  /* 0x8000000d1b057290 */ /* 0x000fe2000fffe03f */
[----:B------:R-:W-:-:S02]  /*4840*/  IADD3 R240, R5, 0x8, RZ ;  /* 0x0000000805f07810 */ /* 0x000fc40007ffe0ff */
[----:B------:R-:W5:Y:S01]  /*4850*/  LDSM.16.M88.4 R48, [R229+0x8000] ;  /* 0x00800000e530783b */ /* 0x000f620000000200 */
[C---:B------:R-:W-:Y:S02]  /*4860*/  IADD3 R3, R229.reuse, 0x8000, RZ ;  /* 0x00008000e5037810 */ /* 0x040fe40007ffe0ff */
[----:B------:R-:W-:Y:S01]  /*4870*/  IADD3 R227, R229, 0x8020, RZ ;  /* 0x00008020e5e37810 */ /* 0x000fe20007ffe0ff */
[----:B------:R-:W1:Y:S01]  /*4880*/  LDSM.16.M88.4 R40, [R229+0x8800] ;  /* 0x00880000e528783b */ /* 0x000e620000000200 */
[----:B------:R-:W-:Y:S01]  /*4890*/  @P1 IADD3 R227, R3, -0x20, RZ ;  /* 0xffffffe003e31810 */ /* 0x000fe20007ffe0ff */
[----:B------:R-:W-:Y:S01]  /*48a0*/  IMAD.MOV.U32 R3, RZ, RZ, 0x40 ;  /* 0x00000040ff037424 */ /* 0x000fe200078e00ff */
[C---:B------:R-:W-:Y:S01]  /*48b0*/  IADD3 R238, R240.reuse, UR4, RZ ;  /* 0x00000004f0ee7c10 */ /* 0x040fe2000fffe0ff */
[----:B------:R-:W2:Y:S01]  /*48c0*/  LDSM.16.M88.4 R32, [R229+0x9000] ;  /* 0x00900000e520783b */ /* 0x000ea20000000200 */
[----:B------:R-:W-:Y:S02]  /*48d0*/  IADD3 R243, R5, UR5, RZ ;  /* 0x0000000505f37c10 */ /* 0x000fe4000fffe0ff */
[----:B------:R-:W-:Y:S01]  /*48e0*/  SEL R3, R3, 0xffffffc0, !P2 ;  /* 0xffffffc003037807 */ /* 0x000fe20005000000 */
[----:B--2---:R-:W2:Y:S01]  /*48f0*/  LDSM.16.M88.4 R20, [R229+0x9800] ;  /* 0x00980000e514783b */ /* 0x004ea20000000200 */
[----:B------:R-:W-:-:S02]  /*4900*/  IADD3 R240, R240, UR5, RZ ;  /* 0x00000005f0f07c10 */ /* 0x000fc4000fffe0ff */
[----:B------:R-:W-:Y:S01]  /*4910*/  IADD3 R241, R5, UR4, RZ ;  /* 0x0000000405f17c10 */ /* 0x000fe2000fffe0ff */
[----:B------:R-:W3:Y:S01]  /*4920*/  LDSM.16.M88.4 R16, [R227] ;  /* 0x00000000e310783b */ /* 0x000ee20000000200 */
[----:B------:R-:W-:Y:S01]  /*4930*/  IMAD.IADD R223, R229, 0x1, R3 ;  /* 0x00000001e5df7824 */ /* 0x000fe200078e0203 */
[----:B------:R-:W-:Y:S01]  /*4940*/  IADD3 R242, R243, -c[0x0][0x2e4], RZ ;  /* 0x8000b900f3f27a10 */ /* 0x000fe20007ffe0ff */
[----:B------:R-:W-:Y:S01]  /*4950*/  IMAD.IADD R216, R3, 0x1, R227 ;  /* 0x0000000103d87824 */ /* 0x000fe200078e02e3 */
[----:B------:R-:W4:Y:S01]  /*4960*/  LDSM.16.M88.4 R12, [R227+0x800] ;  /* 0x00080000e30c783b */ /* 0x000f220000000200 */
[----:B------:R-:W-:Y:S02]  /*4970*/  IADD3 R239, R240, -c[0x0][0x2e4], RZ ;  /* 0x8000b900f0ef7a10 */ /* 0x000fe40007ffe0ff */
[----:B------:R-:W-:Y:S01]  /*4980*/  IMNMX R241, R241, UR27, PT ;  /* 0x0000001bf1f17c17 */ /* 0x000fe2000b800200 */
[----:B---3--:R-:W3:Y:S01]  /*4990*/  LDSM.16.M88.4 R8, [R227+0x1000] ;  /* 0x00100000e308783b */ /* 0x008ee20000000200 */
[----:B------:R-:W-:-:S02]  /*49a0*/  IMNMX R238, R238, UR27, PT ;  /* 0x0000001beeee7c17 */ /* 0x000fc4000b800200 */
[----:B------:R-:W-:Y:S01]  /*49b0*/  IMNMX R242, RZ, R242, !PT ;  /* 0x000000f2fff27217 */ /* 0x000fe20007800200 */
[----:B------:R-:W2:Y:S01]  /*49c0*/  LDSM.16.M88.4 R64, [R227+0x1800] ;  /* 0x00180000e340783b */ /* 0x000ea20000000200 */
[----:B------:R-:W-:Y:S02]  /*49d0*/  IMNMX R239, RZ, R239, !PT ;  /* 0x000000efffef7217 */ /* 0x000fe40007800200 */
[C---:B------:R-:W-:Y:S01]  /*49e0*/  IADD3 R219, R227.reuse, 0x800, RZ ;  /* 0x00000800e3db7810 */ /* 0x040fe20007ffe0ff */
[----:B------:R-:W2:Y:S01]  /*49f0*/  LDSM.16.M88.4 R56, [R223+0x8000] ;  /* 0x00800000df38783b */ /* 0x000ea20000000200 */
[C---:B------:R-:W-:Y:S02]  /*4a00*/  IADD3 R218, R227.reuse, 0x1000, RZ ;  /* 0x00001000e3da7810 */ /* 0x040fe40007ffe0ff */
[C---:B------:R-:W-:Y:S01]  /*4a10*/  IADD3 R217, R227.reuse, 0x1800, RZ ;  /* 0x00001800e3d97810 */ /* 0x040fe20007ffe0ff */
[----:B------:R-:W2:Y:S01]  /*4a20*/  LDSM.16.M88.4 R24, [R223+0x8800] ;  /* 0x00880000df18783b */ /* 0x000ea20000000200 */
[----:B------:R-:W-:-:S02]  /*4a30*/  IADD3 R215, R227, 0x2000, RZ ;  /* 0x00002000e3d77810 */ /* 0x000fc40007ffe0ff */
[C---:B------:R-:W-:Y:S01]  /*4a40*/  IADD3 R214, R227.reuse, 0x2800, RZ ;  /* 0x00002800e3d67810 */ /* 0x040fe20007ffe0ff */
[C---:B-----5:R-:W-:Y:S01]  /*4a50*/  HMMA.16816.F32.BF16 R52, R80.reuse, R48, RZ ;  /* 0x000000305034723c */ /* 0x060fe200000418ff */
[----:B------:R-:W-:Y:S01]  /*4a60*/  LDSM.16.M88.4 R84, [R223+0x9800] ;  /* 0x00980000df54783b */ /* 0x000fe20000000200 */
[C---:B------:R-:W-:Y:S02]  /*4a70*/  IADD3 R213, R227.reuse, 0x3000, RZ ;  /* 0x00003000e3d57810 */ /* 0x040fe40007ffe0ff */
[C---:B------:R-:W-:Y:S01]  /*4a80*/  IADD3 R212, R227.reuse, 0x3800, RZ ;  /* 0x00003800e3d47810 */ /* 0x040fe20007ffe0ff */
[----:B------:R-:W-:Y:S01]  /*4a90*/  LDSM.16.M88.4 R72, [R216+0x1800] ;  /* 0x00180000d848783b */ /* 0x000fe20000000200 */
[C---:B------:R-:W-:Y:S02]  /*4aa0*/  IADD3 R211, R227.reuse, 0x4000, RZ ;  /* 0x00004000e3d37810 */ /* 0x040fe40007ffe0ff */
[----:B-1----:R-:W-:Y:S01]  /*4ab0*/  HMMA.16816.F32.BF16 R44, R80, R40, RZ ;  /* 0x00000028502c723c */ /* 0x002fe200000418ff */
[----:B------:R-:W-:-:S02]  /*4ac0*/  IADD3 R210, R227, 0x4800, RZ ;  /* 0x00004800e3d27810 */ /* 0x000fc40007ffe0ff */
[C---:B------:R-:W-:Y:S02]  /*4ad0*/  IADD3 R209, R227.reuse, 0x5000, RZ ;  /* 0x00005000e3d17810 */ /* 0x040fe40007ffe0ff */
[C---:B------:R-:W-:Y:S02]  /*4ae0*/  IADD3 R208, R227.reuse, 0x5800, RZ ;  /* 0x00005800e3d07810 */ /* 0x040fe40007ffe0ff */
[C---:B------:R-:W-:Y:S01]  /*4af0*/  IADD3 R207, R227.reuse, 0x6000, RZ ;  /* 0x00006000e3cf7810 */ /* 0x040fe20007ffe0ff */
[----:B------:R-:W-:Y:S01]  /*4b00*/  HMMA.16816.F32.BF16 R36, R80, R32, RZ ;  /* 0x000000205024723c */ /* 0x000fe200000418ff */
[C---:B------:R-:W-:Y:S02]  /*4b10*/  IADD3 R206, R227.reuse, 0x6800, RZ ;  /* 0x00006800e3ce7810 */ /* 0x040fe40007ffe0ff */
[C---:B------:R-:W-:Y:S02]  /*4b20*/  IADD3 R205, R227.reuse, 0x7000, RZ ;  /* 0x00007000e3cd7810 */ /* 0x040fe40007ffe0ff */
[----:B------:R-:W-:-:S03]  /*4b30*/  IADD3 R204, R227, 0x7800, RZ ;  /* 0x00007800e3cc7810 */ /* 0x000fc60007ffe0ff */
        /* <DEDUP_REMOVED lines=9> */
[C---:B----4-:R-:W-:Y:S08]  /*4bd0*/  HMMA.16816.F32.BF16 R44, R60.reuse, R12, R44 ;  /* 0x0000000c3c2c723c */ /* 0x050ff0000004182c */
[C---:B------:R-:W-:Y:S01]  /*4be0*/  HMMA.16816.F32.BF16 R40, R60.reuse, R14, R40 ;  /* 0x0000000e3c28723c */ /* 0x040fe20000041828 */
[----:B------:R-:W4:Y:S07]  /*4bf0*/  LDSM.16.M88.4 R12, [R216+0x800] ;  /* 0x00080000d80c783b */ /* 0x000f2e0000000200 */
[C---:B---3--:R-:W-:Y:S08]  /*4c00*/  HMMA.16816.F32.BF16 R36, R60.reuse, R8, R36 ;  /* 0x000000083c24723c */ /* 0x048ff00000041824 */
[C---:B------:R-:W-:Y:S01]  /*4c10*/  HMMA.16816.F32.BF16 R32, R60.reuse, R10, R32 ;  /* 0x0000000a3c20723c */ /* 0x040fe20000041820 */
[----:B------:R-:W3:Y:S07]  /*4c20*/  LDSM.16.M88.4 R8, [R216+0x1000] ;  /* 0x00100000d808783b */ /* 0x000eee0000000200 */
[C---:B------:R-:W-:Y:S08]  /*4c30*/  HMMA.16816.F32.BF16 R28, R60.reuse, R64, R28 ;  /* 0x000000403c1c723c */ /* 0x040ff0000004181c */
[----:B------:R-:W-:Y:S01]  /*4c40*/  HMMA.16816.F32.BF16 R80, R60, R66, R80 ;  /* 0x000000423c50723c */ /* 0x000fe20000041850 */
[----:B------:R-:W-:Y:S04]  /*4c50*/  LDSM.16.M88.4 R60, [R230+0x2000] ;  /* 0x00200000e63c783b */ /* 0x000fe80000000200 */
[----:B------:R-:W-:Y:S03]  /*4c60*/  LDSM.16.M88.4 R64, [R229+0xb800] ;  /* 0x00b80000e540783b */ /* 0x000fe60000000200 */
[C---:B------:R-:W-:Y:S08]  /*4c70*/  HMMA.16816.F32.BF16 R52, R76.reuse, R56, R52 ;  /* 0x000000384c34723c */ /* 0x040ff00000041834 */
[C---:B------:R-:W-:Y:S01]  /*4c80*/  HMMA.16816.F32.BF16 R48, R76.reuse, R58, R48 ;  /* 0x0000003a4c30723c */ /* 0x040fe20000041830 */
[----:B------:R-:W5:Y:S07]  /*4c90*/  LDSM.16.M88.4 R56, [R229+0xa000] ;  /* 0x00a00000e538783b */ /* 0x000f6e0000000200 */
        /* <DEDUP_REMOVED lines=23> */
[C---:B-----5:R-:W-:Y:S08]  /*4e10*/  HMMA.16816.F32.BF16 R52, R60.reuse, R56, R52 ;  /* 0x000000383c34723c */ /* 0x060ff00000041834 */
        /* <DEDUP_REMOVED lines=76> */
[----:B------:R-:W5:Y:S03]  /*52e0*/  LDSM.16.M88.4 R68, [R229+0xe000] ;  /* 0x00e00000e544783b */ /* 0x000f660000000200 */
        /* <DEDUP_REMOVED lines=8> */
[----:B------:R-:W1:Y:S07]  /*5370*/  LDSM.16.M88.4 R56, [R229+0xf800] ;  /* 0x00f80000e538783b */ /* 0x000e6e0000000200 */
[C---:B------:R-:W-:Y:S08]  /*5380*/  HMMA.16816.F32.BF16 R28, R20.reuse, R24, R28 ;  /* 0x00000018141c723c */ /* 0x040ff0000004181c */
[----:B------:R-:W-:Y:S01]  /*5390*/  HMMA.16816.F32.BF16 R76, R20, R26, R76 ;  /* 0x0000001a144c723c */ /* 0x000fe2000004184c */
[----:B------:R-:W-:Y:S04]  /*53a0*/  LDSM.16.M88.4 R24, [R228+0x6000] ;  /* 0x00600000e418783b */ /* 0x000fe80000000200 */
[----:B------:R-:W1:Y:S03]  /*53b0*/  LDSM.16.M88.4 R20, [R227+0x6000] ;  /* 0x00600000e314783b */ /* 0x000e660000000200 */
        /* <DEDUP_REMOVED lines=10> */
[----:B------:R-:W-:Y:S08]  /*5460*/  HMMA.16816.F32.BF16 R76, R80, R86, R76 ;  /* 0x00000056504c723c */ /* 0x000ff0000004184c */
        /* <DEDUP_REMOVED lines=9> */
[C---:B------:R-:W-:Y:S01]  /*5500*/  HMMA.16816.F32.BF16 R80, R72.reuse, R56, R28 ;  /* 0x000000384850723c */ /* 0x040fe2000004181c */
[----:B------:R-:W1:Y:S07]  /*5510*/  LDSM.16.M88.4 R28, [R223+0xf000] ;  /* 0x00f00000df1c783b */ /* 0x000e6e0000000200 */
        /* <DEDUP_REMOVED lines=12> */
[C---:B---3--:R-:W-:Y:S08]  /*55e0*/  HMMA.16816.F32.BF16 R80, R24.reuse, R8, R80 ;  /* 0x000000081850723c */ /* 0x048ff00000041850 */
[----:B------:R-:W-:Y:S01]  /*55f0*/  HMMA.16816.F32.BF16 R76, R24, R10, R76 ;  /* 0x0000000a184c723c */ /* 0x000fe2000004184c */
[----:B------:R-:W3:Y:S01]  /*5600*/  LDSM.16.M88.4 R8, [R216+0x7800] ;  /* 0x00780000d808783b */ /* 0x000ee20000000200 */
[----:B------:R-:W-:-:S06]  /*5610*/  DEPBAR.LE SB0, 0x0 ;  /* 0x000080000000791a */ /* 0x000fcc0000000000 */
[C---:B-1----:R-:W-:Y:S08]  /*5620*/  HMMA.16816.F32.BF16 R52, R68.reuse, R64, R52 ;  /* 0x000000404434723c */ /* 0x042ff00000041834 */
[C---:B------:R-:W-:Y:S08]  /*5630*/  HMMA.16816.F32.BF16 R48, R68.reuse, R66, R48 ;  /* 0x000000424430723c */ /* 0x040ff00000041830 */
[C---:B-----5:R-:W-:Y:S08]  /*5640*/  HMMA.16816.F32.BF16 R44, R68.reuse, R60, R44 ;  /* 0x0000003c442c723c */ /* 0x060ff0000004182c */
[C---:B------:R-:W-:Y:S08]  /*5650*/  HMMA.16816.F32.BF16 R40, R68.reuse, R62, R40 ;  /* 0x0000003e4428723c */ /* 0x040ff00000041828 */
[C---:B------:R-:W-:Y:S08]  /*5660*/  HMMA.16816.F32.BF16 R36, R68.reuse, R28, R36 ;  /* 0x0000001c4424723c */ /* 0x040ff00000041824 */
[C---:B------:R-:W-:Y:S08]  /*5670*/  HMMA.16816.F32.BF16 R32, R68.reuse, R30, R32 ;  /* 0x0000001e4420723c */ /* 0x040ff00000041820 */
[C---:B------:R-:W-:Y:S08]  /*5680*/  HMMA.16816.F32.BF16 R80, R68.reuse, R56, R80 ;  /* 0x000000384450723c */ /* 0x040ff00000041850 */
[----:B------:R-:W-:Y:S08]  /*5690*/  HMMA.16816.F32.BF16 R76, R68, R58, R76 ;  /* 0x0000003a444c723c */ /* 0x000ff0000004184c */
[C---:B------:R-:W-:Y:S08]  /*56a0*/  HMMA.16816.F32.BF16 R52, R72.reuse, R20, R52 ;  /* 0x000000144834723c */ /* 0x040ff00000041834 */
[C---:B------:R-:W-:Y:S08]  /*56b0*/  HMMA.16816.F32.BF16 R48, R72.reuse, R22, R48 ;  /* 0x000000164830723c */ /* 0x040ff00000041830 */
[C---:B--2---:R-:W-:Y:S08]  /*56c0*/  HMMA.16816.F32.BF16 R44, R72.reuse, R16, R44 ;  /* 0x00000010482c723c */ /* 0x044ff0000004182c */
[C---:B------:R-:W-:Y:S08]  /*56d0*/  HMMA.16816.F32.BF16 R40, R72.reuse, R18, R40 ;  /* 0x000000124828723c */ /* 0x040ff00000041828 */
[C---:B----4-:R-:W-:Y:S08]  /*56e0*/  HMMA.16816.F32.BF16 R36, R72.reuse, R12, R36 ;  /* 0x0000000c4824723c */ /* 0x050ff00000041824 */
[C---:B------:R-:W-:Y:S08]  /*56f0*/  HMMA.16816.F32.BF16 R32, R72.reuse, R14, R32 ;  /* 0x0000000e4820723c */ /* 0x040ff00000041820 */
[C---:B---3--:R-:W-:Y:S08]  /*5700*/  HMMA.16816.F32.BF16 R80, R72.reuse, R8, R80 ;  /* 0x000000084850723c */ /* 0x048ff00000041850 */
        /* <DEDUP_REMOVED lines=78> */
.L_x_6435:
[----:B------:R-:W-:-:S04]  /*5bf0*/  ULEA UR4, -UR8, URZ, 0x6 ;  /* 0x0000003f08047291 */ /* 0x000fc8000f8e313f */
[----:B------:R-:W-:Y:S02]  /*5c00*/  USHF.R.S32.HI UR5, URZ, 0x1f, UR4 ;  /* 0x0000001f3f057899 */ /* 0x000fe40008011404 */
[----:B------:R-:W-:-:S04]  /*5c10*/  MOV R10, UR4 ;  /* 0x00000004000a7c02 */ /* 0x000fc80008000f00 */
[----:B------:R-:W-:Y:S02]  /*5c20*/  MOV R9, UR5 ;  /* 0x0000000500097c02 */ /* 0x000fe40008000f00 */
.L_x_6436:
        /* <DEDUP_REMOVED lines=156> */
.L_x_6438:
[----:B------:R-:W-:Y:S05]  /*65f0*/  BSYNC B0 ;  /* 0x0000000000007941 */ /* 0x000fea0003800000 */
.L_x_6437:
[----:B------:R-:W0:Y:S01]  /*6600*/  LDGDEPBAR ;  /* 0x00000000000079af */ /* 0x000e220000000000 */
[----:B------:R-:W-:-:S04]  /*6610*/  IADD3 R196, P0, R10, R196, RZ ;  /* 0x000000c40ac47210 */ /* 0x000fc80007f1e0ff */
[----:B------:R-:W-:Y:S02]  /*6620*/  IADD3.X R165, R9, R165, RZ, P0, !PT ;  /* 0x000000a509a57210 */ /* 0x000fe400007fe4ff */
.L_x_6434:
[----:B-1----:R-:W-:Y:S01]  /*6630*/  IADD3 R59, R234, UR28, RZ ;  /* 0x0000001cea3b7c10 */ /* 0x002fe2000fffe0ff */
[----:B------:R-:W-:-:S03]  /*6640*/  IMAD.SHL.U32 R224, R4, 0x2, RZ ;  /* 0x0000000204e07824 */ /* 0x000fc600078e00ff */
[----:B------:R-:W-:Y:S01]  /*6650*/  IADD3 R15, R59, 0x10, RZ ;  /* 0x000000103b0f7810 */ /* 0x000fe20007ffe0ff */
[----:B------:R-:W-:Y:S01]  /*6660*/  IMAD.IADD R58, R243, 0x1, -R59 ;  /* 0x00000001f33a7824 */ /* 0x000fe200078e0a3b */
[C---:B------:R-:W-:Y:S01]  /*6670*/  IADD3 R9, R59.reuse, 0x9, RZ ;  /* 0x000000093b097810 */ /* 0x040fe20007ffe0ff */
[----:B------:R-:W-:Y:S01]  /*6680*/  LDSM.16.MT88.4 R156, [R224+0x10000] ;  /* 0x01000000e09c783b */ /* 0x000fe20000004200 */
[----:B------:R-:W-:Y:S01]  /*6690*/  IADD3 R12, R59, 0x29, RZ ;  /* 0x000000293b0c7810 */ /* 0x000fe20007ffe0ff */
[----:B------:R-:W-:Y:S01]  /*66a0*/  IMAD.IADD R30, R243, 0x1, -R15 ;  /* 0x00000001f31e7824 */ /* 0x000fe200078e0a0f */
[----:B------:R-:W-:Y:S01]  /*66b0*/  IADD3 R3, R59, 0x39, RZ ;  /* 0x000000393b037810 */ /* 0x000fe20007ffe0ff */
[----:B------:R-:W-:Y:S01]  /*66c0*/  IMAD.IADD R31, R243, 0x1, -R9 ;  /* 0x00000001f31f7824 */ /* 0x000fe200078e0a09 */
[----:B------:R-:W-:Y:S01]  /*66d0*/  IADD3 R5, R59, 0x1, RZ ;  /* 0x000000013b057810 */ /* 0x000fe20007ffe0ff */
[----:B------:R-:W-:Y:S01]  /*66e0*/  IMAD.IADD R23, R243, 0x1, -R12 ;  /* 0x00000001f3177824 */ /* 0x000fe200078e0a0c */
[----:B------:R-:W-:Y:S01]  /*66f0*/  IADD3 R16, R59, 0x38, RZ ;  /* 0x000000383b107810 */ /* 0x000fe20007ffe0ff */
[----:B--2---:R-:W-:Y:S01]  /*6700*/  IMAD.IADD R6, R243, 0x1, -R3 ;  /* 0x00000001f3067824 */ /* 0x004fe200078e0a03 */
[----:B------:R-:W-:Y:S01]  /*6710*/  IADD3 R11, R59, 0x11, RZ ;  /* 0x000000113b0b7810 */ /* 0x000fe20007ffe0ff */
[----:B------:R-:W-:Y:S01]  /*6720*/  IMAD.IADD R57, R243, 0x1, -R5 ;  /* 0x00000001f3397824 */ /* 0x000fe200078e0a05 */
[----:B------:R-:W-:Y:S01]  /*6730*/  IADD3 R20, R59, 0x20, RZ ;  /* 0x000000203b147810 */ /* 0x000fe20007ffe0ff */
[C---:B------:R-:W-:Y:S01]  /*6740*/  IMAD.IADD R19, R243.reuse, 0x1, -R16 ;  /* 0x00000001f3137824 */ /* 0x040fe200078e0a10 */
[----:B------:R-:W-:Y:S01]  /*6750*/  IABS R58, R58 ;  /* 0x0000003a003a7213 */ /* 0x000fe20000000000 */
[C---:B------:R-:W-:Y:S01]  /*6760*/  IMAD.IADD R29, R243.reuse, 0x1, -R11 ;  /* 0x00000001f31d7824 */ /* 0x040fe200078e0a0b */
[----:B------:R-:W-:Y:S01]  /*6770*/  IABS R30, R30 ;  /* 0x0000001e001e7213 */ /* 0x000fe20000000000 */
[----:B------:R-:W-:Y:S01]  /*6780*/  IMAD.IADD R26, R243, 0x1, -R20 ;  /* 0x00000001f31a7824 */ /* 0x000fe200078e0a14 */
[C---:B------:R-:W-:Y:S01]  /*6790*/  IADD3 R18, R59.reuse, 0x30, RZ ;  /* 0x000000303b127810 */ /* 0x040fe20007ffe0ff */
[----:B------:R-:W-:Y:S01]  /*67a0*/  IMAD R222, R2, 0x2, R224 ;  /* 0x0000000202de7824 */ /* 0x000fe200078e02e0 */
[----:B------:R-:W-:Y:S01]  /*67b0*/  IADD3 R10, R59, 0x8, RZ ;  /* 0x000000083b0a7810 */ /* 0x000fe20007ffe0ff */
[----:B------:R-:W1:Y:S01]  /*67c0*/  I2F R58, R58 ;  /* 0x0000003a003a7306 */ /* 0x000e620000201400 */
[----:B------:R-:W-:Y:S01]  /*67d0*/  IABS R31, R31 ;  /* 0x0000001f001f7213 */ /* 0x000fe20000000000 */
[C---:B------:R-:W-:Y:S01]  /*67e0*/  IMAD.IADD R22, R243.reuse, 0x1, -R18 ;  /* 0x00000001f3167824 */ /* 0x040fe200078e0a12 */
[----:B------:R-:W-:Y:S01]  /*67f0*/  IABS R23, R23 ;  /* 0x0000001700177213 */ /* 0x000fe20000000000 */
[----:B------:R-:W-:Y:S01]  /*6800*/  IMAD.IADD R56, R243, 0x1, -R10 ;  /* 0x00000001f3387824 */ /* 0x000fe200078e0a0a */
[----:B------:R-:W-:Y:S01]  /*6810*/  IABS R6, R6 ;  /* 0x0000000600067213 */ /* 0x000fe20000000000 */
[C---:B------:R-:W-:Y:S01]  /*6820*/  IMAD R221, R0.reuse, 0x2, R224 ;  /* 0x0000000200dd7824 */ /* 0x040fe200078e02e0 */
[C---:B------:R-:W-:Y:S01]  /*6830*/  IADD3 R8, R59.reuse, 0x18, RZ ;  /* 0x000000183b087810 */ /* 0x040fe20007ffe0ff */
[----:B------:R-:W2:Y:S01]  /*6840*/  I2F R30, R30 ;  /* 0x0000001e001e7306 */ /* 0x000ea20000201400 */
[----:B------:R-:W-:Y:S01]  /*6850*/  IABS R57, R57 ;  /* 0x0000003900397213 */ /* 0x000fe20000000000 */
[----:B------:R-:W-:Y:S01]  /*6860*/  IMAD R220, R0, 0x2, R222 ;  /* 0x0000000200dc7824 */ /* 0x000fe200078e02de */
[----:B------:R-:W-:Y:S01]  /*6870*/  IADD3 R17, R59, 0x31, RZ ;  /* 0x000000313b117810 */ /* 0x000fe20007ffe0ff */
[----:B------:R-:W-:Y:S01]  /*6880*/  IMAD.IADD R28, R243, 0x1, -R8 ;  /* 0x00000001f31c7824 */ /* 0x000fe200078e0a08 */
[----:B------:R-:W-:Y:S01]  /*6890*/  IABS R19, R19 ;  /* 0x0000001300137213 */ /* 0x000fe20000000000 */
[----:B------:R-:W-:Y:S01]  /*68a0*/  LDSM.16.MT88.4 R148, [R222+0x10000] ;  /* 0x01000000de94783b */ /* 0x000fe20000004200 */
[----:B------:R-:W-:Y:S01]  /*68b0*/  IADD3 R13, R59, 0x28, RZ ;  /* 0x000000283b0d7810 */ /* 0x000fe20007ffe0ff */
[----:B------:R-:W3:Y:S01]  /*68c0*/  I2F R31, R31 ;  /* 0x0000001f001f7306 */ /* 0x000ee20000201400 */
[----:B------:R-:W-:Y:S01]  /*68d0*/  IABS R29, R29 ;  /* 0x0000001d001d7213 */ /* 0x000fe20000000000 */
[C---:B------:R-:W-:Y:S01]  /*68e0*/  IMAD.IADD R21, R243.reuse, 0x1, -R17 ;  /* 0x00000001f3157824 */ /* 0x040fe200078e0a11 */
[----:B------:R-:W-:Y:S01]  /*68f0*/  IABS R26, R26 ;  /* 0x0000001a001a7213 */ /* 0x000fe20000000000 */
[----:B------:R-:W-:Y:S01]  /*6900*/  IMAD.IADD R24, R243, 0x1, -R13 ;  /* 0x00000001f3187824 */ /* 0x000fe200078e0a0d */
[----:B------:R-:W-:Y:S01]  /*6910*/  IABS R22, R22 ;  /* 0x0000001600167213 */ /* 0x000fe20000000000 */
[----:B-1----:R-:W-:Y:S01]  /*6920*/  FFMA.FTZ R52, R58, -UR19, R52 ;  /* 0x800000133a347c23 */ /* 0x002fe20008010034 */
[----:B------:R-:W-:Y:S01]  /*6930*/  IADD3 R7, R59, 0x19, RZ ;  /* 0x000000193b077810 */ /* 0x000fe20007ffe0ff */
[----:B------:R-:W1:Y:S01]  /*6940*/  I2F R23, R23 ;  /* 0x0000001700177306 */ /* 0x000e620000201400 */
[----:B------:R-:W-:Y:S01]  /*6950*/  IABS R56, R56 ;  /* 0x0000003800387213 */ /* 0x000fe20000000000 */
[----:B--2---:R-:W-:Y:S01]  /*6960*/  FFMA.FTZ R30, R30, -UR19, R44 ;  /* 0x800000131e1e7c23 */ /* 0x004fe2000801002c */
[----:B------:R-:W-:Y:S01]  /*6970*/  IABS R28, R28 ;  /* 0x0000001c001c7213 */ /* 0x000fe20000000000 */
[----:B------:R-:W-:Y:S01]  /*6980*/  IMAD.IADD R27, R243, 0x1, -R7 ;  /* 0x00000001f31b7824 */ /* 0x000fe200078e0a07 */
[----:B------:R-:W-:Y:S01]  /*6990*/  IABS R21, R21 ;  /* 0x0000001500157213 */ /* 0x000fe20000000000 */
[----:B------:R-:W-:Y:S01]  /*69a0*/  LDSM.16.MT88.4 R140, [R221+0x10000] ;  /* 0x01000000dd8c783b */ /* 0x000fe20000004200 */
[----:B------:R-:W-:Y:S01]  /*69b0*/  IABS R24, R24 ;  /* 0x0000001800187213 */ /* 0x000fe20000000000 */
[----:B------:R-:W2:Y:S01]  /*69c0*/  I2F R6, R6 ;  /* 0x0000000600067306 */ /* 0x000ea20000201400 */
[-C--:B------:R-:W-:Y:S01]  /*69d0*/  ISETP.GE.AND P0, PT, R59, R241.reuse, PT ;  /* 0x000000f13b00720c */ /* 0x080fe20003f06270 */
[----:B---3--:R-:W-:Y:S01]  /*69e0*/  FFMA.FTZ R31, R31, -UR19, R49 ;  /* 0x800000131f1f7c23 */ /* 0x008fe20008010031 */
[----:B------:R-:W-:Y:S01]  /*69f0*/  ISETP.GE.AND P4, PT, R15, R241, PT ;  /* 0x000000f10f00720c */ /* 0x000fe20003f86270 */
[----:B------:R-:W-:Y:S01]  /*6a00*/  LDSM.16.MT88.4 R132, [R220+0x10000] ;  /* 0x01000000dc84783b */ /* 0x000fe20000004200 */
[----:B------:R-:W-:-:S02]  /*6a10*/  IADD3 R14, R59, 0x21, RZ ;  /* 0x000000213b0e7810 */ /* 0x000fc40007ffe0ff */
[----:B------:R-:W-:Y:S01]  /*6a20*/  IABS R27, R27 ;  /* 0x0000001b001b7213 */ /* 0x000fe20000000000 */
[----:B------:R-:W3:Y:S01]  /*6a30*/  I2F R57, R57 ;  /* 0x0000003900397306 */ /* 0x000ee20000201400 */
[-C--:B------:R-:W-:Y:S01]  /*6a40*/  ISETP.GE.AND P1, PT, R9, R241.reuse, PT ;  /* 0x000000f10900720c */ /* 0x080fe20003f26270 */
[----:B------:R-:W-:Y:S01]  /*6a50*/  IMAD.IADD R25, R243, 0x1, -R14 ;  /* 0x00000001f3197824 */ /* 0x000fe200078e0a0e */
[-C--:B------:R-:W-:Y:S01]  /*6a60*/  ISETP.LT.OR P0, PT, R59, R242.reuse, P0 ;  /* 0x000000f23b00720c */ /* 0x080fe20000701670 */
[----:B-1----:R-:W-:Y:S01]  /*6a70*/  FFMA.FTZ R33, R23, -UR19, R33 ;  /* 0x8000001317217c23 */ /* 0x002fe20008010021 */
[----:B------:R-:W-:Y:S01]  /*6a80*/  ISETP.LT.OR P4, PT, R15, R242, P4 ;  /* 0x000000f20f00720c */ /* 0x000fe20002781670 */
[----:B------:R-:W-:Y:S01]  /*6a90*/  LDSM.16.MT88.4 R64, [R220+0x12000] ;  /* 0x01200000dc40783b */ /* 0x000fe20000004200 */
[----:B------:R-:W-:Y:S01]  /*6aa0*/  ISETP.GE.AND P5, PT, R5, R241, PT ;  /* 0x000000f10500720c */ /* 0x000fe20003fa6270 */
[----:B------:R-:W1:Y:S01]  /*6ab0*/  I2F R19, R19 ;  /* 0x0000001300137306 */ /* 0x000e620000201400 */
[----:B------:R-:W-:Y:S01]  /*6ac0*/  ISETP.GE.AND P2, PT, R59, R238, PT ;  /* 0x000000ee3b00720c */ /* 0x000fe20003f46270 */
[----:B--2---:R-:W-:Y:S01]  /*6ad0*/  FFMA.FTZ R77, R6, -UR19, R77 ;  /* 0x80000013064d7c23 */ /* 0x004fe2000801004d */
[----:B------:R-:W-:Y:S01]  /*6ae0*/  ISETP.LT.OR P1, PT, R9, R242, P1 ;  /* 0x000000f20900720c */ /* 0x000fe20000f21670 */
[----:B------:R-:W-:Y:S01]  /*6af0*/  LDSM.16.MT88.4 R72, [R224+0x14000] ;  /* 0x01400000e048783b */ /* 0x000fe20000004200 */
[----:B------:R-:W-:-:S02]  /*6b00*/  FSEL R23, R52, -INF , !P0 ;  /* 0xff80000034177808 */ /* 0x000fc40004000000 */
[----:B------:R-:W-:Y:S01]  /*6b10*/  FSEL R6, R30, -INF , !P4 ;  /* 0xff8000001e067808 */ /* 0x000fe20006000000 */
[----:B------:R-:W2:Y:S01]  /*6b20*/  I2F R29, R29 ;  /* 0x0000001d001d7306 */ /* 0x000ea20000201400 */
[----:B---3--:R-:W-:Y:S01]  /*6b30*/  FFMA.FTZ R53, R57, -UR19, R53 ;  /* 0x8000001339357c23 */ /* 0x008fe20008010035 */
[-C--:B------:R-:W-:Y:S01]  /*6b40*/  ISETP.GE.AND P0, PT, R11, R241.reuse, PT ;  /* 0x000000f10b00720c */ /* 0x080fe20003f06270 */
[----:B------:R-:W-:Y:S01]  /*6b50*/  IMAD.IADD R30, R240, 0x1, -R5 ;  /* 0x00000001f01e7824 */ /* 0x000fe200078e0a05 */
[----:B------:R-:W-:Y:S01]  /*6b60*/  ISETP.GE.AND P4, PT, R20, R241, PT ;  /* 0x000000f11400720c */ /* 0x000fe20003f86270 */
[----:B------:R-:W-:Y:S01]  /*6b70*/  LDSM.16.MT88.4 R88, [R221+0x14000] ;  /* 0x01400000dd58783b */ /* 0x000fe20000004200 */
[----:B------:R-:W-:Y:S02]  /*6b80*/  ISETP.LT.OR P5, PT, R5, R242, P5 ;  /* 0x000000f20500720c */ /* 0x000fe40002fa1670 */
[----:B------:R-:W3:Y:S01]  /*6b90*/  I2F R26, R26 ;  /* 0x0000001a001a7306 */ /* 0x000ee20000201400 */
[----:B-1----:R-:W-:Y:S01]  /*6ba0*/  FFMA.FTZ R76, R19, -UR19, R76 ;  /* 0x80000013134c7c23 */ /* 0x002fe2000801004c */
[----:B------:R-:W-:Y:S01]  /*6bb0*/  IABS R25, R25 ;  /* 0x0000001900197213 */ /* 0x000fe20000000000 */
[----:B------:R-:W-:Y:S01]  /*6bc0*/  LDSM.16.MT88.4 R96, [R220+0x14000] ;  /* 0x01400000dc60783b */ /* 0x000fe20000004200 */
[----:B------:R-:W-:Y:S01]  /*6bd0*/  ISETP.LT.OR P2, PT, R59, R239, P2 ;  /* 0x000000ef3b00720c */ /* 0x000fe20001741670 */
[----:B------:R-:W-:Y:S01]  /*6be0*/  IMAD.IADD R59, R240, 0x1, -R59 ;  /* 0x00000001f03b7824 */ /* 0x000fe200078e0a3b */
[----:B------:R-:W-:Y:S01]  /*6bf0*/  FSEL R19, R31, -INF , !P1 ;  /* 0xff8000001f137808 */ /* 0x000fe20004800000 */
[----:B------:R-:W-:Y:S01]  /*6c00*/  LDSM.16.MT88.4 R104, [R224+0x16000] ;  /* 0x01600000e068783b */ /* 0x000fe20000004200 */
[----:B------:R-:W1:Y:S01]  /*6c10*/  I2F R22, R22 ;  /* 0x0000001600167306 */ /* 0x000e620000201400 */
[----:B--2---:R-:W-:Y:S01]  /*6c20*/  FFMA.FTZ R29, R29, -UR19, R45 ;  /* 0x800000131d1d7c23 */ /* 0x004fe2000801002d */
[----:B------:R-:W-:Y:S01]  /*6c30*/  ISETP.GE.AND P3, PT, R10, R241, PT ;  /* 0x000000f10a00720c */ /* 0x000fe20003f66270 */
[----:B------:R-:W-:Y:S01]  /*6c40*/  LDSM.16.MT88.4 R112, [R222+0x16000] ;  /* 0x01600000de70783b */ /* 0x000fe20000004200 */
[----:B------:R-:W-:-:S02]  /*6c50*/  ISETP.GE.AND P1, PT, R5, R238, PT ;  /* 0x000000ee0500720c */ /* 0x000fc40003f26270 */
[-C--:B------:R-:W-:Y:S01]  /*6c60*/  ISETP.LT.OR P0, PT, R11, R242.reuse, P0 ;  /* 0x000000f20b00720c */ /* 0x080fe20000701670 */
[----:B------:R-:W-:Y:S01]  /*6c70*/  LDSM.16.MT88.4 R120, [R221+0x16000] ;  /* 0x01600000dd78783b */ /* 0x000fe20000004200 */
[----:B------:R-:W2:Y:S01]  /*6c80*/  I2F R56, R56 ;  /* 0x0000003800387306 */ /* 0x000ea20000201400 */
[----:B---3--:R-:W-:Y:S01]  /*6c90*/  FFMA.FTZ R26, R26, -UR19, R36 ;  /* 0x800000131a1a7c23 */ /* 0x008fe20008010024 */
[-C--:B------:R-:W-:Y:S02]  /*6ca0*/  ISETP.LT.OR P4, PT, R20, R242.reuse, P4 ;  /* 0x000000f21400720c */ /* 0x080fe40002781670 */
[----:B------:R-:W-:Y:S02]  /*6cb0*/  ISETP.LT.OR P3, PT, R10, R242, P3 ;  /* 0x000000f20a00720c */ /* 0x000fe40001f61670 */
[----:B------:R-:W-:Y:S02]  /*6cc0*/  ISETP.LT.OR P1, PT, R5, R239, P1 ;  /* 0x000000ef0500720c */ /* 0x000fe40000f21670 */
[----:B------:R-:W3:Y:S01]  /*6cd0*/  I2F R28, R28 ;  /* 0x0000001c001c7306 */ /* 0x000ee20000201400 */
[----:B-1----:R-:W-:Y:S01]  /*6ce0*/  FFMA.FTZ R80, R22, -UR19, R80 ;  /* 0x8000001316507c23 */ /* 0x002fe20008010050 */
[----:B------:R-:W-:-:S02]  /*6cf0*/  FSEL R22, R53, -INF , !P5 ;  /* 0xff80000035167808 */ /* 0x000fc40006800000 */
[----:B------:R-:W-:Y:S02]  /*6d00*/  ISETP.GE.AND P5, PT, R8, R241, PT ;  /* 0x000000f10800720c */ /* 0x000fe40003fa6270 */
[----:B------:R-:W-:Y:S02]  /*6d10*/  IABS R31, R59 ;  /* 0x0000003b001f7213 */ /* 0x000fe40000000000 */
[----:B------:R-:W1:Y:S01]  /*6d20*/  I2F R21, R21 ;  /* 0x0000001500157306 */ /* 0x000e620000201400 */
[----:B--2---:R-:W-:Y:S01]  /*6d30*/  FFMA.FTZ R48, R56, -UR19, R48 ;  /* 0x8000001338307c23 */ /* 0x004fe20008010030 */
[----:B------:R-:W-:Y:S01]  /*6d40*/  FSEL R5, R29, -INF , !P0 ;  /* 0xff8000001d057808 */ /* 0x000fe20004000000 */
[----:B------:R-:W-:Y:S01]  /*6d50*/  LDSM.16.MT88.4 R56, [R221+0x12000] ;  /* 0x01200000dd38783b */ /* 0x000fe20000004200 */
[----:B------:R-:W-:Y:S02]  /*6d60*/  FSEL R185, R26, -INF , !P4 ;  /* 0xff8000001ab97808 */ /* 0x000fe40006000000 */
[----:B------:R-:W-:-:S02]  /*6d70*/  ISETP.GE.AND P0, PT, R10, R238, PT ;  /* 0x000000ee0a00720c */ /* 0x000fc40003f06270 */
[----:B------:R-:W2:Y:S01]  /*6d80*/  I2F R24, R24 ;  /* 0x0000001800187306 */ /* 0x000ea20000201400 */
[----:B---3--:R-:W-:Y:S01]  /*6d90*/  FFMA.FTZ R28, R28, -UR19, R40 ;  /* 0x800000131c1c7c23 */ /* 0x008fe20008010028 */
[----:B------:R-:W-:Y:S02]  /*6da0*/  ISETP.GE.AND P4, PT, R13, R241, PT ;  /* 0x000000f10d00720c */ /* 0x000fe40003f86270 */
[----:B------:R-:W-:Y:S02]  /*6db0*/  ISETP.LT.OR P5, PT, R8, R242, P5 ;  /* 0x000000f20800720c */ /* 0x000fe40002fa1670 */
[----:B------:R-:W-:Y:S02]  /*6dc0*/  ISETP.LT.OR P0, PT, R10, R239, P0 ;  /* 0x000000ef0a00720c */ /* 0x000fe40000701670 */
[----:B------:R-:W3:Y:S01]  /*6dd0*/  I2F R27, R27 ;  /* 0x0000001b001b7306 */ /* 0x000ee20000201400 */
[----:B-1----:R-:W-:Y:S01]  /*6de0*/  FFMA.FTZ R81, R21, -UR19, R81 ;  /* 0x8000001315517c23 */ /* 0x002fe20008010051 */
[----:B------:R-:W-:-:S02]  /*6df0*/  FSEL R21, R48, -INF , !P3 ;  /* 0xff80000030157808 */ /* 0x000fc40005800000 */
[-C--:B------:R-:W-:Y:S02]  /*6e00*/  ISETP.GE.AND P3, PT, R7, R241.reuse, PT ;  /* 0x000000f10700720c */ /* 0x080fe40003f66270 */
[----:B------:R-:W-:Y:S02]  /*6e10*/  ISETP.LT.OR P4, PT, R13, R242, P4 ;  /* 0x000000f20d00720c */ /* 0x000fe40002781670 */
[----:B------:R-:W1:Y:S01]  /*6e20*/  I2F R25, R25 ;  /* 0x0000001900197306 */ /* 0x000e620000201400 */
[----:B--2---:R-:W-:Y:S01]  /*6e30*/  FFMA.FTZ R24, R24, -UR19, R32 ;  /* 0x8000001318187c23 */ /* 0x004fe20008010020 */
[----:B------:R-:W-:Y:S01]  /*6e40*/  IABS R30, R30 ;  /* 0x0000001e001e7213 */ /* 0x000fe20000000000 */
[----:B------:R-:W-:Y:S01]  /*6e50*/  IMAD.IADD R32, R240, 0x1, -R7 ;  /* 0x00000001f0207824 */ /* 0x000fe200078e0a07 */
[----:B------:R-:W-:Y:S02]  /*6e60*/  ISETP.LT.OR P3, PT, R7, R242, P3 ;  /* 0x000000f20700720c */ /* 0x000fe40001f61670 */
[----:B------:R-:W-:Y:S01]  /*6e70*/  FSEL R187, R24, -INF , !P4 ;  /* 0xff80000018bb7808 */ /* 0x000fe20006000000 */
[----:B------:R-:W-:Y:S01]  /*6e80*/  IMAD.IADD R24, R240, 0x1, -R8 ;  /* 0x00000001f0187824 */ /* 0x000fe200078e0a08 */
[----:B------:R2:W4:Y:S01]  /*6e90*/  I2F R29, R31 ;  /* 0x0000001f001d7306 */ /* 0x0005220000201400 */
[----:B---3--:R-:W-:Y:S01]  /*6ea0*/  FFMA.FTZ R27, R27, -UR19, R41 ;  /* 0x800000131b1b7c23 */ /* 0x008fe20008010029 */
[----:B------:R-:W-:-:S02]  /*6eb0*/  ISETP.GE.AND P4, PT, R18, R241, PT ;  /* 0x000000f11200720c */ /* 0x000fc40003f86270 */
[----:B------:R-:W-:Y:S02]  /*6ec0*/  IABS R24, R24 ;  /* 0x0000001800187213 */ /* 0x000fe40000000000 */
[----:B------:R-:W-:Y:S01]  /*6ed0*/  ISETP.LT.OR P4, PT, R18, R242, P4 ;  /* 0x000000f21200720c */ /* 0x000fe20002781670 */
[----:B-1----:R-:W-:Y:S01]  /*6ee0*/  FFMA.FTZ R25, R25, -UR19, R37 ;  /* 0x8000001319197c23 */ /* 0x002fe20008010025 */
[----:B------:R-:W-:Y:S02]  /*6ef0*/  IABS R32, R32 ;  /* 0x0000002000207213 */ /* 0x000fe40000000000 */
[----:B------:R-:W-:Y:S02]  /*6f00*/  FSEL R199, R80, -INF , !P4 ;  /* 0xff80000050c77808 */ /* 0x000fe40006000000 */
[----:B------:R-:W-:Y:S02]  /*6f10*/  ISETP.GE.AND P4, PT, R16, R241, PT ;  /* 0x000000f11000720c */ /* 0x000fe40003f86270 */
[----:B------:R-:W1:Y:S01]  /*6f20*/  I2F R32, R32 ;  /* 0x0000002000207306 */ /* 0x000e620000201400 */
[----:B--2---:R-:W-:Y:S01]  /*6f30*/  IMAD.IADD R31, R240, 0x1, -R10 ;  /* 0x00000001f01f7824 */ /* 0x004fe200078e0a0a */
[----:B------:R-:W-:Y:S01]  /*6f40*/  FSEL R10, R28, -INF , !P5 ;  /* 0xff8000001c0a7808 */ /* 0x000fe20006800000 */
[----:B----4-:R-:W-:Y:S01]  /*6f50*/  FFMA.FTZ R54, R29, -UR19, R54 ;  /* 0x800000131d367c23 */ /* 0x010fe20008010036 */
[----:B------:R-:W-:-:S02]  /*6f60*/  ISETP.GE.AND P5, PT, R9, R238, PT ;  /* 0x000000ee0900720c */ /* 0x000fc40003fa6270 */
[----:B------:R-:W-:Y:S02]  /*6f70*/  IABS R31, R31 ;  /* 0x0000001f001f7213 */ /* 0x000fe40000000000 */
[----:B------:R2:W3:Y:S01]  /*6f80*/  I2F R28, R30 ;  /* 0x0000001e001c7306 */ /* 0x0004e20000201400 */
[----:B------:R-:W-:Y:S02]  /*6f90*/  ISETP.LT.OR P5, PT, R9, R239, P5 ;  /* 0x000000ef0900720c */ /* 0x000fe40002fa1670 */
[----:B------:R-:W-:-:S04]  /*6fa0*/  ISETP.LT.OR P4, PT, R16, R242, P4 ;  /* 0x000000f21000720c */ /* 0x000fc80002781670 */
[----:B------:R-:W-:Y:S01]  /*6fb0*/  FSEL R197, R76, -INF , !P4 ;  /* 0xff8000004cc57808 */ /* 0x000fe20006000000 */
[----:B-1----:R-:W-:Y:S01]  /*6fc0*/  FFMA.FTZ R32, R32, -UR19, R43 ;  /* 0x8000001320207c23 */ /* 0x002fe2000801002b */
[----:B------:R-:W-:-:S04]  /*6fd0*/  ISETP.GE.AND P4, PT, R15, R238, PT ;  /* 0x000000ee0f00720c */ /* 0x000fc80003f86270 */
[----:B------:R-:W-:Y:S01]  /*6fe0*/  ISETP.LT.OR P4, PT, R15, R239, P4 ;  /* 0x000000ef0f00720c */ /* 0x000fe20002781670 */
[----:B--2---:R-:W-:Y:S01]  /*6ff0*/  IMAD.IADD R30, R240, 0x1, -R9 ;  /* 0x00000001f01e7824 */ /* 0x004fe200078e0a09 */
[----:B------:R-:W-:Y:S01]  /*7000*/  FSEL R9, R27, -INF , !P3 ;  /* 0xff8000001b097808 */ /* 0x000fe20005800000 */
[----:B---3--:R-:W-:Y:S01]  /*7010*/  FFMA.FTZ R55, R28, -UR19, R55 ;  /* 0x800000131c377c23 */ /* 0x008fe20008010037 */
[C---:B------:R-:W-:Y:S01]  /*7020*/  ISETP.GE.AND P3, PT, R14.reuse, R241, PT ;  /* 0x000000f10e00720c */ /* 0x040fe20003f66270 */
[----:B------:R1:W2:Y:S01]  /*7030*/  I2F R27, R31 ;  /* 0x0000001f001b7306 */ /* 0x0002a20000201400 */
[----:B------:R-:W-:Y:S02]  /*7040*/  IABS R30, R30 ;  /* 0x0000001e001e7213 */ /* 0x000fe40000000000 */
[----:B------:R-:W-:-:S03]  /*7050*/  ISETP.LT.OR P3, PT, R14, R242, P3 ;  /* 0x000000f20e00720c */ /* 0x000fc60001f61670 */
[----:B------:R-:W-:Y:S01]  /*7060*/  IMAD.MOV.U32 R26, RZ, RZ, R30 ;  /* 0x000000ffff1a7224 */ /* 0x000fe200078e001e */
[----:B------:R-:W-:Y:S01]  /*7070*/  FSEL R186, R25, -INF , !P3 ;  /* 0xff80000019ba7808 */ /* 0x000fe20005800000 */
[----:B------:R-:W-:Y:S01]  /*7080*/  IMAD.IADD R25, R240, 0x1, -R11 ;  /* 0x00000001f0197824 */ /* 0x000fe200078e0a0b */
[C---:B------:R-:W-:Y:S01]  /*7090*/  ISETP.GE.AND P3, PT, R12.reuse, R241, PT ;  /* 0x000000f10c00720c */ /* 0x040fe20003f66270 */
[----:B------:R3:W-:Y:S03]  /*70a0*/  I2F R30, R24 ;  /* 0x00000018001e7306 */ /* 0x0007e60000201400 */
[-C--:B------:R-:W-:Y:S02]  /*70b0*/  ISETP.LT.OR P3, PT, R12, R242.reuse, P3 ;  /* 0x000000f20c00720c */ /* 0x080fe40001f61670 */
[----:B------:R-:W-:Y:S01]  /*70c0*/  IABS R25, R25 ;  /* 0x0000001900197213 */ /* 0x000fe20000000000 */
[C---:B-1----:R-:W-:Y:S01]  /*70d0*/  IMAD.IADD R31, R240.reuse, 0x1, -R15 ;  /* 0x00000001f01f7824 */ /* 0x042fe200078e0a0f */
[----:B------:R-:W-:Y:S01]  /*70e0*/  FSEL R188, R33, -INF , !P3 ;  /* 0xff80000021bc7808 */ /* 0x000fe20005800000 */
[----:B------:R-:W-:Y:S01]  /*70f0*/  I2F R26, R26 ;  /* 0x0000001a001a7306 */ /* 0x000fe20000201400 */
[----:B------:R-:W-:Y:S01]  /*7100*/  ISETP.GE.AND P3, PT, R17, R241, PT ;  /* 0x000000f11100720c */ /* 0x000fe20003f66270 */
[----:B------:R-:W-:Y:S01]  /*7110*/  IMAD.IADD R15, R240, 0x1, -R14 ;  /* 0x00000001f00f7824 */ /* 0x000fe200078e0a0e */
[----:B------:R-:W-:Y:S01]  /*7120*/  IABS R31, R31 ;  /* 0x0000001f001f7213 */ /* 0x000fe20000000000 */
[----:B--2---:R-:W-:Y:S01]  /*7130*/  FFMA.FTZ R27, R27, -UR19, R50 ;  /* 0x800000131b1b7c23 */ /* 0x004fe20008010032 */
[----:B------:R-:W-:-:S02]  /*7140*/  ISETP.LT.OR P3, PT, R17, R242, P3 ;  /* 0x000000f21100720c */ /* 0x000fc40001f61670 */
[----:B------:R-:W-:Y:S01]  /*7150*/  IABS R15, R15 ;  /* 0x0000000f000f7213 */ /* 0x000fe20000000000 */
[----:B---3--:R-:W-:Y:S01]  /*7160*/  IMAD.IADD R24, R240, 0x1, -R20 ;  /* 0x00000001f0187824 */ /* 0x008fe200078e0a14 */
[----:B------:R-:W-:Y:S01]  /*7170*/  I2F R31, R31 ;  /* 0x0000001f001f7306 */ /* 0x000fe20000201400 */
[----:B------:R-:W-:Y:S02]  /*7180*/  FSEL R198, R81, -INF , !P3 ;  /* 0xff80000051c67808 */ /* 0x000fe40005800000 */
[C---:B------:R-:W-:Y:S02]  /*7190*/  ISETP.GE.AND P3, PT, R3.reuse, R241, PT ;  /* 0x000000f10300720c */ /* 0x040fe40003f66270 */
[----:B------:R-:W-:Y:S02]  /*71a0*/  IABS R24, R24 ;  /* 0x0000001800187213 */ /* 0x000fe40000000000 */
[----:B------:R-:W-:Y:S01]  /*71b0*/  ISETP.LT.OR P3, PT, R3, R242, P3 ;  /* 0x000000f20300720c */ /* 0x000fe20001f61670 */
[----:B------:R-:W1:Y:S03]  /*71c0*/  I2F R25, R25 ;  /* 0x0000001900197306 */ /* 0x000e660000201400 */
[----:B------:R-:W-:-:S02]  /*71d0*/  FSEL R195, R77, -INF , !P3 ;  /* 0xff8000004dc37808 */ /* 0x000fc40005800000 */
[----:B------:R-:W-:-:S03]  /*71e0*/  ISETP.GE.AND P3, PT, R11, R238, PT ;  /* 0x000000ee0b00720c */ /* 0x000fc60003f66270 */
[----:B------:R2:W3:Y:S01]  /*71f0*/  I2F R29, R24 ;  /* 0x00000018001d7306 */ /* 0x0004e20000201400 */
[----:B------:R-:W-:Y:S01]  /*7200*/  ISETP.LT.OR P3, PT, R11, R239, P3 ;  /* 0x000000ef0b00720c */ /* 0x000fe20001f61670 */
[----:B------:R-:W-:-:S05]  /*7210*/  IMAD.IADD R11, R240, 0x1, -R13 ;  /* 0x00000001f00b7824 */ /* 0x000fca00078e0a0d */
[----:B------:R-:W-:Y:S01]  /*7220*/  IABS R11, R11 ;  /* 0x0000000b000b7213 */ /* 0x000fe20000000000 */
[----:B------:R4:W5:Y:S01]  /*7230*/  I2F R28, R15 ;  /* 0x0000000f001c7306 */ /* 0x0009620000201400 */
[----:B-1----:R-:W-:Y:S01]  /*7240*/  FFMA.FTZ R25, R25, -UR19, R47 ;  /* 0x8000001319197c23 */ /* 0x002fe2000801002f */
[----:B--2---:R-:W-:Y:S01]  /*7250*/  FSEL R24, R54, -INF , !P2 ;  /* 0xff80000036187808 */ /* 0x004fe20005000000 */
[----:B---3--:R-:W-:Y:S01]  /*7260*/  FFMA.FTZ R29, R29, -UR19, R38 ;  /* 0x800000131d1d7c23 */ /* 0x008fe20008010026 */
[----:B------:R-:W-:-:S04]  /*7270*/  ISETP.GE.AND P2, PT, R8, R238, PT ;  /* 0x000000ee0800720c */ /* 0x000fc80003f46270 */
[-C--:B------:R-:W-:Y:S01]  /*7280*/  ISETP.LT.OR P2, PT, R8, R239.reuse, P2 ;  /* 0x000000ef0800720c */ /* 0x080fe20001741670 */
[----:B------:R-:W-:Y:S01]  /*7290*/  FFMA.FTZ R8, R31, -UR19, R46 ;  /* 0x800000131f087c23 */ /* 0x000fe2000801002e */
[----:B----4-:R-:W-:Y:S01]  /*72a0*/  FSEL R15, R55, -INF , !P1 ;  /* 0xff800000370f7808 */ /* 0x010fe20004800000 */
[----:B-----5:R-:W-:Y:S01]  /*72b0*/  FFMA.FTZ R28, R28, -UR19, R39 ;  /* 0x800000131c1c7c23 */ /* 0x020fe20008010027 */
[CC--:B------:R-:W-:Y:S02]  /*72c0*/  ISETP.GE.AND P1, PT, R7.reuse, R238.reuse, PT ;  /* 0x000000ee0700720c */ /* 0x0c0fe40003f26270 */
[----:B------:R-:W-:Y:S02]  /*72d0*/  FSEL R8, R8, -INF , !P4 ;  /* 0xff80000008087808 */ /* 0x000fe40006000000 */
[----:B------:R-:W-:Y:S01]  /*72e0*/  ISETP.LT.OR P1, PT, R7, R239, P1 ;  /* 0x000000ef0700720c */ /* 0x000fe20000f21670 */
[----:B------:R-:W-:Y:S01]  /*72f0*/  FFMA.FTZ R7, R26, -UR19, R51 ;  /* 0x800000131a077c23 */ /* 0x000fe20008010033 */
[----:B------:R-:W-:Y:S01]  /*7300*/  ISETP.GE.AND P4, PT, R13, R238, PT ;  /* 0x000000ee0d00720c */ /* 0x000fe20003f86270 */
[----:B------:R-:W1:Y:S01]  /*7310*/  I2F R26, R11 ;  /* 0x0000000b001a7306 */ /* 0x000e620000201400 */
[----:B------:R-:W-:Y:S02]  /*7320*/  LDSM.16.MT88.4 R48, [R222+0x12000] ;  /* 0x01200000de30783b */ /* 0x000fe40000004200 */
[----:B------:R-:W-:-:S02]  /*7330*/  FSEL R7, R7, -INF , !P5 ;  /* 0xff80000007077808 */ /* 0x000fc40006800000 */
[-C--:B------:R-:W-:Y:S02]  /*7340*/  ISETP.GE.AND P5, PT, R14, R238.reuse, PT ;  /* 0x000000ee0e00720c */ /* 0x080fe40003fa6270 */
[-C--:B------:R-:W-:Y:S01]  /*7350*/  ISETP.LT.OR P4, PT, R13, R239.reuse, P4 ;  /* 0x000000ef0d00720c */ /* 0x080fe20002781670 */
[----:B------:R-:W-:Y:S01]  /*7360*/  FFMA.FTZ R13, R30, -UR19, R42 ;  /* 0x800000131e0d7c23 */ /* 0x000fe2000801002a */
[----:B------:R-:W-:Y:S01]  /*7370*/  ISETP.LT.OR P5, PT, R14, R239, P5 ;  /* 0x000000ef0e00720c */ /* 0x000fe20002fa1670 */
[----:B------:R-:W-:Y:S01]  /*7380*/  LDSM.16.MT88.4 R40, [R224+0x12000] ;  /* 0x01200000e028783b */ /* 0x000fe20000004200 */
[----:B------:R-:W-:Y:S01]  /*7390*/  FSEL R14, R25, -INF , !P3 ;  /* 0xff800000190e7808 */ /* 0x000fe20005800000 */
[----:B------:R-:W-:Y:S01]  /*73a0*/  IMAD.IADD R25, R240, 0x1, -R12 ;  /* 0x00000001f0197824 */ /* 0x000fe200078e0a0c */
[----:B------:R-:W-:Y:S02]  /*73b0*/  ISETP.GE.AND P3, PT, R12, R238, PT ;  /* 0x000000ee0c00720c */ /* 0x000fe40003f66270 */
[----:B------:R-:W-:Y:S01]  /*73c0*/  FSEL R13, R13, -INF , !P2 ;  /* 0xff8000000d0d7808 */ /* 0x000fe20005000000 */
[----:B-1----:R-:W-:Y:S01]  /*73d0*/  FFMA.FTZ R26, R26, -UR19, R34 ;  /* 0x800000131a1a7c23 */ /* 0x002fe20008010022 */
[----:B------:R-:W-:-:S02]  /*73e0*/  FSEL R11, R27, -INF , !P0 ;  /* 0xff8000001b0b7808 */ /* 0x000fc40004000000 */
[-C--:B------:R-:W-:Y:S02]  /*73f0*/  ISETP.GE.AND P0, PT, R20, R238.reuse, PT ;  /* 0x000000ee1400720c */ /* 0x080fe40003f06270 */
[----:B------:R-:W-:Y:S02]  /*7400*/  ISETP.LT.OR P3, PT, R12, R239, P3 ;  /* 0x000000ef0c00720c */ /* 0x000fe40001f61670 */
[-C--:B------:R-:W-:Y:S02]  /*7410*/  ISETP.GE.AND P2, PT, R18, R238.reuse, PT ;  /* 0x000000ee1200720c */ /* 0x080fe40003f46270 */
[----:B------:R-:W-:Y:S02]  /*7420*/  FSEL R12, R32, -INF , !P1 ;  /* 0xff800000200c7808 */ /* 0x000fe40004800000 */
[----:B------:R-:W-:Y:S02]  /*7430*/  ISETP.GE.AND P1, PT, R17, R238, PT ;  /* 0x000000ee1100720c */ /* 0x000fe40003f26270 */
[----:B------:R-:W-:-:S02]  /*7440*/  IABS R25, R25 ;  /* 0x0000001900197213 */ /* 0x000fc40000000000 */
[----:B------:R-:W-:Y:S02]  /*7450*/  FMNMX.FTZ R27, R23, R22, !PT ;  /* 0x00000016171b7209 */ /* 0x000fe40007810000 */
[-C--:B------:R-:W-:Y:S01]  /*7460*/  ISETP.LT.OR P0, PT, R20, R239.reuse, P0 ;  /* 0x000000ef1400720c */ /* 0x080fe20000701670 */
[----:B------:R-:W-:Y:S01]  /*7470*/  IMAD.IADD R20, R240, 0x1, -R18 ;  /* 0x00000001f0147824 */ /* 0x000fe200078e0a12 */
[-C--:B------:R-:W-:Y:S01]  /*7480*/  ISETP.LT.OR P2, PT, R18, R239.reuse, P2 ;  /* 0x000000ef1200720c */ /* 0x080fe20001741670 */
[----:B------:R-:W-:Y:S01]  /*7490*/  IMAD.IADD R18, R240, 0x1, -R17 ;  /* 0x00000001f0127824 */ /* 0x000fe200078e0a11 */
[----:B------:R-:W-:Y:S01]  /*74a0*/  ISETP.LT.OR P1, PT, R17, R239, P1 ;  /* 0x000000ef1100720c */ /* 0x000fe20000f21670 */
[----:B------:R-:W-:Y:S01]  /*74b0*/  IMAD.MOV.U32 R17, RZ, RZ, R25 ;  /* 0x000000ffff117224 */ /* 0x000fe200078e0019 */
[----:B------:R-:W-:Y:S02]  /*74c0*/  FMNMX.FTZ R27, R21, R27, !PT ;  /* 0x0000001b151b7209 */ /* 0x000fe40007810000 */
[----:B------:R-:W-:-:S02]  /*74d0*/  FMNMX.FTZ R25, R24, R15, !PT ;  /* 0x0000000f18197209 */ /* 0x000fc40007810000 */
[----:B------:R-:W-:Y:S02]  /*74e0*/  FMNMX.FTZ R27, R19, R27, !PT ;  /* 0x0000001b131b7209 */ /* 0x000fe40007810000 */
[----:B------:R-:W-:Y:S02]  /*74f0*/  FMNMX.FTZ R25, R11, R25, !PT ;  /* 0x000000190b197209 */ /* 0x000fe40007810000 */
[----:B------:R-:W-:Y:S02]  /*7500*/  FMNMX.FTZ R27, R6, R27, !PT ;  /* 0x0000001b061b7209 */ /* 0x000fe40007810000 */
[----:B------:R-:W-:Y:S02]  /*7510*/  FMNMX.FTZ R25, R7, R25, !PT ;  /* 0x0000001907197209 */ /* 0x000fe40007810000 */
[----:B------:R-:W-:Y:S02]  /*7520*/  FSEL R189, R29, -INF , !P0 ;  /* 0xff8000001dbd7808 */ /* 0x000fe40004000000 */
[----:B------:R-:W-:Y:S01]  /*7530*/  ISETP.GE.AND P0, PT, R16, R238, PT ;  /* 0x000000ee1000720c */ /* 0x000fe20003f06270 */
[----:B------:R1:W2:Y:S01]  /*7540*/  I2F R29, R17 ;  /* 0x00000011001d7306 */ /* 0x0002a20000201400 */
[----:B------:R-:W-:-:S02]  /*7550*/  FMNMX.FTZ R27, R5, R27, !PT ;  /* 0x0000001b051b7209 */ /* 0x000fc40007810000 */
[----:B------:R-:W-:Y:S02]  /*7560*/  FMNMX.FTZ R25, R8, R25, !PT ;  /* 0x0000001908197209 */ /* 0x000fe40007810000 */
[----:B------:R-:W-:Y:S02]  /*7570*/  IABS R20, R20 ;  /* 0x0000001400147213 */ /* 0x000fe40000000000 */
[----:B------:R-:W-:Y:S02]  /*7580*/  FMNMX.FTZ R27, R10, R27, !PT ;  /* 0x0000001b0a1b7209 */ /* 0x000fe40007810000 */
[----:B------:R-:W-:Y:S01]  /*7590*/  ISETP.LT.OR P0, PT, R16, R239, P0 ;  /* 0x000000ef1000720c */ /* 0x000fe20000701670 */
[----:B------:R-:W-:Y:S01]  /*75a0*/  IMAD.IADD R16, R240, 0x1, -R16 ;  /* 0x00000001f0107824 */ /* 0x000fe200078e0a10 */
[----:B------:R-:W-:Y:S01]  /*75b0*/  FMNMX.FTZ R25, R14, R25, !PT ;  /* 0x000000190e197209 */ /* 0x000fe20007810000 */
[----:B------:R-:W3:Y:S01]  /*75c0*/  I2F R20, R20 ;  /* 0x0000001400147306 */ /* 0x000ee20000201400 */
[----:B------:R-:W-:-:S02]  /*75d0*/  IABS R18, R18 ;  /* 0x0000001200127213 */ /* 0x000fc40000000000 */
[----:B------:R-:W-:Y:S01]  /*75e0*/  FMNMX.FTZ R27, R9, R27, !PT ;  /* 0x0000001b091b7209 */ /* 0x000fe20007810000 */
[----:B-1----:R-:W-:Y:S01]  /*75f0*/  IMAD.IADD R17, R240, 0x1, -R3 ;  /* 0x00000001f0117824 */ /* 0x002fe200078e0a03 */
[----:B------:R-:W-:Y:S01]  /*7600*/  FMNMX.FTZ R25, R13, R25, !PT ;  /* 0x000000190d197209 */ /* 0x000fe20007810000 */
[----:B--2---:R-:W-:Y:S01]  /*7610*/  FFMA.FTZ R35, R29, -UR19, R35 ;  /* 0x800000131d237c23 */ /* 0x004fe20008010023 */
[----:B------:R-:W-:Y:S01]  /*7620*/  IABS R16, R16 ;  /* 0x0000001000107213 */ /* 0x000fe20000000000 */
[----:B------:R-:W1:Y:S01]  /*7630*/  I2F R18, R18 ;  /* 0x0000001200127306 */ /* 0x000e620000201400 */
[----:B------:R-:W-:Y:S02]  /*7640*/  FMNMX.FTZ R27, R185, R27, !PT ;  /* 0x0000001bb91b7209 */ /* 0x000fe40007810000 */
[----:B------:R-:W-:Y:S02]  /*7650*/  FMNMX.FTZ R25, R12, R25, !PT ;  /* 0x000000190c197209 */ /* 0x000fe40007810000 */
[----:B------:R-:W-:-:S02]  /*7660*/  IABS R17, R17 ;  /* 0x0000001100117213 */ /* 0x000fc40000000000 */
[----:B------:R-:W-:Y:S01]  /*7670*/  FMNMX.FTZ R27, R186, R27, !PT ;  /* 0x0000001bba1b7209 */ /* 0x000fe20007810000 */
[----:B------:R-:W2:Y:S01]  /*7680*/  I2F R16, R16 ;  /* 0x0000001000107306 */ /* 0x000ea20000201400 */
[----:B------:R-:W-:Y:S01]  /*7690*/  FSEL R190, R28, -INF , !P5 ;  /* 0xff8000001cbe7808 */ /* 0x000fe20006800000 */
[----:B---3--:R-:W-:Y:S01]  /*76a0*/  FFMA.FTZ R82, R20, -UR19, R82 ;  /* 0x8000001314527c23 */ /* 0x008fe20008010052 */
[----:B------:R-:W-:Y:S01]  /*76b0*/  FMNMX.FTZ R25, R189, R25, !PT ;  /* 0x00000019bd197209 */ /* 0x000fe20007810000 */
[----:B------:R-:W-:Y:S01]  /*76c0*/  LDSM.16.MT88.4 R28, [R221+0x10800] ;  /* 0x01080000dd1c783b */ /* 0x000fe20000004200 */
[----:B------:R-:W-:Y:S02]  /*76d0*/  FMNMX.FTZ R27, R187, R27, !PT ;  /* 0x0000001bbb1b7209 */ /* 0x000fe40007810000 */
[----:B------:R-:W-:Y:S01]  /*76e0*/  FSEL R191, R26, -INF , !P4 ;  /* 0xff8000001abf7808 */ /* 0x000fe20006000000 */
[----:B------:R-:W3:Y:S01]  /*76f0*/  I2F R17, R17 ;  /* 0x0000001100117306 */ /* 0x000ee20000201400 */
[----:B------:R-:W-:-:S02]  /*7700*/  FMNMX.FTZ R25, R190, R25, !PT ;  /* 0x00000019be197209 */ /* 0x000fc40007810000 */
[----:B------:R-:W-:Y:S02]  /*7710*/  FMNMX.FTZ R27, R188, R27, !PT ;  /* 0x0000001bbc1b7209 */ /* 0x000fe40007810000 */
[----:B------:R-:W-:Y:S01]  /*7720*/  FSEL R192, R35, -INF , !P3 ;  /* 0xff80000023c07808 */ /* 0x000fe20005800000 */
[----:B-1----:R-:W-:Y:S01]  /*7730*/  FFMA.FTZ R35, R18, -UR19, R83 ;  /* 0x8000001312237c23 */ /* 0x002fe20008010053 */
[----:B------:R-:W-:Y:S01]  /*7740*/  FMNMX.FTZ R25, R191, R25, !PT ;  /* 0x00000019bf197209 */ /* 0x000fe20007810000 */
[----:B--2---:R-:W-:Y:S01]  /*7750*/  FFMA.FTZ R16, R16, -UR19, R78 ;  /* 0x8000001310107c23 */ /* 0x004fe2000801004e */
[----:B------:R-:W-:Y:S02]  /*7760*/  FMNMX.FTZ R27, R199, R27, !PT ;  /* 0x0000001bc71b7209 */ /* 0x000fe40007810000 */
[----:B------:R-:W-:Y:S02]  /*7770*/  FSEL R193, R82, -INF , !P2 ;  /* 0xff80000052c17808 */ /* 0x000fe40005000000 */
[----:B------:R-:W-:Y:S01]  /*7780*/  FMNMX.FTZ R25, R192, R25, !PT ;  /* 0x00000019c0197209 */ /* 0x000fe20007810000 */
[----:B------:R-:W-:Y:S01]  /*7790*/  LDSM.16.MT88.4 R80, [R222+0x14000] ;  /* 0x01400000de50783b */ /* 0x000fe20000004200 */
[----:B------:R-:W-:Y:S01]  /*77a0*/  FMNMX.FTZ R27, R198, R27, !PT ;  /* 0x0000001bc61b7209 */ /* 0x000fe20007810000 */
[----:B---3--:R-:W-:Y:S01]  /*77b0*/  FFMA.FTZ R17, R17, -UR19, R79 ;  /* 0x8000001311117c23 */ /* 0x008fe2000801004f */
[----:B------:R-:W-:-:S02]  /*77c0*/  ISETP.GE.AND P3, PT, R3, R238, PT ;  /* 0x000000ee0300720c */ /* 0x000fc40003f66270 */
[----:B------:R-:W-:Y:S02]  /*77d0*/  FSEL R35, R35, -INF , !P1 ;  /* 0xff80000023237808 */ /* 0x000fe40004800000 */
[----:B------:R-:W-:Y:S02]  /*77e0*/  FMNMX.FTZ R25, R193, R25, !PT ;  /* 0x00000019c1197209 */ /* 0x000fe40007810000 */
[----:B------:R-:W-:Y:S02]  /*77f0*/  FMNMX.FTZ R27, R197, R27, !PT ;  /* 0x0000001bc51b7209 */ /* 0x000fe40007810000 */
[----:B------:R-:W-:Y:S02]  /*7800*/  ISETP.LT.OR P3, PT, R3, R239, P3 ;  /* 0x000000ef0300720c */ /* 0x000fe40001f61670 */
[----:B------:R-:W-:Y:S02]  /*7810*/  FSEL R34, R16, -INF , !P0 ;  /* 0xff80000010227808 */ /* 0x000fe40004000000 */
[----:B------:R-:W-:-:S02]  /*7820*/  FMNMX.FTZ R25, R35, R25, !PT ;  /* 0x0000001923197209 */ /* 0x000fc40007810000 */
[----:B------:R-:W-:Y:S02]  /*7830*/  FMNMX.FTZ R20, R195, R27, !PT ;  /* 0x0000001bc3147209 */ /* 0x000fe40007810000 */
[----:B------:R-:W-:Y:S02]  /*7840*/  FSEL R33, R17, -INF , !P3 ;  /* 0xff80000011217808 */ /* 0x000fe40005800000 */
[----:B------:R-:W-:Y:S01]  /*7850*/  FMNMX.FTZ R3, R34, R25, !PT ;  /* 0x0000001922037209 */ /* 0x000fe20007810000 */
[----:B------:R-:W1:Y:S03]  /*7860*/  SHFL.BFLY PT, R18, R20, 0x2, 0x1f ;  /* 0x0c401f0014127f89 */ /* 0x000e6600000e0000 */
        /* <DEDUP_REMOVED lines=8> */
[----:B------:R-:W-:Y:S01]  /*78f0*/  FMUL.FTZ R194, R164, c[0x0][0x23c] ;  /* 0x00008f00a4c27a20 */ /* 0x000fe20000410000 */
[----:B--2---:R-:W-:-:S04]  /*7900*/  FMNMX.FTZ R3, R16, R3, !PT ;  /* 0x0000000310037209 */ /* 0x004fc80007810000 */
[----:B------:R-:W-:Y:S02]  /*7910*/  FSEL R194, R194, RZ, P0 ;  /* 0x000000ffc2c27208 */ /* 0x000fe40000000000 */
        /* <DEDUP_REMOVED lines=9> */
[--C-:B------:R-:W-:Y:S01]  /*79b0*/  FFMA.FTZ R180, R24, c[0x0][0x23c], -R32.reuse ;  /* 0x00008f0018b47a23 */ /* 0x100fe20000010820 */
[----:B------:R-:W-:Y:S01]  /*79c0*/  LDSM.16.MT88.4 R16, [R222+0x10800] ;  /* 0x01080000de10783b */ /* 0x000fe20000004200 */
[--C-:B------:R-:W-:Y:S01]  /*79d0*/  FFMA.FTZ R182, R15, c[0x0][0x23c], -R32.reuse ;  /* 0x00008f000fb67a23 */ /* 0x100fe20000010820 */
[----:B------:R-:W-:Y:S01]  /*79e0*/  LEA.HI.X R246, R196, c[0x0][0x16c], R165, 0x1, P0 ;  /* 0x00005b00c4f67a11 */ /* 0x000fe200000f0ca5 */
[--C-:B------:R-:W-:Y:S01]  /*79f0*/  FFMA.FTZ R181, R11, c[0x0][0x23c], -R32.reuse ;  /* 0x00008f000bb57a23 */ /* 0x100fe20000010820 */
[----:B------:R-:W-:Y:S01]  /*7a00*/  LDSM.16.MT88.4 R24, [R224+0x12800] ;  /* 0x01280000e018783b */ /* 0x000fe20000004200 */
[----:B------:R-:W-:Y:S01]  /*7a10*/  FFMA.FTZ R174, R7, c[0x0][0x23c], -R32 ;  /* 0x00008f0007ae7a23 */ /* 0x000fe20000010820 */
[----:B------:R-:W1:Y:S01]  /*7a20*/  MUFU.EX2 R183, R183 ;  /* 0x000000b700b77308 */ /* 0x000e620000000800 */
[--C-:B------:R-:W-:Y:S01]  /*7a30*/  FFMA.FTZ R177, R6, c[0x0][0x23c], -R194.reuse ;  /* 0x00008f0006b17a23 */ /* 0x100fe200000108c2 */
[----:B------:R-:W-:Y:S01]  /*7a40*/  LDSM.16.MT88.4 R20, [R220+0x12800] ;  /* 0x01280000dc14783b */ /* 0x000fe20000004200 */
[----:B------:R-:W-:-:S02]  /*7a50*/  FFMA.FTZ R176, R5, c[0x0][0x23c], -R194 ;  /* 0x00008f0005b07a23 */ /* 0x000fc400000108c2 */
[--C-:B------:R-:W-:Y:S01]  /*7a60*/  FFMA.FTZ R173, R10, c[0x0][0x23c], -R194.reuse ;  /* 0x00008f000aad7a23 */ /* 0x100fe200000108c2 */
[----:B------:R-:W2:Y:S01]  /*7a70*/  LDSM.16.MT88.4 R4, [R220+0x16000] ;  /* 0x01600000dc04783b */ /* 0x000ea20000004200 */
[----:B------:R-:W-:Y:S01]  /*7a80*/  FFMA.FTZ R172, R9, c[0x0][0x23c], -R194 ;  /* 0x00008f0009ac7a23 */ /* 0x000fe200000108c2 */
[----:B------:R-:W-:Y:S01]  /*7a90*/  MUFU.EX2 R179, R179 ;  /* 0x000000b300b37308 */ /* 0x000fe20000000800 */
[--C-:B------:R-:W-:Y:S02]  /*7aa0*/  FFMA.FTZ R175, R8, c[0x0][0x23c], -R32.reuse ;  /* 0x00008f0008af7a23 */ /* 0x100fe40000010820 */
[----:B------:R-:W3:Y:S01]  /*7ab0*/  LDSM.16.MT88.4 R8, [R224+0x10800] ;  /* 0x01080000e008783b */ /* 0x000ee20000004200 */
[--C-:B------:R-:W-:Y:S02]  /*7ac0*/  FFMA.FTZ R169, R14, c[0x0][0x23c], -R32.reuse ;  /* 0x00008f000ea97a23 */ /* 0x100fe40000010820 */
[--C-:B------:R-:W-:Y:S02]  /*7ad0*/  FFMA.FTZ R2, R13, c[0x0][0x23c], -R32.reuse ;  /* 0x00008f000d027a23 */ /* 0x100fe40000010820 */
[----:B------:R-:W4:Y:S01]  /*7ae0*/  MUFU.EX2 R178, R178 ;  /* 0x000000b200b27308 */ /* 0x000f220000000800 */
[----:B-1----:R-:W-:Y:S01]  /*7af0*/  F2FP.BF16.PACK_AB R128, R183, R184 ;  /* 0x000000b8b780723e */ /* 0x002fe200000010ff */
[----:B------:R-:W-:-:S02]  /*7b00*/  FFMA.FTZ R0, R12, c[0x0][0x23c], -R32 ;  /* 0x00008f000c007a23 */ /* 0x000fc40000010820 */
[----:B------:R-:W1:Y:S01]  /*7b10*/  LDSM.16.MT88.4 R12, [R220+0x10800] ;  /* 0x01080000dc0c783b */ /* 0x000e620000004200 */
[--C-:B------:R-:W-:Y:S02]  /*7b20*/  FFMA.FTZ R185, R185, c[0x0][0x23c], -R194.reuse ;  /* 0x00008f00b9b97a23 */ /* 0x100fe400000108c2 */
[--C-:B------:R-:W-:Y:S01]  /*7b30*/  FFMA.FTZ R186, R186, c[0x0][0x23c], -R194.reuse ;  /* 0x00008f00baba7a23 */ /* 0x100fe200000108c2 */
[----:B------:R-:W-:Y:S01]  /*7b40*/  MUFU.EX2 R180, R180 ;  /* 0x000000b400b47308 */ /* 0x000fe20000000800 */
[--C-:B------:R-:W-:Y:S02]  /*7b50*/  FFMA.FTZ R187, R187, c[0x0][0x23c], -R194.reuse ;  /* 0x00008f00bbbb7a23 */ /* 0x100fe400000108c2 */
[----:B------:R-:W-:Y:S02]  /*7b60*/  FFMA.FTZ R188, R188, c[0x0][0x23c], -R194 ;  /* 0x00008f00bcbc7a23 */ /* 0x000fe400000108c2 */
[--C-:B------:R-:W-:Y:S02]  /*7b70*/  FFMA.FTZ R189, R189, c[0x0][0x23c], -R32.reuse ;  /* 0x00008f00bdbd7a23 */ /* 0x100fe40000010820 */
[--C-:B------:R-:W-:Y:S01]  /*7b80*/  FFMA.FTZ R190, R190, c[0x0][0x23c], -R32.reuse ;  /* 0x00008f00bebe7a23 */ /* 0x100fe20000010820 */
[----:B------:R-:W5:Y:S01]  /*7b90*/  MUFU.EX2 R182, R182 ;  /* 0x000000b600b67308 */ /* 0x000f620000000800 */
[----:B----4-:R-:W-:Y:S01]  /*7ba0*/  F2FP.BF16.PACK_AB R130, R178, R179 ;  /* 0x000000b3b282723e */ /* 0x010fe200000010ff */
[----:B------:R-:W-:-:S02]  /*7bb0*/  FFMA.FTZ R191, R191, c[0x0][0x23c], -R32 ;  /* 0x00008f00bfbf7a23 */ /* 0x000fc40000010820 */
[----:B------:R-:W-:Y:S02]  /*7bc0*/  FFMA.FTZ R192, R192, c[0x0][0x23c], -R32 ;  /* 0x00008f00c0c07a23 */ /* 0x000fe40000010820 */
[--C-:B------:R-:W-:Y:S02]  /*7bd0*/  FFMA.FTZ R199, R199, c[0x0][0x23c], -R194.reuse ;  /* 0x00008f00c7c77a23 */ /* 0x100fe400000108c2 */
[----:B------:R-:W-:Y:S01]  /*7be0*/  MUFU.EX2 R181, R181 ;  /* 0x000000b500b57308 */ /* 0x000fe20000000800 */
[--C-:B------:R-:W-:Y:S02]  /*7bf0*/  FFMA.FTZ R198, R198, c[0x0][0x23c], -R194.reuse ;  /* 0x00008f00c6c67a23 */ /* 0x100fe400000108c2 */
[--C-:B------:R-:W-:Y:S02]  /*7c00*/  FFMA.FTZ R197, R197, c[0x0][0x23c], -R194.reuse ;  /* 0x00008f00c5c57a23 */ /* 0x100fe400000108c2 */
[----:B------:R-:W-:Y:S02]  /*7c10*/  FFMA.FTZ R249, R195, c[0x0][0x23c], -R194 ;  /* 0x00008f00c3f97a23 */ /* 0x000fe400000108c2 */
[--C-:B------:R-:W-:Y:S01]  /*7c20*/  FFMA.FTZ R193, R193, c[0x0][0x23c], -R32.reuse ;  /* 0x00008f00c1c17a23 */ /* 0x100fe20000010820 */
[----:B------:R-:W4:Y:S01]  /*7c30*/  MUFU.EX2 R174, R174 ;  /* 0x000000ae00ae7308 */ /* 0x000f220000000800 */
[----:B-----5:R-:W-:Y:S01]  /*7c40*/  F2FP.BF16.PACK_AB R129, R182, R180 ;  /* 0x000000b4b681723e */ /* 0x020fe200000010ff */
[----:B------:R-:W-:-:S02]  /*7c50*/  FFMA.FTZ R194, R35, c[0x0][0x23c], -R32 ;  /* 0x00008f0023c27a23 */ /* 0x000fc40000010820 */
[--C-:B------:R-:W-:Y:S02]  /*7c60*/  FFMA.FTZ R195, R34, c[0x0][0x23c], -R32.reuse ;  /* 0x00008f0022c37a23 */ /* 0x100fe40000010820 */
[----:B------:R-:W-:Y:S02]  /*7c70*/  FFMA.FTZ R248, R33, c[0x0][0x23c], -R32 ;  /* 0x00008f0021f87a23 */ /* 0x000fe40000010820 */
[----:B------:R-:W5:Y:S01]  /*7c80*/  MUFU.EX2 R177, R177 ;  /* 0x000000b100b17308 */ /* 0x000f620000000800 */
        /* <DEDUP_REMOVED lines=139> */
[----:B------:R-:W3:Y:S01]  /*8540*/  LDSM.16.MT88.4 R12, [R222+0x13000] ;  /* 0x01300000de0c783b */ /* 0x000ee20000004200 */
[----:B------:R-:W-:Y:S02]  /*8550*/  FADD.FTZ R191, R193, R191 ;  /* 0x000000bfc1bf7221 */ /* 0x000fe40000010000 */
[----:B------:R-:W-:Y:S02]  /*8560*/  FADD.FTZ R188, R197, R188 ;  /* 0x000000bcc5bc7221 */ /* 0x000fe40000010000 */
[----:B------:R-:W-:-:S02]  /*8570*/  FADD.FTZ R191, R194, R191 ;  /* 0x000000bfc2bf7221 */ /* 0x000fc40000010000 */
[----:B-1----:R-:W-:Y:S02]  /*8580*/  HMMA.16816.F32.BF16 R144, R4, R8, R144 ;  /* 0x000000080490723c */ /* 0x002fe40000041890 */
[----:B------:R-:W-:-:S06]  /*8590*/  FADD.FTZ R191, R195, R191 ;  /* 0x000000bfc3bf7221 */ /* 0x000fcc0000010000 */
        /* <DEDUP_REMOVED lines=38> */
[C---:B--2---:R-:W-:Y:S08]  /*8800*/  HMMA.16816.F32.BF16 R116, R4.reuse, R16, R116 ;  /* 0x000000100474723c */ /* 0x044ff00000041874 */
[C---:B------:R-:W-:Y:S01]  /*8810*/  HMMA.16816.F32.BF16 R120, R4.reuse, R18, R120 ;  /* 0x000000120478723c */ /* 0x040fe20000041878 */
[----:B------:R-:W-:Y:S07]  /*8820*/  LDSM.16.MT88.4 R16, [R220+0x13800] ;  /* 0x01380000dc10783b */ /* 0x000fee0000004200 */
        /* <DEDUP_REMOVED lines=130> */
.L_x_6440:
[----:B------:R-:W-:-:S04]  /*9050*/  ULEA UR4, -UR6, URZ, 0x6 ;  /* 0x0000003f06047291 */ /* 0x000fc8000f8e313f */
[----:B------:R-:W-:Y:S02]  /*9060*/  USHF.R.S32.HI UR5, URZ, 0x1f, UR4 ;  /* 0x0000001f3f057899 */ /* 0x000fe40008011404 */
[----:B------:R-:W-:-:S04]  /*9070*/  MOV R2, UR4 ;  /* 0x0000000400027c02 */ /* 0x000fc80008000f00 */
[----:B------:R-:W-:Y:S02]  /*9080*/  MOV R0, UR5 ;  /* 0x0000000500007c02 */ /* 0x000fe40008000f00 */
.L_x_6441:
        /* <DEDUP_REMOVED lines=113> */
[----:B------:R5:W-:Y:S02]  /*97a0*/  @!P5 LDGSTS.E.BYPASS.LTC128B.128 [R235+0x11000], [R20.64] ;  /* 0x1100000014ebdfae */ /* 0x000be4000b901d56 */
[----:B------:R-:W-:Y:S01]  /*97b0*/  IMAD.IADD R2, R243, 0x1, -R0 ;  /* 0x00000001f3027824 */ /* 0x000fe200078e0a00 */
[C---:B------:R-:W-:Y:S01]  /*97c0*/  ISETP.GE.AND P0, PT, R0.reuse, R241, PT ;  /* 0x000000f10000720c */ /* 0x040fe20003f06270 */
[----:B------:R-:W-:Y:S03]  /*97d0*/  @P4 STS.128 [R235+0x13000], RZ ;  /* 0x013000ffeb004388 */ /* 0x000fe60000000c00 */
[----:B------:R-:W-:Y:S01]  /*97e0*/  IABS R2, R2 ;  /* 0x0000000200027213 */ /* 0x000fe20000000000 */
[----:B------:R-:W-:Y:S01]  /*97f0*/  @!PT LDS RZ, [RZ] ;  /* 0x00000000fffff984 */ /* 0x000fe20000000800 */
[----:B------:R-:W-:Y:S01]  /*9800*/  @!PT LDS RZ, [RZ] ;  /* 0x00000000fffff984 */ /* 0x000fe20000000800 */
[----:B------:R-:W-:Y:S01]  /*9810*/  @!PT LDS RZ, [RZ] ;  /* 0x00000000fffff984 */ /* 0x000fe20000000800 */
[----:B------:R3:W-:Y:S01]  /*9820*/  @!P4 LDGSTS.E.BYPASS.LTC128B.128 [R235+0x13000], [R18.64+0x80] ;  /* 0x1300008012ebcfae */ /* 0x0007e2000b901d56 */
[----:B------:R-:W-:-:S03]  /*9830*/  ISETP.LT.OR P0, PT, R0, R242, P0 ;  /* 0x000000f20000720c */ /* 0x000fc60000701670 */
[----:B------:R-:W-:Y:S01]  /*9840*/  @P3 STS.128 [R235+0x15000], RZ ;  /* 0x015000ffeb003388 */ /* 0x000fe20000000c00 */
[----:B------:R-:W-:Y:S03]  /*9850*/  I2F R2, R2 ;  /* 0x0000000200027306 */ /* 0x000fe60000201400 */
        /* <DEDUP_REMOVED lines=30> */
[----:B----4-:R-:W3:Y:S01]  /*9a40*/  LDSM.16.M88.4 R12, [R229+0x8800] ;  /* 0x00880000e50c783b */ /* 0x010ee20000000200 */
[----:B-1----:R-:W-:-:S03]  /*9a50*/  IADD3 R167, R0, 0x8, RZ ;  /* 0x0000000800a77810 */ /* 0x002fc60007ffe0ff */
[----:B------:R-:W1:Y:S04]  /*9a60*/  LDSM.16.M88.4 R4, [R229+0x9000] ;  /* 0x00900000e504783b */ /* 0x000e680000000200 */
[----:B-----5:R-:W4:Y:S04]  /*9a70*/  LDSM.16.M88.4 R20, [R229+0x8000] ;  /* 0x00800000e514783b */ /* 0x020f280000000200 */
[----:B------:R-:W5:Y:S04]  /*9a80*/  LDSM.16.M88.4 R176, [R229+0x9800] ;  /* 0x00980000e5b0783b */ /* 0x000f680000000200 */
[----:B------:R-:W-:Y:S04]  /*9a90*/  LDSM.16.M88.4 R28, [R228] ;  /* 0x00000000e41c783b */ /* 0x000fe80000000200 */
[----:B------:R-:W4:Y:S04]  /*9aa0*/  LDSM.16.M88.4 R168, [R219] ;  /* 0x00000000dba8783b */ /* 0x000f280000000200 */
[----:B--2---:R-:W2:Y:S04]  /*9ab0*/  LDSM.16.M88.4 R32, [R218] ;  /* 0x00000000da20783b */ /* 0x004ea80000000200 */
[----:B------:R-:W2:Y:S04]  /*9ac0*/  LDSM.16.M88.4 R172, [R227] ;  /* 0x00000000e3ac783b */ /* 0x000ea80000000200 */
[----:B------:R-:W2:Y:S04]  /*9ad0*/  LDSM.16.M88.4 R188, [R217] ;  /* 0x00000000d9bc783b */ /* 0x000ea80000000200 */
[----:B------:R-:W-:Y:S01]  /*9ae0*/  LDSM.16.M88.4 R192, [R223+0x8000] ;  /* 0x00800000dfc0783b */ /* 0x000fe20000000200 */
[C---:B---3--:R-:W-:Y:S03]  /*9af0*/  HMMA.16816.F32.BF16 R16, R180.reuse, R12, RZ ;  /* 0x0000000cb410723c */ /* 0x048fe600000418ff */
[----:B------:R-:W0:Y:S05]  /*9b00*/  LDGDEPBAR ;  /* 0x00000000000079af */ /* 0x000e2a0000000000 */
[C---:B------:R-:W-:Y:S08]  /*9b10*/  HMMA.16816.F32.BF16 R12, R180.reuse, R14, RZ ;  /* 0x0000000eb40c723c */ /* 0x040ff000000418ff */
[C---:B-1----:R-:W-:Y:S08]  /*9b20*/  HMMA.16816.F32.BF16 R8, R180.reuse, R4, RZ ;  /* 0x00000004b408723c */ /* 0x042ff000000418ff */
[C---:B------:R-:W-:Y:S08]  /*9b30*/  HMMA.16816.F32.BF16 R4, R180.reuse, R6, RZ ;  /* 0x00000006b404723c */ /* 0x040ff000000418ff */
[C---:B----4-:R-:W-:Y:S08]  /*9b40*/  HMMA.16816.F32.BF16 R24, R180.reuse, R20, RZ ;  /* 0x00000014b418723c */ /* 0x050ff000000418ff */
[C---:B------:R-:W-:Y:S08]  /*9b50*/  HMMA.16816.F32.BF16 R20, R180.reuse, R22, RZ ;  /* 0x00000016b414723c */ /* 0x040ff000000418ff */
[C---:B-----5:R-:W-:Y:S08]  /*9b60*/  HMMA.16816.F32.BF16 R184, R180.reuse, R176, RZ ;  /* 0x000000b0b4b8723c */ /* 0x060ff000000418ff */
        /* <DEDUP_REMOVED lines=12> */
[----:B------:R-:W-:Y:S01]  /*9c30*/  HMMA.16816.F32.BF16 R180, R28, R190, R180 ;  /* 0x000000be1cb4723c */ /* 0x000fe200000418b4 */
[----:B------:R-:W-:Y:S04]  /*9c40*/  LDSM.16.M88.4 R188, [R225] ;  /* 0x00000000e1bc783b */ /* 0x000fe80000000200 */
[----:B------:R-:W4:Y:S03]  /*9c50*/  LDSM.16.M88.4 R28, [R216] ;  /* 0x00000000d81c783b */ /* 0x000f260000000200 */
        /* <DEDUP_REMOVED lines=24> */
[----:B------:R-:W-:Y:S04]  /*9de0*/  LDSM.16.M88.4 R192, [R215] ;  /* 0x00000000d7c0783b */ /* 0x000fe80000000200 */
[----:B------:R-:W-:Y:S03]  /*9df0*/  LDSM.16.M88.4 R188, [R214] ;  /* 0x00000000d6bc783b */ /* 0x000fe60000000200 */
[C---:B---3--:R-:W-:Y:S08]  /*9e00*/  HMMA.16816.F32.BF16 R24, R28.reuse, R172, R24 ;  /* 0x000000ac1c18723c */ /* 0x048ff00000041818 */
[C---:B------:R-:W-:Y:S01]  /*9e10*/  HMMA.16816.F32.BF16 R20, R28.reuse, R174, R20 ;  /* 0x000000ae1c14723c */ /* 0x040fe20000041814 */
[----:B------:R-:W3:Y:S07]  /*9e20*/  LDSM.16.M88.4 R172, [R228+0x2000] ;  /* 0x00200000e4ac783b */ /* 0x000eee0000000200 */
[C---:B------:R-:W-:Y:S08]  /*9e30*/  HMMA.16816.F32.BF16 R16, R28.reuse, R168, R16 ;  /* 0x000000a81c10723c */ /* 0x040ff00000041810 */
[C---:B------:R-:W-:Y:S01]  /*9e40*/  HMMA.16816.F32.BF16 R12, R28.reuse, R170, R12 ;  /* 0x000000aa1c0c723c */ /* 0x040fe2000004180c */
[----:B------:R-:W4:Y:S07]  /*9e50*/  LDSM.16.M88.4 R168, [R213] ;  /* 0x00000000d5a8783b */ /* 0x000f2e0000000200 */
        /* <DEDUP_REMOVED lines=12> */
[----:B------:R-:W5:Y:S07]  /*9f20*/  LDSM.16.M88.4 R188, [R223+0xb000] ;  /* 0x00b00000dfbc783b */ /* 0x000f6e0000000200 */
[C---:B----4-:R-:W-:Y:S08]  /*9f30*/  HMMA.16816.F32.BF16 R8, R172.reuse, R168, R8 ;  /* 0x000000a8ac08723c */ /* 0x050ff00000041808 */
[C---:B------:R-:W-:Y:S01]  /*9f40*/  HMMA.16816.F32.BF16 R4, R172.reuse, R170, R4 ;  /* 0x000000aaac04723c */ /* 0x040fe20000041804 */
[----:B------:R-:W4:Y:S07]  /*9f50*/  LDSM.16.M88.4 R168, [R223+0xb800] ;  /* 0x00b80000dfa8783b */ /* 0x000f2e0000000200 */
[C---:B-1----:R-:W-:Y:S08]  /*9f60*/  HMMA.16816.F32.BF16 R184, R172.reuse, R176, R184 ;  /* 0x000000b0acb8723c */ /* 0x042ff000000418b8 */
[----:B------:R-:W-:Y:S01]  /*9f70*/  HMMA.16816.F32.BF16 R180, R172, R178, R180 ;  /* 0x000000b2acb4723c */ /* 0x000fe200000418b4 */
[----:B------:R-:W-:Y:S04]  /*9f80*/  LDSM.16.M88.4 R176, [R216+0x2000] ;  /* 0x00200000d8b0783b */ /* 0x000fe80000000200 */
[----:B------:R-:W-:Y:S03]  /*9f90*/  LDSM.16.M88.4 R172, [R216+0x2800] ;  /* 0x00280000d8ac783b */ /* 0x000fe60000000200 */
[C---:B--2---:R-:W-:Y:S08]  /*9fa0*/  HMMA.16816.F32.BF16 R24, R28.reuse, R32, R24 ;  /* 0x000000201c18723c */ /* 0x044ff00000041818 */
[C---:B------:R-:W-:Y:S01]  /*9fb0*/  HMMA.16816.F32.BF16 R20, R28.reuse, R34, R20 ;  /* 0x000000221c14723c */ /* 0x040fe20000041814 */
[----:B------:R-:W1:Y:S07]  /*9fc0*/  LDSM.16.M88.4 R32, [R225+0x2000] ;  /* 0x00200000e120783b */ /* 0x000e6e0000000200 */
[C---:B---3--:R-:W-:Y:S08]  /*9fd0*/  HMMA.16816.F32.BF16 R16, R28.reuse, R192, R16 ;  /* 0x000000c01c10723c */ /* 0x048ff00000041810 */
        /* <DEDUP_REMOVED lines=17> */
[----:B------:R-:W2:Y:S07]  /*a0f0*/  LDSM.16.M88.4 R192, [R229+0xd800] ;  /* 0x00d80000e5c0783b */ /* 0x000eae0000000200 */
[C---:B---3--:R-:W-:Y:S08]  /*a100*/  HMMA.16816.F32.BF16 R184, R32.reuse, R188, R184 ;  /* 0x000000bc20b8723c */ /* 0x048ff000000418b8 */
[----:B------:R-:W-:Y:S01]  /*a110*/  HMMA.16816.F32.BF16 R180, R32, R190, R180 ;  /* 0x000000be20b4723c */ /* 0x000fe200000418b4 */
[----:B------:R-:W-:Y:S04]  /*a120*/  LDSM.16.M88.4 R32, [R228+0x4000] ;  /* 0x00400000e420783b */ /* 0x000fe80000000200 */
[----:B------:R-:W-:Y:S03]  /*a130*/  LDSM.16.M88.4 R188, [R210] ;  /* 0x00000000d2bc783b */ /* 0x000fe60000000200 */
[C---:B----4-:R-:W-:Y:S08]  /*a140*/  HMMA.16816.F32.BF16 R24, R168.reuse, R28, R24 ;  /* 0x0000001ca818723c */ /* 0x050ff00000041818 */
[C---:B------:R-:W-:Y:S01]  /*a150*/  HMMA.16816.F32.BF16 R20, R168.reuse, R30, R20 ;  /* 0x0000001ea814723c */ /* 0x040fe20000041814 */
[----:B------:R-:W3:Y:S07]  /*a160*/  LDSM.16.M88.4 R28, [R211] ;  /* 0x00000000d31c783b */ /* 0x000eee0000000200 */
[C---:B-1----:R-:W-:Y:S08]  /*a170*/  HMMA.16816.F32.BF16 R16, R168.reuse, R176, R16 ;  /* 0x000000b0a810723c */ /* 0x042ff00000041810 */
[C---:B------:R-:W-:Y:S01]  /*a180*/  HMMA.16816.F32.BF16 R12, R168.reuse, R178, R12 ;  /* 0x000000b2a80c723c */ /* 0x040fe2000004180c */
[----:B------:R-:W1:Y:S07]  /*a190*/  LDSM.16.M88.4 R176, [R209] ;  /* 0x00000000d1b0783b */ /* 0x000e6e0000000200 */
[C---:B-----5:R-:W-:Y:S08]  /*a1a0*/  HMMA.16816.F32.BF16 R8, R168.reuse, R172, R8 ;  /* 0x000000aca808723c */ /* 0x060ff00000041808 */
[C---:B------:R-:W-:Y:S01]  /*a1b0*/  HMMA.16816.F32.BF16 R4, R168.reuse, R174, R4 ;  /* 0x000000aea804723c */ /* 0x040fe20000041804 */
[----:B------:R-:W4:Y:S07]  /*a1c0*/  LDSM.16.M88.4 R172, [R208] ;  /* 0x00000000d0ac783b */ /* 0x000f2e0000000200 */
        /* <DEDUP_REMOVED lines=26> */
[C---:B-1----:R-:W-:Y:S08]  /*a370*/  HMMA.16816.F32.BF16 R184, R168.reuse, R176, R184 ;  /* 0x000000b0a8b8723c */ /* 0x042ff000000418b8 */
[----:B------:R-:W-:Y:S01]  /*a380*/  HMMA.16816.F32.BF16 R180, R168, R178, R180 ;  /* 0x000000b2a8b4723c */ /* 0x000fe200000418b4 */
[----:B------:R-:W1:Y:S04]  /*a390*/  LDSM.16.M88.4 R176, [R216+0x5800] ;  /* 0x00580000d8b0783b */ /* 0x000e680000000200 */
[----:B------:R-:W-:Y:S03]  /*a3a0*/  LDSM.16.M88.4 R168, [R229+0xe000] ;  /* 0x00e00000e5a8783b */ /* 0x000fe60000000200 */
        /* <DEDUP_REMOVED lines=8> */
[----:B------:R-:W3:Y:S07]  /*a430*/  LDSM.16.M88.4 R188, [R229+0xf800] ;  /* 0x00f80000e5bc783b */ /* 0x000eee0000000200 */
[C---:B-1----:R-:W-:Y:S08]  /*a440*/  HMMA.16816.F32.BF16 R184, R172.reuse, R176, R184 ;  /* 0x000000b0acb8723c */ /* 0x042ff000000418b8 */
[----:B------:R-:W-:Y:S01]  /*a450*/  HMMA.16816.F32.BF16 R180, R172, R178, R180 ;  /* 0x000000b2acb4723c */ /* 0x000fe200000418b4 */
[----:B------:R-:W-:Y:S04]  /*a460*/  LDSM.16.M88.4 R176, [R228+0x6000] ;  /* 0x00600000e4b0783b */ /* 0x000fe80000000200 */
[----:B------:R-:W1:Y:S03]  /*a470*/  LDSM.16.M88.4 R172, [R207] ;  /* 0x00000000cfac783b */ /* 0x000e660000000200 */
[C---:B----4-:R-:W-:Y:S08]  /*a480*/  HMMA.16816.F32.BF16 R16, R192.reuse, R32, R16 ;  /* 0x00000020c010723c */ /* 0x050ff00000041810 */
[C---:B------:R-:W-:Y:S01]  /*a490*/  HMMA.16816.F32.BF16 R12, R192.reuse, R34, R12 ;  /* 0x00000022c00c723c */ /* 0x040fe2000004180c */
[----:B------:R-:W4:Y:S07]  /*a4a0*/  LDSM.16.M88.4 R32, [R205] ;  /* 0x00000000cd20783b */ /* 0x000f2e0000000200 */
[C---:B------:R-:W-:Y:S08]  /*a4b0*/  HMMA.16816.F32.BF16 R24, R192.reuse, R168, R24 ;  /* 0x000000a8c018723c */ /* 0x040ff00000041818 */
[C---:B------:R-:W-:Y:S01]  /*a4c0*/  HMMA.16816.F32.BF16 R20, R192.reuse, R170, R20 ;  /* 0x000000aac014723c */ /* 0x040fe20000041814 */
[----:B------:R-:W5:Y:S07]  /*a4d0*/  LDSM.16.M88.4 R168, [R206] ;  /* 0x00000000cea8783b */ /* 0x000f6e0000000200 */
[C---:B--2---:R-:W-:Y:S08]  /*a4e0*/  HMMA.16816.F32.BF16 R8, R192.reuse, R28, R8 ;  /* 0x0000001cc008723c */ /* 0x044ff00000041808 */
[C---:B------:R-:W-:Y:S01]  /*a4f0*/  HMMA.16816.F32.BF16 R4, R192.reuse, R30, R4 ;  /* 0x0000001ec004723c */ /* 0x040fe20000041804 */
[----:B------:R-:W-:Y:S07]  /*a500*/  LDSM.16.M88.4 R28, [R204] ;  /* 0x00000000cc1c783b */ /* 0x000fee0000000200 */
[C---:B---3--:R-:W-:Y:S08]  /*a510*/  HMMA.16816.F32.BF16 R184, R192.reuse, R188, R184 ;  /* 0x000000bcc0b8723c */ /* 0x048ff000000418b8 */
[----:B------:R-:W-:Y:S01]  /*a520*/  HMMA.16816.F32.BF16 R180, R192, R190, R180 ;  /* 0x000000bec0b4723c */ /* 0x000fe200000418b4 */
[----:B------:R-:W-:Y:S04]  /*a530*/  LDSM.16.M88.4 R192, [R226+0x6000] ;  /* 0x00600000e2c0783b */ /* 0x000fe80000000200 */
[----:B------:R-:W2:Y:S03]  /*a540*/  LDSM.16.M88.4 R188, [R223+0xe000] ;  /* 0x00e00000dfbc783b */ /* 0x000ea60000000200 */
[C---:B-1----:R-:W-:Y:S08]  /*a550*/  HMMA.16816.F32.BF16 R24, R176.reuse, R172, R24 ;  /* 0x000000acb018723c */ /* 0x042ff00000041818 */
[C---:B----4-:R-:W-:Y:S08]  /*a560*/  HMMA.16816.F32.BF16 R8, R176.reuse, R32, R8 ;  /* 0x00000020b008723c */ /* 0x050ff00000041808 */
[C---:B------:R-:W-:Y:S01]  /*a570*/  HMMA.16816.F32.BF16 R4, R176.reuse, R34, R4 ;  /* 0x00000022b004723c */ /* 0x040fe20000041804 */
[----:B------:R-:W1:Y:S07]  /*a580*/  LDSM.16.M88.4 R32, [R223+0xe800] ;  /* 0x00e80000df20783b */ /* 0x000e6e0000000200 */
[C---:B------:R-:W-:Y:S01]  /*a590*/  HMMA.16816.F32.BF16 R20, R176.reuse, R174, R20 ;  /* 0x000000aeb014723c */ /* 0x040fe20000041814 */
[----:B------:R-:W-:Y:S07]  /*a5a0*/  LDSM.16.M88.4 R172, [R225+0x6000] ;  /* 0x00600000e1ac783b */ /* 0x000fee0000000200 */
[C---:B-----5:R-:W-:Y:S08]  /*a5b0*/  HMMA.16816.F32.BF16 R16, R176.reuse, R168, R16 ;  /* 0x000000a8b010723c */ /* 0x060ff00000041810 */
[----:B------:R-:W-:Y:S01]  /*a5c0*/  HMMA.16816.F32.BF16 R12, R176, R170, R12 ;  /* 0x000000aab00c723c */ /* 0x000fe2000004180c */
[----:B------:R-:W3:Y:S07]  /*a5d0*/  LDSM.16.M88.4 R168, [R216+0x6000] ;  /* 0x00600000d8a8783b */ /* 0x000eee0000000200 */
[----:B--2---:R-:W-:Y:S08]  /*a5e0*/  HMMA.16816.F32.BF16 R24, R192, R188, R24 ;  /* 0x000000bcc018723c */ /* 0x004ff00000041818 */
[C---:B------:R-:W-:Y:S08]  /*a5f0*/  HMMA.16816.F32.BF16 R184, R176.reuse, R28, R184 ;  /* 0x0000001cb0b8723c */ /* 0x040ff000000418b8 */
[----:B------:R-:W-:Y:S01]  /*a600*/  HMMA.16816.F32.BF16 R180, R176, R30, R180 ;  /* 0x0000001eb0b4723c */ /* 0x000fe200000418b4 */
[----:B------:R-:W2:Y:S07]  /*a610*/  LDSM.16.M88.4 R28, [R223+0xf000] ;  /* 0x00f00000df1c783b */ /* 0x000eae0000000200 */
[C---:B-1----:R-:W-:Y:S07]  /*a620*/  HMMA.16816.F32.BF16 R16, R192.reuse, R32, R16 ;  /* 0x00000020c010723c */ /* 0x042fee0000041810 */
[----:B------:R-:W-:Y:S01]  /*a630*/  IMAD.IADD R32, R240, 0x1, -R0 ;  /* 0x00000001f0207824 */ /* 0x000fe200078e0a00 */
[----:B------:R-:W-:Y:S04]  /*a640*/  HMMA.16816.F32.BF16 R20, R192, R190, R20 ;  /* 0x000000bec014723c */ /* 0x000fe80000041814 */
[----:B------:R-:W-:-:S04]  /*a650*/  IABS R32, R32 ;  /* 0x0000002000207213 */ /* 0x000fc80000000000 */
[----:B---3--:R-:W-:Y:S01]  /*a660*/  HMMA.16816.F32.BF16 R24, R172, R168, R24 ;  /* 0x000000a8ac18723c */ /* 0x008fe20000041818 */
[----:B------:R-:W-:-:S06]  /*a670*/  IMAD.MOV.U32 R166, RZ, RZ, R32 ;  /* 0x000000ffffa67224 */ /* 0x000fcc00078e0020 */
[----:B------:R-:W-:Y:S01]  /*a680*/  IADD3 R169, R0, 0x1, RZ ;  /* 0x0000000100a97810 */ /* 0x000fe20007ffe0ff */
[----:B------:R-:W-:Y:S01]  /*a690*/  HMMA.16816.F32.BF16 R12, R192, R34, R12 ;  /* 0x00000022c00c723c */ /* 0x000fe2000004180c */
[----:B------:R-:W1:Y:S02]  /*a6a0*/  I2F R166, R166 ;  /* 0x000000a600a67306 */ /* 0x000e640000201400 */
[----:B------:R-:W-:Y:S01]  /*a6b0*/  ISETP.GE.AND P6, PT, R169, R241, PT ;  /* 0x000000f1a900720c */ /* 0x000fe20003fc6270 */
[----:B------:R-:W-:Y:S01]  /*a6c0*/  IMAD.IADD R33, R243, 0x1, -R169 ;  /* 0x00000001f3217824 */ /* 0x000fe200078e0aa9 */
[C---:B------:R-:W-:Y:S02]  /*a6d0*/  ISETP.GE.AND P1, PT, R169.reuse, R238, PT ;  /* 0x000000eea900720c */ /* 0x040fe40003f26270 */
[----:B------:R-:W-:Y:S01]  /*a6e0*/  ISETP.LT.OR P6, PT, R169, R242, P6 ;  /* 0x000000f2a900720c */ /* 0x000fe200037c1670 */
[----:B------:R-:W-:Y:S01]  /*a6f0*/  HMMA.16816.F32.BF16 R20, R172, R170, R20 ;  /* 0x000000aaac14723c */ /* 0x000fe20000041814 */
[----:B------:R-:W-:-:S02]  /*a700*/  IABS R32, R33 ;  /* 0x0000002100207213 */ /* 0x000fc40000000000 */
[----:B------:R-:W-:Y:S02]  /*a710*/  ISETP.LT.OR P1, PT, R169, R239, P1 ;  /* 0x000000efa900720c */ /* 0x000fe40000f21670 */
[----:B------:R3:W4:Y:S03]  /*a720*/  I2F R168, R32 ;  /* 0x0000002000a87306 */ /* 0x0007260000201400 */
[----:B--2---:R-:W-:Y:S01]  /*a730*/  HMMA.16816.F32.BF16 R8, R192, R28, R8 ;  /* 0x0000001cc008723c */ /* 0x004fe20000041808 */
[----:B-1----:R-:W-:-:S06]  /*a740*/  FFMA.FTZ R189, R166, -UR19, R26 ;  /* 0x80000013a6bd7c23 */ /* 0x002fcc000801001a */
[----:B------:R-:W-:Y:S01]  /*a750*/  IMAD.IADD R28, R240, 0x1, -R169 ;  /* 0x00000001f01c7824 */ /* 0x000fe200078e0aa9 */
[----:B------:R-:W-:Y:S01]  /*a760*/  HMMA.16816.F32.BF16 R4, R192, R30, R4 ;  /* 0x0000001ec004723c */ /* 0x000fe20000041804 */
[----:B------:R-:W-:Y:S01]  /*a770*/  FFMA.FTZ R169, R2, -UR19, R24 ;  /* 0x8000001302a97c23 */ /* 0x000fe20008010018 */
[----:B------:R-:W-:Y:S01]  /*a780*/  IADD3 R24, R0, 0x9, RZ ;  /* 0x0000000900187810 */ /* 0x000fe20007ffe0ff */
[--C-:B------:R-:W-:Y:S01]  /*a790*/  IMAD.IADD R2, R240, 0x1, -R167.reuse ;  /* 0x00000001f0027824 */ /* 0x100fe200078e0aa7 */
[----:B------:R-:W-:Y:S01]  /*a7a0*/  IABS R28, R28 ;  /* 0x0000001c001c7213 */ /* 0x000fe20000000000 */
[----:B---3--:R-:W1:Y:S01]  /*a7b0*/  LDSM.16.M88.4 R32, [R216+0x6800] ;  /* 0x00680000d820783b */ /* 0x008e620000000200 */
[C---:B------:R-:W-:Y:S02]  /*a7c0*/  IMAD.IADD R29, R243.reuse, 0x1, -R167 ;  /* 0x00000001f31d7824 */ /* 0x040fe400078e0aa7 */
[----:B------:R-:W-:Y:S01]  /*a7d0*/  IABS R2, R2 ;  /* 0x0000000200027213 */ /* 0x000fe20000000000 */
[----:B------:R-:W-:Y:S01]  /*a7e0*/  IMAD.IADD R171, R243, 0x1, -R24 ;  /* 0x00000001f3ab7824 */ /* 0x000fe200078e0a18 */
[----:B------:R-:W2:Y:S01]  /*a7f0*/  I2F R28, R28 ;  /* 0x0000001c001c7306 */ /* 0x000ea20000201400 */
[----:B------:R-:W-:Y:S01]  /*a800*/  IABS R29, R29 ;  /* 0x0000001d001d7213 */ /* 0x000fe20000000000 */
[----:B----4-:R-:W-:Y:S01]  /*a810*/  FFMA.FTZ R168, R168, -UR19, R25 ;  /* 0x80000013a8a87c23 */ /* 0x010fe20008010019 */
[----:B------:R-:W-:Y:S01]  /*a820*/  IADD3 R25, R0, 0x10, RZ ;  /* 0x0000001000197810 */ /* 0x000fe20007ffe0ff */
[----:B------:R-:W-:Y:S01]  /*a830*/  IMAD.MOV.U32 R170, RZ, RZ, R2 ;  /* 0x000000ffffaa7224 */ /* 0x000fe200078e0002 */
[----:B------:R-:W-:Y:S01]  /*a840*/  IABS R166, R171 ;  /* 0x000000ab00a67213 */ /* 0x000fe20000000000 */
[----:B------:R-:W-:Y:S01]  /*a850*/  IMAD.IADD R31, R240, 0x1, -R24 ;  /* 0x00000001f01f7824 */ /* 0x000fe200078e0a18 */
[----:B------:R-:W-:Y:S01]  /*a860*/  FSEL R2, R169, -INF , !P0 ;  /* 0xff800000a9027808 */ /* 0x000fe20004000000 */
[----:B------:R-:W3:Y:S01]  /*a870*/  I2F R29, R29 ;  /* 0x0000001d001d7306 */ /* 0x000ee20000201400 */
[C---:B------:R-:W-:Y:S01]  /*a880*/  ISETP.GE.AND P0, PT, R0.reuse, R238, PT ;  /* 0x000000ee0000720c */ /* 0x040fe20003f06270 */
[----:B------:R-:W-:Y:S01]  /*a890*/  IMAD.MOV.U32 R30, RZ, RZ, R166 ;  /* 0x000000ffff1e7224 */ /* 0x000fe200078e00a6 */
[----:B------:R-:W-:Y:S01]  /*a8a0*/  IABS R31, R31 ;  /* 0x0000001f001f7213 */ /* 0x000fe20000000000 */
[----:B------:R-:W-:Y:S01]  /*a8b0*/  IMAD.IADD R166, R243, 0x1, -R25 ;  /* 0x00000001f3a67824 */ /* 0x000fe200078e0a19 */
[----:B------:R-:W-:-:S02]  /*a8c0*/  ISETP.LT.OR P0, PT, R0, R239, P0 ;  /* 0x000000ef0000720c */ /* 0x000fc40000701670 */
[----:B------:R-:W-:Y:S01]  /*a8d0*/  FSEL R168, R168, -INF , !P6 ;  /* 0xff800000a8a87808 */ /* 0x000fe20007000000 */
[----:B------:R-:W4:Y:S01]  /*a8e0*/  I2F R26, R170 ;  /* 0x000000aa001a7306 */ /* 0x000f220000201400 */
[----:B------:R-:W-:Y:S01]  /*a8f0*/  IABS R166, R166 ;  /* 0x000000a600a67213 */ /* 0x000fe20000000000 */
[----:B--2---:R-:W-:Y:S01]  /*a900*/  FFMA.FTZ R201, R28, -UR19, R27 ;  /* 0x800000131cc97c23 */ /* 0x004fe2000801001b */
[----:B------:R-:W-:Y:S02]  /*a910*/  FSEL R189, R189, -INF , !P0 ;  /* 0xff800000bdbd7808 */ /* 0x000fe40004000000 */
[----:B------:R-:W-:Y:S02]  /*a920*/  ISETP.GE.AND P0, PT, R167, R241, PT ;  /* 0x000000f1a700720c */ /* 0x000fe40003f06270 */
[----:B------:R-:W-:Y:S01]  /*a930*/  FSEL R201, R201, -INF , !P1 ;  /* 0xff800000c9c97808 */ /* 0x000fe20004800000 */
[----:B------:R-:W2:Y:S01]  /*a940*/  I2F R30, R30 ;  /* 0x0000001e001e7306 */ /* 0x000ea20000201400 */
[----:B---3--:R-:W-:Y:S01]  /*a950*/  FFMA.FTZ R20, R29, -UR19, R20 ;  /* 0x800000131d147c23 */ /* 0x008fe20008010014 */
[C---:B------:R-:W-:Y:S01]  /*a960*/  ISETP.GE.AND P6, PT, R167.reuse, R238, PT ;  /* 0x000000eea700720c */ /* 0x040fe20003fc6270 */
[----:B------:R-:W-:Y:S01]  /*a970*/  IMAD.MOV.U32 R29, RZ, RZ, R166 ;  /* 0x000000ffff1d7224 */ /* 0x000fe200078e00a6 */
[----:B------:R-:W-:Y:S01]  /*a980*/  ISETP.LT.OR P0, PT, R167, R242, P0 ;  /* 0x000000f2a700720c */ /* 0x000fe20000701670 */
[----:B------:R-:W-:Y:S01]  /*a990*/  IMAD.MOV.U32 R166, RZ, RZ, R199 ;  /* 0x000000ffffa67224 */ /* 0x000fe200078e00c7 */
[----:B------:R-:W-:Y:S01]  /*a9a0*/  IADD3 R28, R0, 0x11, RZ ;  /* 0x00000011001c7810 */ /* 0x000fe20007ffe0ff */
[----:B----4-:R-:W-:-:S02]  /*a9b0*/  FFMA.FTZ R22, R26, -UR19, R22 ;  /* 0x800000131a167c23 */ /* 0x010fc40008010016 */
[----:B------:R-:W-:Y:S01]  /*a9c0*/  I2F R29, R29 ;  /* 0x0000001d001d7306 */ /* 0x000fe20000201400 */
[----:B------:R-:W-:Y:S01]  /*a9d0*/  IMAD.IADD R26, R240, 0x1, -R25 ;  /* 0x00000001f01a7824 */ /* 0x000fe200078e0a19 */
[C---:B-1----:R-:W-:Y:S01]  /*a9e0*/  HMMA.16816.F32.BF16 R16, R172.reuse, R32, R16 ;  /* 0x00000020ac10723c */ /* 0x042fe20000041810 */
[----:B------:R-:W-:Y:S02]  /*a9f0*/  ISETP.GE.AND P1, PT, R24, R241, PT ;  /* 0x000000f11800720c */ /* 0x000fe40003f26270 */
[----:B------:R-:W-:Y:S01]  /*aa00*/  ISETP.LT.OR P6, PT, R167, R239, P6 ;  /* 0x000000efa700720c */ /* 0x000fe200037c1670 */
[----:B------:R-:W-:Y:S01]  /*aa10*/  IMAD.MOV.U32 R167, RZ, RZ, R198 ;  /* 0x000000ffffa77224 */ /* 0x000fe200078e00c6 */
[----:B------:R-:W-:Y:S01]  /*aa20*/  IABS R26, R26 ;  /* 0x0000001a001a7213 */ /* 0x000fe20000000000 */
[----:B------:R-:W1:Y:S01]  /*aa30*/  I2F R27, R31 ;  /* 0x0000001f001b7306 */ /* 0x000e620000201400 */
[----:B--2---:R-:W-:Y:S01]  /*aa40*/  FFMA.FTZ R21, R30, -UR19, R21 ;  /* 0x800000131e157c23 */ /* 0x004fe20008010015 */
[----:B------:R-:W-:Y:S01]  /*aa50*/  FSEL R169, R20, -INF , !P0 ;  /* 0xff80000014a97808 */ /* 0x000fe20004000000 */
[----:B------:R-:W-:Y:S01]  /*aa60*/  IMAD.IADD R20, R243, 0x1, -R28 ;  /* 0x00000001f3147824 */ /* 0x000fe200078e0a1c */
[C---:B------:R-:W-:Y:S01]  /*aa70*/  ISETP.LT.OR P1, PT, R24.reuse, R242, P1 ;  /* 0x000000f21800720c */ /* 0x040fe20000f21670 */
[----:B------:R-:W-:Y:S01]  /*aa80*/  HMMA.16816.F32.BF16 R12, R172, R34, R12 ;  /* 0x00000022ac0c723c */ /* 0x000fe2000004180c */
[----:B------:R-:W-:-:S02]  /*aa90*/  ISETP.GE.AND P0, PT, R24, R238, PT ;  /* 0x000000ee1800720c */ /* 0x000fc40003f06270 */
[----:B------:R-:W2:Y:S01]  /*aaa0*/  I2F R26, R26 ;  /* 0x0000001a001a7306 */ /* 0x000ea20000201400 */
[----:B------:R-:W-:Y:S02]  /*aab0*/  FSEL R200, R22, -INF , !P6 ;  /* 0xff80000016c87808 */ /* 0x000fe40007000000 */
[----:B------:R-:W-:Y:S02]  /*aac0*/  FSEL R202, R21, -INF , !P1 ;  /* 0xff80000015ca7808 */ /* 0x000fe40004800000 */
[C---:B------:R-:W-:Y:S02]  /*aad0*/  ISETP.GE.AND P6, PT, R25.reuse, R241, PT ;  /* 0x000000f11900720c */ /* 0x040fe40003fc6270 */
[----:B------:R-:W-:Y:S01]  /*aae0*/  ISETP.GE.AND P1, PT, R25, R238, PT ;  /* 0x000000ee1900720c */ /* 0x000fe20003f26270 */
[----:B-1----:R-:W-:Y:S01]  /*aaf0*/  FFMA.FTZ R27, R27, -UR19, R23 ;  /* 0x800000131b1b7c23 */ /* 0x002fe20008010017 */
[----:B------:R-:W-:Y:S01]  /*ab00*/  ISETP.LT.OR P0, PT, R24, R239, P0 ;  /* 0x000000ef1800720c */ /* 0x000fe20000701670 */
[----:B------:R-:W-:Y:S01]  /*ab10*/  FFMA.FTZ R188, R29, -UR19, R16 ;  /* 0x800000131dbc7c23 */ /* 0x000fe20008010010 */
[----:B------:R-:W-:-:S02]  /*ab20*/  IABS R24, R20 ;  /* 0x0000001400187213 */ /* 0x000fc40000000000 */
[C---:B------:R-:W-:Y:S01]  /*ab30*/  ISETP.LT.OR P6, PT, R25.reuse, R242, P6 ;  /* 0x000000f21900720c */ /* 0x040fe200037c1670 */
[----:B------:R-:W1:Y:S01]  /*ab40*/  LDSM.16.M88.4 R20, [R223+0xf800] ;  /* 0x00f80000df14783b */ /* 0x000e620000000200 */
[----:B------:R-:W-:Y:S01]  /*ab50*/  ISETP.LT.OR P1, PT, R25, R239, P1 ;  /* 0x000000ef1900720c */ /* 0x000fe20000f21670 */
[----:B------:R-:W-:Y:S01]  /*ab60*/  IMAD.IADD R25, R240, 0x1, -R28 ;  /* 0x00000001f0197824 */ /* 0x000fe200078e0a1c */
[----:B------:R-:W-:Y:S01]  /*ab70*/  IADD3 R30, R0, 0x18, RZ ;  /* 0x00000018001e7810 */ /* 0x000fe20007ffe0ff */
[----:B------:R3:W4:Y:S01]  /*ab80*/  I2F R29, R24 ;  /* 0x00000018001d7306 */ /* 0x0007220000201400 */
[----:B--2---:R-:W-:Y:S01]  /*ab90*/  FFMA.FTZ R32, R26, -UR19, R18 ;  /* 0x800000131a207c23 */ /* 0x004fe20008010012 */
[----:B------:R-:W-:Y:S02]  /*aba0*/  FSEL R203, R27, -INF , !P0 ;  /* 0xff8000001bcb7808 */ /* 0x000fe40004000000 */
[----:B------:R-:W-:Y:S01]  /*abb0*/  IABS R16, R25 ;  /* 0x0000001900107213 */ /* 0x000fe20000000000 */
[--C-:B------:R-:W-:Y:S01]  /*abc0*/  IMAD.IADD R18, R243, 0x1, -R30.reuse ;  /* 0x00000001f3127824 */ /* 0x100fe200078e0a1e */
[----:B------:R-:W-:Y:S01]  /*abd0*/  FSEL R188, R188, -INF , !P6 ;  /* 0xff800000bcbc7808 */ /* 0x000fe20007000000 */
[----:B------:R-:W-:Y:S01]  /*abe0*/  IMAD.IADD R31, R240, 0x1, -R30 ;  /* 0x00000001f01f7824 */ /* 0x000fe200078e0a1e */
[----:B------:R-:W-:-:S02]  /*abf0*/  ISETP.GE.AND P0, PT, R28, R241, PT ;  /* 0x000000f11c00720c */ /* 0x000fc40003f06270 */
[----:B------:R-:W-:Y:S01]  /*ac00*/  IABS R18, R18 ;  /* 0x0000001200127213 */ /* 0x000fe20000000000 */
[----:B------:R-:W2:Y:S01]  /*ac10*/  I2F R16, R16 ;  /* 0x0000001000107306 */ /* 0x000ea20000201400 */
[----:B------:R-:W-:Y:S02]  /*ac20*/  ISETP.GE.AND P6, PT, R28, R238, PT ;  /* 0x000000ee1c00720c */ /* 0x000fe40003fc6270 */
[----:B------:R-:W-:Y:S01]  /*ac30*/  IADD3 R34, R0, 0x19, RZ ;  /* 0x0000001900227810 */ /* 0x000fe20007ffe0ff */
[----:B---3--:R-:W3:Y:S01]  /*ac40*/  LDSM.16.M88.4 R24, [R216+0x7000] ;  /* 0x00700000d818783b */ /* 0x008ee20000000200 */
[C---:B------:R-:W-:Y:S02]  /*ac50*/  ISETP.LT.OR P0, PT, R28.reuse, R242, P0 ;  /* 0x000000f21c00720c */ /* 0x040fe40000701670 */
[----:B------:R-:W-:Y:S01]  /*ac60*/  ISETP.LT.OR P6, PT, R28, R239, P6 ;  /* 0x000000ef1c00720c */ /* 0x000fe200037c1670 */
[----:B------:R-:W-:Y:S01]  /*ac70*/  I2F R18, R18 ;  /* 0x0000001200127306 */ /* 0x000fe20000201400 */
[----:B----4-:R-:W-:Y:S01]  /*ac80*/  FFMA.FTZ R28, R29, -UR19, R17 ;  /* 0x800000131d1c7c23 */ /* 0x010fe20008010011 */
[----:B------:R-:W-:Y:S01]  /*ac90*/  IABS R31, R31 ;  /* 0x0000001f001f7213 */ /* 0x000fe20000000000 */
[----:B------:R-:W-:Y:S01]  /*aca0*/  IMAD.IADD R17, R243, 0x1, -R34 ;  /* 0x00000001f3117824 */ /* 0x000fe200078e0a22 */
[----:B------:R-:W-:-:S02]  /*acb0*/  FSEL R29, R32, -INF , !P1 ;  /* 0xff800000201d7808 */ /* 0x000fc40004800000 */
[----:B------:R-:W-:Y:S01]  /*acc0*/  ISETP.GE.AND P1, PT, R30, R241, PT ;  /* 0x000000f11e00720c */ /* 0x000fe20003f26270 */
[----:B--2---:R-:W-:Y:S01]  /*acd0*/  FFMA.FTZ R16, R16, -UR19, R19 ;  /* 0x8000001310107c23 */ /* 0x004fe20008010013 */
[----:B------:R-:W-:Y:S01]  /*ace0*/  IABS R17, R17 ;  /* 0x0000001100117213 */ /* 0x000fe20000000000 */
[----:B------:R2:W4:Y:S01]  /*acf0*/  I2F R32, R31 ;  /* 0x0000001f00207306 */ /* 0x0005220000201400 */
[----:B------:R-:W-:Y:S02]  /*ad00*/  ISETP.LT.OR P1, PT, R30, R242, P1 ;  /* 0x000000f21e00720c */ /* 0x000fe40000f21670 */
[----:B------:R-:W-:Y:S01]  /*ad10*/  IADD3 R33, R0, 0x20, RZ ;  /* 0x0000002000217810 */ /* 0x000fe20007ffe0ff */
[----:B-1----:R-:W-:Y:S04]  /*ad20*/  HMMA.16816.F32.BF16 R184, R192, R20, R184 ;  /* 0x00000014c0b8723c */ /* 0x002fe800000418b8 */
[----:B------:R-:W1:Y:S01]  /*ad30*/  I2F R17, R17 ;  /* 0x0000001100117306 */ /* 0x000e620000201400 */
[----:B------:R-:W-:-:S05]  /*ad40*/  IMAD.IADD R19, R243, 0x1, -R33 ;  /* 0x00000001f3137824 */ /* 0x000fca00078e0a21 */
[----:B------:R-:W-:Y:S01]  /*ad50*/  IABS R19, R19 ;  /* 0x0000001300137213 */ /* 0x000fe20000000000 */
[----:B------:R-:W-:Y:S01]  /*ad60*/  IMAD.IADD R20, R240, 0x1, -R33 ;  /* 0x00000001f0147824 */ /* 0x000fe200078e0a21 */
[----:B--2---:R-:W-:Y:S01]  /*ad70*/  FSEL R31, R28, -INF , !P0 ;  /* 0xff8000001c1f7808 */ /* 0x004fe20004000000 */
[----:B------:R-:W-:Y:S01]  /*ad80*/  IMAD.IADD R28, R240, 0x1, -R34 ;  /* 0x00000001f01c7824 */ /* 0x000fe200078e0a22 */
[----:B------:R-:W-:Y:S01]  /*ad90*/  ISETP.GE.AND P0, PT, R30, R238, PT ;  /* 0x000000ee1e00720c */ /* 0x000fe20003f06270 */
[----:B----4-:R-:W-:Y:S01]  /*ada0*/  FFMA.FTZ R14, R32, -UR19, R14 ;  /* 0x80000013200e7c23 */ /* 0x010fe2000801000e */
[----:B------:R-:W-:Y:S01]  /*adb0*/  IABS R20, R20 ;  /* 0x0000001400147213 */ /* 0x000fe20000000000 */
[----:B------:R-:W-:Y:S01]  /*adc0*/  HMMA.16816.F32.BF16 R180, R192, R22, R180 ;  /* 0x00000016c0b4723c */ /* 0x000fe200000418b4 */
[----:B------:R-:W-:Y:S02]  /*add0*/  IABS R28, R28 ;  /* 0x0000001c001c7213 */ /* 0x000fe40000000000 */
[----:B------:R-:W-:Y:S01]  /*ade0*/  ISETP.LT.OR P0, PT, R30, R239, P0 ;  /* 0x000000ef1e00720c */ /* 0x000fe20000701670 */
[----:B------:R-:W-:Y:S01]  /*adf0*/  FFMA.FTZ R30, R18, -UR19, R12 ;  /* 0x80000013121e7c23 */ /* 0x000fe2000801000c */
[----:B------:R-:W-:Y:S01]  /*ae00*/  IADD3 R18, R0, 0x21, RZ ;  /* 0x0000002100127810 */ /* 0x000fe20007ffe0ff */
[----:B------:R2:W4:Y:S01]  /*ae10*/  I2F R12, R28 ;  /* 0x0000001c000c7306 */ /* 0x0005220000201400 */
[----:B-1----:R-:W-:Y:S01]  /*ae20*/  FFMA.FTZ R13, R17, -UR19, R13 ;  /* 0x80000013110d7c23 */ /* 0x002fe2000801000d */
[----:B---3--:R-:W-:Y:S01]  /*ae30*/  HMMA.16816.F32.BF16 R8, R172, R24, R8 ;  /* 0x00000018ac08723c */ /* 0x008fe20000041808 */
[----:B------:R-:W-:-:S02]  /*ae40*/  FSEL R21, R14, -INF , !P0 ;  /* 0xff8000000e157808 */ /* 0x000fc40004000000 */
[----:B------:R-:W-:Y:S02]  /*ae50*/  FSEL R30, R30, -INF , !P1 ;  /* 0xff8000001e1e7808 */ /* 0x000fe40004800000 */
[----:B------:R-:W-:Y:S02]  /*ae60*/  ISETP.GE.AND P1, PT, R34, R238, PT ;  /* 0x000000ee2200720c */ /* 0x000fe40003f26270 */
[----:B------:R-:W-:Y:S01]  /*ae70*/  IADD3 R17, R0, 0x28, RZ ;  /* 0x0000002800117810 */ /* 0x000fe20007ffe0ff */
[----:B------:R-:W-:Y:S01]  /*ae80*/  HMMA.16816.F32.BF16 R4, R172, R26, R4 ;  /* 0x0000001aac04723c */ /* 0x000fe20000041804 */
[----:B------:R-:W-:Y:S02]  /*ae90*/  ISETP.LT.OR P1, PT, R34, R239, P1 ;  /* 0x000000ef2200720c */ /* 0x000fe40000f21670 */
[----:B------:R-:W-:Y:S02]  /*aea0*/  ISETP.GE.AND P0, PT, R33, R241, PT ;  /* 0x000000f12100720c */ /* 0x000fe40003f06270 */
[----:B------:R-:W-:-:S02]  /*aeb0*/  IADD3 R25, R0, 0x29, RZ ;  /* 0x0000002900197810 */ /* 0x000fc40007ffe0ff */
[----:B--2---:R-:W-:Y:S01]  /*aec0*/  FSEL R28, R16, -INF , !P6 ;  /* 0xff800000101c7808 */ /* 0x004fe20007000000 */
[----:B------:R-:W-:Y:S01]  /*aed0*/  IMAD.MOV.U32 R16, RZ, RZ, R19 ;  /* 0x000000ffff107224 */ /* 0x000fe200078e0013 */
[----:B------:R-:W-:Y:S01]  /*aee0*/  ISETP.GE.AND P6, PT, R34, R241, PT ;  /* 0x000000f12200720c */ /* 0x000fe20003fc6270 */
[----:B------:R-:W-:Y:S01]  /*aef0*/  IMAD.IADD R19, R243, 0x1, -R18 ;  /* 0x00000001f3137824 */ /* 0x000fe200078e0a12 */
[-C--:B------:R-:W-:Y:S01]  /*af00*/  ISETP.LT.OR P0, PT, R33, R242.reuse, P0 ;  /* 0x000000f22100720c */ /* 0x080fe20000701670 */
[----:B----4-:R-:W-:Y:S01]  /*af10*/  FFMA.FTZ R27, R12, -UR19, R15 ;  /* 0x800000130c1b7c23 */ /* 0x010fe2000801000f */
[----:B------:R-:W-:Y:S01]  /*af20*/  ISETP.LT.OR P6, PT, R34, R242, P6 ;  /* 0x000000f22200720c */ /* 0x000fe200037c1670 */
[----:B------:R-:W1:Y:S01]  /*af30*/  I2F R16, R16 ;  /* 0x0000001000107306 */ /* 0x000e620000201400 */
[----:B------:R-:W-:Y:S01]  /*af40*/  IABS R19, R19 ;  /* 0x0000001300137213 */ /* 0x000fe20000000000 */
[----:B------:R-:W-:Y:S01]  /*af50*/  IMAD.MOV.U32 R34, RZ, RZ, R20 ;  /* 0x000000ffff227224 */ /* 0x000fe200078e0014 */
[----:B------:R-:W-:Y:S01]  /*af60*/  FSEL R24, R13, -INF , !P6 ;  /* 0xff8000000d187808 */ /* 0x000fe20007000000 */
[C---:B------:R-:W-:Y:S01]  /*af70*/  IMAD.IADD R20, R240.reuse, 0x1, -R18 ;  /* 0x00000001f0147824 */ /* 0x040fe200078e0a12 */
[----:B------:R-:W2:Y:S01]  /*af80*/  LDSM.16.M88.4 R12, [R216+0x7800] ;  /* 0x00780000d80c783b */ /* 0x000ea20000000200 */
[----:B------:R-:W-:Y:S01]  /*af90*/  IMAD.MOV.U32 R32, RZ, RZ, R19 ;  /* 0x000000ffff207224 */ /* 0x000fe200078e0013 */
[----:B------:R-:W-:Y:S01]  /*afa0*/  ISETP.GE.AND P6, PT, R33, R238, PT ;  /* 0x000000ee2100720c */ /* 0x000fe20003fc6270 */
[----:B------:R-:W3:Y:S01]  /*afb0*/  I2F R34, R34 ;  /* 0x0000002200227306 */ /* 0x000ee20000201400 */
[----:B------:R-:W-:Y:S01]  /*afc0*/  IABS R19, R20 ;  /* 0x0000001400137213 */ /* 0x000fe20000000000 */
[--C-:B------:R-:W-:Y:S01]  /*afd0*/  IMAD.IADD R20, R243, 0x1, -R17.reuse ;  /* 0x00000001f3147824 */ /* 0x100fe200078e0a11 */
[----:B------:R-:W-:Y:S01]  /*afe0*/  ISETP.LT.OR P6, PT, R33, R239, P6 ;  /* 0x000000ef2100720c */ /* 0x000fe200037c1670 */
[----:B------:R-:W-:Y:S01]  /*aff0*/  IMAD.IADD R26, R240, 0x1, -R17 ;  /* 0x00000001f01a7824 */ /* 0x000fe200078e0a11 */
[----:B------:R-:W-:-:S04]  /*b000*/  DEPBAR.LE SB0, 0x0 ;  /* 0x000080000000791a */ /* 0x000fc80000000000 */
[----:B------:R-:W4:Y:S01]  /*b010*/  I2F R32, R32 ;  /* 0x0000002000207306 */ /* 0x000f220000201400 */
[----:B------:R-:W-:Y:S01]  /*b020*/  IABS R20, R20 ;  /* 0x0000001400147213 */ /* 0x000fe20000000000 */
[----:B-1----:R-:W-:Y:S01]  /*b030*/  FFMA.FTZ R8, R16, -UR19, R8 ;  /* 0x8000001310087c23 */ /* 0x002fe20008010008 */
[----:B------:R-:W-:-:S04]  /*b040*/  IABS R16, R26 ;  /* 0x0000001a00107213 */ /* 0x000fc80000000000 */
[----:B------:R-:W-:Y:S01]  /*b050*/  FSEL R191, R8, -INF , !P0 ;  /* 0xff80000008bf7808 */ /* 0x000fe20004000000 */
[----:B------:R-:W1:Y:S01]  /*b060*/  I2F R26, R20 ;  /* 0x00000014001a7306 */ /* 0x000e620000201400 */
[----:B------:R-:W-:Y:S01]  /*b070*/  ISETP.GE.AND P0, PT, R18, R238, PT ;  /* 0x000000ee1200720c */ /* 0x000fe20003f06270 */
[----:B---3--:R-:W-:Y:S01]  /*b080*/  FFMA.FTZ R34, R34, -UR19, R10 ;  /* 0x8000001322227c23 */ /* 0x008fe2000801000a */
[----:B------:R-:W-:Y:S02]  /*b090*/  IADD3 R8, R0, 0x30, RZ ;  /* 0x0000003000087810 */ /* 0x000fe40007ffe0ff */
[----:B------:R-:W-:Y:S02]  /*b0a0*/  ISETP.LT.OR P0, PT, R18, R239, P0 ;  /* 0x000000ef1200720c */ /* 0x000fe40000701670 */
[----:B------:R-:W-:Y:S01]  /*b0b0*/  FSEL R190, R34, -INF , !P6 ;  /* 0xff80000022be7808 */ /* 0x000fe20007000000 */
[----:B----4-:R-:W-:Y:S01]  /*b0c0*/  FFMA.FTZ R9, R32, -UR19, R9 ;  /* 0x8000001320097c23 */ /* 0x010fe20008010009 */
[----:B------:R-:W3:Y:S01]  /*b0d0*/  I2F R19, R19 ;  /* 0x0000001300137306 */ /* 0x000ee20000201400 */
[--C-:B------:R-:W-:Y:S01]  /*b0e0*/  IMAD.IADD R22, R240, 0x1, -R8.reuse ;  /* 0x00000001f0167824 */ /* 0x100fe200078e0a08 */
[----:B------:R-:W-:Y:S01]  /*b0f0*/  ISETP.GE.AND P6, PT, R17, R241, PT ;  /* 0x000000f11100720c */ /* 0x000fe20003fc6270 */
[----:B------:R-:W-:-:S03]  /*b100*/  IMAD.IADD R23, R243, 0x1, -R8 ;  /* 0x00000001f3177824 */ /* 0x000fc600078e0a08 */
[----:B------:R-:W-:Y:S01]  /*b110*/  IABS R22, R22 ;  /* 0x0000001600167213 */ /* 0x000fe20000000000 */
[----:B-1----:R-:W-:Y:S01]  /*b120*/  FFMA.FTZ R26, R26, -UR19, R4 ;  /* 0x800000131a1a7c23 */ /* 0x002fe20008010004 */
[----:B------:R-:W-:Y:S01]  /*b130*/  FSEL R20, R27, -INF , !P1 ;  /* 0xff8000001b147808 */ /* 0x000fe20004800000 */
[----:B------:R-:W-:Y:S01]  /*b140*/  IMAD.IADD R27, R243, 0x1, -R25 ;  /* 0x00000001f31b7824 */ /* 0x000fe200078e0a19 */
[----:B------:R-:W-:Y:S01]  /*b150*/  ISETP.GE.AND P1, PT, R18, R241, PT ;  /* 0x000000f11200720c */ /* 0x000fe20003f26270 */
[C---:B--2---:R-:W-:Y:S01]  /*b160*/  HMMA.16816.F32.BF16 R184, R172.reuse, R12, R184 ;  /* 0x0000000cacb8723c */ /* 0x044fe200000418b8 */
[----:B------:R-:W1:Y:S01]  /*b170*/  I2F R16, R16 ;  /* 0x0000001000107306 */ /* 0x000e620000201400 */
[----:B------:R-:W-:Y:S02]  /*b180*/  IADD3 R4, R0, 0x38, RZ ;  /* 0x0000003800047810 */ /* 0x000fe40007ffe0ff */
[----:B------:R-:W-:Y:S01]  /*b190*/  IABS R27, R27 ;  /* 0x0000001b001b7213 */ /* 0x000fe20000000000 */
[----:B---3--:R-:W-:Y:S01]  /*b1a0*/  FFMA.FTZ R19, R19, -UR19, R11 ;  /* 0x8000001313137c23 */ /* 0x008fe2000801000b */
[-C--:B------:R-:W-:Y:S01]  /*b1b0*/  ISETP.LT.OR P1, PT, R18, R242.reuse, P1 ;  /* 0x000000f21200720c */ /* 0x080fe20000f21670 */
[----:B------:R-:W-:Y:S01]  /*b1c0*/  IMAD.IADD R18, R240, 0x1, -R25 ;  /* 0x00000001f0127824 */ /* 0x000fe200078e0a19 */
[----:B------:R-:W-:Y:S01]  /*b1d0*/  ISETP.LT.OR P6, PT, R17, R242, P6 ;  /* 0x000000f21100720c */ /* 0x000fe200037c1670 */
[----:B------:R-:W2:Y:S01]  /*b1e0*/  I2F R10, R27 ;  /* 0x0000001b000a7306 */ /* 0x000ea20000201400 */
[----:B------:R-:W-:Y:S01]  /*b1f0*/  FSEL R194, R9, -INF , !P1 ;  /* 0xff80000009c27808 */ /* 0x000fe20004800000 */
[----:B------:R-:W-:Y:S01]  /*b200*/  IMAD.MOV.U32 R11, RZ, RZ, R22 ;  /* 0x000000ffff0b7224 */ /* 0x000fe200078e0016 */
[----:B------:R-:W-:Y:S01]  /*b210*/  IADD3 R9, R0, 0x31, RZ ;  /* 0x0000003100097810 */ /* 0x000fe20007ffe0ff */
[----:B------:R-:W-:Y:S01]  /*b220*/  HMMA.16816.F32.BF16 R180, R172, R14, R180 ;  /* 0x0000000eacb4723c */ /* 0x000fe200000418b4 */
[----:B------:R-:W-:-:S02]  /*b230*/  IABS R18, R18 ;  /* 0x0000001200127213 */ /* 0x000fc40000000000 */
[----:B------:R-:W-:Y:S01]  /*b240*/  ISETP.GE.AND P1, PT, R17, R238, PT ;  /* 0x000000ee1100720c */ /* 0x000fe20003f26270 */
[--C-:B------:R-:W-:Y:S01]  /*b250*/  IMAD.IADD R12, R243, 0x1, -R9.reuse ;  /* 0x00000001f30c7824 */ /* 0x100fe200078e0a09 */
[----:B------:R-:W-:Y:S01]  /*b260*/  IABS R23, R23 ;  /* 0x0000001700177213 */ /* 0x000fe20000000000 */
[----:B------:R-:W-:Y:S01]  /*b270*/  IMAD.IADD R13, R240, 0x1, -R9 ;  /* 0x00000001f00d7824 */ /* 0x000fe200078e0a09 */
[----:B------:R-:W3:Y:S01]  /*b280*/  I2F R18, R18 ;  /* 0x0000001200127306 */ /* 0x000ee20000201400 */
[----:B------:R-:W-:Y:S01]  /*b290*/  FSEL R195, R26, -INF , !P6 ;  /* 0xff8000001ac37808 */ /* 0x000fe20007000000 */
[----:B-1----:R-:W-:Y:S01]  /*b2a0*/  FFMA.FTZ R6, R16, -UR19, R6 ;  /* 0x8000001310067c23 */ /* 0x002fe20008010006 */
[----:B------:R-:W-:Y:S01]  /*b2b0*/  IABS R12, R12 ;  /* 0x0000000c000c7213 */ /* 0x000fe20000000000 */
[----:B--2---:R-:W-:Y:S01]  /*b2c0*/  FFMA.FTZ R5, R10, -UR19, R5 ;  /* 0x800000130a057c23 */ /* 0x004fe20008010005 */
[----:B------:R-:W-:Y:S01]  /*b2d0*/  FSEL R35, R19, -INF , !P0 ;  /* 0xff80000013237808 */ /* 0x000fe20004000000 */
[----:B------:R-:W-:Y:S01]  /*b2e0*/  IMAD.IADD R10, R240, 0x1, -R4 ;  /* 0x00000001f00a7824 */ /* 0x000fe200078e0a04 */
[----:B------:R-:W-:-:S02]  /*b2f0*/  ISETP.GE.AND P6, PT, R25, R238, PT ;  /* 0x000000ee1900720c */ /* 0x000fc40003fc6270 */
[----:B------:R-:W1:Y:S01]  /*b300*/  I2F R12, R12 ;  /* 0x0000000c000c7306 */ /* 0x000e620000201400 */
[----:B------:R-:W-:Y:S01]  /*b310*/  ISETP.GE.AND P0, PT, R25, R241, PT ;  /* 0x000000f11900720c */ /* 0x000fe20003f06270 */
[----:B------:R-:W-:Y:S01]  /*b320*/  IMAD.IADD R19, R243, 0x1, -R4 ;  /* 0x00000001f3137824 */ /* 0x000fe200078e0a04 */
[----:B------:R-:W-:Y:S02]  /*b330*/  IABS R10, R10 ;  /* 0x0000000a000a7213 */ /* 0x000fe40000000000 */
[-C--:B------:R-:W-:Y:S01]  /*b340*/  ISETP.LT.OR P1, PT, R17, R239.reuse, P1 ;  /* 0x000000ef1100720c */ /* 0x080fe20000f21670 */
[----:B---3--:R-:W-:Y:S02]  /*b350*/  FFMA.FTZ R7, R18, -UR19, R7 ;  /* 0x8000001312077c23 */ /* 0x008fe40008010007 */
[----:B------:R-:W2:Y:S01]  /*b360*/  I2F R17, R23 ;  /* 0x0000001700117306 */ /* 0x000ea20000201400 */
[C---:B------:R-:W-:Y:S02]  /*b370*/  ISETP.LT.OR P6, PT, R25.reuse, R239, P6 ;  /* 0x000000ef1900720c */ /* 0x040fe400037c1670 */
[----:B------:R-:W-:-:S02]  /*b380*/  ISETP.LT.OR P0, PT, R25, R242, P0 ;  /* 0x000000f21900720c */ /* 0x000fc40000701670 */
[----:B------:R-:W-:Y:S02]  /*b390*/  IADD3 R0, R0, 0x39, RZ ;  /* 0x0000003900007810 */ /* 0x000fe40007ffe0ff */
[----:B------:R-:W-:Y:S01]  /*b3a0*/  IABS R13, R13 ;  /* 0x0000000d000d7213 */ /* 0x000fe20000000000 */
[----:B------:R-:W3:Y:S01]  /*b3b0*/  I2F R11, R11 ;  /* 0x0000000b000b7306 */ /* 0x000ee20000201400 */
[----:B------:R-:W-:Y:S01]  /*b3c0*/  IABS R19, R19 ;  /* 0x0000001300137213 */ /* 0x000fe20000000000 */
[----:B-1----:R-:W-:Y:S01]  /*b3d0*/  FFMA.FTZ R12, R12, -UR19, R185 ;  /* 0x800000130c0c7c23 */ /* 0x002fe200080100b9 */
[----:B------:R-:W-:Y:S02]  /*b3e0*/  FSEL R192, R7, -INF , !P6 ;  /* 0xff80000007c07808 */ /* 0x000fe40007000000 */
[----:B------:R-:W-:Y:S01]  /*b3f0*/  FSEL R193, R6, -INF , !P1 ;  /* 0xff80000006c17808 */ /* 0x000fe20004800000 */
[--C-:B------:R-:W-:Y:S01]  /*b400*/  IMAD.IADD R6, R240, 0x1, -R0.reuse ;  /* 0x00000001f0067824 */ /* 0x100fe200078e0a00 */
[----:B------:R-:W-:Y:S01]  /*b410*/  FSEL R197, R5, -INF , !P0 ;  /* 0xff80000005c57808 */ /* 0x000fe20004000000 */
[----:B------:R-:W1:Y:S01]  /*b420*/  I2F R10, R10 ;  /* 0x0000000a000a7306 */ /* 0x000e620000201400 */
[----:B------:R-:W-:Y:S01]  /*b430*/  ISETP.GE.AND P6, PT, R9, R241, PT ;  /* 0x000000f10900720c */ /* 0x000fe20003fc6270 */
[----:B------:R-:W-:Y:S01]  /*b440*/  IMAD.IADD R5, R243, 0x1, -R0 ;  /* 0x00000001f3057824 */ /* 0x000fe200078e0a00 */
[----:B------:R-:W-:Y:S01]  /*b450*/  IABS R6, R6 ;  /* 0x0000000600067213 */ /* 0x000fe20000000000 */
[----:B--2---:R-:W-:Y:S01]  /*b460*/  FFMA.FTZ R17, R17, -UR19, R184 ;  /* 0x8000001311117c23 */ /* 0x004fe200080100b8 */
[----:B------:R-:W-:-:S02]  /*b470*/  ISETP.LT.OR P6, PT, R9, R242, P6 ;  /* 0x000000f20900720c */ /* 0x000fc400037c1670 */
[----:B------:R-:W-:Y:S01]  /*b480*/  IABS R5, R5 ;  /* 0x0000000500057213 */ /* 0x000fe20000000000 */
[----:B------:R-:W2:Y:S01]  /*b490*/  I2F R13, R13 ;  /* 0x0000000d000d7306 */ /* 0x000ea20000201400 */
[C---:B------:R-:W-:Y:S01]  /*b4a0*/  ISETP.GE.AND P1, PT, R8.reuse, R241, PT ;  /* 0x000000f10800720c */ /* 0x040fe20003f26270 */
[----:B---3--:R-:W-:Y:S01]  /*b4b0*/  FFMA.FTZ R11, R11, -UR19, R186 ;  /* 0x800000130b0b7c23 */ /* 0x008fe200080100ba */
[-C--:B------:R-:W-:Y:S02]  /*b4c0*/  ISETP.GE.AND P0, PT, R8, R238.reuse, PT ;  /* 0x000000ee0800720c */ /* 0x080fe40003f06270 */
[----:B------:R-:W-:Y:S02]  /*b4d0*/  FSEL R33, R12, -INF , !P6 ;  /* 0xff8000000c217808 */ /* 0x000fe40007000000 */
[----:B------:R-:W-:Y:S01]  /*b4e0*/  ISETP.GE.AND P6, PT, R4, R238, PT ;  /* 0x000000ee0400720c */ /* 0x000fe20003fc6270 */
[----:B------:R-:W3:Y:S01]  /*b4f0*/  I2F R19, R19 ;  /* 0x0000001300137306 */ /* 0x000ee20000201400 */
[----:B------:R-:W-:Y:S01]  /*b500*/  ISETP.LT.OR P1, PT, R8, R242, P1 ;  /* 0x000000f20800720c */ /* 0x000fe20000f21670 */
[----:B-1----:R-:W-:Y:S01]  /*b510*/  FFMA.FTZ R10, R10, -UR19, R182 ;  /* 0x800000130a0a7c23 */ /* 0x002fe200080100b6 */
[----:B------:R-:W-:Y:S01]  /*b520*/  BAR.SYNC.DEFER_BLOCKING 0x0 ;  /* 0x0000000000007b1d */ /* 0x000fe20000010000 */
[----:B------:R-:W-:-:S02]  /*b530*/  ISETP.LT.OR P0, PT, R8, R239, P0 ;  /* 0x000000ef0800720c */ /* 0x000fc40000701670 */
[C---:B------:R-:W-:Y:S02]  /*b540*/  ISETP.LT.OR P6, PT, R4.reuse, R239, P6 ;  /* 0x000000ef0400720c */ /* 0x040fe400037c1670 */
[----:B------:R-:W-:Y:S01]  /*b550*/  FSEL R34, R17, -INF , !P1 ;  /* 0xff80000011227808 */ /* 0x000fe20004800000 */
[----:B------:R-:W1:Y:S01]  /*b560*/  I2F R5, R5 ;  /* 0x0000000500057306 */ /* 0x000e620000201400 */
[----:B------:R-:W-:Y:S01]  /*b570*/  FSEL R179, R11, -INF , !P0 ;  /* 0xff8000000bb37808 */ /* 0x000fe20004000000 */
[----:B--2---:R-:W-:Y:S01]  /*b580*/  FFMA.FTZ R13, R13, -UR19, R187 ;  /* 0x800000130d0d7c23 */ /* 0x004fe200080100bb */
[----:B------:R-:W-:Y:S02]  /*b590*/  ISETP.GE.AND P1, PT, R9, R238, PT ;  /* 0x000000ee0900720c */ /* 0x000fe40003f26270 */
[----:B------:R-:W-:Y:S02]  /*b5a0*/  ISETP.GE.AND P0, PT, R4, R241, PT ;  /* 0x000000f10400720c */ /* 0x000fe40003f06270 */
[----:B------:R-:W-:Y:S01]  /*b5b0*/  FSEL R176, R10, -INF , !P6 ;  /* 0xff8000000ab07808 */ /* 0x000fe20007000000 */
[----:B------:R-:W2:Y:S01]  /*b5c0*/  I2F R6, R6 ;  /* 0x0000000600067306 */ /* 0x000ea20000201400 */
[----:B------:R-:W-:Y:S01]  /*b5d0*/  PLOP3.LUT P6, PT, PT, PT, UP0, 0x80, 0x0 ;  /* 0x000000000000781c */ /* 0x000fe20003fcf008 */
[----:B---3--:R-:W-:Y:S01]  /*b5e0*/  FFMA.FTZ R19, R19, -UR19, R180 ;  /* 0x8000001313137c23 */ /* 0x008fe200080100b4 */
[----:B------:R-:W-:-:S02]  /*b5f0*/  ISETP.LT.OR P1, PT, R9, R239, P1 ;  /* 0x000000ef0900720c */ /* 0x000fc40000f21670 */
[----:B------:R-:W-:Y:S02]  /*b600*/  ISETP.LT.OR P0, PT, R4, R242, P0 ;  /* 0x000000f20400720c */ /* 0x000fe40000701670 */
[----:B------:R-:W-:Y:S01]  /*b610*/  FSEL R178, R13, -INF , !P1 ;  /* 0xff8000000db27808 */ /* 0x000fe20004800000 */
[----:B-1----:R-:W-:Y:S01]  /*b620*/  FFMA.FTZ R5, R5, -UR19, R181 ;  /* 0x8000001305057c23 */ /* 0x002fe200080100b5 */
[----:B------:R-:W-:Y:S02]  /*b630*/  FSEL R32, R19, -INF , !P0 ;  /* 0xff80000013207808 */ /* 0x000fe40004000000 */
[C---:B------:R-:W-:Y:S02]  /*b640*/  ISETP.GE.AND P1, PT, R0.reuse, R241, PT ;  /* 0x000000f10000720c */ /* 0x040fe40003f26270 */
[C---:B------:R-:W-:Y:S02]  /*b650*/  ISETP.GE.AND P0, PT, R0.reuse, R238, PT ;  /* 0x000000ee0000720c */ /* 0x040fe40003f06270 */
[----:B------:R-:W-:Y:S01]  /*b660*/  ISETP.LT.OR P1, PT, R0, R242, P1 ;  /* 0x000000f20000720c */ /* 0x000fe20000f21670 */
[----:B--2---:R-:W-:Y:S01]  /*b670*/  FFMA.FTZ R6, R6, -UR19, R183 ;  /* 0x8000001306067c23 */ /* 0x004fe200080100b7 */
        /* <DEDUP_REMOVED lines=78> */
.L_x_6443:
[----:B------:R-:W-:-:S04]  /*bb60*/  ULEA UR24, -UR8, URZ, 0x6 ;  /* 0x0000003f08187291 */ /* 0x000fc8000f8e313f */
[----:B------:R-:W-:Y:S02]  /*bb70*/  USHF.R.S32.HI UR7, URZ, 0x1f, UR24 ;  /* 0x0000001f3f077899 */ /* 0x000fe40008011418 */
.L_x_6444:
        /* <DEDUP_REMOVED lines=12> */
[----:B------:R-:W-:Y:S01]  /*bc40*/  @!P3 LEA R14, P0, R4, c[0x0][0x168], 0x1 ;  /* 0x00005a00040eba11 */ /* 0x000fe200078008ff */
[----:B------:R-:W-:Y:S01]  /*bc50*/  IMAD.U32 R5, RZ, RZ, UR7 ;  /* 0x00000007ff057e24 */ /* 0x000fe2000f8e00ff */
[----:B------:R-:W-:-:S02]  /*bc60*/  @!UP0 UIADD3 UR25, UP1, UR18, UR24, URZ ;  /* 0x0000001812198290 */ /* 0x000fc4000ff3e03f */
[----:B------:R-:W-:Y:S01]  /*bc70*/  @!P3 LEA.HI.X R15, R4, c[0x0][0x16c], R0, 0x1, P0 ;  /* 0x00005b00040fba11 */ /* 0x000fe200000f0c00 */
[----:B------:R-:W-:Y:S01]  /*bc80*/  IMAD.U32 R0, RZ, RZ, UR7 ;  /* 0x00000007ff007e24 */ /* 0x000fe2000f8e00ff */
[----:B------:R-:W-:Y:S01]  /*bc90*/  @!P2 IADD3 R10, P0, R196, UR24, RZ ;  /* 0x00000018c40aac10 */ /* 0x000fe2000ff1e0ff */
[----:B------:R-:W-:Y:S01]  /*bca0*/  @!UP0 UIADD3.X UR9, UR15, UR7, URZ, UP1, !UPT ;  /* 0x000000070f098290 */ /* 0x000fe20008ffe43f */
[C---:B------:R-:W-:Y:S02]  /*bcb0*/  @!P5 LEA R26, P1, R6.reuse, R247, 0x1 ;  /* 0x000000f7061ad211 */ /* 0x040fe400078208ff */
[----:B------:R-:W-:Y:S02]  /*bcc0*/  @!P2 IADD3.X R4, R165, UR7, RZ, P0, !PT ;  /* 0x00000007a504ac10 */ /* 0x000fe400087fe4ff */
[----:B------:R-:W-:Y:S02]  /*bcd0*/  @!P5 LEA.HI.X R27, R6, R246, R0, 0x1, P1 ;  /* 0x000000f6061bd211 */ /* 0x000fe400008f0c00 */
        /* <DEDUP_REMOVED lines=34> */
[----:B------:R-:W-:Y:S02]  /*bf00*/  @!P5 LEA.HI.X R17, R4, R246, R0, 0x1, P1 ;  /* 0x000000f60411d211 */ /* 0x000fe400008f0c00 */
[----:B------:R-:W-:Y:S01]  /*bf10*/  @!P4 IADD3 R0, P1, R196, UR5, RZ ;  /* 0x00000005c400cc10 */ /* 0x000fe2000ff3e0ff */
[----:B------:R1:W-:Y:S01]  /*bf20*/  @P5 STS.128 [R235+0x8800], RZ ;  /* 0x008800ffeb005388 */ /* 0x0003e20000000c00 */
[----:B------:R-:W-:Y:S02]  /*bf30*/  @!P2 LEA R8, P0, R6, c[0x0][0x168], 0x1 ;  /* 0x00005a000608aa11 */ /* 0x000fe400078008ff */
[----:B------:R-:W-:Y:S02]  /*bf40*/  @!P4 IADD3.X R4, R165, UR4, RZ, P1, !PT ;  /* 0x00000004a504cc10 */ /* 0x000fe40008ffe4ff */
[----:B------:R-:W-:-:S02]  /*bf50*/  @!P4 LEA R170, P1, R0, c[0x0][0x168], 0x1 ;  /* 0x00005a0000aaca11 */ /* 0x000fc400078208ff */
[----:B------:R-:W-:Y:S02]  /*bf60*/  @!P2 LEA.HI.X R9, R6, c[0x0][0x16c], R5, 0x1, P0 ;  /* 0x00005b000609aa11 */ /* 0x000fe400000f0c05 */
[----:B------:R-:W-:Y:S01]  /*bf70*/  @!P4 LEA.HI.X R171, R0, c[0x0][0x16c], R4, 0x1, P1 ;  /* 0x00005b0000abca11 */ /* 0x000fe200008f0c04 */
[----:B------:R-:W-:Y:S01]  /*bf80*/  IMAD.U32 R4, RZ, RZ, UR25 ;  /* 0x00000019ff047e24 */ /* 0x000fe2000f8e00ff */
[----:B------:R-:W-:Y:S01]  /*bf90*/  @!P3 IADD3 R6, P0, R196, UR5, RZ ;  /* 0x00000005c406bc10 */ /* 0x000fe2000ff1e0ff */
[----:B------:R-:W-:Y:S01]  /*bfa0*/  IMAD.U32 R0, RZ, RZ, UR9 ;  /* 0x00000009ff007e24 */ /* 0x000fe2000f8e00ff */
[----:B------:R-:W-:Y:S02]  /*bfb0*/  UIADD3 UR9, UP0, UR18, UR5, URZ ;  /* 0x0000000512097290 */ /* 0x000fe4000ff1e03f */
[----:B------:R-:W-:Y:S02]  /*bfc0*/  @!P3 IADD3.X R5, R165, UR4, RZ, P0, !PT ;  /* 0x00000004a505bc10 */ /* 0x000fe400087fe4ff */
[----:B------:R-:W-:-:S02]  /*bfd0*/  @!P3 LEA R172, P0, R6, c[0x0][0x168], 0x1 ;  /* 0x00005a0006acba11 */ /* 0x000fc400078008ff */
[-C--:B------:R-:W-:Y:S02]  /*bfe0*/  @!P5 LEA R182, P1, R4, R247.reuse, 0x1 ;  /* 0x000000f704b6d211 */ /* 0x080fe400078208ff */
[----:B------:R-:W-:Y:S01]  /*bff0*/  @!P3 LEA.HI.X R173, R6, c[0x0][0x16c], R5, 0x1, P0 ;  /* 0x00005b0006adba11 */ /* 0x000fe200000f0c05 */
[----:B------:R-:W-:Y:S01]  /*c000*/  IMAD.U32 R5, RZ, RZ, UR9 ;  /* 0x00000009ff057e24 */ /* 0x000fe2000f8e00ff */
[----:B------:R-:W-:Y:S02]  /*c010*/  @!P5 LEA.HI.X R183, R4, R246, R0, 0x1, P1 ;  /* 0x000000f604b7d211 */ /* 0x000fe400008f0c00 */
[----:B------:R-:W-:Y:S01]  /*c020*/  @!P2 IADD3 R0, P0, R196, UR5, RZ ;  /* 0x00000005c400ac10 */ /* 0x000fe2000ff1e0ff */
[----:B------:R-:W-:Y:S01]  /*c030*/  UIADD3.X UR5, UR15, UR4, URZ, UP0, !UPT ;  /* 0x000000040f057290 */ /* 0x000fe200087fe43f */
[----:B------:R-:W-:Y:S01]  /*c040*/  @!P5 LEA R184, P1, R5, R247, 0x1 ;  /* 0x000000f705b8d211 */ /* 0x000fe200078208ff */
[----:B------:R-:W-:Y:S01]  /*c050*/  @!PT LDS RZ, [RZ] ;  /* 0x00000000fffff984 */ /* 0x000fe20000000800 */
[----:B------:R-:W-:Y:S01]  /*c060*/  @!PT LDS RZ, [RZ] ;  /* 0x00000000fffff984 */ /* 0x000fe20000000800 */
[----:B------:R-:W-:Y:S01]  /*c070*/  @!PT LDS RZ, [RZ] ;  /* 0x00000000fffff984 */ /* 0x000fe20000000800 */
[----:B------:R1:W-:Y:S01]  /*c080*/  @!P5 LDGSTS.E.BYPASS.LTC128B.128 [R235+0x8800], [R182.64] ;  /* 0x08800000b6ebdfae */ /* 0x0003e2000b901d56 */
[----:B------:R-:W-:-:S02]  /*c090*/  @!P2 IADD3.X R6, R165, UR4, RZ, P0, !PT ;  /* 0x00000004a506ac10 */ /* 0x000fc400087fe4ff */
[C---:B--2---:R-:W-:Y:S01]  /*c0a0*/  @!P2 LEA R26, P0, R0.reuse, c[0x0][0x168], 0x1 ;  /* 0x00005a00001aaa11 */ /* 0x044fe200078008ff */
[----:B------:R-:W-:Y:S01]  /*c0b0*/  IMAD.U32 R4, RZ, RZ, UR5 ;  /* 0x00000005ff047e24 */ /* 0x000fe2000f8e00ff */
[----:B------:R1:W-:Y:S02]  /*c0c0*/  @P4 STS.128 [R235+0xa800], RZ ;  /* 0x00a800ffeb004388 */ /* 0x0003e40000000c00 */
[----:B------:R-:W-:Y:S02]  /*c0d0*/  @!P2 LEA.HI.X R27, R0, c[0x0][0x16c], R6, 0x1, P0 ;  /* 0x00005b00001baa11 */ /* 0x000fe400000f0c06 */
[----:B------:R-:W-:Y:S01]  /*c0e0*/  @!P4 IADD3 R0, P0, R196, UR9, RZ ;  /* 0x00000009c400cc10 */ /* 0x000fe2000ff1e0ff */
[----:B------:R-:W-:Y:S01]  /*c0f0*/  @!PT LDS RZ, [RZ] ;  /* 0x00000000fffff984 */ /* 0x000fe20000000800 */
[----:B------:R-:W-:Y:S01]  /*c100*/  @!PT LDS RZ, [RZ] ;  /* 0x00000000fffff984 */ /* 0x000fe20000000800 */
[----:B------:R-:W-:Y:S01]  /*c110*/  @!PT LDS RZ, [RZ] ;  /* 0x00000000fffff984 */ /* 0x000fe20000000800 */
[----:B------:R1:W-:Y:S01]  /*c120*/  @!P4 LDGSTS.E.BYPASS.LTC128B.128 [R235+0xa800], [R18.64+0x80] ;  /* 0x0a80008012ebcfae */ /* 0x0003e2000b901d56 */
[----:B------:R-:W-:Y:S02]  /*c130*/  @!P5 LEA.HI.X R185, R5, R246, R4, 0x1, P1 ;  /* 0x000000f605b9d211 */ /* 0x000fe400008f0c04 */
[----:B------:R-:W-:Y:S01]  /*c140*/  @!P4 IADD3.X R5, R165, UR5, RZ, P0, !PT ;  /* 0x00000005a505cc10 */ /* 0x000fe200087fe4ff */
        /* <DEDUP_REMOVED lines=10> */
[----:B---3--:R-:W-:-:S03]  /*c1f0*/  @!P3 LEA R14, P0, R4, c[0x0][0x168], 0x1 ;  /* 0x00005a00040eba11 */ /* 0x008fc600078008ff */
        /* <DEDUP_REMOVED lines=50> */
.L_x_6446:
[----:B------:R-:W-:Y:S05]  /*c520*/  BSYNC B0 ;  /* 0x0000000000007941 */ /* 0x000fea0003800000 */
.L_x_6445:
[----:B------:R-:W0:Y:S01]  /*c530*/  LDGDEPBAR ;  /* 0x00000000000079af */ /* 0x000e220000000000 */
[----:B--2---:R-:W-:Y:S02]  /*c540*/  IMAD.U32 R4, RZ, RZ, UR24 ;  /* 0x00000018ff047e24 */ /* 0x004fe4000f8e00ff */
[----:B------:R-:W-:-:S03]  /*c550*/  IMAD.U32 R0, RZ, RZ, UR7 ;  /* 0x00000007ff007e24 */ /* 0x000fc6000f8e00ff */
[----:B------:R-:W-:-:S04]  /*c560*/  LEA R247, P0, R4, R247, 0x1 ;  /* 0x000000f704f77211 */ /* 0x000fc800078008ff */
[----:B------:R-:W-:Y:S02]  /*c570*/  LEA.HI.X R246, R4, R246, R0, 0x1, P0 ;  /* 0x000000f604f67211 */ /* 0x000fe400000f0c00 */
.L_x_6442:
[----:B------:R-:W-:Y:S01]  /*c580*/  FMNMX.FTZ R5, R3, R189, !PT ;  /* 0x000000bd03057209 */ /* 0x000fe20007810000 */
[----:B-1----:R-:W-:Y:S01]  /*c590*/  LDSM.16.MT88.4 R16, [R224+0x10000] ;  /* 0x01000000e010783b */ /* 0x002fe20000004200 */
        /* <DEDUP_REMOVED lines=59> */
[----:B------:R-:W-:Y:S01]  /*c950*/  FFMA.FTZ R164, R203, c[0x0][0x23c], -R177 ;  /* 0x00008f00cba47a23 */ /* 0x000fe200000108b1 */
[----:B------:R-:W-:Y:S01]  /*c960*/  MUFU.EX2 R170, R170 ;  /* 0x000000aa00aa7308 */ /* 0x000fe20000000800 */
[----:B------:R-:W-:Y:S02]  /*c970*/  FMUL.FTZ R3, R5, c[0x0][0x23c] ;  /* 0x00008f0005037a20 */ /* 0x000fe40000410000 */
[----:B------:R-:W-:Y:S02]  /*c980*/  FMUL.FTZ R4, R4, c[0x0][0x23c] ;  /* 0x00008f0004047a20 */ /* 0x000fe40000410000 */
[--C-:B------:R-:W-:Y:S02]  /*c990*/  FFMA.FTZ R182, R188, c[0x0][0x23c], -R181.reuse ;  /* 0x00008f00bcb67a23 */ /* 0x100fe400000108b5 */
        /* <DEDUP_REMOVED lines=9> */
[--C-:B------:R-:W-:Y:S02]  /*ca30*/  FFMA.FTZ R186, R29, c[0x0][0x23c], -R177.reuse ;  /* 0x00008f001dba7a23 */ /* 0x100fe400000108b1 */
[----:B------:R-:W-:Y:S02]  /*ca40*/  FFMA.FTZ R187, R28, c[0x0][0x23c], -R177 ;  /* 0x00008f001cbb7a23 */ /* 0x000fe400000108b1 */
[----:B------:R-:W-:Y:S01]  /*ca50*/  LDSM.16.MT88.4 R28, [R221+0x16800] ;  /* 0x01680000dd1c783b */ /* 0x000fe20000004200 */
[--C-:B------:R-:W-:Y:S02]  /*ca60*/  FFMA.FTZ R196, R197, c[0x0][0x23c], -R181.reuse ;  /* 0x00008f00c5c47a23 */ /* 0x100fe400000108b5 */
[----:B------:R-:W-:Y:S01]  /*ca70*/  MUFU.EX2 R165, R165 ;  /* 0x000000a500a57308 */ /* 0x000fe20000000800 */
[----:B------:R-:W-:-:S02]  /*ca80*/  FFMA.FTZ R191, R191, c[0x0][0x23c], -R181 ;  /* 0x00008f00bfbf7a23 */ /* 0x000fc400000108b5 */
[--C-:B------:R-:W-:Y:S02]  /*ca90*/  FFMA.FTZ R194, R194, c[0x0][0x23c], -R181.reuse ;  /* 0x00008f00c2c27a23 */ /* 0x100fe400000108b5 */
[----:B------:R-:W-:Y:S02]  /*caa0*/  FFMA.FTZ R195, R195, c[0x0][0x23c], -R181 ;  /* 0x00008f00c3c37a23 */ /* 0x000fe400000108b5 */
[--C-:B------:R-:W-:Y:S01]  /*cab0*/  FFMA.FTZ R190, R190, c[0x0][0x23c], -R177.reuse ;  /* 0x00008f00bebe7a23 */ /* 0x100fe200000108b1 */
[----:B------:R-:W2:Y:S01]  /*cac0*/  MUFU.EX2 R2, R2 ;  /* 0x0000000200027308 */ /* 0x000ea20000000800 */
[----:B-1----:R-:W-:Y:S01]  /*cad0*/  F2FP.BF16.PACK_AB R6, R168, R169 ;  /* 0x000000a9a806723e */ /* 0x002fe200000010ff */
[--C-:B------:R-:W-:Y:S02]  /*cae0*/  FFMA.FTZ R197, R35, c[0x0][0x23c], -R177.reuse ;  /* 0x00008f0023c57a23 */ /* 0x100fe400000108b1 */
[--C-:B------:R-:W-:Y:S02]  /*caf0*/  FFMA.FTZ R193, R193, c[0x0][0x23c], -R177.reuse ;  /* 0x00008f00c1c17a23 */ /* 0x100fe400000108b1 */
[----:B------:R-:W-:-:S02]  /*cb00*/  FFMA.FTZ R192, R192, c[0x0][0x23c], -R177 ;  /* 0x00008f00c0c07a23 */ /* 0x000fc400000108b1 */
[----:B------:R-:W-:Y:S01]  /*cb10*/  MUFU.EX2 R0, R0 ;  /* 0x0000000000007308 */ /* 0x000fe20000000800 */
[--C-:B------:R-:W-:Y:S02]  /*cb20*/  FFMA.FTZ R198, R34, c[0x0][0x23c], -R181.reuse ;  /* 0x00008f0022c67a23 */ /* 0x100fe400000108b5 */
[--C-:B------:R-:W-:Y:S02]  /*cb30*/  FFMA.FTZ R199, R33, c[0x0][0x23c], -R181.reuse ;  /* 0x00008f0021c77a23 */ /* 0x100fe400000108b5 */
[--C-:B------:R-:W-:Y:S02]  /*cb40*/  FFMA.FTZ R200, R32, c[0x0][0x23c], -R181.reuse ;  /* 0x00008f0020c87a23 */ /* 0x100fe400000108b5 */
[----:B------:R-:W-:Y:S01]  /*cb50*/  LDSM.16.MT88.4 R32, [R221+0x17000] ;  /* 0x01700000dd20783b */ /* 0x000fe20000004200 */
[----:B------:R-:W1:Y:S01]  /*cb60*/  MUFU.EX2 R164, R164 ;  /* 0x000000a400a47308 */ /* 0x000e620000000800 */
[----:B--2---:R-:W-:Y:S01]  /*cb70*/  F2FP.BF16.PACK_AB R5, R2, R165 ;  /* 0x000000a50205723e */ /* 0x004fe200000010ff */
[----:B------:R-:W-:-:S02]  /*cb80*/  FFMA.FTZ R180, R180, c[0x0][0x23c], -R181 ;  /* 0x00008f00b4b47a23 */ /* 0x000fc400000108b5 */
[--C-:B------:R-:W-:Y:S02]  /*cb90*/  FFMA.FTZ R179, R179, c[0x0][0x23c], -R177.reuse ;  /* 0x00008f00b3b37a23 */ /* 0x100fe400000108b1 */
[--C-:B------:R-:W-:Y:S02]  /*cba0*/  FFMA.FTZ R178, R178, c[0x0][0x23c], -R177.reuse ;  /* 0x00008f00b2b27a23 */ /* 0x100fe400000108b1 */
        /* <DEDUP_REMOVED lines=55> */
[C---:B---3--:R-:W-:Y:S01]  /*cf20*/  HMMA.16816.F32.BF16 R136, R4.reuse, R16, R136 ;  /* 0x000000100488723c */ /* 0x048fe20000041888 */
[-C--:B------:R-:W-:Y:S02]  /*cf30*/  FMUL.FTZ R36, R36, R174.reuse ;  /* 0x000000ae24247220 */ /* 0x080fe40000410000 */
[-C--:B------:R-:W-:Y:S02]  /*cf40*/  FMUL.FTZ R37, R37, R174.reuse ;  /* 0x000000ae25257220 */ /* 0x080fe40000410000 */
[-C--:B------:R-:W-:Y:S01]  /*cf50*/  FMUL.FTZ R38, R38, R3.reuse ;  /* 0x0000000326267220 */ /* 0x080fe20000410000 */
[----:B------:R-:W3:Y:S01]  /*cf60*/  MUFU.EX2 R191, R191 ;  /* 0x000000bf00bf7308 */ /* 0x000ee20000000800 */
        /* <DEDUP_REMOVED lines=9> */
[----:B-----5:R-:W-:Y:S01]  /*d000*/  HMMA.16816.F32.BF16 R36, R4, R12, R36 ;  /* 0x0000000c0424723c */ /* 0x020fe20000041824 */
[----:B------:R-:W-:Y:S02]  /*d010*/  FMUL.FTZ R45, R45, R174 ;  /* 0x000000ae2d2d7220 */ /* 0x000fe40000410000 */
[-C--:B------:R-:W-:Y:S01]  /*d020*/  FMUL.FTZ R46, R46, R3.reuse ;  /* 0x000000032e2e7220 */ /* 0x080fe20000410000 */
[----:B------:R-:W-:Y:S01]  /*d030*/  MUFU.EX2 R195, R195 ;  /* 0x000000c300c37308 */ /* 0x000fe20000000800 */
[----:B------:R-:W-:-:S02]  /*d040*/  FMUL.FTZ R47, R47, R3 ;  /* 0x000000032f2f7220 */ /* 0x000fc40000410000 */
[-C--:B------:R-:W-:Y:S01]  /*d050*/  FMUL.FTZ R48, R48, R174.reuse ;  /* 0x000000ae30307220 */ /* 0x080fe20000410000 */
[C---:B------:R-:W-:Y:S01]  /*d060*/  HMMA.16816.F32.BF16 R40, R4.reuse, R14, R40 ;  /* 0x0000000e0428723c */ /* 0x040fe20000041828 */
[-C--:B------:R-:W-:Y:S01]  /*d070*/  FMUL.FTZ R49, R49, R174.reuse ;  /* 0x000000ae31317220 */ /* 0x080fe20000410000 */
[----:B------:R-:W5:Y:S01]  /*d080*/  LDSM.16.MT88.4 R12, [R220+0x12000] ;  /* 0x01200000dc0c783b */ /* 0x000f620000004200 */
[-C--:B------:R-:W-:Y:S01]  /*d090*/  FMUL.FTZ R50, R50, R3.reuse ;  /* 0x0000000332327220 */ /* 0x080fe20000410000 */
[----:B------:R-:W-:Y:S01]  /*d0a0*/  MUFU.EX2 R196, R196 ;  /* 0x000000c400c47308 */ /* 0x000fe20000000800 */
[----:B------:R-:W-:Y:S02]  /*d0b0*/  FMUL.FTZ R51, R51, R3 ;  /* 0x0000000333337220 */ /* 0x000fe40000410000 */
[-C--:B------:R-:W-:Y:S01]  /*d0c0*/  FMUL.FTZ R52, R52, R174.reuse ;  /* 0x000000ae34347220 */ /* 0x080fe20000410000 */
[----:B-1----:R-:W-:Y:S01]  /*d0d0*/  HMMA.16816.F32.BF16 R44, R4, R8, R44 ;  /* 0x00000008042c723c */ /* 0x002fe2000004182c */
[----:B------:R-:W-:-:S02]  /*d0e0*/  FMUL.FTZ R53, R53, R174 ;  /* 0x000000ae35357220 */ /* 0x000fc40000410000 */
[-C--:B------:R-:W-:Y:S01]  /*d0f0*/  FMUL.FTZ R54, R54, R3.reuse ;  /* 0x0000000336367220 */ /* 0x080fe20000410000 */
[----:B------:R-:W1:Y:S01]  /*d100*/  MUFU.EX2 R190, R190 ;  /* 0x000000be00be7308 */ /* 0x000e620000000800 */
[-C--:B------:R-:W-:Y:S02]  /*d110*/  FMUL.FTZ R55, R55, R3.reuse ;  /* 0x0000000337377220 */ /* 0x080fe40000410000 */
[-C--:B------:R-:W-:Y:S01]  /*d120*/  FMUL.FTZ R56, R56, R174.reuse ;  /* 0x000000ae38387220 */ /* 0x080fe20000410000 */
[----:B------:R-:W-:Y:S01]  /*d130*/  HMMA.16816.F32.BF16 R48, R4, R10, R48 ;  /* 0x0000000a0430723c */ /* 0x000fe20000041830 */
[----:B------:R-:W-:Y:S01]  /*d140*/  FMUL.FTZ R57, R57, R174 ;  /* 0x000000ae39397220 */ /* 0x000fe20000410000 */
[----:B------:R-:W1:Y:S01]  /*d150*/  LDSM.16.MT88.4 R8, [R224+0x14000] ;  /* 0x01400000e008783b */ /* 0x000e620000004200 */
[-C--:B------:R-:W-:Y:S01]  /*d160*/  FMUL.FTZ R58, R58, R3.reuse ;  /* 0x000000033a3a7220 */ /* 0x080fe20000410000 */
[----:B------:R-:W1:Y:S01]  /*d170*/  MUFU.EX2 R197, R197 ;  /* 0x000000c500c57308 */ /* 0x000e620000000800 */
        /* <DEDUP_REMOVED lines=14> */
[-C--:B------:R-:W-:Y:S02]  /*d260*/  FMUL.FTZ R68, R68, R174.reuse ;  /* 0x000000ae44447220 */ /* 0x080fe40000410000 */
[----:B------:R-:W-:Y:S01]  /*d270*/  FMUL.FTZ R69, R69, R174 ;  /* 0x000000ae45457220 */ /* 0x000fe20000410000 */
[----:B-----5:R-:W-:Y:S01]  /*d280*/  HMMA.16816.F32.BF16 R60, R4, R12, R60 ;  /* 0x0000000c043c723c */ /* 0x020fe2000004183c */
[-C--:B------:R-:W-:Y:S01]  /*d290*/  FMUL.FTZ R70, R70, R3.reuse ;  /* 0x0000000346467220 */ /* 0x080fe20000410000 */
[----:B------:R-:W5:Y:S01]  /*d2a0*/  MUFU.EX2 R198, R198 ;  /* 0x000000c600c67308 */ /* 0x000f620000000800 */
        /* <DEDUP_REMOVED lines=18> */
[-C--:B------:R-:W-:Y:S02]  /*d3d0*/  FMUL.FTZ R82, R82, R3.reuse ;  /* 0x0000000352527220 */ /* 0x080fe40000410000 */
[----:B------:R-:W-:Y:S01]  /*d3e0*/  FMUL.FTZ R83, R83, R3 ;  /* 0x0000000353537220 */ /* 0x000fe20000410000 */
[----:B------:R-:W-:Y:S01]  /*d3f0*/  MUFU.EX2 R180, R180 ;  /* 0x000000b400b47308 */ /* 0x000fe20000000800 */
[----:B------:R-:W-:-:S02]  /*d400*/  FMUL.FTZ R84, R84, R174 ;  /* 0x000000ae54547220 */ /* 0x000fc40000410000 */
[C---:B--2---:R-:W-:Y:S01]  /*d410*/  HMMA.16816.F32.BF16 R76, R4.reuse, R16, R76 ;  /* 0x00000010044c723c */ /* 0x044fe2000004184c */
[-C--:B------:R-:W-:Y:S02]  /*d420*/  FMUL.FTZ R85, R85, R174.reuse ;  /* 0x000000ae55557220 */ /* 0x080fe40000410000 */
[-C--:B------:R-:W-:Y:S02]  /*d430*/  FMUL.FTZ R86, R86, R3.reuse ;  /* 0x0000000356567220 */ /* 0x080fe40000410000 */
[----:B------:R-:W-:Y:S01]  /*d440*/  FMUL.FTZ R87, R87, R3 ;  /* 0x0000000357577220 */ /* 0x000fe20000410000 */
[----:B------:R-:W2:Y:S01]  /*d450*/  MUFU.EX2 R179, R179 ;  /* 0x000000b300b37308 */ /* 0x000ea20000000800 */
[-C--:B------:R-:W-:Y:S01]  /*d460*/  FMUL.FTZ R88, R88, R174.reuse ;  /* 0x000000ae58587220 */ /* 0x080fe20000410000 */
[----:B------:R-:W-:Y:S01]  /*d470*/  HMMA.16816.F32.BF16 R80, R4, R18, R80 ;  /* 0x000000120450723c */ /* 0x000fe20000041850 */
[----:B------:R-:W2:Y:S01]  /*d480*/  LDSM.16.MT88.4 R16, [R224+0x16000] ;  /* 0x01600000e010783b */ /* 0x000ea20000004200 */
[----:B------:R-:W-:-:S02]  /*d490*/  FMUL.FTZ R89, R89, R174 ;  /* 0x000000ae59597220 */ /* 0x000fc40000410000 */
[-C--:B------:R-:W-:Y:S02]  /*d4a0*/  FMUL.FTZ R90, R90, R3.reuse ;  /* 0x000000035a5a7220 */ /* 0x080fe40000410000 */
[-C--:B------:R-:W-:Y:S01]  /*d4b0*/  FMUL.FTZ R91, R91, R3.reuse ;  /* 0x000000035b5b7220 */ /* 0x080fe20000410000 */
[----:B------:R-:W1:Y:S01]  /*d4c0*/  MUFU.EX2 R178, R178 ;  /* 0x000000b200b27308 */ /* 0x000e620000000800 */
[-C--:B------:R-:W-:Y:S02]  /*d4d0*/  FMUL.FTZ R92, R92, R174.reuse ;  /* 0x000000ae5c5c7220 */ /* 0x080fe40000410000 */
[-C--:B------:R-:W-:Y:S01]  /*d4e0*/  FMUL.FTZ R93, R93, R174.reuse ;  /* 0x000000ae5d5d7220 */ /* 0x080fe20000410000 */
[----:B---3--:R-:W-:Y:S01]  /*d4f0*/  HMMA.16816.F32.BF16 R84, R4, R12, R84 ;  /* 0x0000000c0454723c */ /* 0x008fe20000041854 */
[-C--:B------:R-:W-:Y:S02]  /*d500*/  FMUL.FTZ R94, R94, R3.reuse ;  /* 0x000000035e5e7220 */ /* 0x080fe40000410000 */
[----:B------:R-:W-:Y:S01]  /*d510*/  FMUL.FTZ R95, R95, R3 ;  /* 0x000000035f5f7220 */ /* 0x000fe20000410000 */
[----:B------:R-:W3:Y:S01]  /*d520*/  MUFU.EX2 R176, R176 ;  /* 0x000000b000b07308 */ /* 0x000ee20000000800 */
[----:B------:R-:W-:-:S02]  /*d530*/  FMUL.FTZ R96, R96, R174 ;  /* 0x000000ae60607220 */ /* 0x000fc40000410000 */
[-C--:B------:R-:W-:Y:S01]  /*d540*/  FMUL.FTZ R97, R97, R174.reuse ;  /* 0x000000ae61617220 */ /* 0x080fe20000410000 */
[C---:B------:R-:W-:Y:S01]  /*d550*/  HMMA.16816.F32.BF16 R88, R4.reuse, R14, R88 ;  /* 0x0000000e0458723c */ /* 0x040fe20000041858 */
[-C--:B------:R-:W-:Y:S01]  /*d560*/  FMUL.FTZ R98, R98, R3.reuse ;  /* 0x0000000362627220 */ /* 0x080fe20000410000 */
[----:B------:R-:W3:Y:S01]  /*d570*/  LDSM.16.MT88.4 R12, [R222+0x16000] ;  /* 0x01600000de0c783b */ /* 0x000ee20000004200 */
[-C--:B------:R-:W-:Y:S01]  /*d580*/  FMUL.FTZ R99, R99, R3.reuse ;  /* 0x0000000363637220 */ /* 0x080fe20000410000 */
[----:B------:R-:W2:Y:S01]  /*d590*/  MUFU.EX2 R175, R175 ;  /* 0x000000af00af7308 */ /* 0x000ea20000000800 */
[-C--:B------:R-:W-:Y:S02]  /*d5a0*/  FMUL.FTZ R100, R100, R174.reuse ;  /* 0x000000ae64647220 */ /* 0x080fe40000410000 */
[----:B------:R-:W-:Y:S01]  /*d5b0*/  FMUL.FTZ R101, R101, R174 ;  /* 0x000000ae65657220 */ /* 0x000fe20000410000 */
[----:B-1----:R-:W-:Y:S01]  /*d5c0*/  HMMA.16816.F32.BF16 R92, R4, R8, R92 ;  /* 0x00000008045c723c */ /* 0x002fe2000004185c */
[----:B------:R-:W-:-:S02]  /*d5d0*/  FMUL.FTZ R102, R102, R3 ;  /* 0x0000000366667220 */ /* 0x000fc40000410000 */
[-C--:B------:R-:W-:Y:S02]  /*d5e0*/  FMUL.FTZ R103, R103, R3.reuse ;  /* 0x0000000367677220 */ /* 0x080fe40000410000 */
[-C--:B------:R-:W-:Y:S02]  /*d5f0*/  FMUL.FTZ R104, R104, R174.reuse ;  /* 0x000000ae68687220 */ /* 0x080fe40000410000 */
[-C--:B------:R-:W-:Y:S01]  /*d600*/  FMUL.FTZ R105, R105, R174.reuse ;  /* 0x000000ae69697220 */ /* 0x080fe20000410000 */
[----:B------:R-:W-:Y:S01]  /*d610*/  HMMA.16816.F32.BF16 R96, R4, R10, R96 ;  /* 0x0000000a0460723c */ /* 0x000fe20000041860 */
[-C--:B------:R-:W-:Y:S01]  /*d620*/  FMUL.FTZ R106, R106, R3.reuse ;  /* 0x000000036a6a7220 */ /* 0x080fe20000410000 */
[----:B------:R-:W1:Y:S01]  /*d630*/  LDSM.16.MT88.4 R8, [R221+0x16000] ;  /* 0x01600000dd08783b */ /* 0x000e620000004200 */
        /* <DEDUP_REMOVED lines=15> */
[----:B---3--:R-:W-:Y:S01]  /*d730*/  HMMA.16816.F32.BF16 R108, R4, R12, R108 ;  /* 0x0000000c046c723c */ /* 0x008fe2000004186c */
[----:B------:R-:W-:Y:S02]  /*d740*/  FMUL.FTZ R119, R119, R3 ;  /* 0x0000000377777220 */ /* 0x000fe40000410000 */
[----:B------:R-:W-:-:S02]  /*d750*/  FMUL.FTZ R120, R120, R174 ;  /* 0x000000ae78787220 */ /* 0x000fc40000410000 */
[-C--:B------:R-:W-:Y:S02]  /*d760*/  FMUL.FTZ R121, R121, R174.reuse ;  /* 0x000000ae79797220 */ /* 0x080fe40000410000 */
[-C--:B------:R-:W-:Y:S01]  /*d770*/  FMUL.FTZ R122, R122, R3.reuse ;  /* 0x000000037a7a7220 */ /* 0x080fe20000410000 */
[C---:B------:R-:W-:Y:S01]  /*d780*/  HMMA.16816.F32.BF16 R112, R4.reuse, R14, R112 ;  /* 0x0000000e0470723c */ /* 0x040fe20000041870 */
[-C--:B------:R-:W-:Y:S01]  /*d790*/  FMUL.FTZ R123, R123, R3.reuse ;  /* 0x000000037b7b7220 */ /* 0x080fe20000410000 */
[----:B------:R-:W3:Y:S01]  /*d7a0*/  LDSM.16.MT88.4 R12, [R224+0x10800] ;  /* 0x01080000e00c783b */ /* 0x000ee20000004200 */
[-C--:B------:R-:W-:Y:S02]  /*d7b0*/  FMUL.FTZ R124, R124, R174.reuse ;  /* 0x000000ae7c7c7220 */ /* 0x080fe40000410000 */
[----:B------:R-:W-:Y:S02]  /*d7c0*/  FMUL.FTZ R125, R125, R174 ;  /* 0x000000ae7d7d7220 */ /* 0x000fe40000410000 */
[-C--:B------:R-:W-:Y:S01]  /*d7d0*/  FMUL.FTZ R126, R126, R3.reuse ;  /* 0x000000037e7e7220 */ /* 0x080fe20000410000 */
        /* <DEDUP_REMOVED lines=80> */
[C---:B------:R-:W-:Y:S08]  /*dce0*/  HMMA.16816.F32.BF16 R116, R4.reuse, R28, R116 ;  /* 0x0000001c0474723c */ /* 0x040ff00000041874 */
        /* <DEDUP_REMOVED lines=13> */
[----:B-----5:R-:W-:Y:S02]  /*ddc0*/  FADD.FTZ R196, R198, R196 ;  /* 0x000000c4c6c47221 */ /* 0x020fe40000010000 */
        /* <DEDUP_REMOVED lines=50> */
[C---:B-----5:R-:W-:Y:S08]  /*e0f0*/  HMMA.16816.F32.BF16 R124, R4.reuse, R20, R124 ;  /* 0x00000014047c723c */ /* 0x060ff0000004187c */
        /* <DEDUP_REMOVED lines=37> */
[C---:B------:R-:W-:Y:S08]  /*e350*/  HMMA.16816.F32.BF16 R80, R4.reuse, R26, R80 ;  /* 0x0000001a0450723c */ /* 0x040ff00000041850 */
[C---:B-----5:R-:W-:Y:S08]  /*e360*/  HMMA.16816.F32.BF16 R84, R4.reuse, R28, R84 ;  /* 0x0000001c0454723c */ /* 0x060ff00000041854 */
        /* <DEDUP_REMOVED lines=8> */
[----:B------:R-:W-:Y:S11]  /*e3f0*/  HMMA.16816.F32.BF16 R128, R4, R18, R128 ;  /* 0x000000120480723c */ /* 0x000ff60000041880 */
[----:B------:R-:W-:Y:S08]  /*e400*/  @!UPT UIADD3 URZ, URZ, URZ, URZ ;  /* 0x0000003f3f3ff290 */ /* 0x000ff0000fffe03f */
.L_x_6439:
[----:B------:R-:W-:Y:S05]  /*e410*/  @!P6 BRA `(.L_x_6447) ;  /* 0x000057e00000e947 */ /* 0x000fea0003800000 */
[----:B------:R-:W-:Y:S01]  /*e420*/  ULEA UR4, -UR6, URZ, 0x6 ;  /* 0x0000003f06047291 */ /* 0x000fe2000f8e313f */
[----:B------:R-:W-:Y:S01]  /*e430*/  IMAD.MOV.U32 R0, RZ, RZ, R3 ;  /* 0x000000ffff007224 */ /* 0x000fe200078e0003 */
[----:B------:R-:W-:Y:S01]  /*e440*/  ULEA UR25, -UR8, URZ, 0x6 ;  /* 0x0000003f08197291 */ /* 0x000fe2000f8e313f */
[----:B------:R-:W-:Y:S01]  /*e450*/  IMAD.MOV.U32 R2, RZ, RZ, R164 ;  /* 0x000000ffff027224 */ /* 0x000fe200078e00a4 */
[----:B------:R-:W-:-:S02]  /*e460*/  USHF.R.S32.HI UR5, URZ, 0x1f, UR4 ;  /* 0x0000001f3f057899 */ /* 0x000fc40008011404 */
[----:B------:R-:W-:Y:S01]  /*e470*/  MOV R245, UR4 ;  /* 0x0000000400f57c02 */ /* 0x000fe20008000f00 */
[----:B------:R-:W-:Y:S02]  /*e480*/  USHF.R.S32.HI UR24, URZ, 0x1f, UR25 ;  /* 0x0000001f3f187899 */ /* 0x000fe40008011419 */
[----:B------:R-:W-:Y:S01]  /*e490*/  ULDC.64 UR6, c[0x0][0x198] ;  /* 0x0000660000067ab9 */ /* 0x000fe20000000a00 */
[----:B------:R-:W-:Y:S01]  /*e4a0*/  MOV R244, UR5 ;  /* 0x0000000500f47c02 */ /* 0x000fe20008000f00 */
[----:B------:R-:W-:Y:S02]  /*e4b0*/  ULDC.64 UR8, c[0x0][0x1a0] ;  /* 0x0000680000087ab9 */ /* 0x000fe40000000a00 */
[----:B------:R-:W-:Y:S02]  /*e4c0*/  ULDC.64 UR4, c[0x0][0x1a0] ;  /* 0x0000680000047ab9 */ /* 0x000fe40000000a00 */
.L_x_6451:
        /* <DEDUP_REMOVED lines=9> */
[----:B------:R-:W-:Y:S01]  /*e560*/  USHF.L.U32 UR27, UR12, 0x6, URZ ;  /* 0x000000060c1b7899 */ /* 0x000fe2000800063f */
[----:B------:R-:W-:Y:S01]  /*e570*/  IABS R3, c[0x0][0x2d0] ;  /* 0x0000b40000037a13 */ /* 0x000fe20000000000 */
[----:B------:R-:W-:Y:S02]  /*e580*/  UMOV UR34, URZ ;  /* 0x0000003f00227c82 */ /* 0x000fe40008000000 */
[----:B------:R-:W-:Y:S01]  /*e590*/  UIADD3 UR32, UR27, 0x40, URZ ;  /* 0x000000401b207890 */ /* 0x000fe2000fffe03f */
[----:B------:R-:W1:Y:S05]  /*e5a0*/  R2UR UR26, R3 ;  /* 0x00000000031a73c2 */ /* 0x000e6a00000e0000 */
[----:B------:R-:W-:Y:S05]  /*e5b0*/  IMAD.U32 R4, RZ, RZ, UR32 ;  /* 0x00000020ff047e24 */ /* 0x000fea000f8e00ff */
[----:B------:R-:W-:Y:S04]  /*e5c0*/  IABS R4, R4 ;  /* 0x0000000400047213 */ /* 0x000fe80000000000 */
[----:B------:R-:W2:Y:S01]  /*e5d0*/  R2UR UR31, R4 ;  /* 0x00000000041f73c2 */ /* 0x000ea200000e0000 */
[----:B-1----:R-:W1:Y:S10]  /*e5e0*/  I2F.RP R3, UR26 ;  /* 0x0000001a00037d06 */ /* 0x002e740008209400 */
[----:B-1----:R-:W1:Y:S02]  /*e5f0*/  MUFU.RCP R3, R3 ;  /* 0x0000000300037308 */ /* 0x002e640000001000 */
[----:B-1----:R-:W-:Y:S08]  /*e600*/  IADD3 R3, R3, 0xffffffe, RZ ;  /* 0x0ffffffe03037810 */ /* 0x002ff00007ffe0ff */
[----:B------:R-:W1:Y:S02]  /*e610*/  F2I.FTZ.U32.TRUNC.NTZ R3, R3 ;  /* 0x0000000300037305 */ /* 0x000e64000021f000 */
[----:B-1----:R1:W3:Y:S02]  /*e620*/  R2UR UR35, R3 ;  /* 0x00000000032373c2 */ /* 0x0022e400000e0000 */
[----:B-1----:R-:W-:Y:S01]  /*e630*/  IMAD.U32 R3, RZ, RZ, UR27 ;  /* 0x0000001bff037e24 */ /* 0x002fe2000f8e00ff */
[----:B---3--:R-:W-:Y:S04]  /*e640*/  UIADD3 UR28, URZ, -UR35, URZ ;  /* 0x800000233f1c7290 */ /* 0x008fe8000fffe03f */
[----:B------:R-:W-:Y:S01]  /*e650*/  UIMAD UR28, UR28, UR26, URZ ;  /* 0x0000001a1c1c72a4 */ /* 0x000fe2000f8e023f */
[----:B------:R-:W-:Y:S03]  /*e660*/  IABS R3, R3 ;  /* 0x0000000300037213 */ /* 0x000fe60000000000 */
[----:B------:R-:W-:Y:S01]  /*e670*/  UIMAD.WIDE.U32 UR34, UR35, UR28, UR34 ;  /* 0x0000001c232272a5 */ /* 0x000fe2000f8e0022 */
[----:B------:R-:W1:Y:S03]  /*e680*/  R2UR UR29, R3 ;  /* 0x00000000031d73c2 */ /* 0x000e6600000e0000 */
[----:B--2---:R-:W-:Y:S02]  /*e690*/  UIMAD.WIDE.U32 UR38, UR35, UR31, URZ ;  /* 0x0000001f232672a5 */ /* 0x004fe4000f8e003f */
[----:B-1----:R-:W-:Y:S05]  /*e6a0*/  UIMAD.WIDE.U32 UR36, UR35, UR29, URZ ;  /* 0x0000001d232472a5 */ /* 0x002fea000f8e003f */
[----:B------:R-:W-:Y:S02]  /*e6b0*/  UMOV UR35, UR39 ;  /* 0x0000002700237c82 */ /* 0x000fe40008000000 */
[----:B------:R-:W-:Y:S02]  /*e6c0*/  UIADD3 UR30, -UR35, URZ, URZ ;  /* 0x0000003f231e7290 */ /* 0x000fe4000fffe13f */
[----:B------:R-:W-:Y:S02]  /*e6d0*/  UMOV UR33, UR37 ;  /* 0x0000002500217c82 */ /* 0x000fe40008000000 */
[----:B------:R-:W-:Y:S02]  /*e6e0*/  UIADD3 UR28, -UR33, URZ, URZ ;  /* 0x0000003f211c7290 */ /* 0x000fe4000fffe13f */
[----:B------:R-:W-:Y:S02]  /*e6f0*/  UIMAD UR31, UR26, UR30, UR31 ;  /* 0x0000001e1a1f72a4 */ /* 0x000fe4000f8e021f */
[----:B------:R-:W-:Y:S02]  /*e700*/  UIMAD UR29, UR26, UR28, UR29 ;  /* 0x0000001c1a1d72a4 */ /* 0x000fe4000f8e021d */
[----:B------:R-:W-:Y:S02]  /*e710*/  UISETP.GT.U32.AND UP2, UPT, UR26, UR31, UPT ;  /* 0x0000001f1a00728c */ /* 0x000fe4000bf44070 */
[----:B------:R-:W-:Y:S02]  /*e720*/  UISETP.GT.U32.AND UP1, UPT, UR26, UR29, UPT ;  /* 0x0000001d1a00728c */ /* 0x000fe4000bf24070 */
[----:B------:R-:W-:Y:S02]  /*e730*/  ULDC UR28, c[0x0][0x2d0] ;  /* 0x0000b400001c7ab9 */ /* 0x000fe40000000800 */
[----:B------:R-:W-:Y:S02]  /*e740*/  ULOP3.LUT UR27, UR27, UR28, URZ, 0x3c, !UPT ;  /* 0x0000001c1b1b7292 */ /* 0x000fe4000f8e3c3f */
[----:B------:R-:W-:Y:S02]  /*e750*/  ULOP3.LUT UR32, UR32, UR28, URZ, 0x3c, !UPT ;  /* 0x0000001c20207292 */ /* 0x000fe4000f8e3c3f */
[----:B------:R-:W-:Y:S02]  /*e760*/  UISETP.GE.AND UP0, UPT, UR27, URZ, UPT ;  /* 0x0000003f1b00728c */ /* 0x000fe4000bf06270 */
[----:B------:R-:W-:Y:S02]  /*e770*/  @!UP2 UIADD3 UR31, UR31, -UR26, URZ ;  /* 0x8000001a1f1fa290 */ /* 0x000fe4000fffe03f */
[----:B------:R-:W-:Y:S02]  /*e780*/  @!UP1 UIADD3 UR29, UR29, -UR26, URZ ;  /* 0x8000001a1d1d9290 */ /* 0x000fe4000fffe03f */
[----:B------:R-:W-:Y:S02]  /*e790*/  UISETP.GE.U32.AND UP4, UPT, UR31, UR26, UPT ;  /* 0x0000001a1f00728c */ /* 0x000fe4000bf86070 */
[----:B------:R-:W-:Y:S02]  /*e7a0*/  UISETP.GE.U32.AND UP3, UPT, UR29, UR26, UPT ;  /* 0x0000001a1d00728c */ /* 0x000fe4000bf66070 */
[----:B------:R-:W-:Y:S02]  /*e7b0*/  @!UP1 UIADD3 UR33, UR33, 0x1, URZ ;  /* 0x0000000121219890 */ /* 0x000fe4000fffe03f */
[----:B------:R-:W-:Y:S02]  /*e7c0*/  UISETP.GE.AND UP1, UPT, UR32, URZ, UPT ;  /* 0x0000003f2000728c */ /* 0x000fe4000bf26270 */
[----:B------:R-:W-:Y:S02]  /*e7d0*/  @!UP2 UIADD3 UR35, UR35, 0x1, URZ ;  /* 0x000000012323a890 */ /* 0x000fe4000fffe03f */
[----:B------:R-:W-:Y:S02]  /*e7e0*/  UISETP.NE.AND UP2, UPT, URZ, UR28, UPT ;  /* 0x0000001c3f00728c */ /* 0x000fe4000bf45270 */
[----:B------:R-:W-:Y:S02]  /*e7f0*/  @UP4 UIADD3 UR35, UR35, 0x1, URZ ;  /* 0x0000000123234890 */ /* 0x000fe4000fffe03f */
[----:B------:R-:W-:Y:S02]  /*e800*/  @UP3 UIADD3 UR33, UR33, 0x1, URZ ;  /* 0x0000000121213890 */ /* 0x000fe4000fffe03f */
[----:B------:R-:W-:Y:S02]  /*e810*/  ULOP3.LUT UR26, URZ, UR28, URZ, 0x33, !UPT ;  /* 0x0000001c3f1a7292 */ /* 0x000fe4000f8e333f */
[----:B------:R-:W-:Y:S02]  /*e820*/  @!UP1 UIADD3 UR35, -UR35, URZ, URZ ;  /* 0x0000003f23239290 */ /* 0x000fe4000fffe13f */
[----:B------:R-:W-:Y:S02]  /*e830*/  @!UP0 UIADD3 UR33, -UR33, URZ, URZ ;  /* 0x0000003f21218290 */ /* 0x000fe4000fffe13f */
[----:B------:R-:W-:Y:S02]  /*e840*/  USEL UR35, UR26, UR35, !UP2 ;  /* 0x000000231a237287 */ /* 0x000fe4000d000000 */
[----:B------:R-:W-:Y:S04]  /*e850*/  USEL UR26, UR26, UR33, !UP2 ;  /* 0x000000211a1a7287 */ /* 0x000fe8000d000000 */
[----:B------:R-:W-:Y:S01]  /*e860*/  MOV R4, UR35 ;  /* 0x0000002300047c02 */ /* 0x000fe20008000f00 */
[----:B------:R-:W-:Y:S01]  /*e870*/  IMAD.U32 R3, RZ, RZ, UR35 ;  /* 0x00000023ff037e24 */ /* 0x000fe2000f8e00ff */
[----:B------:R-:W-:Y:S01]  /*e880*/  MOV R5, UR26 ;  /* 0x0000001a00057c02 */ /* 0x000fe20008000f00 */
[----:B------:R-:W-:Y:S01]  /*e890*/  IMAD.U32 R6, RZ, RZ, UR26 ;  /* 0x0000001aff067e24 */ /* 0x000fe2000f8e00ff */
[----:B------:R-:W-:Y:S01]  /*e8a0*/  LEA R8, P0, R4, UR16, 0x2 ;  /* 0x0000001004087c11 */ /* 0x000fe2000f8010ff */
[----:B------:R-:W-:Y:S03]  /*e8b0*/  UIADD3 UR26, UR35, -UR26, URZ ;  /* 0x8000001a231a7290 */ /* 0x000fe6000fffe03f */
[----:B------:R-:W1:Y:S01]  /*e8c0*/  R2UR UR30, R8 ;  /* 0x00000000081e73c2 */ /* 0x000e6200000e0000 */
[----:B------:R-:W-:Y:S01]  /*e8d0*/  LEA R6, P1, R6, UR16, 0x2 ;  /* 0x0000001006067c11 */ /* 0x000fe2000f8210ff */
[----:B------:R-:W-:Y:S01]  /*e8e0*/  UIMAD UR28, UR26, UR28, -0x40 ;  /* 0xffffffc01a1c74a4 */ /* 0x000fe2000f8e021c */
[----:B------:R-:W-:Y:S02]  /*e8f0*/  LEA.HI.X.SX32 R9, R3, UR17, 0x2, P0 ;  /* 0x0000001103097c11 */ /* 0x000fe400080f16ff */
[----:B------:R-:W-:Y:S01]  /*e900*/  LEA.HI.X.SX32 R7, R5, UR17, 0x2, P1 ;  /* 0x0000001105077c11 */ /* 0x000fe200088f16ff */
[----:B------:R-:W-:Y:S02]  /*e910*/  USHF.R.S32.HI UR27, URZ, 0x1f, UR28 ;  /* 0x0000001f3f1b7899 */ /* 0x000fe4000801141c */
[----:B------:R-:W2:Y:S01]  /*e920*/  R2UR UR32, R6 ;  /* 0x00000000062073c2 */ /* 0x000ea200000e0000 */
[----:B------:R-:W-:Y:S02]  /*e930*/  UIMAD UR26, UR9, UR28, URZ ;  /* 0x0000001c091a72a4 */ /* 0x000fe4000f8e023f */
[----:B------:R-:W-:Y:S02]  /*e940*/  UIMAD.WIDE.U32 UR28, UR8, UR28, URZ ;  /* 0x0000001c081c72a5 */ /* 0x000fe4000f8e003f */
[----:B------:R-:W-:Y:S03]  /*e950*/  UIMAD UR26, UR27, UR8, UR26 ;  /* 0x000000081b1a72a4 */ /* 0x000fe6000f8e021a */
[----:B------:R-:W3:Y:S01]  /*e960*/  R2UR UR31, R9 ;  /* 0x00000000091f73c2 */ /* 0x000ee200000e0000 */
[----:B------:R-:W-:Y:S02]  /*e970*/  UIADD3 UR26, UR29, UR26, URZ ;  /* 0x0000001a1d1a7290 */ /* 0x000fe4000fffe03f */
[----:B------:R-:W-:Y:S01]  /*e980*/  UMOV UR27, UR8 ;  /* 0x00000008001b7c82 */ /* 0x000fe20008000000 */
[----:B-1----:R-:W-:Y:S04]  /*e990*/  IMAD.U32 R4, RZ, RZ, UR30 ;  /* 0x0000001eff047e24 */ /* 0x002fe8000f8e00ff */
[----:B------:R-:W1:Y:S01]  /*e9a0*/  R2UR UR33, R7 ;  /* 0x00000000072173c2 */ /* 0x000e6200000e0000 */
[----:B--2---:R-:W-:Y:S01]  /*e9b0*/  MOV R6, UR32 ;  /* 0x0000002000067c02 */ /* 0x004fe20008000f00 */
[----:B---3--:R-:W-:Y:S05]  /*e9c0*/  IMAD.U32 R5, RZ, RZ, UR31 ;  /* 0x0000001fff057e24 */ /* 0x008fea000f8e00ff */
[----:B------:R2:W3:Y:S01]  /*e9d0*/  LDG.E R3, [R4.64] ;  /* 0x0000001604037981 */ /* 0x0004e2000c1e1900 */
[----:B-1----:R-:W-:Y:S05]  /*e9e0*/  IMAD.U32 R7, RZ, RZ, UR33 ;  /* 0x00000021ff077e24 */ /* 0x002fea000f8e00ff */
[----:B------:R-:W3:Y:S01]  /*e9f0*/  LDG.E R6, [R6.64] ;  /* 0x0000001606067981 */ /* 0x000ee2000c1e1900 */
[----:B--2---:R-:W-:Y:S01]  /*ea00*/  IMAD.U32 R5, RZ, RZ, UR29 ;  /* 0x0000001dff057e24 */ /* 0x004fe2000f8e00ff */
[----:B------:R-:W-:Y:S02]  /*ea10*/  MOV R4, UR28 ;  /* 0x0000001c00047c02 */ /* 0x000fe40008000f00 */
[----:B------:R-:W-:Y:S01]  /*ea20*/  MOV R5, UR26 ;  /* 0x0000001a00057c02 */ /* 0x000fe20008000f00 */
[----:B------:R-:W-:Y:S01]  /*ea30*/  UMOV UR26, UR9 ;  /* 0x00000009001a7c82 */ /* 0x000fe20008000000 */
[----:B---3--:R-:W-:Y:S04]  /*ea40*/  IMAD.IADD R6, R6, 0x1, -R3 ;  /* 0x0000000106067824 */ /* 0x008fe800078e0a03 */
[C---:B------:R-:W-:Y:S01]  /*ea50*/  IMAD.WIDE.U32 R4, R6.reuse, c[0x0][0x188], R4 ;  /* 0x0000620006047a25 */ /* 0x040fe200078e0004 */
[----:B------:R-:W-:Y:S03]  /*ea60*/  SHF.R.S32.HI R3, RZ, 0x1f, R6 ;  /* 0x0000001fff037819 */ /* 0x000fe60000011406 */
[----:B------:R-:W-:Y:S02]  /*ea70*/  IMAD.MOV.U32 R7, RZ, RZ, R4 ;  /* 0x000000ffff077224 */ /* 0x000fe400078e0004 */
[----:B------:R-:W-:Y:S04]  /*ea80*/  IMAD R3, R3, c[0x0][0x188], RZ ;  /* 0x0000620003037a24 */ /* 0x000fe800078e02ff */
[----:B------:R-:W-:Y:S05]  /*ea90*/  IMAD R3, R6, c[0x0][0x18c], R3 ;  /* 0x0000630006037a24 */ /* 0x000fea00078e0203 */
[----:B------:R-:W-:Y:S02]  /*eaa0*/  IADD3 R3, R5, R3, RZ ;  /* 0x0000000305037210 */ /* 0x000fe40007ffe0ff */
.L_x_6448:
        /* <DEDUP_REMOVED lines=337> */
[----:B------:R-:W-:Y:S01]  /*ffc0*/  USHF.L.U32 UR9, UR12, 0x6, URZ ;  /* 0x000000060c097899 */ /* 0x000fe2000800063f */
[----:B------:R-:W-:Y:S01]  /*ffd0*/  IABS R3, c[0x0][0x2d0] ;  /* 0x0000b40000037a13 */ /* 0x000fe20000000000 */
[----:B------:R-:W-:Y:S02]  /*ffe0*/  UMOV UR34, URZ ;  /* 0x0000003f00227c82 */ /* 0x000fe40008000000 */
[----:B------:R-:W-:Y:S01]  /*fff0*/  UIADD3 UR32, UR9, -0x40, URZ ;  /* 0xffffffc009207890 */ /* 0x000fe2000fffe03f */
[----:B------:R-:W1:Y:S01]  /*10000*/  R2UR UR8, R3 ;  /* 0x00000000030873c2 */ /* 0x000e6200000e0000 */
        /* <DEDUP_REMOVED lines=80> */
.L_x_6450:
        /* <DEDUP_REMOVED lines=117> */
.L_x_6449:
[----:B------:R-:W-:Y:S01]  /*10c60*/  MOV R3, UR12 ;  /* 0x0000000c00037c02 */ /* 0x000fe20008000f00 */
[----:B------:R-:W-:Y:S02]  /*10c70*/  UISETP.GT.AND UP0, UPT, UR12, UR11, UPT ;  /* 0x0000000b0c00728c */ /* 0x000fe4000bf04270 */
[----:B------:R-:W-:Y:S01]  /*10c80*/  UMOV UR8, UR27 ;  /* 0x0000001b00087c82 */ /* 0x000fe20008000000 */
[----:B------:R-:W-:Y:S01]  /*10c90*/  LEA R3, R3, R234, 0x6 ;  /* 0x000000ea03037211 */ /* 0x000fe200078e30ff */
[----:B------:R-:W-:Y:S03]  /*10ca0*/  UMOV UR9, UR26 ;  /* 0x0000001a00097c82 */ /* 0x000fe60008000000 */
[----:B-1----:R-:W-:Y:S01]  /*10cb0*/  IADD3 R171, R3, 0x21, RZ ;  /* 0x0000002103ab7810 */ /* 0x002fe20007ffe0ff */
[----:B------:R-:W-:Y:S01]  /*10cc0*/  IMAD.IADD R169, R243, 0x1, -R3 ;  /* 0x00000001f3a97824 */ /* 0x000fe200078e0a03 */
[----:B------:R-:W-:Y:S02]  /*10cd0*/  IADD3 R170, R3, 0x1, RZ ;  /* 0x0000000103aa7810 */ /* 0x000fe40007ffe0ff */
[----:B------:R-:W-:Y:S02]  /*10ce0*/  IADD3 R165, R243, -R171, RZ ;  /* 0x800000abf3a57210 */ /* 0x000fe40007ffe0ff */
[C---:B------:R-:W-:Y:S02]  /*10cf0*/  IADD3 R164, R3.reuse, 0x10, RZ ;  /* 0x0000001003a47810 */ /* 0x040fe40007ffe0ff */
[C---:B------:R-:W-:Y:S02]  /*10d00*/  ISETP.GE.AND P4, PT, R170.reuse, R242, PT ;  /* 0x000000f2aa00720c */ /* 0x040fe40003f86270 */
[C---:B------:R-:W-:Y:S02]  /*10d10*/  ISETP.GE.AND P0, PT, R170.reuse, R239, PT ;  /* 0x000000efaa00720c */ /* 0x040fe40003f06270 */
[----:B------:R-:W-:Y:S02]  /*10d20*/  IABS R165, R165 ;  /* 0x000000a500a57213 */ /* 0x000fe40000000000 */
[----:B------:R-:W-:Y:S02]  /*10d30*/  IADD3 R173, R3, 0x8, RZ ;  /* 0x0000000803ad7810 */ /* 0x000fe40007ffe0ff */
[C---:B------:R-:W-:Y:S02]  /*10d40*/  ISETP.GE.OR P4, PT, R170.reuse, R241, !P4 ;  /* 0x000000f1aa00720c */ /* 0x040fe40006786670 */
[----:B------:R-:W-:Y:S01]  /*10d50*/  ISETP.GE.OR P0, PT, R170, R238, !P0 ;  /* 0x000000eeaa00720c */ /* 0x000fe20004706670 */
[C---:B------:R-:W-:Y:S01]  /*10d60*/  IMAD.IADD R189, R243.reuse, 0x1, -R173 ;  /* 0x00000001f3bd7824 */ /* 0x040fe200078e0aad */
[-C--:B------:R-:W-:Y:S02]  /*10d70*/  IADD3 R168, R243, -R170.reuse, RZ ;  /* 0x800000aaf3a87210 */ /* 0x080fe40007ffe0ff */
[C---:B------:R-:W-:Y:S02]  /*10d80*/  IADD3 R184, R240.reuse, -R170, RZ ;  /* 0x800000aaf0b87210 */ /* 0x040fe40007ffe0ff */
[----:B------:R-:W-:Y:S01]  /*10d90*/  MOV R170, R165 ;  /* 0x000000a500aa7202 */ /* 0x000fe20000000f00 */
[C---:B------:R-:W-:Y:S01]  /*10da0*/  IMAD.IADD R165, R240.reuse, 0x1, -R164 ;  /* 0x00000001f0a57824 */ /* 0x040fe200078e0aa4 */
[C---:B------:R-:W-:Y:S02]  /*10db0*/  ISETP.GE.AND P2, PT, R173.reuse, R242, PT ;  /* 0x000000f2ad00720c */ /* 0x040fe40003f46270 */
[----:B------:R-:W-:Y:S02]  /*10dc0*/  ISETP.GE.AND P6, PT, R173, R239, PT ;  /* 0x000000efad00720c */ /* 0x000fe40003fc6270 */
[----:B------:R-:W-:Y:S01]  /*10dd0*/  IABS R169, R169 ;  /* 0x000000a900a97213 */ /* 0x000fe20000000000 */
[----:B------:R-:W-:Y:S01]  /*10de0*/  I2F R170, R170 ;  /* 0x000000aa00aa7306 */ /* 0x000fe20000201400 */
[----:B------:R-:W-:Y:S02]  /*10df0*/  IABS R165, R165 ;  /* 0x000000a500a57213 */ /* 0x000fe40000000000 */
[----:B------:R-:W-:Y:S02]  /*10e00*/  IADD3 R188, R3, 0x9, RZ ;  /* 0x0000000903bc7810 */ /* 0x000fe40007ffe0ff */
[C---:B------:R-:W-:Y:S02]  /*10e10*/  IADD3 R180, R240.reuse, -R173, RZ ;  /* 0x800000adf0b47210 */ /* 0x040fe40007ffe0ff */
[C---:B------:R-:W-:Y:S01]  /*10e20*/  ISETP.GE.OR P2, PT, R173.reuse, R241, !P2 ;  /* 0x000000f1ad00720c */ /* 0x040fe20005746670 */
[C---:B------:R-:W-:Y:S01]  /*10e30*/  IMAD.IADD R174, R240.reuse, 0x1, -R188 ;  /* 0x00000001f0ae7824 */ /* 0x040fe200078e0abc */
[----:B------:R-:W-:Y:S01]  /*10e40*/  ISETP.GE.OR P6, PT, R173, R238, !P6 ;  /* 0x000000eead00720c */ /* 0x000fe200077c6670 */
[----:B------:R-:W-:Y:S01]  /*10e50*/  I2F R169, R169 ;  /* 0x000000a900a97306 */ /* 0x000fe20000201400 */
[----:B------:R-:W-:Y:S02]  /*10e60*/  IABS R168, R168 ;  /* 0x000000a800a87213 */ /* 0x000fe40000000000 */
[----:B------:R-:W-:Y:S02]  /*10e70*/  IADD3 R179, R243, -R188, RZ ;  /* 0x800000bcf3b37210 */ /* 0x000fe40007ffe0ff */
[CC--:B------:R-:W-:Y:S02]  /*10e80*/  ISETP.GE.AND P5, PT, R3.reuse, R242.reuse, PT ;  /* 0x000000f20300720c */ /* 0x0c0fe40003fa6270 */
[----:B------:R-:W-:Y:S02]  /*10e90*/  IABS R179, R179 ;  /* 0x000000b300b37213 */ /* 0x000fe40000000000 */
[C---:B------:R-:W-:Y:S01]  /*10ea0*/  ISETP.GE.OR P5, PT, R3.reuse, R241, !P5 ;  /* 0x000000f10300720c */ /* 0x040fe20006fa6670 */
[----:B------:R1:W-:Y:S01]  /*10eb0*/  I2F R173, R165 ;  /* 0x000000a500ad7306 */ /* 0x0003e20000201400 */
[----:B------:R-:W-:Y:S02]  /*10ec0*/  IABS R189, R189 ;  /* 0x000000bd00bd7213 */ /* 0x000fe40000000000 */
[----:B------:R-:W-:Y:S02]  /*10ed0*/  IADD3 R172, R240, -R3, RZ ;  /* 0x80000003f0ac7210 */ /* 0x000fe40007ffe0ff */
[C---:B------:R-:W-:Y:S02]  /*10ee0*/  ISETP.GE.AND P3, PT, R188.reuse, R242, PT ;  /* 0x000000f2bc00720c */ /* 0x040fe40003f66270 */
[----:B------:R-:W-:Y:S02]  /*10ef0*/  IABS R172, R172 ;  /* 0x000000ac00ac7213 */ /* 0x000fe40000000000 */
[C---:B------:R-:W-:Y:S01]  /*10f00*/  IADD3 R183, R3.reuse, 0x18, RZ ;  /* 0x0000001803b77810 */ /* 0x040fe20007ffe0ff */
[----:B------:R-:W-:Y:S01]  /*10f10*/  I2F R168, R168 ;  /* 0x000000a800a87306 */ /* 0x000fe20000201400 */
[----:B------:R-:W-:Y:S02]  /*10f20*/  IADD3 R178, R3, 0x11, RZ ;  /* 0x0000001103b27810 */ /* 0x000fe40007ffe0ff */
[C---:B------:R-:W-:Y:S02]  /*10f30*/  IADD3 R187, R243.reuse, -R164, RZ ;  /* 0x800000a4f3bb7210 */ /* 0x040fe40007ffe0ff */
[----:B------:R-:W-:Y:S01]  /*10f40*/  ISETP.GE.OR P3, PT, R188, R241, !P3 ;  /* 0x000000f1bc00720c */ /* 0x000fe20005f66670 */
[----:B------:R-:W-:Y:S01]  /*10f50*/  IMAD.IADD R186, R243, 0x1, -R178 ;  /* 0x00000001f3ba7824 */ /* 0x000fe200078e0ab2 */
[----:B------:R-:W-:Y:S02]  /*10f60*/  IABS R187, R187 ;  /* 0x000000bb00bb7213 */ /* 0x000fe40000000000 */
[C---:B------:R-:W-:Y:S01]  /*10f70*/  IADD3 R182, R3.reuse, 0x19, RZ ;  /* 0x0000001903b67810 */ /* 0x040fe20007ffe0ff */
[----:B------:R-:W-:Y:S01]  /*10f80*/  I2F R179, R179 ;  /* 0x000000b300b37306 */ /* 0x000fe20000201400 */
[----:B------:R-:W-:Y:S02]  /*10f90*/  IABS R186, R186 ;  /* 0x000000ba00ba7213 */ /* 0x000fe40000000000 */
[----:B------:R-:W-:Y:S01]  /*10fa0*/  ISETP.GE.AND P1, PT, R3, R239, PT ;  /* 0x000000ef0300720c */ /* 0x000fe20003f26270 */
[----:B------:R-:W-:Y:S01]  /*10fb0*/  IMAD.IADD R181, R243, 0x1, -R182 ;  /* 0x00000001f3b57824 */ /* 0x000fe200078e0ab6 */
[----:B-1----:R-:W-:Y:S02]  /*10fc0*/  IADD3 R165, R3, 0x29, RZ ;  /* 0x0000002903a57810 */ /* 0x002fe40007ffe0ff */
[----:B------:R-:W-:Y:S02]  /*10fd0*/  IADD3 R185, R243, -R183, RZ ;  /* 0x800000b7f3b97210 */ /* 0x000fe40007ffe0ff */
[----:B------:R-:W-:Y:S01]  /*10fe0*/  IABS R181, R181 ;  /* 0x000000b500b57213 */ /* 0x000fe20000000000 */
[----:B------:R-:W-:Y:S01]  /*10ff0*/  I2F R189, R189 ;  /* 0x000000bd00bd7306 */ /* 0x000fe20000201400 */
[C---:B------:R-:W-:Y:S02]  /*11000*/  ISETP.GE.OR P1, PT, R3.reuse, R238, !P1 ;  /* 0x000000ee0300720c */ /* 0x040fe40004f26670 */
[----:B------:R-:W-:Y:S02]  /*11010*/  IABS R185, R185 ;  /* 0x000000b900b97213 */ /* 0x000fe40000000000 */
[----:B------:R-:W-:Y:S02]  /*11020*/  IADD3 R177, R3, 0x20, RZ ;  /* 0x0000002003b17810 */ /* 0x000fe40007ffe0ff */
[----:B------:R-:W-:Y:S02]  /*11030*/  IABS R184, R184 ;  /* 0x000000b800b87213 */ /* 0x000fe40000000000 */
[----:B------:R-:W-:Y:S01]  /*11040*/  IADD3 R176, R243, -R177, RZ ;  /* 0x800000b1f3b07210 */ /* 0x000fe20007ffe0ff */
[----:B------:R-:W-:Y:S01]  /*11050*/  I2F R172, R172 ;  /* 0x000000ac00ac7306 */ /* 0x000fe20000201400 */
[----:B------:R-:W-:Y:S02]  /*11060*/  IABS R180, R180 ;  /* 0x000000b400b47213 */ /* 0x000fe40000000000 */
[----:B------:R-:W-:Y:S02]  /*11070*/  IABS R176, R176 ;  /* 0x000000b000b07213 */ /* 0x000fe40000000000 */
[----:B------:R-:W-:Y:S05]  /*11080*/  IABS R174, R174 ;  /* 0x000000ae00ae7213 */ /* 0x000fea0000000000 */
        /* <DEDUP_REMOVED lines=9> */
[----:B------:R-:W-:Y:S01]  /*11120*/  FFMA.FTZ R4, R169, -UR19, R4 ;  /* 0x80000013a9047c23 */ /* 0x000fe20008010004 */
[----:B------:R-:W-:Y:S01]  /*11130*/  IADD3 R169, R3, 0x28, RZ ;  /* 0x0000002803a97810 */ /* 0x000fe20007ffe0ff */
[----:B------:R-:W-:Y:S02]  /*11140*/  FFMA.FTZ R5, R168, -UR19, R5 ;  /* 0x80000013a8057c23 */ /* 0x000fe40008010005 */
[----:B------:R-:W-:Y:S01]  /*11150*/  FFMA.FTZ R9, R179, -UR19, R9 ;  /* 0x80000013b3097c23 */ /* 0x000fe20008010009 */
[----:B------:R-:W-:Y:S01]  /*11160*/  FSEL R168, R4, -INF , !P5 ;  /* 0xff80000004a87808 */ /* 0x000fe20006800000 */
[----:B------:R-:W-:Y:S01]  /*11170*/  IMAD.IADD R4, R243, 0x1, -R165 ;  /* 0x00000001f3047824 */ /* 0x000fe200078e0aa5 */
[----:B------:R-:W-:Y:S01]  /*11180*/  ISETP.GE.AND P5, PT, R188, R239, PT ;  /* 0x000000efbc00720c */ /* 0x000fe20003fa6270 */
[----:B------:R-:W-:Y:S01]  /*11190*/  FFMA.FTZ R8, R189, -UR19, R8 ;  /* 0x80000013bd087c23 */ /* 0x000fe20008010008 */
[----:B------:R-:W-:Y:S01]  /*111a0*/  FSEL R9, R9, -INF , !P3 ;  /* 0xff80000009097808 */ /* 0x000fe20005800000 */
[----:B------:R-:W-:Y:S01]  /*111b0*/  FFMA.FTZ R6, R172, -UR19, R6 ;  /* 0x80000013ac067c23 */ /* 0x000fe20008010006 */
[----:B------:R-:W-:Y:S01]  /*111c0*/  IABS R4, R4 ;  /* 0x0000000400047213 */ /* 0x000fe20000000000 */
[----:B------:R-:W-:Y:S01]  /*111d0*/  FFMA.FTZ R12, R187, -UR19, R12 ;  /* 0x80000013bb0c7c23 */ /* 0x000fe2000801000c */
[----:B------:R-:W-:Y:S01]  /*111e0*/  ISETP.GE.OR P5, PT, R188, R238, !P5 ;  /* 0x000000eebc00720c */ /* 0x000fe20006fa6670 */
[----:B------:R-:W-:Y:S01]  /*111f0*/  FFMA.FTZ R13, R186, -UR19, R13 ;  /* 0x80000013ba0d7c23 */ /* 0x000fe2000801000d */
[----:B------:R-:W1:Y:S01]  /*11200*/  I2F R179, R4 ;  /* 0x0000000400b37306 */ /* 0x000e620000201400 */
[----:B------:R-:W-:Y:S01]  /*11210*/  IADD3 R188, R240, -R183, RZ ;  /* 0x800000b7f0bc7210 */ /* 0x000fe20007ffe0ff */
[----:B------:R-:W-:Y:S01]  /*11220*/  FFMA.FTZ R17, R181, -UR19, R17 ;  /* 0x80000013b5117c23 */ /* 0x000fe20008010011 */
[----:B------:R-:W-:Y:S01]  /*11230*/  FSEL R8, R8, -INF , !P2 ;  /* 0xff80000008087808 */ /* 0x000fe20005000000 */
[----:B------:R-:W-:Y:S01]  /*11240*/  FFMA.FTZ R16, R185, -UR19, R16 ;  /* 0x80000013b9107c23 */ /* 0x000fe20008010010 */
[----:B------:R-:W-:Y:S01]  /*11250*/  ISETP.GE.AND P2, PT, R178, R242, PT ;  /* 0x000000f2b200720c */ /* 0x000fe20003f46270 */
[----:B------:R-:W-:Y:S01]  /*11260*/  FFMA.FTZ R20, R176, -UR19, R20 ;  /* 0x80000013b0147c23 */ /* 0x000fe20008010014 */
[----:B------:R-:W-:Y:S01]  /*11270*/  ISETP.GE.AND P3, PT, R178, R239, PT ;  /* 0x000000efb200720c */ /* 0x000fe20003f66270 */
[----:B------:R-:W-:Y:S01]  /*11280*/  FFMA.FTZ R7, R184, -UR19, R7 ;  /* 0x80000013b8077c23 */ /* 0x000fe20008010007 */
[-C--:B------:R-:W-:Y:S01]  /*11290*/  ISETP.GE.OR P2, PT, R178, R241.reuse, !P2 ;  /* 0x000000f1b200720c */ /* 0x080fe20005746670 */
[----:B------:R-:W-:Y:S01]  /*112a0*/  FFMA.FTZ R21, R170, -UR19, R21 ;  /* 0x80000013aa157c23 */ /* 0x000fe20008010015 */
[----:B------:R-:W-:Y:S01]  /*112b0*/  ISETP.GE.OR P3, PT, R178, R238, !P3 ;  /* 0x000000eeb200720c */ /* 0x000fe20005f66670 */
[----:B------:R-:W-:Y:S01]  /*112c0*/  FFMA.FTZ R14, R173, -UR19, R14 ;  /* 0x80000013ad0e7c23 */ /* 0x000fe2000801000e */
[----:B------:R-:W-:Y:S01]  /*112d0*/  IADD3 R172, R240, -R178, RZ ;  /* 0x800000b2f0ac7210 */ /* 0x000fe20007ffe0ff */
[----:B------:R-:W-:Y:S01]  /*112e0*/  FFMA.FTZ R10, R180, -UR19, R10 ;  /* 0x80000013b40a7c23 */ /* 0x000fe2000801000a */
[----:B------:R-:W-:Y:S02]  /*112f0*/  FSEL R6, R6, -INF , !P1 ;  /* 0xff80000006067808 */ /* 0x000fe40004800000 */
[C---:B------:R-:W-:Y:S02]  /*11300*/  ISETP.GE.AND P1, PT, R164.reuse, R242, PT ;  /* 0x000000f2a400720c */ /* 0x040fe40003f26270 */
[----:B------:R-:W-:Y:S02]  /*11310*/  FSEL R197, R13, -INF , !P2 ;  /* 0xff8000000dc57808 */ /* 0x000fe40005000000 */
[----:B------:R-:W-:Y:S02]  /*11320*/  ISETP.GE.OR P1, PT, R164, R241, !P1 ;  /* 0x000000f1a400720c */ /* 0x000fe40004f26670 */
[----:B------:R-:W-:Y:S01]  /*11330*/  IADD3 R175, R243, -R169, RZ ;  /* 0x800000a9f3af7210 */ /* 0x000fe20007ffe0ff */
[----:B-1----:R-:W-:Y:S01]  /*11340*/  FFMA.FTZ R25, R179, -UR19, R25 ;  /* 0x80000013b3197c23 */ /* 0x002fe20008010019 */
[----:B------:R-:W-:Y:S02]  /*11350*/  IABS R4, R188 ;  /* 0x000000bc00047213 */ /* 0x000fe40000000000 */
[----:B------:R-:W-:Y:S02]  /*11360*/  FSEL R196, R12, -INF , !P1 ;  /* 0xff8000000cc47808 */ /* 0x000fe40004800000 */
[----:B------:R1:W2:Y:S01]  /*11370*/  I2F R178, R4 ;  /* 0x0000000400b27306 */ /* 0x0002a20000201400 */
[----:B------:R-:W-:Y:S02]  /*11380*/  IADD3 R12, R3, 0x31, RZ ;  /* 0x00000031030c7810 */ /* 0x000fe40007ffe0ff */
[CC--:B------:R-:W-:Y:S02]  /*11390*/  ISETP.GE.AND P1, PT, R183.reuse, R242.reuse, PT ;  /* 0x000000f2b700720c */ /* 0x0c0fe40003f26270 */
[----:B------:R-:W-:Y:S02]  /*113a0*/  IABS R175, R175 ;  /* 0x000000af00af7213 */ /* 0x000fe40000000000 */
[----:B------:R-:W-:Y:S02]  /*113b0*/  ISETP.GE.OR P1, PT, R183, R241, !P1 ;  /* 0x000000f1b700720c */ /* 0x000fe40004f26670 */
[----:B------:R-:W-:Y:S02]  /*113c0*/  FSEL R5, R5, -INF , !P4 ;  /* 0xff80000005057808 */ /* 0x000fe40006000000 */
[----:B------:R-:W-:Y:S01]  /*113d0*/  FSEL R198, R16, -INF , !P1 ;  /* 0xff80000010c67808 */ /* 0x000fe20004800000 */
[----:B------:R-:W-:Y:S01]  /*113e0*/  IMAD.IADD R16, R240, 0x1, -R177 ;  /* 0x00000001f0107824 */ /* 0x000fe200078e0ab1 */
[----:B------:R-:W-:Y:S01]  /*113f0*/  ISETP.GE.AND P1, PT, R182, R242, PT ;  /* 0x000000f2b600720c */ /* 0x000fe20003f26270 */
[----:B------:R-:W3:Y:S01]  /*11400*/  I2F R175, R175 ;  /* 0x000000af00af7306 */ /* 0x000ee20000201400 */
[----:B------:R-:W-:Y:S02]  /*11410*/  ISETP.GE.AND P4, PT, R164, R239, PT ;  /* 0x000000efa400720c */ /* 0x000fe40003f86270 */
[-C--:B------:R-:W-:Y:S02]  /*11420*/  ISETP.GE.OR P1, PT, R182, R241.reuse, !P1 ;  /* 0x000000f1b600720c */ /* 0x080fe40004f26670 */
[----:B------:R-:W-:Y:S02]  /*11430*/  IABS R172, R172 ;  /* 0x000000ac00ac7213 */ /* 0x000fe40000000000 */
[----:B------:R-:W-:Y:S02]  /*11440*/  IABS R16, R16 ;  /* 0x0000001000107213 */ /* 0x000fe40000000000 */
[----:B------:R-:W-:Y:S01]  /*11450*/  ISETP.GE.OR P4, PT, R164, R238, !P4 ;  /* 0x000000eea400720c */ /* 0x000fe20006786670 */
[----:B-1----:R-:W-:Y:S01]  /*11460*/  IMAD.IADD R4, R240, 0x1, -R182 ;  /* 0x00000001f0047824 */ /* 0x002fe200078e0ab6 */
[----:B------:R-:W-:Y:S01]  /*11470*/  IADD3 R164, R3, 0x30, RZ ;  /* 0x0000003003a47810 */ /* 0x000fe20007ffe0ff */
[----:B------:R-:W1:Y:S01]  /*11480*/  I2F R172, R172 ;  /* 0x000000ac00ac7306 */ /* 0x000e620000201400 */
[----:B------:R-:W-:Y:S01]  /*11490*/  FSEL R199, R17, -INF , !P1 ;  /* 0xff80000011c77808 */ /* 0x000fe20004800000 */
[----:B--2---:R-:W-:Y:S01]  /*114a0*/  FFMA.FTZ R18, R178, -UR19, R18 ;  /* 0x80000013b2127c23 */ /* 0x004fe20008010012 */
[----:B------:R-:W-:Y:S02]  /*114b0*/  IABS R4, R4 ;  /* 0x0000000400047213 */ /* 0x000fe40000000000 */
[----:B------:R-:W-:Y:S02]  /*114c0*/  ISETP.GE.AND P1, PT, R177, R242, PT ;  /* 0x000000f2b100720c */ /* 0x000fe40003f26270 */
[----:B------:R-:W-:Y:S02]  /*114d0*/  MOV R13, R4 ;  /* 0x00000004000d7202 */ /* 0x000fe40000000f00 */
[C---:B------:R-:W-:Y:S01]  /*114e0*/  IADD3 R4, R243.reuse, -R12, RZ ;  /* 0x8000000cf3047210 */ /* 0x040fe20007ffe0ff */
[----:B------:R-:W2:Y:S01]  /*114f0*/  I2F R16, R16 ;  /* 0x0000001000107306 */ /* 0x000ea20000201400 */
[----:B------:R-:W-:Y:S01]  /*11500*/  IADD3 R188, R243, -R164, RZ ;  /* 0x800000a4f3bc7210 */ /* 0x000fe20007ffe0ff */
[----:B---3--:R-:W-:Y:S01]  /*11510*/  FFMA.FTZ R24, R175, -UR19, R24 ;  /* 0x80000013af187c23 */ /* 0x008fe20008010018 */
[----:B------:R-:W-:Y:S02]  /*11520*/  IABS R4, R4 ;  /* 0x0000000400047213 */ /* 0x000fe40000000000 */
[-C--:B------:R-:W-:Y:S02]  /*11530*/  ISETP.GE.OR P1, PT, R177, R241.reuse, !P1 ;  /* 0x000000f1b100720c */ /* 0x080fe40004f26670 */
[----:B------:R-:W-:Y:S02]  /*11540*/  IABS R188, R188 ;  /* 0x000000bc00bc7213 */ /* 0x000fe40000000000 */
[----:B------:R-:W-:Y:S01]  /*11550*/  FSEL R187, R20, -INF , !P1 ;  /* 0xff80000014bb7808 */ /* 0x000fe20004800000 */
[----:B------:R-:W3:Y:S01]  /*11560*/  I2F R181, R4 ;  /* 0x0000000400b57306 */ /* 0x000ee20000201400 */
[CC--:B------:R-:W-:Y:S02]  /*11570*/  ISETP.GE.AND P1, PT, R171.reuse, R242.reuse, PT ;  /* 0x000000f2ab00720c */ /* 0x0c0fe40003f26270 */
[----:B------:R-:W-:Y:S01]  /*11580*/  FSEL R200, R14, -INF , !P4 ;  /* 0xff8000000ec87808 */ /* 0x000fe20006000000 */
[----:B-1----:R-:W-:Y:S01]  /*11590*/  FFMA.FTZ R15, R172, -UR19, R15 ;  /* 0x80000013ac0f7c23 */ /* 0x002fe2000801000f */
[----:B------:R-:W-:Y:S01]  /*115a0*/  ISETP.GE.OR P1, PT, R171, R241, !P1 ;  /* 0x000000f1ab00720c */ /* 0x000fe20004f26670 */
[----:B------:R-:W-:Y:S01]  /*115b0*/  IMAD.IADD R14, R240, 0x1, -R164 ;  /* 0x00000001f00e7824 */ /* 0x000fe200078e0aa4 */
[----:B------:R-:W-:Y:S02]  /*115c0*/  ISETP.GE.AND P4, PT, R169, R239, PT ;  /* 0x000000efa900720c */ /* 0x000fe40003f86270 */
[----:B------:R-:W-:Y:S01]  /*115d0*/  FSEL R250, R21, -INF , !P1 ;  /* 0xff80000015fa7808 */ /* 0x000fe20004800000 */
[----:B------:R-:W1:Y:S01]  /*115e0*/  I2F R184, R188 ;  /* 0x000000bc00b87306 */ /* 0x000e620000201400 */
[C---:B------:R-:W-:Y:S02]  /*115f0*/  ISETP.GE.AND P1, PT, R169.reuse, R242, PT ;  /* 0x000000f2a900720c */ /* 0x040fe40003f26270 */
[C---:B------:R-:W-:Y:S01]  /*11600*/  ISETP.GE.OR P4, PT, R169.reuse, R238, !P4 ;  /* 0x000000eea900720c */ /* 0x040fe20006786670 */
[----:B--2---:R-:W-:Y:S01]  /*11610*/  FFMA.FTZ R22, R16, -UR19, R22 ;  /* 0x8000001310167c23 */ /* 0x004fe20008010016 */
[----:B------:R-:W-:Y:S02]  /*11620*/  ISETP.GE.OR P1, PT, R169, R241, !P1 ;  /* 0x000000f1a900720c */ /* 0x000fe40004f26670 */
[----:B------:R-:W-:Y:S02]  /*11630*/  IADD3 R169, R240, -R169, RZ ;  /* 0x800000a9f0a97210 */ /* 0x000fe40007ffe0ff */
[----:B------:R-:W-:Y:S01]  /*11640*/  FSEL R186, R24, -INF , !P1 ;  /* 0xff80000018ba7808 */ /* 0x000fe20004800000 */
[----:B------:R-:W2:Y:S01]  /*11650*/  I2F R13, R13 ;  /* 0x0000000d000d7306 */ /* 0x000ea20000201400 */
[----:B------:R-:W-:Y:S02]  /*11660*/  ISETP.GE.AND P1, PT, R165, R242, PT ;  /* 0x000000f2a500720c */ /* 0x000fe40003f26270 */
[----:B------:R-:W-:Y:S01]  /*11670*/  FMNMX.FTZ R16, R168, R2, !PT ;  /* 0x00000002a8107209 */ /* 0x000fe20007810000 */
[----:B---3--:R-:W-:Y:S01]  /*11680*/  FFMA.FTZ R29, R181, -UR19, R29 ;  /* 0x80000013b51d7c23 */ /* 0x008fe2000801001d */
[----:B------:R-:W-:Y:S02]  /*11690*/  IADD3 R4, R3, 0x38, RZ ;  /* 0x0000003803047810 */ /* 0x000fe40007ffe0ff */
[----:B------:R-:W-:Y:S02]  /*116a0*/  ISETP.GE.OR P1, PT, R165, R241, !P1 ;  /* 0x000000f1a500720c */ /* 0x000fe40004f26670 */
[----:B------:R-:W-:Y:S02]  /*116b0*/  IADD3 R17, R243, -R4, RZ ;  /* 0x80000004f3117210 */ /* 0x000fe40007ffe0ff */
[----:B------:R-:W-:Y:S02]  /*116c0*/  IABS R169, R169 ;  /* 0x000000a900a97213 */ /* 0x000fe40000000000 */
[----:B------:R-:W-:Y:S01]  /*116d0*/  IABS R17, R17 ;  /* 0x0000001100117213 */ /* 0x000fe20000000000 */
[----:B-1----:R-:W-:Y:S01]  /*116e0*/  FFMA.FTZ R28, R184, -UR19, R28 ;  /* 0x80000013b81c7c23 */ /* 0x002fe2000801001c */
[----:B------:R-:W-:Y:S02]  /*116f0*/  FSEL R201, R15, -INF , !P3 ;  /* 0xff8000000fc97808 */ /* 0x000fe40005800000 */
[----:B------:R-:W-:Y:S01]  /*11700*/  FSEL R7, R7, -INF , !P0 ;  /* 0xff80000007077808 */ /* 0x000fe20004000000 */
[----:B------:R-:W1:Y:S01]  /*11710*/  I2F R15, R169 ;  /* 0x000000a9000f7306 */ /* 0x000e620000201400 */
[----:B------:R-:W-:Y:S02]  /*11720*/  FSEL R185, R25, -INF , !P1 ;  /* 0xff80000019b97808 */ /* 0x000fe40004800000 */
[----:B------:R-:W-:Y:S02]  /*11730*/  ISETP.GE.AND P1, PT, R164, R242, PT ;  /* 0x000000f2a400720c */ /* 0x000fe40003f26270 */
[----:B------:R-:W-:Y:S01]  /*11740*/  FMNMX.FTZ R16, R5, R16, !PT ;  /* 0x0000001005107209 */ /* 0x000fe20007810000 */
[----:B--2---:R-:W-:Y:S01]  /*11750*/  FFMA.FTZ R19, R13, -UR19, R19 ;  /* 0x800000130d137c23 */ /* 0x004fe20008010013 */
[----:B------:R-:W-:Y:S02]  /*11760*/  ISETP.GE.AND P0, PT, R182, R239, PT ;  /* 0x000000efb600720c */ /* 0x000fe40003f06270 */
[----:B------:R-:W-:Y:S01]  /*11770*/  ISETP.GE.OR P1, PT, R164, R241, !P1 ;  /* 0x000000f1a400720c */ /* 0x000fe20004f26670 */
[----:B------:R-:W2:Y:S01]  /*11780*/  I2F R17, R17 ;  /* 0x0000001100117306 */ /* 0x000ea20000201400 */
[----:B------:R-:W-:Y:S02]  /*11790*/  FMNMX.FTZ R16, R8, R16, !PT ;  /* 0x0000001008107209 */ /* 0x000fe40007810000 */
[----:B------:R-:W-:Y:S02]  /*117a0*/  ISETP.GE.OR P0, PT, R182, R238, !P0 ;  /* 0x000000eeb600720c */ /* 0x000fe40004706670 */
[----:B------:R-:W-:Y:S02]  /*117b0*/  IADD3 R20, R240, -R171, RZ ;  /* 0x800000abf0147210 */ /* 0x000fe40007ffe0ff */
[----:B------:R-:W-:Y:S02]  /*117c0*/  FSEL R180, R28, -INF , !P1 ;  /* 0xff8000001cb47808 */ /* 0x000fe40004800000 */
[----:B------:R-:W-:Y:S02]  /*117d0*/  FSEL R203, R19, -INF , !P0 ;  /* 0xff80000013cb7808 */ /* 0x000fe40004000000 */
[C---:B------:R-:W-:Y:S02]  /*117e0*/  ISETP.GE.AND P1, PT, R12.reuse, R242, PT ;  /* 0x000000f20c00720c */ /* 0x040fe40003f26270 */
[CC--:B------:R-:W-:Y:S01]  /*117f0*/  ISETP.GE.AND P0, PT, R12.reuse, R239.reuse, PT ;  /* 0x000000ef0c00720c */ /* 0x0c0fe20003f06270 */
[----:B-1----:R-:W-:Y:S01]  /*11800*/  FFMA.FTZ R26, R15, -UR19, R26 ;  /* 0x800000130f1a7c23 */ /* 0x002fe2000801001a */
[----:B------:R-:W-:Y:S02]  /*11810*/  IABS R20, R20 ;  /* 0x0000001400147213 */ /* 0x000fe40000000000 */
[C---:B------:R-:W-:Y:S02]  /*11820*/  ISETP.GE.AND P3, PT, R165.reuse, R239, PT ;  /* 0x000000efa500720c */ /* 0x040fe40003f66270 */
[C---:B------:R-:W-:Y:S02]  /*11830*/  ISETP.GE.OR P1, PT, R12.reuse, R241, !P1 ;  /* 0x000000f10c00720c */ /* 0x040fe40004f26670 */
[-C--:B------:R-:W-:Y:S01]  /*11840*/  ISETP.GE.OR P0, PT, R12, R238.reuse, !P0 ;  /* 0x000000ee0c00720c */ /* 0x080fe20004706670 */
[----:B------:R-:W1:Y:S01]  /*11850*/  I2F R20, R20 ;  /* 0x0000001400147306 */ /* 0x000e620000201400 */
[----:B------:R-:W-:Y:S01]  /*11860*/  ISETP.GE.OR P3, PT, R165, R238, !P3 ;  /* 0x000000eea500720c */ /* 0x000fe20005f66670 */
[----:B--2---:R-:W-:Y:S01]  /*11870*/  FFMA.FTZ R32, R17, -UR19, R32 ;  /* 0x8000001311207c23 */ /* 0x004fe20008010020 */
[----:B------:R-:W-:Y:S02]  /*11880*/  FMNMX.FTZ R17, R9, R16, !PT ;  /* 0x0000001009117209 */ /* 0x000fe40007810000 */
[----:B------:R-:W-:Y:S02]  /*11890*/  IADD3 R16, R240, -R12, RZ ;  /* 0x8000000cf0107210 */ /* 0x000fe40007ffe0ff */
[----:B------:R-:W-:Y:S02]  /*118a0*/  FMNMX.FTZ R12, R196, R17, !PT ;  /* 0x00000011c40c7209 */ /* 0x000fe40007810000 */
[----:B------:R-:W-:Y:S02]  /*118b0*/  FMNMX.FTZ R17, R6, R0, !PT ;  /* 0x0000000006117209 */ /* 0x000fe40007810000 */
[----:B------:R-:W-:Y:S02]  /*118c0*/  IADD3 R165, R240, -R165, RZ ;  /* 0x800000a5f0a57210 */ /* 0x000fe40007ffe0ff */
[----:B------:R-:W-:Y:S02]  /*118d0*/  FSEL R10, R10, -INF , !P6 ;  /* 0xff8000000a0a7808 */ /* 0x000fe40007000000 */
[----:B------:R-:W-:Y:S02]  /*118e0*/  FMNMX.FTZ R17, R7, R17, !PT ;  /* 0x0000001107117209 */ /* 0x000fe40007810000 */
[----:B------:R-:W-:Y:S02]  /*118f0*/  IABS R13, R165 ;  /* 0x000000a5000d7213 */ /* 0x000fe40000000000 */
[----:B------:R-:W-:Y:S02]  /*11900*/  IADD3 R3, R3, 0x39, RZ ;  /* 0x0000003903037810 */ /* 0x000fe40007ffe0ff */
[----:B------:R-:W-:Y:S02]  /*11910*/  FSEL R11, R11, -INF , !P5 ;  /* 0xff8000000b0b7808 */ /* 0x000fe40006800000 */
[----:B------:R-:W-:Y:S01]  /*11920*/  FMNMX.FTZ R17, R10, R17, !PT ;  /* 0x000000110a117209 */ /* 0x000fe20007810000 */
[----:B------:R-:W2:Y:S01]  /*11930*/  I2F R13, R13 ;  /* 0x0000000d000d7306 */ /* 0x000ea20000201400 */
[----:B------:R-:W-:Y:S01]  /*11940*/  ISETP.GE.AND P2, PT, R183, R239, PT ;  /* 0x000000efb700720c */ /* 0x000fe20003f46270 */
[----:B------:R-:W-:Y:S01]  /*11950*/  IMAD.IADD R170, R243, 0x1, -R3 ;  /* 0x00000001f3aa7824 */ /* 0x000fe200078e0a03 */
[----:B------:R-:W-:Y:S01]  /*11960*/  IABS R14, R14 ;  /* 0x0000000e000e7213 */ /* 0x000fe20000000000 */
[----:B-1----:R-:W-:Y:S01]  /*11970*/  FFMA.FTZ R23, R20, -UR19, R23 ;  /* 0x8000001314177c23 */ /* 0x002fe20008010017 */
[----:B------:R-:W-:Y:S02]  /*11980*/  FMNMX.FTZ R17, R11, R17, !PT ;  /* 0x000000110b117209 */ /* 0x000fe40007810000 */
[----:B------:R-:W-:Y:S02]  /*11990*/  ISETP.GE.OR P2, PT, R183, R238, !P2 ;  /* 0x000000eeb700720c */ /* 0x000fe40005746670 */
[----:B------:R-:W-:Y:S01]  /*119a0*/  IABS R16, R16 ;  /* 0x0000001000107213 */ /* 0x000fe20000000000 */
[----:B------:R-:W1:Y:S01]  /*119b0*/  I2F R14, R14 ;  /* 0x0000000e000e7306 */ /* 0x000e620000201400 */
[----:B------:R-:W-:Y:S02]  /*119c0*/  FMNMX.FTZ R12, R197, R12, !PT ;  /* 0x0000000cc50c7209 */ /* 0x000fe40007810000 */
[----:B------:R-:W-:Y:S02]  /*119d0*/  IADD3 R15, R240, -R4, RZ ;  /* 0x80000004f00f7210 */ /* 0x000fe40007ffe0ff */
[----:B------:R-:W-:Y:S02]  /*119e0*/  IABS R170, R170 ;  /* 0x000000aa00aa7213 */ /* 0x000fe40000000000 */
[----:B------:R-:W-:Y:S02]  /*119f0*/  FMNMX.FTZ R17, R200, R17, !PT ;  /* 0x00000011c8117209 */ /* 0x000fe40007810000 */
[----:B------:R-:W-:Y:S01]  /*11a00*/  IABS R15, R15 ;  /* 0x0000000f000f7213 */ /* 0x000fe20000000000 */
[----:B------:R-:W3:Y:S01]  /*11a10*/  I2F R16, R16 ;  /* 0x0000001000107306 */ /* 0x000ee20000201400 */
[----:B------:R-:W-:Y:S02]  /*11a20*/  FSEL R202, R18, -INF , !P2 ;  /* 0xff80000012ca7808 */ /* 0x000fe40005000000 */
[----:B------:R-:W-:Y:S01]  /*11a30*/  FMNMX.FTZ R18, R198, R12, !PT ;  /* 0x0000000cc6127209 */ /* 0x000fe20007810000 */
[----:B--2---:R-:W-:Y:S01]  /*11a40*/  FFMA.FTZ R27, R13, -UR19, R27 ;  /* 0x800000130d1b7c23 */ /* 0x004fe2000801001b */
[----:B------:R-:W-:Y:S02]  /*11a50*/  IADD3 R12, R240, -R3, RZ ;  /* 0x80000003f00c7210 */ /* 0x000fe40007ffe0ff */
[----:B------:R-:W-:Y:S02]  /*11a60*/  ISETP.GE.AND P6, PT, R177, R239, PT ;  /* 0x000000efb100720c */ /* 0x000fe40003fc6270 */
[----:B------:R-:W-:Y:S01]  /*11a70*/  FMNMX.FTZ R17, R201, R17, !PT ;  /* 0x00000011c9117209 */ /* 0x000fe20007810000 */
[----:B------:R-:W2:Y:S01]  /*11a80*/  I2F R170, R170 ;  /* 0x000000aa00aa7306 */ /* 0x000ea20000201400 */
[----:B------:R-:W-:Y:S02]  /*11a90*/  IABS R12, R12 ;  /* 0x0000000c000c7213 */ /* 0x000fe40000000000 */
[----:B------:R-:W-:Y:S01]  /*11aa0*/  FMNMX.FTZ R18, R199, R18, !PT ;  /* 0x00000012c7127209 */ /* 0x000fe20007810000 */
[----:B-1----:R-:W-:Y:S01]  /*11ab0*/  FFMA.FTZ R30, R14, -UR19, R30 ;  /* 0x800000130e1e7c23 */ /* 0x002fe2000801001e */
[----:B------:R-:W-:Y:S02]  /*11ac0*/  ISETP.GE.OR P6, PT, R177, R238, !P6 ;  /* 0x000000eeb100720c */ /* 0x000fe400077c6670 */
[----:B------:R-:W-:Y:S02]  /*11ad0*/  ISETP.GE.AND P5, PT, R171, R239, PT ;  /* 0x000000efab00720c */ /* 0x000fe40003fa6270 */
[----:B------:R-:W-:Y:S01]  /*11ae0*/  FMNMX.FTZ R17, R202, R17, !PT ;  /* 0x00000011ca117209 */ /* 0x000fe20007810000 */
[----:B------:R-:W1:Y:S01]  /*11af0*/  I2F R15, R15 ;  /* 0x0000000f000f7306 */ /* 0x000e620000201400 */
[----:B------:R-:W-:Y:S02]  /*11b00*/  FMNMX.FTZ R18, R187, R18, !PT ;  /* 0x00000012bb127209 */ /* 0x000fe40007810000 */
[----:B------:R-:W-:Y:S01]  /*11b10*/  FSEL R184, R22, -INF , !P6 ;  /* 0xff80000016b87808 */ /* 0x000fe20007000000 */
[----:B---3--:R-:W-:Y:S01]  /*11b20*/  FFMA.FTZ R31, R16, -UR19, R31 ;  /* 0x80000013101f7c23 */ /* 0x008fe2000801001f */
[----:B------:R-:W-:Y:S02]  /*11b30*/  ISETP.GE.OR P5, PT, R171, R238, !P5 ;  /* 0x000000eeab00720c */ /* 0x000fe40006fa6670 */
[----:B------:R-:W-:Y:S02]  /*11b40*/  FMNMX.FTZ R17, R203, R17, !PT ;  /* 0x00000011cb117209 */ /* 0x000fe40007810000 */
[----:B------:R-:W-:Y:S01]  /*11b50*/  FMNMX.FTZ R18, R250, R18, !PT ;  /* 0x00000012fa127209 */ /* 0x000fe20007810000 */
[----:B------:R-:W3:Y:S01]  /*11b60*/  I2F R12, R12 ;  /* 0x0000000c000c7306 */ /* 0x000ee20000201400 */
[----:B------:R-:W-:Y:S02]  /*11b70*/  FSEL R183, R23, -INF , !P5 ;  /* 0xff80000017b77808 */ /* 0x000fe40006800000 */
[----:B------:R-:W-:Y:S01]  /*11b80*/  FMNMX.FTZ R17, R184, R17, !PT ;  /* 0x00000011b8117209 */ /* 0x000fe20007810000 */
[----:B--2---:R-:W-:Y:S01]  /*11b90*/  FFMA.FTZ R33, R170, -UR19, R33 ;  /* 0x80000013aa217c23 */ /* 0x004fe20008010021 */
[----:B------:R-:W-:Y:S01]  /*11ba0*/  FMNMX.FTZ R18, R186, R18, !PT ;  /* 0x00000012ba127209 */ /* 0x000fe20007810000 */
[----:B------:R-:W-:Y:S01]  /*11bb0*/  LDSM.16.MT88.4 R20, [R222+0x10000] ;  /* 0x01000000de14783b */ /* 0x000fe20000004200 */
[----:B------:R-:W-:Y:S02]  /*11bc0*/  FSEL R179, R29, -INF , !P1 ;  /* 0xff8000001db37808 */ /* 0x000fe40004800000 */
[----:B------:R-:W-:Y:S02]  /*11bd0*/  ISETP.GE.AND P2, PT, R164, R239, PT ;  /* 0x000000efa400720c */ /* 0x000fe40003f46270 */
[----:B------:R-:W-:Y:S02]  /*11be0*/  FSEL R182, R26, -INF , !P4 ;  /* 0xff8000001ab67808 */ /* 0x000fe40006000000 */
[----:B------:R-:W-:Y:S01]  /*11bf0*/  FMNMX.FTZ R17, R183, R17, !PT ;  /* 0x00000011b7117209 */ /* 0x000fe20007810000 */
[----:B-1----:R-:W-:Y:S01]  /*11c00*/  FFMA.FTZ R34, R15, -UR19, R34 ;  /* 0x800000130f227c23 */ /* 0x002fe20008010022 */
[----:B------:R-:W-:Y:S02]  /*11c10*/  ISETP.GE.AND P1, PT, R4, R242, PT ;  /* 0x000000f20400720c */ /* 0x000fe40003f26270 */
[----:B------:R-:W-:Y:S02]  /*11c20*/  FMNMX.FTZ R18, R185, R18, !PT ;  /* 0x00000012b9127209 */ /* 0x000fe40007810000 */
[----:B------:R-:W-:Y:S02]  /*11c30*/  ISETP.GE.OR P2, PT, R164, R238, !P2 ;  /* 0x000000eea400720c */ /* 0x000fe40005746670 */
[----:B------:R-:W-:Y:S02]  /*11c40*/  FSEL R181, R27, -INF , !P3 ;  /* 0xff8000001bb57808 */ /* 0x000fe40005800000 */
[----:B------:R-:W-:Y:S01]  /*11c50*/  ISETP.GE.OR P1, PT, R4, R241, !P1 ;  /* 0x000000f10400720c */ /* 0x000fe20004f26670 */
[----:B---3--:R-:W-:Y:S01]  /*11c60*/  FFMA.FTZ R35, R12, -UR19, R35 ;  /* 0x800000130c237c23 */ /* 0x008fe20008010023 */
[----:B------:R-:W-:Y:S02]  /*11c70*/  FMNMX.FTZ R17, R182, R17, !PT ;  /* 0x00000011b6117209 */ /* 0x000fe40007810000 */
[----:B------:R-:W-:Y:S02]  /*11c80*/  FMNMX.FTZ R18, R180, R18, !PT ;  /* 0x00000012b4127209 */ /* 0x000fe40007810000 */
[----:B------:R-:W-:Y:S02]  /*11c90*/  ISETP.GE.AND P6, PT, R3, R242, PT ;  /* 0x000000f20300720c */ /* 0x000fe40003fc6270 */
[----:B------:R-:W-:Y:S02]  /*11ca0*/  FSEL R174, R30, -INF , !P2 ;  /* 0xff8000001eae7808 */ /* 0x000fe40005000000 */
[----:B------:R-:W-:Y:S02]  /*11cb0*/  FSEL R177, R32, -INF , !P1 ;  /* 0xff80000020b17808 */ /* 0x000fe40004800000 */
[----:B------:R-:W-:Y:S02]  /*11cc0*/  FMNMX.FTZ R17, R181, R17, !PT ;  /* 0x00000011b5117209 */ /* 0x000fe40007810000 */
[----:B------:R-:W-:Y:S02]  /*11cd0*/  ISETP.GE.AND P1, PT, R4, R239, PT ;  /* 0x000000ef0400720c */ /* 0x000fe40003f26270 */
[----:B------:R-:W-:Y:S02]  /*11ce0*/  ISETP.GE.OR P6, PT, R3, R241, !P6 ;  /* 0x000000f10300720c */ /* 0x000fe400077c6670 */
[----:B------:R-:W-:Y:S02]  /*11cf0*/  FMNMX.FTZ R18, R179, R18, !PT ;  /* 0x00000012b3127209 */ /* 0x000fe40007810000 */
[----:B------:R-:W-:Y:S02]  /*11d00*/  FSEL R173, R31, -INF , !P0 ;  /* 0xff8000001fad7808 */ /* 0x000fe40004000000 */
[----:B------:R-:W-:Y:S01]  /*11d10*/  FMNMX.FTZ R17, R174, R17, !PT ;  /* 0x00000011ae117209 */ /* 0x000fe20007810000 */
[----:B------:R-:W-:Y:S01]  /*11d20*/  LDSM.16.MT88.4 R28, [R221+0x10000] ;  /* 0x01000000dd1c783b */ /* 0x000fe20000004200 */
[----:B------:R-:W-:Y:S02]  /*11d30*/  ISETP.GE.OR P1, PT, R4, R238, !P1 ;  /* 0x000000ee0400720c */ /* 0x000fe40004f26670 */
[----:B------:R-:W-:Y:S02]  /*11d40*/  ISETP.GE.AND P2, PT, R3, R239, PT ;  /* 0x000000ef0300720c */ /* 0x000fe40003f46270 */
[----:B------:R-:W-:Y:S02]  /*11d50*/  FSEL R175, R33, -INF , !P6 ;  /* 0xff80000021af7808 */ /* 0x000fe40007000000 */
[----:B------:R-:W-:Y:S02]  /*11d60*/  FMNMX.FTZ R18, R177, R18, !PT ;  /* 0x00000012b1127209 */ /* 0x000fe40007810000 */
[----:B------:R-:W-:Y:S02]  /*11d70*/  FSEL R172, R34, -INF , !P1 ;  /* 0xff80000022ac7808 */ /* 0x000fe40004800000 */
[----:B------:R-:W-:Y:S02]  /*11d80*/  ISETP.GE.OR P2, PT, R3, R238, !P2 ;  /* 0x000000ee0300720c */ /* 0x000fe40005746670 */
[----:B------:R-:W-:Y:S02]  /*11d90*/  FMNMX.FTZ R3, R173, R17, !PT ;  /* 0x00000011ad037209 */ /* 0x000fe40007810000 */
        /* <DEDUP_REMOVED lines=13> */
[----:B------:R-:W-:Y:S01]  /*11e70*/  FMUL.FTZ R178, R164, c[0x0][0x23c] ;  /* 0x00008f00a4b27a20 */ /* 0x000fe20000410000 */
[----:B--2---:R-:W-:Y:S02]  /*11e80*/  FMNMX.FTZ R3, R4, R3, !PT ;  /* 0x0000000304037209 */ /* 0x004fe40007810000 */
[----:B------:R-:W-:Y:S02]  /*11e90*/  FSEL R4, R164, RZ, P1 ;  /* 0x000000ffa4047208 */ /* 0x000fe40000800000 */
[C---:B------:R-:W-:Y:S01]  /*11ea0*/  FSETP.NEU.FTZ.AND P0, PT, R3.reuse, -INF , PT ;  /* 0xff8000000300780b */ /* 0x040fe20003f1d000 */
[C---:B------:R-:W-:Y:S01]  /*11eb0*/  FMUL.FTZ R176, R3.reuse, c[0x0][0x23c] ;  /* 0x00008f0003b07a20 */ /* 0x040fe20000410000 */
[----:B------:R-:W-:Y:S01]  /*11ec0*/  FSEL R178, R178, RZ, P1 ;  /* 0x000000ffb2b27208 */ /* 0x000fe20000800000 */
[----:B------:R-:W-:Y:S01]  /*11ed0*/  FADD.FTZ R2, -R4, R2 ;  /* 0x0000000204027221 */ /* 0x000fe20000010100 */
[----:B------:R-:W-:Y:S02]  /*11ee0*/  FSEL R4, R3, RZ, P0 ;  /* 0x000000ff03047208 */ /* 0x000fe40000000000 */
[----:B------:R-:W-:Y:S01]  /*11ef0*/  FSEL R176, R176, RZ, P0 ;  /* 0x000000ffb0b07208 */ /* 0x000fe20000000000 */
[----:B------:R-:W-:Y:S01]  /*11f00*/  FFMA.FTZ R194, R168, c[0x0][0x23c], -R178 ;  /* 0x00008f00a8c27a23 */ /* 0x000fe200000108b2 */
[----:B------:R-:W-:Y:S01]  /*11f10*/  PLOP3.LUT P0, PT, PT, PT, UP0, 0x80, 0x0 ;  /* 0x000000000000781c */ /* 0x000fe20003f0f008 */
[----:B------:R-:W-:Y:S02]  /*11f20*/  FADD.FTZ R0, -R4, R0 ;  /* 0x0000000004007221 */ /* 0x000fe40000010100 */
[--C-:B------:R-:W-:Y:S02]  /*11f30*/  FFMA.FTZ R188, R5, c[0x0][0x23c], -R178.reuse ;  /* 0x00008f0005bc7a23 */ /* 0x100fe400000108b2 */
[--C-:B------:R-:W-:Y:S01]  /*11f40*/  FFMA.FTZ R193, R8, c[0x0][0x23c], -R178.reuse ;  /* 0x00008f0008c17a23 */ /* 0x100fe200000108b2 */
[----:B------:R-:W-:Y:S01]  /*11f50*/  MUFU.EX2 R194, R194 ;  /* 0x000000c200c27308 */ /* 0x000fe20000000800 */
[----:B------:R-:W-:Y:S02]  /*11f60*/  FFMA.FTZ R192, R9, c[0x0][0x23c], -R178 ;  /* 0x00008f0009c07a23 */ /* 0x000fe400000108b2 */
[--C-:B------:R-:W-:Y:S02]  /*11f70*/  FFMA.FTZ R195, R6, c[0x0][0x23c], -R176.reuse ;  /* 0x00008f0006c37a23 */ /* 0x100fe400000108b0 */
[--C-:B------:R-:W-:Y:S02]  /*11f80*/  FFMA.FTZ R191, R7, c[0x0][0x23c], -R176.reuse ;  /* 0x00008f0007bf7a23 */ /* 0x100fe400000108b0 */
[--C-:B------:R-:W-:Y:S02]  /*11f90*/  FFMA.FTZ R190, R10, c[0x0][0x23c], -R176.reuse ;  /* 0x00008f000abe7a23 */ /* 0x100fe400000108b0 */
[--C-:B------:R-:W-:Y:S01]  /*11fa0*/  FFMA.FTZ R189, R11, c[0x0][0x23c], -R176.reuse ;  /* 0x00008f000bbd7a23 */ /* 0x100fe200000108b0 */
[----:B------:R-:W2:Y:S01]  /*11fb0*/  MUFU.EX2 R188, R188 ;  /* 0x000000bc00bc7308 */ /* 0x000ea20000000800 */
[----:B------:R-:W-:Y:S02]  /*11fc0*/  FMUL.FTZ R2, R2, c[0x0][0x23c] ;  /* 0x00008f0002027a20 */ /* 0x000fe40000410000 */
[----:B------:R-:W-:Y:S02]  /*11fd0*/  FMUL.FTZ R0, R0, c[0x0][0x23c] ;  /* 0x00008f0000007a20 */ /* 0x000fe40000410000 */
[--C-:B------:R-:W-:Y:S02]  /*11fe0*/  FFMA.FTZ R174, R174, c[0x0][0x23c], -R176.reuse ;  /* 0x00008f00aeae7a23 */ /* 0x100fe400000108b0 */
[--C-:B------:R-:W-:Y:S02]  /*11ff0*/  FFMA.FTZ R173, R173, c[0x0][0x23c], -R176.reuse ;  /* 0x00008f00adad7a23 */ /* 0x100fe400000108b0 */
[----:B------:R-:W-:Y:S01]  /*12000*/  FFMA.FTZ R172, R172, c[0x0][0x23c], -R176 ;  /* 0x00008f00acac7a23 */ /* 0x000fe200000108b0 */
        /* <DEDUP_REMOVED lines=8> */
[----:B------:R-:W-:Y:S01]  /*12090*/  FFMA.FTZ R199, R199, c[0x0][0x23c], -R178 ;  /* 0x00008f00c7c77a23 */ /* 0x000fe200000108b2 */
[----:B--2---:R-:W-:Y:S01]  /*120a0*/  F2FP.BF16.PACK_AB R168, R188, R194 ;  /* 0x000000c2bca8723e */ /* 0x004fe200000010ff */
[--C-:B------:R-:W-:Y:S02]  /*120b0*/  FFMA.FTZ R200, R200, c[0x0][0x23c], -R176.reuse ;  /* 0x00008f00c8c87a23 */ /* 0x100fe400000108b0 */
        /* <DEDUP_REMOVED lines=9> */
[----:B------:R-:W-:Y:S02]  /*12150*/  FFMA.FTZ R178, R175, c[0x0][0x23c], -R178 ;  /* 0x00008f00afb27a23 */ /* 0x000fe400000108b2 */
[--C-:B------:R-:W-:Y:S01]  /*12160*/  FFMA.FTZ R184, R184, c[0x0][0x23c], -R176.reuse ;  /* 0x00008f00b8b87a23 */ /* 0x100fe200000108b0 */
[----:B---3--:R-:W-:Y:S01]  /*12170*/  F2FP.BF16.PACK_AB R170, R192, R193 ;  /* 0x000000c1c0aa723e */ /* 0x008fe200000010ff */
[--C-:B------:R-:W-:Y:S02]  /*12180*/  FFMA.FTZ R183, R183, c[0x0][0x23c], -R176.reuse ;  /* 0x00008f00b7b77a23 */ /* 0x100fe400000108b0 */
[--C-:B------:R-:W-:Y:S02]  /*12190*/  FFMA.FTZ R182, R182, c[0x0][0x23c], -R176.reuse ;  /* 0x00008f00b6b67a23 */ /* 0x100fe400000108b0 */
[--C-:B------:R-:W-:Y:S01]  /*121a0*/  FFMA.FTZ R181, R181, c[0x0][0x23c], -R176.reuse ;  /* 0x00008f00b5b57a23 */ /* 0x100fe200000108b0 */
[----:B------:R-:W-:Y:S01]  /*121b0*/  MUFU.EX2 R190, R190 ;  /* 0x000000be00be7308 */ /* 0x000fe20000000800 */
[----:B------:R-:W-:Y:S09]  /*121c0*/  FFMA.FTZ R176, R165, c[0x0][0x23c], -R176 ;  /* 0x00008f00a5b07a23 */ /* 0x000ff200000108b0 */
        /* <DEDUP_REMOVED lines=39> */
[----:B------:R-:W-:Y:S01]  /*12440*/  MUFU.EX2 R182, R180 ;  /* 0x000000b400b67308 */ /* 0x000fe20000000800 */
[----:B------:R-:W-:Y:S02]  /*12450*/  FMUL.FTZ R21, R2, R145 ;  /* 0x0000009102157220 */ /* 0x000fe40000410000 */
[C---:B------:R-:W-:Y:S04]  /*12460*/  FMUL.FTZ R22, R0.reuse, R146 ;  /* 0x0000009200167220 */ /* 0x040fe80000410000 */
[C---:B------:R-:W-:Y:S02]  /*12470*/  FMUL.FTZ R23, R0.reuse, R147 ;  /* 0x0000009300177220 */ /* 0x040fe40000410000 */
[----:B------:R-:W2:Y:S01]  /*12480*/  LDSM.16.MT88.4 R144, [R224+0x12000] ;  /* 0x01200000e090783b */ /* 0x000ea20000004200 */
[----:B------:R-:W-:Y:S01]  /*12490*/  FMUL.FTZ R27, R0, R143 ;  /* 0x0000008f001b7220 */ /* 0x000fe20000410000 */
[----:B------:R-:W-:Y:S01]  /*124a0*/  MUFU.EX2 R165, R176 ;  /* 0x000000b000a57308 */ /* 0x000fe20000000800 */
[C---:B------:R-:W-:Y:S02]  /*124b0*/  FMUL.FTZ R32, R2.reuse, R132 ;  /* 0x0000008402207220 */ /* 0x040fe40000410000 */
[C---:B------:R-:W-:Y:S03]  /*124c0*/  HMMA.16816.F32.BF16 R20, R168.reuse, R28, R20 ;  /* 0x0000001ca814723c */ /* 0x040fe60000041814 */
[----:B------:R-:W-:Y:S01]  /*124d0*/  LDSM.16.MT88.4 R140, [R220+0x12000] ;  /* 0x01200000dc8c783b */ /* 0x000fe20000004200 */
[----:B------:R-:W-:Y:S02]  /*124e0*/  FMUL.FTZ R33, R2, R133 ;  /* 0x0000008502217220 */ /* 0x000fe40000410000 */
[----:B------:R-:W-:Y:S01]  /*124f0*/  FMUL.FTZ R34, R0, R134 ;  /* 0x0000008600227220 */ /* 0x000fe20000410000 */
[----:B------:R-:W-:Y:S01]  /*12500*/  MUFU.EX2 R252, R252 ;  /* 0x000000fc00fc7308 */ /* 0x000fe20000000800 */
[C---:B------:R-:W-:Y:S04]  /*12510*/  HMMA.16816.F32.BF16 R24, R168.reuse, R30, R24 ;  /* 0x0000001ea818723c */ /* 0x040fe80000041818 */
[C---:B------:R-:W-:Y:S02]  /*12520*/  FMUL.FTZ R28, R2.reuse, R136 ;  /* 0x00000088021c7220 */ /* 0x040fe40000410000 */
[----:B------:R-:W-:Y:S02]  /*12530*/  FMUL.FTZ R29, R2, R137 ;  /* 0x00000089021d7220 */ /* 0x000fe40000410000 */
[C---:B------:R-:W-:Y:S01]  /*12540*/  FMUL.FTZ R30, R0.reuse, R138 ;  /* 0x0000008a001e7220 */ /* 0x040fe20000410000 */
[----:B------:R-:W-:Y:S03]  /*12550*/  MUFU.EX2 R196, R196 ;  /* 0x000000c400c47308 */ /* 0x000fe60000000800 */
[C---:B------:R-:W-:Y:S02]  /*12560*/  FMUL.FTZ R31, R0.reuse, R139 ;  /* 0x0000008b001f7220 */ /* 0x040fe40000410000 */
[----:B------:R-:W3:Y:S01]  /*12570*/  LDSM.16.MT88.4 R136, [R222+0x12000] ;  /* 0x01200000de88783b */ /* 0x000ee20000004200 */
[----:B------:R-:W-:Y:S02]  /*12580*/  FMUL.FTZ R35, R0, R135 ;  /* 0x0000008700237220 */ /* 0x000fe40000410000 */
[C---:B------:R-:W-:Y:S02]  /*12590*/  FMUL.FTZ R36, R2.reuse, R36 ;  /* 0x0000002402247220 */ /* 0x040fe40000410000 */
[C---:B-1----:R-:W-:Y:S01]  /*125a0*/  HMMA.16816.F32.BF16 R28, R168.reuse, R152, R28 ;  /* 0x00000098a81c723c */ /* 0x042fe2000004181c */
[----:B------:R-:W1:Y:S02]  /*125b0*/  MUFU.EX2 R197, R197 ;  /* 0x000000c500c57308 */ /* 0x000e640000000800 */
[----:B------:R-:W4:Y:S01]  /*125c0*/  LDSM.16.MT88.4 R132, [R221+0x12000] ;  /* 0x01200000dd84783b */ /* 0x000f220000004200 */
        /* <DEDUP_REMOVED lines=8> */
[C---:B--2---:R-:W-:Y:S03]  /*12650*/  HMMA.16816.F32.BF16 R36, R168.reuse, R144, R36 ;  /* 0x00000090a824723c */ /* 0x044fe60000041824 */
        /* <DEDUP_REMOVED lines=12> */
[C---:B---3--:R-:W-:Y:S01]  /*12720*/  HMMA.16816.F32.BF16 R44, R168.reuse, R136, R44 ;  /* 0x00000088a82c723c */ /* 0x048fe2000004182c */
[----:B------:R-:W2:Y:S02]  /*12730*/  MUFU.EX2 R201, R201 ;  /* 0x000000c900c97308 */ /* 0x000ea40000000800 */
[C---:B------:R-:W-:Y:S02]  /*12740*/  FMUL.FTZ R50, R0.reuse, R50 ;  /* 0x0000003200327220 */ /* 0x040fe40000410000 */
[----:B------:R-:W-:Y:S02]  /*12750*/  FMUL.FTZ R51, R0, R51 ;  /* 0x0000003300337220 */ /* 0x000fe40000410000 */
[C---:B------:R-:W-:Y:S02]  /*12760*/  FMUL.FTZ R52, R2.reuse, R52 ;  /* 0x0000003402347220 */ /* 0x040fe40000410000 */
[----:B------:R-:W-:Y:S02]  /*12770*/  FMUL.FTZ R53, R2, R53 ;  /* 0x0000003502357220 */ /* 0x000fe40000410000 */
[----:B------:R-:W-:Y:S01]  /*12780*/  MUFU.EX2 R202, R202 ;  /* 0x000000ca00ca7308 */ /* 0x000fe20000000800 */
[C---:B------:R-:W-:Y:S01]  /*12790*/  HMMA.16816.F32.BF16 R48, R168.reuse, R138, R48 ;  /* 0x0000008aa830723c */ /* 0x040fe20000041830 */
[----:B------:R-:W3:Y:S02]  /*127a0*/  LDSM.16.MT88.4 R136, [R224+0x14000] ;  /* 0x01400000e088783b */ /* 0x000ee40000004200 */
[C---:B------:R-:W-:Y:S02]  /*127b0*/  FMUL.FTZ R54, R0.reuse, R54 ;  /* 0x0000003600367220 */ /* 0x040fe40000410000 */
[----:B------:R-:W-:Y:S02]  /*127c0*/  FMUL.FTZ R55, R0, R55 ;  /* 0x0000003700377220 */ /* 0x000fe40000410000 */
[C---:B------:R-:W-:Y:S02]  /*127d0*/  FMUL.FTZ R56, R2.reuse, R56 ;  /* 0x0000003802387220 */ /* 0x040fe40000410000 */
[----:B------:R-:W-:Y:S01]  /*127e0*/  FMUL.FTZ R57, R2, R57 ;  /* 0x0000003902397220 */ /* 0x000fe20000410000 */
[----:B------:R-:W5:Y:S02]  /*127f0*/  MUFU.EX2 R203, R203 ;  /* 0x000000cb00cb7308 */ /* 0x000f640000000800 */
[C---:B----4-:R-:W-:Y:S03]  /*12800*/  HMMA.16816.F32.BF16 R52, R168.reuse, R132, R52 ;  /* 0x00000084a834723c */ /* 0x050fe60000041834 */
[C---:B------:R-:W-:Y:S02]  /*12810*/  FMUL.FTZ R58, R0.reuse, R58 ;  /* 0x0000003a003a7220 */ /* 0x040fe40000410000 */
[----:B------:R-:W-:Y:S02]  /*12820*/  FMUL.FTZ R59, R0, R59 ;  /* 0x0000003b003b7220 */ /* 0x000fe40000410000 */
[C---:B------:R-:W-:Y:S01]  /*12830*/  FMUL.FTZ R60, R2.reuse, R60 ;  /* 0x0000003c023c7220 */ /* 0x040fe20000410000 */
[----:B------:R-:W-:Y:S01]  /*12840*/  MUFU.EX2 R251, R251 ;  /* 0x000000fb00fb7308 */ /* 0x000fe20000000800 */
[----:B------:R-:W-:Y:S03]  /*12850*/  FMUL.FTZ R61, R2, R61 ;  /* 0x0000003d023d7220 */ /* 0x000fe60000410000 */
[C---:B------:R-:W-:Y:S01]  /*12860*/  HMMA.16816.F32.BF16 R56, R168.reuse, R134, R56 ;  /* 0x00000086a838723c */ /* 0x040fe20000041838 */
[----:B------:R-:W4:Y:S02]  /*12870*/  LDSM.16.MT88.4 R132, [R222+0x14000] ;  /* 0x01400000de84783b */ /* 0x000f240000004200 */
[C---:B------:R-:W-:Y:S02]  /*12880*/  FMUL.FTZ R62, R0.reuse, R62 ;  /* 0x0000003e003e7220 */ /* 0x040fe40000410000 */
[----:B------:R-:W-:Y:S01]  /*12890*/  FMUL.FTZ R63, R0, R63 ;  /* 0x0000003f003f7220 */ /* 0x000fe20000410000 */
[----:B------:R-:W1:Y:S01]  /*128a0*/  MUFU.EX2 R250, R250 ;  /* 0x000000fa00fa7308 */ /* 0x000e620000000800 */
[C---:B------:R-:W-:Y:S02]  /*128b0*/  FMUL.FTZ R64, R2.reuse, R64 ;  /* 0x0000004002407220 */ /* 0x040fe40000410000 */
[----:B------:R-:W-:Y:S03]  /*128c0*/  FMUL.FTZ R65, R2, R65 ;  /* 0x0000004102417220 */ /* 0x000fe60000410000 */
[C---:B------:R-:W-:Y:S03]  /*128d0*/  HMMA.16816.F32.BF16 R60, R168.reuse, R140, R60 ;  /* 0x0000008ca83c723c */ /* 0x040fe6000004183c */
        /* <DEDUP_REMOVED lines=90> */
[----:B------:R-:W-:Y:S01]  /*12e80*/  F2FP.BF16.PACK_AB R132, R197, R196 ;  /* 0x000000c4c584723e */ /* 0x000fe200000010ff */
[----:B------:R-:W-:Y:S01]  /*12e90*/  FFMA.FTZ R194, R2, R249, R194 ;  /* 0x000000f902c27223 */ /* 0x000fe200000100c2 */
[----:B--2---:R-:W-:Y:S03]  /*12ea0*/  F2FP.BF16.PACK_AB R133, R201, R200 ;  /* 0x000000c8c985723e */ /* 0x004fe600000010ff */
[----:B------:R-:W-:Y:S01]  /*12eb0*/  HMMA.16816.F32.BF16 R128, R168, R134, R128 ;  /* 0x00000086a880723c */ /* 0x000fe20000041880 */
[----:B------:R-:W-:Y:S02]  /*12ec0*/  LDSM.16.MT88.4 R168, [R222+0x14800] ;  /* 0x01480000dea8783b */ /* 0x000fe40000004200 */
[----:B------:R-:W-:Y:S02]  /*12ed0*/  FFMA.FTZ R195, R0, R248, R195 ;  /* 0x000000f800c37223 */ /* 0x000fe400000100c3 */
[----:B------:R-:W-:Y:S02]  /*12ee0*/  FADD.FTZ R194, R188, R194 ;  /* 0x000000c2bcc27221 */ /* 0x000fe40000010000 */
[----:B------:R-:W-:Y:S01]  /*12ef0*/  F2FP.BF16.PACK_AB R134, R199, R198 ;  /* 0x000000c6c786723e */ /* 0x000fe200000010ff */
[----:B------:R-:W-:Y:S01]  /*12f00*/  FADD.FTZ R195, R191, R195 ;  /* 0x000000c3bfc37221 */ /* 0x000fe20000010000 */
[----:B-----5:R-:W-:Y:S03]  /*12f10*/  F2FP.BF16.PACK_AB R135, R203, R202 ;  /* 0x000000cacb87723e */ /* 0x020fe600000010ff */
[----:B------:R-:W-:Y:S02]  /*12f20*/  FADD.FTZ R193, R193, R194 ;  /* 0x000000c2c1c17221 */ /* 0x000fe40000010000 */
[----:B------:R-:W-:Y:S02]  /*12f30*/  FADD.FTZ R190, R190, R195 ;  /* 0x000000c3bebe7221 */ /* 0x000fe40000010000 */
        /* <DEDUP_REMOVED lines=14> */
[C---:B---3--:R-:W-:Y:S04]  /*13020*/  HMMA.16816.F32.BF16 R20, R132.reuse, R136, R20 ;  /* 0x000000888414723c */ /* 0x048fe80000041814 */
[----:B------:R-:W-:Y:S02]  /*13030*/  FADD.FTZ R198, R199, R198 ;  /* 0x000000c6c7c67221 */ /* 0x000fe40000010000 */
[----:B------:R-:W-:Y:S02]  /*13040*/  FADD.FTZ R0, R203, R202 ;  /* 0x000000cacb007221 */ /* 0x000fe40000010000 */
        /* <DEDUP_REMOVED lines=39> */
[----:B------:R-:W-:Y:S01]  /*132c0*/  HMMA.16816.F32.BF16 R128, R132, R142, R128 ;  /* 0x0000008e8480723c */ /* 0x000fe20000041880 */
[----:B------:R-:W1:Y:S06]  /*132d0*/  LDSM.16.MT88.4 R140, [R221+0x13000] ;  /* 0x01300000dd8c783b */ /* 0x000e6c0000004200 */
[----:B------:R-:W-:Y:S02]  /*132e0*/  F2FP.BF16.PACK_AB R134, R186, R252 ;  /* 0x000000fcba86723e */ /* 0x000fe400000010ff */
[----:B------:R-:W-:Y:S03]  /*132f0*/  F2FP.BF16.PACK_AB R133, R184, R185 ;  /* 0x000000b9b885723e */ /* 0x000fe600000010ff */
[----:B------:R-:W-:Y:S02]  /*13300*/  F2FP.BF16.PACK_AB R135, R183, R187 ;  /* 0x000000bbb787723e */ /* 0x000fe400000010ff */
[C---:B------:R-:W-:Y:S01]  /*13310*/  F2FP.BF16.PACK_AB R132, R250.reuse, R251 ;  /* 0x000000fbfa84723e */ /* 0x040fe200000010ff */
[----:B------:R-:W-:Y:S04]  /*13320*/  FADD.FTZ R251, R251, R198 ;  /* 0x000000c6fbfb7221 */ /* 0x000fe80000010000 */
[----:B------:R-:W-:Y:S02]  /*13330*/  FADD.FTZ R251, R250, R251 ;  /* 0x000000fbfafb7221 */ /* 0x000fe40000010000 */
[C---:B--2---:R-:W-:Y:S03]  /*13340*/  HMMA.16816.F32.BF16 R4, R132.reuse, R144, R4 ;  /* 0x000000908404723c */ /* 0x044fe60000041804 */
[----:B------:R-:W-:Y:S05]  /*13350*/  FADD.FTZ R252, R252, R251 ;  /* 0x000000fbfcfc7221 */ /* 0x000fea0000010000 */
        /* <DEDUP_REMOVED lines=12> */
[----:B------:R-:W-:Y:S07]  /*13420*/  MUFU.EX2 R161, R174 ;  /* 0x000000ae00a17308 */ /* 0x000fee0000000800 */
[C---:B------:R-:W-:Y:S03]  /*13430*/  HMMA.16816.F32.BF16 R40, R132.reuse, R162, R40 ;  /* 0x000000a28428723c */ /* 0x040fe60000041828 */
[----:B------:R4:W-:Y:S05]  /*13440*/  MUFU.EX2 R162, R172 ;  /* 0x000000ac00a27308 */ /* 0x0009ea0000000800 */
[C---:B---3--:R-:W-:Y:S05]  /*13450*/  HMMA.16816.F32.BF16 R44, R132.reuse, R136, R44 ;  /* 0x00000088842c723c */ /* 0x048fea000004182c */
[----:B------:R-:W-:Y:S03]  /*13460*/  MUFU.EX2 R160, R179 ;  /* 0x000000b300a07308 */ /* 0x000fe60000000800 */
[C---:B------:R-:W-:Y:S01]  /*13470*/  HMMA.16816.F32.BF16 R48, R132.reuse, R138, R48 ;  /* 0x0000008a8430723c */ /* 0x040fe20000041830 */
[----:B------:R-:W3:Y:S06]  /*13480*/  LDSM.16.MT88.4 R136, [R222+0x15000] ;  /* 0x01500000de88783b */ /* 0x000eec0000004200 */
[----:B------:R-:W-:Y:S01]  /*13490*/  MUFU.EX2 R163, R177 ;  /* 0x000000b100a37308 */ /* 0x000fe20000000800 */
[C---:B-1----:R-:W-:Y:S01]  /*134a0*/  HMMA.16816.F32.BF16 R52, R132.reuse, R140, R52 ;  /* 0x0000008c8434723c */ /* 0x042fe20000041834 */
[----:B----4-:R-:W-:Y:S07]  /*134b0*/  LDSM.16.MT88.4 R172, [R222+0x11800] ;  /* 0x01180000deac783b */ /* 0x010fee0000004200 */
[C---:B------:R-:W-:Y:S01]  /*134c0*/  HMMA.16816.F32.BF16 R56, R132.reuse, R142, R56 ;  /* 0x0000008e8438723c */ /* 0x040fe20000041838 */
[----:B------:R-:W1:Y:S07]  /*134d0*/  LDSM.16.MT88.4 R140, [R221+0x15000] ;  /* 0x01500000dd8c783b */ /* 0x000e6e0000004200 */
[C---:B------:R-:W-:Y:S01]  /*134e0*/  HMMA.16816.F32.BF16 R60, R132.reuse, R168, R60 ;  /* 0x000000a8843c723c */ /* 0x040fe2000004183c */
[----:B------:R4:W5:Y:S07]  /*134f0*/  MUFU.EX2 R169, R178 ;  /* 0x000000b200a97308 */ /* 0x00096e0000000800 */
[C---:B------:R-:W-:Y:S08]  /*13500*/  HMMA.16816.F32.BF16 R64, R132.reuse, R170, R64 ;  /* 0x000000aa8440723c */ /* 0x040ff00000041840 */
[C---:B--2---:R-:W-:Y:S08]  /*13510*/  HMMA.16816.F32.BF16 R68, R132.reuse, R144, R68 ;  /* 0x000000908444723c */ /* 0x044ff00000041844 */
[C---:B------:R-:W-:Y:S01]  /*13520*/  HMMA.16816.F32.BF16 R72, R132.reuse, R146, R72 ;  /* 0x000000928448723c */ /* 0x040fe20000041848 */
[----:B------:R-:W2:Y:S07]  /*13530*/  LDSM.16.MT88.4 R144, [R224+0x17000] ;  /* 0x01700000e090783b */ /* 0x000eae0000004200 */
[C---:B---3--:R-:W-:Y:S01]  /*13540*/  HMMA.16816.F32.BF16 R76, R132.reuse, R136, R76 ;  /* 0x00000088844c723c */ /* 0x048fe2000004184c */
[----:B----4-:R-:W-:Y:S07]  /*13550*/  LDSM.16.MT88.4 R176, [R221+0x11800] ;  /* 0x01180000ddb0783b */ /* 0x010fee0000004200 */
[C---:B------:R-:W-:Y:S01]  /*13560*/  HMMA.16816.F32.BF16 R80, R132.reuse, R138, R80 ;  /* 0x0000008a8450723c */ /* 0x040fe20000041850 */
[----:B------:R-:W3:Y:S07]  /*13570*/  LDSM.16.MT88.4 R136, [R220+0x17000] ;  /* 0x01700000dc88783b */ /* 0x000eee0000004200 */
[C---:B-1----:R-:W-:Y:S08]  /*13580*/  HMMA.16816.F32.BF16 R84, R132.reuse, R140, R84 ;  /* 0x0000008c8454723c */ /* 0x042ff00000041854 */
[C---:B------:R-:W-:Y:S01]  /*13590*/  HMMA.16816.F32.BF16 R88, R132.reuse, R142, R88 ;  /* 0x0000008e8458723c */ /* 0x040fe20000041858 */
[----:B------:R-:W1:Y:S07]  /*135a0*/  LDSM.16.MT88.4 R140, [R224+0x11800] ;  /* 0x01180000e08c783b */ /* 0x000e6e0000004200 */
[C---:B------:R-:W-:Y:S07]  /*135b0*/  HMMA.16816.F32.BF16 R92, R132.reuse, R148, R92 ;  /* 0x00000094845c723c */ /* 0x040fee000004185c */
[----:B-----5:R-:W-:Y:S01]  /*135c0*/  IMAD.MOV.U32 R148, RZ, RZ, R169 ;  /* 0x000000ffff947224 */ /* 0x020fe200078e00a9 */
[C---:B------:R-:W-:Y:S04]  /*135d0*/  HMMA.16816.F32.BF16 R96, R132.reuse, R150, R96 ;  /* 0x000000968460723c */ /* 0x040fe80000041860 */
[----:B------:R-:W-:Y:S04]  /*135e0*/  MOV R149, R162 ;  /* 0x000000a200957202 */ /* 0x000fe80000000f00 */
[C---:B--2---:R-:W-:Y:S04]  /*135f0*/  HMMA.16816.F32.BF16 R100, R132.reuse, R144, R100 ;  /* 0x000000908464723c */ /* 0x044fe80000041864 */
[----:B------:R-:W-:Y:S03]  /*13600*/  F2FP.BF16.PACK_AB R171, R165, R149 ;  /* 0x00000095a5ab723e */ /* 0x000fe600000010ff */
[----:B------:R-:W-:Y:S01]  /*13610*/  MOV R145, R181 ;  /* 0x000000b500917202 */ /* 0x000fe20000000f00 */
[C---:B------:R-:W-:Y:S04]  /*13620*/  HMMA.16816.F32.BF16 R104, R132.reuse, R146, R104 ;  /* 0x000000928468723c */ /* 0x040fe80000041868 */
[----:B------:R-:W-:Y:S04]  /*13630*/  MOV R144, R163 ;  /* 0x000000a300907202 */ /* 0x000fe80000000f00 */
[C---:B------:R-:W-:Y:S04]  /*13640*/  HMMA.16816.F32.BF16 R108, R132.reuse, R152, R108 ;  /* 0x00000098846c723c */ /* 0x040fe8000004186c */
[----:B------:R-:W-:Y:S04]  /*13650*/  F2FP.BF16.PACK_AB R170, R148, R144 ;  /* 0x0000009094aa723e */ /* 0x000fe800000010ff */
[C---:B------:R-:W-:Y:S08]  /*13660*/  HMMA.16816.F32.BF16 R112, R132.reuse, R154, R112 ;  /* 0x0000009a8470723c */ /* 0x040ff00000041870 */
[C---:B------:R-:W-:Y:S08]  /*13670*/  HMMA.16816.F32.BF16 R116, R132.reuse, R156, R116 ;  /* 0x0000009c8474723c */ /* 0x040ff00000041874 */
[C---:B------:R-:W-:Y:S08]  /*13680*/  HMMA.16816.F32.BF16 R120, R132.reuse, R158, R120 ;  /* 0x0000009e8478723c */ /* 0x040ff00000041878 */
[C---:B---3--:R-:W-:Y:S07]  /*13690*/  HMMA.16816.F32.BF16 R124, R132.reuse, R136, R124 ;  /* 0x00000088847c723c */ /* 0x048fee000004187c */
[----:B------:R-:W-:Y:S01]  /*136a0*/  IMAD.MOV.U32 R136, RZ, RZ, R182 ;  /* 0x000000ffff887224 */ /* 0x000fe200078e00b6 */
[----:B------:R-:W-:Y:S04]  /*136b0*/  HMMA.16816.F32.BF16 R128, R132, R138, R128 ;  /* 0x0000008a8480723c */ /* 0x000fe80000041880 */
[----:B------:R-:W-:Y:S02]  /*136c0*/  MOV R137, R183 ;  /* 0x000000b700897202 */ /* 0x000fe40000000f00 */
[----:B------:R-:W2:Y:S01]  /*136d0*/  LDSM.16.MT88.4 R180, [R220+0x11800] ;  /* 0x01180000dcb4783b */ /* 0x000ea20000004200 */
[----:B------:R-:W-:Y:S01]  /*136e0*/  MOV R132, R160 ;  /* 0x000000a000847202 */ /* 0x000fe20000000f00 */
[----:B------:R-:W-:Y:S01]  /*136f0*/  IMAD.MOV.U32 R138, RZ, RZ, R184 ;  /* 0x000000ffff8a7224 */ /* 0x000fe200078e00b8 */
[----:B------:R-:W-:Y:S03]  /*13700*/  MOV R133, R161 ;  /* 0x000000a100857202 */ /* 0x000fe60000000f00 */
[----:B------:R-:W-:Y:S02]  /*13710*/  F2FP.BF16.PACK_AB R168, R132, R136 ;  /* 0x0000008884a8723e */ /* 0x000fe400000010ff */
[----:B------:R-:W-:Y:S02]  /*13720*/  F2FP.BF16.PACK_AB R169, R145, R133 ;  /* 0x0000008591a9723e */ /* 0x000fe400000010ff */
[----:B------:R-:W-:Y:S02]  /*13730*/  MOV R139, R185 ;  /* 0x000000b9008b7202 */ /* 0x000fe40000000f00 */
[----:B------:R-:W-:Y:S02]  /*13740*/  MOV R134, R186 ;  /* 0x000000ba00867202 */ /* 0x000fe40000000f00 */
[----:B------:R-:W-:Y:S01]  /*13750*/  MOV R135, R187 ;  /* 0x000000bb00877202 */ /* 0x000fe20000000f00 */
[C---:B-1----:R-:W-:Y:S01]  /*13760*/  HMMA.16816.F32.BF16 R160, R168.reuse, R140, R4 ;  /* 0x0000008ca8a0723c */ /* 0x042fe20000041804 */
[----:B------:R-:W1:Y:S07]  /*13770*/  LDSM.16.MT88.4 R184, [R224+0x13800] ;  /* 0x01380000e0b8783b */ /* 0x000e6e0000004200 */
[C---:B------:R-:W-:Y:S01]  /*13780*/  HMMA.16816.F32.BF16 R156, R168.reuse, R142, R8 ;  /* 0x0000008ea89c723c */ /* 0x040fe20000041808 */
[----:B------:R-:W3:Y:S07]  /*13790*/  LDSM.16.MT88.4 R4, [R222+0x13800] ;  /* 0x01380000de04783b */ /* 0x000eee0000004200 */
[C---:B------:R-:W-:Y:S01]  /*137a0*/  HMMA.16816.F32.BF16 R152, R168.reuse, R172, R12 ;  /* 0x000000aca898723c */ /* 0x040fe2000004180c */
[----:B------:R-:W4:Y:S06]  /*137b0*/  LDSM.16.MT88.4 R8, [R221+0x13800] ;  /* 0x01380000dd08783b */ /* 0x000f2c0000004200 */
[----:B------:R-:W-:Y:S01]  /*137c0*/  IMAD.MOV.U32 R173, RZ, RZ, R148 ;  /* 0x000000ffffad7224 */ /* 0x000fe200078e0094 */
[----:B------:R-:W-:Y:S01]  /*137d0*/  MOV R172, R149 ;  /* 0x0000009500ac7202 */ /* 0x000fe20000000f00 */
[----:B------:R-:W5:Y:S01]  /*137e0*/  LDSM.16.MT88.4 R12, [R220+0x13800] ;  /* 0x01380000dc0c783b */ /* 0x000f620000004200 */
[C---:B------:R-:W-:Y:S07]  /*137f0*/  HMMA.16816.F32.BF16 R148, R168.reuse, R174, R16 ;  /* 0x000000aea894723c */ /* 0x040fee0000041810 */
[----:B------:R-:W-:Y:S01]  /*13800*/  MOV R175, R144 ;  /* 0x0000009000af7202 */ /* 0x000fe20000000f00 */
[----:B------:R-:W1:Y:S01]  /*13810*/  LDSM.16.MT88.4 R16, [R224+0x15800] ;  /* 0x01580000e010783b */ /* 0x000e620000004200 */
[----:B------:R-:W-:Y:S02]  /*13820*/  MOV R174, R145 ;  /* 0x0000009100ae7202 */ /* 0x000fe40000000f00 */
[C---:B------:R-:W-:Y:S05]  /*13830*/  HMMA.16816.F32.BF16 R144, R168.reuse, R176, R20 ;  /* 0x000000b0a890723c */ /* 0x040fea0000041814 */
[----:B------:R-:W3:Y:S02]  /*13840*/  LDSM.16.MT88.4 R20, [R222+0x15800] ;  /* 0x01580000de14783b */ /* 0x000ee40000004200 */
[----:B------:R-:W-:Y:S01]  /*13850*/  IMAD.MOV.U32 R177, RZ, RZ, R132 ;  /* 0x000000ffffb17224 */ /* 0x000fe200078e0084 */
[C---:B------:R-:W-:Y:S04]  /*13860*/  HMMA.16816.F32.BF16 R140, R168.reuse, R178, R24 ;  /* 0x000000b2a88c723c */ /* 0x040fe80000041818 */
[----:B------:R-:W-:Y:S03]  /*13870*/  MOV R176, R133 ;  /* 0x0000008500b07202 */ /* 0x000fe60000000f00 */
[----:B------:R-:W-:Y:S01]  /*13880*/  MOV R26, R138 ;  /* 0x0000008a001a7202 */ /* 0x000fe20000000f00 */
[----:B------:R-:W-:Y:S01]  /*13890*/  IMAD.MOV.U32 R179, RZ, RZ, R136 ;  /* 0x000000ffffb37224 */ /* 0x000fe200078e0088 */
[----:B------:R-:W-:Y:S03]  /*138a0*/  MOV R27, R139 ;  /* 0x0000008b001b7202 */ /* 0x000fe60000000f00 */
[----:B------:R-:W-:Y:S02]  /*138b0*/  MOV R178, R137 ;  /* 0x0000008900b27202 */ /* 0x000fe40000000f00 */
[C---:B--2---:R-:W-:Y:S01]  /*138c0*/  HMMA.16816.F32.BF16 R136, R168.reuse, R180, R28 ;  /* 0x000000b4a888723c */ /* 0x044fe2000004181c */
[----:B------:R-:W-:Y:S06]  /*138d0*/  LDSM.16.MT88.4 R28, [R220+0x15800] ;  /* 0x01580000dc1c783b */ /* 0x000fec0000004200 */
[----:B------:R-:W-:Y:S02]  /*138e0*/  MOV R181, R134 ;  /* 0x0000008600b57202 */ /* 0x000fe40000000f00 */
[----:B------:R-:W-:Y:S02]  /*138f0*/  MOV R180, R135 ;  /* 0x0000008700b47202 */ /* 0x000fe40000000f00 */
[C---:B------:R-:W-:Y:S01]  /*13900*/  HMMA.16816.F32.BF16 R132, R168.reuse, R182, R32 ;  /* 0x000000b6a884723c */ /* 0x040fe20000041820 */
[----:B------:R-:W-:Y:S02]  /*13910*/  LDSM.16.MT88.4 R32, [R224+0x17800] ;  /* 0x01780000e020783b */ /* 0x000fe40000004200 */
[----:B------:R-:W-:Y:S04]  /*13920*/  FADD.FTZ R252, R181, R252 ;  /* 0x000000fcb5fc7221 */ /* 0x000fe80000010000 */
[----:B------:R-:W-:Y:S01]  /*13930*/  IMAD.MOV.U32 R183, RZ, RZ, R26 ;  /* 0x000000ffffb77224 */ /* 0x000fe200078e001a */
[C---:B-1----:R-:W-:Y:S04]  /*13940*/  HMMA.16816.F32.BF16 R36, R168.reuse, R184, R36 ;  /* 0x000000b8a824723c */ /* 0x042fe80000041824 */
[----:B------:R-:W-:Y:S02]  /*13950*/  MOV R182, R27 ;  /* 0x0000001b00b67202 */ /* 0x000fe40000000f00 */
[----:B------:R-:W1:Y:S02]  /*13960*/  LDSM.16.MT88.4 R24, [R221+0x15800] ;  /* 0x01580000dd18783b */ /* 0x000e640000004200 */
[C---:B------:R-:W-:Y:S04]  /*13970*/  HMMA.16816.F32.BF16 R40, R168.reuse, R186, R40 ;  /* 0x000000baa828723c */ /* 0x040fe80000041828 */
[----:B------:R-:W-:Y:S04]  /*13980*/  FADD.FTZ R0, R182, R0 ;  /* 0x00000000b6007221 */ /* 0x000fe80000010000 */
[C---:B---3--:R-:W-:Y:S04]  /*13990*/  HMMA.16816.F32.BF16 R44, R168.reuse, R4, R44 ;  /* 0x00000004a82c723c */ /* 0x048fe8000004182c */
[----:B------:R-:W-:Y:S04]  /*139a0*/  FADD.FTZ R0, R183, R0 ;  /* 0x00000000b7007221 */ /* 0x000fe80000010000 */
[C---:B------:R-:W-:Y:S01]  /*139b0*/  HMMA.16816.F32.BF16 R48, R168.reuse, R6, R48 ;  /* 0x00000006a830723c */ /* 0x040fe20000041830 */
[----:B------:R-:W2:Y:S03]  /*139c0*/  LDSM.16.MT88.4 R4, [R222+0x17800] ;  /* 0x01780000de04783b */ /* 0x000ea60000004200 */
[----:B------:R-:W-:Y:S04]  /*139d0*/  FADD.FTZ R0, R180, R0 ;  /* 0x00000000b4007221 */ /* 0x000fe80000010000 */
[C---:B----4-:R-:W-:Y:S04]  /*139e0*/  HMMA.16816.F32.BF16 R52, R168.reuse, R8, R52 ;  /* 0x00000008a834723c */ /* 0x050fe80000041834 */
[----:B------:R-:W-:Y:S02]  /*139f0*/  FADD.FTZ R2, R178, R0 ;  /* 0x00000000b2027221 */ /* 0x000fe40000010000 */
[----:B------:R-:W-:Y:S02]  /*13a00*/  FADD.FTZ R0, R179, R252 ;  /* 0x000000fcb3007221 */ /* 0x000fe40000010000 */
[C---:B------:R-:W-:Y:S01]  /*13a10*/  HMMA.16816.F32.BF16 R56, R168.reuse, R10, R56 ;  /* 0x0000000aa838723c */ /* 0x040fe20000041838 */
[----:B------:R-:W3:Y:S03]  /*13a20*/  LDSM.16.MT88.4 R8, [R221+0x17800] ;  /* 0x01780000dd08783b */ /* 0x000ee60000004200 */
[----:B------:R-:W-:Y:S02]  /*13a30*/  FADD.FTZ R2, R176, R2 ;  /* 0x00000002b0027221 */ /* 0x000fe40000010000 */
[----:B------:R-:W-:Y:S02]  /*13a40*/  FADD.FTZ R0, R177, R0 ;  /* 0x00000000b1007221 */ /* 0x000fe40000010000 */
[C---:B-----5:R-:W-:Y:S04]  /*13a50*/  HMMA.16816.F32.BF16 R60, R168.reuse, R12, R60 ;  /* 0x0000000ca83c723c */ /* 0x060fe8000004183c */
[----:B------:R-:W-:Y:S02]  /*13a60*/  FADD.FTZ R2, R174, R2 ;  /* 0x00000002ae027221 */ /* 0x000fe40000010000 */
[----:B------:R-:W-:Y:S02]  /*13a70*/  FADD.FTZ R0, R175, R0 ;  /* 0x00000000af007221 */ /* 0x000fe40000010000 */
[C---:B------:R-:W-:Y:S01]  /*13a80*/  HMMA.16816.F32.BF16 R64, R168.reuse, R14, R64 ;  /* 0x0000000ea840723c */ /* 0x040fe20000041840 */
[----:B------:R-:W4:Y:S03]  /*13a90*/  LDSM.16.MT88.4 R12, [R220+0x17800] ;  /* 0x01780000dc0c783b */ /* 0x000f260000004200 */
[----:B------:R-:W-:Y:S02]  /*13aa0*/  FADD.FTZ R2, R172, R2 ;  /* 0x00000002ac027221 */ /* 0x000fe40000010000 */
[----:B------:R-:W-:Y:S01]  /*13ab0*/  FADD.FTZ R249, R173, R0 ;  /* 0x00000000adf97221 */ /* 0x000fe20000010000 */
[----:B------:R-:W-:Y:S01]  /*13ac0*/  MOV R0, R3 ;  /* 0x0000000300007202 */ /* 0x000fe20000000f00 */
[C---:B------:R-:W-:Y:S04]  /*13ad0*/  HMMA.16816.F32.BF16 R68, R168.reuse, R16, R68 ;  /* 0x00000010a844723c */ /* 0x040fe80000041844 */
[----:B------:R-:W-:Y:S01]  /*13ae0*/  FADD.FTZ R248, R165, R2 ;  /* 0x00000002a5f87221 */ /* 0x000fe20000010000 */
[----:B------:R-:W-:Y:S03]  /*13af0*/  MOV R2, R164 ;  /* 0x000000a400027202 */ /* 0x000fe60000000f00 */
        /* <DEDUP_REMOVED lines=16> */
.L_x_6447:
        /* <DEDUP_REMOVED lines=323> */
.L_x_6452:
[----:B------:R-:W1:Y:S01]  /*15030*/  S2UR UR7, SR_CTAID.Z ;  /* 0x00000000000779c3 */ /* 0x000e620000002700 */
[----:B------:R-:W-:Y:S02]  /*15040*/  ULDC UR4, c[0x0][0x1c0] ;  /* 0x0000700000047ab9 */ /* 0x000fe40000000800 */
[----:B------:R-:W-:-:S05]  /*15050*/  ULDC UR8, c[0x0][0x214] ;  /* 0x0000850000087ab9 */ /* 0x000fca0000000800 */
[----:B------:R-:W1:Y:S02]  /*15060*/  S2UR UR6, SR_CTAID.Y ;  /* 0x00000000000679c3 */ /* 0x000e640000002600 */
[----:B-1----:R-:W-:-:S04]  /*15070*/  UIMAD UR4, UR6, UR4, UR7 ;  /* 0x00000004060472a4 */ /* 0x002fc8000f8e0207 */
[----:B------:R-:W-:Y:S02]  /*15080*/  UIMAD UR8, UR4, UR8, URZ ;  /* 0x00000008040872a4 */ /* 0x000fe4000f8e023f */
.L_x_6453:
        /* <DEDUP_REMOVED lines=58> */
.L_x_6455:
[----:B---34-:R-:W-:Y:S05]  /*15430*/  BSYNC B0 ;  /* 0x0000000000007941 */ /* 0x018fea0003800000 */
.L_x_6454:
        /* <DEDUP_REMOVED lines=40> */
.L_x_6457:
[----:B------:R-:W-:Y:S05]  /*156c0*/  BSYNC B0 ;  /* 0x0000000000007941 */ /* 0x000fea0003800000 */
.L_x_6456:
        /* <DEDUP_REMOVED lines=22> */
.L_x_6459:
[----:B------:R-:W-:Y:S05]  /*15830*/  BSYNC B0 ;  /* 0x0000000000007941 */ /* 0x000fea0003800000 */
.L_x_6458:
        /* <DEDUP_REMOVED lines=22> */
.L_x_6461:
[----:B------:R-:W-:Y:S05]  /*159a0*/  BSYNC B0 ;  /* 0x0000000000007941 */ /* 0x000fea0003800000 */
.L_x_6460:
        /* <DEDUP_REMOVED lines=23> */
.L_x_6462:
        /* <DEDUP_REMOVED lines=14> */
.L_x_8968:


//--------------------- .text._ZN5flash24flash_fwd_splitkv_kernelI23Flash_fwd_kernel_traitsILi256ELi64ELi64ELi4ELb0ELb0EN7cutlass10bfloat16_tE19Flash_kernel_traitsILi256ELi64ELi64ELi4ES3_EELb0ELb1ELb1ELb0ELb0ELb1ELb0ELb0EEEvNS_16Flash_fwd_paramsE --------------------------
	.section	.text._ZN5flash24flash_fwd_splitkv_kernelI23Flash_fwd_kernel_traitsILi256ELi64ELi64ELi4ELb0ELb0EN7cutlass10bfloat16_tE19Flash_kernel_traitsILi256ELi64ELi64ELi4ES3_EELb0ELb1ELb1ELb0ELb0ELb1ELb0ELb0EEEvNS_16Flash_fwd_paramsE,"ax",@progbits
	.sectioninfo	@"SHI_REGISTERS=255"
	.align	128
        .global         _ZN5flash24flash_fwd_splitkv_kernelI23Flash_fwd_kernel_traitsILi256ELi64ELi64ELi4ELb0ELb0EN7cutlass10bfloat16_tE19Flash_kernel_traitsILi256ELi64ELi64ELi4ES3_EELb0ELb1ELb1ELb0ELb0ELb1ELb0ELb0EEEvNS_16Flash_fwd_paramsE
        .type           _ZN5flash24flash_fwd_splitkv_kernelI23Flash_fwd_kernel_traitsILi256ELi64ELi64ELi4ELb0ELb0EN7cutlass10bfloat16_tE19Flash_kernel_traitsILi256ELi64ELi64ELi4ES3_EELb0ELb1ELb1ELb0ELb0ELb1ELb0ELb0EEEvNS_16Flash_fwd_paramsE,@function
        .size           _ZN5flash24flash_fwd_splitkv_kernelI23Flash_fwd_kernel_traitsILi256ELi64ELi64ELi4ELb0ELb0EN7cutlass10bfloat16_tE19Flash_kernel_traitsILi256ELi64ELi64ELi4ES3_EELb0ELb1ELb1ELb0ELb0ELb1ELb0ELb0EEEvNS_16Flash_fwd_paramsE,(.L_x_8969 - _ZN5flash24flash_fwd_splitkv_kernelI23Flash_fwd_kernel_traitsILi256ELi64ELi64ELi4ELb0ELb0EN7cutlass10bfloat16_tE19Flash_kernel_traitsILi256ELi64ELi64ELi4ES3_EELb0ELb1ELb1ELb0ELb0ELb1ELb0ELb0EEEvNS_16Flash_fwd_paramsE)
        .other          _ZN5flash24flash_fwd_splitkv_kernelI23Flash_fwd_kernel_traitsILi256ELi64ELi64ELi4ELb0ELb0EN7cutlass10bfloat16_tE19Flash_kernel_traitsILi256ELi64ELi64ELi4ES3_EELb0ELb1ELb1ELb0ELb0ELb1ELb0ELb0EEEvNS_16Flash_fwd_paramsE,@"STO_CUDA_ENTRY STV_DEFAULT"
_ZN5flash24flash_fwd_splitkv_kernelI23Flash_fwd_kernel_traitsILi256ELi64ELi64ELi4ELb0ELb0EN7cutlass10bfloat16_tE19Flash_kernel_traitsILi256ELi64ELi64ELi4ES3_EELb0ELb1ELb1ELb0ELb0ELb1ELb0ELb0EEEvNS_16Flash_fwd_paramsE:
.text._ZN5flash24flash_fwd_splitkv_kernelI23Flash_fwd_kernel_traitsILi256ELi64ELi64ELi4ELb0ELb0EN7cutlass10bfloat16_tE19Flash_kernel_traitsILi256ELi64ELi64ELi4ES3_EELb0ELb1ELb1ELb0ELb0ELb1ELb0ELb0EEEvNS_16Flash_fwd_paramsE:
        /* <DEDUP_REMOVED lines=55> */
.L_x_6463:
[----:B------:R-:W-:Y:S02]  /*0370*/  ULDC UR6, c[0x0][0x218] ;  /* 0x0000860000067ab9 */ /* 0x000fe40000000800 */
.L_x_6464:
        /* <DEDUP_REMOVED lines=113> */
.L_x_6467:
[----:B------:R-:W-:Y:S05]  /*0a90*/  BSYNC B0 ;  /* 0x0000000000007941 */ /* 0x000fea0003800000 */
.L_x_6466:
        /* <DEDUP_REMOVED lines=22> */
.L_x_6469:
[----:B------:R-:W-:Y:S05]  /*0c00*/  BSYNC B0 ;  /* 0x0000000000007941 */ /* 0x000fea0003800000 */
.L_x_6468:
        /* <DEDUP_REMOVED lines=22> */
.L_x_6471:
[----:B------:R-:W-:Y:S05]  /*0d70*/  BSYNC B0 ;  /* 0x0000000000007941 */ /* 0x000fea0003800000 */
.L_x_6470:
        /* <DEDUP_REMOVED lines=21> */
.L_x_6473:
[----:B------:R-:W-:Y:S05]  /*0ed0*/  BSYNC B0 ;  /* 0x0000000000007941 */ /* 0x000fea0003800000 */
.L_x_6472:
        /* <DEDUP_REMOVED lines=20> */
.L_x_6465:
        /* <DEDUP_REMOVED lines=121> */
.L_x_6474:
        /* <DEDUP_REMOVED lines=21> */
.L_x_6476:
        /* <DEDUP_REMOVED lines=63> */
.L_x_6475:
        /* <DEDUP_REMOVED lines=132> */
.L_x_6478:
[----:B------:R-:W-:Y:S05]  /*2530*/  BSYNC B0 ;  /* 0x0000000000007941 */ /* 0x000fea0003800000 */
.L_x_6477:
        /* <DEDUP_REMOVED lines=45> */
.L_x_6480:
[----:B------:R-:W-:Y:S05]  /*2810*/  BSYNC B0 ;  /* 0x0000000000007941 */ /* 0x000fea0003800000 */
.L_x_6479:
        /* <DEDUP_REMOVED lines=45> */
.L_x_6482:
[----:B------:R-:W-:Y:S05]  /*2af0*/  BSYNC B0 ;  /* 0x0000000000007941 */ /* 0x000fea0003800000 */
.L_x_6481:
        /* <DEDUP_REMOVED lines=44> */
.L_x_6484:
[----:B------:R-:W-:Y:S05]  /*2dc0*/  BSYNC B0 ;  /* 0x0000000000007941 */ /* 0x000fea0003800000 */
.L_x_6483:
        /* <DEDUP_REMOVED lines=39> */
.L_x_6486:
[----:B------:R-:W-:Y:S05]  /*3040*/  BSYNC B0 ;  /* 0x0000000000007941 */ /* 0x000fea0003800000 */
.L_x_6485:
        /* <DEDUP_REMOVED lines=41> */
.L_x_6488:
[----:B------:R-:W-:Y:S05]  /*32e0*/  BSYNC B0 ;  /* 0x0000000000007941 */ /* 0x000fea0003800000 */
.L_x_6487:
        /* <DEDUP_REMOVED lines=41> */
.L_x_6490:
[----:B------:R-:W-:Y:S05]  /*3580*/  BSYNC B0 ;  /* 0x0000000000007941 */ /* 0x000fea0003800000 */
.L_x_6489:
        /* <DEDUP_REMOVED lines=42> */
.L_x_6492:
[----:B------:R-:W-:Y:S05]  /*3830*/  BSYNC B0 ;  /* 0x0000000000007941 */ /* 0x000fea0003800000 */
.L_x_6491:
        /* <DEDUP_REMOVED lines=65> */
.L_x_6494:
[----:B-1--4-:R-:W-:Y:S05]  /*3c50*/  BSYNC B0 ;  /* 0x0000000000007941 */ /* 0x012fea0003800000 */
.L_x_6493:
        /* <DEDUP_REMOVED lines=53> */
.L_x_6496:
[----:B------:R-:W-:Y:S05]  /*3fb0*/  BSYNC B0 ;  /* 0x0000000000007941 */ /* 0x000fea0003800000 */
.L_x_6495:
        /* <DEDUP_REMOVED lines=45> */
.L_x_6498:
[----:B------:R-:W-:Y:S05]  /*4290*/  BSYNC B0 ;  /* 0x0000000000007941 */ /* 0x000fea0003800000 */
.L_x_6497:
        /* <DEDUP_REMOVED lines=62> */
.L_x_6500:
[----:B------:R-:W-:Y:S05]  /*4680*/  BSYNC B0 ;  /* 0x0000000000007941 */ /* 0x000fea0003800000 */
.L_x_6499:
[C---:B------:R-:W-:Y:S01]  /*4690*/  IMAD.SHL.U32 R7, R3.reuse, 0x40, RZ ;  /* 0x0000004003077824 */ /* 0x040fe200078e00ff */
[----:B------:R-:W-:Y:S01]  /*46a0*/  LEA R230, R6, R4, 0xa ;  /* 0x0000000406e67211 */ /* 0x000fe200078e50ff */
[----:B------:R-:W-:Y:S01]  /*46b0*/  IMAD.SHL.U32 R16, R16, 0x8, RZ ;  /* 0x0000000810107824 */ /* 0x000fe200078e00ff */
[----:B------:R-:W-:Y:S01]  /*46c0*/  R2P PR, R3, 0x6 ;  /* 0x0000000603007804 */ /* 0x000fe20000000000 */
[----:B------:R-:W0:Y:S01]  /*46d0*/  LDGDEPBAR ;  /* 0x00000000000079af */ /* 0x000e220000000000 */
[----:B------:R-:W-:Y:S01]  /*46e0*/  LOP3.LUT R7, R7, 0x1c0, RZ, 0xc0, !PT ;  /* 0x000001c007077812 */ /* 0x000fe200078ec0ff */
[----:B------:R-:W-:Y:S01]  /*46f0*/  IMAD.SHL.U32 R230, R230, 0x2, RZ ;  /* 0x00000002e6e67824 */ /* 0x000fe200078e00ff */
[----:B------:R-:W-:Y:S01]  /*4700*/  LEA R6, R6, UR26, 0x4 ;  /* 0x0000001a06067c11 */ /* 0x000fe2000f8e20ff */
[----:B------:R-:W-:Y:S01]  /*4710*/  UISETP.GT.AND UP0, UPT, UR12, UR11, UPT ;  /* 0x0000000b0c00728c */ /* 0x000fe2000bf04270 */
[----:B------:R-:W-:Y:S01]  /*4720*/  LOP3.LUT R16, R7, 0x8, R16, 0xf8, !PT ;  /* 0x0000000807107812 */ /* 0x000fe200078ef810 */
[----:B------:R-:W-:Y:S01]  /*4730*/  IMAD R228, R2, 0x2, R230 ;  /* 0x0000000202e47824 */ /* 0x000fe200078e02e6 */
[----:B------:R-:W-:Y:S01]  /*4740*/  SHF.R.U32.HI R7, RZ, 0x3, R7 ;  /* 0x00000003ff077819 */ /* 0x000fe20000011607 */
[----:B------:R-:W-:Y:S01]  /*4750*/  LDSM.16.M88.4 R48, [R230] ;  /* 0x00000000e630783b */ /* 0x000fe20000000200 */
[----:B------:R-:W-:Y:S01]  /*4760*/  LEA R226, R0, R230, 0x1 ;  /* 0x000000e600e27211 */ /* 0x000fe200078e08ff */
[----:B------:R-:W-:Y:S01]  /*4770*/  UIADD3 UR5, UR27, 0x1, -UR13 ;  /* 0x000000011b057890 */ /* 0x000fe2000fffe80d */
[----:B------:R-:W-:Y:S01]  /*4780*/  LOP3.LUT R7, R16, R7, RZ, 0x3c, !PT ;  /* 0x0000000710077212 */ /* 0x000fe200078e3cff */
[----:B--2---:R-:W-:Y:S01]  /*4790*/  LDSM.16.M88.4 R12, [R228] ;  /* 0x00000000e40c783b */ /* 0x004fe20000000200 */
[----:B------:R-:W-:Y:S01]  /*47a0*/  LEA R225, R0, R228, 0x1 ;  /* 0x000000e400e17211 */ /* 0x000fe200078e08ff */
[----:B------:R-:W-:Y:S01]  /*47b0*/  ULDC UR4, c[0x0][0x2e8] ;  /* 0x0000ba0000047ab9 */ /* 0x000fe20000000800 */
[----:B------:R-:W-:Y:S01]  /*47c0*/  IADD3 R5, R5, R6, RZ ;  /* 0x0000000605057210 */ /* 0x000fe20007ffe0ff */
[----:B------:R-:W-:Y:S01]  /*47d0*/  IMAD R229, R229, 0x200, R7 ;  /* 0x00000200e5e57824 */ /* 0x000fe200078e0207 */
[----:B------:R-:W-:Y:S01]  /*47e0*/  LDSM.16.M88.4 R56, [R226] ;  /* 0x00000000e238783b */ /* 0x000fe20000000200 */
[----:B------:R-:W-:Y:S01]  /*47f0*/  UIADD3 UR4, UR5, UR4, URZ ;  /* 0x0000000405047290 */ /* 0x000fe2000fffe03f */
[----:B------:R-:W-:Y:S01]  /*4800*/  PLOP3.LUT P6, PT, PT, PT, UP0, 0x80, 0x0 ;  /* 0x000000000000781c */ /* 0x000fe20003fcf008 */
[----:B------:R-:W-:Y:S01]  /*4810*/  UIADD3 UR7, UR27, -UR13, URZ ;  /* 0x8000000d1b077290 */ /* 0x000fe2000fffe03f */
[----:B------:R-:W-:Y:S01]  /*4820*/  SHF.L.U32 R229, R229, 0x1, RZ ;  /* 0x00000001e5e57819 */ /* 0x000fe200000006ff */
[----:B------:R-:W-:Y:S01]  /*4830*/  LDSM.16.M88.4 R72, [R230+0x2000] ;  /* 0x00200000e648783b */ /* 0x000fe20000000200 */
[----:B------:R-:W-:-:S02]  /*4840*/  IADD3 R240, R5, 0x8, RZ ;  /* 0x0000000805f07810 */ /* 0x000fc40007ffe0ff */
[C---:B------:R-:W-:Y:S01]  /*4850*/  IADD3 R3, R229.reuse, 0x8000, RZ ;  /* 0x00008000e5037810 */ /* 0x040fe20007ffe0ff */
[----:B------:R-:W2:Y:S01]  /*4860*/  LDSM.16.M88.4 R16, [R229+0x8000] ;  /* 0x00800000e510783b */ /* 0x000ea20000000200 */
[----:B------:R-:W-:Y:S02]  /*4870*/  IADD3 R227, R229, 0x8020, RZ ;  /* 0x00008020e5e37810 */ /* 0x000fe40007ffe0ff */
[----:B------:R-:W-:Y:S01]  /*4880*/  @P1 IADD3 R227, R3, -0x20, RZ ;  /* 0xffffffe003e31810 */ /* 0x000fe20007ffe0ff */
[----:B------:R-:W5:Y:S01]  /*4890*/  LDSM.16.M88.4 R44, [R229+0x8800] ;  /* 0x00880000e52c783b */ /* 0x000f620000000200 */
[----:B------:R-:W-:Y:S01]  /*48a0*/  IMAD.MOV.U32 R3, RZ, RZ, 0x40 ;  /* 0x00000040ff037424 */ /* 0x000fe200078e00ff */
[----:B------:R-:W-:Y:S02]  /*48b0*/  IADD3 R238, R240, UR4, RZ ;  /* 0x00000004f0ee7c10 */ /* 0x000fe4000fffe0ff */
[----:B------:R-:W1:Y:S01]  /*48c0*/  LDSM.16.M88.4 R64, [R229+0x9000] ;  /* 0x00900000e540783b */ /* 0x000e620000000200 */
[----:B------:R-:W-:-:S02]  /*48d0*/  IADD3 R243, R5, UR7, RZ ;  /* 0x0000000705f37c10 */ /* 0x000fc4000fffe0ff */
[----:B------:R-:W-:Y:S01]  /*48e0*/  SEL R3, R3, 0xffffffc0, !P2 ;  /* 0xffffffc003037807 */ /* 0x000fe20005000000 */
[----:B------:R-:W3:Y:S01]  /*48f0*/  LDSM.16.M88.4 R28, [R229+0x9800] ;  /* 0x00980000e51c783b */ /* 0x000ee20000000200 */
[----:B------:R-:W-:Y:S02]  /*4900*/  IADD3 R240, R240, UR7, RZ ;  /* 0x00000007f0f07c10 */ /* 0x000fe4000fffe0ff */
[----:B------:R-:W-:Y:S01]  /*4910*/  IADD3 R241, R5, UR4, RZ ;  /* 0x0000000405f17c10 */ /* 0x000fe2000fffe0ff */
[----:B------:R-:W4:Y:S01]  /*4920*/  LDSM.16.M88.4 R24, [R227] ;  /* 0x00000000e318783b */ /* 0x000f220000000200 */
[----:B------:R-:W-:Y:S01]  /*4930*/  IMAD.IADD R223, R229, 0x1, R3 ;  /* 0x00000001e5df7824 */ /* 0x000fe200078e0203 */
[----:B------:R-:W-:Y:S01]  /*4940*/  IADD3 R242, R243, -c[0x0][0x2e4], RZ ;  /* 0x8000b900f3f27a10 */ /* 0x000fe20007ffe0ff */
[----:B------:R-:W-:Y:S01]  /*4950*/  IMAD.IADD R216, R3, 0x1, R227 ;  /* 0x0000000103d87824 */ /* 0x000fe200078e02e3 */
[----:B---3--:R-:W3:Y:S01]  /*4960*/  LDSM.16.M88.4 R8, [R227+0x800] ;  /* 0x00080000e308783b */ /* 0x008ee20000000200 */
[----:B------:R-:W-:-:S02]  /*4970*/  IADD3 R239, R240, -c[0x0][0x2e4], RZ ;  /* 0x8000b900f0ef7a10 */ /* 0x000fc40007ffe0ff */
[----:B------:R-:W-:Y:S01]  /*4980*/  IMNMX R241, R241, UR27, PT ;  /* 0x0000001bf1f17c17 */ /* 0x000fe2000b800200 */
[----:B------:R-:W1:Y:S01]  /*4990*/  LDSM.16.M88.4 R40, [R227+0x1800] ;  /* 0x00180000e328783b */ /* 0x000e620000000200 */
[----:B------:R-:W-:Y:S02]  /*49a0*/  IMNMX R238, R238, UR27, PT ;  /* 0x0000001beeee7c17 */ /* 0x000fe4000b800200 */
[----:B------:R-:W-:Y:S01]  /*49b0*/  IMNMX R242, RZ, R242, !PT ;  /* 0x000000f2fff27217 */ /* 0x000fe20007800200 */
[----:B------:R-:W-:Y:S01]  /*49c0*/  LDSM.16.M88.4 R80, [R223+0x9000] ;  /* 0x00900000df50783b */ /* 0x000fe20000000200 */
[----:B------:R-:W-:Y:S02]  /*49d0*/  IMNMX R239, RZ, R239, !PT ;  /* 0x000000efffef7217 */ /* 0x000fe40007800200 */
[C---:B------:R-:W-:Y:S01]  /*49e0*/  IADD3 R219, R227.reuse, 0x800, RZ ;  /* 0x00000800e3db7810 */ /* 0x040fe20007ffe0ff */
[----:B------:R-:W-:Y:S01]  /*49f0*/  LDSM.16.M88.4 R36, [R216] ;  /* 0x00000000d824783b */ /* 0x000fe20000000200 */
[----:B------:R-:W-:-:S02]  /*4a00*/  IADD3 R218, R227, 0x1000, RZ ;  /* 0x00001000e3da7810 */ /* 0x000fc40007ffe0ff */
[C---:B------:R-:W-:Y:S01]  /*4a10*/  IADD3 R217, R227.reuse, 0x1800, RZ ;  /* 0x00001800e3d97810 */ /* 0x040fe20007ffe0ff */
[----:B------:R-:W-:Y:S01]  /*4a20*/  LDSM.16.M88.4 R76, [R223+0x9800] ;  /* 0x00980000df4c783b */ /* 0x000fe20000000200 */
[C---:B------:R-:W-:Y:S02]  /*4a30*/  IADD3 R215, R227.reuse, 0x2000, RZ ;  /* 0x00002000e3d77810 */ /* 0x040fe40007ffe0ff */
[C---:B------:R-:W-:Y:S01]  /*4a40*/  IADD3 R214, R227.reuse, 0x2800, RZ ;  /* 0x00002800e3d67810 */ /* 0x040fe20007ffe0ff */
[----:B--2---:R-:W-:Y:S01]  /*4a50*/  HMMA.16816.F32.BF16 R20, R48, R16, RZ ;  /* 0x000000103014723c */ /* 0x004fe200000418ff */
[----:B------:R-:W-:Y:S01]  /*4a60*/  LDSM.16.M88.4 R52, [R216+0x1000] ;  /* 0x00100000d834783b */ /* 0x000fe20000000200 */
[C---:B------:R-:W-:Y:S02]  /*4a70*/  IADD3 R213, R227.reuse, 0x3000, RZ ;  /* 0x00003000e3d57810 */ /* 0x040fe40007ffe0ff */
[C---:B------:R-:W-:Y:S01]  /*4a80*/  IADD3 R212, R227.reuse, 0x3800, RZ ;  /* 0x00003800e3d47810 */ /* 0x040fe20007ffe0ff */
[----:B------:R-:W-:Y:S01]  /*4a90*/  LDSM.16.M88.4 R88, [R216+0x4800] ;  /* 0x00480000d858783b */ /* 0x000fe20000000200 */
[----:B------:R-:W-:-:S02]  /*4aa0*/  IADD3 R211, R227, 0x4000, RZ ;  /* 0x00004000e3d37810 */ /* 0x000fc40007ffe0ff */
[C---:B------:R-:W-:Y:S01]  /*4ab0*/  HMMA.16816.F32.BF16 R16, R48.reuse, R18, RZ ;  /* 0x000000123010723c */ /* 0x040fe200000418ff */
[----:B------:R-:W-:Y:S01]  /*4ac0*/  LDSM.16.M88.4 R84, [R229+0xe800] ;  /* 0x00e80000e554783b */ /* 0x000fe20000000200 */
[C---:B------:R-:W-:Y:S02]  /*4ad0*/  IADD3 R210, R227.reuse, 0x4800, RZ ;  /* 0x00004800e3d27810 */ /* 0x040fe40007ffe0ff */
[C---:B------:R-:W-:Y:S02]  /*4ae0*/  IADD3 R209, R227.reuse, 0x5000, RZ ;  /* 0x00005000e3d17810 */ /* 0x040fe40007ffe0ff */
[C---:B------:R-:W-:Y:S02]  /*4af0*/  IADD3 R208, R227.reuse, 0x5800, RZ ;  /* 0x00005800e3d07810 */ /* 0x040fe40007ffe0ff */
[----:B-----5:R-:W-:Y:S01]  /*4b00*/  HMMA.16816.F32.BF16 R32, R48, R44, RZ ;  /* 0x0000002c3020723c */ /* 0x020fe200000418ff */
[C---:B------:R-:W-:Y:S02]  /*4b10*/  IADD3 R207, R227.reuse, 0x6000, RZ ;  /* 0x00006000e3cf7810 */ /* 0x040fe40007ffe0ff */
[----:B------:R-:W-:-:S02]  /*4b20*/  IADD3 R206, R227, 0x6800, RZ ;  /* 0x00006800e3ce7810 */ /* 0x000fc40007ffe0ff */
[C---:B------:R-:W-:Y:S02]  /*4b30*/  IADD3 R205, R227.reuse, 0x7000, RZ ;  /* 0x00007000e3cd7810 */ /* 0x040fe40007ffe0ff */
[----:B------:R-:W-:Y:S01]  /*4b40*/  IADD3 R204, R227, 0x7800, RZ ;  /* 0x00007800e3cc7810 */ /* 0x000fe20007ffe0ff */
[C---:B-1----:R-:W-:Y:S08]  /*4b50*/  HMMA.16816.F32.BF16 R68, R48.reuse, R64, RZ ;  /* 0x000000403044723c */ /* 0x042ff000000418ff */
[C---:B------:R-:W-:Y:S08]  /*4b60*/  HMMA.16816.F32.BF16 R44, R48.reuse, R46, RZ ;  /* 0x0000002e302c723c */ /* 0x040ff000000418ff */
[C---:B------:R-:W-:Y:S08]  /*4b70*/  HMMA.16816.F32.BF16 R64, R48.reuse, R66, RZ ;  /* 0x000000423040723c */ /* 0x040ff000000418ff */
[C---:B------:R-:W-:Y:S08]  /*4b80*/  HMMA.16816.F32.BF16 R60, R48.reuse, R28, RZ ;  /* 0x0000001c303c723c */ /* 0x040ff000000418ff */
[----:B------:R-:W-:Y:S01]  /*4b90*/  HMMA.16816.F32.BF16 R48, R48, R30, RZ ;  /* 0x0000001e3030723c */ /* 0x000fe200000418ff */
[----:B------:R-:W1:Y:S07]  /*4ba0*/  LDSM.16.M88.4 R28, [R227+0x1000] ;  /* 0x00100000e31c783b */ /* 0x000e6e0000000200 */
[C---:B----4-:R-:W-:Y:S08]  /*4bb0*/  HMMA.16816.F32.BF16 R20, R12.reuse, R24, R20 ;  /* 0x000000180c14723c */ /* 0x050ff00000041814 */
[C---:B------:R-:W-:Y:S01]  /*4bc0*/  HMMA.16816.F32.BF16 R16, R12.reuse, R26, R16 ;  /* 0x0000001a0c10723c */ /* 0x040fe20000041810 */
[----:B------:R-:W2:Y:S07]  /*4bd0*/  LDSM.16.M88.4 R24, [R223+0x8000] ;  /* 0x00800000df18783b */ /* 0x000eae0000000200 */
[C---:B---3--:R-:W-:Y:S08]  /*4be0*/  HMMA.16816.F32.BF16 R32, R12.reuse, R8, R32 ;  /* 0x000000080c20723c */ /* 0x048ff00000041820 */
[C---:B------:R-:W-:Y:S01]  /*4bf0*/  HMMA.16816.F32.BF16 R44, R12.reuse, R10, R44 ;  /* 0x0000000a0c2c723c */ /* 0x040fe2000004182c */
[----:B------:R-:W3:Y:S07]  /*4c00*/  LDSM.16.M88.4 R8, [R223+0x8800] ;  /* 0x00880000df08783b */ /* 0x000eee0000000200 */
[C---:B------:R-:W-:Y:S08]  /*4c10*/  HMMA.16816.F32.BF16 R60, R12.reuse, R40, R60 ;  /* 0x000000280c3c723c */ /* 0x040ff0000004183c */
[C---:B-1----:R-:W-:Y:S08]  /*4c20*/  HMMA.16816.F32.BF16 R68, R12.reuse, R28, R68 ;  /* 0x0000001c0c44723c */ /* 0x042ff00000041844 */
[C---:B------:R-:W-:Y:S01]  /*4c30*/  HMMA.16816.F32.BF16 R64, R12.reuse, R30, R64 ;  /* 0x0000001e0c40723c */ /* 0x040fe20000041840 */
[----:B------:R-:W1:Y:S07]  /*4c40*/  LDSM.16.M88.4 R28, [R225] ;  /* 0x00000000e11c783b */ /* 0x000e6e0000000200 */
        /* <DEDUP_REMOVED lines=11> */
[----:B------:R-:W5:Y:S07]  /*4d00*/  LDSM.16.M88.4 R80, [R229+0xb000] ;  /* 0x00b00000e550783b */ /* 0x000f6e0000000200 */
[C---:B-1----:R-:W-:Y:S08]  /*4d10*/  HMMA.16816.F32.BF16 R20, R28.reuse, R36, R20 ;  /* 0x000000241c14723c */ /* 0x042ff00000041814 */
        /* <DEDUP_REMOVED lines=8> */
[----:B------:R-:W1:Y:S07]  /*4da0*/  LDSM.16.M88.4 R12, [R227+0x2000] ;  /* 0x00200000e30c783b */ /* 0x000e6e0000000200 */
        /* <DEDUP_REMOVED lines=13> */
[C---:B-----5:R-:W-:Y:S08]  /*4e80*/  HMMA.16816.F32.BF16 R68, R72.reuse, R80, R68 ;  /* 0x000000504844723c */ /* 0x060ff00000041844 */
[----:B------:R-:W-:Y:S01]  /*4e90*/  HMMA.16816.F32.BF16 R64, R72, R82, R64 ;  /* 0x000000524840723c */ /* 0x000fe20000041840 */
[----:B------:R-:W-:Y:S07]  /*4ea0*/  LDSM.16.M88.4 R80, [R225+0x4000] ;  /* 0x00400000e150783b */ /* 0x000fee0000000200 */
[C---:B-1----:R-:W-:Y:S08]  /*4eb0*/  HMMA.16816.F32.BF16 R20, R36.reuse, R12, R20 ;  /* 0x0000000c2414723c */ /* 0x042ff00000041814 */
[----:B------:R-:W-:Y:S01]  /*4ec0*/  HMMA.16816.F32.BF16 R16, R36, R14, R16 ;  /* 0x0000000e2410723c */ /* 0x000fe20000041810 */
[----:B------:R-:W1:Y:S07]  /*4ed0*/  LDSM.16.M88.4 R12, [R223+0xb000] ;  /* 0x00b00000df0c783b */ /* 0x000e6e0000000200 */
[C---:B------:R-:W-:Y:S08]  /*4ee0*/  HMMA.16816.F32.BF16 R60, R72.reuse, R76, R60 ;  /* 0x0000004c483c723c */ /* 0x040ff0000004183c */
[----:B------:R-:W-:Y:S01]  /*4ef0*/  HMMA.16816.F32.BF16 R56, R72, R78, R56 ;  /* 0x0000004e4838723c */ /* 0x000fe20000041838 */
[----:B------:R-:W-:Y:S04]  /*4f00*/  LDSM.16.M88.4 R72, [R216+0x2000] ;  /* 0x00200000d848783b */ /* 0x000fe80000000200 */
[----:B------:R-:W-:Y:S03]  /*4f10*/  LDSM.16.M88.4 R76, [R227+0x4000] ;  /* 0x00400000e34c783b */ /* 0x000fe60000000200 */
[C---:B------:R-:W-:Y:S08]  /*4f20*/  HMMA.16816.F32.BF16 R32, R36.reuse, R48, R32 ;  /* 0x000000302420723c */ /* 0x040ff00000041820 */
[C---:B------:R-:W-:Y:S01]  /*4f30*/  HMMA.16816.F32.BF16 R44, R36.reuse, R50, R44 ;  /* 0x00000032242c723c */ /* 0x040fe2000004182c */
[----:B------:R-:W3:Y:S07]  /*4f40*/  LDSM.16.M88.4 R48, [R223+0xb800] ;  /* 0x00b80000df30783b */ /* 0x000eee0000000200 */
[C---:B----4-:R-:W-:Y:S08]  /*4f50*/  HMMA.16816.F32.BF16 R68, R36.reuse, R52, R68 ;  /* 0x000000342444723c */ /* 0x050ff00000041844 */
[----:B------:R-:W-:Y:S01]  /*4f60*/  HMMA.16816.F32.BF16 R64, R36, R54, R64 ;  /* 0x000000362440723c */ /* 0x000fe20000041840 */
[----:B------:R-:W-:Y:S07]  /*4f70*/  LDSM.16.M88.4 R52, [R216+0x2800] ;  /* 0x00280000d834783b */ /* 0x000fee0000000200 */
[C---:B--2---:R-:W-:Y:S08]  /*4f80*/  HMMA.16816.F32.BF16 R20, R8.reuse, R24, R20 ;  /* 0x000000180814723c */ /* 0x044ff00000041814 */
[----:B------:R-:W-:Y:S01]  /*4f90*/  HMMA.16816.F32.BF16 R16, R8, R26, R16 ;  /* 0x0000001a0810723c */ /* 0x000fe20000041810 */
[----:B------:R-:W2:Y:S07]  /*4fa0*/  LDSM.16.M88.4 R24, [R225+0x2000] ;  /* 0x00200000e118783b */ /* 0x000eae0000000200 */
[C---:B------:R-:W-:Y:S08]  /*4fb0*/  HMMA.16816.F32.BF16 R60, R36.reuse, R40, R60 ;  /* 0x00000028243c723c */ /* 0x040ff0000004183c */
[----:B------:R-:W-:Y:S01]  /*4fc0*/  HMMA.16816.F32.BF16 R56, R36, R42, R56 ;  /* 0x0000002a2438723c */ /* 0x000fe20000041838 */
[----:B------:R-:W4:Y:S04]  /*4fd0*/  LDSM.16.M88.4 R40, [R216+0x3000] ;  /* 0x00300000d828783b */ /* 0x000f280000000200 */
[----:B------:R-:W-:Y:S03]  /*4fe0*/  LDSM.16.M88.4 R36, [R230+0x4000] ;  /* 0x00400000e624783b */ /* 0x000fe60000000200 */
        /* <DEDUP_REMOVED lines=12> */
[----:B------:R-:W-:Y:S07]  /*50b0*/  LDSM.16.M88.4 R72, [R216+0x4000] ;  /* 0x00400000d848783b */ /* 0x000fee0000000200 */
[C---:B------:R-:W-:Y:S08]  /*50c0*/  HMMA.16816.F32.BF16 R32, R24.reuse, R52, R32 ;  /* 0x000000341820723c */ /* 0x040ff00000041820 */
[C---:B------:R-:W-:Y:S01]  /*50d0*/  HMMA.16816.F32.BF16 R44, R24.reuse, R54, R44 ;  /* 0x00000036182c723c */ /* 0x040fe2000004182c */
[----:B------:R-:W-:Y:S07]  /*50e0*/  LDSM.16.M88.4 R52, [R229+0xd800] ;  /* 0x00d80000e534783b */ /* 0x000fee0000000200 */
[C---:B----4-:R-:W-:Y:S08]  /*50f0*/  HMMA.16816.F32.BF16 R68, R24.reuse, R40, R68 ;  /* 0x000000281844723c */ /* 0x050ff00000041844 */
[----:B------:R-:W-:Y:S01]  /*5100*/  HMMA.16816.F32.BF16 R64, R24, R42, R64 ;  /* 0x0000002a1840723c */ /* 0x000fe20000041840 */
[----:B------:R-:W2:Y:S07]  /*5110*/  LDSM.16.M88.4 R40, [R228+0x4000] ;  /* 0x00400000e428783b */ /* 0x000eae0000000200 */
[C---:B-1----:R-:W-:Y:S08]  /*5120*/  HMMA.16816.F32.BF16 R20, R36.reuse, R12, R20 ;  /* 0x0000000c2414723c */ /* 0x042ff00000041814 */
[C---:B------:R-:W-:Y:S01]  /*5130*/  HMMA.16816.F32.BF16 R16, R36.reuse, R14, R16 ;  /* 0x0000000e2410723c */ /* 0x040fe20000041810 */
[----:B------:R-:W-:Y:S07]  /*5140*/  LDSM.16.M88.4 R12, [R223+0xc000] ;  /* 0x00c00000df0c783b */ /* 0x000fee0000000200 */
[C---:B---3--:R-:W-:Y:S08]  /*5150*/  HMMA.16816.F32.BF16 R32, R36.reuse, R8, R32 ;  /* 0x000000082420723c */ /* 0x048ff00000041820 */
[----:B------:R-:W-:Y:S01]  /*5160*/  HMMA.16816.F32.BF16 R44, R36, R10, R44 ;  /* 0x0000000a242c723c */ /* 0x000fe2000004182c */
[----:B------:R-:W1:Y:S07]  /*5170*/  LDSM.16.M88.4 R8, [R226+0x4000] ;  /* 0x00400000e208783b */ /* 0x000e6e0000000200 */
[C---:B------:R-:W-:Y:S08]  /*5180*/  HMMA.16816.F32.BF16 R60, R24.reuse, R28, R60 ;  /* 0x0000001c183c723c */ /* 0x040ff0000004183c */
[----:B------:R-:W-:Y:S01]  /*5190*/  HMMA.16816.F32.BF16 R56, R24, R30, R56 ;  /* 0x0000001e1838723c */ /* 0x000fe20000041838 */
[----:B------:R-:W3:Y:S04]  /*51a0*/  LDSM.16.M88.4 R28, [R227+0x4800] ;  /* 0x00480000e31c783b */ /* 0x000ee80000000200 */
[----:B------:R-:W4:Y:S03]  /*51b0*/  LDSM.16.M88.4 R24, [R227+0x5000] ;  /* 0x00500000e318783b */ /* 0x000f260000000200 */
[C---:B--2---:R-:W-:Y:S08]  /*51c0*/  HMMA.16816.F32.BF16 R20, R40.reuse, R76, R20 ;  /* 0x0000004c2814723c */ /* 0x044ff00000041814 */
[----:B------:R-:W-:Y:S01]  /*51d0*/  HMMA.16816.F32.BF16 R16, R40, R78, R16 ;  /* 0x0000004e2810723c */ /* 0x000fe20000041810 */
[----:B------:R-:W-:Y:S07]  /*51e0*/  LDSM.16.M88.4 R76, [R216+0x5000] ;  /* 0x00500000d84c783b */ /* 0x000fee0000000200 */
[C---:B------:R-:W-:Y:S08]  /*51f0*/  HMMA.16816.F32.BF16 R68, R36.reuse, R48, R68 ;  /* 0x000000302444723c */ /* 0x040ff00000041844 */
[----:B------:R-:W-:Y:S01]  /*5200*/  HMMA.16816.F32.BF16 R64, R36, R50, R64 ;  /* 0x000000322440723c */ /* 0x000fe20000041840 */
[----:B------:R-:W2:Y:S07]  /*5210*/  LDSM.16.M88.4 R48, [R227+0x5800] ;  /* 0x00580000e330783b */ /* 0x000eae0000000200 */
[----:B-1----:R-:W-:Y:S08]  /*5220*/  HMMA.16816.F32.BF16 R20, R8, R12, R20 ;  /* 0x0000000c0814723c */ /* 0x002ff00000041814 */
[C---:B------:R-:W-:Y:S08]  /*5230*/  HMMA.16816.F32.BF16 R60, R36.reuse, R52, R60 ;  /* 0x00000034243c723c */ /* 0x040ff0000004183c */
[----:B------:R-:W-:Y:S01]  /*5240*/  HMMA.16816.F32.BF16 R56, R36, R54, R56 ;  /* 0x000000362438723c */ /* 0x000fe20000041838 */
[----:B------:R-:W-:Y:S04]  /*5250*/  LDSM.16.M88.4 R52, [R230+0x6000] ;  /* 0x00600000e634783b */ /* 0x000fe80000000200 */
[----:B------:R-:W1:Y:S03]  /*5260*/  LDSM.16.M88.4 R36, [R229+0xe000] ;  /* 0x00e00000e524783b */ /* 0x000e660000000200 */
[----:B------:R-:W-:Y:S01]  /*5270*/  HMMA.16816.F32.BF16 R16, R8, R14, R16 ;  /* 0x0000000e0810723c */ /* 0x000fe20000041810 */
[----:B------:R-:W-:Y:S07]  /*5280*/  LDSM.16.M88.4 R12, [R223+0xd800] ;  /* 0x00d80000df0c783b */ /* 0x000fee0000000200 */
[C---:B---3--:R-:W-:Y:S08]  /*5290*/  HMMA.16816.F32.BF16 R32, R40.reuse, R28, R32 ;  /* 0x0000001c2820723c */ /* 0x048ff00000041820 */
[C---:B------:R-:W-:Y:S01]  /*52a0*/  HMMA.16816.F32.BF16 R44, R40.reuse, R30, R44 ;  /* 0x0000001e282c723c */ /* 0x040fe2000004182c */
[----:B------:R-:W3:Y:S07]  /*52b0*/  LDSM.16.M88.4 R28, [R223+0xc800] ;  /* 0x00c80000df1c783b */ /* 0x000eee0000000200 */
[C---:B----4-:R-:W-:Y:S08]  /*52c0*/  HMMA.16816.F32.BF16 R68, R40.reuse, R24, R68 ;  /* 0x000000182844723c */ /* 0x050ff00000041844 */
[----:B------:R-:W-:Y:S01]  /*52d0*/  HMMA.16816.F32.BF16 R64, R40, R26, R64 ;  /* 0x0000001a2840723c */ /* 0x000fe20000041840 */
[----:B------:R-:W4:Y:S07]  /*52e0*/  LDSM.16.M88.4 R24, [R223+0xd000] ;  /* 0x00d00000df18783b */ /* 0x000f2e0000000200 */
[----:B------:R-:W-:Y:S08]  /*52f0*/  HMMA.16816.F32.BF16 R20, R80, R72, R20 ;  /* 0x000000485014723c */ /* 0x000ff00000041814 */
[C---:B--2---:R-:W-:Y:S08]  /*5300*/  HMMA.16816.F32.BF16 R60, R40.reuse, R48, R60 ;  /* 0x00000030283c723c */ /* 0x044ff0000004183c */
[----:B------:R-:W-:Y:S01]  /*5310*/  HMMA.16816.F32.BF16 R56, R40, R50, R56 ;  /* 0x000000322838723c */ /* 0x000fe20000041838 */
[----:B------:R-:W-:Y:S04]  /*5320*/  LDSM.16.M88.4 R40, [R228+0x6000] ;  /* 0x00600000e428783b */ /* 0x000fe80000000200 */
[----:B------:R-:W2:Y:S03]  /*5330*/  LDSM.16.M88.4 R48, [R227+0x6000] ;  /* 0x00600000e330783b */ /* 0x000ea60000000200 */
[----:B------:R-:W-:Y:S01]  /*5340*/  HMMA.16816.F32.BF16 R16, R80, R74, R16 ;  /* 0x0000004a5010723c */ /* 0x000fe20000041810 */
[----:B------:R-:W-:Y:S07]  /*5350*/  LDSM.16.M88.4 R72, [R216+0x5800] ;  /* 0x00580000d848783b */ /* 0x000fee0000000200 */
[----:B-1----:R-:W-:Y:S08]  /*5360*/  HMMA.16816.F32.BF16 R20, R52, R36, R20 ;  /* 0x000000243414723c */ /* 0x002ff00000041814 */
[C---:B---3--:R-:W-:Y:S08]  /*5370*/  HMMA.16816.F32.BF16 R32, R8.reuse, R28, R32 ;  /* 0x0000001c0820723c */ /* 0x048ff00000041820 */
[C---:B------:R-:W-:Y:S01]  /*5380*/  HMMA.16816.F32.BF16 R44, R8.reuse, R30, R44 ;  /* 0x0000001e082c723c */ /* 0x040fe2000004182c */
[----:B------:R-:W-:Y:S07]  /*5390*/  LDSM.16.M88.4 R28, [R226+0x6000] ;  /* 0x00600000e21c783b */ /* 0x000fee0000000200 */
[C---:B----4-:R-:W-:Y:S08]  /*53a0*/  HMMA.16816.F32.BF16 R68, R8.reuse, R24, R68 ;  /* 0x000000180844723c */ /* 0x050ff00000041844 */
[----:B------:R-:W-:Y:S01]  /*53b0*/  HMMA.16816.F32.BF16 R64, R8, R26, R64 ;  /* 0x0000001a0840723c */ /* 0x000fe20000041840 */
[----:B------:R-:W1:Y:S07]  /*53c0*/  LDSM.16.M88.4 R24, [R223+0xe000] ;  /* 0x00e00000df18783b */ /* 0x000e6e0000000200 */
[----:B------:R-:W-:Y:S01]  /*53d0*/  HMMA.16816.F32.BF16 R16, R52, R38, R16 ;  /* 0x000000263410723c */ /* 0x000fe20000041810 */
[----:B------:R-:W-:Y:S07]  /*53e0*/  LDSM.16.M88.4 R36, [R227+0x6800] ;  /* 0x00680000e324783b */ /* 0x000fee0000000200 */
[----:B--2---:R-:W-:Y:S08]  /*53f0*/  HMMA.16816.F32.BF16 R20, R40, R48, R20 ;  /* 0x000000302814723c */ /* 0x004ff00000041814 */
[C---:B------:R-:W-:Y:S08]  /*5400*/  HMMA.16816.F32.BF16 R60, R8.reuse, R12, R60 ;  /* 0x0000000c083c723c */ /* 0x040ff0000004183c */
[----:B------:R-:W-:Y:S01]  /*5410*/  HMMA.16816.F32.BF16 R56, R8, R14, R56 ;  /* 0x0000000e0838723c */ /* 0x000fe20000041838 */
[----:B------:R-:W-:Y:S04]  /*5420*/  LDSM.16.M88.4 R12, [R225+0x6000] ;  /* 0x00600000e10c783b */ /* 0x000fe80000000200 */
[----:B------:R-:W2:Y:S03]  /*5430*/  LDSM.16.M88.4 R8, [R216+0x6000] ;  /* 0x00600000d808783b */ /* 0x000ea60000000200 */
[----:B------:R-:W-:Y:S01]  /*5440*/  HMMA.16816.F32.BF16 R16, R40, R50, R16 ;  /* 0x000000322810723c */ /* 0x000fe20000041810 */
[----:B------:R-:W3:Y:S07]  /*5450*/  LDSM.16.M88.4 R48, [R229+0xf000] ;  /* 0x00f00000e530783b */ /* 0x000eee0000000200 */
[----:B-1----:R-:W-:Y:S08]  /*5460*/  HMMA.16816.F32.BF16 R20, R28, R24, R20 ;  /* 0x000000181c14723c */ /* 0x002ff00000041814 */
[C---:B------:R-:W-:Y:S08]  /*5470*/  HMMA.16816.F32.BF16 R32, R80.reuse, R88, R32 ;  /* 0x000000585020723c */ /* 0x040ff00000041820 */
[C---:B------:R-:W-:Y:S08]  /*5480*/  HMMA.16816.F32.BF16 R44, R80.reuse, R90, R44 ;  /* 0x0000005a502c723c */ /* 0x040ff0000004182c */
[----:B------:R-:W-:Y:S01]  /*5490*/  HMMA.16816.F32.BF16 R88, R80, R76, R68 ;  /* 0x0000004c5058723c */ /* 0x000fe20000041844 */
[----:B------:R-:W-:Y:S07]  /*54a0*/  LDSM.16.M88.4 R68, [R223+0xe800] ;  /* 0x00e80000df44783b */ /* 0x000fee0000000200 */
[----:B------:R-:W-:Y:S01]  /*54b0*/  HMMA.16816.F32.BF16 R16, R28, R26, R16 ;  /* 0x0000001a1c10723c */ /* 0x000fe20000041810 */
[----:B------:R-:W1:Y:S07]  /*54c0*/  LDSM.16.M88.4 R24, [R227+0x7000] ;  /* 0x00700000e318783b */ /* 0x000e6e0000000200 */
[----:B--2---:R-:W-:Y:S08]  /*54d0*/  HMMA.16816.F32.BF16 R20, R12, R8, R20 ;  /* 0x000000080c14723c */ /* 0x004ff00000041814 */
[----:B------:R-:W-:Y:S01]  /*54e0*/  HMMA.16816.F32.BF16 R64, R80, R78, R64 ;  /* 0x0000004e5040723c */ /* 0x000fe20000041840 */
[----:B------:R-:W2:Y:S07]  /*54f0*/  LDSM.16.M88.4 R76, [R229+0xf800] ;  /* 0x00f80000e54c783b */ /* 0x000eae0000000200 */
[----:B---3--:R-:W-:Y:S08]  /*5500*/  HMMA.16816.F32.BF16 R88, R52, R48, R88 ;  /* 0x000000303458723c */ /* 0x008ff00000041858 */
[----:B------:R-:W-:Y:S01]  /*5510*/  HMMA.16816.F32.BF16 R60, R80, R72, R60 ;  /* 0x00000048503c723c */ /* 0x000fe2000004183c */
[----:B------:R-:W-:-:S02]  /*5520*/  FMUL.FTZ R21, R21, c[0x0][0x2ec] ;  /* 0x0000bb0015157a20 */ /* 0x000fc40000410000 */
[----:B------:R-:W-:Y:S02]  /*5530*/  FMUL.FTZ R3, R20, c[0x0][0x2ec] ;  /* 0x0000bb0014037a20 */ /* 0x000fe40000410000 */
[----:B------:R3:W4:Y:S01]  /*5540*/  MUFU.TANH R48, R21 ;  /* 0x0000001500307308 */ /* 0x0007220000002400 */
[----:B------:R-:W-:Y:S02]  /*5550*/  FMUL.FTZ R7, R22, c[0x0][0x2ec] ;  /* 0x0000bb0016077a20 */ /* 0x000fe40000410000 */
[----:B------:R-:W-:Y:S01]  /*5560*/  HMMA.16816.F32.BF16 R72, R80, R74, R56 ;  /* 0x0000004a5048723c */ /* 0x000fe20000041838 */
[----:B------:R-:W-:Y:S04]  /*5570*/  LDSM.16.M88.4 R56, [R216+0x6800] ;  /* 0x00680000d838783b */ /* 0x000fe80000000200 */
[----:B------:R-:W1:Y:S03]  /*5580*/  MUFU.TANH R3, R3 ;  /* 0x0000000300037308 */ /* 0x000e660000002400 */
[----:B------:R-:W-:Y:S01]  /*5590*/  HMMA.16816.F32.BF16 R16, R12, R10, R16 ;  /* 0x0000000a0c10723c */ /* 0x000fe20000041810 */
[----:B------:R-:W-:Y:S04]  /*55a0*/  LDSM.16.M88.4 R8, [R223+0xf000] ;  /* 0x00f00000df08783b */ /* 0x000fe80000000200 */
[----:B------:R-:W2:Y:S03]  /*55b0*/  MUFU.TANH R7, R7 ;  /* 0x0000000700077308 */ /* 0x000ea60000002400 */
[----:B------:R-:W-:Y:S08]  /*55c0*/  HMMA.16816.F32.BF16 R64, R52, R50, R64 ;  /* 0x000000323440723c */ /* 0x000ff00000041840 */
[----:B-1----:R-:W-:Y:S07]  /*55d0*/  HMMA.16816.F32.BF16 R88, R40, R24, R88 ;  /* 0x000000182858723c */ /* 0x002fee0000041858 */
[----:B------:R-:W-:Y:S01]  /*55e0*/  FMUL.FTZ R24, R23, c[0x0][0x2ec] ;  /* 0x0000bb0017187a20 */ /* 0x000fe20000410000 */
[----:B------:R-:W-:Y:S01]  /*55f0*/  HMMA.16816.F32.BF16 R32, R52, R84, R32 ;  /* 0x000000543420723c */ /* 0x000fe20000041820 */
[----:B---3--:R-:W1:Y:S01]  /*5600*/  LDSM.16.M88.4 R20, [R227+0x7800] ;  /* 0x00780000e314783b */ /* 0x008e620000000200 */
[----:B------:R-:W-:-:S02]  /*5610*/  FMUL.FTZ R16, R16, c[0x0][0x2ec] ;  /* 0x0000bb0010107a20 */ /* 0x000fc40000410000 */
[----:B------:R-:W-:Y:S01]  /*5620*/  FMUL.FTZ R17, R17, c[0x0][0x2ec] ;  /* 0x0000bb0011117a20 */ /* 0x000fe20000410000 */
[----:B------:R-:W3:Y:S01]  /*5630*/  MUFU.TANH R24, R24 ;  /* 0x0000001800187308 */ /* 0x000ee20000002400 */
[----:B------:R-:W-:Y:S02]  /*5640*/  FMUL.FTZ R18, R18, c[0x0][0x2ec] ;  /* 0x0000bb0012127a20 */ /* 0x000fe40000410000 */
[----:B------:R-:W-:Y:S01]  /*5650*/  HMMA.16816.F32.BF16 R44, R52, R86, R44 ;  /* 0x00000056342c723c */ /* 0x000fe2000004182c */
[----:B------:R-:W-:-:S04]  /*5660*/  FMUL.FTZ R19, R19, c[0x0][0x2ec] ;  /* 0x0000bb0013137a20 */ /* 0x000fc80000410000 */
[----:B------:R-:W1:Y:S03]  /*5670*/  MUFU.TANH R25, R16 ;  /* 0x0000001000197308 */ /* 0x000e660000002400 */
[C---:B--2---:R-:W-:Y:S05]  /*5680*/  HMMA.16816.F32.BF16 R60, R52.reuse, R76, R60 ;  /* 0x0000004c343c723c */ /* 0x044fea000004183c */
[----:B------:R-:W2:Y:S03]  /*5690*/  MUFU.TANH R49, R17 ;  /* 0x0000001100317308 */ /* 0x000ea60000002400 */
[----:B------:R-:W-:Y:S08]  /*56a0*/  HMMA.16816.F32.BF16 R72, R52, R78, R72 ;  /* 0x0000004e3448723c */ /* 0x000ff00000041848 */
[C---:B------:R-:W-:Y:S01]  /*56b0*/  HMMA.16816.F32.BF16 R64, R40.reuse, R26, R64 ;  /* 0x0000001a2840723c */ /* 0x040fe20000041840 */
[----:B------:R-:W1:Y:S07]  /*56c0*/  MUFU.TANH R26, R18 ;  /* 0x00000012001a7308 */ /* 0x000e6e0000002400 */
[C---:B------:R-:W-:Y:S01]  /*56d0*/  HMMA.16816.F32.BF16 R32, R40.reuse, R36, R32 ;  /* 0x000000242820723c */ /* 0x040fe20000041820 */
[----:B------:R5:W2:Y:S07]  /*56e0*/  MUFU.TANH R27, R19 ;  /* 0x00000013001b7308 */ /* 0x000aae0000002400 */
[C---:B------:R-:W-:Y:S01]  /*56f0*/  HMMA.16816.F32.BF16 R44, R40.reuse, R38, R44 ;  /* 0x00000026282c723c */ /* 0x040fe2000004182c */
[----:B------:R-:W-:Y:S07]  /*5700*/  LDSM.16.M88.4 R36, [R216+0x7000] ;  /* 0x00700000d824783b */ /* 0x000fee0000000200 */
[C---:B-1----:R-:W-:Y:S01]  /*5710*/  HMMA.16816.F32.BF16 R60, R40.reuse, R20, R60 ;  /* 0x00000014283c723c */ /* 0x042fe2000004183c */
[----:B-----5:R-:W1:Y:S07]  /*5720*/  LDSM.16.M88.4 R16, [R223+0xf800] ;  /* 0x00f80000df10783b */ /* 0x020e6e0000000200 */
[----:B------:R-:W-:Y:S08]  /*5730*/  HMMA.16816.F32.BF16 R72, R40, R22, R72 ;  /* 0x000000162848723c */ /* 0x000ff00000041848 */
[C---:B------:R-:W-:Y:S08]  /*5740*/  HMMA.16816.F32.BF16 R88, R28.reuse, R8, R88 ;  /* 0x000000081c58723c */ /* 0x040ff00000041858 */
[----:B------:R-:W-:Y:S01]  /*5750*/  HMMA.16816.F32.BF16 R64, R28, R10, R64 ;  /* 0x0000000a1c40723c */ /* 0x000fe20000041840 */
[----:B------:R-:W5:Y:S01]  /*5760*/  LDSM.16.M88.4 R8, [R216+0x7800] ;  /* 0x00780000d808783b */ /* 0x000f620000000200 */
[----:B------:R-:W-:-:S06]  /*5770*/  DEPBAR.LE SB0, 0x0 ;  /* 0x000080000000791a */ /* 0x000fcc0000000000 */
[C---:B------:R-:W-:Y:S08]  /*5780*/  HMMA.16816.F32.BF16 R32, R28.reuse, R68, R32 ;  /* 0x000000441c20723c */ /* 0x040ff00000041820 */
[C---:B------:R-:W-:Y:S08]  /*5790*/  HMMA.16816.F32.BF16 R44, R28.reuse, R70, R44 ;  /* 0x000000461c2c723c */ /* 0x040ff0000004182c */
[C---:B-1----:R-:W-:Y:S08]  /*57a0*/  HMMA.16816.F32.BF16 R60, R28.reuse, R16, R60 ;  /* 0x000000101c3c723c */ /* 0x042ff0000004183c */
[----:B------:R-:W-:Y:S08]  /*57b0*/  HMMA.16816.F32.BF16 R72, R28, R18, R72 ;  /* 0x000000121c48723c */ /* 0x000ff00000041848 */
[C---:B------:R-:W-:Y:S08]  /*57c0*/  HMMA.16816.F32.BF16 R32, R12.reuse, R56, R32 ;  /* 0x000000380c20723c */ /* 0x040ff00000041820 */
[C---:B------:R-:W-:Y:S08]  /*57d0*/  HMMA.16816.F32.BF16 R44, R12.reuse, R58, R44 ;  /* 0x0000003a0c2c723c */ /* 0x040ff0000004182c */
[C---:B------:R-:W-:Y:S08]  /*57e0*/  HMMA.16816.F32.BF16 R88, R12.reuse, R36, R88 ;  /* 0x000000240c58723c */ /* 0x040ff00000041858 */
[----:B------:R-:W-:Y:S01]  /*57f0*/  HMMA.16816.F32.BF16 R64, R12, R38, R64 ;  /* 0x000000260c40723c */ /* 0x000fe20000041840 */
[----:B------:R-:W-:-:S02]  /*5800*/  FMUL.FTZ R21, R35, c[0x0][0x2ec] ;  /* 0x0000bb0023157a20 */ /* 0x000fc40000410000 */
[----:B------:R-:W-:Y:S02]  /*5810*/  FMUL.FTZ R20, R34, c[0x0][0x2ec] ;  /* 0x0000bb0022147a20 */ /* 0x000fe40000410000 */
[----:B------:R-:W-:Y:S02]  /*5820*/  FMUL.FTZ R32, R32, c[0x0][0x2ec] ;  /* 0x0000bb0020207a20 */ /* 0x000fe40000410000 */
[----:B------:R-:W-:Y:S01]  /*5830*/  FMUL.FTZ R33, R33, c[0x0][0x2ec] ;  /* 0x0000bb0021217a20 */ /* 0x000fe20000410000 */
[----:B-----5:R-:W-:Y:S01]  /*5840*/  HMMA.16816.F32.BF16 R60, R12, R8, R60 ;  /* 0x000000080c3c723c */ /* 0x020fe2000004183c */
[----:B------:R-:W-:Y:S01]  /*5850*/  FMUL.FTZ R35, R45, c[0x0][0x2ec] ;  /* 0x0000bb002d237a20 */ /* 0x000fe20000410000 */
[----:B------:R-:W1:Y:S01]  /*5860*/  MUFU.TANH R20, R20 ;  /* 0x0000001400147308 */ /* 0x000e620000002400 */
[----:B------:R-:W-:Y:S02]  /*5870*/  FMUL.FTZ R34, R44, c[0x0][0x2ec] ;  /* 0x0000bb002c227a20 */ /* 0x000fe40000410000 */
[----:B------:R-:W-:-:S02]  /*5880*/  FMUL.FTZ R22, R46, c[0x0][0x2ec] ;  /* 0x0000bb002e167a20 */ /* 0x000fc40000410000 */
[----:B------:R-:W-:Y:S01]  /*5890*/  FMUL.FTZ R16, R47, c[0x0][0x2ec] ;  /* 0x0000bb002f107a20 */ /* 0x000fe20000410000 */
[----:B------:R-:W-:Y:S01]  /*58a0*/  HMMA.16816.F32.BF16 R72, R12, R10, R72 ;  /* 0x0000000a0c48723c */ /* 0x000fe20000041848 */
        /* <DEDUP_REMOVED lines=19> */
[----:B------:R-:W-:-:S03]  /*59e0*/  FMUL.FTZ R31, R75, c[0x0][0x2ec] ;  /* 0x0000bb004b1f7a20 */ /* 0x000fc60000410000 */
        /* <DEDUP_REMOVED lines=18> */
[----:B------:R-:W1:Y:S01]  /*5b10*/  MUFU.TANH R31, R31 ;  /* 0x0000001f001f7308 */ /* 0x000e620000002400 */
        /* <DEDUP_REMOVED lines=77> */
.L_x_6502:
[----:B------:R-:W-:-:S04]  /*5ff0*/  ULEA UR4, -UR8, URZ, 0x6 ;  /* 0x0000003f08047291 */ /* 0x000fc8000f8e313f */
[----:B------:R-:W-:Y:S02]  /*6000*/  USHF.R.S32.HI UR5, URZ, 0x1f, UR4 ;  /* 0x0000001f3f057899 */ /* 0x000fe40008011404 */
[----:B------:R-:W-:-:S04]  /*6010*/  MOV R15, UR4 ;  /* 0x00000004000f7c02 */ /* 0x000fc80008000f00 */
[----:B------:R-:W-:Y:S02]  /*6020*/  MOV R14, UR5 ;  /* 0x00000005000e7c02 */ /* 0x000fe40008000f00 */
.L_x_6503:
        /* <DEDUP_REMOVED lines=156> */
.L_x_6505:
[----:B------:R-:W-:Y:S05]  /*69f0*/  BSYNC B0 ;  /* 0x0000000000007941 */ /* 0x000fea0003800000 */
.L_x_6504:
[----:B------:R-:W0:Y:S01]  /*6a00*/  LDGDEPBAR ;  /* 0x00000000000079af */ /* 0x000e220000000000 */
[----:B------:R-:W-:-:S04]  /*6a10*/  IADD3 R196, P0, R15, R196, RZ ;  /* 0x000000c40fc47210 */ /* 0x000fc80007f1e0ff */
[----:B------:R-:W-:Y:S02]  /*6a20*/  IADD3.X R165, R14, R165, RZ, P0, !PT ;  /* 0x000000a50ea57210 */ /* 0x000fe400007fe4ff */
.L_x_6501:
[----:B--234-:R-:W-:Y:S01]  /*6a30*/  IADD3 R67, R234, UR28, RZ ;  /* 0x0000001cea437c10 */ /* 0x01cfe2000fffe0ff */
        /* <DEDUP_REMOVED lines=12> */
[C---:B------:R-:W-:Y:S01]  /*6b00*/  IMAD.IADD R64, R243.reuse, 0x1, -R47 ;  /* 0x00000001f3407824 */ /* 0x040fe200078e0a2f */
[----:B------:R-:W-:Y:S01]  /*6b10*/  IABS R66, R66 ;  /* 0x0000004200427213 */ /* 0x000fe20000000000 */
[----:B------:R-:W-:Y:S01]  /*6b20*/  IMAD.IADD R61, R243, 0x1, -R15 ;  /* 0x00000001f33d7824 */ /* 0x000fe200078e0a0f */
[----:B------:R-:W-:Y:S01]  /*6b30*/  IADD3 R44, R67, 0x10, RZ ;  /* 0x00000010432c7810 */ /* 0x000fe20007ffe0ff */
[----:B------:R-:W-:Y:S01]  /*6b40*/  IMAD.IADD R54, R243, 0x1, -R41 ;  /* 0x00000001f3367824 */ /* 0x000fe200078e0a29 */
[----:B------:R-:W-:Y:S01]  /*6b50*/  IADD3 R12, R67, 0x29, RZ ;  /* 0x00000029430c7810 */ /* 0x000fe20007ffe0ff */
[----:B------:R-:W-:Y:S01]  /*6b60*/  IMAD R222, R2, 0x2, R224 ;  /* 0x0000000202de7824 */ /* 0x000fe200078e02e0 */
[----:B------:R-:W-:Y:S01]  /*6b70*/  IABS R63, R63 ;  /* 0x0000003f003f7213 */ /* 0x000fe20000000000 */
[----:B------:R-:W2:Y:S01]  /*6b80*/  I2F R66, R66 ;  /* 0x0000004200427306 */ /* 0x000ea20000201400 */
[----:B------:R-:W-:Y:S01]  /*6b90*/  IMAD.IADD R62, R243, 0x1, -R44 ;  /* 0x00000001f33e7824 */ /* 0x000fe200078e0a2c */
[----:B------:R-:W-:Y:S01]  /*6ba0*/  IADD3 R43, R67, 0x18, RZ ;  /* 0x00000018432b7810 */ /* 0x000fe20007ffe0ff */
[C---:B------:R-:W-:Y:S01]  /*6bb0*/  IMAD.IADD R55, R243.reuse, 0x1, -R12 ;  /* 0x00000001f3377824 */ /* 0x040fe200078e0a0c */
[----:B------:R-:W-:Y:S01]  /*6bc0*/  IABS R65, R65 ;  /* 0x0000004100417213 */ /* 0x000fe20000000000 */
[C---:B------:R-:W-:Y:S01]  /*6bd0*/  IMAD R221, R0.reuse, 0x2, R224 ;  /* 0x0000000200dd7824 */ /* 0x040fe200078e02e0 */
[----:B------:R-:W-:Y:S01]  /*6be0*/  IABS R58, R58 ;  /* 0x0000003a003a7213 */ /* 0x000fe20000000000 */
[----:B------:R-:W-:Y:S01]  /*6bf0*/  IMAD.IADD R60, R243, 0x1, -R43 ;  /* 0x00000001f33c7824 */ /* 0x000fe200078e0a2b */
[----:B------:R-:W-:Y:S01]  /*6c00*/  IADD3 R11, R67, 0x19, RZ ;  /* 0x00000019430b7810 */ /* 0x000fe20007ffe0ff */
[----:B------:R-:W3:Y:S01]  /*6c10*/  I2F R63, R63 ;  /* 0x0000003f003f7306 */ /* 0x000ee20000201400 */
[----:B------:R-:W-:Y:S01]  /*6c20*/  IABS R64, R64 ;  /* 0x0000004000407213 */ /* 0x000fe20000000000 */
[----:B------:R-:W-:Y:S01]  /*6c30*/  IMAD R220, R0, 0x2, R222 ;  /* 0x0000000200dc7824 */ /* 0x000fe200078e02de */
[----:B------:R-:W-:Y:S01]  /*6c40*/  IABS R61, R61 ;  /* 0x0000003d003d7213 */ /* 0x000fe20000000000 */
[----:B------:R-:W-:Y:S01]  /*6c50*/  IMAD.IADD R59, R243, 0x1, -R11 ;  /* 0x00000001f33b7824 */ /* 0x000fe200078e0a0b */
[----:B------:R-:W-:Y:S01]  /*6c60*/  IABS R54, R54 ;  /* 0x0000003600367213 */ /* 0x000fe20000000000 */
[----:B------:R-:W-:Y:S01]  /*6c70*/  LDSM.16.MT88.4 R148, [R222+0x10000] ;  /* 0x01000000de94783b */ /* 0x000fe20000004200 */
[----:B------:R-:W-:Y:S01]  /*6c80*/  IABS R62, R62 ;  /* 0x0000003e003e7213 */ /* 0x000fe20000000000 */
[----:B------:R-:W4:Y:S01]  /*6c90*/  I2F R65, R65 ;  /* 0x0000004100417306 */ /* 0x000f220000201400 */
[----:B------:R-:W-:Y:S01]  /*6ca0*/  IABS R55, R55 ;  /* 0x0000003700377213 */ /* 0x000fe20000000000 */
[----:B--2---:R-:W-:Y:S01]  /*6cb0*/  FFMA.FTZ R3, R66, -UR19, R3 ;  /* 0x8000001342037c23 */ /* 0x004fe20008010003 */
[----:B------:R-:W-:Y:S01]  /*6cc0*/  IABS R60, R60 ;  /* 0x0000003c003c7213 */ /* 0x000fe20000000000 */
[----:B------:R-:W-:Y:S01]  /*6cd0*/  LDSM.16.MT88.4 R140, [R221+0x10000] ;  /* 0x01000000dd8c783b */ /* 0x000fe20000004200 */
[----:B------:R-:W-:-:S02]  /*6ce0*/  IADD3 R14, R67, 0x21, RZ ;  /* 0x00000021430e7810 */ /* 0x000fc40007ffe0ff */
[----:B------:R-:W-:Y:S01]  /*6cf0*/  IABS R59, R59 ;  /* 0x0000003b003b7213 */ /* 0x000fe20000000000 */
[----:B------:R-:W2:Y:S01]  /*6d00*/  I2F R58, R58 ;  /* 0x0000003a003a7306 */ /* 0x000ea20000201400 */
[-C--:B------:R-:W-:Y:S01]  /*6d10*/  ISETP.GE.AND P0, PT, R67, R241.reuse, PT ;  /* 0x000000f14300720c */ /* 0x080fe20003f06270 */
[----:B------:R-:W-:Y:S01]  /*6d20*/  IMAD.IADD R57, R243, 0x1, -R14 ;  /* 0x00000001f3397824 */ /* 0x000fe200078e0a0e */
[CC--:B------:R-:W-:Y:S01]  /*6d30*/  ISETP.GE.AND P1, PT, R46.reuse, R241.reuse, PT ;  /* 0x000000f12e00720c */ /* 0x0c0fe20003f26270 */
[----:B---3--:R-:W-:Y:S01]  /*6d40*/  FFMA.FTZ R49, R63, -UR19, R49 ;  /* 0x800000133f317c23 */ /* 0x008fe20008010031 */
[C---:B------:R-:W-:Y:S01]  /*6d50*/  ISETP.LT.OR P0, PT, R67.reuse, R242, P0 ;  /* 0x000000f24300720c */ /* 0x040fe20000701670 */
[----:B------:R-:W-:Y:S01]  /*6d60*/  LDSM.16.MT88.4 R132, [R220+0x10000] ;  /* 0x01000000dc84783b */ /* 0x000fe20000004200 */
[----:B------:R-:W-:Y:S01]  /*6d70*/  ISETP.GE.AND P2, PT, R67, R238, PT ;  /* 0x000000ee4300720c */ /* 0x000fe20003f46270 */
[----:B------:R-:W3:Y:S01]  /*6d80*/  I2F R64, R64 ;  /* 0x0000004000407306 */ /* 0x000ee20000201400 */
[----:B------:R-:W-:Y:S01]  /*6d90*/  ISETP.GE.AND P5, PT, R5, R241, PT ;  /* 0x000000f10500720c */ /* 0x000fe20003fa6270 */
[----:B----4-:R-:W-:Y:S01]  /*6da0*/  FFMA.FTZ R48, R65, -UR19, R48 ;  /* 0x8000001341307c23 */ /* 0x010fe20008010030 */
[----:B------:R-:W-:Y:S01]  /*6db0*/  ISETP.LT.OR P1, PT, R46, R242, P1 ;  /* 0x000000f22e00720c */ /* 0x000fe20000f21670 */
[----:B------:R-:W-:Y:S01]  /*6dc0*/  LDSM.16.MT88.4 R72, [R224+0x14000] ;  /* 0x01400000e048783b */ /* 0x000fe20000004200 */
[----:B------:R-:W-:-:S02]  /*6dd0*/  IABS R57, R57 ;  /* 0x0000003900397213 */ /* 0x000fc40000000000 */
[----:B------:R-:W-:Y:S01]  /*6de0*/  FSEL R3, R3, -INF , !P0 ;  /* 0xff80000003037808 */ /* 0x000fe20004000000 */
[----:B------:R-:W4:Y:S01]  /*6df0*/  I2F R61, R61 ;  /* 0x0000003d003d7306 */ /* 0x000f220000201400 */
[C---:B------:R-:W-:Y:S01]  /*6e00*/  IADD3 R13, R67.reuse, 0x28, RZ ;  /* 0x00000028430d7810 */ /* 0x040fe20007ffe0ff */
[----:B-12---:R-:W-:Y:S01]  /*6e10*/  FFMA.FTZ R58, R58, -UR19, R23 ;  /* 0x800000133a3a7c23 */ /* 0x006fe20008010017 */
[C---:B------:R-:W-:Y:S01]  /*6e20*/  IADD3 R40, R67.reuse, 0x31, RZ ;  /* 0x0000003143287810 */ /* 0x040fe20007ffe0ff */
[----:B------:R-:W-:Y:S01]  /*6e30*/  LDSM.16.MT88.4 R80, [R222+0x14000] ;  /* 0x01400000de50783b */ /* 0x000fe20000004200 */
[----:B------:R-:W-:Y:S01]  /*6e40*/  IADD3 R39, R67, 0x38, RZ ;  /* 0x0000003843277810 */ /* 0x000fe20007ffe0ff */
[----:B------:R-:W-:Y:S01]  /*6e50*/  IMAD.IADD R56, R243, 0x1, -R13 ;  /* 0x00000001f3387824 */ /* 0x000fe200078e0a0d */
[C---:B------:R-:W-:Y:S01]  /*6e60*/  IADD3 R37, R67.reuse, 0x39, RZ ;  /* 0x0000003943257810 */ /* 0x040fe20007ffe0ff */
[----:B------:R-:W1:Y:S01]  /*6e70*/  I2F R54, R54 ;  /* 0x0000003600367306 */ /* 0x000e620000201400 */
[----:B------:R-:W-:Y:S01]  /*6e80*/  ISETP.LT.OR P2, PT, R67, R239, P2 ;  /* 0x000000ef4300720c */ /* 0x000fe20001741670 */
[----:B------:R-:W-:Y:S01]  /*6e90*/  IMAD.IADD R67, R240, 0x1, -R67 ;  /* 0x00000001f0437824 */ /* 0x000fe200078e0a43 */
[-C--:B------:R-:W-:Y:S01]  /*6ea0*/  ISETP.GE.AND P3, PT, R47, R241.reuse, PT ;  /* 0x000000f12f00720c */ /* 0x080fe20003f66270 */
[----:B---3--:R-:W-:Y:S01]  /*6eb0*/  FFMA.FTZ R25, R64, -UR19, R25 ;  /* 0x8000001340197c23 */ /* 0x008fe20008010019 */
[----:B------:R-:W-:Y:S01]  /*6ec0*/  ISETP.GE.AND P0, PT, R15, R241, PT ;  /* 0x000000f10f00720c */ /* 0x000fe20003f06270 */
[----:B------:R-:W-:Y:S01]  /*6ed0*/  IMAD.IADD R53, R243, 0x1, -R40 ;  /* 0x00000001f3357824 */ /* 0x000fe200078e0a28 */
[----:B------:R-:W-:Y:S01]  /*6ee0*/  ISETP.LT.OR P5, PT, R5, R242, P5 ;  /* 0x000000f20500720c */ /* 0x000fe20002fa1670 */
[----:B------:R-:W2:Y:S01]  /*6ef0*/  I2F R62, R62 ;  /* 0x0000003e003e7306 */ /* 0x000ea20000201400 */
[----:B------:R-:W-:Y:S01]  /*6f00*/  FSEL R23, R49, -INF , !P1 ;  /* 0xff80000031177808 */ /* 0x000fe20004800000 */
[----:B----4-:R-:W-:Y:S01]  /*6f10*/  FFMA.FTZ R33, R61, -UR19, R33 ;  /* 0x800000133d217c23 */ /* 0x010fe20008010021 */
[----:B------:R-:W-:Y:S01]  /*6f20*/  ISETP.GE.AND P1, PT, R5, R238, PT ;  /* 0x000000ee0500720c */ /* 0x000fe20003f26270 */
[----:B------:R-:W-:Y:S01]  /*6f30*/  IMAD.IADD R6, R243, 0x1, -R37 ;  /* 0x00000001f3067824 */ /* 0x000fe200078e0a25 */
[-C--:B------:R-:W-:Y:S01]  /*6f40*/  ISETP.LT.OR P3, PT, R47, R242.reuse, P3 ;  /* 0x000000f22f00720c */ /* 0x080fe20001f61670 */
[----:B------:R-:W-:Y:S01]  /*6f50*/  IMAD.IADD R52, R243, 0x1, -R39 ;  /* 0x00000001f3347824 */ /* 0x000fe200078e0a27 */
[----:B------:R-:W-:Y:S01]  /*6f60*/  ISETP.LT.OR P0, PT, R15, R242, P0 ;  /* 0x000000f20f00720c */ /* 0x000fe20000701670 */
[----:B------:R-:W3:Y:S01]  /*6f70*/  I2F R55, R55 ;  /* 0x0000003700377306 */ /* 0x000ee20000201400 */
[----:B-1----:R-:W-:Y:S01]  /*6f80*/  FFMA.FTZ R54, R54, -UR19, R10 ;  /* 0x8000001336367c23 */ /* 0x002fe2000801000a */
[----:B------:R-:W-:Y:S01]  /*6f90*/  ISETP.LT.OR P1, PT, R5, R239, P1 ;  /* 0x000000ef0500720c */ /* 0x000fe20000f21670 */
[C---:B------:R-:W-:Y:S01]  /*6fa0*/  IMAD.IADD R10, R240.reuse, 0x1, -R5 ;  /* 0x00000001f00a7824 */ /* 0x040fe200078e0a05 */
[----:B------:R-:W-:Y:S01]  /*6fb0*/  FSEL R25, R25, -INF , !P3 ;  /* 0xff80000019197808 */ /* 0x000fe20005800000 */
[----:B------:R-:W-:Y:S01]  /*6fc0*/  IMAD.IADD R49, R240, 0x1, -R11 ;  /* 0x00000001f0317824 */ /* 0x000fe200078e0a0b */
[----:B------:R-:W-:Y:S01]  /*6fd0*/  FSEL R5, R33, -INF , !P0 ;  /* 0xff80000021057808 */ /* 0x000fe20004000000 */
[----:B------:R-:W-:Y:S01]  /*6fe0*/  LDSM.16.MT88.4 R88, [R221+0x14000] ;  /* 0x01400000dd58783b */ /* 0x000fe20000004200 */
[----:B------:R-:W1:Y:S01]  /*6ff0*/  I2F R60, R60 ;  /* 0x0000003c003c7306 */ /* 0x000e620000201400 */
[----:B--2---:R-:W-:Y:S01]  /*7000*/  FFMA.FTZ R62, R62, -UR19, R32 ;  /* 0x800000133e3e7c23 */ /* 0x004fe20008010020 */
[----:B------:R-:W-:Y:S01]  /*7010*/  FSEL R32, R48, -INF , !P5 ;  /* 0xff80000030207808 */ /* 0x000fe20006800000 */
[----:B------:R-:W-:Y:S01]  /*7020*/  IMAD.IADD R48, R240, 0x1, -R44 ;  /* 0x00000001f0307824 */ /* 0x000fe200078e0a2c */
[-C--:B------:R-:W-:Y:S01]  /*7030*/  ISETP.GE.AND P5, PT, R43, R241.reuse, PT ;  /* 0x000000f12b00720c */ /* 0x080fe20003fa6270 */
[----:B------:R-:W-:Y:S01]  /*7040*/  LDSM.16.MT88.4 R96, [R220+0x14000] ;  /* 0x01400000dc60783b */ /* 0x000fe20000004200 */
[----:B------:R-:W-:-:S02]  /*7050*/  ISETP.GE.AND P3, PT, R11, R241, PT ;  /* 0x000000f10b00720c */ /* 0x000fc40003f66270 */
[----:B------:R-:W2:Y:S01]  /*7060*/  I2F R59, R59 ;  /* 0x0000003b003b7306 */ /* 0x000ea20000201400 */
[----:B---3--:R-:W-:Y:S01]  /*7070*/  FFMA.FTZ R55, R55, -UR19, R9 ;  /* 0x8000001337377c23 */ /* 0x008fe20008010009 */
[----:B------:R-:W-:Y:S01]  /*7080*/  IABS R9, R67 ;  /* 0x0000004300097213 */ /* 0x000fe20000000000 */
[----:B------:R-:W-:Y:S01]  /*7090*/  LDSM.16.MT88.4 R104, [R224+0x16000] ;  /* 0x01600000e068783b */ /* 0x000fe20000004200 */
[----:B------:R-:W-:Y:S02]  /*70a0*/  ISETP.GE.AND P0, PT, R47, R238, PT ;  /* 0x000000ee2f00720c */ /* 0x000fe40003f06270 */
[----:B------:R-:W-:Y:S01]  /*70b0*/  IABS R10, R10 ;  /* 0x0000000a000a7213 */ /* 0x000fe20000000000 */
[----:B------:R-:W-:Y:S01]  /*70c0*/  LDSM.16.MT88.4 R64, [R220+0x12000] ;  /* 0x01200000dc40783b */ /* 0x000fe20000004200 */
[----:B------:R-:W3:Y:S01]  /*70d0*/  I2F R57, R57 ;  /* 0x0000003900397306 */ /* 0x000ee20000201400 */
[----:B-1----:R-:W-:Y:S01]  /*70e0*/  FFMA.FTZ R34, R60, -UR19, R34 ;  /* 0x800000133c227c23 */ /* 0x002fe20008010022 */
[----:B------:R-:W-:Y:S01]  /*70f0*/  ISETP.LT.OR P5, PT, R43, R242, P5 ;  /* 0x000000f22b00720c */ /* 0x000fe20002fa1670 */
[----:B------:R-:W-:Y:S01]  /*7100*/  LDSM.16.MT88.4 R112, [R222+0x16000] ;  /* 0x01600000de70783b */ /* 0x000fe20000004200 */
[----:B------:R-:W-:-:S02]  /*7110*/  ISETP.LT.OR P0, PT, R47, R239, P0 ;  /* 0x000000ef2f00720c */ /* 0x000fc40000701670 */
[----:B------:R-:W-:Y:S01]  /*7120*/  ISETP.LT.OR P3, PT, R11, R242, P3 ;  /* 0x000000f20b00720c */ /* 0x000fe20001f61670 */
[----:B------:R-:W-:Y:S01]  /*7130*/  LDSM.16.MT88.4 R120, [R221+0x16000] ;  /* 0x01600000dd78783b */ /* 0x000fe20000004200 */
[----:B------:R1:W4:Y:S01]  /*7140*/  I2F R33, R9 ;  /* 0x0000000900217306 */ /* 0x0003220000201400 */
[----:B--2---:R-:W-:Y:S01]  /*7150*/  FFMA.FTZ R35, R59, -UR19, R35 ;  /* 0x800000133b237c23 */ /* 0x004fe20008010023 */
[----:B------:R-:W-:Y:S02]  /*7160*/  IABS R53, R53 ;  /* 0x0000003500357213 */ /* 0x000fe40000000000 */
[----:B------:R-:W-:Y:S02]  /*7170*/  IABS R6, R6 ;  /* 0x0000000600067213 */ /* 0x000fe40000000000 */
[----:B------:R-:W-:Y:S01]  /*7180*/  IABS R56, R56 ;  /* 0x0000003800387213 */ /* 0x000fe20000000000 */
[----:B---3--:R-:W-:Y:S01]  /*7190*/  FFMA.FTZ R36, R57, -UR19, R36 ;  /* 0x8000001339247c23 */ /* 0x008fe20008010024 */
[----:B------:R-:W2:Y:S01]  /*71a0*/  I2F R53, R53 ;  /* 0x0000003500357306 */ /* 0x000ea20000201400 */
[----:B------:R-:W-:-:S02]  /*71b0*/  ISETP.GE.AND P4, PT, R44, R241, PT ;  /* 0x000000f12c00720c */ /* 0x000fc40003f86270 */
[----:B------:R-:W-:Y:S02]  /*71c0*/  IABS R52, R52 ;  /* 0x0000003400347213 */ /* 0x000fe40000000000 */
[----:B------:R-:W-:Y:S01]  /*71d0*/  ISETP.LT.OR P4, PT, R44, R242, P4 ;  /* 0x000000f22c00720c */ /* 0x000fe20002781670 */
[----:B-1----:R-:W-:Y:S02]  /*71e0*/  IMAD.IADD R9, R240, 0x1, -R47 ;  /* 0x00000001f0097824 */ /* 0x002fe400078e0a2f */
[----:B------:R-:W1:Y:S01]  /*71f0*/  I2F R6, R6 ;  /* 0x0000000600067306 */ /* 0x000e620000201400 */
[----:B------:R-:W-:Y:S01]  /*7200*/  IMAD.MOV.U32 R47, RZ, RZ, R10 ;  /* 0x000000ffff2f7224 */ /* 0x000fe200078e000a */
[----:B------:R-:W-:Y:S01]  /*7210*/  FSEL R10, R34, -INF , !P5 ;  /* 0xff800000220a7808 */ /* 0x000fe20006800000 */
[----:B----4-:R-:W-:Y:S01]  /*7220*/  FFMA.FTZ R7, R33, -UR19, R7 ;  /* 0x8000001321077c23 */ /* 0x010fe20008010007 */
[----:B------:R-:W-:Y:S02]  /*7230*/  IABS R34, R9 ;  /* 0x0000000900227213 */ /* 0x000fe40000000000 */
[----:B------:R-:W-:-:S02]  /*7240*/  FSEL R9, R35, -INF , !P3 ;  /* 0xff80000023097808 */ /* 0x000fc40005800000 */
[----:B------:R-:W-:Y:S01]  /*7250*/  ISETP.GE.AND P3, PT, R14, R241, PT ;  /* 0x000000f10e00720c */ /* 0x000fe20003f66270 */
[----:B------:R-:W3:Y:S01]  /*7260*/  I2F R56, R56 ;  /* 0x0000003800387306 */ /* 0x000ee20000201400 */
[----:B--2---:R-:W-:Y:S01]  /*7270*/  FFMA.FTZ R45, R53, -UR19, R45 ;  /* 0x80000013352d7c23 */ /* 0x004fe2000801002d */
[----:B------:R-:W-:Y:S02]  /*7280*/  ISETP.GE.AND P5, PT, R46, R238, PT ;  /* 0x000000ee2e00720c */ /* 0x000fe40003fa6270 */
[----:B------:R-:W-:Y:S02]  /*7290*/  ISETP.LT.OR P3, PT, R14, R242, P3 ;  /* 0x000000f20e00720c */ /* 0x000fe40001f61670 */
[----:B------:R-:W-:Y:S01]  /*72a0*/  ISETP.LT.OR P5, PT, R46, R239, P5 ;  /* 0x000000ef2e00720c */ /* 0x000fe20002fa1670 */
[----:B-1----:R-:W-:Y:S01]  /*72b0*/  FFMA.FTZ R50, R6, -UR19, R50 ;  /* 0x8000001306327c23 */ /* 0x002fe20008010032 */
[----:B------:R-:W-:Y:S01]  /*72c0*/  FSEL R186, R36, -INF , !P3 ;  /* 0xff80000024ba7808 */ /* 0x000fe20005800000 */
[----:B------:R-:W-:Y:S01]  /*72d0*/  I2F R47, R47 ;  /* 0x0000002f002f7306 */ /* 0x000fe20000201400 */
[----:B------:R-:W-:Y:S01]  /*72e0*/  ISETP.GE.AND P3, PT, R12, R241, PT ;  /* 0x000000f10c00720c */ /* 0x000fe20003f66270 */
[----:B------:R-:W-:Y:S01]  /*72f0*/  IMAD.IADD R46, R240, 0x1, -R46 ;  /* 0x00000001f02e7824 */ /* 0x000fe200078e0a2e */
[----:B------:R-:W-:-:S02]  /*7300*/  FSEL R6, R62, -INF , !P4 ;  /* 0xff8000003e067808 */ /* 0x000fc40006000000 */
[-C--:B------:R-:W-:Y:S02]  /*7310*/  ISETP.LT.OR P3, PT, R12, R242.reuse, P3 ;  /* 0x000000f20c00720c */ /* 0x080fe40001f61670 */
[-C--:B------:R-:W-:Y:S01]  /*7320*/  ISETP.GE.AND P4, PT, R42, R241.reuse, PT ;  /* 0x000000f12a00720c */ /* 0x080fe20003f86270 */
[----:B------:R-:W1:Y:S01]  /*7330*/  I2F R34, R34 ;  /* 0x0000002200227306 */ /* 0x000e620000201400 */
[----:B------:R-:W-:Y:S01]  /*7340*/  FSEL R188, R55, -INF , !P3 ;  /* 0xff80000037bc7808 */ /* 0x000fe20005800000 */
[----:B---3--:R-:W-:Y:S01]  /*7350*/  FFMA.FTZ R8, R56, -UR19, R8 ;  /* 0x8000001338087c23 */ /* 0x008fe20008010008 */
[----:B------:R-:W-:Y:S02]  /*7360*/  ISETP.GE.AND P3, PT, R40, R241, PT ;  /* 0x000000f12800720c */ /* 0x000fe40003f66270 */
[-C--:B------:R-:W-:Y:S02]  /*7370*/  ISETP.LT.OR P4, PT, R42, R242.reuse, P4 ;  /* 0x000000f22a00720c */ /* 0x080fe40002781670 */
[----:B------:R-:W-:Y:S01]  /*7380*/  ISETP.LT.OR P3, PT, R40, R242, P3 ;  /* 0x000000f22800720c */ /* 0x000fe20001f61670 */
[----:B------:R-:W2:Y:S01]  /*7390*/  I2F R52, R52 ;  /* 0x0000003400347306 */ /* 0x000ea20000201400 */
[----:B------:R-:W-:-:S02]  /*73a0*/  FSEL R185, R58, -INF , !P4 ;  /* 0xff8000003ab97808 */ /* 0x000fc40006000000 */
[----:B------:R-:W-:Y:S01]  /*73b0*/  FSEL R198, R45, -INF , !P3 ;  /* 0xff8000002dc67808 */ /* 0x000fe20005800000 */
[----:B------:R-:W-:Y:S01]  /*73c0*/  LDSM.16.MT88.4 R56, [R221+0x12000] ;  /* 0x01200000dd38783b */ /* 0x000fe20000004200 */
[-C--:B------:R-:W-:Y:S02]  /*73d0*/  ISETP.GE.AND P3, PT, R37, R241.reuse, PT ;  /* 0x000000f12500720c */ /* 0x080fe40003f66270 */
[----:B------:R-:W-:Y:S01]  /*73e0*/  ISETP.GE.AND P4, PT, R13, R241, PT ;  /* 0x000000f10d00720c */ /* 0x000fe20003f86270 */
[----:B-1----:R-:W-:Y:S01]  /*73f0*/  FFMA.FTZ R26, R34, -UR19, R26 ;  /* 0x80000013221a7c23 */ /* 0x002fe2000801001a */
[----:B------:R-:W-:Y:S02]  /*7400*/  ISETP.LT.OR P3, PT, R37, R242, P3 ;  /* 0x000000f22500720c */ /* 0x000fe40001f61670 */
[----:B------:R-:W-:Y:S02]  /*7410*/  IABS R35, R46 ;  /* 0x0000002e00237213 */ /* 0x000fe40000000000 */
[----:B------:R-:W-:-:S02]  /*7420*/  IABS R48, R48 ;  /* 0x0000003000307213 */ /* 0x000fc40000000000 */
[----:B------:R-:W-:Y:S01]  /*7430*/  FSEL R195, R50, -INF , !P3 ;  /* 0xff80000032c37808 */ /* 0x000fe20005800000 */
[----:B------:R1:W-:Y:S01]  /*7440*/  I2F R46, R35 ;  /* 0x00000023002e7306 */ /* 0x0003e20000201400 */
[----:B------:R-:W-:Y:S01]  /*7450*/  ISETP.LT.OR P4, PT, R13, R242, P4 ;  /* 0x000000f20d00720c */ /* 0x000fe20002781670 */
[----:B------:R-:W-:Y:S01]  /*7460*/  IMAD.MOV.U32 R36, RZ, RZ, R48 ;  /* 0x000000ffff247224 */ /* 0x000fe200078e0030 */
[C---:B------:R-:W-:Y:S01]  /*7470*/  ISETP.GE.AND P3, PT, R15.reuse, R238, PT ;  /* 0x000000ee0f00720c */ /* 0x040fe20003f66270 */
[----:B--2---:R-:W-:Y:S01]  /*7480*/  FFMA.FTZ R51, R52, -UR19, R51 ;  /* 0x8000001334337c23 */ /* 0x004fe20008010033 */
[----:B------:R-:W-:Y:S01]  /*7490*/  FSEL R187, R8, -INF , !P4 ;  /* 0xff80000008bb7808 */ /* 0x000fe20006000000 */
[----:B------:R-:W-:Y:S01]  /*74a0*/  IMAD.IADD R48, R240, 0x1, -R42 ;  /* 0x00000001f0307824 */ /* 0x000fe200078e0a2a */
[----:B------:R-:W-:Y:S01]  /*74b0*/  ISETP.LT.OR P3, PT, R15, R239, P3 ;  /* 0x000000ef0f00720c */ /* 0x000fe20001f61670 */
[----:B------:R2:W3:Y:S01]  /*74c0*/  I2F R8, R36 ;  /* 0x0000002400087306 */ /* 0x0004e20000201400 */
[----:B------:R-:W-:-:S02]  /*74d0*/  ISETP.GE.AND P4, PT, R41, R241, PT ;  /* 0x000000f12900720c */ /* 0x000fc40003f86270 */
[----:B------:R-:W-:Y:S02]  /*74e0*/  IABS R49, R49 ;  /* 0x0000003100317213 */ /* 0x000fe40000000000 */
[----:B------:R-:W-:Y:S02]  /*74f0*/  ISETP.LT.OR P4, PT, R41, R242, P4 ;  /* 0x000000f22900720c */ /* 0x000fe40002781670 */
[----:B------:R-:W-:Y:S01]  /*7500*/  IABS R48, R48 ;  /* 0x0000003000307213 */ /* 0x000fe20000000000 */
[----:B-1----:R-:W-:Y:S01]  /*7510*/  IMAD.IADD R35, R240, 0x1, -R15 ;  /* 0x00000001f0237824 */ /* 0x002fe200078e0a0f */
[----:B------:R-:W-:Y:S01]  /*7520*/  FSEL R199, R54, -INF , !P4 ;  /* 0xff80000036c77808 */ /* 0x000fe20006000000 */
[----:B------:R-:W-:Y:S01]  /*7530*/  FFMA.FTZ R15, R47, -UR19, R24 ;  /* 0x800000132f0f7c23 */ /* 0x000fe20008010018 */
[----:B------:R-:W-:Y:S01]  /*7540*/  ISETP.GE.AND P4, PT, R39, R241, PT ;  /* 0x000000f12700720c */ /* 0x000fe20003f86270 */
[C---:B------:R-:W-:Y:S01]  /*7550*/  IMAD.IADD R47, R240.reuse, 0x1, -R13 ;  /* 0x00000001f02f7824 */ /* 0x040fe200078e0a0d */
[----:B------:R-:W-:Y:S01]  /*7560*/  IABS R35, R35 ;  /* 0x0000002300237213 */ /* 0x000fe20000000000 */
[----:B------:R-:W-:Y:S01]  /*7570*/  IMAD.MOV.U32 R45, RZ, RZ, R49 ;  /* 0x000000ffff2d7224 */ /* 0x000fe200078e0031 */
[----:B------:R-:W-:Y:S01]  /*7580*/  FSEL R15, R15, -INF , !P1 ;  /* 0xff8000000f0f7808 */ /* 0x000fe20004800000 */
[----:B--2---:R-:W-:Y:S01]  /*7590*/  IMAD.IADD R36, R240, 0x1, -R43 ;  /* 0x00000001f0247824 */ /* 0x004fe200078e0a2b */
[----:B------:R-:W-:Y:S01]  /*75a0*/  ISETP.GE.AND P1, PT, R11, R238, PT ;  /* 0x000000ee0b00720c */ /* 0x000fe20003f26270 */
[----:B---3--:R-:W-:Y:S01]  /*75b0*/  FFMA.FTZ R8, R8, -UR19, R20 ;  /* 0x8000001308087c23 */ /* 0x008fe20008010014 */
[----:B------:R-:W1:Y:S01]  /*75c0*/  I2F R35, R35 ;  /* 0x0000002300237306 */ /* 0x000e620000201400 */
[----:B------:R-:W-:Y:S01]  /*75d0*/  ISETP.LT.OR P4, PT, R39, R242, P4 ;  /* 0x000000f22700720c */ /* 0x000fe20002781670 */
[----:B------:R-:W-:Y:S01]  /*75e0*/  FFMA.FTZ R27, R46, -UR19, R27 ;  /* 0x800000132e1b7c23 */ /* 0x000fe2000801001b */
[----:B------:R-:W-:-:S02]  /*75f0*/  ISETP.LT.OR P1, PT, R11, R239, P1 ;  /* 0x000000ef0b00720c */ /* 0x000fc40000f21670 */
[----:B------:R-:W-:Y:S02]  /*7600*/  FSEL R11, R26, -INF , !P0 ;  /* 0xff8000001a0b7808 */ /* 0x000fe40004000000 */
[----:B------:R-:W-:Y:S01]  /*7610*/  FMNMX.FTZ R26, R3, R32, !PT ;  /* 0x00000020031a7209 */ /* 0x000fe20007810000 */
[----:B------:R-:W2:Y:S01]  /*7620*/  I2F R45, R45 ;  /* 0x0000002d002d7306 */ /* 0x000ea20000201400 */
[----:B------:R-:W-:Y:S02]  /*7630*/  IABS R36, R36 ;  /* 0x0000002400247213 */ /* 0x000fe40000000000 */
[----:B------:R-:W-:Y:S02]  /*7640*/  FSEL R24, R7, -INF , !P2 ;  /* 0xff80000007187808 */ /* 0x000fe40005000000 */
[----:B------:R-:W-:Y:S02]  /*7650*/  IABS R7, R47 ;  /* 0x0000002f00077213 */ /* 0x000fe40000000000 */
[----:B------:R-:W-:Y:S01]  /*7660*/  FMNMX.FTZ R26, R25, R26, !PT ;  /* 0x0000001a191a7209 */ /* 0x000fe20007810000 */
[----:B------:R-:W3:Y:S01]  /*7670*/  I2F R36, R36 ;  /* 0x0000002400247306 */ /* 0x000ee20000201400 */
[----:B------:R-:W-:Y:S01]  /*7680*/  FSEL R197, R51, -INF , !P4 ;  /* 0xff80000033c57808 */ /* 0x000fe20006000000 */
[----:B-1----:R-:W-:Y:S01]  /*7690*/  FFMA.FTZ R21, R35, -UR19, R21 ;  /* 0x8000001323157c23 */ /* 0x002fe20008010015 */
[----:B------:R-:W-:-:S02]  /*76a0*/  ISETP.GE.AND P4, PT, R44, R238, PT ;  /* 0x000000ee2c00720c */ /* 0x000fc40003f86270 */
[----:B------:R-:W-:Y:S02]  /*76b0*/  FMNMX.FTZ R26, R23, R26, !PT ;  /* 0x0000001a171a7209 */ /* 0x000fe40007810000 */
[----:B------:R-:W-:Y:S01]  /*76c0*/  ISETP.LT.OR P4, PT, R44, R239, P4 ;  /* 0x000000ef2c00720c */ /* 0x000fe20002781670 */
[----:B------:R1:W4:Y:S01]  /*76d0*/  I2F R20, R7 ;  /* 0x0000000700147306 */ /* 0x0003220000201400 */
[----:B------:R-:W-:Y:S01]  /*76e0*/  IMAD.IADD R44, R240, 0x1, -R14 ;  /* 0x00000001f02c7824 */ /* 0x000fe200078e0a0e */
[----:B------:R-:W-:Y:S01]  /*76f0*/  FMNMX.FTZ R26, R6, R26, !PT ;  /* 0x0000001a061a7209 */ /* 0x000fe20007810000 */
[----:B--2---:R-:W-:Y:S01]  /*7700*/  FFMA.FTZ R16, R45, -UR19, R16 ;  /* 0x800000132d107c23 */ /* 0x004fe20008010010 */
[----:B------:R-:W-:Y:S02]  /*7710*/  FSEL R8, R8, -INF , !P4 ;  /* 0xff80000008087808 */ /* 0x000fe40006000000 */
[----:B------:R-:W-:Y:S02]  /*7720*/  IABS R44, R44 ;  /* 0x0000002c002c7213 */ /* 0x000fe40000000000 */
[----:B------:R-:W2:Y:S01]  /*7730*/  I2F R33, R48 ;  /* 0x0000003000217306 */ /* 0x000ea20000201400 */
[----:B------:R-:W-:-:S02]  /*7740*/  FMNMX.FTZ R26, R5, R26, !PT ;  /* 0x0000001a051a7209 */ /* 0x000fc40007810000 */
[C---:B------:R-:W-:Y:S02]  /*7750*/  ISETP.GE.AND P4, PT, R13.reuse, R238, PT ;  /* 0x000000ee0d00720c */ /* 0x040fe40003f86270 */
[----:B------:R-:W-:Y:S02]  /*7760*/  FMNMX.FTZ R26, R10, R26, !PT ;  /* 0x0000001a0a1a7209 */ /* 0x000fe40007810000 */
[----:B------:R-:W-:Y:S01]  /*7770*/  ISETP.LT.OR P4, PT, R13, R239, P4 ;  /* 0x000000ef0d00720c */ /* 0x000fe20002781670 */
[----:B------:R-:W5:Y:S01]  /*7780*/  I2F R44, R44 ;  /* 0x0000002c002c7306 */ /* 0x000f620000201400 */
[----:B-1----:R-:W-:Y:S01]  /*7790*/  FSEL R7, R27, -INF , !P5 ;  /* 0xff8000001b077808 */ /* 0x002fe20006800000 */
[----:B---3--:R-:W-:Y:S01]  /*77a0*/  FFMA.FTZ R13, R36, -UR19, R22 ;  /* 0x80000013240d7c23 */ /* 0x008fe20008010016 */
[-C--:B------:R-:W-:Y:S01]  /*77b0*/  ISETP.GE.AND P5, PT, R14, R238.reuse, PT ;  /* 0x000000ee0e00720c */ /* 0x080fe20003fa6270 */
[----:B----4-:R-:W-:Y:S01]  /*77c0*/  FFMA.FTZ R20, R20, -UR19, R28 ;  /* 0x8000001314147c23 */ /* 0x010fe2000801001c */
[----:B------:R-:W-:Y:S01]  /*77d0*/  FMNMX.FTZ R27, R24, R15, !PT ;  /* 0x0000000f181b7209 */ /* 0x000fe20007810000 */
[----:B------:R-:W-:Y:S01]  /*77e0*/  IMAD.IADD R22, R240, 0x1, -R41 ;  /* 0x00000001f0167824 */ /* 0x000fe200078e0a29 */
[----:B------:R-:W-:Y:S01]  /*77f0*/  ISETP.LT.OR P5, PT, R14, R239, P5 ;  /* 0x000000ef0e00720c */ /* 0x000fe20002fa1670 */
[----:B--2---:R-:W-:Y:S01]  /*7800*/  FFMA.FTZ R17, R33, -UR19, R17 ;  /* 0x8000001321117c23 */ /* 0x004fe20008010011 */
[----:B------:R-:W-:Y:S01]  /*7810*/  FSEL R14, R21, -INF , !P3 ;  /* 0xff800000150e7808 */ /* 0x000fe20005800000 */
[----:B------:R-:W-:Y:S01]  /*7820*/  IMAD.IADD R21, R240, 0x1, -R12 ;  /* 0x00000001f0157824 */ /* 0x000fe200078e0a0c */
[----:B------:R-:W-:Y:S01]  /*7830*/  FMNMX.FTZ R27, R11, R27, !PT ;  /* 0x0000001b0b1b7209 */ /* 0x000fe20007810000 */
[----:B------:R-:W-:Y:S01]  /*7840*/  LDSM.16.MT88.4 R48, [R222+0x12000] ;  /* 0x01200000de30783b */ /* 0x000fe20000004200 */
[----:B------:R-:W-:-:S02]  /*7850*/  ISETP.GE.AND P2, PT, R43, R238, PT ;  /* 0x000000ee2b00720c */ /* 0x000fc40003f46270 */
[----:B------:R-:W-:Y:S01]  /*7860*/  IABS R28, R21 ;  /* 0x00000015001c7213 */ /* 0x000fe20000000000 */
[----:B------:R-:W-:Y:S01]  /*7870*/  IMAD.IADD R21, R240, 0x1, -R40 ;  /* 0x00000001f0157824 */ /* 0x000fe200078e0a28 */
[----:B------:R-:W-:Y:S01]  /*7880*/  FMNMX.FTZ R26, R9, R26, !PT ;  /* 0x0000001a091a7209 */ /* 0x000fe20007810000 */
[----:B-----5:R-:W-:Y:S01]  /*7890*/  FFMA.FTZ R18, R44, -UR19, R18 ;  /* 0x800000132c127c23 */ /* 0x020fe20008010012 */
[----:B------:R-:W-:Y:S02]  /*78a0*/  FMNMX.FTZ R27, R7, R27, !PT ;  /* 0x0000001b071b7209 */ /* 0x000fe40007810000 */
[-C--:B------:R-:W-:Y:S01]  /*78b0*/  ISETP.GE.AND P3, PT, R12, R238.reuse, PT ;  /* 0x000000ee0c00720c */ /* 0x080fe20003f66270 */
[----:B------:R-:W1:Y:S01]  /*78c0*/  I2F R28, R28 ;  /* 0x0000001c001c7306 */ /* 0x000e620000201400 */
[----:B------:R-:W-:Y:S02]  /*78d0*/  ISETP.GE.AND P0, PT, R42, R238, PT ;  /* 0x000000ee2a00720c */ /* 0x000fe40003f06270 */
[----:B------:R-:W-:-:S02]  /*78e0*/  ISETP.LT.OR P2, PT, R43, R239, P2 ;  /* 0x000000ef2b00720c */ /* 0x000fc40001741670 */
[----:B------:R-:W-:Y:S02]  /*78f0*/  FMNMX.FTZ R26, R185, R26, !PT ;  /* 0x0000001ab91a7209 */ /* 0x000fe40007810000 */
[----:B------:R-:W-:Y:S02]  /*7900*/  FMNMX.FTZ R27, R8, R27, !PT ;  /* 0x0000001b081b7209 */ /* 0x000fe40007810000 */
[----:B------:R-:W-:Y:S02]  /*7910*/  IABS R22, R22 ;  /* 0x0000001600167213 */ /* 0x000fe40000000000 */
[-C--:B------:R-:W-:Y:S02]  /*7920*/  ISETP.LT.OR P3, PT, R12, R239.reuse, P3 ;  /* 0x000000ef0c00720c */ /* 0x080fe40001f61670 */
[----:B------:R-:W-:Y:S02]  /*7930*/  ISETP.LT.OR P0, PT, R42, R239, P0 ;  /* 0x000000ef2a00720c */ /* 0x000fe40000701670 */
[----:B------:R-:W-:Y:S01]  /*7940*/  FSEL R12, R16, -INF , !P1 ;  /* 0xff800000100c7808 */ /* 0x000fe20004800000 */
[----:B------:R-:W-:Y:S01]  /*7950*/  IMAD.IADD R16, R240, 0x1, -R39 ;  /* 0x00000001f0107824 */ /* 0x000fe200078e0a27 */
[----:B------:R-:W-:Y:S01]  /*7960*/  FSEL R13, R13, -INF , !P2 ;  /* 0xff8000000d0d7808 */ /* 0x000fe20005000000 */
[----:B------:R-:W2:Y:S01]  /*7970*/  I2F R22, R22 ;  /* 0x0000001600167306 */ /* 0x000ea20000201400 */
[----:B------:R-:W-:Y:S01]  /*7980*/  FMNMX.FTZ R26, R186, R26, !PT ;  /* 0x0000001aba1a7209 */ /* 0x000fe20007810000 */
[----:B-1----:R-:W-:Y:S01]  /*7990*/  FFMA.FTZ R19, R28, -UR19, R19 ;  /* 0x800000131c137c23 */ /* 0x002fe20008010013 */
[----:B------:R-:W-:-:S02]  /*79a0*/  FMNMX.FTZ R27, R14, R27, !PT ;  /* 0x0000001b0e1b7209 */ /* 0x000fc40007810000 */
[----:B------:R-:W-:Y:S02]  /*79b0*/  IABS R21, R21 ;  /* 0x0000001500157213 */ /* 0x000fe40000000000 */
[----:B------:R-:W-:Y:S01]  /*79c0*/  FSEL R189, R17, -INF , !P0 ;  /* 0xff80000011bd7808 */ /* 0x000fe20004000000 */
[----:B------:R-:W-:Y:S01]  /*79d0*/  IMAD.IADD R17, R240, 0x1, -R37 ;  /* 0x00000001f0117824 */ /* 0x000fe200078e0a25 */
[----:B------:R-:W-:Y:S02]  /*79e0*/  FMNMX.FTZ R26, R187, R26, !PT ;  /* 0x0000001abb1a7209 */ /* 0x000fe40007810000 */
[----:B------:R-:W-:Y:S01]  /*79f0*/  FMNMX.FTZ R27, R13, R27, !PT ;  /* 0x0000001b0d1b7209 */ /* 0x000fe20007810000 */
[----:B------:R-:W1:Y:S01]  /*7a00*/  I2F R21, R21 ;  /* 0x0000001500157306 */ /* 0x000e620000201400 */
[----:B------:R-:W-:Y:S02]  /*7a10*/  IABS R16, R16 ;  /* 0x0000001000107213 */ /* 0x000fe40000000000 */
[----:B------:R-:W-:Y:S01]  /*7a20*/  FMNMX.FTZ R26, R188, R26, !PT ;  /* 0x0000001abc1a7209 */ /* 0x000fe20007810000 */
[----:B--2---:R-:W-:Y:S01]  /*7a30*/  FFMA.FTZ R22, R22, -UR19, R29 ;  /* 0x8000001316167c23 */ /* 0x004fe2000801001d */
[----:B------:R-:W-:-:S02]  /*7a40*/  FMNMX.FTZ R27, R12, R27, !PT ;  /* 0x0000001b0c1b7209 */ /* 0x000fc40007810000 */
[----:B------:R-:W-:Y:S01]  /*7a50*/  IABS R17, R17 ;  /* 0x0000001100117213 */ /* 0x000fe20000000000 */
[----:B------:R-:W2:Y:S01]  /*7a60*/  I2F R16, R16 ;  /* 0x0000001000107306 */ /* 0x000ea20000201400 */
[----:B------:R-:W-:Y:S02]  /*7a70*/  FSEL R190, R18, -INF , !P5 ;  /* 0xff80000012be7808 */ /* 0x000fe40006800000 */
[----:B------:R-:W-:Y:S02]  /*7a80*/  FMNMX.FTZ R26, R199, R26, !PT ;  /* 0x0000001ac71a7209 */ /* 0x000fe40007810000 */
[----:B------:R-:W-:Y:S02]  /*7a90*/  FMNMX.FTZ R18, R189, R27, !PT ;  /* 0x0000001bbd127209 */ /* 0x000fe40007810000 */
[----:B------:R-:W-:Y:S01]  /*7aa0*/  ISETP.GE.AND P2, PT, R41, R238, PT ;  /* 0x000000ee2900720c */ /* 0x000fe20003f46270 */
[----:B------:R-:W3:Y:S01]  /*7ab0*/  I2F R17, R17 ;  /* 0x0000001100117306 */ /* 0x000ee20000201400 */
[----:B------:R-:W-:Y:S01]  /*7ac0*/  FMNMX.FTZ R26, R198, R26, !PT ;  /* 0x0000001ac61a7209 */ /* 0x000fe20007810000 */
[----:B-1----:R-:W-:Y:S01]  /*7ad0*/  FFMA.FTZ R21, R21, -UR19, R30 ;  /* 0x8000001315157c23 */ /* 0x002fe2000801001e */
[----:B------:R-:W-:-:S02]  /*7ae0*/  FSEL R191, R20, -INF , !P4 ;  /* 0xff80000014bf7808 */ /* 0x000fc40006000000 */
[----:B------:R-:W-:Y:S02]  /*7af0*/  FMNMX.FTZ R18, R190, R18, !PT ;  /* 0x00000012be127209 */ /* 0x000fe40007810000 */
[----:B------:R-:W-:Y:S01]  /*7b00*/  FSEL R192, R19, -INF , !P3 ;  /* 0xff80000013c07808 */ /* 0x000fe20005800000 */
[----:B--2---:R-:W-:Y:S01]  /*7b10*/  FFMA.FTZ R16, R16, -UR19, R38 ;  /* 0x8000001310107c23 */ /* 0x004fe20008010026 */
[C---:B------:R-:W-:Y:S02]  /*7b20*/  ISETP.GE.AND P1, PT, R40.reuse, R238, PT ;  /* 0x000000ee2800720c */ /* 0x040fe40003f26270 */
[-C--:B------:R-:W-:Y:S02]  /*7b30*/  ISETP.LT.OR P2, PT, R41, R239.reuse, P2 ;  /* 0x000000ef2900720c */ /* 0x080fe40001741670 */
[----:B------:R-:W-:Y:S02]  /*7b40*/  FMNMX.FTZ R26, R197, R26, !PT ;  /* 0x0000001ac51a7209 */ /* 0x000fe40007810000 */
[----:B------:R-:W-:Y:S01]  /*7b50*/  FMNMX.FTZ R19, R191, R18, !PT ;  /* 0x00000012bf137209 */ /* 0x000fe20007810000 */
[----:B---3--:R-:W-:Y:S01]  /*7b60*/  FFMA.FTZ R17, R17, -UR19, R31 ;  /* 0x8000001311117c23 */ /* 0x008fe2000801001f */
[----:B------:R-:W-:Y:S01]  /*7b70*/  ISETP.LT.OR P1, PT, R40, R239, P1 ;  /* 0x000000ef2800720c */ /* 0x000fe20000f21670 */
[----:B------:R-:W-:Y:S01]  /*7b80*/  LDSM.16.MT88.4 R28, [R221+0x10800] ;  /* 0x01080000dd1c783b */ /* 0x000fe20000004200 */
[----:B------:R-:W-:-:S02]  /*7b90*/  ISETP.GE.AND P0, PT, R39, R238, PT ;  /* 0x000000ee2700720c */ /* 0x000fc40003f06270 */
[----:B------:R-:W-:Y:S01]  /*7ba0*/  FMNMX.FTZ R18, R195, R26, !PT ;  /* 0x0000001ac3127209 */ /* 0x000fe20007810000 */
[----:B------:R-:W-:Y:S01]  /*7bb0*/  LDSM.16.MT88.4 R40, [R224+0x12000] ;  /* 0x01200000e028783b */ /* 0x000fe20000004200 */
[----:B------:R-:W-:Y:S02]  /*7bc0*/  FSEL R193, R22, -INF , !P2 ;  /* 0xff80000016c17808 */ /* 0x000fe40005000000 */
[----:B------:R-:W-:Y:S02]  /*7bd0*/  FMNMX.FTZ R20, R192, R19, !PT ;  /* 0x00000013c0147209 */ /* 0x000fe40007810000 */
[----:B------:R-:W-:Y:S01]  /*7be0*/  ISETP.LT.OR P0, PT, R39, R239, P0 ;  /* 0x000000ef2700720c */ /* 0x000fe20000701670 */
[----:B------:R-:W1:Y:S01]  /*7bf0*/  SHFL.BFLY PT, R19, R18, 0x2, 0x1f ;  /* 0x0c401f0012137f89 */ /* 0x000e6200000e0000 */
[----:B------:R-:W-:Y:S02]  /*7c00*/  ISETP.GE.AND P3, PT, R37, R238, PT ;  /* 0x000000ee2500720c */ /* 0x000fe40003f66270 */
        /* <DEDUP_REMOVED lines=21> */
[----:B------:R-:W-:Y:S01]  /*7d60*/  MUFU.EX2 R184, R184 ;  /* 0x000000b800b87308 */ /* 0x000fe20000000800 */
[----:B--2---:R-:W-:Y:S01]  /*7d70*/  FMNMX.FTZ R3, R17, R16, !PT ;  /* 0x0000001011037209 */ /* 0x004fe20007810000 */
[--C-:B------:R-:W-:Y:S01]  /*7d80*/  FFMA.FTZ R177, R6, c[0x0][0x23c], -R194.reuse ;  /* 0x00008f0006b17a23 */ /* 0x100fe200000108c2 */
[----:B------:R-:W-:Y:S01]  /*7d90*/  LDSM.16.MT88.4 R16, [R222+0x10800] ;  /* 0x01080000de10783b */ /* 0x000fe20000004200 */
[--C-:B------:R-:W-:Y:S01]  /*7da0*/  FFMA.FTZ R176, R5, c[0x0][0x23c], -R194.reuse ;  /* 0x00008f0005b07a23 */ /* 0x100fe200000108c2 */
[C---:B------:R-:W-:Y:S01]  /*7db0*/  FSETP.NEU.FTZ.AND P0, PT, R3.reuse, -INF , PT ;  /* 0xff8000000300780b */ /* 0x040fe20003f1d000 */
[----:B------:R-:W-:Y:S01]  /*7dc0*/  FMUL.FTZ R32, R3, c[0x0][0x23c] ;  /* 0x00008f0003207a20 */ /* 0x000fe20000410000 */
[----:B------:R-:W-:Y:S01]  /*7dd0*/  LDSM.16.MT88.4 R20, [R220+0x12800] ;  /* 0x01280000dc14783b */ /* 0x000fe20000004200 */
[----:B------:R-:W1:Y:S01]  /*7de0*/  MUFU.EX2 R183, R183 ;  /* 0x000000b700b77308 */ /* 0x000e620000000800 */
[----:B------:R-:W-:-:S02]  /*7df0*/  FFMA.FTZ R173, R10, c[0x0][0x23c], -R194 ;  /* 0x00008f000aad7a23 */ /* 0x000fc400000108c2 */
[----:B------:R-:W-:Y:S01]  /*7e00*/  FSEL R32, R32, RZ, P0 ;  /* 0x000000ff20207208 */ /* 0x000fe20000000000 */
[--C-:B------:R-:W-:Y:S01]  /*7e10*/  FFMA.FTZ R172, R9, c[0x0][0x23c], -R194.reuse ;  /* 0x00008f0009ac7a23 */ /* 0x100fe200000108c2 */
[----:B------:R-:W-:Y:S01]  /*7e20*/  LEA R247, P0, R196, c[0x0][0x168], 0x1 ;  /* 0x00005a00c4f77a11 */ /* 0x000fe200078008ff */
[----:B------:R-:W-:Y:S02]  /*7e30*/  FFMA.FTZ R185, R185, c[0x0][0x23c], -R194 ;  /* 0x00008f00b9b97a23 */ /* 0x000fe400000108c2 */
[--C-:B------:R-:W-:Y:S01]  /*7e40*/  FFMA.FTZ R180, R24, c[0x0][0x23c], -R32.reuse ;  /* 0x00008f0018b47a23 */ /* 0x100fe20000010820 */
[----:B------:R-:W-:Y:S01]  /*7e50*/  MUFU.EX2 R179, R179 ;  /* 0x000000b300b37308 */ /* 0x000fe20000000800 */
[--C-:B------:R-:W-:Y:S01]  /*7e60*/  FFMA.FTZ R182, R15, c[0x0][0x23c], -R32.reuse ;  /* 0x00008f000fb67a23 */ /* 0x100fe20000010820 */
[----:B------:R-:W-:Y:S01]  /*7e70*/  LDSM.16.MT88.4 R24, [R224+0x12800] ;  /* 0x01280000e018783b */ /* 0x000fe20000004200 */
[--C-:B------:R-:W-:Y:S01]  /*7e80*/  FFMA.FTZ R181, R11, c[0x0][0x23c], -R32.reuse ;  /* 0x00008f000bb57a23 */ /* 0x100fe20000010820 */
[----:B------:R-:W-:Y:S01]  /*7e90*/  LEA.HI.X R246, R196, c[0x0][0x16c], R165, 0x1, P0 ;  /* 0x00005b00c4f67a11 */ /* 0x000fe200000f0ca5 */
[----:B------:R-:W-:-:S02]  /*7ea0*/  FFMA.FTZ R174, R7, c[0x0][0x23c], -R32 ;  /* 0x00008f0007ae7a23 */ /* 0x000fc40000010820 */
[----:B------:R-:W2:Y:S01]  /*7eb0*/  LDSM.16.MT88.4 R4, [R220+0x16000] ;  /* 0x01600000dc04783b */ /* 0x000ea20000004200 */
[----:B------:R-:W3:Y:S01]  /*7ec0*/  MUFU.EX2 R178, R178 ;  /* 0x000000b200b27308 */ /* 0x000ee20000000800 */
[--C-:B------:R-:W-:Y:S01]  /*7ed0*/  FFMA.FTZ R175, R8, c[0x0][0x23c], -R32.reuse ;  /* 0x00008f0008af7a23 */ /* 0x100fe20000010820 */
[----:B-1----:R-:W-:Y:S01]  /*7ee0*/  F2FP.BF16.PACK_AB R128, R183, R184 ;  /* 0x000000b8b780723e */ /* 0x002fe200000010ff */
[----:B------:R-:W1:Y:S01]  /*7ef0*/  LDSM.16.MT88.4 R8, [R224+0x10800] ;  /* 0x01080000e008783b */ /* 0x000e620000004200 */
[--C-:B------:R-:W-:Y:S02]  /*7f00*/  FFMA.FTZ R169, R14, c[0x0][0x23c], -R32.reuse ;  /* 0x00008f000ea97a23 */ /* 0x100fe40000010820 */
[--C-:B------:R-:W-:Y:S02]  /*7f10*/  FFMA.FTZ R2, R13, c[0x0][0x23c], -R32.reuse ;  /* 0x00008f000d027a23 */ /* 0x100fe40000010820 */
[----:B------:R-:W-:Y:S01]  /*7f20*/  MUFU.EX2 R180, R180 ;  /* 0x000000b400b47308 */ /* 0x000fe20000000800 */
[----:B------:R-:W-:-:S02]  /*7f30*/  FFMA.FTZ R0, R12, c[0x0][0x23c], -R32 ;  /* 0x00008f000c007a23 */ /* 0x000fc40000010820 */
[----:B------:R-:W4:Y:S01]  /*7f40*/  LDSM.16.MT88.4 R12, [R220+0x10800] ;  /* 0x01080000dc0c783b */ /* 0x000f220000004200 */
[--C-:B------:R-:W-:Y:S02]  /*7f50*/  FFMA.FTZ R186, R186, c[0x0][0x23c], -R194.reuse ;  /* 0x00008f00baba7a23 */ /* 0x100fe400000108c2 */
[--C-:B------:R-:W-:Y:S02]  /*7f60*/  FFMA.FTZ R187, R187, c[0x0][0x23c], -R194.reuse ;  /* 0x00008f00bbbb7a23 */ /* 0x100fe400000108c2 */
[----:B------:R-:W5:Y:S01]  /*7f70*/  MUFU.EX2 R182, R182 ;  /* 0x000000b600b67308 */ /* 0x000f620000000800 */
[----:B---3--:R-:W-:Y:S01]  /*7f80*/  F2FP.BF16.PACK_AB R130, R178, R179 ;  /* 0x000000b3b282723e */ /* 0x008fe200000010ff */
[----:B------:R-:W-:Y:S02]  /*7f90*/  FFMA.FTZ R188, R188, c[0x0][0x23c], -R194 ;  /* 0x00008f00bcbc7a23 */ /* 0x000fe400000108c2 */
[--C-:B------:R-:W-:Y:S02]  /*7fa0*/  FFMA.FTZ R189, R189, c[0x0][0x23c], -R32.reuse ;  /* 0x00008f00bdbd7a23 */ /* 0x100fe40000010820 */
[----:B------:R-:W-:-:S02]  /*7fb0*/  FFMA.FTZ R190, R190, c[0x0][0x23c], -R32 ;  /* 0x00008f00bebe7a23 */ /* 0x000fc40000010820 */
[----:B------:R-:W-:Y:S01]  /*7fc0*/  MUFU.EX2 R181, R181 ;  /* 0x000000b500b57308 */ /* 0x000fe20000000800 */
[--C-:B------:R-:W-:Y:S02]  /*7fd0*/  FFMA.FTZ R191, R191, c[0x0][0x23c], -R32.reuse ;  /* 0x00008f00bfbf7a23 */ /* 0x100fe40000010820 */
[----:B------:R-:W-:Y:S02]  /*7fe0*/  FFMA.FTZ R192, R192, c[0x0][0x23c], -R32 ;  /* 0x00008f00c0c07a23 */ /* 0x000fe40000010820 */
[--C-:B------:R-:W-:Y:S02]  /*7ff0*/  FFMA.FTZ R199, R199, c[0x0][0x23c], -R194.reuse ;  /* 0x00008f00c7c77a23 */ /* 0x100fe400000108c2 */
[--C-:B------:R-:W-:Y:S01]  /*8000*/  FFMA.FTZ R198, R198, c[0x0][0x23c], -R194.reuse ;  /* 0x00008f00c6c67a23 */ /* 0x100fe200000108c2 */
[----:B------:R-:W3:Y:S01]  /*8010*/  MUFU.EX2 R174, R174 ;  /* 0x000000ae00ae7308 */ /* 0x000ee20000000800 */
[----:B-----5:R-:W-:Y:S01]  /*8020*/  F2FP.BF16.PACK_AB R129, R182, R180 ;  /* 0x000000b4b681723e */ /* 0x020fe200000010ff */
[----:B------:R-:W-:-:S02]  /*8030*/  FFMA.FTZ R197, R197, c[0x0][0x23c], -R194 ;  /* 0x00008f00c5c57a23 */ /* 0x000fc400000108c2 */
[----:B------:R-:W-:Y:S02]  /*8040*/  FFMA.FTZ R249, R195, c[0x0][0x23c], -R194 ;  /* 0x00008f00c3f97a23 */ /* 0x000fe400000108c2 */
[--C-:B------:R-:W-:Y:S02]  /*8050*/  FFMA.FTZ R193, R193, c[0x0][0x23c], -R32.reuse ;  /* 0x00008f00c1c17a23 */ /* 0x100fe40000010820 */
[----:B------:R-:W5:Y:S01]  /*8060*/  MUFU.EX2 R177, R177 ;  /* 0x000000b100b17308 */ /* 0x000f620000000800 */
[--C-:B------:R-:W-:Y:S02]  /*8070*/  FFMA.FTZ R194, R35, c[0x0][0x23c], -R32.reuse ;  /* 0x00008f0023c27a23 */ /* 0x100fe40000010820 */
[--C-:B------:R-:W-:Y:S02]  /*8080*/  FFMA.FTZ R195, R34, c[0x0][0x23c], -R32.reuse ;  /* 0x00008f0022c37a23 */ /* 0x100fe40000010820 */
[----:B------:R-:W-:Y:S02]  /*8090*/  FFMA.FTZ R248, R33, c[0x0][0x23c], -R32 ;  /* 0x00008f0021f87a23 */ /* 0x000fe40000010820 */
[----:B------:R-:W-:Y:S01]  /*80a0*/  FADD.FTZ R183, R184, R183 ;  /* 0x000000b7b8b77221 */ /* 0x000fe20000010000 */
[----:B---3--:R-:W-:Y:S01]  /*80b0*/  F2FP.BF16.PACK_AB R131, R174, R181 ;  /* 0x000000b5ae83723e */ /* 0x008fe200000010ff */
[----:B------:R-:W3:Y:S01]  /*80c0*/  MUFU.EX2 R176, R176 ;  /* 0x000000b000b07308 */ /* 0x000ee20000000800 */
[----:B------:R-:W-:Y:S01]  /*80d0*/  FADD.FTZ R180, R180, R182 ;  /* 0x000000b6b4b47221 */ /* 0x000fe20000010000 */
[----:B------:R-:W-:Y:S01]  /*80e0*/  LDSM.16.MT88.4 R32, [R222+0x11800] ;  /* 0x01180000de20783b */ /* 0x000fe20000004200 */
[----:B------:R-:W-:-:S02]  /*80f0*/  FADD.FTZ R183, R179, R183 ;  /* 0x000000b7b3b77221 */ /* 0x000fc40000010000 */
[----:B------:R-:W-:Y:S01]  /*8100*/  FADD.FTZ R181, R181, R180 ;  /* 0x000000b4b5b57221 */ /* 0x000fe20000010000 */
[----:B------:R-:W-:Y:S01]  /*8110*/  HMMA.16816.F32.BF16 R160, R128, R156, RZ ;  /* 0x0000009c80a0723c */ /* 0x000fe200000418ff */
[----:B------:R-:W-:Y:S01]  /*8120*/  FADD.FTZ R178, R178, R183 ;  /* 0x000000b7b2b27221 */ /* 0x000fe20000010000 */
[----:B------:R-:W-:Y:S01]  /*8130*/  MUFU.EX2 R173, R173 ;  /* 0x000000ad00ad7308 */ /* 0x000fe20000000800 */
[----:B------:R-:W-:Y:S02]  /*8140*/  FADD.FTZ R181, R174, R181 ;  /* 0x000000b5aeb57221 */ /* 0x000fe40000010000 */
[----:B-----5:R-:W-:-:S03]  /*8150*/  FADD.FTZ R178, R177, R178 ;  /* 0x000000b2b1b27221 */ /* 0x020fc60000010000 */
        /* <DEDUP_REMOVED lines=304> */
.L_x_6507:
[----:B------:R-:W-:-:S04]  /*9460*/  ULEA UR4, -UR6, URZ, 0x6 ;  /* 0x0000003f06047291 */ /* 0x000fc8000f8e313f */
[----:B------:R-:W-:Y:S02]  /*9470*/  USHF.R.S32.HI UR5, URZ, 0x1f, UR4 ;  /* 0x0000001f3f057899 */ /* 0x000fe40008011404 */
[----:B------:R-:W-:-:S04]  /*9480*/  MOV R2, UR4 ;  /* 0x0000000400027c02 */ /* 0x000fc80008000f00 */
[----:B------:R-:W-:Y:S02]  /*9490*/  MOV R0, UR5 ;  /* 0x0000000500007c02 */ /* 0x000fe40008000f00 */
.L_x_6508:
        /* <DEDUP_REMOVED lines=114> */
[C---:B------:R-:W-:Y:S01]  /*9bc0*/  IMAD.IADD R2, R243.reuse, 0x1, -R0 ;  /* 0x00000001f3027824 */ /* 0x040fe200078e0a00 */
[C---:B------:R-:W-:Y:S01]  /*9bd0*/  ISETP.GE.AND P0, PT, R0.reuse, R241, PT ;  /* 0x000000f10000720c */ /* 0x040fe20003f06270 */
[----:B------:R-:W-:Y:S01]  /*9be0*/  @P4 STS.128 [R235+0x13000], RZ ;  /* 0x013000ffeb004388 */ /* 0x000fe20000000c00 */
[C---:B------:R-:W-:Y:S02]  /*9bf0*/  IADD3 R201, R0.reuse, 0x21, RZ ;  /* 0x0000002100c97810 */ /* 0x040fe40007ffe0ff */
[----:B------:R-:W-:Y:S01]  /*9c00*/  IABS R2, R2 ;  /* 0x0000000200027213 */ /* 0x000fe20000000000 */
[----:B------:R-:W-:Y:S01]  /*9c10*/  @!PT LDS RZ, [RZ] ;  /* 0x00000000fffff984 */ /* 0x000fe20000000800 */
[----:B------:R-:W-:Y:S01]  /*9c20*/  @!PT LDS RZ, [RZ] ;  /* 0x00000000fffff984 */ /* 0x000fe20000000800 */
[----:B------:R-:W-:Y:S01]  /*9c30*/  @!PT LDS RZ, [RZ] ;  /* 0x00000000fffff984 */ /* 0x000fe20000000800 */
[----:B------:R3:W-:Y:S01]  /*9c40*/  @!P4 LDGSTS.E.BYPASS.LTC128B.128 [R235+0x13000], [R18.64+0x80] ;  /* 0x1300008012ebcfae */ /* 0x0007e2000b901d56 */
[C---:B------:R-:W-:Y:S01]  /*9c50*/  ISETP.LT.OR P0, PT, R0.reuse, R242, P0 ;  /* 0x000000f20000720c */ /* 0x040fe20000701670 */
[--C-:B------:R-:W-:Y:S01]  /*9c60*/  IMAD.IADD R245, R243, 0x1, -R201.reuse ;  /* 0x00000001f3f57824 */ /* 0x100fe200078e0ac9 */
[----:B------:R-:W-:Y:S01]  /*9c70*/  IADD3 R200, R0, 0x28, RZ ;  /* 0x0000002800c87810 */ /* 0x000fe20007ffe0ff */
[----:B------:R-:W-:Y:S01]  /*9c80*/  @P3 STS.128 [R235+0x15000], RZ ;  /* 0x015000ffeb003388 */ /* 0x000fe20000000c00 */
[----:B------:R-:W-:-:S02]  /*9c90*/  IMAD.IADD R202, R240, 0x1, -R201 ;  /* 0x00000001f0ca7824 */ /* 0x000fc400078e0ac9 */
[----:B------:R-:W-:Y:S01]  /*9ca0*/  IABS R245, R245 ;  /* 0x000000f500f57213 */ /* 0x000fe20000000000 */
[----:B------:R-:W-:Y:S01]  /*9cb0*/  @!PT LDS RZ, [RZ] ;  /* 0x00000000fffff984 */ /* 0x000fe20000000800 */
[----:B------:R-:W-:Y:S01]  /*9cc0*/  @!PT LDS RZ, [RZ] ;  /* 0x00000000fffff984 */ /* 0x000fe20000000800 */
[----:B------:R-:W-:Y:S01]  /*9cd0*/  @!PT LDS RZ, [RZ] ;  /* 0x00000000fffff984 */ /* 0x000fe20000000800 */
[----:B------:R1:W-:Y:S01]  /*9ce0*/  @!P3 LDGSTS.E.BYPASS.LTC128B.128 [R235+0x15000], [R8.64+0x100] ;  /* 0x1500010008ebbfae */ /* 0x0003e2000b901d56 */
[----:B------:R-:W-:Y:S01]  /*9cf0*/  IMAD.IADD R244, R243, 0x1, -R200 ;  /* 0x00000001f3f47824 */ /* 0x000fe200078e0ac8 */
[----:B------:R-:W-:Y:S02]  /*9d00*/  IABS R202, R202 ;  /* 0x000000ca00ca7213 */ /* 0x000fe40000000000 */
[----:B------:R-:W-:Y:S01]  /*9d10*/  @P2 STS.128 [R235+0x17000], RZ ;  /* 0x017000ffeb002388 */ /* 0x000fe20000000c00 */
[----:B------:R-:W-:Y:S01]  /*9d20*/  I2F R245, R245 ;  /* 0x000000f500f57306 */ /* 0x000fe20000201400 */
[----:B------:R-:W-:Y:S02]  /*9d30*/  IABS R244, R244 ;  /* 0x000000f400f47213 */ /* 0x000fe40000000000 */
[----:B------:R-:W-:Y:S01]  /*9d40*/  @!PT LDS RZ, [RZ] ;  /* 0x00000000fffff984 */ /* 0x000fe20000000800 */
[----:B------:R-:W-:Y:S01]  /*9d50*/  @!PT LDS RZ, [RZ] ;  /* 0x00000000fffff984 */ /* 0x000fe20000000800 */
[----:B------:R-:W-:Y:S01]  /*9d60*/  @!PT LDS RZ, [RZ] ;  /* 0x00000000fffff984 */ /* 0x000fe20000000800 */
[----:B------:R1:W-:Y:S04]  /*9d70*/  @!P2 LDGSTS.E.BYPASS.LTC128B.128 [R235+0x17000], [R28.64+0x180] ;  /* 0x170001801cebafae */ /* 0x0003e8000b901d56 */
[----:B------:R-:W-:Y:S01]  /*9d80*/  @P5 STS.128 [R235+0x11800], RZ ;  /* 0x011800ffeb005388 */ /* 0x000fe20000000c00 */
[----:B------:R-:W-:Y:S03]  /*9d90*/  I2F R244, R244 ;  /* 0x000000f400f47306 */ /* 0x000fe60000201400 */
[----:B------:R-:W-:Y:S01]  /*9da0*/  @!PT LDS RZ, [RZ] ;  /* 0x00000000fffff984 */ /* 0x000fe20000000800 */
[----:B------:R-:W-:Y:S01]  /*9db0*/  @!PT LDS RZ, [RZ] ;  /* 0x00000000fffff984 */ /* 0x000fe20000000800 */
[----:B------:R-:W-:Y:S01]  /*9dc0*/  @!PT LDS RZ, [RZ] ;  /* 0x00000000fffff984 */ /* 0x000fe20000000800 */
[----:B------:R1:W-:Y:S04]  /*9dd0*/  @!P5 LDGSTS.E.BYPASS.LTC128B.128 [R235+0x11800], [R30.64] ;  /* 0x118000001eebdfae */ /* 0x0003e8000b901d56 */
        /* <DEDUP_REMOVED lines=16> */
[----:B----4-:R-:W-:Y:S04]  /*9ee0*/  LDSM.16.M88.4 R12, [R230] ;  /* 0x00000000e60c783b */ /* 0x010fe80000000200 */
[----:B------:R-:W4:Y:S01]  /*9ef0*/  LDSM.16.M88.4 R168, [R229+0x8000] ;  /* 0x00800000e5a8783b */ /* 0x000f220000000200 */
[----:B-1----:R-:W-:-:S03]  /*9f00*/  IMAD.MOV.U32 R166, RZ, RZ, R2 ;  /* 0x000000ffffa67224 */ /* 0x002fc600078e0002 */
[----:B------:R-:W2:Y:S01]  /*9f10*/  LDSM.16.M88.4 R28, [R229+0x8800] ;  /* 0x00880000e51c783b */ /* 0x000ea20000000200 */
[----:B------:R-:W-:-:S03]  /*9f20*/  IADD3 R2, R0, 0x1, RZ ;  /* 0x0000000100027810 */ /* 0x000fc60007ffe0ff */
[----:B-----5:R-:W1:Y:S01]  /*9f30*/  LDSM.16.M88.4 R20, [R229+0x9000] ;  /* 0x00900000e514783b */ /* 0x020e620000000200 */
[----:B------:R-:W-:Y:S01]  /*9f40*/  I2F R166, R166 ;  /* 0x000000a600a67306 */ /* 0x000fe20000201400 */
[C---:B------:R-:W-:Y:S02]  /*9f50*/  ISETP.GE.AND P6, PT, R2.reuse, R241, PT ;  /* 0x000000f10200720c */ /* 0x040fe40003fc6270 */
[----:B------:R-:W3:Y:S01]  /*9f60*/  LDSM.16.M88.4 R176, [R229+0x9800] ;  /* 0x00980000e5b0783b */ /* 0x000ee20000000200 */
[C---:B------:R-:W-:Y:S02]  /*9f70*/  ISETP.GE.AND P1, PT, R2.reuse, R238, PT ;  /* 0x000000ee0200720c */ /* 0x040fe40003f26270 */
[C---:B------:R-:W-:Y:S01]  /*9f80*/  ISETP.LT.OR P6, PT, R2.reuse, R242, P6 ;  /* 0x000000f20200720c */ /* 0x040fe200037c1670 */
[----:B------:R-:W-:Y:S01]  /*9f90*/  LDSM.16.M88.4 R8, [R228] ;  /* 0x00000000e408783b */ /* 0x000fe20000000200 */
[----:B------:R-:W-:-:S03]  /*9fa0*/  ISETP.LT.OR P1, PT, R2, R239, P1 ;  /* 0x000000ef0200720c */ /* 0x000fc60000f21670 */
[----:B------:R-:W5:Y:S04]  /*9fb0*/  LDSM.16.M88.4 R4, [R227] ;  /* 0x00000000e304783b */ /* 0x000f680000000200 */
[----:B------:R-:W1:Y:S04]  /*9fc0*/  LDSM.16.M88.4 R188, [R219] ;  /* 0x00000000dbbc783b */ /* 0x000e680000000200 */
[----:B------:R-:W3:Y:S04]  /*9fd0*/  LDSM.16.M88.4 R184, [R218] ;  /* 0x00000000dab8783b */ /* 0x000ee80000000200 */
[----:B------:R-:W3:Y:S04]  /*9fe0*/  LDSM.16.M88.4 R180, [R217] ;  /* 0x00000000d9b4783b */ /* 0x000ee80000000200 */
[----:B------:R-:W-:Y:S01]  /*9ff0*/  LDSM.16.M88.4 R192, [R223+0x8800] ;  /* 0x00880000dfc0783b */ /* 0x000fe20000000200 */
[C---:B----4-:R-:W-:Y:S03]  /*a000*/  HMMA.16816.F32.BF16 R172, R12.reuse, R168, RZ ;  /* 0x000000a80cac723c */ /* 0x050fe600000418ff */
[----:B------:R-:W0:Y:S05]  /*a010*/  LDGDEPBAR ;  /* 0x00000000000079af */ /* 0x000e2a0000000000 */
[C---:B------:R-:W-:Y:S08]  /*a020*/  HMMA.16816.F32.BF16 R168, R12.reuse, R170, RZ ;  /* 0x000000aa0ca8723c */ /* 0x040ff000000418ff */
[C---:B--2---:R-:W-:Y:S08]  /*a030*/  HMMA.16816.F32.BF16 R32, R12.reuse, R28, RZ ;  /* 0x0000001c0c20723c */ /* 0x044ff000000418ff */
[C---:B-1----:R-:W-:Y:S08]  /*a040*/  HMMA.16816.F32.BF16 R24, R12.reuse, R20, RZ ;  /* 0x000000140c18723c */ /* 0x042ff000000418ff */
[C---:B------:R-:W-:Y:S08]  /*a050*/  HMMA.16816.F32.BF16 R28, R12.reuse, R30, RZ ;  /* 0x0000001e0c1c723c */ /* 0x040ff000000418ff */
[C---:B------:R-:W-:Y:S08]  /*a060*/  HMMA.16816.F32.BF16 R20, R12.reuse, R22, RZ ;  /* 0x000000160c14723c */ /* 0x040ff000000418ff */
[C---:B---3--:R-:W-:Y:S08]  /*a070*/  HMMA.16816.F32.BF16 R16, R12.reuse, R176, RZ ;  /* 0x000000b00c10723c */ /* 0x048ff000000418ff */
[----:B------:R-:W-:Y:S01]  /*a080*/  HMMA.16816.F32.BF16 R12, R12, R178, RZ ;  /* 0x000000b20c0c723c */ /* 0x000fe200000418ff */
[----:B------:R-:W-:Y:S07]  /*a090*/  LDSM.16.M88.4 R176, [R226] ;  /* 0x00000000e2b0783b */ /* 0x000fee0000000200 */
[C---:B-----5:R-:W-:Y:S08]  /*a0a0*/  HMMA.16816.F32.BF16 R172, R8.reuse, R4, R172 ;  /* 0x0000000408ac723c */ /* 0x060ff000000418ac */
[C---:B------:R-:W-:Y:S01]  /*a0b0*/  HMMA.16816.F32.BF16 R168, R8.reuse, R6, R168 ;  /* 0x0000000608a8723c */ /* 0x040fe200000418a8 */
[----:B------:R-:W1:Y:S07]  /*a0c0*/  LDSM.16.M88.4 R4, [R223+0x8000] ;  /* 0x00800000df04783b */ /* 0x000e6e0000000200 */
        /* <DEDUP_REMOVED lines=18> */
[----:B------:R-:W-:Y:S07]  /*a1f0*/  LDSM.16.M88.4 R188, [R230+0x2000] ;  /* 0x00200000e6bc783b */ /* 0x000fee0000000200 */
[C---:B---3--:R-:W-:Y:S08]  /*a200*/  HMMA.16816.F32.BF16 R16, R176.reuse, R184, R16 ;  /* 0x000000b8b010723c */ /* 0x048ff00000041810 */
        /* <DEDUP_REMOVED lines=8> */
[----:B------:R-:W3:Y:S07]  /*a290*/  LDSM.16.M88.4 R8, [R229+0xb000] ;  /* 0x00b00000e508783b */ /* 0x000eee0000000200 */
[C---:B----4-:R-:W-:Y:S08]  /*a2a0*/  HMMA.16816.F32.BF16 R24, R180.reuse, R192, R24 ;  /* 0x000000c0b418723c */ /* 0x050ff00000041818 */
[C---:B------:R-:W-:Y:S01]  /*a2b0*/  HMMA.16816.F32.BF16 R20, R180.reuse, R194, R20 ;  /* 0x000000c2b414723c */ /* 0x040fe20000041814 */
[----:B------:R-:W4:Y:S07]  /*a2c0*/  LDSM.16.M88.4 R192, [R229+0xb800] ;  /* 0x00b80000e5c0783b */ /* 0x000f2e0000000200 */
[C---:B--2---:R-:W-:Y:S08]  /*a2d0*/  HMMA.16816.F32.BF16 R16, R180.reuse, R184, R16 ;  /* 0x000000b8b410723c */ /* 0x044ff00000041810 */
[----:B------:R-:W-:Y:S01]  /*a2e0*/  HMMA.16816.F32.BF16 R12, R180, R186, R12 ;  /* 0x000000bab40c723c */ /* 0x000fe2000004180c */
[----:B------:R-:W-:Y:S04]  /*a2f0*/  LDSM.16.M88.4 R184, [R215] ;  /* 0x00000000d7b8783b */ /* 0x000fe80000000200 */
[----:B------:R-:W-:Y:S03]  /*a300*/  LDSM.16.M88.4 R180, [R214] ;  /* 0x00000000d6b4783b */ /* 0x000fe60000000200 */
[C---:B-1----:R-:W-:Y:S08]  /*a310*/  HMMA.16816.F32.BF16 R172, R188.reuse, R4, R172 ;  /* 0x00000004bcac723c */ /* 0x042ff000000418ac */
[C---:B------:R-:W-:Y:S01]  /*a320*/  HMMA.16816.F32.BF16 R168, R188.reuse, R6, R168 ;  /* 0x00000006bca8723c */ /* 0x040fe200000418a8 */
[----:B------:R-:W1:Y:S07]  /*a330*/  LDSM.16.M88.4 R4, [R228+0x2000] ;  /* 0x00200000e404783b */ /* 0x000e6e0000000200 */
[C---:B------:R-:W-:Y:S08]  /*a340*/  HMMA.16816.F32.BF16 R32, R188.reuse, R176, R32 ;  /* 0x000000b0bc20723c */ /* 0x040ff00000041820 */
[C---:B------:R-:W-:Y:S01]  /*a350*/  HMMA.16816.F32.BF16 R28, R188.reuse, R178, R28 ;  /* 0x000000b2bc1c723c */ /* 0x040fe2000004181c */
[----:B------:R-:W2:Y:S07]  /*a360*/  LDSM.16.M88.4 R176, [R213] ;  /* 0x00000000d5b0783b */ /* 0x000eae0000000200 */
[C---:B---3--:R-:W-:Y:S08]  /*a370*/  HMMA.16816.F32.BF16 R24, R188.reuse, R8, R24 ;  /* 0x00000008bc18723c */ /* 0x048ff00000041818 */
[C---:B------:R-:W-:Y:S01]  /*a380*/  HMMA.16816.F32.BF16 R20, R188.reuse, R10, R20 ;  /* 0x0000000abc14723c */ /* 0x040fe20000041814 */
[----:B------:R-:W3:Y:S07]  /*a390*/  LDSM.16.M88.4 R8, [R212] ;  /* 0x00000000d408783b */ /* 0x000eee0000000200 */
        /* <DEDUP_REMOVED lines=12> */
[----:B------:R-:W5:Y:S07]  /*a460*/  LDSM.16.M88.4 R180, [R223+0xb000] ;  /* 0x00b00000dfb4783b */ /* 0x000f6e0000000200 */
[C---:B---3--:R-:W-:Y:S08]  /*a470*/  HMMA.16816.F32.BF16 R16, R4.reuse, R8, R16 ;  /* 0x000000080410723c */ /* 0x048ff00000041810 */
[----:B------:R-:W-:Y:S01]  /*a480*/  HMMA.16816.F32.BF16 R12, R4, R10, R12 ;  /* 0x0000000a040c723c */ /* 0x000fe2000004180c */
[----:B------:R-:W-:Y:S04]  /*a490*/  LDSM.16.M88.4 R8, [R225+0x2000] ;  /* 0x00200000e108783b */ /* 0x000fe80000000200 */
[----:B------:R-:W3:Y:S03]  /*a4a0*/  LDSM.16.M88.4 R4, [R216+0x2000] ;  /* 0x00200000d804783b */ /* 0x000ee60000000200 */
[C---:B----4-:R-:W-:Y:S08]  /*a4b0*/  HMMA.16816.F32.BF16 R172, R192.reuse, R188, R172 ;  /* 0x000000bcc0ac723c */ /* 0x050ff000000418ac */
[C---:B------:R-:W-:Y:S01]  /*a4c0*/  HMMA.16816.F32.BF16 R168, R192.reuse, R190, R168 ;  /* 0x000000bec0a8723c */ /* 0x040fe200000418a8 */
[----:B------:R-:W-:Y:S07]  /*a4d0*/  LDSM.16.M88.4 R188, [R216+0x3000] ;  /* 0x00300000d8bc783b */ /* 0x000fee0000000200 */
[C---:B-1----:R-:W-:Y:S08]  /*a4e0*/  HMMA.16816.F32.BF16 R32, R192.reuse, R184, R32 ;  /* 0x000000b8c020723c */ /* 0x042ff00000041820 */
[C---:B------:R-:W-:Y:S01]  /*a4f0*/  HMMA.16816.F32.BF16 R28, R192.reuse, R186, R28 ;  /* 0x000000bac01c723c */ /* 0x040fe2000004181c */
[----:B------:R-:W1:Y:S07]  /*a500*/  LDSM.16.M88.4 R184, [R216+0x2800] ;  /* 0x00280000d8b8783b */ /* 0x000e6e0000000200 */
[C---:B--2---:R-:W-:Y:S08]  /*a510*/  HMMA.16816.F32.BF16 R16, R192.reuse, R176, R16 ;  /* 0x000000b0c010723c */ /* 0x044ff00000041810 */
[C---:B------:R-:W-:Y:S01]  /*a520*/  HMMA.16816.F32.BF16 R12, R192.reuse, R178, R12 ;  /* 0x000000b2c00c723c */ /* 0x040fe2000004180c */
[----:B------:R-:W2:Y:S07]  /*a530*/  LDSM.16.M88.4 R176, [R216+0x3800] ;  /* 0x00380000d8b0783b */ /* 0x000eae0000000200 */
[C---:B-----5:R-:W-:Y:S08]  /*a540*/  HMMA.16816.F32.BF16 R24, R192.reuse, R180, R24 ;  /* 0x000000b4c018723c */ /* 0x060ff00000041818 */
        /* <DEDUP_REMOVED lines=11> */
[----:B------:R-:W4:Y:S07]  /*a600*/  LDSM.16.M88.4 R188, [R229+0xd000] ;  /* 0x00d00000e5bc783b */ /* 0x000f2e0000000200 */
[C---:B--2---:R-:W-:Y:S08]  /*a610*/  HMMA.16816.F32.BF16 R16, R8.reuse, R176, R16 ;  /* 0x000000b00810723c */ /* 0x044ff00000041810 */
[----:B------:R-:W-:Y:S01]  /*a620*/  HMMA.16816.F32.BF16 R12, R8, R178, R12 ;  /* 0x000000b2080c723c */ /* 0x000fe2000004180c */
[----:B------:R-:W2:Y:S04]  /*a630*/  LDSM.16.M88.4 R8, [R229+0xd800] ;  /* 0x00d80000e508783b */ /* 0x000ea80000000200 */
[----:B------:R-:W-:Y:S03]  /*a640*/  LDSM.16.M88.4 R176, [R211] ;  /* 0x00000000d3b0783b */ /* 0x000fe60000000200 */
[C---:B---3--:R-:W-:Y:S08]  /*a650*/  HMMA.16816.F32.BF16 R172, R180.reuse, R4, R172 ;  /* 0x00000004b4ac723c */ /* 0x048ff000000418ac */
[C---:B------:R-:W-:Y:S01]  /*a660*/  HMMA.16816.F32.BF16 R168, R180.reuse, R6, R168 ;  /* 0x00000006b4a8723c */ /* 0x040fe200000418a8 */
[----:B------:R-:W3:Y:S07]  /*a670*/  LDSM.16.M88.4 R4, [R210] ;  /* 0x00000000d204783b */ /* 0x000eee0000000200 */
[C---:B-1----:R-:W-:Y:S08]  /*a680*/  HMMA.16816.F32.BF16 R32, R180.reuse, R184, R32 ;  /* 0x000000b8b420723c */ /* 0x042ff00000041820 */
[C---:B------:R-:W-:Y:S01]  /*a690*/  HMMA.16816.F32.BF16 R28, R180.reuse, R186, R28 ;  /* 0x000000bab41c723c */ /* 0x040fe2000004181c */
[----:B------:R-:W-:Y:S07]  /*a6a0*/  LDSM.16.M88.4 R184, [R209] ;  /* 0x00000000d1b8783b */ /* 0x000fee0000000200 */
[C---:B----4-:R-:W-:Y:S08]  /*a6b0*/  HMMA.16816.F32.BF16 R24, R180.reuse, R188, R24 ;  /* 0x000000bcb418723c */ /* 0x050ff00000041818 */
[C---:B--2---:R-:W-:Y:S08]  /*a6c0*/  HMMA.16816.F32.BF16 R16, R180.reuse, R8, R16 ;  /* 0x00000008b410723c */ /* 0x044ff00000041810 */
[C---:B------:R-:W-:Y:S01]  /*a6d0*/  HMMA.16816.F32.BF16 R12, R180.reuse, R10, R12 ;  /* 0x0000000ab40c723c */ /* 0x040fe2000004180c */
[----:B------:R-:W1:Y:S07]  /*a6e0*/  LDSM.16.M88.4 R8, [R208] ;  /* 0x00000000d008783b */ /* 0x000e6e0000000200 */
        /* <DEDUP_REMOVED lines=15> */
[----:B------:R-:W3:Y:S03]  /*a7e0*/  LDSM.16.M88.4 R184, [R216+0x4000] ;  /* 0x00400000d8b8783b */ /* 0x000ee60000000200 */
[C---:B--2---:R-:W-:Y:S08]  /*a7f0*/  HMMA.16816.F32.BF16 R32, R188.reuse, R4, R32 ;  /* 0x00000004bc20723c */ /* 0x044ff00000041820 */
        /* <DEDUP_REMOVED lines=14> */
[----:B------:R-:W3:Y:S07]  /*a8e0*/  LDSM.16.M88.4 R184, [R230+0x6000] ;  /* 0x00600000e6b8783b */ /* 0x000eee0000000200 */
[C---:B--2---:R-:W-:Y:S08]  /*a8f0*/  HMMA.16816.F32.BF16 R32, R192.reuse, R4, R32 ;  /* 0x00000004c020723c */ /* 0x044ff00000041820 */
[C---:B------:R-:W-:Y:S01]  /*a900*/  HMMA.16816.F32.BF16 R28, R192.reuse, R6, R28 ;  /* 0x00000006c01c723c */ /* 0x040fe2000004181c */
[----:B------:R-:W2:Y:S07]  /*a910*/  LDSM.16.M88.4 R4, [R229+0xe800] ;  /* 0x00e80000e504783b */ /* 0x000eae0000000200 */
[C---:B-1----:R-:W-:Y:S08]  /*a920*/  HMMA.16816.F32.BF16 R16, R192.reuse, R8, R16 ;  /* 0x00000008c010723c */ /* 0x042ff00000041810 */
[C---:B------:R-:W-:Y:S01]  /*a930*/  HMMA.16816.F32.BF16 R12, R192.reuse, R10, R12 ;  /* 0x0000000ac00c723c */ /* 0x040fe2000004180c */
[----:B------:R-:W1:Y:S07]  /*a940*/  LDSM.16.M88.4 R8, [R229+0xf800] ;  /* 0x00f80000e508783b */ /* 0x000e6e0000000200 */
[C---:B------:R-:W-:Y:S08]  /*a950*/  HMMA.16816.F32.BF16 R24, R192.reuse, R180, R24 ;  /* 0x000000b4c018723c */ /* 0x040ff00000041818 */
[----:B------:R-:W-:Y:S01]  /*a960*/  HMMA.16816.F32.BF16 R20, R192, R182, R20 ;  /* 0x000000b6c014723c */ /* 0x000fe20000041814 */
[----:B------:R-:W4:Y:S04]  /*a970*/  LDSM.16.M88.4 R180, [R229+0xf000] ;  /* 0x00f00000e5b4783b */ /* 0x000f280000000200 */
[----:B------:R-:W-:Y:S03]  /*a980*/  LDSM.16.M88.4 R192, [R205] ;  /* 0x00000000cdc0783b */ /* 0x000fe60000000200 */
[C---:B---3--:R-:W-:Y:S08]  /*a990*/  HMMA.16816.F32.BF16 R172, R184.reuse, R176, R172 ;  /* 0x000000b0b8ac723c */ /* 0x048ff000000418ac */
[C---:B------:R-:W-:Y:S01]  /*a9a0*/  HMMA.16816.F32.BF16 R168, R184.reuse, R178, R168 ;  /* 0x000000b2b8a8723c */ /* 0x040fe200000418a8 */
[----:B------:R-:W3:Y:S07]  /*a9b0*/  LDSM.16.M88.4 R176, [R207] ;  /* 0x00000000cfb0783b */ /* 0x000eee0000000200 */
[C---:B--2---:R-:W-:Y:S08]  /*a9c0*/  HMMA.16816.F32.BF16 R32, R184.reuse, R4, R32 ;  /* 0x00000004b820723c */ /* 0x044ff00000041820 */
[C---:B------:R-:W-:Y:S01]  /*a9d0*/  HMMA.16816.F32.BF16 R28, R184.reuse, R6, R28 ;  /* 0x00000006b81c723c */ /* 0x040fe2000004181c */
[----:B------:R-:W2:Y:S07]  /*a9e0*/  LDSM.16.M88.4 R4, [R206] ;  /* 0x00000000ce04783b */ /* 0x000eae0000000200 */
[C---:B-1----:R-:W-:Y:S08]  /*a9f0*/  HMMA.16816.F32.BF16 R16, R184.reuse, R8, R16 ;  /* 0x00000008b810723c */ /* 0x042ff00000041810 */
[C---:B------:R-:W-:Y:S01]  /*aa00*/  HMMA.16816.F32.BF16 R12, R184.reuse, R10, R12 ;  /* 0x0000000ab80c723c */ /* 0x040fe2000004180c */
[----:B------:R-:W1:Y:S07]  /*aa10*/  LDSM.16.M88.4 R8, [R204] ;  /* 0x00000000cc08783b */ /* 0x000e6e0000000200 */
[C---:B----4-:R-:W-:Y:S08]  /*aa20*/  HMMA.16816.F32.BF16 R24, R184.reuse, R180, R24 ;  /* 0x000000b4b818723c */ /* 0x050ff00000041818 */
        /* <DEDUP_REMOVED lines=12> */
[C---:B------:R-:W-:Y:S07]  /*aaf0*/  HMMA.16816.F32.BF16 R24, R188.reuse, R192, R24 ;  /* 0x000000c0bc18723c */ /* 0x040fee0000041818 */
[C---:B------:R-:W-:Y:S01]  /*ab00*/  IADD3 R193, R0.reuse, 0x29, RZ ;  /* 0x0000002900c17810 */ /* 0x040fe20007ffe0ff */
[----:B------:R-:W-:Y:S01]  /*ab10*/  HMMA.16816.F32.BF16 R20, R188, R194, R20 ;  /* 0x000000c2bc14723c */ /* 0x000fe20000041814 */
[----:B------:R-:W-:Y:S06]  /*ab20*/  LDSM.16.M88.4 R188, [R225+0x6000] ;  /* 0x00600000e1bc783b */ /* 0x000fec0000000200 */
[----:B------:R-:W-:Y:S01]  /*ab30*/  IADD3 R194, R0, 0x20, RZ ;  /* 0x0000002000c27810 */ /* 0x000fe20007ffe0ff */
[----:B---3--:R-:W-:Y:S04]  /*ab40*/  HMMA.16816.F32.BF16 R172, R180, R176, R172 ;  /* 0x000000b0b4ac723c */ /* 0x008fe800000418ac */
[----:B------:R-:W-:-:S02]  /*ab50*/  IMAD.IADD R203, R240, 0x1, -R194 ;  /* 0x00000001f0cb7824 */ /* 0x000fc400078e0ac2 */
[----:B------:R-:W-:Y:S02]  /*ab60*/  IMAD.IADD R250, R243, 0x1, -R194 ;  /* 0x00000001f3fa7824 */ /* 0x000fe400078e0ac2 */
[----:B------:R-:W-:Y:S01]  /*ab70*/  HMMA.16816.F32.BF16 R168, R180, R178, R168 ;  /* 0x000000b2b4a8723c */ /* 0x000fe200000418a8 */
[----:B------:R-:W3:Y:S01]  /*ab80*/  LDSM.16.M88.4 R176, [R216+0x6000] ;  /* 0x00600000d8b0783b */ /* 0x000ee20000000200 */
[----:B------:R-:W-:Y:S02]  /*ab90*/  IABS R203, R203 ;  /* 0x000000cb00cb7213 */ /* 0x000fe40000000000 */
[----:B------:R-:W-:-:S04]  /*aba0*/  IABS R250, R250 ;  /* 0x000000fa00fa7213 */ /* 0x000fc80000000000 */
[C---:B--2---:R-:W-:Y:S01]  /*abb0*/  HMMA.16816.F32.BF16 R32, R180.reuse, R4, R32 ;  /* 0x00000004b420723c */ /* 0x044fe20000041820 */
[----:B------:R-:W-:Y:S07]  /*abc0*/  I2F R203, R203 ;  /* 0x000000cb00cb7306 */ /* 0x000fee0000201400 */
[C---:B------:R-:W-:Y:S01]  /*abd0*/  HMMA.16816.F32.BF16 R28, R180.reuse, R6, R28 ;  /* 0x00000006b41c723c */ /* 0x040fe2000004181c */
[----:B------:R-:W2:Y:S01]  /*abe0*/  LDSM.16.M88.4 R4, [R216+0x6800] ;  /* 0x00680000d804783b */ /* 0x000ea20000000200 */
[----:B------:R-:W-:Y:S06]  /*abf0*/  I2F R250, R250 ;  /* 0x000000fa00fa7306 */ /* 0x000fec0000201400 */
[C---:B-1----:R-:W-:Y:S07]  /*ac00*/  HMMA.16816.F32.BF16 R16, R180.reuse, R8, R16 ;  /* 0x00000008b410723c */ /* 0x042fee0000041810 */
[----:B------:R-:W-:Y:S01]  /*ac10*/  IMAD.IADD R8, R240, 0x1, -R0 ;  /* 0x00000001f0087824 */ /* 0x000fe200078e0a00 */
[----:B------:R-:W-:Y:S04]  /*ac20*/  HMMA.16816.F32.BF16 R24, R180, R184, R24 ;  /* 0x000000b8b418723c */ /* 0x000fe80000041818 */
[----:B------:R-:W-:-:S04]  /*ac30*/  IABS R8, R8 ;  /* 0x0000000800087213 */ /* 0x000fc80000000000 */
[----:B------:R-:W-:Y:S01]  /*ac40*/  HMMA.16816.F32.BF16 R20, R180, R186, R20 ;  /* 0x000000bab414723c */ /* 0x000fe20000041814 */
[----:B------:R-:W-:-:S06]  /*ac50*/  IMAD.MOV.U32 R167, RZ, RZ, R8 ;  /* 0x000000ffffa77224 */ /* 0x000fcc00078e0008 */
[----:B------:R-:W-:Y:S01]  /*ac60*/  I2F R167, R167 ;  /* 0x000000a700a77306 */ /* 0x000fe20000201400 */
[----:B------:R-:W-:Y:S01]  /*ac70*/  HMMA.16816.F32.BF16 R12, R180, R10, R12 ;  /* 0x0000000ab40c723c */ /* 0x000fe2000004180c */
[----:B------:R-:W1:Y:S01]  /*ac80*/  LDSM.16.M88.4 R8, [R216+0x7000] ;  /* 0x00700000d808783b */ /* 0x000e620000000200 */
[----:B------:R-:W-:-:S05]  /*ac90*/  IMAD.IADD R187, R240, 0x1, -R200 ;  /* 0x00000001f0bb7824 */ /* 0x000fca00078e0ac8 */
[----:B------:R-:W-:Y:S01]  /*aca0*/  IMAD.IADD R180, R243, 0x1, -R2 ;  /* 0x00000001f3b47824 */ /* 0x000fe200078e0a02 */
[----:B---3--:R-:W-:Y:S01]  /*acb0*/  HMMA.16816.F32.BF16 R172, R188, R176, R172 ;  /* 0x000000b0bcac723c */ /* 0x008fe200000418ac */
[----:B------:R-:W-:-:S03]  /*acc0*/  IABS R187, R187 ;  /* 0x000000bb00bb7213 */ /* 0x000fc60000000000 */
[----:B------:R-:W-:-:S03]  /*acd0*/  IABS R180, R180 ;  /* 0x000000b400b47213 */ /* 0x000fc60000000000 */
[----:B------:R-:W-:Y:S01]  /*ace0*/  IMAD.IADD R176, R240, 0x1, -R2 ;  /* 0x00000001f0b07824 */ /* 0x000fe200078e0a02 */
[----:B--2---:R-:W-:Y:S01]  /*acf0*/  HMMA.16816.F32.BF16 R32, R188, R4, R32 ;  /* 0x00000004bc20723c */ /* 0x004fe20000041820 */
[----:B------:R-:W-:Y:S01]  /*ad00*/  IMAD.MOV.U32 R181, RZ, RZ, R180 ;  /* 0x000000ffffb57224 */ /* 0x000fe200078e00b4 */
[----:B------:R-:W-:Y:S01]  /*ad10*/  IADD3 R180, R0, 0x8, RZ ;  /* 0x0000000800b47810 */ /* 0x000fe20007ffe0ff */
[----:B------:R-:W-:Y:S01]  /*ad20*/  I2F R187, R187 ;  /* 0x000000bb00bb7306 */ /* 0x000fe20000201400 */
[----:B------:R-:W-:-:S03]  /*ad30*/  IABS R176, R176 ;  /* 0x000000b000b07213 */ /* 0x000fc60000000000 */
[----:B------:R-:W-:Y:S01]  /*ad40*/  IMAD.IADD R177, R243, 0x1, -R180 ;  /* 0x00000001f3b17824 */ /* 0x000fe200078e0ab4 */
[C---:B------:R-:W-:Y:S01]  /*ad50*/  HMMA.16816.F32.BF16 R168, R188.reuse, R178, R168 ;  /* 0x000000b2bca8723c */ /* 0x040fe200000418a8 */
[----:B------:R-:W-:Y:S01]  /*ad60*/  IMAD.MOV.U32 R182, RZ, RZ, R176 ;  /* 0x000000ffffb67224 */ /* 0x000fe200078e00b0 */
[----:B------:R-:W-:Y:S01]  /*ad70*/  IADD3 R4, R0, 0x9, RZ ;  /* 0x0000000900047810 */ /* 0x000fe20007ffe0ff */
[C---:B------:R-:W-:Y:S01]  /*ad80*/  IMAD.IADD R183, R240.reuse, 0x1, -R180 ;  /* 0x00000001f0b77824 */ /* 0x040fe200078e0ab4 */
[----:B------:R-:W-:Y:S01]  /*ad90*/  IABS R176, R177 ;  /* 0x000000b100b07213 */ /* 0x000fe20000000000 */
[----:B------:R-:W-:Y:S02]  /*ada0*/  I2F R181, R181 ;  /* 0x000000b500b57306 */ /* 0x000fe40000201400 */
[----:B------:R-:W-:Y:S01]  /*adb0*/  IMAD.IADD R184, R240, 0x1, -R4 ;  /* 0x00000001f0b87824 */ /* 0x000fe200078e0a04 */
[----:B------:R-:W-:Y:S01]  /*adc0*/  IABS R183, R183 ;  /* 0x000000b700b77213 */ /* 0x000fe20000000000 */
[----:B------:R-:W-:Y:S01]  /*add0*/  IMAD.MOV.U32 R5, RZ, RZ, R176 ;  /* 0x000000ffff057224 */ /* 0x000fe200078e00b0 */
[----:B------:R-:W-:Y:S01]  /*ade0*/  HMMA.16816.F32.BF16 R28, R188, R6, R28 ;  /* 0x00000006bc1c723c */ /* 0x000fe2000004181c */
[----:B------:R-:W2:Y:S01]  /*adf0*/  LDSM.16.M88.4 R176, [R216+0x7800] ;  /* 0x00780000d8b0783b */ /* 0x000ea20000000200 */
[----:B------:R-:W-:Y:S01]  /*ae00*/  FMUL.FTZ R172, R172, c[0x0][0x2ec] ;  /* 0x0000bb00acac7a20 */ /* 0x000fe20000410000 */
[----:B------:R-:W-:Y:S01]  /*ae10*/  I2F R182, R182 ;  /* 0x000000b600b67306 */ /* 0x000fe20000201400 */
[----:B------:R-:W-:Y:S01]  /*ae20*/  FMUL.FTZ R175, R175, c[0x0][0x2ec] ;  /* 0x0000bb00afaf7a20 */ /* 0x000fe20000410000 */
[----:B------:R-:W-:Y:S01]  /*ae30*/  IABS R184, R184 ;  /* 0x000000b800b87213 */ /* 0x000fe20000000000 */
[----:B------:R-:W-:Y:S01]  /*ae40*/  FMUL.FTZ R32, R32, c[0x0][0x2ec] ;  /* 0x0000bb0020207a20 */ /* 0x000fe20000410000 */
[----:B------:R-:W-:-:S04]  /*ae50*/  DEPBAR.LE SB0, 0x0 ;  /* 0x000080000000791a */ /* 0x000fc80000000000 */
[----:B------:R-:W-:Y:S01]  /*ae60*/  IMAD.IADD R7, R243, 0x1, -R4 ;  /* 0x00000001f3077824 */ /* 0x000fe200078e0a04 */
[C---:B-1----:R-:W-:Y:S01]  /*ae70*/  HMMA.16816.F32.BF16 R24, R188.reuse, R8, R24 ;  /* 0x00000008bc18723c */ /* 0x042fe20000041818 */
[----:B------:R-:W-:Y:S01]  /*ae80*/  IMAD.MOV.U32 R6, RZ, RZ, R183 ;  /* 0x000000ffff067224 */ /* 0x000fe200078e00b7 */
[----:B------:R-:W1:Y:S01]  /*ae90*/  MUFU.TANH R172, R172 ;  /* 0x000000ac00ac7308 */ /* 0x000e620000002400 */
[----:B------:R-:W-:Y:S01]  /*aea0*/  FMUL.FTZ R170, R170, c[0x0][0x2ec] ;  /* 0x0000bb00aaaa7a20 */ /* 0x000fe20000410000 */
[----:B------:R-:W-:Y:S01]  /*aeb0*/  IABS R183, R7 ;  /* 0x0000000700b77213 */ /* 0x000fe20000000000 */
[----:B------:R-:W-:Y:S01]  /*aec0*/  FMUL.FTZ R34, R34, c[0x0][0x2ec] ;  /* 0x0000bb0022227a20 */ /* 0x000fe20000410000 */
[----:B------:R-:W-:Y:S01]  /*aed0*/  IADD3 R7, R0, 0x10, RZ ;  /* 0x0000001000077810 */ /* 0x000fe20007ffe0ff */
[----:B------:R-:W-:Y:S01]  /*aee0*/  IMAD.MOV.U32 R9, RZ, RZ, R184 ;  /* 0x000000ffff097224 */ /* 0x000fe200078e00b8 */
[----:B------:R-:W-:Y:S01]  /*aef0*/  HMMA.16816.F32.BF16 R20, R188, R10, R20 ;  /* 0x0000000abc14723c */ /* 0x000fe20000041814 */
[----:B------:R-:W-:Y:S01]  /*af00*/  FMUL.FTZ R33, R33, c[0x0][0x2ec] ;  /* 0x0000bb0021217a20 */ /* 0x000fe20000410000 */
[----:B------:R-:W-:Y:S01]  /*af10*/  I2F R5, R5 ;  /* 0x0000000500057306 */ /* 0x000fe20000201400 */
[----:B------:R-:W-:-:S02]  /*af20*/  IMAD.IADD R8, R243, 0x1, -R7 ;  /* 0x00000001f3087824 */ /* 0x000fc400078e0a07 */
[----:B------:R-:W-:Y:S02]  /*af30*/  IMAD.IADD R184, R240, 0x1, -R7 ;  /* 0x00000001f0b87824 */ /* 0x000fe400078e0a07 */
[----:B------:R-:W-:Y:S01]  /*af40*/  IADD3 R11, R0, 0x11, RZ ;  /* 0x00000011000b7810 */ /* 0x000fe20007ffe0ff */
[----:B------:R-:W-:Y:S01]  /*af50*/  FMUL.FTZ R30, R30, c[0x0][0x2ec] ;  /* 0x0000bb001e1e7a20 */ /* 0x000fe20000410000 */
[----:B------:R-:W-:Y:S01]  /*af60*/  IABS R8, R8 ;  /* 0x0000000800087213 */ /* 0x000fe20000000000 */
[----:B-1----:R-:W-:Y:S01]  /*af70*/  FFMA.FTZ R166, R166, -UR19, R172 ;  /* 0x80000013a6a67c23 */ /* 0x002fe200080100ac */
[----:B------:R-:W-:Y:S01]  /*af80*/  IADD3 R172, R0, 0x39, RZ ;  /* 0x0000003900ac7810 */ /* 0x000fe20007ffe0ff */
[----:B------:R-:W-:Y:S01]  /*af90*/  IMAD.IADD R10, R240, 0x1, -R11 ;  /* 0x00000001f00a7824 */ /* 0x000fe200078e0a0b */
[----:B------:R1:W-:Y:S01]  /*afa0*/  I2F R185, R8 ;  /* 0x0000000800b97306 */ /* 0x0003e20000201400 */
[----:B------:R-:W-:Y:S01]  /*afb0*/  IABS R184, R184 ;  /* 0x000000b800b87213 */ /* 0x000fe20000000000 */
[----:B------:R-:W-:-:S02]  /*afc0*/  FMUL.FTZ R29, R29, c[0x0][0x2ec] ;  /* 0x0000bb001d1d7a20 */ /* 0x000fc40000410000 */
[----:B------:R-:W-:Y:S02]  /*afd0*/  FMUL.FTZ R28, R28, c[0x0][0x2ec] ;  /* 0x0000bb001c1c7a20 */ /* 0x000fe40000410000 */
[----:B------:R-:W-:Y:S01]  /*afe0*/  FMUL.FTZ R26, R26, c[0x0][0x2ec] ;  /* 0x0000bb001a1a7a20 */ /* 0x000fe20000410000 */
[C---:B--2---:R-:W-:Y:S01]  /*aff0*/  HMMA.16816.F32.BF16 R16, R188.reuse, R176, R16 ;  /* 0x000000b0bc10723c */ /* 0x044fe20000041810 */
[----:B------:R-:W2:Y:S01]  /*b000*/  MUFU.TANH R251, R175 ;  /* 0x000000af00fb7308 */ /* 0x000ea20000002400 */
[----:B------:R-:W-:Y:S02]  /*b010*/  FMUL.FTZ R31, R31, c[0x0][0x2ec] ;  /* 0x0000bb001f1f7a20 */ /* 0x000fe40000410000 */
[----:B------:R-:W-:Y:S02]  /*b020*/  FMUL.FTZ R25, R25, c[0x0][0x2ec] ;  /* 0x0000bb0019197a20 */ /* 0x000fe40000410000 */
[----:B------:R-:W-:Y:S01]  /*b030*/  FMUL.FTZ R21, R21, c[0x0][0x2ec] ;  /* 0x0000bb0015157a20 */ /* 0x000fe20000410000 */
[----:B------:R-:W-:Y:S01]  /*b040*/  IADD3 R176, R0, 0x18, RZ ;  /* 0x0000001800b07810 */ /* 0x000fe20007ffe0ff */
[----:B-1----:R-:W-:Y:S01]  /*b050*/  IMAD.IADD R8, R243, 0x1, -R11 ;  /* 0x00000001f3087824 */ /* 0x002fe200078e0a0b */
[----:B------:R-:W-:Y:S01]  /*b060*/  HMMA.16816.F32.BF16 R12, R188, R178, R12 ;  /* 0x000000b2bc0c723c */ /* 0x000fe2000004180c */
[----:B------:R-:W-:Y:S01]  /*b070*/  I2F R183, R183 ;  /* 0x000000b700b77306 */ /* 0x000fe20000201400 */
[----:B------:R-:W-:-:S02]  /*b080*/  FMUL.FTZ R22, R22, c[0x0][0x2ec] ;  /* 0x0000bb0016167a20 */ /* 0x000fc40000410000 */
[----:B------:R-:W-:Y:S01]  /*b090*/  IABS R8, R8 ;  /* 0x0000000800087213 */ /* 0x000fe20000000000 */
[C---:B------:R-:W-:Y:S02]  /*b0a0*/  IMAD.IADD R192, R243.reuse, 0x1, -R176 ;  /* 0x00000001f3c07824 */ /* 0x040fe400078e0ab0 */
[----:B------:R-:W-:Y:S01]  /*b0b0*/  IADD3 R191, R0, 0x19, RZ ;  /* 0x0000001900bf7810 */ /* 0x000fe20007ffe0ff */
[----:B--2---:R-:W-:Y:S01]  /*b0c0*/  FFMA.FTZ R251, R182, -UR19, R251 ;  /* 0x80000013b6fb7c23 */ /* 0x004fe200080100fb */
[----:B------:R-:W-:Y:S01]  /*b0d0*/  IADD3 R179, R0, 0x31, RZ ;  /* 0x0000003100b37810 */ /* 0x000fe20007ffe0ff */
[----:B------:R-:W-:Y:S01]  /*b0e0*/  IMAD.MOV.U32 R177, RZ, RZ, R8 ;  /* 0x000000ffffb17224 */ /* 0x000fe200078e0008 */
[----:B------:R-:W-:Y:S01]  /*b0f0*/  IABS R8, R10 ;  /* 0x0000000a00087213 */ /* 0x000fe20000000000 */
[----:B------:R-:W-:Y:S01]  /*b100*/  FMUL.FTZ R10, R174, c[0x0][0x2ec] ;  /* 0x0000bb00ae0a7a20 */ /* 0x000fe20000410000 */
[----:B------:R-:W-:Y:S01]  /*b110*/  I2F R6, R6 ;  /* 0x0000000600067306 */ /* 0x000fe20000201400 */
[--C-:B------:R-:W-:Y:S01]  /*b120*/  IMAD.IADD R195, R243, 0x1, -R191.reuse ;  /* 0x00000001f3c37824 */ /* 0x100fe200078e0abf */
[----:B------:R-:W-:Y:S01]  /*b130*/  IABS R192, R192 ;  /* 0x000000c000c07213 */ /* 0x000fe20000000000 */
[----:B------:R-:W-:-:S02]  /*b140*/  IMAD.IADD R197, R240, 0x1, -R191 ;  /* 0x00000001f0c57824 */ /* 0x000fc400078e0abf */
[----:B------:R-:W-:Y:S01]  /*b150*/  FMUL.FTZ R20, R20, c[0x0][0x2ec] ;  /* 0x0000bb0014147a20 */ /* 0x000fe20000410000 */
[----:B------:R-:W-:Y:S01]  /*b160*/  IABS R195, R195 ;  /* 0x000000c300c37213 */ /* 0x000fe20000000000 */
[--C-:B------:R-:W-:Y:S01]  /*b170*/  IMAD.IADD R182, R240, 0x1, -R193.reuse ;  /* 0x00000001f0b67824 */ /* 0x100fe200078e0ac1 */
[----:B------:R1:W-:Y:S01]  /*b180*/  I2F R188, R8 ;  /* 0x0000000800bc7306 */ /* 0x0003e20000201400 */
[----:B------:R-:W-:Y:S01]  /*b190*/  IABS R197, R197 ;  /* 0x000000c500c57213 */ /* 0x000fe20000000000 */
[----:B------:R-:W-:Y:S02]  /*b1a0*/  FMUL.FTZ R27, R27, c[0x0][0x2ec] ;  /* 0x0000bb001b1b7a20 */ /* 0x000fe40000410000 */
[----:B------:R-:W-:Y:S01]  /*b1b0*/  IMAD.IADD R190, R243, 0x1, -R193 ;  /* 0x00000001f3be7824 */ /* 0x000fe200078e0ac1 */
[----:B------:R-:W-:Y:S01]  /*b1c0*/  IABS R182, R182 ;  /* 0x000000b600b67213 */ /* 0x000fe20000000000 */
[----:B------:R-:W-:Y:S02]  /*b1d0*/  FMUL.FTZ R23, R23, c[0x0][0x2ec] ;  /* 0x0000bb0017177a20 */ /* 0x000fe40000410000 */
[----:B------:R-:W2:Y:S01]  /*b1e0*/  MUFU.TANH R10, R10 ;  /* 0x0000000a000a7308 */ /* 0x000ea20000002400 */
[----:B------:R-:W-:Y:S01]  /*b1f0*/  IABS R190, R190 ;  /* 0x000000be00be7213 */ /* 0x000fe20000000000 */
[----:B------:R-:W-:-:S02]  /*b200*/  IMAD.IADD R178, R243, 0x1, -R179 ;  /* 0x00000001f3b27824 */ /* 0x000fc400078e0ab3 */
[----:B------:R-:W-:Y:S02]  /*b210*/  FMUL.FTZ R18, R18, c[0x0][0x2ec] ;  /* 0x0000bb0012127a20 */ /* 0x000fe40000410000 */
[----:B------:R-:W-:Y:S01]  /*b220*/  FMUL.FTZ R14, R14, c[0x0][0x2ec] ;  /* 0x0000bb000e0e7a20 */ /* 0x000fe20000410000 */
[----:B------:R-:W-:Y:S01]  /*b230*/  IABS R178, R178 ;  /* 0x000000b200b27213 */ /* 0x000fe20000000000 */
[C---:B-1----:R-:W-:Y:S01]  /*b240*/  IMAD.IADD R8, R240.reuse, 0x1, -R176 ;  /* 0x00000001f0087824 */ /* 0x042fe200078e0ab0 */
[----:B------:R-:W1:Y:S01]  /*b250*/  MUFU.TANH R252, R170 ;  /* 0x000000aa00fc7308 */ /* 0x000e620000002400 */
[----:B------:R-:W-:Y:S02]  /*b260*/  IMAD.IADD R174, R240, 0x1, -R179 ;  /* 0x00000001f0ae7824 */ /* 0x000fe400078e0ab3 */
[----:B------:R-:W-:Y:S01]  /*b270*/  FMUL.FTZ R19, R19, c[0x0][0x2ec] ;  /* 0x0000bb0013137a20 */ /* 0x000fe20000410000 */
[----:B------:R-:W-:Y:S01]  /*b280*/  IABS R8, R8 ;  /* 0x0000000800087213 */ /* 0x000fe20000000000 */
[----:B------:R-:W-:Y:S01]  /*b290*/  FMUL.FTZ R12, R12, c[0x0][0x2ec] ;  /* 0x0000bb000c0c7a20 */ /* 0x000fe20000410000 */
[----:B------:R-:W-:Y:S01]  /*b2a0*/  IABS R174, R174 ;  /* 0x000000ae00ae7213 */ /* 0x000fe20000000000 */
[----:B--2---:R-:W-:Y:S01]  /*b2b0*/  FFMA.FTZ R2, R167, -UR19, R10 ;  /* 0x80000013a7027c23 */ /* 0x004fe2000801000a */
[----:B------:R2:W-:Y:S01]  /*b2c0*/  I2F R186, R8 ;  /* 0x0000000800ba7306 */ /* 0x0005e20000201400 */
[----:B------:R-:W-:Y:S01]  /*b2d0*/  FSEL R10, R166, -INF , !P0 ;  /* 0xff800000a60a7808 */ /* 0x000fe20004000000 */
[----:B------:R-:W-:Y:S01]  /*b2e0*/  FMUL.FTZ R13, R13, c[0x0][0x2ec] ;  /* 0x0000bb000d0d7a20 */ /* 0x000fe20000410000 */
[C---:B------:R-:W-:Y:S01]  /*b2f0*/  ISETP.GE.AND P0, PT, R0.reuse, R238, PT ;  /* 0x000000ee0000720c */ /* 0x040fe20003f06270 */
[----:B------:R-:W-:Y:S01]  /*b300*/  FMUL.FTZ R15, R15, c[0x0][0x2ec] ;  /* 0x0000bb000f0f7a20 */ /* 0x000fe20000410000 */
[----:B------:R-:W-:-:S02]  /*b310*/  IADD3 R166, R0, 0x38, RZ ;  /* 0x0000003800a67810 */ /* 0x000fc40007ffe0ff */
[----:B------:R-:W-:Y:S01]  /*b320*/  ISETP.LT.OR P0, PT, R0, R239, P0 ;  /* 0x000000ef0000720c */ /* 0x000fe20000701670 */
[----:B------:R-:W-:Y:S01]  /*b330*/  I2F R9, R9 ;  /* 0x0000000900097306 */ /* 0x000fe20000201400 */
[----:B-1----:R-:W-:Y:S02]  /*b340*/  FFMA.FTZ R6, R6, -UR19, R252 ;  /* 0x8000001306067c23 */ /* 0x002fe400080100fc */
[----:B------:R-:W-:Y:S02]  /*b350*/  FSEL R2, R2, -INF , !P0 ;  /* 0xff80000002027808 */ /* 0x000fe40004000000 */
[----:B------:R-:W-:Y:S01]  /*b360*/  ISETP.GE.AND P0, PT, R180, R241, PT ;  /* 0x000000f1b400720c */ /* 0x000fe20003f06270 */
[----:B--2---:R-:W-:-:S03]  /*b370*/  FMUL.FTZ R8, R173, c[0x0][0x2ec] ;  /* 0x0000bb00ad087a20 */ /* 0x004fc60000410000 */
[----:B------:R-:W-:Y:S01]  /*b380*/  ISETP.LT.OR P0, PT, R180, R242, P0 ;  /* 0x000000f2b400720c */ /* 0x000fe20000701670 */
[----:B------:R1:W-:Y:S01]  /*b390*/  MUFU.TANH R170, R32 ;  /* 0x0000002000aa7308 */ /* 0x0003e20000002400 */
[----:B------:R-:W-:-:S05]  /*b3a0*/  IMAD.IADD R173, R240, 0x1, -R166 ;  /* 0x00000001f0ad7824 */ /* 0x000fca00078e0aa6 */
[----:B------:R-:W-:Y:S02]  /*b3b0*/  IABS R173, R173 ;  /* 0x000000ad00ad7213 */ /* 0x000fe40000000000 */
[----:B------:R-:W2:Y:S01]  /*b3c0*/  MUFU.TANH R8, R8 ;  /* 0x0000000800087308 */ /* 0x000ea20000002400 */
[----:B-1----:R-:W-:-:S07]  /*b3d0*/  FMUL.FTZ R32, R35, c[0x0][0x2ec] ;  /* 0x0000bb0023207a20 */ /* 0x002fce0000410000 */
[----:B------:R-:W-:Y:S01]  /*b3e0*/  I2F R184, R184 ;  /* 0x000000b800b87306 */ /* 0x000fe20000201400 */
[----:B--2---:R-:W-:-:S07]  /*b3f0*/  FFMA.FTZ R8, R181, -UR19, R8 ;  /* 0x80000013b5087c23 */ /* 0x004fce0008010008 */
[----:B------:R-:W-:Y:S01]  /*b400*/  MUFU.TANH R32, R32 ;  /* 0x0000002000207308 */ /* 0x000fe20000002400 */
[----:B------:R-:W-:Y:S01]  /*b410*/  IMAD.IADD R181, R243, 0x1, -R166 ;  /* 0x00000001f3b57824 */ /* 0x000fe200078e0aa6 */
[----:B------:R-:W-:Y:S02]  /*b420*/  FSEL R8, R8, -INF , !P6 ;  /* 0xff80000008087808 */ /* 0x000fe40007000000 */
[----:B------:R-:W-:-:S04]  /*b430*/  ISETP.GE.AND P6, PT, R180, R238, PT ;  /* 0x000000eeb400720c */ /* 0x000fc80003fc6270 */
[----:B------:R1:W-:Y:S01]  /*b440*/  MUFU.TANH R35, R29 ;  /* 0x0000001d00237308 */ /* 0x0003e20000002400 */
[----:B------:R-:W-:Y:S02]  /*b450*/  IABS R181, R181 ;  /* 0x000000b500b57213 */ /* 0x000fe40000000000 */
[----:B------:R-:W-:Y:S02]  /*b460*/  ISETP.LT.OR P6, PT, R180, R239, P6 ;  /* 0x000000efb400720c */ /* 0x000fe400037c1670 */
[----:B------:R-:W-:Y:S01]  /*b470*/  IADD3 R180, R0, 0x30, RZ ;  /* 0x0000003000b47810 */ /* 0x000fe20007ffe0ff */
[C---:B------:R-:W-:Y:S02]  /*b480*/  IMAD.IADD R0, R243.reuse, 0x1, -R172 ;  /* 0x00000001f3007824 */ /* 0x040fe400078e0aac */
[----:B------:R-:W-:Y:S02]  /*b490*/  I2F R177, R177 ;  /* 0x000000b100b17306 */ /* 0x000fe40000201400 */
[--C-:B------:R-:W-:Y:S01]  /*b4a0*/  IMAD.IADD R189, R243, 0x1, -R180.reuse ;  /* 0x00000001f3bd7824 */ /* 0x100fe200078e0ab4 */
[----:B------:R-:W-:Y:S01]  /*b4b0*/  IABS R0, R0 ;  /* 0x0000000000007213 */ /* 0x000fe20000000000 */
[----:B------:R-:W-:-:S03]  /*b4c0*/  IMAD.IADD R175, R240, 0x1, -R180 ;  /* 0x00000001f0af7824 */ /* 0x000fc600078e0ab4 */
[----:B------:R-:W-:Y:S01]  /*b4d0*/  IABS R189, R189 ;  /* 0x000000bd00bd7213 */ /* 0x000fe20000000000 */
[----:B------:R2:W-:Y:S01]  /*b4e0*/  I2F R167, R0 ;  /* 0x0000000000a77306 */ /* 0x0005e20000201400 */
[----:B-1----:R-:W-:Y:S01]  /*b4f0*/  FFMA.FTZ R29, R185, -UR19, R170 ;  /* 0x80000013b91d7c23 */ /* 0x002fe200080100aa */
[----:B------:R-:W-:-:S06]  /*b500*/  IABS R175, R175 ;  /* 0x000000af00af7213 */ /* 0x000fcc0000000000 */
[----:B------:R-:W-:Y:S01]  /*b510*/  MUFU.TANH R33, R33 ;  /* 0x0000002100217308 */ /* 0x000fe20000002400 */
[----:B--2---:R-:W-:-:S07]  /*b520*/  FMUL.FTZ R0, R168, c[0x0][0x2ec] ;  /* 0x0000bb00a8007a20 */ /* 0x004fce0000410000 */
[----:B------:R-:W-:Y:S01]  /*b530*/  MUFU.TANH R30, R30 ;  /* 0x0000001e001e7308 */ /* 0x000fe20000002400 */
[----:B------:R-:W-:Y:S02]  /*b540*/  FMUL.FTZ R168, R169, c[0x0][0x2ec] ;  /* 0x0000bb00a9a87a20 */ /* 0x000fe40000410000 */
[----:B------:R-:W-:-:S05]  /*b550*/  FMUL.FTZ R169, R171, c[0x0][0x2ec] ;  /* 0x0000bb00aba97a20 */ /* 0x000fca0000410000 */
[----:B------:R-:W1:Y:S08]  /*b560*/  MUFU.TANH R0, R0 ;  /* 0x0000000000007308 */ /* 0x000e700000002400 */
[----:B------:R-:W2:Y:S08]  /*b570*/  MUFU.TANH R168, R168 ;  /* 0x000000a800a87308 */ /* 0x000eb00000002400 */
[----:B------:R-:W3:Y:S01]  /*b580*/  MUFU.TANH R169, R169 ;  /* 0x000000a900a97308 */ /* 0x000ee20000002400 */
[----:B-1----:R-:W-:Y:S01]  /*b590*/  FFMA.FTZ R5, R5, -UR19, R0 ;  /* 0x8000001305057c23 */ /* 0x002fe20008010000 */
[----:B------:R-:W-:-:S02]  /*b5a0*/  FSEL R0, R251, -INF , !P1 ;  /* 0xff800000fb007808 */ /* 0x000fc40004800000 */
[C---:B------:R-:W-:Y:S01]  /*b5b0*/  ISETP.GE.AND P1, PT, R4.reuse, R241, PT ;  /* 0x000000f10400720c */ /* 0x040fe20003f26270 */
[----:B--2---:R-:W-:Y:S01]  /*b5c0*/  FFMA.FTZ R183, R183, -UR19, R168 ;  /* 0x80000013b7b77c23 */ /* 0x004fe200080100a8 */
[----:B------:R-:W-:Y:S02]  /*b5d0*/  FSEL R168, R5, -INF , !P0 ;  /* 0xff80000005a87808 */ /* 0x000fe40004000000 */
[----:B------:R-:W1:Y:S01]  /*b5e0*/  MUFU.TANH R171, R34 ;  /* 0x0000002200ab7308 */ /* 0x000e620000002400 */
[C---:B------:R-:W-:Y:S02]  /*b5f0*/  ISETP.GE.AND P0, PT, R4.reuse, R238, PT ;  /* 0x000000ee0400720c */ /* 0x040fe40003f06270 */
[CC--:B------:R-:W-:Y:S02]  /*b600*/  ISETP.LT.OR P1, PT, R4.reuse, R242.reuse, P1 ;  /* 0x000000f20400720c */ /* 0x0c0fe40000f21670 */
[----:B------:R-:W-:Y:S01]  /*b610*/  ISETP.LT.OR P0, PT, R4, R239, P0 ;  /* 0x000000ef0400720c */ /* 0x000fe20000701670 */
[----:B---3--:R-:W-:Y:S01]  /*b620*/  FFMA.FTZ R5, R9, -UR19, R169 ;  /* 0x8000001309057c23 */ /* 0x008fe200080100a9 */
[----:B------:R-:W-:Y:S01]  /*b630*/  FSEL R4, R6, -INF , !P6 ;  /* 0xff80000006047808 */ /* 0x000fe20007000000 */
[----:B------:R-:W-:Y:S01]  /*b640*/  I2F R195, R195 ;  /* 0x000000c300c37306 */ /* 0x000fe20000201400 */
[----:B------:R-:W-:Y:S01]  /*b650*/  ISETP.GE.AND P6, PT, R7, R241, PT ;  /* 0x000000f10700720c */ /* 0x000fe20003fc6270 */
[----:B------:R-:W-:Y:S01]  /*b660*/  FMUL.FTZ R9, R24, c[0x0][0x2ec] ;  /* 0x0000bb0018097a20 */ /* 0x000fe20000410000 */
[----:B------:R-:W-:Y:S01]  /*b670*/  FSEL R5, R5, -INF , !P0 ;  /* 0xff80000005057808 */ /* 0x000fe20004000000 */
[----:B------:R-:W-:Y:S01]  /*b680*/  FFMA.FTZ R24, R188, -UR19, R32 ;  /* 0x80000013bc187c23 */ /* 0x000fe20008010020 */
[----:B------:R-:W-:-:S02]  /*b690*/  ISETP.LT.OR P6, PT, R7, R242, P6 ;  /* 0x000000f20700720c */ /* 0x000fc400037c1670 */
[----:B------:R-:W-:Y:S01]  /*b6a0*/  FSEL R6, R183, -INF , !P1 ;  /* 0xff800000b7067808 */ /* 0x000fe20004800000 */
[----:B------:R-:W-:Y:S01]  /*b6b0*/  I2F R192, R192 ;  /* 0x000000c000c07306 */ /* 0x000fe20000201400 */
[----:B------:R-:W-:Y:S01]  /*b6c0*/  FSEL R29, R29, -INF , !P6 ;  /* 0xff8000001d1d7808 */ /* 0x000fe20007000000 */
[----:B-1----:R-:W-:Y:S01]  /*b6d0*/  FFMA.FTZ R171, R184, -UR19, R171 ;  /* 0x80000013b8ab7c23 */ /* 0x002fe200080100ab */
[C---:B------:R-:W-:Y:S02]  /*b6e0*/  ISETP.GE.AND P0, PT, R11.reuse, R241, PT ;  /* 0x000000f10b00720c */ /* 0x040fe40003f06270 */
[-C--:B------:R-:W-:Y:S02]  /*b6f0*/  ISETP.GE.AND P6, PT, R11, R238.reuse, PT ;  /* 0x000000ee0b00720c */ /* 0x080fe40003fc6270 */
[----:B------:R-:W-:Y:S01]  /*b700*/  ISETP.GE.AND P1, PT, R7, R238, PT ;  /* 0x000000ee0700720c */ /* 0x000fe20003f26270 */
[----:B------:R1:W2:Y:S01]  /*b710*/  MUFU.TANH R34, R28 ;  /* 0x0000001c00227308 */ /* 0x0002a20000002400 */
[----:B------:R-:W-:-:S02]  /*b720*/  ISETP.LT.OR P0, PT, R11, R242, P0 ;  /* 0x000000f20b00720c */ /* 0x000fc40000701670 */
[-C--:B------:R-:W-:Y:S02]  /*b730*/  ISETP.LT.OR P6, PT, R11, R239.reuse, P6 ;  /* 0x000000ef0b00720c */ /* 0x080fe400037c1670 */
[----:B------:R-:W-:Y:S02]  /*b740*/  ISETP.LT.OR P1, PT, R7, R239, P1 ;  /* 0x000000ef0700720c */ /* 0x000fe40000f21670 */
[----:B------:R-:W-:Y:S01]  /*b750*/  FSEL R24, R24, -INF , !P6 ;  /* 0xff80000018187808 */ /* 0x000fe20007000000 */
[----:B------:R2:W3:Y:S01]  /*b760*/  MUFU.TANH R11, R26 ;  /* 0x0000001a000b7308 */ /* 0x0004e20000002400 */
[----:B------:R-:W-:-:S04]  /*b770*/  ISETP.GE.AND P6, PT, R191, R241, PT ;  /* 0x000000f1bf00720c */ /* 0x000fc80003fc6270 */
[----:B------:R-:W-:-:S03]  /*b780*/  ISETP.LT.OR P6, PT, R191, R242, P6 ;  /* 0x000000f2bf00720c */ /* 0x000fc600037c1670 */
[----:B------:R-:W-:Y:S01]  /*b790*/  I2F R197, R197 ;  /* 0x000000c500c57306 */ /* 0x000fe20000201400 */
[----:B-1----:R-:W-:-:S05]  /*b7a0*/  FFMA.FTZ R28, R177, -UR19, R33 ;  /* 0x80000013b11c7c23 */ /* 0x002fca0008010021 */
[----:B------:R-:W-:Y:S02]  /*b7b0*/  FSEL R28, R28, -INF , !P0 ;  /* 0xff8000001c1c7808 */ /* 0x000fe40004000000 */
[----:B------:R-:W-:Y:S01]  /*b7c0*/  MUFU.TANH R7, R31 ;  /* 0x0000001f00077308 */ /* 0x000fe20000002400 */
[----:B--2---:R-:W-:Y:S01]  /*b7d0*/  FFMA.FTZ R26, R192, -UR19, R34 ;  /* 0x80000013c01a7c23 */ /* 0x004fe20008010022 */
[C---:B------:R-:W-:Y:S01]  /*b7e0*/  ISETP.GE.AND P0, PT, R176.reuse, R238, PT ;  /* 0x000000eeb000720c */ /* 0x040fe20003f06270 */
[----:B---3--:R-:W-:Y:S02]  /*b7f0*/  FFMA.FTZ R192, R203, -UR19, R11 ;  /* 0x80000013cbc07c23 */ /* 0x008fe4000801000b */
[----:B------:R-:W-:Y:S01]  /*b800*/  FMUL.FTZ R11, R17, c[0x0][0x2ec] ;  /* 0x0000bb00110b7a20 */ /* 0x000fe20000410000 */
[----:B------:R-:W-:Y:S02]  /*b810*/  ISETP.LT.OR P0, PT, R176, R239, P0 ;  /* 0x000000efb000720c */ /* 0x000fe40000701670 */
[----:B------:R1:W2:Y:S08]  /*b820*/  MUFU.TANH R31, R25 ;  /* 0x00000019001f7308 */ /* 0x0002b00000002400 */
[----:B------:R3:W-:Y:S01]  /*b830*/  MUFU.TANH R32, R21 ;  /* 0x0000001500207308 */ /* 0x0007e20000002400 */
[----:B-1----:R-:W-:-:S07]  /*b840*/  FSEL R25, R171, -INF , !P1 ;  /* 0xff800000ab197808 */ /* 0x002fce0004800000 */
[----:B------:R-:W1:Y:S01]  /*b850*/  MUFU.TANH R9, R9 ;  /* 0x0000000900097308 */ /* 0x000e620000002400 */
[----:B------:R-:W-:Y:S01]  /*b860*/  ISETP.GE.AND P1, PT, R176, R241, PT ;  /* 0x000000f1b000720c */ /* 0x000fe20003f26270 */
[----:B--2---:R-:W-:-:S03]  /*b870*/  FFMA.FTZ R31, R245, -UR19, R31 ;  /* 0x80000013f51f7c23 */ /* 0x004fc6000801001f */
[----:B------:R-:W-:Y:S01]  /*b880*/  ISETP.LT.OR P1, PT, R176, R242, P1 ;  /* 0x000000f2b000720c */ /* 0x000fe20000f21670 */
[----:B---3--:R-:W-:Y:S02]  /*b890*/  FFMA.FTZ R21, R186, -UR19, R30 ;  /* 0x80000013ba157c23 */ /* 0x008fe4000801001e */
[----:B------:R2:W3:Y:S01]  /*b8a0*/  MUFU.TANH R33, R20 ;  /* 0x0000001400217308 */ /* 0x0004e20000002400 */
[----:B------:R-:W-:Y:S02]  /*b8b0*/  FSEL R26, R26, -INF , !P1 ;  /* 0xff8000001a1a7808 */ /* 0x000fe40004800000 */
[----:B------:R-:W-:Y:S02]  /*b8c0*/  ISETP.GE.AND P1, PT, R191, R238, PT ;  /* 0x000000eebf00720c */ /* 0x000fe40003f26270 */
[----:B------:R-:W-:Y:S02]  /*b8d0*/  FSEL R21, R21, -INF , !P0 ;  /* 0xff80000015157808 */ /* 0x000fe40004000000 */
[----:B------:R-:W-:Y:S01]  /*b8e0*/  ISETP.LT.OR P1, PT, R191, R239, P1 ;  /* 0x000000efbf00720c */ /* 0x000fe20000f21670 */
[----:B------:R4:W5:Y:S01]  /*b8f0*/  MUFU.TANH R30, R22 ;  /* 0x00000016001e7308 */ /* 0x0009620000002400 */
[----:B------:R-:W-:-:S04]  /*b900*/  ISETP.GE.AND P0, PT, R194, R241, PT ;  /* 0x000000f1c200720c */ /* 0x000fc80003f06270 */
[----:B------:R-:W-:-:S03]  /*b910*/  ISETP.LT.OR P0, PT, R194, R242, P0 ;  /* 0x000000f2c200720c */ /* 0x000fc60000701670 */
[----:B------:R-:W5:Y:S01]  /*b920*/  MUFU.TANH R27, R27 ;  /* 0x0000001b001b7308 */ /* 0x000f620000002400 */
[----:B--2---:R-:W-:Y:S02]  /*b930*/  FFMA.FTZ R20, R197, -UR19, R7 ;  /* 0x80000013c5147c23 */ /* 0x004fe40008010007 */
[----:B-1----:R-:W-:Y:S02]  /*b940*/  FFMA.FTZ R197, R250, -UR19, R9 ;  /* 0x80000013fac57c23 */ /* 0x002fe40008010009 */
[----:B------:R-:W-:Y:S01]  /*b950*/  FMUL.FTZ R9, R16, c[0x0][0x2ec] ;  /* 0x0000bb0010097a20 */ /* 0x000fe20000410000 */
[----:B------:R-:W-:Y:S01]  /*b960*/  FSEL R20, R20, -INF , !P1 ;  /* 0xff80000014147808 */ /* 0x000fe20004800000 */
[----:B---3--:R-:W-:Y:S01]  /*b970*/  FFMA.FTZ R33, R244, -UR19, R33 ;  /* 0x80000013f4217c23 */ /* 0x008fe20008010021 */
[----:B------:R-:W-:Y:S01]  /*b980*/  I2F R182, R182 ;  /* 0x000000b600b67306 */ /* 0x000fe20000201400 */
[----:B----4-:R-:W-:Y:S01]  /*b990*/  FFMA.FTZ R22, R195, -UR19, R35 ;  /* 0x80000013c3167c23 */ /* 0x010fe20008010023 */
[----:B------:R-:W-:Y:S01]  /*b9a0*/  ISETP.GE.AND P1, PT, R201, R241, PT ;  /* 0x000000f1c900720c */ /* 0x000fe20003f26270 */
[----:B-----5:R-:W-:Y:S01]  /*b9b0*/  FFMA.FTZ R30, R187, -UR19, R30 ;  /* 0x80000013bb1e7c23 */ /* 0x020fe2000801001e */
[----:B------:R-:W-:Y:S01]  /*b9c0*/  FSEL R197, R197, -INF , !P0 ;  /* 0xff800000c5c57808 */ /* 0x000fe20004000000 */
[----:B------:R-:W-:Y:S01]  /*b9d0*/  IMAD.IADD R16, R240, 0x1, -R172 ;  /* 0x00000001f0107824 */ /* 0x000fe200078e0aac */
[----:B------:R-:W-:-:S02]  /*b9e0*/  FSEL R22, R22, -INF , !P6 ;  /* 0xff80000016167808 */ /* 0x000fc40007000000 */
[----:B------:R-:W-:Y:S01]  /*b9f0*/  ISETP.GE.AND P6, PT, R194, R238, PT ;  /* 0x000000eec200720c */ /* 0x000fe20003fc6270 */
[----:B------:R-:W1:Y:S01]  /*ba00*/  MUFU.TANH R7, R23 ;  /* 0x0000001700077308 */ /* 0x000e620000002400 */
[C---:B------:R-:W-:Y:S01]  /*ba10*/  ISETP.LT.OR P1, PT, R201.reuse, R242, P1 ;  /* 0x000000f2c900720c */ /* 0x040fe20000f21670 */
[----:B------:R-:W-:Y:S01]  /*ba20*/  FFMA.FTZ R27, R202, -UR19, R27 ;  /* 0x80000013ca1b7c23 */ /* 0x000fe2000801001b */
[----:B------:R-:W-:Y:S02]  /*ba30*/  ISETP.LT.OR P6, PT, R194, R239, P6 ;  /* 0x000000efc200720c */ /* 0x000fe400037c1670 */
[----:B------:R-:W-:Y:S02]  /*ba40*/  ISETP.GE.AND P0, PT, R201, R238, PT ;  /* 0x000000eec900720c */ /* 0x000fe40003f06270 */
[----:B------:R-:W-:Y:S01]  /*ba50*/  FSEL R192, R192, -INF , !P6 ;  /* 0xff800000c0c07808 */ /* 0x000fe20007000000 */
[----:B------:R-:W2:Y:S01]  /*ba60*/  I2F R190, R190 ;  /* 0x000000be00be7306 */ /* 0x000ea20000201400 */
[----:B------:R-:W-:-:S02]  /*ba70*/  ISETP.GE.AND P6, PT, R200, R241, PT ;  /* 0x000000f1c800720c */ /* 0x000fc40003fc6270 */
[----:B------:R-:W-:Y:S02]  /*ba80*/  FSEL R195, R31, -INF , !P1 ;  /* 0xff8000001fc37808 */ /* 0x000fe40004800000 */
[C---:B------:R-:W-:Y:S02]  /*ba90*/  ISETP.LT.OR P6, PT, R200.reuse, R242, P6 ;  /* 0x000000f2c800720c */ /* 0x040fe400037c1670 */
[-C--:B------:R-:W-:Y:S01]  /*baa0*/  ISETP.GE.AND P1, PT, R200, R238.reuse, PT ;  /* 0x000000eec800720c */ /* 0x080fe20003f26270 */
[----:B------:R-:W-:Y:S01]  /*bab0*/  I2F R178, R178 ;  /* 0x000000b200b27306 */ /* 0x000fe20000201400 */
[----:B------:R-:W-:Y:S01]  /*bac0*/  FSEL R194, R33, -INF , !P6 ;  /* 0xff80000021c27808 */ /* 0x000fe20007000000 */
[----:B-1----:R-:W-:Y:S01]  /*bad0*/  FFMA.FTZ R7, R182, -UR19, R7 ;  /* 0x80000013b6077c23 */ /* 0x002fe20008010007 */
[----:B------:R-:W-:Y:S02]  /*bae0*/  ISETP.GE.AND P6, PT, R193, R238, PT ;  /* 0x000000eec100720c */ /* 0x000fe40003fc6270 */
[----:B------:R-:W-:-:S02]  /*baf0*/  ISETP.LT.OR P0, PT, R201, R239, P0 ;  /* 0x000000efc900720c */ /* 0x000fc40000701670 */
[-C--:B------:R-:W-:Y:S01]  /*bb00*/  ISETP.LT.OR P6, PT, R193, R239.reuse, P6 ;  /* 0x000000efc100720c */ /* 0x080fe200037c1670 */
[----:B------:R-:W1:Y:S01]  /*bb10*/  MUFU.TANH R11, R11 ;  /* 0x0000000b000b7308 */ /* 0x000e620000002400 */
[----:B------:R-:W-:Y:S01]  /*bb20*/  ISETP.LT.OR P1, PT, R200, R239, P1 ;  /* 0x000000efc800720c */ /* 0x000fe20000f21670 */
[----:B--2---:R-:W-:Y:S01]  /*bb30*/  FFMA.FTZ R32, R190, -UR19, R32 ;  /* 0x80000013be207c23 */ /* 0x004fe20008010020 */
[----:B------:R-:W-:Y:S02]  /*bb40*/  FSEL R191, R27, -INF , !P0 ;  /* 0xff8000001bbf7808 */ /* 0x000fe40004000000 */
[----:B------:R-:W-:Y:S02]  /*bb50*/  ISETP.GE.AND P0, PT, R193, R241, PT ;  /* 0x000000f1c100720c */ /* 0x000fe40003f06270 */
[----:B------:R-:W-:Y:S01]  /*bb60*/  FSEL R190, R7, -INF , !P6 ;  /* 0xff80000007be7808 */ /* 0x000fe20007000000 */
[----:B------:R-:W-:Y:S01]  /*bb70*/  I2F R189, R189 ;  /* 0x000000bd00bd7306 */ /* 0x000fe20000201400 */
[----:B------:R-:W-:-:S02]  /*bb80*/  FSEL R35, R30, -INF , !P1 ;  /* 0xff8000001e237808 */ /* 0x000fc40004800000 */
[-C--:B------:R-:W-:Y:S02]  /*bb90*/  ISETP.GE.AND P6, PT, R179, R241.reuse, PT ;  /* 0x000000f1b300720c */ /* 0x080fe40003fc6270 */
[----:B------:R-:W-:Y:S02]  /*bba0*/  ISETP.GE.AND P1, PT, R180, R241, PT ;  /* 0x000000f1b400720c */ /* 0x000fe40003f26270 */
[----:B------:R-:W-:Y:S01]  /*bbb0*/  IABS R16, R16 ;  /* 0x0000001000107213 */ /* 0x000fe20000000000 */
[----:B------:R-:W2:Y:S01]  /*bbc0*/  MUFU.TANH R9, R9 ;  /* 0x0000000900097308 */ /* 0x000ea20000002400 */
[-C--:B------:R-:W-:Y:S01]  /*bbd0*/  ISETP.LT.OR P0, PT, R193, R242.reuse, P0 ;  /* 0x000000f2c100720c */ /* 0x080fe20000701670 */
[----:B-1----:R-:W-:Y:S01]  /*bbe0*/  FFMA.FTZ R11, R178, -UR19, R11 ;  /* 0x80000013b20b7c23 */ /* 0x002fe2000801000b */
[-C--:B------:R-:W-:Y:S01]  /*bbf0*/  ISETP.LT.OR P6, PT, R179, R242.reuse, P6 ;  /* 0x000000f2b300720c */ /* 0x080fe200037c1670 */
[----:B------:R-:W-:Y:S01]  /*bc00*/  IMAD.MOV.U32 R7, RZ, RZ, R16 ;  /* 0x000000ffff077224 */ /* 0x000fe200078e0010 */
[----:B------:R-:W-:-:S02]  /*bc10*/  ISETP.LT.OR P1, PT, R180, R242, P1 ;  /* 0x000000f2b400720c */ /* 0x000fc40000f21670 */
[----:B------:R-:W-:Y:S01]  /*bc20*/  FSEL R193, R32, -INF , !P0 ;  /* 0xff80000020c17808 */ /* 0x000fe20004000000 */
[----:B------:R-:W-:Y:S01]  /*bc30*/  I2F R175, R175 ;  /* 0x000000af00af7306 */ /* 0x000fe20000201400 */
[-C--:B------:R-:W-:Y:S02]  /*bc40*/  ISETP.GE.AND P0, PT, R180, R238.reuse, PT ;  /* 0x000000eeb400720c */ /* 0x080fe40003f06270 */
[----:B------:R-:W-:Y:S02]  /*bc50*/  FSEL R33, R11, -INF , !P6 ;  /* 0xff8000000b217808 */ /* 0x000fe40007000000 */
[----:B------:R-:W-:Y:S02]  /*bc60*/  ISETP.GE.AND P6, PT, R166, R238, PT ;  /* 0x000000eea600720c */ /* 0x000fe40003fc6270 */
[-C--:B------:R-:W-:Y:S01]  /*bc70*/  ISETP.LT.OR P0, PT, R180, R239.reuse, P0 ;  /* 0x000000efb400720c */ /* 0x080fe20000701670 */
[----:B------:R-:W1:Y:S01]  /*bc80*/  MUFU.TANH R18, R18 ;  /* 0x0000001200127308 */ /* 0x000e620000002400 */
[----:B--2---:R-:W-:Y:S01]  /*bc90*/  FFMA.FTZ R9, R189, -UR19, R9 ;  /* 0x80000013bd097c23 */ /* 0x004fe20008010009 */
[----:B------:R-:W-:-:S04]  /*bca0*/  ISETP.LT.OR P6, PT, R166, R239, P6 ;  /* 0x000000efa600720c */ /* 0x000fc800037c1670 */
[----:B------:R-:W-:Y:S02]  /*bcb0*/  FSEL R34, R9, -INF , !P1 ;  /* 0xff80000009227808 */ /* 0x000fe40004800000 */
[----:B------:R-:W-:Y:S01]  /*bcc0*/  I2F R173, R173 ;  /* 0x000000ad00ad7306 */ /* 0x000fe20000201400 */
[----:B------:R-:W-:-:S04]  /*bcd0*/  ISETP.GE.AND P1, PT, R179, R238, PT ;  /* 0x000000eeb300720c */ /* 0x000fc80003f26270 */
[----:B------:R-:W-:-:S03]  /*bce0*/  ISETP.LT.OR P1, PT, R179, R239, P1 ;  /* 0x000000efb300720c */ /* 0x000fc60000f21670 */
[----:B------:R-:W2:Y:S01]  /*bcf0*/  MUFU.TANH R14, R14 ;  /* 0x0000000e000e7308 */ /* 0x000ea20000002400 */
[----:B-1----:R-:W-:-:S05]  /*bd00*/  FFMA.FTZ R18, R175, -UR19, R18 ;  /* 0x80000013af127c23 */ /* 0x002fca0008010012 */
[----:B------:R-:W-:Y:S02]  /*bd10*/  FSEL R179, R18, -INF , !P0 ;  /* 0xff80000012b37808 */ /* 0x000fe40004000000 */
[----:B------:R-:W-:Y:S01]  /*bd20*/  I2F R174, R174 ;  /* 0x000000ae00ae7306 */ /* 0x000fe20000201400 */
[----:B------:R-:W-:-:S04]  /*bd30*/  ISETP.GE.AND P0, PT, R166, R241, PT ;  /* 0x000000f1a600720c */ /* 0x000fc80003f06270 */
[----:B------:R-:W-:Y:S01]  /*bd40*/  ISETP.LT.OR P0, PT, R166, R242, P0 ;  /* 0x000000f2a600720c */ /* 0x000fe20000701670 */
[----:B------:R-:W-:Y:S02]  /*bd50*/  IMAD.MOV.U32 R166, RZ, RZ, R199 ;  /* 0x000000ffffa67224 */ /* 0x000fe400078e00c7 */
[----:B------:R-:W-:Y:S01]  /*bd60*/  I2F R181, R181 ;  /* 0x000000b500b57306 */ /* 0x000fe20000201400 */
[----:B--2---:R-:W-:-:S05]  /*bd70*/  FFMA.FTZ R14, R173, -UR19, R14 ;  /* 0x80000013ad0e7c23 */ /* 0x004fca000801000e */
[----:B------:R-:W-:Y:S02]  /*bd80*/  FSEL R176, R14, -INF , !P6 ;  /* 0xff8000000eb07808 */ /* 0x000fe40007000000 */
[----:B------:R-:W1:Y:S01]  /*bd90*/  MUFU.TANH R19, R19 ;  /* 0x0000001300137308 */ /* 0x000e620000002400 */
[----:B------:R-:W-:Y:S01]  /*bda0*/  BAR.SYNC.DEFER_BLOCKING 0x0 ;  /* 0x0000000000007b1d */ /* 0x000fe20000010000 */
[----:B------:R-:W-:-:S06]  /*bdb0*/  PLOP3.LUT P6, PT, PT, PT, UP0, 0x80, 0x0 ;  /* 0x000000000000781c */ /* 0x000fcc0003fcf008 */
[----:B------:R-:W2:Y:S08]  /*bdc0*/  MUFU.TANH R12, R12 ;  /* 0x0000000c000c7308 */ /* 0x000eb00000002400 */
[----:B------:R-:W-:Y:S01]  /*bdd0*/  I2F R7, R7 ;  /* 0x0000000700077306 */ /* 0x000fe20000201400 */
[----:B-1----:R-:W-:-:S05]  /*bde0*/  FFMA.FTZ R19, R174, -UR19, R19 ;  /* 0x80000013ae137c23 */ /* 0x002fca0008010013 */
[----:B------:R-:W-:Y:S02]  /*bdf0*/  FSEL R178, R19, -INF , !P1 ;  /* 0xff80000013b27808 */ /* 0x000fe40004800000 */
[----:B------:R-:W1:Y:S01]  /*be00*/  MUFU.TANH R13, R13 ;  /* 0x0000000d000d7308 */ /* 0x000e620000002400 */
[----:B--2---:R-:W-:Y:S01]  /*be10*/  FFMA.FTZ R12, R181, -UR19, R12 ;  /* 0x80000013b50c7c23 */ /* 0x004fe2000801000c */
[----:B------:R-:W-:-:S04]  /*be20*/  ISETP.GE.AND P1, PT, R172, R241, PT ;  /* 0x000000f1ac00720c */ /* 0x000fc80003f26270 */
[----:B------:R-:W-:Y:S02]  /*be30*/  FSEL R32, R12, -INF , !P0 ;  /* 0xff8000000c207808 */ /* 0x000fe40004000000 */
[----:B------:R-:W2:Y:S01]  /*be40*/  MUFU.TANH R15, R15 ;  /* 0x0000000f000f7308 */ /* 0x000ea20000002400 */
[C---:B------:R-:W-:Y:S02]  /*be50*/  ISETP.GE.AND P0, PT, R172.reuse, R238, PT ;  /* 0x000000eeac00720c */ /* 0x040fe40003f06270 */
[C---:B------:R-:W-:Y:S02]  /*be60*/  ISETP.LT.OR P1, PT, R172.reuse, R242, P1 ;  /* 0x000000f2ac00720c */ /* 0x040fe40000f21670 */
[----:B------:R-:W-:Y:S01]  /*be70*/  ISETP.LT.OR P0, PT, R172, R239, P0 ;  /* 0x000000efac00720c */ /* 0x000fe20000701670 */
[----:B-1----:R-:W-:Y:S02]  /*be80*/  FFMA.FTZ R13, R167, -UR19, R13 ;  /* 0x80000013a70d7c23 */ /* 0x002fe4000801000d */
[----:B------:R-:W-:-:S03]  /*be90*/  IMAD.MOV.U32 R167, RZ, RZ, R198 ;  /* 0x000000ffffa77224 */ /* 0x000fc600078e00c6 */
[----:B------:R-:W-:Y:S01]  /*bea0*/  FSEL R180, R13, -INF , !P1 ;  /* 0xff8000000db47808 */ /* 0x000fe20004800000 */
[----:B--2---:R-:W-:-:S05]  /*beb0*/  FFMA.FTZ R7, R7, -UR19, R15 ;  /* 0x8000001307077c23 */ /* 0x004fca000801000f */
        /* <DEDUP_REMOVED lines=76> */
.L_x_6510:
[----:B------:R-:W-:-:S04]  /*c380*/  ULEA UR24, -UR8, URZ, 0x6 ;  /* 0x0000003f08187291 */ /* 0x000fc8000f8e313f */
[----:B------:R-:W-:Y:S02]  /*c390*/  USHF.R.S32.HI UR7, URZ, 0x1f, UR24 ;  /* 0x0000001f3f077899 */ /* 0x000fe40008011418 */
.L_x_6511:
        /* <DEDUP_REMOVED lines=70> */
[CC--:B------:R-:W-:Y:S02]  /*c800*/  @!P5 LEA R198, P1, R9.reuse, R247.reuse, 0x1 ;  /* 0x000000f709c6d211 */ /* 0x0c0fe400078208ff */
        /* <DEDUP_REMOVED lines=83> */
.L_x_6513:
[----:B------:R-:W-:Y:S05]  /*cd40*/  BSYNC B0 ;  /* 0x0000000000007941 */ /* 0x000fea0003800000 */
.L_x_6512:
[----:B------:R-:W0:Y:S01]  /*cd50*/  LDGDEPBAR ;  /* 0x00000000000079af */ /* 0x000e220000000000 */
[----:B------:R-:W-:Y:S02]  /*cd60*/  IMAD.U32 R9, RZ, RZ, UR24 ;  /* 0x00000018ff097e24 */ /* 0x000fe4000f8e00ff */
[----:B------:R-:W-:-:S03]  /*cd70*/  IMAD.U32 R7, RZ, RZ, UR7 ;  /* 0x00000007ff077e24 */ /* 0x000fc6000f8e00ff */
[----:B------:R-:W-:-:S04]  /*cd80*/  LEA R247, P0, R9, R247, 0x1 ;  /* 0x000000f709f77211 */ /* 0x000fc800078008ff */
[----:B------:R-:W-:Y:S02]  /*cd90*/  LEA.HI.X R246, R9, R246, R7, 0x1, P0 ;  /* 0x000000f609f67211 */ /* 0x000fe400000f0c07 */
.L_x_6509:
[----:B------:R-:W-:Y:S01]  /*cda0*/  FMNMX.FTZ R11, R3, R2, !PT ;  /* 0x00000002030b7209 */ /* 0x000fe20007810000 */
[----:B-1----:R-:W-:Y:S01]  /*cdb0*/  LDSM.16.MT88.4 R16, [R224+0x10000] ;  /* 0x01000000e010783b */ /* 0x002fe20000004200 */
        /* <DEDUP_REMOVED lines=36> */
[----:B------:R-:W2:Y:S04]  /*d000*/  SHFL.BFLY PT, R173, R9, 0x1, 0x1f ;  /* 0x0c201f0009ad7f89 */ /* 0x000ea800000e0000 */
[----:B------:R-:W3:Y:S01]  /*d010*/  LDSM.16.MT88.4 R12, [R222+0x10000] ;  /* 0x01000000de0c783b */ /* 0x000ee20000004200 */
[----:B-1----:R-:W-:-:S04]  /*d020*/  FMNMX.FTZ R172, R7, R172, !PT ;  /* 0x000000ac07ac7209 */ /* 0x002fc80007810000 */
[C---:B------:R-:W-:Y:S01]  /*d030*/  FSETP.NEU.FTZ.AND P0, PT, R172.reuse, -INF , PT ;  /* 0xff800000ac00780b */ /* 0x040fe20003f1d000 */
[----:B------:R-:W-:Y:S01]  /*d040*/  FMUL.FTZ R177, R172, c[0x0][0x23c] ;  /* 0x00008f00acb17a20 */ /* 0x000fe20000410000 */
[----:B--2---:R-:W-:-:S04]  /*d050*/  FMNMX.FTZ R173, R9, R173, !PT ;  /* 0x000000ad09ad7209 */ /* 0x004fc80007810000 */
[----:B------:R-:W-:Y:S01]  /*d060*/  FSEL R177, R177, RZ, P0 ;  /* 0x000000ffb1b17208 */ /* 0x000fe20000000000 */
[C---:B------:R-:W-:Y:S01]  /*d070*/  FMUL.FTZ R181, R173.reuse, c[0x0][0x23c] ;  /* 0x00008f00adb57a20 */ /* 0x040fe20000410000 */
[----:B------:R-:W-:-:S03]  /*d080*/  FSETP.NEU.FTZ.AND P1, PT, R173, -INF , PT ;  /* 0xff800000ad00780b */ /* 0x000fc60003f3d000 */
[--C-:B------:R-:W-:Y:S01]  /*d090*/  FFMA.FTZ R165, R2, c[0x0][0x23c], -R177.reuse ;  /* 0x00008f0002a57a23 */ /* 0x100fe200000108b1 */
[----:B------:R-:W-:Y:S01]  /*d0a0*/  FSEL R181, R181, RZ, P1 ;  /* 0x000000ffb5b57208 */ /* 0x000fe20000800000 */
[--C-:B------:R-:W-:Y:S02]  /*d0b0*/  FFMA.FTZ R2, R0, c[0x0][0x23c], -R177.reuse ;  /* 0x00008f0000027a23 */ /* 0x100fe400000108b1 */
[----:B------:R-:W-:Y:S01]  /*d0c0*/  FFMA.FTZ R0, R4, c[0x0][0x23c], -R177 ;  /* 0x00008f0004007a23 */ /* 0x000fe200000108b1 */
[----:B------:R-:W-:Y:S01]  /*d0d0*/  FSEL R4, R173, RZ, P1 ;  /* 0x000000ffad047208 */ /* 0x000fe20000800000 */
[--C-:B------:R-:W-:Y:S01]  /*d0e0*/  FFMA.FTZ R169, R168, c[0x0][0x23c], -R181.reuse ;  /* 0x00008f00a8a97a23 */ /* 0x100fe200000108b5 */
[----:B------:R-:W-:Y:S01]  /*d0f0*/  MUFU.EX2 R165, R165 ;  /* 0x000000a500a57308 */ /* 0x000fe20000000800 */
[----:B------:R-:W-:Y:S02]  /*d100*/  FFMA.FTZ R171, R10, c[0x0][0x23c], -R181 ;  /* 0x00008f000aab7a23 */ /* 0x000fe400000108b5 */
[----:B------:R-:W-:-:S02]  /*d110*/  FADD.FTZ R4, R164, -R4 ;  /* 0x80000004a4047221 */ /* 0x000fc40000010000 */
[----:B------:R-:W-:Y:S01]  /*d120*/  FFMA.FTZ R164, R5, c[0x0][0x23c], -R177 ;  /* 0x00008f0005a47a23 */ /* 0x000fe200000108b1 */
[----:B------:R-:W-:Y:S01]  /*d130*/  FSEL R5, R172, RZ, P0 ;  /* 0x000000ffac057208 */ /* 0x000fe20000000000 */
[--C-:B------:R-:W-:Y:S01]  /*d140*/  FFMA.FTZ R170, R8, c[0x0][0x23c], -R181.reuse ;  /* 0x00008f0008aa7a23 */ /* 0x100fe200000108b5 */
[----:B------:R-:W-:Y:S01]  /*d150*/  MUFU.EX2 R171, R171 ;  /* 0x000000ab00ab7308 */ /* 0x000fe20000000800 */
[----:B------:R-:W-:Y:S01]  /*d160*/  FFMA.FTZ R168, R6, c[0x0][0x23c], -R181 ;  /* 0x00008f0006a87a23 */ /* 0x000fe200000108b5 */
[----:B------:R-:W1:Y:S01]  /*d170*/  LDSM.16.MT88.4 R8, [R221+0x10000] ;  /* 0x01000000dd08783b */ /* 0x000e620000004200 */
[----:B------:R-:W-:Y:S02]  /*d180*/  FADD.FTZ R5, R3, -R5 ;  /* 0x8000000503057221 */ /* 0x000fe40000010000 */
[----:B------:R-:W-:Y:S02]  /*d190*/  FMUL.FTZ R4, R4, c[0x0][0x23c] ;  /* 0x00008f0004047a20 */ /* 0x000fe40000410000 */
[----:B------:R-:W-:Y:S01]  /*d1a0*/  FMUL.FTZ R3, R5, c[0x0][0x23c] ;  /* 0x00008f0005037a20 */ /* 0x000fe20000410000 */
[----:B------:R-:W-:Y:S01]  /*d1b0*/  MUFU.EX2 R170, R170 ;  /* 0x000000aa00aa7308 */ /* 0x000fe20000000800 */
[----:B------:R-:W-:-:S02]  /*d1c0*/  FFMA.FTZ R184, R26, c[0x0][0x23c], -R181 ;  /* 0x00008f001ab87a23 */ /* 0x000fc400000108b5 */
[----:B------:R-:W-:Y:S02]  /*d1d0*/  FFMA.FTZ R185, R22, c[0x0][0x23c], -R181 ;  /* 0x00008f0016b97a23 */ /* 0x000fe400000108b5 */
[--C-:B------:R-:W-:Y:S02]  /*d1e0*/  FFMA.FTZ R186, R25, c[0x0][0x23c], -R177.reuse ;  /* 0x00008f0019ba7a23 */ /* 0x100fe400000108b1 */
[--C-:B------:R-:W-:Y:S01]  /*d1f0*/  FFMA.FTZ R187, R24, c[0x0][0x23c], -R177.reuse ;  /* 0x00008f0018bb7a23 */ /* 0x100fe200000108b1 */
[----:B------:R-:W-:Y:S01]  /*d200*/  MUFU.EX2 R169, R169 ;  /* 0x000000a900a97308 */ /* 0x000fe20000000800 */
[--C-:B------:R-:W-:Y:S01]  /*d210*/  FFMA.FTZ R188, R21, c[0x0][0x23c], -R177.reuse ;  /* 0x00008f0015bc7a23 */ /* 0x100fe200000108b1 */
[----:B------:R-:W-:Y:S01]  /*d220*/  LDSM.16.MT88.4 R24, [R221+0x10800] ;  /* 0x01080000dd18783b */ /* 0x000fe20000004200 */
[----:B------:R-:W-:Y:S02]  /*d230*/  FFMA.FTZ R189, R20, c[0x0][0x23c], -R177 ;  /* 0x00008f0014bd7a23 */ /* 0x000fe400000108b1 */
[--C-:B------:R-:W-:Y:S01]  /*d240*/  FFMA.FTZ R182, R29, c[0x0][0x23c], -R181.reuse ;  /* 0x00008f001db67a23 */ /* 0x100fe200000108b5 */
[----:B------:R-:W-:Y:S01]  /*d250*/  LDSM.16.MT88.4 R20, [R220+0x10800] ;  /* 0x01080000dc14783b */ /* 0x000fe20000004200 */
[--C-:B------:R-:W-:Y:S01]  /*d260*/  FFMA.FTZ R183, R28, c[0x0][0x23c], -R181.reuse ;  /* 0x00008f001cb77a23 */ /* 0x100fe200000108b5 */
[----:B------:R-:W2:Y:S01]  /*d270*/  MUFU.EX2 R168, R168 ;  /* 0x000000a800a87308 */ /* 0x000ea20000000800 */
[--C-:B------:R-:W-:Y:S01]  /*d280*/  FFMA.FTZ R196, R197, c[0x0][0x23c], -R181.reuse ;  /* 0x00008f00c5c47a23 */ /* 0x100fe200000108b5 */
[----:B------:R-:W-:Y:S01]  /*d290*/  LDSM.16.MT88.4 R28, [R221+0x16800] ;  /* 0x01680000dd1c783b */ /* 0x000fe20000004200 */
[----:B------:R-:W-:-:S02]  /*d2a0*/  FFMA.FTZ R195, R195, c[0x0][0x23c], -R181 ;  /* 0x00008f00c3c37a23 */ /* 0x000fc400000108b5 */
[--C-:B------:R-:W-:Y:S02]  /*d2b0*/  FFMA.FTZ R194, R194, c[0x0][0x23c], -R181.reuse ;  /* 0x00008f00c2c27a23 */ /* 0x100fe400000108b5 */
[----:B------:R-:W-:Y:S01]  /*d2c0*/  FFMA.FTZ R193, R193, c[0x0][0x23c], -R181 ;  /* 0x00008f00c1c17a23 */ /* 0x000fe200000108b5 */
[----:B------:R-:W4:Y:S01]  /*d2d0*/  MUFU.EX2 R2, R2 ;  /* 0x0000000200027308 */ /* 0x000f220000000800 */
[--C-:B------:R-:W-:Y:S02]  /*d2e0*/  FFMA.FTZ R192, R192, c[0x0][0x23c], -R177.reuse ;  /* 0x00008f00c0c07a23 */ /* 0x100fe400000108b1 */
[--C-:B------:R-:W-:Y:S02]  /*d2f0*/  FFMA.FTZ R191, R191, c[0x0][0x23c], -R177.reuse ;  /* 0x00008f00bfbf7a23 */ /* 0x100fe400000108b1 */
[--C-:B------:R-:W-:Y:S02]  /*d300*/  FFMA.FTZ R197, R35, c[0x0][0x23c], -R177.reuse ;  /* 0x00008f0023c57a23 */ /* 0x100fe400000108b1 */
[----:B------:R-:W-:Y:S01]  /*d310*/  FFMA.FTZ R190, R190, c[0x0][0x23c], -R177 ;  /* 0x00008f00bebe7a23 */ /* 0x000fe200000108b1 */
[----:B------:R-:W-:Y:S01]  /*d320*/  MUFU.EX2 R0, R0 ;  /* 0x0000000000007308 */ /* 0x000fe20000000800 */
[----:B--2---:R-:W-:Y:S01]  /*d330*/  F2FP.BF16.PACK_AB R6, R168, R169 ;  /* 0x000000a9a806723e */ /* 0x004fe200000010ff */
[----:B------:R-:W-:-:S02]  /*d340*/  FFMA.FTZ R198, R34, c[0x0][0x23c], -R181 ;  /* 0x00008f0022c67a23 */ /* 0x000fc400000108b5 */
[--C-:B------:R-:W-:Y:S02]  /*d350*/  FFMA.FTZ R199, R33, c[0x0][0x23c], -R181.reuse ;  /* 0x00008f0021c77a23 */ /* 0x100fe400000108b5 */
[--C-:B------:R-:W-:Y:S02]  /*d360*/  FFMA.FTZ R200, R32, c[0x0][0x23c], -R181.reuse ;  /* 0x00008f0020c87a23 */ /* 0x100fe400000108b5 */
[----:B------:R-:W2:Y:S01]  /*d370*/  MUFU.EX2 R164, R164 ;  /* 0x000000a400a47308 */ /* 0x000ea20000000800 */
[----:B----4-:R-:W-:Y:S01]  /*d380*/  F2FP.BF16.PACK_AB R5, R2, R165 ;  /* 0x000000a50205723e */ /* 0x010fe200000010ff */
[----:B------:R-:W-:Y:S01]  /*d390*/  LDSM.16.MT88.4 R32, [R221+0x17000] ;  /* 0x01700000dd20783b */ /* 0x000fe20000004200 */
[----:B------:R-:W-:Y:S02]  /*d3a0*/  FFMA.FTZ R180, R180, c[0x0][0x23c], -R181 ;  /* 0x00008f00b4b47a23 */ /* 0x000fe400000108b5 */
[--C-:B------:R-:W-:Y:S02]  /*d3b0*/  FFMA.FTZ R179, R179, c[0x0][0x23c], -R177.reuse ;  /* 0x00008f00b3b37a23 */ /* 0x100fe400000108b1 */
[--C-:B------:R-:W-:Y:S01]  /*d3c0*/  FFMA.FTZ R178, R178, c[0x0][0x23c], -R177.reuse ;  /* 0x00008f00b2b27a23 */ /* 0x100fe200000108b1 */
[----:B------:R4:W5:Y:S01]  /*d3d0*/  MUFU.EX2 R174, R4 ;  /* 0x0000000400ae7308 */ /* 0x0009620000000800 */
[----:B------:R-:W-:-:S02]  /*d3e0*/  FFMA.FTZ R176, R176, c[0x0][0x23c], -R177 ;  /* 0x00008f00b0b07a23 */ /* 0x000fc400000108b1 */
[----:B------:R-:W-:-:S05]  /*d3f0*/  FFMA.FTZ R175, R175, c[0x0][0x23c], -R177 ;  /* 0x00008f00afaf7a23 */ /* 0x000fca00000108b1 */
[----:B------:R-:W1:Y:S01]  /*d400*/  MUFU.EX2 R3, R3 ;  /* 0x0000000300037308 */ /* 0x000e620000000800 */
[----:B--2---:R-:W-:Y:S02]  /*d410*/  F2FP.BF16.PACK_AB R7, R164, R0 ;  /* 0x00000000a407723e */ /* 0x004fe400000010ff */
[----:B----4-:R-:W-:Y:S01]  /*d420*/  F2FP.BF16.PACK_AB R4, R170, R171 ;  /* 0x000000abaa04723e */ /* 0x010fe200000010ff */
[----:B-----5:R-:W-:-:S04]  /*d430*/  FMUL.FTZ R160, R160, R174 ;  /* 0x000000aea0a07220 */ /* 0x020fc80000410000 */
[----:B------:R-:W2:Y:S01]  /*d440*/  MUFU.EX2 R182, R182 ;  /* 0x000000b600b67308 */ /* 0x000ea20000000800 */
        /* <DEDUP_REMOVED lines=22> */
[C---:B---3--:R-:W-:Y:S01]  /*d5b0*/  HMMA.16816.F32.BF16 R152, R4.reuse, R12, R152 ;  /* 0x0000000c0498723c */ /* 0x048fe20000041898 */
[-C--:B------:R-:W-:Y:S01]  /*d5c0*/  FMUL.FTZ R145, R145, R174.reuse ;  /* 0x000000ae91917220 */ /* 0x080fe20000410000 */
[----:B------:R-:W3:Y:S01]  /*d5d0*/  MUFU.EX2 R186, R186 ;  /* 0x000000ba00ba7308 */ /* 0x000ee20000000800 */
        /* <DEDUP_REMOVED lines=26> */
[----:B------:R-:W4:Y:S01]  /*d780*/  MUFU.EX2 R196, R196 ;  /* 0x000000c400c47308 */ /* 0x000f220000000800 */
        /* <DEDUP_REMOVED lines=330> */
.L_x_6506:
        /* <DEDUP_REMOVED lines=12> */
.L_x_6518:
        /* <DEDUP_REMOVED lines=94> */
.L_x_6515:
        /* <DEDUP_REMOVED lines=9> */
[----:B------:R-:W-:Y:S02]  /*f360*/  IADD3.X R5, R3, UR20, RZ, P1, !PT ;  /* 0x0000001403057c10 */ /* 0x000fe40008ffe4ff */
[----:B------:R-:W-:Y:S01]  /*f370*/  @!PT LDS RZ, [RZ] ;  /* 0x00000000fffff984 */ /* 0x000fe20000000800 */
[----:B------:R-:W-:Y:S01]  /*f380*/  @!PT LDS RZ, [RZ] ;  /* 0x00000000fffff984 */ /* 0x000fe20000000800 */
[----:B------:R-:W-:Y:S01]  /*f390*/  @!PT LDS RZ, [RZ] ;  /* 0x00000000fffff984 */ /* 0x000fe20000000800 */
[----:B------:R1:W-:Y:S01]  /*f3a0*/  @!P6 LDGSTS.E.BYPASS.LTC128B.128 [R235+0x10000], [R250.64] ;  /* 0x10000000faebefae */ /* 0x0003e2000b901d56 */
[CC--:B------:R-:W-:Y:S02]  /*f3b0*/  @!P6 LEA R16, P1, R6.reuse, R167.reuse, 0x1 ;  /* 0x000000a70610e211 */ /* 0x0c0fe400078208ff */
[CC--:B------:R-:W-:Y:S02]  /*f3c0*/  @!P5 LEA R12, P0, R6.reuse, R167.reuse, 0x1 ;  /* 0x000000a7060cd211 */ /* 0x0c0fe400078008ff */
        /* <DEDUP_REMOVED lines=12> */
[----:B------:R-:W-:Y:S01]  /*f490*/  @!PT LDS RZ, [RZ] ;  /* 0x00000000fffff984 */ /* 0x000fe20000000800 */
[----:B------:R-:W-:Y:S01]  /*f4a0*/  @!PT LDS RZ, [RZ] ;  /* 0x00000000fffff984 */ /* 0x000fe20000000800 */
[----:B------:R-:W-:Y:S01]  /*f4b0*/  @!PT LDS RZ, [RZ] ;  /* 0x00000000fffff984 */ /* 0x000fe20000000800 */
[----:B------:R1:W-:Y:S01]  /*f4c0*/  @!P4 LDGSTS.E.BYPASS.LTC128B.128 [R235+0x14000], [R250.64+0x100] ;  /* 0x14000100faebcfae */ /* 0x0003e2000b901d56 */
[CCC-:B------:R-:W-:Y:S02]  /*f4d0*/  @!P3 LEA.HI.X R9, R6.reuse, R166.reuse, R5.reuse, 0x1, P1 ;  /* 0x000000a60609b211 */ /* 0x1c0fe400008f0c05 */
[-C--:B------:R-:W-:Y:S02]  /*f4e0*/  @!P4 LEA.HI.X R11, R6, R166.reuse, R5, 0x1, P2 ;  /* 0x000000a6060bc211 */ /* 0x080fe400010f0c05 */
[----:B------:R-:W-:Y:S01]  /*f4f0*/  @P3 STS.128 [R235+0x16000], RZ ;  /* 0x016000ffeb003388 */ /* 0x000fe20000000c00 */
[CC--:B------:R-:W-:Y:S02]  /*f500*/  @!P6 LEA R14, P0, R4.reuse, R167.reuse, 0x1 ;  /* 0x000000a7040ee211 */ /* 0x0c0fe400078008ff */
[CC--:B------:R-:W-:Y:S02]  /*f510*/  @!P5 LEA R20, P2, R4.reuse, R167.reuse, 0x1 ;  /* 0x000000a70414d211 */ /* 0x0c0fe400078408ff */
[----:B------:R-:W-:Y:S01]  /*f520*/  @!PT LDS RZ, [RZ] ;  /* 0x00000000fffff984 */ /* 0x000fe20000000800 */
[----:B------:R-:W-:Y:S01]  /*f530*/  @!PT LDS RZ, [RZ] ;  /* 0x00000000fffff984 */ /* 0x000fe20000000800 */
[----:B------:R-:W-:Y:S01]  /*f540*/  @!PT LDS RZ, [RZ] ;  /* 0x00000000fffff984 */ /* 0x000fe20000000800 */
[----:B------:R1:W-:Y:S01]  /*f550*/  @!P3 LDGSTS.E.BYPASS.LTC128B.128 [R235+0x16000], [R250.64+0x180] ;  /* 0x16000180faebbfae */ /* 0x0003e2000b901d56 */
[CCC-:B------:R-:W-:Y:S02]  /*f560*/  @!P6 LEA.HI.X R15, R4.reuse, R166.reuse, R3.reuse, 0x1, P0 ;  /* 0x000000a6040fe211 */ /* 0x1c0fe400000f0c03 */
[CCC-:B------:R-:W-:Y:S02]  /*f570*/  @!P5 LEA.HI.X R21, R4.reuse, R166.reuse, R3.reuse, 0x1, P2 ;  /* 0x000000a60415d211 */ /* 0x1c0fe400010f0c03 */
[----:B------:R-:W-:Y:S01]  /*f580*/  @P6 STS.128 [R235+0x10800], RZ ;  /* 0x010800ffeb006388 */ /* 0x000fe20000000c00 */
[CC--:B------:R-:W-:Y:S02]  /*f590*/  @!P4 LEA R18, P1, R4.reuse, R167.reuse, 0x1 ;  /* 0x000000a70412c211 */ /* 0x0c0fe400078208ff */
[CC--:B------:R-:W-:Y:S02]  /*f5a0*/  @!P3 LEA R6, P0, R4.reuse, R167.reuse, 0x1 ;  /* 0x000000a70406b211 */ /* 0x0c0fe400078008ff */
[----:B------:R-:W-:Y:S01]  /*f5b0*/  @!PT LDS RZ, [RZ] ;  /* 0x00000000fffff984 */ /* 0x000fe20000000800 */
[----:B------:R-:W-:Y:S01]  /*f5c0*/  @!PT LDS RZ, [RZ] ;  /* 0x00000000fffff984 */ /* 0x000fe20000000800 */
[----:B------:R-:W-:Y:S01]  /*f5d0*/  @!PT LDS RZ, [RZ] ;  /* 0x00000000fffff984 */ /* 0x000fe20000000800 */
[----:B------:R2:W-:Y:S01]  /*f5e0*/  @!P6 LDGSTS.E.BYPASS.LTC128B.128 [R235+0x10800], [R16.64] ;  /* 0x1080000010ebefae */ /* 0x0005e2000b901d56 */
[CCC-:B------:R-:W-:Y:S02]  /*f5f0*/  @!P4 LEA.HI.X R19, R4.reuse, R166.reuse, R3.reuse, 0x1, P1 ;  /* 0x000000a60413c211 */ /* 0x1c0fe400008f0c03 */
[CC--:B------:R-:W-:Y:S02]  /*f600*/  @!P3 LEA.HI.X R7, R4.reuse, R166.reuse, R3, 0x1, P0 ;  /* 0x000000a60407b211 */ /* 0x0c0fe400000f0c03 */
[----:B------:R-:W-:Y:S01]  /*f610*/  @P5 STS.128 [R235+0x12800], RZ ;  /* 0x012800ffeb005388 */ /* 0x000fe20000000c00 */
[----:B------:R-:W-:Y:S04]  /*f620*/  IADD3 R5, P2, R4, UR21, RZ ;  /* 0x0000001504057c10 */ /* 0x000fe8000ff5e0ff */
[----:B------:R-:W-:Y:S01]  /*f630*/  @!PT LDS RZ, [RZ] ;  /* 0x00000000fffff984 */ /* 0x000fe20000000800 */
[----:B------:R-:W-:Y:S01]  /*f640*/  @!PT LDS RZ, [RZ] ;  /* 0x00000000fffff984 */ /* 0x000fe20000000800 */
[----:B------:R-:W-:Y:S01]  /*f650*/  @!PT LDS RZ, [RZ] ;  /* 0x00000000fffff984 */ /* 0x000fe20000000800 */
[----:B------:R3:W-:Y:S01]  /*f660*/  @!P5 LDGSTS.E.BYPASS.LTC128B.128 [R235+0x12800], [R12.64+0x80] ;  /* 0x128000800cebdfae */ /* 0x0007e2000b901d56 */
[-C--:B------:R-:W-:Y:S02]  /*f670*/  @!P6 LEA R26, P0, R5, R167.reuse, 0x1 ;  /* 0x000000a7051ae211 */ /* 0x080fe400078008ff */
        /* <DEDUP_REMOVED lines=88> */
[----:B------:R-:W4:Y:S07]  /*fc00*/  LDSM.16.M88.4 R176, [R216] ;  /* 0x00000000d8b0783b */ /* 0x000f2e0000000200 */
[C---:B---3--:R-:W-:Y:S08]  /*fc10*/  HMMA.16816.F32.BF16 R20, R168.reuse, R180, R20 ;  /* 0x000000b4a814723c */ /* 0x048ff00000041814 */
[C---:B------:R-:W-:Y:S01]  /*fc20*/  HMMA.16816.F32.BF16 R24, R168.reuse, R182, R24 ;  /* 0x000000b6a818723c */ /* 0x040fe20000041818 */
[----:B------:R-:W3:Y:S07]  /*fc30*/  LDSM.16.M88.4 R180, [R216+0x800] ;  /* 0x00080000d8b4783b */ /* 0x000eee0000000200 */
[C---:B------:R-:W-:Y:S08]  /*fc40*/  HMMA.16816.F32.BF16 R28, R168.reuse, R184, R28 ;  /* 0x000000b8a81c723c */ /* 0x040ff0000004181c */
[----:B------:R-:W-:Y:S01]  /*fc50*/  HMMA.16816.F32.BF16 R32, R168, R186, R32 ;  /* 0x000000baa820723c */ /* 0x000fe20000041820 */
[----:B------:R-:W5:Y:S05]  /*fc60*/  LDSM.16.M88.4 R168, [R216+0x1000] ;  /* 0x00100000d8a8783b */ /* 0x000f6a0000000200 */
        /* <DEDUP_REMOVED lines=14> */
[C---:B----4-:R-:W-:Y:S08]  /*fd50*/  HMMA.16816.F32.BF16 R4, R172.reuse, R176, R4 ;  /* 0x000000b0ac04723c */ /* 0x050ff00000041804 */
[C---:B------:R-:W-:Y:S01]  /*fd60*/  HMMA.16816.F32.BF16 R8, R172.reuse, R178, R8 ;  /* 0x000000b2ac08723c */ /* 0x040fe20000041808 */
[----:B------:R-:W-:Y:S07]  /*fd70*/  LDSM.16.M88.4 R176, [R215] ;  /* 0x00000000d7b0783b */ /* 0x000fee0000000200 */
[C---:B---3--:R-:W-:Y:S08]  /*fd80*/  HMMA.16816.F32.BF16 R12, R172.reuse, R180, R12 ;  /* 0x000000b4ac0c723c */ /* 0x048ff0000004180c */
[C---:B------:R-:W-:Y:S01]  /*fd90*/  HMMA.16816.F32.BF16 R16, R172.reuse, R182, R16 ;  /* 0x000000b6ac10723c */ /* 0x040fe20000041810 */
[----:B------:R-:W-:Y:S07]  /*fda0*/  LDSM.16.M88.4 R180, [R214] ;  /* 0x00000000d6b4783b */ /* 0x000fee0000000200 */
[C---:B-----5:R-:W-:Y:S08]  /*fdb0*/  HMMA.16816.F32.BF16 R20, R172.reuse, R168, R20 ;  /* 0x000000a8ac14723c */ /* 0x060ff00000041814 */
[C---:B------:R-:W-:Y:S01]  /*fdc0*/  HMMA.16816.F32.BF16 R24, R172.reuse, R170, R24 ;  /* 0x000000aaac18723c */ /* 0x040fe20000041818 */
[----:B------:R-:W3:Y:S07]  /*fdd0*/  LDSM.16.M88.4 R168, [R228+0x2000] ;  /* 0x00200000e4a8783b */ /* 0x000eee0000000200 */
[C---:B------:R-:W-:Y:S08]  /*fde0*/  HMMA.16816.F32.BF16 R28, R172.reuse, R184, R28 ;  /* 0x000000b8ac1c723c */ /* 0x040ff0000004181c */
[----:B------:R-:W-:Y:S01]  /*fdf0*/  HMMA.16816.F32.BF16 R32, R172, R186, R32 ;  /* 0x000000baac20723c */ /* 0x000fe20000041820 */
[----:B------:R-:W4:Y:S05]  /*fe00*/  LDSM.16.M88.4 R172, [R213] ;  /* 0x00000000d5ac783b */ /* 0x000f2a0000000200 */
        /* <DEDUP_REMOVED lines=20> */
[C---:B----4-:R-:W-:Y:S08]  /*ff50*/  HMMA.16816.F32.BF16 R20, R168.reuse, R172, R20 ;  /* 0x000000aca814723c */ /* 0x050ff00000041814 */
[C---:B------:R-:W-:Y:S01]  /*ff60*/  HMMA.16816.F32.BF16 R24, R168.reuse, R174, R24 ;  /* 0x000000aea818723c */ /* 0x040fe20000041818 */
[----:B------:R-:W3:Y:S07]  /*ff70*/  LDSM.16.M88.4 R172, [R225+0x2000] ;  /* 0x00200000e1ac783b */ /* 0x000eee0000000200 */
[C---:B-----5:R-:W-:Y:S08]  /*ff80*/  HMMA.16816.F32.BF16 R28, R168.reuse, R184, R28 ;  /* 0x000000b8a81c723c */ /* 0x060ff0000004181c */
[----:B------:R-:W-:Y:S01]  /*ff90*/  HMMA.16816.F32.BF16 R32, R168, R186, R32 ;  /* 0x000000baa820723c */ /* 0x000fe20000041820 */
[----:B------:R-:W4:Y:S05]  /*ffa0*/  LDSM.16.M88.4 R168, [R216+0x3000] ;  /* 0x00300000d8a8783b */ /* 0x000f2a0000000200 */
[----:B------:R-:W5:Y:S02]  /*ffb0*/  LDSM.16.M88.4 R184, [R216+0x3800] ;  /* 0x00380000d8b8783b */ /* 0x000f640000000200 */
        /* <DEDUP_REMOVED lines=19> */
[C---:B----4-:R-:W-:Y:S08]  /*100f0*/  HMMA.16816.F32.BF16 R20, R172.reuse, R168, R20 ;  /* 0x000000a8ac14723c */ /* 0x050ff00000041814 */
[C---:B------:R-:W-:Y:S01]  /*10100*/  HMMA.16816.F32.BF16 R24, R172.reuse, R170, R24 ;  /* 0x000000aaac18723c */ /* 0x040fe20000041818 */
[----:B------:R-:W3:Y:S07]  /*10110*/  LDSM.16.M88.4 R168, [R228+0x4000] ;  /* 0x00400000e4a8783b */ /* 0x000eee0000000200 */
[C---:B-----5:R-:W-:Y:S08]  /*10120*/  HMMA.16816.F32.BF16 R28, R172.reuse, R184, R28 ;  /* 0x000000b8ac1c723c */ /* 0x060ff0000004181c */
        /* <DEDUP_REMOVED lines=15> */
[----:B------:R-:W-:Y:S02]  /*10220*/  LDSM.16.M88.4 R200, [R216+0x4800] ;  /* 0x00480000d8c8783b */ /* 0x000fe40000000200 */
        /* <DEDUP_REMOVED lines=24> */
[----:B------:R-:W3:Y:S05]  /*103b0*/  LDSM.16.M88.4 R172, [R229+0xf000] ;  /* 0x00f00000e5ac783b */ /* 0x000eea0000000200 */
[----:B------:R-:W-:Y:S02]  /*103c0*/  LDSM.16.M88.4 R188, [R228+0x6000] ;  /* 0x00600000e4bc783b */ /* 0x000fe40000000200 */
[C---:B------:R-:W-:Y:S08]  /*103d0*/  HMMA.16816.F32.BF16 R4, R176.reuse, R180, R4 ;  /* 0x000000b4b004723c */ /* 0x040ff00000041804 */
[C---:B------:R-:W-:Y:S01]  /*103e0*/  HMMA.16816.F32.BF16 R8, R176.reuse, R182, R8 ;  /* 0x000000b6b008723c */ /* 0x040fe20000041808 */
[----:B------:R-:W1:Y:S07]  /*103f0*/  LDSM.16.M88.4 R180, [R229+0xf800] ;  /* 0x00f80000e5b4783b */ /* 0x000e6e0000000200 */
[C---:B------:R-:W-:Y:S08]  /*10400*/  HMMA.16816.F32.BF16 R12, R176.reuse, R200, R12 ;  /* 0x000000c8b00c723c */ /* 0x040ff0000004180c */
[C---:B------:R-:W-:Y:S01]  /*10410*/  HMMA.16816.F32.BF16 R16, R176.reuse, R202, R16 ;  /* 0x000000cab010723c */ /* 0x040fe20000041810 */
[----:B------:R-:W2:Y:S07]  /*10420*/  LDSM.16.M88.4 R200, [R207] ;  /* 0x00000000cfc8783b */ /* 0x000eae0000000200 */
[C---:B----4-:R-:W-:Y:S08]  /*10430*/  HMMA.16816.F32.BF16 R20, R176.reuse, R168, R20 ;  /* 0x000000a8b014723c */ /* 0x050ff00000041814 */
[C---:B------:R-:W-:Y:S01]  /*10440*/  HMMA.16816.F32.BF16 R24, R176.reuse, R170, R24 ;  /* 0x000000aab018723c */ /* 0x040fe20000041818 */
[----:B------:R-:W4:Y:S07]  /*10450*/  LDSM.16.M88.4 R168, [R206] ;  /* 0x00000000cea8783b */ /* 0x000f2e0000000200 */
[C---:B-----5:R-:W-:Y:S08]  /*10460*/  HMMA.16816.F32.BF16 R28, R176.reuse, R184, R28 ;  /* 0x000000b8b01c723c */ /* 0x060ff0000004181c */
[----:B------:R-:W-:Y:S01]  /*10470*/  HMMA.16816.F32.BF16 R32, R176, R186, R32 ;  /* 0x000000bab020723c */ /* 0x000fe20000041820 */
[----:B------:R-:W5:Y:S05]  /*10480*/  LDSM.16.M88.4 R176, [R205] ;  /* 0x00000000cdb0783b */ /* 0x000f6a0000000200 */
[----:B------:R-:W-:Y:S02]  /*10490*/  LDSM.16.M88.4 R184, [R226+0x6000] ;  /* 0x00600000e2b8783b */ /* 0x000fe40000000200 */
[C---:B-1----:R-:W-:Y:S08]  /*104a0*/  HMMA.16816.F32.BF16 R4, R192.reuse, R196, R4 ;  /* 0x000000c4c004723c */ /* 0x042ff00000041804 */
[C---:B------:R-:W-:Y:S01]  /*104b0*/  HMMA.16816.F32.BF16 R8, R192.reuse, R198, R8 ;  /* 0x000000c6c008723c */ /* 0x040fe20000041808 */
[----:B------:R-:W-:Y:S07]  /*104c0*/  LDSM.16.M88.4 R196, [R223+0xe000] ;  /* 0x00e00000dfc4783b */ /* 0x000fee0000000200 */
[C---:B--2---:R-:W-:Y:S08]  /*104d0*/  HMMA.16816.F32.BF16 R12, R192.reuse, R164, R12 ;  /* 0x000000a4c00c723c */ /* 0x044ff0000004180c */
[C---:B------:R-:W-:Y:S01]  /*104e0*/  HMMA.16816.F32.BF16 R16, R192.reuse, R166, R16 ;  /* 0x000000a6c010723c */ /* 0x040fe20000041810 */
[----:B------:R-:W1:Y:S07]  /*104f0*/  LDSM.16.M88.4 R164, [R204] ;  /* 0x00000000cca4783b */ /* 0x000e6e0000000200 */
[C---:B---3--:R-:W-:Y:S08]  /*10500*/  HMMA.16816.F32.BF16 R20, R192.reuse, R172, R20 ;  /* 0x000000acc014723c */ /* 0x048ff00000041814 */
[C---:B------:R-:W-:Y:S01]  /*10510*/  HMMA.16816.F32.BF16 R24, R192.reuse, R174, R24 ;  /* 0x000000aec018723c */ /* 0x040fe20000041818 */
[----:B------:R-:W2:Y:S07]  /*10520*/  LDSM.16.M88.4 R172, [R223+0xe800] ;  /* 0x00e80000dfac783b */ /* 0x000eae0000000200 */
[C---:B------:R-:W-:Y:S08]  /*10530*/  HMMA.16816.F32.BF16 R28, R192.reuse, R180, R28 ;  /* 0x000000b4c01c723c */ /* 0x040ff0000004181c */
[----:B------:R-:W-:Y:S01]  /*10540*/  HMMA.16816.F32.BF16 R32, R192, R182, R32 ;  /* 0x000000b6c020723c */ /* 0x000fe20000041820 */
[----:B------:R-:W3:Y:S05]  /*10550*/  LDSM.16.M88.4 R180, [R223+0xf000] ;  /* 0x00f00000dfb4783b */ /* 0x000eea0000000200 */
[----:B------:R-:W-:Y:S02]  /*10560*/  LDSM.16.M88.4 R192, [R225+0x6000] ;  /* 0x00600000e1c0783b */ /* 0x000fe40000000200 */
[C---:B------:R-:W-:Y:S08]  /*10570*/  HMMA.16816.F32.BF16 R4, R188.reuse, R200, R4 ;  /* 0x000000c8bc04723c */ /* 0x040ff00000041804 */
[C---:B------:R-:W-:Y:S01]  /*10580*/  HMMA.16816.F32.BF16 R8, R188.reuse, R202, R8 ;  /* 0x000000cabc08723c */ /* 0x040fe20000041808 */
[----:B------:R-:W-:Y:S07]  /*10590*/  LDSM.16.M88.4 R200, [R216+0x6000] ;  /* 0x00600000d8c8783b */ /* 0x000fee0000000200 */
[C---:B----4-:R-:W-:Y:S08]  /*105a0*/  HMMA.16816.F32.BF16 R12, R188.reuse, R168, R12 ;  /* 0x000000a8bc0c723c */ /* 0x050ff0000004180c */
[C---:B------:R-:W-:Y:S01]  /*105b0*/  HMMA.16816.F32.BF16 R16, R188.reuse, R170, R16 ;  /* 0x000000aabc10723c */ /* 0x040fe20000041810 */
[----:B------:R-:W4:Y:S07]  /*105c0*/  LDSM.16.M88.4 R168, [R223+0xf800] ;  /* 0x00f80000dfa8783b */ /* 0x000f2e0000000200 */
[C---:B-----5:R-:W-:Y:S08]  /*105d0*/  HMMA.16816.F32.BF16 R20, R188.reuse, R176, R20 ;  /* 0x000000b0bc14723c */ /* 0x060ff00000041814 */
[C---:B------:R-:W-:Y:S08]  /*105e0*/  HMMA.16816.F32.BF16 R24, R188.reuse, R178, R24 ;  /* 0x000000b2bc18723c */ /* 0x040ff00000041818 */
[C---:B-1----:R-:W-:Y:S08]  /*105f0*/  HMMA.16816.F32.BF16 R28, R188.reuse, R164, R28 ;  /* 0x000000a4bc1c723c */ /* 0x042ff0000004181c */
[----:B------:R-:W-:Y:S01]  /*10600*/  HMMA.16816.F32.BF16 R32, R188, R166, R32 ;  /* 0x000000a6bc20723c */ /* 0x000fe20000041820 */
[----:B------:R-:W1:Y:S07]  /*10610*/  LDSM.16.M88.4 R164, [R216+0x6800] ;  /* 0x00680000d8a4783b */ /* 0x000e6e0000000200 */
[C---:B------:R-:W-:Y:S08]  /*10620*/  HMMA.16816.F32.BF16 R4, R184.reuse, R196, R4 ;  /* 0x000000c4b804723c */ /* 0x040ff00000041804 */
[C---:B------:R-:W-:Y:S08]  /*10630*/  HMMA.16816.F32.BF16 R8, R184.reuse, R198, R8 ;  /* 0x000000c6b808723c */ /* 0x040ff00000041808 */
[C---:B--2---:R-:W-:Y:S08]  /*10640*/  HMMA.16816.F32.BF16 R12, R184.reuse, R172, R12 ;  /* 0x000000acb80c723c */ /* 0x044ff0000004180c */
[C---:B------:R-:W-:Y:S08]  /*10650*/  HMMA.16816.F32.BF16 R16, R184.reuse, R174, R16 ;  /* 0x000000aeb810723c */ /* 0x040ff00000041810 */
[C---:B---3--:R-:W-:Y:S08]  /*10660*/  HMMA.16816.F32.BF16 R20, R184.reuse, R180, R20 ;  /* 0x000000b4b814723c */ /* 0x048ff00000041814 */
[C---:B------:R-:W-:Y:S08]  /*10670*/  HMMA.16816.F32.BF16 R24, R184.reuse, R182, R24 ;  /* 0x000000b6b818723c */ /* 0x040ff00000041818 */
[C---:B----4-:R-:W-:Y:S08]  /*10680*/  HMMA.16816.F32.BF16 R28, R184.reuse, R168, R28 ;  /* 0x000000a8b81c723c */ /* 0x050ff0000004181c */
        /* <DEDUP_REMOVED lines=18> */
[----:B------:R-:W-:Y:S02]  /*107b0*/  IMAD.MOV.U32 R167, RZ, RZ, R250 ;  /* 0x000000ffffa77224 */ /* 0x000fe400078e00fa */
[----:B------:R-:W-:Y:S07]  /*107c0*/  IMAD.MOV.U32 R166, RZ, RZ, R251 ;  /* 0x000000ffffa67224 */ /* 0x000fee00078e00fb */
        /* <DEDUP_REMOVED lines=9> */
[----:B------:R-:W4:Y:S01]  /*10860*/  MUFU.TANH R3, R3 ;  /* 0x0000000300037308 */ /* 0x000f220000002400 */
[----:B------:R-:W-:Y:S01]  /*10870*/  BAR.SYNC.DEFER_BLOCKING 0x0 ;  /* 0x0000000000007b1d */ /* 0x000fe20000010000 */
[C---:B---3--:R-:W-:Y:S05]  /*10880*/  HMMA.16816.F32.BF16 R20, R192.reuse, R4, R20 ;  /* 0x00000004c014723c */ /* 0x048fea0000041814 */
[----:B-1----:R-:W-:Y:S02]  /*10890*/  FMUL.FTZ R12, R14, c[0x0][0x2ec] ;  /* 0x0000bb000e0c7a20 */ /* 0x002fe40000410000 */
[----:B------:R-:W-:Y:S01]  /*108a0*/  FMUL.FTZ R14, R16, c[0x0][0x2ec] ;  /* 0x0000bb00100e7a20 */ /* 0x000fe20000410000 */
[C---:B------:R-:W-:Y:S03]  /*108b0*/  HMMA.16816.F32.BF16 R24, R192.reuse, R6, R24 ;  /* 0x00000006c018723c */ /* 0x040fe60000041818 */
[----:B------:R-:W1:Y:S01]  /*108c0*/  MUFU.TANH R12, R12 ;  /* 0x0000000c000c7308 */ /* 0x000e620000002400 */
[----:B--2---:R-:W-:Y:S02]  /*108d0*/  FMUL.FTZ R13, R15, c[0x0][0x2ec] ;  /* 0x0000bb000f0d7a20 */ /* 0x004fe40000410000 */
[----:B------:R-:W-:Y:S02]  /*108e0*/  FMUL.FTZ R15, R17, c[0x0][0x2ec] ;  /* 0x0000bb00110f7a20 */ /* 0x000fe40000410000 */
[----:B------:R-:W-:Y:S04]  /*108f0*/  FMUL.FTZ R4, R18, c[0x0][0x2ec] ;  /* 0x0000bb0012047a20 */ /* 0x000fe80000410000 */
[----:B------:R-:W-:Y:S01]  /*10900*/  FMUL.FTZ R5, R19, c[0x0][0x2ec] ;  /* 0x0000bb0013057a20 */ /* 0x000fe20000410000 */
[----:B------:R-:W2:Y:S03]  /*10910*/  MUFU.TANH R13, R13 ;  /* 0x0000000d000d7308 */ /* 0x000ea60000002400 */
[----:B------:R-:W-:Y:S02]  /*10920*/  FMUL.FTZ R16, R20, c[0x0][0x2ec] ;  /* 0x0000bb0014107a20 */ /* 0x000fe40000410000 */
[----:B------:R-:W-:Y:S02]  /*10930*/  FMUL.FTZ R18, R21, c[0x0][0x2ec] ;  /* 0x0000bb0015127a20 */ /* 0x000fe40000410000 */
[----:B------:R-:W-:Y:S02]  /*10940*/  FMUL.FTZ R17, R22, c[0x0][0x2ec] ;  /* 0x0000bb0016117a20 */ /* 0x000fe40000410000 */
[----:B------:R-:W-:Y:S01]  /*10950*/  FMUL.FTZ R6, R23, c[0x0][0x2ec] ;  /* 0x0000bb0017067a20 */ /* 0x000fe20000410000 */
[----:B------:R-:W3:Y:S01]  /*10960*/  MUFU.TANH R14, R14 ;  /* 0x0000000e000e7308 */ /* 0x000ee20000002400 */
[C---:B-----5:R-:W-:Y:S03]  /*10970*/  HMMA.16816.F32.BF16 R28, R192.reuse, R8, R28 ;  /* 0x00000008c01c723c */ /* 0x060fe6000004181c */
[----:B------:R-:W-:Y:S02]  /*10980*/  FMUL.FTZ R19, R24, c[0x0][0x2ec] ;  /* 0x0000bb0018137a20 */ /* 0x000fe40000410000 */
[----:B------:R-:W-:Y:S02]  /*10990*/  FMUL.FTZ R21, R25, c[0x0][0x2ec] ;  /* 0x0000bb0019157a20 */ /* 0x000fe40000410000 */
[----:B------:R-:W-:Y:S01]  /*109a0*/  FMUL.FTZ R8, R26, c[0x0][0x2ec] ;  /* 0x0000bb001a087a20 */ /* 0x000fe20000410000 */
[----:B------:R-:W-:Y:S01]  /*109b0*/  HMMA.16816.F32.BF16 R32, R192, R10, R32 ;  /* 0x0000000ac020723c */ /* 0x000fe20000041820 */
[----:B------:R-:W1:Y:S03]  /*109c0*/  MUFU.TANH R15, R15 ;  /* 0x0000000f000f7308 */ /* 0x000e660000002400 */
[----:B------:R-:W-:Y:S07]  /*109d0*/  FMUL.FTZ R7, R27, c[0x0][0x2ec] ;  /* 0x0000bb001b077a20 */ /* 0x000fee0000410000 */
[----:B------:R-:W1:Y:S05]  /*109e0*/  MUFU.TANH R4, R4 ;  /* 0x0000000400047308 */ /* 0x000e6a0000002400 */
[----:B------:R-:W-:Y:S02]  /*109f0*/  FMUL.FTZ R26, R28, c[0x0][0x2ec] ;  /* 0x0000bb001c1a7a20 */ /* 0x000fe40000410000 */
[----:B------:R-:W-:Y:S02]  /*10a00*/  FMUL.FTZ R28, R29, c[0x0][0x2ec] ;  /* 0x0000bb001d1c7a20 */ /* 0x000fe40000410000 */
[----:B------:R-:W-:Y:S01]  /*10a10*/  FMUL.FTZ R23, R30, c[0x0][0x2ec] ;  /* 0x0000bb001e177a20 */ /* 0x000fe20000410000 */
[----:B------:R-:W1:Y:S01]  /*10a20*/  MUFU.TANH R5, R5 ;  /* 0x0000000500057308 */ /* 0x000e620000002400 */
[----:B------:R-:W-:Y:S02]  /*10a30*/  FMUL.FTZ R22, R31, c[0x0][0x2ec] ;  /* 0x0000bb001f167a20 */ /* 0x000fe40000410000 */
[----:B------:R-:W-:Y:S02]  /*10a40*/  FMUL.FTZ R29, R32, c[0x0][0x2ec] ;  /* 0x0000bb00201d7a20 */ /* 0x000fe40000410000 */
[----:B------:R-:W-:Y:S02]  /*10a50*/  FMUL.FTZ R27, R33, c[0x0][0x2ec] ;  /* 0x0000bb00211b7a20 */ /* 0x000fe40000410000 */
[----:B------:R-:W-:Y:S02]  /*10a60*/  FMUL.FTZ R25, R34, c[0x0][0x2ec] ;  /* 0x0000bb0022197a20 */ /* 0x000fe40000410000 */
[----:B------:R-:W-:Y:S01]  /*10a70*/  FMUL.FTZ R24, R35, c[0x0][0x2ec] ;  /* 0x0000bb0023187a20 */ /* 0x000fe20000410000 */
        /* <DEDUP_REMOVED lines=17> */
[----:B--234-:R-:W-:Y:S01]  /*10b90*/  ULDC.64 UR8, c[0x0][0x198] ;  /* 0x0000660000087ab9 */ /* 0x01cfe20000000a00 */
        /* <DEDUP_REMOVED lines=8> */
[----:B------:R-:W2:Y:S01]  /*10c20*/  R2UR UR8, R9 ;  /* 0x00000000090873c2 */ /* 0x000ea200000e0000 */
[----:B------:R-:W-:Y:S05]  /*10c30*/  IMAD.U32 R10, RZ, RZ, UR9 ;  /* 0x00000009ff0a7e24 */ /* 0x000fea000f8e00ff */
[----:B------:R-:W-:Y:S04]  /*10c40*/  IABS R10, R10 ;  /* 0x0000000a000a7213 */ /* 0x000fe80000000000 */
[----:B------:R-:W3:Y:S01]  /*10c50*/  R2UR UR31, R10 ;  /* 0x000000000a1f73c2 */ /* 0x000ee200000e0000 */
[----:B--2---:R-:W2:Y:S10]  /*10c60*/  I2F.RP R9, UR8 ;  /* 0x0000000800097d06 */ /* 0x004eb40008209400 */
[----:B--2---:R-:W2:Y:S02]  /*10c70*/  MUFU.RCP R9, R9 ;  /* 0x0000000900097308 */ /* 0x004ea40000001000 */
[----:B--2---:R-:W-:Y:S08]  /*10c80*/  IADD3 R9, R9, 0xffffffe, RZ ;  /* 0x0ffffffe09097810 */ /* 0x004ff00007ffe0ff */
[----:B------:R-:W2:Y:S02]  /*10c90*/  F2I.FTZ.U32.TRUNC.NTZ R9, R9 ;  /* 0x0000000900097305 */ /* 0x000ea4000021f000 */
[----:B--2---:R2:W4:Y:S02]  /*10ca0*/  R2UR UR35, R9 ;  /* 0x00000000092373c2 */ /* 0x00452400000e0000 */
[----:B--2---:R-:W-:Y:S01]  /*10cb0*/  IMAD.U32 R9, RZ, RZ, UR32 ;  /* 0x00000020ff097e24 */ /* 0x004fe2000f8e00ff */
[----:B----4-:R-:W-:Y:S04]  /*10cc0*/  UIADD3 UR28, URZ, -UR35, URZ ;  /* 0x800000233f1c7290 */ /* 0x010fe8000fffe03f */
[----:B------:R-:W-:Y:S01]  /*10cd0*/  UIMAD UR28, UR28, UR8, URZ ;  /* 0x000000081c1c72a4 */ /* 0x000fe2000f8e023f */
[----:B------:R-:W-:Y:S03]  /*10ce0*/  IABS R9, R9 ;  /* 0x0000000900097213 */ /* 0x000fe60000000000 */
[----:B------:R-:W-:Y:S01]  /*10cf0*/  UIMAD.WIDE.U32 UR34, UR35, UR28, UR34 ;  /* 0x0000001c232272a5 */ /* 0x000fe2000f8e0022 */
[----:B------:R-:W2:Y:S03]  /*10d00*/  R2UR UR29, R9 ;  /* 0x00000000091d73c2 */ /* 0x000ea600000e0000 */
[----:B---3--:R-:W-:Y:S02]  /*10d10*/  UIMAD.WIDE.U32 UR38, UR35, UR31, URZ ;  /* 0x0000001f232672a5 */ /* 0x008fe4000f8e003f */
[----:B--2---:R-:W-:Y:S05]  /*10d20*/  UIMAD.WIDE.U32 UR36, UR35, UR29, URZ ;  /* 0x0000001d232472a5 */ /* 0x004fea000f8e003f */
        /* <DEDUP_REMOVED lines=33> */
[----:B------:R-:W2:Y:S01]  /*10f40*/  R2UR UR30, R30 ;  /* 0x000000001e1e73c2 */ /* 0x000ea200000e0000 */
[----:B------:R-:W-:Y:S01]  /*10f50*/  LEA R10, P1, R20, UR16, 0x2 ;  /* 0x00000010140a7c11 */ /* 0x000fe2000f8210ff */
[----:B------:R-:W-:Y:S01]  /*10f60*/  UIMAD UR28, UR8, UR28, -0x40 ;  /* 0xffffffc0081c74a4 */ /* 0x000fe2000f8e021c */
[----:B------:R-:W-:Y:S02]  /*10f70*/  LEA.HI.X.SX32 R31, R9, UR17, 0x2, P0 ;  /* 0x00000011091f7c11 */ /* 0x000fe400080f16ff */
[----:B------:R-:W-:Y:S01]  /*10f80*/  LEA.HI.X.SX32 R11, R11, UR17, 0x2, P1 ;  /* 0x000000110b0b7c11 */ /* 0x000fe200088f16ff */
[----:B------:R-:W-:Y:S02]  /*10f90*/  USHF.R.S32.HI UR9, URZ, 0x1f, UR28 ;  /* 0x0000001f3f097899 */ /* 0x000fe4000801141c */
[----:B------:R-:W3:Y:S01]  /*10fa0*/  R2UR UR32, R10 ;  /* 0x000000000a2073c2 */ /* 0x000ee200000e0000 */
[----:B------:R-:W-:Y:S02]  /*10fb0*/  UIMAD UR8, UR7, UR28, URZ ;  /* 0x0000001c070872a4 */ /* 0x000fe4000f8e023f */
[----:B------:R-:W-:Y:S02]  /*10fc0*/  UIMAD.WIDE.U32 UR28, UR6, UR28, URZ ;  /* 0x0000001c061c72a5 */ /* 0x000fe4000f8e003f */
[----:B------:R-:W-:Y:S03]  /*10fd0*/  UIMAD UR8, UR9, UR6, UR8 ;  /* 0x00000006090872a4 */ /* 0x000fe6000f8e0208 */
[----:B------:R-:W4:Y:S01]  /*10fe0*/  R2UR UR31, R31 ;  /* 0x000000001f1f73c2 */ /* 0x000f2200000e0000 */
[----:B------:R-:W-:Y:S02]  /*10ff0*/  UIADD3 UR8, UR29, UR8, URZ ;  /* 0x000000081d087290 */ /* 0x000fe4000fffe03f */
[----:B------:R-:W-:Y:S01]  /*11000*/  UMOV UR9, UR7 ;  /* 0x0000000700097c82 */ /* 0x000fe20008000000 */
[----:B--2---:R-:W-:Y:S04]  /*11010*/  IMAD.U32 R30, RZ, RZ, UR30 ;  /* 0x0000001eff1e7e24 */ /* 0x004fe8000f8e00ff */
[----:B------:R-:W2:Y:S01]  /*11020*/  R2UR UR33, R11 ;  /* 0x000000000b2173c2 */ /* 0x000ea200000e0000 */
[----:B---3--:R-:W-:Y:S01]  /*11030*/  MOV R10, UR32 ;  /* 0x00000020000a7c02 */ /* 0x008fe20008000f00 */
[----:B----4-:R-:W-:Y:S05]  /*11040*/  IMAD.U32 R31, RZ, RZ, UR31 ;  /* 0x0000001fff1f7e24 */ /* 0x010fea000f8e00ff */
[----:B------:R3:W4:Y:S01]  /*11050*/  LDG.E R9, [R30.64] ;  /* 0x000000161e097981 */ /* 0x000722000c1e1900 */
[----:B--2---:R-:W-:Y:S05]  /*11060*/  IMAD.U32 R11, RZ, RZ, UR33 ;  /* 0x00000021ff0b7e24 */ /* 0x004fea000f8e00ff */
[----:B------:R-:W4:Y:S01]  /*11070*/  LDG.E R10, [R10.64] ;  /* 0x000000160a0a7981 */ /* 0x000f22000c1e1900 */
[----:B---3--:R-:W-:Y:S01]  /*11080*/  IMAD.U32 R30, RZ, RZ, UR28 ;  /* 0x0000001cff1e7e24 */ /* 0x008fe2000f8e00ff */
[----:B------:R-:W-:Y:S01]  /*11090*/  MOV R31, UR29 ;  /* 0x0000001d001f7c02 */ /* 0x000fe20008000f00 */
[----:B------:R-:W-:Y:S01]  /*110a0*/  IMAD.U32 R31, RZ, RZ, UR8 ;  /* 0x00000008ff1f7e24 */ /* 0x000fe2000f8e00ff */
[----:B------:R-:W-:Y:S01]  /*110b0*/  UMOV UR8, UR6 ;  /* 0x0000000600087c82 */ /* 0x000fe20008000000 */
[----:B----4-:R-:W-:Y:S04]  /*110c0*/  IADD3 R10, -R9, R10, RZ ;  /* 0x0000000a090a7210 */ /* 0x010fe80007ffe1ff */
[----:B------:R-:W-:Y:S01]  /*110d0*/  SHF.R.S32.HI R9, RZ, 0x1f, R10 ;  /* 0x0000001fff097819 */ /* 0x000fe2000001140a */
[C---:B------:R-:W-:Y:S04]  /*110e0*/  IMAD.WIDE.U32 R30, R10.reuse, c[0x0][0x180], R30 ;  /* 0x000060000a1e7a25 */ /* 0x040fe800078e001e */
[----:B------:R-:W-:Y:S04]  /*110f0*/  IMAD R9, R9, c[0x0][0x180], RZ ;  /* 0x0000600009097a24 */ /* 0x000fe800078e02ff */
[----:B------:R-:W-:Y:S05]  /*11100*/  IMAD R9, R10, c[0x0][0x184], R9 ;  /* 0x000061000a097a24 */ /* 0x000fea00078e0209 */
[----:B------:R-:W-:Y:S02]  /*11110*/  IADD3 R9, R31, R9, RZ ;  /* 0x000000091f097210 */ /* 0x000fe40007ffe0ff */
.L_x_6517:
        /* <DEDUP_REMOVED lines=117> */
.L_x_6516:
[----:B--234-:R-:W-:Y:S01]  /*11870*/  MOV R175, UR12 ;  /* 0x0000000c00af7c02 */ /* 0x01cfe20008000f00 */
[----:B------:R-:W-:Y:S02]  /*11880*/  UISETP.GT.AND UP0, UPT, UR12, UR11, UPT ;  /* 0x0000000b0c00728c */ /* 0x000fe4000bf04270 */
[----:B------:R-:W-:Y:S01]  /*11890*/  UMOV UR8, UR27 ;  /* 0x0000001b00087c82 */ /* 0x000fe20008000000 */
[----:B------:R-:W-:Y:S01]  /*118a0*/  LEA R175, R175, R234, 0x6 ;  /* 0x000000eaafaf7211 */ /* 0x000fe200078e30ff */
[----:B------:R-:W-:Y:S03]  /*118b0*/  UMOV UR9, UR26 ;  /* 0x0000001a00097c82 */ /* 0x000fe60008000000 */
[----:B------:R-:W-:Y:S01]  /*118c0*/  IADD3 R34, R175, 0x21, RZ ;  /* 0x00000021af227810 */ /* 0x000fe20007ffe0ff */
[----:B------:R-:W-:Y:S01]  /*118d0*/  IMAD.IADD R32, R243, 0x1, -R175 ;  /* 0x00000001f3207824 */ /* 0x000fe200078e0aaf */
[----:B------:R-:W-:Y:S02]  /*118e0*/  IADD3 R33, R175, 0x1, RZ ;  /* 0x00000001af217810 */ /* 0x000fe40007ffe0ff */
[C---:B------:R-:W-:Y:S02]  /*118f0*/  IADD3 R20, R243.reuse, -R34, RZ ;  /* 0x80000022f3147210 */ /* 0x040fe40007ffe0ff */
[----:B------:R-:W-:Y:S02]  /*11900*/  IADD3 R31, R243, -R33, RZ ;  /* 0x80000021f31f7210 */ /* 0x000fe40007ffe0ff */
[----:B------:R-:W-:Y:S02]  /*11910*/  IADD3 R9, R175, 0x10, RZ ;  /* 0x00000010af097810 */ /* 0x000fe40007ffe0ff */
[C---:B------:R-:W-:Y:S02]  /*11920*/  ISETP.GE.AND P4, PT, R33.reuse, R242, PT ;  /* 0x000000f22100720c */ /* 0x040fe40003f86270 */
[----:B------:R-:W-:Y:S02]  /*11930*/  ISETP.GE.AND P0, PT, R33, R239, PT ;  /* 0x000000ef2100720c */ /* 0x000fe40003f06270 */
[----:B------:R-:W-:Y:S02]  /*11940*/  IABS R20, R20 ;  /* 0x0000001400147213 */ /* 0x000fe40000000000 */
[----:B------:R-:W-:Y:S02]  /*11950*/  IABS R32, R32 ;  /* 0x0000002000207213 */ /* 0x000fe40000000000 */
[----:B------:R-:W-:Y:S02]  /*11960*/  IABS R31, R31 ;  /* 0x0000001f001f7213 */ /* 0x000fe40000000000 */
[----:B------:R-:W-:Y:S02]  /*11970*/  IADD3 R177, R175, 0x8, RZ ;  /* 0x00000008afb17810 */ /* 0x000fe40007ffe0ff */
[C---:B------:R-:W-:Y:S01]  /*11980*/  ISETP.GE.OR P4, PT, R33.reuse, R241, !P4 ;  /* 0x000000f12100720c */ /* 0x040fe20006786670 */
[----:B------:R-:W-:Y:S01]  /*11990*/  I2F R32, R32 ;  /* 0x0000002000207306 */ /* 0x000fe20000201400 */
[----:B------:R-:W-:Y:S01]  /*119a0*/  ISETP.GE.OR P0, PT, R33, R238, !P0 ;  /* 0x000000ee2100720c */ /* 0x000fe20004706670 */
[----:B------:R-:W-:Y:S01]  /*119b0*/  IMAD.IADD R189, R243, 0x1, -R177 ;  /* 0x00000001f3bd7824 */ /* 0x000fe200078e0ab1 */
[C---:B------:R-:W-:Y:S02]  /*119c0*/  IADD3 R35, R240.reuse, -R33, RZ ;  /* 0x80000021f0237210 */ /* 0x040fe40007ffe0ff */
[----:B------:R-:W-:Y:S01]  /*119d0*/  MOV R33, R20 ;  /* 0x0000001400217202 */ /* 0x000fe20000000f00 */
[C---:B------:R-:W-:Y:S01]  /*119e0*/  IMAD.IADD R20, R240.reuse, 0x1, -R9 ;  /* 0x00000001f0147824 */ /* 0x040fe200078e0a09 */
[C---:B------:R-:W-:Y:S02]  /*119f0*/  ISETP.GE.AND P2, PT, R177.reuse, R242, PT ;  /* 0x000000f2b100720c */ /* 0x040fe40003f46270 */
[C---:B------:R-:W-:Y:S01]  /*11a00*/  ISETP.GE.AND P6, PT, R177.reuse, R239, PT ;  /* 0x000000efb100720c */ /* 0x040fe20003fc6270 */
[----:B------:R-:W-:Y:S01]  /*11a10*/  I2F R31, R31 ;  /* 0x0000001f001f7306 */ /* 0x000fe20000201400 */
[----:B------:R-:W-:Y:S02]  /*11a20*/  IABS R20, R20 ;  /* 0x0000001400147213 */ /* 0x000fe40000000000 */
[C---:B------:R-:W-:Y:S02]  /*11a30*/  IADD3 R11, R240.reuse, -R177, RZ ;  /* 0x800000b1f00b7210 */ /* 0x040fe40007ffe0ff */
[C---:B------:R-:W-:Y:S02]  /*11a40*/  ISETP.GE.OR P2, PT, R177.reuse, R241, !P2 ;  /* 0x000000f1b100720c */ /* 0x040fe40005746670 */
[----:B------:R-:W-:Y:S02]  /*11a50*/  ISETP.GE.OR P6, PT, R177, R238, !P6 ;  /* 0x000000eeb100720c */ /* 0x000fe400077c6670 */
[C---:B------:R-:W-:Y:S01]  /*11a60*/  IADD3 R176, R240.reuse, -R175, RZ ;  /* 0x800000aff0b07210 */ /* 0x040fe20007ffe0ff */
[----:B------:R-:W-:Y:S01]  /*11a70*/  I2F R177, R20 ;  /* 0x0000001400b17306 */ /* 0x000fe20000201400 */
[C---:B------:R-:W-:Y:S02]  /*11a80*/  IADD3 R181, R175.reuse, 0x9, RZ ;  /* 0x00000009afb57810 */ /* 0x040fe40007ffe0ff */
[----:B------:R-:W-:Y:S02]  /*11a90*/  IABS R176, R176 ;  /* 0x000000b000b07213 */ /* 0x000fe40000000000 */
[----:B------:R-:W-:Y:S01]  /*11aa0*/  ISETP.GE.AND P5, PT, R175, R242, PT ;  /* 0x000000f2af00720c */ /* 0x000fe20003fa6270 */
[----:B------:R-:W-:Y:S01]  /*11ab0*/  IMAD.IADD R10, R240, 0x1, -R181 ;  /* 0x00000001f00a7824 */ /* 0x000fe200078e0ab5 */
[----:B------:R-:W-:Y:S02]  /*11ac0*/  IADD3 R30, R243, -R181, RZ ;  /* 0x800000b5f31e7210 */ /* 0x000fe40007ffe0ff */
[----:B------:R-:W-:Y:S01]  /*11ad0*/  ISETP.GE.OR P5, PT, R175, R241, !P5 ;  /* 0x000000f1af00720c */ /* 0x000fe20006fa6670 */
[----:B------:R-:W-:Y:S01]  /*11ae0*/  I2F R176, R176 ;  /* 0x000000b000b07306 */ /* 0x000fe20000201400 */
[----:B------:R-:W-:Y:S02]  /*11af0*/  IABS R30, R30 ;  /* 0x0000001e001e7213 */ /* 0x000fe40000000000 */
[----:B------:R-:W-:Y:S02]  /*11b00*/  ISETP.GE.AND P3, PT, R181, R242, PT ;  /* 0x000000f2b500720c */ /* 0x000fe40003f66270 */
[----:B------:R-:W-:Y:S02]  /*11b10*/  ISETP.GE.AND P1, PT, R175, R239, PT ;  /* 0x000000efaf00720c */ /* 0x000fe40003f26270 */
[----:B------:R-:W-:Y:S02]  /*11b20*/  ISETP.GE.OR P3, PT, R181, R241, !P3 ;  /* 0x000000f1b500720c */ /* 0x000fe40005f66670 */
[C---:B------:R-:W-:Y:S01]  /*11b30*/  ISETP.GE.OR P1, PT, R175.reuse, R238, !P1 ;  /* 0x000000eeaf00720c */ /* 0x040fe20004f26670 */
[----:B------:R-:W-:Y:S01]  /*11b40*/  I2F R30, R30 ;  /* 0x0000001e001e7306 */ /* 0x000fe20000201400 */
[C---:B------:R-:W-:Y:S02]  /*11b50*/  IADD3 R184, R175.reuse, 0x18, RZ ;  /* 0x00000018afb87810 */ /* 0x040fe40007ffe0ff */
[----:B------:R-:W-:Y:S02]  /*11b60*/  IADD3 R188, R175, 0x11, RZ ;  /* 0x00000011afbc7810 */ /* 0x000fe40007ffe0ff */
[C---:B------:R-:W-:Y:S02]  /*11b70*/  IADD3 R187, R243.reuse, -R9, RZ ;  /* 0x80000009f3bb7210 */ /* 0x040fe40007ffe0ff */
[----:B------:R-:W-:Y:S01]  /*11b80*/  IABS R189, R189 ;  /* 0x000000bd00bd7213 */ /* 0x000fe20000000000 */
[C---:B------:R-:W-:Y:S01]  /*11b90*/  IMAD.IADD R186, R243.reuse, 0x1, -R188 ;  /* 0x00000001f3ba7824 */ /* 0x040fe200078e0abc */
[----:B------:R-:W-:Y:S01]  /*11ba0*/  IABS R187, R187 ;  /* 0x000000bb00bb7213 */ /* 0x000fe20000000000 */
[----:B------:R-:W-:Y:S01]  /*11bb0*/  I2F R33, R33 ;  /* 0x0000002100217306 */ /* 0x000fe20000201400 */
[----:B------:R-:W-:Y:S02]  /*11bc0*/  IABS R35, R35 ;  /* 0x0000002300237213 */ /* 0x000fe40000000000 */
[----:B------:R-:W-:Y:S02]  /*11bd0*/  IABS R186, R186 ;  /* 0x000000ba00ba7213 */ /* 0x000fe40000000000 */
[----:B------:R-:W-:Y:S02]  /*11be0*/  IADD3 R185, R243, -R184, RZ ;  /* 0x800000b8f3b97210 */ /* 0x000fe40007ffe0ff */
[C---:B------:R-:W-:Y:S02]  /*11bf0*/  IADD3 R183, R175.reuse, 0x19, RZ ;  /* 0x00000019afb77810 */ /* 0x040fe40007ffe0ff */
[----:B------:R-:W-:Y:S01]  /*11c00*/  IABS R185, R185 ;  /* 0x000000b900b97213 */ /* 0x000fe20000000000 */
[----:B------:R-:W-:Y:S01]  /*11c10*/  I2F R189, R189 ;  /* 0x000000bd00bd7306 */ /* 0x000fe20000201400 */
[----:B------:R-:W-:Y:S01]  /*11c20*/  IADD3 R180, R175, 0x20, RZ ;  /* 0x00000020afb47810 */ /* 0x000fe20007ffe0ff */
[C---:B------:R-:W-:Y:S01]  /*11c30*/  IMAD.IADD R182, R243.reuse, 0x1, -R183 ;  /* 0x00000001f3b67824 */ /* 0x040fe200078e0ab7 */
[----:B------:R-:W-:Y:S02]  /*11c40*/  IABS R11, R11 ;  /* 0x0000000b000b7213 */ /* 0x000fe40000000000 */
[----:B------:R-:W-:Y:S02]  /*11c50*/  IADD3 R179, R243, -R180, RZ ;  /* 0x800000b4f3b37210 */ /* 0x000fe40007ffe0ff */
[----:B------:R-:W-:Y:S02]  /*11c60*/  IABS R182, R182 ;  /* 0x000000b600b67213 */ /* 0x000fe40000000000 */
[----:B------:R-:W-:Y:S01]  /*11c70*/  IABS R179, R179 ;  /* 0x000000b300b37213 */ /* 0x000fe20000000000 */
[----:B------:R-:W-:Y:S01]  /*11c80*/  I2F R187, R187 ;  /* 0x000000bb00bb7306 */ /* 0x000fe20000201400 */
[----:B------:R-:W-:Y:S09]  /*11c90*/  IABS R10, R10 ;  /* 0x0000000a000a7213 */ /* 0x000ff20000000000 */
[----:B------:R-:W-:Y:S10]  /*11ca0*/  I2F R35, R35 ;  /* 0x0000002300237306 */ /* 0x000ff40000201400 */
[----:B------:R-:W-:Y:S10]  /*11cb0*/  I2F R186, R186 ;  /* 0x000000ba00ba7306 */ /* 0x000ff40000201400 */
[----:B------:R-:W-:Y:S10]  /*11cc0*/  I2F R185, R185 ;  /* 0x000000b900b97306 */ /* 0x000ff40000201400 */
[----:B------:R-:W-:Y:S10]  /*11cd0*/  I2F R182, R182 ;  /* 0x000000b600b67306 */ /* 0x000ff40000201400 */
[----:B------:R-:W-:Y:S10]  /*11ce0*/  I2F R179, R179 ;  /* 0x000000b300b37306 */ /* 0x000ff40000201400 */
[----:B------:R-:W-:Y:S10]  /*11cf0*/  I2F R11, R11 ;  /* 0x0000000b000b7306 */ /* 0x000ff40000201400 */
[----:B------:R-:W2:Y:S02]  /*11d00*/  I2F R10, R10 ;  /* 0x0000000a000a7306 */ /* 0x000ea40000201400 */
[----:B--2---:R-:W-:Y:S02]  /*11d10*/  FFMA.FTZ R164, R10, -UR19, R164 ;  /* 0x800000130aa47c23 */ /* 0x004fe400080100a4 */
[----:B------:R-:W-:Y:S01]  /*11d20*/  FFMA.FTZ R3, R32, -UR19, R3 ;  /* 0x8000001320037c23 */ /* 0x000fe20008010003 */
[----:B------:R-:W-:Y:S01]  /*11d30*/  IADD3 R32, R175, 0x28, RZ ;  /* 0x00000028af207810 */ /* 0x000fe20007ffe0ff */
[----:B------:R-:W-:Y:S01]  /*11d40*/  FFMA.FTZ R168, R31, -UR19, R168 ;  /* 0x800000131fa87c23 */ /* 0x000fe200080100a8 */
[----:B------:R-:W-:Y:S01]  /*11d50*/  IADD3 R31, R175, 0x29, RZ ;  /* 0x00000029af1f7810 */ /* 0x000fe20007ffe0ff */
[----:B------:R-:W-:Y:S01]  /*11d60*/  FFMA.FTZ R169, R176, -UR19, R169 ;  /* 0x80000013b0a97c23 */ /* 0x000fe200080100a9 */
[----:B------:R-:W-:Y:S01]  /*11d70*/  FSEL R20, R3, -INF , !P5 ;  /* 0xff80000003147808 */ /* 0x000fe20006800000 */
[----:B------:R-:W-:Y:S01]  /*11d80*/  FFMA.FTZ R172, R30, -UR19, R172 ;  /* 0x800000131eac7c23 */ /* 0x000fe200080100ac */
[----:B------:R-:W-:Y:S01]  /*11d90*/  ISETP.GE.AND P5, PT, R181, R239, PT ;  /* 0x000000efb500720c */ /* 0x000fe20003fa6270 */
[----:B------:R-:W-:Y:S01]  /*11da0*/  IMAD.IADD R3, R243, 0x1, -R31 ;  /* 0x00000001f3037824 */ /* 0x000fe200078e0a1f */
[----:B------:R-:W-:Y:S01]  /*11db0*/  FSEL R169, R169, -INF , !P1 ;  /* 0xff800000a9a97808 */ /* 0x000fe20004800000 */
[----:B------:R-:W-:Y:S01]  /*11dc0*/  FFMA.FTZ R171, R189, -UR19, R171 ;  /* 0x80000013bdab7c23 */ /* 0x000fe200080100ab */
[----:B------:R-:W-:Y:S01]  /*11dd0*/  ISETP.GE.OR P5, PT, R181, R238, !P5 ;  /* 0x000000eeb500720c */ /* 0x000fe20006fa6670 */
[----:B------:R-:W-:Y:S01]  /*11de0*/  FFMA.FTZ R173, R187, -UR19, R173 ;  /* 0x80000013bbad7c23 */ /* 0x000fe200080100ad */
[----:B------:R-:W-:Y:S01]  /*11df0*/  IABS R3, R3 ;  /* 0x0000000300037213 */ /* 0x000fe20000000000 */
[----:B------:R-:W-:Y:S01]  /*11e00*/  FFMA.FTZ R170, R35, -UR19, R170 ;  /* 0x8000001323aa7c23 */ /* 0x000fe200080100aa */
[----:B------:R-:W-:Y:S01]  /*11e10*/  FSEL R168, R168, -INF , !P4 ;  /* 0xff800000a8a87808 */ /* 0x000fe20006000000 */
[----:B------:R-:W-:Y:S01]  /*11e20*/  FFMA.FTZ R174, R186, -UR19, R174 ;  /* 0x80000013baae7c23 */ /* 0x000fe200080100ae */
[----:B------:R-:W2:Y:S01]  /*11e30*/  I2F R181, R3 ;  /* 0x0000000300b57306 */ /* 0x000ea20000201400 */
[----:B------:R-:W-:Y:S01]  /*11e40*/  ISETP.GE.AND P1, PT, R9, R242, PT ;  /* 0x000000f20900720c */ /* 0x000fe20003f26270 */
[----:B------:R-:W-:Y:S01]  /*11e50*/  FFMA.FTZ R14, R185, -UR19, R14 ;  /* 0x80000013b90e7c23 */ /* 0x000fe2000801000e */
[C---:B------:R-:W-:Y:S01]  /*11e60*/  ISETP.GE.AND P4, PT, R9.reuse, R239, PT ;  /* 0x000000ef0900720c */ /* 0x040fe20003f86270 */
[----:B-1----:R-:W-:Y:S01]  /*11e70*/  FFMA.FTZ R15, R182, -UR19, R15 ;  /* 0x80000013b60f7c23 */ /* 0x002fe2000801000f */
[-C--:B------:R-:W-:Y:S01]  /*11e80*/  ISETP.GE.OR P1, PT, R9, R241.reuse, !P1 ;  /* 0x000000f10900720c */ /* 0x080fe20004f26670 */
[----:B------:R-:W-:Y:S01]  /*11e90*/  FFMA.FTZ R16, R179, -UR19, R16 ;  /* 0x80000013b3107c23 */ /* 0x000fe20008010010 */
[----:B------:R-:W-:Y:S01]  /*11ea0*/  ISETP.GE.OR P4, PT, R9, R238, !P4 ;  /* 0x000000ee0900720c */ /* 0x000fe20006786670 */
[----:B------:R-:W-:Y:S01]  /*11eb0*/  FFMA.FTZ R18, R33, -UR19, R18 ;  /* 0x8000001321127c23 */ /* 0x000fe20008010012 */
[----:B------:R-:W-:Y:S01]  /*11ec0*/  IADD3 R9, R240, -R184, RZ ;  /* 0x800000b8f0097210 */ /* 0x000fe20007ffe0ff */
[----:B------:R-:W-:Y:S01]  /*11ed0*/  FFMA.FTZ R12, R177, -UR19, R12 ;  /* 0x80000013b10c7c23 */ /* 0x000fe2000801000c */
[----:B------:R-:W-:Y:S01]  /*11ee0*/  IADD3 R35, R175, 0x31, RZ ;  /* 0x00000031af237810 */ /* 0x000fe20007ffe0ff */
[----:B------:R-:W-:Y:S01]  /*11ef0*/  FFMA.FTZ R165, R11, -UR19, R165 ;  /* 0x800000130ba57c23 */ /* 0x000fe200080100a5 */
[----:B------:R-:W-:Y:S02]  /*11f00*/  FSEL R171, R171, -INF , !P2 ;  /* 0xff800000abab7808 */ /* 0x000fe40005000000 */
[CC--:B------:R-:W-:Y:S02]  /*11f10*/  ISETP.GE.AND P2, PT, R188.reuse, R242.reuse, PT ;  /* 0x000000f2bc00720c */ /* 0x0c0fe40003f46270 */
[----:B------:R-:W-:Y:S02]  /*11f20*/  FSEL R196, R173, -INF , !P1 ;  /* 0xff800000adc47808 */ /* 0x000fe40004800000 */
[----:B------:R-:W-:Y:S02]  /*11f30*/  ISETP.GE.OR P2, PT, R188, R241, !P2 ;  /* 0x000000f1bc00720c */ /* 0x000fe40005746670 */
[----:B------:R-:W-:Y:S02]  /*11f40*/  ISETP.GE.AND P1, PT, R184, R242, PT ;  /* 0x000000f2b800720c */ /* 0x000fe40003f26270 */
[----:B------:R-:W-:Y:S01]  /*11f50*/  FSEL R197, R174, -INF , !P2 ;  /* 0xff800000aec57808 */ /* 0x000fe20005000000 */
[----:B--2---:R-:W-:Y:S01]  /*11f60*/  FFMA.FTZ R21, R181, -UR19, R21 ;  /* 0x80000013b5157c23 */ /* 0x004fe20008010015 */
[----:B------:R-:W-:Y:S02]  /*11f70*/  IABS R3, R9 ;  /* 0x0000000900037213 */ /* 0x000fe40000000000 */
[----:B------:R-:W-:Y:S02]  /*11f80*/  FSEL R9, R172, -INF , !P3 ;  /* 0xff800000ac097808 */ /* 0x000fe40005800000 */
[----:B------:R1:W2:Y:S01]  /*11f90*/  I2F R172, R3 ;  /* 0x0000000300ac7306 */ /* 0x0002a20000201400 */
[-C--:B------:R-:W-:Y:S02]  /*11fa0*/  ISETP.GE.OR P1, PT, R184, R241.reuse, !P1 ;  /* 0x000000f1b800720c */ /* 0x080fe40004f26670 */
[----:B------:R-:W-:Y:S02]  /*11fb0*/  IADD3 R176, R240, -R188, RZ ;  /* 0x800000bcf0b07210 */ /* 0x000fe40007ffe0ff */
[----:B------:R-:W-:Y:S02]  /*11fc0*/  FSEL R198, R14, -INF , !P1 ;  /* 0xff8000000ec67808 */ /* 0x000fe40004800000 */
[----:B------:R-:W-:Y:S02]  /*11fd0*/  IADD3 R14, R240, -R180, RZ ;  /* 0x800000b4f00e7210 */ /* 0x000fe40007ffe0ff */
[C---:B------:R-:W-:Y:S02]  /*11fe0*/  ISETP.GE.AND P1, PT, R183.reuse, R242, PT ;  /* 0x000000f2b700720c */ /* 0x040fe40003f26270 */
[----:B------:R-:W-:Y:S02]  /*11ff0*/  IABS R176, R176 ;  /* 0x000000b000b07213 */ /* 0x000fe40000000000 */
[-C--:B------:R-:W-:Y:S02]  /*12000*/  ISETP.GE.OR P1, PT, R183, R241.reuse, !P1 ;  /* 0x000000f1b700720c */ /* 0x080fe40004f26670 */
[----:B------:R-:W-:Y:S02]  /*12010*/  IADD3 R178, R243, -R32, RZ ;  /* 0x80000020f3b27210 */ /* 0x000fe40007ffe0ff */
[----:B------:R-:W-:Y:S01]  /*12020*/  FSEL R199, R15, -INF , !P1 ;  /* 0xff8000000fc77808 */ /* 0x000fe20004800000 */
[----:B------:R-:W3:Y:S01]  /*12030*/  I2F R176, R176 ;  /* 0x000000b000b07306 */ /* 0x000ee20000201400 */
[C---:B------:R-:W-:Y:S02]  /*12040*/  ISETP.GE.AND P1, PT, R180.reuse, R242, PT ;  /* 0x000000f2b400720c */ /* 0x040fe40003f26270 */
[----:B------:R-:W-:Y:S02]  /*12050*/  IABS R178, R178 ;  /* 0x000000b200b27213 */ /* 0x000fe40000000000 */
[----:B------:R-:W-:Y:S01]  /*12060*/  ISETP.GE.OR P1, PT, R180, R241, !P1 ;  /* 0x000000f1b400720c */ /* 0x000fe20004f26670 */
[----:B-1----:R-:W-:Y:S01]  /*12070*/  IMAD.IADD R3, R240, 0x1, -R183 ;  /* 0x00000001f0037824 */ /* 0x002fe200078e0ab7 */
[----:B------:R-:W-:Y:S01]  /*12080*/  IADD3 R30, R175, 0x30, RZ ;  /* 0x00000030af1e7810 */ /* 0x000fe20007ffe0ff */
[----:B--2---:R-:W-:Y:S01]  /*12090*/  FFMA.FTZ R4, R172, -UR19, R4 ;  /* 0x80000013ac047c23 */ /* 0x004fe20008010004 */
[----:B------:R-:W-:Y:S01]  /*120a0*/  FSEL R250, R16, -INF , !P1 ;  /* 0xff80000010fa7808 */ /* 0x000fe20004800000 */
[----:B------:R-:W1:Y:S01]  /*120b0*/  I2F R178, R178 ;  /* 0x000000b200b27306 */ /* 0x000e620000201400 */
[----:B------:R-:W-:Y:S02]  /*120c0*/  IABS R173, R3 ;  /* 0x0000000300ad7213 */ /* 0x000fe40000000000 */
[C---:B------:R-:W-:Y:S02]  /*120d0*/  IADD3 R3, R243.reuse, -R35, RZ ;  /* 0x80000023f3037210 */ /* 0x040fe40007ffe0ff */
[C---:B------:R-:W-:Y:S02]  /*120e0*/  ISETP.GE.AND P1, PT, R34.reuse, R242, PT ;  /* 0x000000f22200720c */ /* 0x040fe40003f26270 */
[----:B------:R-:W-:Y:S02]  /*120f0*/  IABS R3, R3 ;  /* 0x0000000300037213 */ /* 0x000fe40000000000 */
[----:B------:R-:W-:Y:S01]  /*12100*/  IADD3 R189, R243, -R30, RZ ;  /* 0x8000001ef3bd7210 */ /* 0x000fe20007ffe0ff */
[----:B------:R-:W2:Y:S01]  /*12110*/  I2F R173, R173 ;  /* 0x000000ad00ad7306 */ /* 0x000ea20000201400 */
[----:B------:R-:W-:Y:S02]  /*12120*/  ISETP.GE.OR P1, PT, R34, R241, !P1 ;  /* 0x000000f12200720c */ /* 0x000fe40004f26670 */
[----:B------:R-:W-:Y:S01]  /*12130*/  FSEL R170, R170, -INF , !P0 ;  /* 0xff800000aaaa7808 */ /* 0x000fe20004000000 */
[----:B---3--:R-:W-:Y:S01]  /*12140*/  FFMA.FTZ R13, R176, -UR19, R13 ;  /* 0x80000013b00d7c23 */ /* 0x008fe2000801000d */
[----:B------:R-:W-:Y:S02]  /*12150*/  IABS R189, R189 ;  /* 0x000000bd00bd7213 */ /* 0x000fe40000000000 */
[CC--:B------:R-:W-:Y:S02]  /*12160*/  ISETP.GE.AND P0, PT, R183.reuse, R239.reuse, PT ;  /* 0x000000efb700720c */ /* 0x0c0fe40003f06270 */
[----:B------:R-:W-:Y:S01]  /*12170*/  FSEL R187, R18, -INF , !P1 ;  /* 0xff80000012bb7808 */ /* 0x000fe20004800000 */
[----:B------:R-:W3:Y:S01]  /*12180*/  I2F R174, R3 ;  /* 0x0000000300ae7306 */ /* 0x000ee20000201400 */
[----:B------:R-:W-:Y:S01]  /*12190*/  FSEL R200, R12, -INF , !P4 ;  /* 0xff8000000cc87808 */ /* 0x000fe20006000000 */
[----:B------:R-:W-:Y:S01]  /*121a0*/  IMAD.IADD R12, R240, 0x1, -R30 ;  /* 0x00000001f00c7824 */ /* 0x000fe200078e0a1e */
[----:B------:R-:W-:Y:S01]  /*121b0*/  ISETP.GE.AND P1, PT, R32, R242, PT ;  /* 0x000000f22000720c */ /* 0x000fe20003f26270 */
[----:B-1----:R-:W-:Y:S01]  /*121c0*/  FFMA.FTZ R19, R178, -UR19, R19 ;  /* 0x80000013b2137c23 */ /* 0x002fe20008010013 */
[-C--:B------:R-:W-:Y:S02]  /*121d0*/  ISETP.GE.AND P4, PT, R32, R239.reuse, PT ;  /* 0x000000ef2000720c */ /* 0x080fe40003f86270 */
[-C--:B------:R-:W-:Y:S02]  /*121e0*/  ISETP.GE.OR P0, PT, R183, R238.reuse, !P0 ;  /* 0x000000eeb700720c */ /* 0x080fe40004706670 */
[----:B------:R-:W-:Y:S01]  /*121f0*/  ISETP.GE.AND P3, PT, R188, R239, PT ;  /* 0x000000efbc00720c */ /* 0x000fe20003f66270 */
[----:B------:R-:W1:Y:S01]  /*12200*/  I2F R185, R189 ;  /* 0x000000bd00b97306 */ /* 0x000e620000201400 */
[C---:B------:R-:W-:Y:S02]  /*12210*/  ISETP.GE.OR P1, PT, R32.reuse, R241, !P1 ;  /* 0x000000f12000720c */ /* 0x040fe40004f26670 */
[----:B------:R-:W-:Y:S01]  /*12220*/  ISETP.GE.OR P4, PT, R32, R238, !P4 ;  /* 0x000000ee2000720c */ /* 0x000fe20006786670 */
[----:B--2---:R-:W-:Y:S01]  /*12230*/  FFMA.FTZ R5, R173, -UR19, R5 ;  /* 0x80000013ad057c23 */ /* 0x004fe20008010005 */
[----:B------:R-:W-:Y:S02]  /*12240*/  IADD3 R32, R240, -R32, RZ ;  /* 0x80000020f0207210 */ /* 0x000fe40007ffe0ff */
[----:B------:R-:W-:Y:S02]  /*12250*/  ISETP.GE.OR P3, PT, R188, R238, !P3 ;  /* 0x000000eebc00720c */ /* 0x000fe40005f66670 */
[----:B------:R-:W-:Y:S02]  /*12260*/  FSEL R203, R5, -INF , !P0 ;  /* 0xff80000005cb7808 */ /* 0x000fe40004000000 */
[----:B------:R-:W-:Y:S02]  /*12270*/  IABS R32, R32 ;  /* 0x0000002000207213 */ /* 0x000fe40000000000 */
[----:B------:R-:W-:Y:S01]  /*12280*/  FSEL R201, R13, -INF , !P3 ;  /* 0xff8000000dc97808 */ /* 0x000fe20005800000 */
[----:B---3--:R-:W-:Y:S01]  /*12290*/  FFMA.FTZ R28, R174, -UR19, R28 ;  /* 0x80000013ae1c7c23 */ /* 0x008fe2000801001c */
[----:B------:R-:W-:Y:S01]  /*122a0*/  IABS R3, R14 ;  /* 0x0000000e00037213 */ /* 0x000fe20000000000 */
[----:B------:R-:W2:Y:S01]  /*122b0*/  I2F R13, R32 ;  /* 0x00000020000d7306 */ /* 0x000ea20000201400 */
[----:B------:R-:W-:Y:S02]  /*122c0*/  IADD3 R14, R175, 0x38, RZ ;  /* 0x00000038af0e7810 */ /* 0x000fe40007ffe0ff */
[----:B------:R-:W-:Y:S01]  /*122d0*/  FSEL R11, R165, -INF , !P6 ;  /* 0xff800000a50b7808 */ /* 0x000fe20007000000 */
[----:B------:R-:W-:Y:S01]  /*122e0*/  IMAD.MOV.U32 R15, RZ, RZ, R3 ;  /* 0x000000ffff0f7224 */ /* 0x000fe200078e0003 */
[----:B------:R-:W-:Y:S02]  /*122f0*/  IADD3 R3, R243, -R14, RZ ;  /* 0x8000000ef3037210 */ /* 0x000fe40007ffe0ff */
[----:B------:R-:W-:Y:S01]  /*12300*/  IADD3 R165, R240, -R34, RZ ;  /* 0x80000022f0a57210 */ /* 0x000fe20007ffe0ff */
[----:B-1----:R-:W-:Y:S01]  /*12310*/  FFMA.FTZ R26, R185, -UR19, R26 ;  /* 0x80000013b91a7c23 */ /* 0x002fe2000801001a */
[----:B------:R-:W-:Y:S01]  /*12320*/  IABS R3, R3 ;  /* 0x0000000300037213 */ /* 0x000fe20000000000 */
[----:B------:R-:W1:Y:S01]  /*12330*/  I2F R15, R15 ;  /* 0x0000000f000f7306 */ /* 0x000e620000201400 */
[----:B------:R-:W-:Y:S02]  /*12340*/  FSEL R186, R19, -INF , !P1 ;  /* 0xff80000013ba7808 */ /* 0x000fe40004800000 */
[C---:B------:R-:W-:Y:S02]  /*12350*/  ISETP.GE.AND P1, PT, R31.reuse, R242, PT ;  /* 0x000000f21f00720c */ /* 0x040fe40003f26270 */
[CC--:B------:R-:W-:Y:S02]  /*12360*/  ISETP.GE.AND P3, PT, R31.reuse, R239.reuse, PT ;  /* 0x000000ef1f00720c */ /* 0x0c0fe40003f66270 */
[----:B------:R-:W-:Y:S02]  /*12370*/  ISETP.GE.AND P2, PT, R184, R239, PT ;  /* 0x000000efb800720c */ /* 0x000fe40003f46270 */
[----:B------:R-:W-:Y:S01]  /*12380*/  FSEL R10, R164, -INF , !P5 ;  /* 0xff800000a40a7808 */ /* 0x000fe20006800000 */
[----:B------:R-:W3:Y:S01]  /*12390*/  I2F R16, R3 ;  /* 0x0000000300107306 */ /* 0x000ee20000201400 */
[----:B------:R-:W-:Y:S02]  /*123a0*/  IABS R164, R165 ;  /* 0x000000a500a47213 */ /* 0x000fe40000000000 */
[----:B------:R-:W-:Y:S01]  /*123b0*/  ISETP.GE.OR P1, PT, R31, R241, !P1 ;  /* 0x000000f11f00720c */ /* 0x000fe20004f26670 */
[----:B--2---:R-:W-:Y:S01]  /*123c0*/  FFMA.FTZ R8, R13, -UR19, R8 ;  /* 0x800000130d087c23 */ /* 0x004fe20008010008 */
[----:B------:R-:W-:Y:S02]  /*123d0*/  ISETP.GE.AND P6, PT, R180, R239, PT ;  /* 0x000000efb400720c */ /* 0x000fe40003fc6270 */
[-C--:B------:R-:W-:Y:S02]  /*123e0*/  ISETP.GE.OR P2, PT, R184, R238.reuse, !P2 ;  /* 0x000000eeb800720c */ /* 0x080fe40005746670 */
[----:B------:R-:W-:Y:S01]  /*123f0*/  ISETP.GE.OR P3, PT, R31, R238, !P3 ;  /* 0x000000ee1f00720c */ /* 0x000fe20005f66670 */
[----:B------:R-:W2:Y:S01]  /*12400*/  I2F R164, R164 ;  /* 0x000000a400a47306 */ /* 0x000ea20000201400 */
[----:B------:R-:W-:Y:S02]  /*12410*/  IADD3 R31, R240, -R31, RZ ;  /* 0x8000001ff01f7210 */ /* 0x000fe40007ffe0ff */
[----:B------:R-:W-:Y:S01]  /*12420*/  FSEL R185, R21, -INF , !P1 ;  /* 0xff80000015b97808 */ /* 0x000fe20004800000 */
[----:B-1----:R-:W-:Y:S01]  /*12430*/  FFMA.FTZ R17, R15, -UR19, R17 ;  /* 0x800000130f117c23 */ /* 0x002fe20008010011 */
[----:B------:R-:W-:Y:S02]  /*12440*/  FMNMX.FTZ R15, R20, R2, !PT ;  /* 0x00000002140f7209 */ /* 0x000fe40007810000 */
[----:B------:R-:W-:Y:S02]  /*12450*/  ISETP.GE.AND P1, PT, R30, R242, PT ;  /* 0x000000f21e00720c */ /* 0x000fe40003f26270 */
[----:B------:R-:W-:Y:S02]  /*12460*/  FMNMX.FTZ R15, R168, R15, !PT ;  /* 0x0000000fa80f7209 */ /* 0x000fe40007810000 */
[----:B------:R-:W-:Y:S02]  /*12470*/  ISETP.GE.OR P6, PT, R180, R238, !P6 ;  /* 0x000000eeb400720c */ /* 0x000fe400077c6670 */
[----:B------:R-:W-:Y:S01]  /*12480*/  FMNMX.FTZ R5, R171, R15, !PT ;  /* 0x0000000fab057209 */ /* 0x000fe20007810000 */
[----:B---3--:R-:W-:Y:S01]  /*12490*/  FFMA.FTZ R29, R16, -UR19, R29 ;  /* 0x80000013101d7c23 */ /* 0x008fe2000801001d */
[----:B------:R-:W-:Y:S02]  /*124a0*/  IADD3 R3, R175, 0x39, RZ ;  /* 0x00000039af037810 */ /* 0x000fe40007ffe0ff */
[----:B------:R-:W-:Y:S02]  /*124b0*/  FMNMX.FTZ R5, R9, R5, !PT ;  /* 0x0000000509057209 */ /* 0x000fe40007810000 */
[----:B------:R-:W-:Y:S01]  /*124c0*/  FMNMX.FTZ R16, R169, R0, !PT ;  /* 0x00000000a9107209 */ /* 0x000fe20007810000 */
[----:B------:R-:W-:Y:S01]  /*124d0*/  IMAD.IADD R33, R243, 0x1, -R3 ;  /* 0x00000001f3217824 */ /* 0x000fe200078e0a03 */
[----:B------:R-:W-:Y:S02]  /*124e0*/  FMNMX.FTZ R5, R196, R5, !PT ;  /* 0x00000005c4057209 */ /* 0x000fe40007810000 */
[----:B------:R-:W-:Y:S01]  /*124f0*/  FSEL R202, R4, -INF , !P2 ;  /* 0xff80000004ca7808 */ /* 0x000fe20005000000 */
[----:B--2---:R-:W-:Y:S01]  /*12500*/  FFMA.FTZ R6, R164, -UR19, R6 ;  /* 0x80000013a4067c23 */ /* 0x004fe20008010006 */
[----:B------:R-:W-:Y:S02]  /*12510*/  FMNMX.FTZ R5, R197, R5, !PT ;  /* 0x00000005c5057209 */ /* 0x000fe40007810000 */
[----:B------:R-:W-:Y:S02]  /*12520*/  IABS R33, R33 ;  /* 0x0000002100217213 */ /* 0x000fe40000000000 */
[----:B------:R-:W-:Y:S02]  /*12530*/  FMNMX.FTZ R5, R198, R5, !PT ;  /* 0x00000005c6057209 */ /* 0x000fe40007810000 */
[----:B------:R-:W-:Y:S02]  /*12540*/  IABS R4, R31 ;  /* 0x0000001f00047213 */ /* 0x000fe40000000000 */
[----:B------:R-:W1:Y:S01]  /*12550*/  I2F R33, R33 ;  /* 0x0000002100217306 */ /* 0x000e620000201400 */
[----:B------:R-:W-:Y:S02]  /*12560*/  FMNMX.FTZ R5, R199, R5, !PT ;  /* 0x00000005c7057209 */ /* 0x000fe40007810000 */
[----:B------:R-:W-:Y:S02]  /*12570*/  FMNMX.FTZ R16, R170, R16, !PT ;  /* 0x00000010aa107209 */ /* 0x000fe40007810000 */
[----:B------:R-:W-:Y:S02]  /*12580*/  ISETP.GE.OR P1, PT, R30, R241, !P1 ;  /* 0x000000f11e00720c */ /* 0x000fe40004f26670 */
[----:B------:R-:W-:Y:S02]  /*12590*/  FSEL R184, R17, -INF , !P6 ;  /* 0xff80000011b87808 */ /* 0x000fe40007000000 */
[----:B------:R-:W-:Y:S01]  /*125a0*/  FMNMX.FTZ R17, R250, R5, !PT ;  /* 0x00000005fa117209 */ /* 0x000fe20007810000 */
[----:B------:R-:W2:Y:S01]  /*125b0*/  I2F R4, R4 ;  /* 0x0000000400047306 */ /* 0x000ea20000201400 */
[----:B------:R-:W-:Y:S02]  /*125c0*/  FMNMX.FTZ R16, R11, R16, !PT ;  /* 0x000000100b107209 */ /* 0x000fe40007810000 */
[----:B------:R-:W-:Y:S02]  /*125d0*/  IABS R12, R12 ;  /* 0x0000000c000c7213 */ /* 0x000fe40000000000 */
[----:B------:R-:W-:Y:S02]  /*125e0*/  IADD3 R15, R240, -R35, RZ ;  /* 0x80000023f00f7210 */ /* 0x000fe40007ffe0ff */
[----:B------:R-:W-:Y:S02]  /*125f0*/  FSEL R180, R26, -INF , !P1 ;  /* 0xff8000001ab47808 */ /* 0x000fe40004800000 */
[----:B------:R-:W-:Y:S01]  /*12600*/  ISETP.GE.AND P1, PT, R35, R242, PT ;  /* 0x000000f22300720c */ /* 0x000fe20003f26270 */
[----:B------:R-:W3:Y:S01]  /*12610*/  I2F R12, R12 ;  /* 0x0000000c000c7306 */ /* 0x000ee20000201400 */
[----:B------:R-:W-:Y:S02]  /*12620*/  FMNMX.FTZ R17, R187, R17, !PT ;  /* 0x00000011bb117209 */ /* 0x000fe40007810000 */
[----:B------:R-:W-:Y:S01]  /*12630*/  FMNMX.FTZ R16, R10, R16, !PT ;  /* 0x000000100a107209 */ /* 0x000fe20007810000 */
[----:B-1----:R-:W-:Y:S01]  /*12640*/  FFMA.FTZ R27, R33, -UR19, R27 ;  /* 0x80000013211b7c23 */ /* 0x002fe2000801001b */
[----:B------:R-:W-:Y:S02]  /*12650*/  IADD3 R13, R240, -R14, RZ ;  /* 0x8000000ef00d7210 */ /* 0x000fe40007ffe0ff */
[----:B------:R-:W-:Y:S02]  /*12660*/  IABS R15, R15 ;  /* 0x0000000f000f7213 */ /* 0x000fe40000000000 */
[----:B------:R-:W-:Y:S02]  /*12670*/  ISETP.GE.OR P1, PT, R35, R241, !P1 ;  /* 0x000000f12300720c */ /* 0x000fe40004f26670 */
[----:B------:R-:W-:Y:S02]  /*12680*/  FMNMX.FTZ R17, R186, R17, !PT ;  /* 0x00000011ba117209 */ /* 0x000fe40007810000 */
[----:B------:R-:W-:Y:S01]  /*12690*/  FMNMX.FTZ R16, R200, R16, !PT ;  /* 0x00000010c8107209 */ /* 0x000fe20007810000 */
[----:B------:R-:W1:Y:S01]  /*126a0*/  I2F R15, R15 ;  /* 0x0000000f000f7306 */ /* 0x000e620000201400 */
[----:B------:R-:W-:Y:S01]  /*126b0*/  IABS R13, R13 ;  /* 0x0000000d000d7213 */ /* 0x000fe20000000000 */
[----:B--2---:R-:W-:Y:S01]  /*126c0*/  FFMA.FTZ R7, R4, -UR19, R7 ;  /* 0x8000001304077c23 */ /* 0x004fe20008010007 */
[----:B------:R-:W-:Y:S02]  /*126d0*/  IADD3 R5, R240, -R3, RZ ;  /* 0x80000003f0057210 */ /* 0x000fe40007ffe0ff */
[----:B------:R-:W-:Y:S02]  /*126e0*/  FSEL R179, R28, -INF , !P1 ;  /* 0xff8000001cb37808 */ /* 0x000fe40004800000 */
[----:B------:R-:W-:Y:S02]  /*126f0*/  ISETP.GE.AND P1, PT, R14, R242, PT ;  /* 0x000000f20e00720c */ /* 0x000fe40003f26270 */
[----:B------:R-:W-:Y:S01]  /*12700*/  FMNMX.FTZ R17, R185, R17, !PT ;  /* 0x00000011b9117209 */ /* 0x000fe20007810000 */
[----:B------:R-:W2:Y:S01]  /*12710*/  I2F R13, R13 ;  /* 0x0000000d000d7306 */ /* 0x000ea20000201400 */
[----:B------:R-:W-:Y:S01]  /*12720*/  FMNMX.FTZ R16, R201, R16, !PT ;  /* 0x00000010c9107209 */ /* 0x000fe20007810000 */
[----:B---3--:R-:W-:Y:S01]  /*12730*/  FFMA.FTZ R23, R12, -UR19, R23 ;  /* 0x800000130c177c23 */ /* 0x008fe20008010017 */
[----:B------:R-:W-:Y:S02]  /*12740*/  IABS R5, R5 ;  /* 0x0000000500057213 */ /* 0x000fe40000000000 */
[----:B------:R-:W-:Y:S02]  /*12750*/  ISETP.GE.OR P1, PT, R14, R241, !P1 ;  /* 0x000000f10e00720c */ /* 0x000fe40004f26670 */
[----:B------:R-:W-:Y:S02]  /*12760*/  FMNMX.FTZ R17, R180, R17, !PT ;  /* 0x00000011b4117209 */ /* 0x000fe40007810000 */
[----:B------:R-:W-:Y:S01]  /*12770*/  ISETP.GE.AND P6, PT, R3, R242, PT ;  /* 0x000000f20300720c */ /* 0x000fe20003fc6270 */
[----:B------:R-:W3:Y:S01]  /*12780*/  I2F R5, R5 ;  /* 0x0000000500057306 */ /* 0x000ee20000201400 */
[----:B------:R-:W-:Y:S02]  /*12790*/  ISETP.GE.AND P5, PT, R34, R239, PT ;  /* 0x000000ef2200720c */ /* 0x000fe40003fa6270 */
[----:B------:R-:W-:Y:S01]  /*127a0*/  FMNMX.FTZ R16, R202, R16, !PT ;  /* 0x00000010ca107209 */ /* 0x000fe20007810000 */
[----:B-1----:R-:W-:Y:S01]  /*127b0*/  FFMA.FTZ R22, R15, -UR19, R22 ;  /* 0x800000130f167c23 */ /* 0x002fe20008010016 */
[----:B------:R-:W-:Y:S02]  /*127c0*/  FSEL R178, R29, -INF , !P1 ;  /* 0xff8000001db27808 */ /* 0x000fe40004800000 */
[----:B------:R-:W-:Y:S02]  /*127d0*/  ISETP.GE.OR P6, PT, R3, R241, !P6 ;  /* 0x000000f10300720c */ /* 0x000fe400077c6670 */
[----:B------:R-:W-:Y:S02]  /*127e0*/  FMNMX.FTZ R17, R179, R17, !PT ;  /* 0x00000011b3117209 */ /* 0x000fe40007810000 */
[----:B------:R-:W-:Y:S02]  /*127f0*/  ISETP.GE.OR P5, PT, R34, R238, !P5 ;  /* 0x000000ee2200720c */ /* 0x000fe40006fa6670 */
[----:B------:R-:W-:Y:S01]  /*12800*/  FMNMX.FTZ R16, R203, R16, !PT ;  /* 0x00000010cb107209 */ /* 0x000fe20007810000 */
[----:B--2---:R-:W-:Y:S01]  /*12810*/  FFMA.FTZ R25, R13, -UR19, R25 ;  /* 0x800000130d197c23 */ /* 0x004fe20008010019 */
[----:B------:R-:W-:Y:S02]  /*12820*/  FSEL R175, R27, -INF , !P6 ;  /* 0xff8000001baf7808 */ /* 0x000fe40007000000 */
[----:B------:R-:W-:Y:S02]  /*12830*/  FMNMX.FTZ R17, R178, R17, !PT ;  /* 0x00000011b2117209 */ /* 0x000fe40007810000 */
[----:B------:R-:W-:Y:S02]  /*12840*/  FSEL R183, R6, -INF , !P5 ;  /* 0xff80000006b77808 */ /* 0x000fe40006800000 */
[----:B------:R-:W-:Y:S02]  /*12850*/  FMNMX.FTZ R16, R184, R16, !PT ;  /* 0x00000010b8107209 */ /* 0x000fe40007810000 */
[----:B------:R-:W-:Y:S01]  /*12860*/  FMNMX.FTZ R4, R175, R17, !PT ;  /* 0x00000011af047209 */ /* 0x000fe20007810000 */
[----:B---3--:R-:W-:Y:S01]  /*12870*/  FFMA.FTZ R24, R5, -UR19, R24 ;  /* 0x8000001305187c23 */ /* 0x008fe20008010018 */
[-C--:B------:R-:W-:Y:S02]  /*12880*/  ISETP.GE.AND P2, PT, R30, R239.reuse, PT ;  /* 0x000000ef1e00720c */ /* 0x080fe40003f46270 */
[----:B------:R-:W-:Y:S01]  /*12890*/  FSEL R182, R8, -INF , !P4 ;  /* 0xff80000008b67808 */ /* 0x000fe20006000000 */
[----:B------:R-:W1:Y:S01]  /*128a0*/  SHFL.BFLY PT, R6, R4, 0x2, 0x1f ;  /* 0x0c401f0004067f89 */ /* 0x000e6200000e0000 */
[----:B------:R-:W-:Y:S02]  /*128b0*/  FMNMX.FTZ R16, R183, R16, !PT ;  /* 0x00000010b7107209 */ /* 0x000fe40007810000 */
[----:B------:R-:W-:Y:S02]  /*128c0*/  ISETP.GE.OR P2, PT, R30, R238, !P2 ;  /* 0x000000ee1e00720c */ /* 0x000fe40005746670 */
[-C--:B------:R-:W-:Y:S02]  /*128d0*/  ISETP.GE.AND P0, PT, R35, R239.reuse, PT ;  /* 0x000000ef2300720c */ /* 0x080fe40003f06270 */
[----:B------:R-:W-:Y:S01]  /*128e0*/  FSEL R181, R7, -INF , !P3 ;  /* 0xff80000007b57808 */ /* 0x000fe20005800000 */
[----:B------:R-:W-:Y:S01]  /*128f0*/  LDSM.16.MT88.4 R28, [R221+0x10000] ;  /* 0x01000000dd1c783b */ /* 0x000fe20000004200 */
[----:B------:R-:W-:Y:S02]  /*12900*/  FMNMX.FTZ R16, R182, R16, !PT ;  /* 0x00000010b6107209 */ /* 0x000fe40007810000 */
[CC--:B------:R-:W-:Y:S02]  /*12910*/  ISETP.GE.AND P1, PT, R14.reuse, R239.reuse, PT ;  /* 0x000000ef0e00720c */ /* 0x0c0fe40003f26270 */
[----:B------:R-:W-:Y:S02]  /*12920*/  FSEL R174, R23, -INF , !P2 ;  /* 0xff80000017ae7808 */ /* 0x000fe40005000000 */
[----:B------:R-:W-:Y:S02]  /*12930*/  ISETP.GE.OR P0, PT, R35, R238, !P0 ;  /* 0x000000ee2300720c */ /* 0x000fe40004706670 */
[----:B------:R-:W-:Y:S02]  /*12940*/  FMNMX.FTZ R16, R181, R16, !PT ;  /* 0x00000010b5107209 */ /* 0x000fe40007810000 */
[----:B------:R-:W-:Y:S02]  /*12950*/  ISETP.GE.OR P1, PT, R14, R238, !P1 ;  /* 0x000000ee0e00720c */ /* 0x000fe40004f26670 */
[----:B------:R-:W-:Y:S01]  /*12960*/  FSEL R173, R22, -INF , !P0 ;  /* 0xff80000016ad7808 */ /* 0x000fe20004000000 */
[----:B------:R-:W-:Y:S01]  /*12970*/  LDSM.16.MT88.4 R12, [R224+0x10000] ;  /* 0x01000000e00c783b */ /* 0x000fe20000004200 */
[----:B------:R-:W-:Y:S02]  /*12980*/  FMNMX.FTZ R16, R174, R16, !PT ;  /* 0x00000010ae107209 */ /* 0x000fe40007810000 */
[----:B------:R-:W-:Y:S02]  /*12990*/  ISETP.GE.AND P2, PT, R3, R239, PT ;  /* 0x000000ef0300720c */ /* 0x000fe40003f46270 */
[----:B------:R-:W-:Y:S02]  /*129a0*/  FSEL R172, R25, -INF , !P1 ;  /* 0xff80000019ac7808 */ /* 0x000fe40004800000 */
[----:B------:R-:W-:Y:S02]  /*129b0*/  ISETP.GE.OR P2, PT, R3, R238, !P2 ;  /* 0x000000ee0300720c */ /* 0x000fe40005746670 */
[----:B------:R-:W-:Y:S02]  /*129c0*/  FMNMX.FTZ R3, R173, R16, !PT ;  /* 0x00000010ad037209 */ /* 0x000fe40007810000 */
[----:B------:R-:W-:Y:S02]  /*129d0*/  FSEL R165, R24, -INF , !P2 ;  /* 0xff80000018a57808 */ /* 0x000fe40005000000 */
[----:B------:R-:W-:Y:S02]  /*129e0*/  FMNMX.FTZ R3, R172, R3, !PT ;  /* 0x00000003ac037209 */ /* 0x000fe40007810000 */
[----:B-1----:R-:W-:Y:S02]  /*129f0*/  FMNMX.FTZ R6, R4, R6, !PT ;  /* 0x0000000604067209 */ /* 0x002fe40007810000 */
[----:B------:R-:W-:Y:S03]  /*12a00*/  FMNMX.FTZ R3, R165, R3, !PT ;  /* 0x00000003a5037209 */ /* 0x000fe60007810000 */
[----:B------:R-:W1:Y:S08]  /*12a10*/  SHFL.BFLY PT, R164, R6, 0x1, 0x1f ;  /* 0x0c201f0006a47f89 */ /* 0x000e7000000e0000 */
[----:B------:R-:W2:Y:S01]  /*12a20*/  SHFL.BFLY PT, R4, R3, 0x2, 0x1f ;  /* 0x0c401f0003047f89 */ /* 0x000ea200000e0000 */
[----:B-1----:R-:W-:Y:S04]  /*12a30*/  FMNMX.FTZ R164, R6, R164, !PT ;  /* 0x000000a406a47209 */ /* 0x002fe80007810000 */
        /* <DEDUP_REMOVED lines=10> */
[----:B------:R-:W2:Y:S01]  /*12ae0*/  LDSM.16.MT88.4 R20, [R222+0x10000] ;  /* 0x01000000de14783b */ /* 0x000ea20000004200 */
[--C-:B------:R-:W-:Y:S02]  /*12af0*/  FFMA.FTZ R180, R180, c[0x0][0x23c], -R177.reuse ;  /* 0x00008f00b4b47a23 */ /* 0x100fe400000108b1 */
[--C-:B------:R-:W-:Y:S02]  /*12b00*/  FFMA.FTZ R179, R179, c[0x0][0x23c], -R177.reuse ;  /* 0x00008f00b3b37a23 */ /* 0x100fe400000108b1 */
[--C-:B------:R-:W-:Y:S02]  /*12b10*/  FFMA.FTZ R178, R178, c[0x0][0x23c], -R177.reuse ;  /* 0x00008f00b2b27a23 */ /* 0x100fe400000108b1 */
[--C-:B------:R-:W-:Y:S02]  /*12b20*/  FFMA.FTZ R196, R196, c[0x0][0x23c], -R177.reuse ;  /* 0x00008f00c4c47a23 */ /* 0x100fe400000108b1 */
[----:B------:R-:W3:Y:S01]  /*12b30*/  MUFU.EX2 R188, R188 ;  /* 0x000000bc00bc7308 */ /* 0x000ee20000000800 */
        /* <DEDUP_REMOVED lines=20> */
[----:B---3--:R-:W-:Y:S01]  /*12c80*/  F2FP.BF16.PACK_AB R168, R188, R194 ;  /* 0x000000c2bca8723e */ /* 0x008fe200000010ff */
[--C-:B------:R-:W-:Y:S02]  /*12c90*/  FFMA.FTZ R189, R10, c[0x0][0x23c], -R176.reuse ;  /* 0x00008f000abd7a23 */ /* 0x100fe400000108b0 */
[----:B------:R-:W-:Y:S02]  /*12ca0*/  FMUL.FTZ R0, R0, c[0x0][0x23c] ;  /* 0x00008f0000007a20 */ /* 0x000fe40000410000 */
        /* <DEDUP_REMOVED lines=11> */
[--C-:B------:R-:W-:Y:S02]  /*12d60*/  FFMA.FTZ R185, R185, c[0x0][0x23c], -R177.reuse ;  /* 0x00008f00b9b97a23 */ /* 0x100fe400000108b1 */
[----:B------:R-:W-:Y:S02]  /*12d70*/  FFMA.FTZ R177, R175, c[0x0][0x23c], -R177 ;  /* 0x00008f00afb17a23 */ /* 0x000fe400000108b1 */
[--C-:B------:R-:W-:Y:S01]  /*12d80*/  FFMA.FTZ R184, R184, c[0x0][0x23c], -R176.reuse ;  /* 0x00008f00b8b87a23 */ /* 0x100fe200000108b0 */
[----:B------:R-:W-:Y:S01]  /*12d90*/  MUFU.EX2 R190, R190 ;  /* 0x000000be00be7308 */ /* 0x000fe20000000800 */
[--C-:B------:R-:W-:Y:S02]  /*12da0*/  FFMA.FTZ R183, R183, c[0x0][0x23c], -R176.reuse ;  /* 0x00008f00b7b77a23 */ /* 0x100fe400000108b0 */
[--C-:B------:R-:W-:Y:S02]  /*12db0*/  FFMA.FTZ R182, R182, c[0x0][0x23c], -R176.reuse ;  /* 0x00008f00b6b67a23 */ /* 0x100fe400000108b0 */
[--C-:B------:R-:W-:Y:S02]  /*12dc0*/  FFMA.FTZ R181, R181, c[0x0][0x23c], -R176.reuse ;  /* 0x00008f00b5b57a23 */ /* 0x100fe400000108b0 */
[----:B------:R-:W-:Y:S03]  /*12dd0*/  FFMA.FTZ R176, R165, c[0x0][0x23c], -R176 ;  /* 0x00008f00a5b07a23 */ /* 0x000fe600000108b0 */
[----:B------:R-:W1:Y:S01]  /*12de0*/  MUFU.EX2 R189, R189 ;  /* 0x000000bd00bd7308 */ /* 0x000e620000000800 */
[----:B---3--:R-:W-:Y:S09]  /*12df0*/  F2FP.BF16.PACK_AB R169, R191, R195 ;  /* 0x000000c3bfa9723e */ /* 0x008ff200000010ff */
[----:B------:R-:W3:Y:S10]  /*12e00*/  MUFU.EX2 R2, R2 ;  /* 0x0000000200027308 */ /* 0x000ef40000000800 */
[----:B------:R-:W4:Y:S01]  /*12e10*/  MUFU.EX2 R0, R0 ;  /* 0x0000000000007308 */ /* 0x000f220000000800 */
[----:B-1----:R-:W-:Y:S09]  /*12e20*/  F2FP.BF16.PACK_AB R171, R189, R190 ;  /* 0x000000bebdab723e */ /* 0x002ff200000010ff */
[----:B------:R-:W-:Y:S01]  /*12e30*/  MUFU.EX2 R186, R185 ;  /* 0x000000b900ba7308 */ /* 0x000fe20000000800 */
[C---:B---3--:R-:W-:Y:S02]  /*12e40*/  FMUL.FTZ R4, R2.reuse, R160 ;  /* 0x000000a002047220 */ /* 0x048fe40000410000 */
        /* <DEDUP_REMOVED lines=25> */
[C---:B--2---:R-:W-:Y:S02]  /*12fe0*/  HMMA.16816.F32.BF16 R12, R168.reuse, R20, R12 ;  /* 0x00000014a80c723c */ /* 0x044fe4000004180c */
        /* <DEDUP_REMOVED lines=386> */
.L_x_6514:
        /* <DEDUP_REMOVED lines=323> */
.L_x_6519:
[----:B------:R-:W1:Y:S01]  /*15c40*/  S2UR UR7, SR_CTAID.Z ;  /* 0x00000000000779c3 */ /* 0x000e620000002700 */
[----:B------:R-:W-:Y:S02]  /*15c50*/  ULDC UR4, c[0x0][0x1c0] ;  /* 0x0000700000047ab9 */ /* 0x000fe40000000800 */
[----:B------:R-:W-:-:S05]  /*15c60*/  ULDC UR8, c[0x0][0x214] ;  /* 0x0000850000087ab9 */ /* 0x000fca0000000800 */
[----:B------:R-:W1:Y:S02]  /*15c70*/  S2UR UR6, SR_CTAID.Y ;  /* 0x00000000000679c3 */ /* 0x000e640000002600 */
[----:B-1----:R-:W-:-:S04]  /*15c80*/  UIMAD UR4, UR6, UR4, UR7 ;  /* 0x00000004060472a4 */ /* 0x002fc8000f8e0207 */
[----:B------:R-:W-:Y:S02]  /*15c90*/  UIMAD UR8, UR4, UR8, URZ ;  /* 0x00000008040872a4 */ /* 0x000fe4000f8e023f */
.L_x_6520:
        /* <DEDUP_REMOVED lines=58> */
.L_x_6522:
[----:B---34-:R-:W-:Y:S05]  /*16040*/  BSYNC B0 ;  /* 0x0000000000007941 */ /* 0x018fea0003800000 */
.L_x_6521:
        /* <DEDUP_REMOVED lines=40> */
.L_x_6524:
[----:B------:R-:W-:Y:S05]  /*162d0*/  BSYNC B0 ;  /* 0x0000000000007941 */ /* 0x000fea0003800000 */
.L_x_6523:
        /* <DEDUP_REMOVED lines=22> */
.L_x_6526:
[----:B------:R-:W-:Y:S05]  /*16440*/  BSYNC B0 ;  /* 0x0000000000007941 */ /* 0x000fea0003800000 */
.L_x_6525:
        /* <DEDUP_REMOVED lines=22> */
.L_x_6528:
[----:B------:R-:W-:Y:S05]  /*165b0*/  BSYNC B0 ;  /* 0x0000000000007941 */ /* 0x000fea0003800000 */
.L_x_6527:
        /* <DEDUP_REMOVED lines=23> */
.L_x_6529:
        /* <DEDUP_REMOVED lines=13> */
.L_x_8969:


//--------------------- .text._ZN5flash24flash_fwd_splitkv_kernelI23Flash_fwd_kernel_traitsILi256ELi64ELi64ELi4ELb0ELb0EN7cutlass10bfloat16_tE19Flash_kernel_traitsILi256ELi64ELi64ELi4ES3_EELb0ELb1ELb0ELb0ELb1ELb0ELb0ELb1EEEvNS_16Flash_fwd_paramsE --------------------------
	.section	.text._ZN5flash24flash_fwd_splitkv_kernelI23Flash_fwd_kernel_traitsILi256ELi64ELi64ELi4ELb0ELb0EN7cutlass10bfloat16_tE19Flash_kernel_traitsILi256ELi64ELi64ELi4ES3_EELb0ELb1ELb0ELb0ELb1ELb0ELb0ELb1EEEvNS_16Flash_fwd_paramsE,"ax",@progbits
	.sectioninfo	@"SHI_REGISTERS=255"
	.align	128
        .global         _ZN5flash24flash_fwd_splitkv_kernelI23Flash_fwd_kernel_traitsILi256ELi64ELi64ELi4ELb0ELb0EN7cutlass10bfloat16_tE19Flash_kernel_traitsILi256ELi64ELi64ELi4ES3_EELb0ELb1ELb0ELb0ELb1ELb0ELb0ELb1EEEvNS_16Flash_fwd_paramsE
        .type           _ZN5flash24flash_fwd_splitkv_kernelI23Flash_fwd_kernel_traitsILi256ELi64ELi64ELi4ELb0ELb0EN7cutlass10bfloat16_tE19Flash_kernel_traitsILi256ELi64ELi64ELi4ES3_EELb0ELb1ELb0ELb0ELb1ELb0ELb0ELb1EEEvNS_16Flash_fwd_paramsE,@function
        .size           _ZN5flash24flash_fwd_splitkv_kernelI23Flash_fwd_kernel_traitsILi256ELi64ELi64ELi4ELb0ELb0EN7cutlass10bfloat16_tE19Flash_kernel_traitsILi256ELi64ELi64ELi4ES3_EELb0ELb1ELb0ELb0ELb1ELb0ELb0ELb1EEEvNS_16Flash_fwd_paramsE,(.L_x_8905 - _ZN5flash24flash_fwd_splitkv_kernelI23Flash_fwd_kernel_traitsILi256ELi64ELi64ELi4ELb0ELb0EN7cutlass10bfloat16_tE19Flash_kernel_traitsILi256ELi64ELi64ELi4ES3_EELb0ELb1ELb0ELb0ELb1ELb0ELb0ELb1EEEvNS_16Flash_fwd_paramsE)
        .other          _ZN5flash24flash_fwd_splitkv_kernelI23Flash_fwd_kernel_traitsILi256ELi64ELi64ELi4ELb0ELb0EN7cutlass10bfloat16_tE19Flash_kernel_traitsILi256ELi64ELi64ELi4ES3_EELb0ELb1ELb0ELb0ELb1ELb0ELb0ELb1EEEvNS_16Flash_fwd_paramsE,@"STO_CUDA_ENTRY STV_DEFAULT"
_ZN5flash24flash_fwd_splitkv_kernelI23Flash_fwd_kernel_traitsILi256ELi64ELi64ELi4ELb0ELb0EN7cutlass10bfloat16_tE19Flash_kernel_traitsILi256ELi64ELi64ELi4ES3_EELb0ELb1ELb0ELb0ELb1ELb0ELb0ELb1EEEvNS_16Flash_fwd_paramsE:
.text._ZN5flash24flash_fwd_splitkv_kernelI23Flash_fwd_kernel_traitsILi256ELi64ELi64ELi4ELb0ELb0EN7cutlass10bfloat16_tE19Flash_kernel_traitsILi256ELi64ELi64ELi4ES3_EELb0ELb1ELb0ELb0ELb1ELb0ELb0ELb1EEEvNS_16Flash_fwd_paramsE:
        /* <DEDUP_REMOVED lines=10> */
[----:B-123--:R-:W-:Y:S05]  /*00a0*/  CALL.REL.NOINC `($_ZN5flash24flash_fwd_splitkv_kernelI23Flash_fwd_kernel_traitsILi256ELi64ELi64ELi4ELb0ELb0EN7cutlass10bfloat16_tE19Flash_kernel_traitsILi256ELi64ELi64ELi4ES3_EELb0ELb1ELb0ELb0ELb1ELb0ELb0ELb1EEEvNS_16Flash_fwd_paramsE$_ZN5flash30compute_attn_1rowblock_splitkvI23Flash_fwd_kernel_traitsILi256ELi64ELi64ELi4ELb0ELb0EN7cutlass10bfloat16_tE19Flash_kernel_traitsILi256ELi64ELi64ELi4ES3_EELb0ELb1ELb0ELb0ELb1ELb0ELb0ELb1ENS_16Flash_fwd_paramsEEEvRKT8_iiiii) ;  /* 0x0000002000007944 */ /* 0x00efea0003c00000 */
[----:B------:R-:W-:Y:S05]  /*00b0*/  BSYNC B3 ;  /* 0x0000000000037941 */ /* 0x000fea0003800000 */
.L_x_6530:
[----:B------:R-:W-:Y:S05]  /*00c0*/  EXIT ;  /* 0x000000000000794d */ /* 0x000fea0003800000 */
        .type           $_ZN5flash24flash_fwd_splitkv_kernelI23Flash_fwd_kernel_traitsILi256ELi64ELi64ELi4ELb0ELb0EN7cutlass10bfloat16_tE19Flash_kernel_traitsILi256ELi64ELi64ELi4ES3_EELb0ELb1ELb0ELb0ELb1ELb0ELb0ELb1EEEvNS_16Flash_fwd_paramsE$_ZN5flash30compute_attn_1rowblock_splitkvI23Flash_fwd_kernel_traitsILi256ELi64ELi64ELi4ELb0ELb0EN7cutlass10bfloat16_tE19Flash_kernel_traitsILi256ELi64ELi64ELi4ES3_EELb0ELb1ELb0ELb0ELb1ELb0ELb0ELb1ENS_16Flash_fwd_paramsEEEvRKT8_iiiii,@function
        .size           $_ZN5flash24flash_fwd_splitkv_kernelI23Flash_fwd_kernel_traitsILi256ELi64ELi64ELi4ELb0ELb0EN7cutlass10bfloat16_tE19Flash_kernel_traitsILi256ELi64ELi64ELi4ES3_EELb0ELb1ELb0ELb0ELb1ELb0ELb0ELb1EEEvNS_16Flash_fwd_paramsE$_ZN5flash30compute_attn_1rowblock_splitkvI23Flash_fwd_kernel_traitsILi256ELi64ELi64ELi4ELb0ELb0EN7cutlass10bfloat16_tE19Flash_kernel_traitsILi256ELi64ELi64ELi4ES3_EELb0ELb1ELb0ELb0ELb1ELb0ELb0ELb1ENS_16Flash_fwd_paramsEEEvRKT8_iiiii,($__internal_30_$__cuda_sm70_shflsync_bfly_p - $_ZN5flash24flash_fwd_splitkv_kernelI23Flash_fwd_kernel_traitsILi256ELi64ELi64ELi4ELb0ELb0EN7cutlass10bfloat16_tE19Flash_kernel_traitsILi256ELi64ELi64ELi4ES3_EELb0ELb1ELb0ELb0ELb1ELb0ELb0ELb1EEEvNS_16Flash_fwd_paramsE$_ZN5flash30compute_attn_1rowblock_splitkvI23Flash_fwd_kernel_traitsILi256ELi64ELi64ELi4ELb0ELb0EN7cutlass10bfloat16_tE19Flash_kernel_traitsILi256ELi64ELi64ELi4ES3_EELb0ELb1ELb0ELb0ELb1ELb0ELb0ELb1ENS_16Flash_fwd_paramsEEEvRKT8_iiiii)
$_ZN5flash24flash_fwd_splitkv_kernelI23Flash_fwd_kernel_traitsILi256ELi64ELi64ELi4ELb0ELb0EN7cutlass10bfloat16_tE19Flash_kernel_traitsILi256ELi64ELi64ELi4ES3_EELb0ELb1ELb0ELb0ELb1ELb0ELb0ELb1EEEvNS_16Flash_fwd_paramsE$_ZN5flash30compute_attn_1rowblock_splitkvI23Flash_fwd_kernel_traitsILi256ELi64ELi64ELi4ELb0ELb0EN7cutlass10bfloat16_tE19Flash_kernel_traitsILi256ELi64ELi64ELi4ES3_EELb0ELb1ELb0ELb0ELb1ELb0ELb0ELb1ENS_16Flash_fwd_paramsEEEvRKT8_iiiii:
        /* <DEDUP_REMOVED lines=21> */
.L_x_6532:
[----:B------:R-:W-:Y:S05]  /*0220*/  BSYNC B0 ;  /* 0x0000000000007941 */ /* 0x000fea0003800000 */
.L_x_6531:
        /* <DEDUP_REMOVED lines=17> */
.L_x_6534:
[----:B------:R3:W5:Y:S02]  /*0340*/  LD.E R3, [R18.64+0xb8] ;  /* 0x0000b80612037980 */ /* 0x000764000c101900 */
.L_x_6535:
[----:B------:R-:W-:Y:S05]  /*0350*/  BSYNC B0 ;  /* 0x0000000000007941 */ /* 0x000fea0003800000 */
.L_x_6533:
        /* <DEDUP_REMOVED lines=10> */
.L_x_6537:
[----:B------:R-:W3:Y:S01]  /*0400*/  LD.E.64 R2, [R18.64+0x108] ;  /* 0x0001080612027980 */ /* 0x000ee2000c101b00 */
[----:B------:R-:W-:Y:S01]  /*0410*/  BSSY B0, `(.L_x_6539) ;  /* 0x0000006000007945 */ /* 0x000fe20003800000 */
[----:B------:R-:W-:Y:S01]  /*0420*/  IMAD.MOV.U32 R53, RZ, RZ, RZ ;  /* 0x000000ffff357224 */ /* 0x000fe200078e00ff */
[----:B---3--:R-:W-:-:S04]  /*0430*/  ISETP.NE.U32.AND P1, PT, R2, RZ, PT ;  /* 0x000000ff0200720c */ /* 0x008fc80003f25070 */
[----:B------:R-:W-:-:S13]  /*0440*/  ISETP.NE.AND.EX P1, PT, R3, RZ, PT, P1 ;  /* 0x000000ff0300720c */ /* 0x000fda0003f25310 */
[----:B------:R-:W-:Y:S05]  /*0450*/  @!P1 BRA `(.L_x_6540) ;  /* 0x0000001000009947 */ /* 0x000fea0003800000 */
[----:B------:R3:W5:Y:S02]  /*0460*/  LD.E R53, [R18.64+0xbc] ;  /* 0x0000bc0612357980 */ /* 0x000764000c101900 */
.L_x_6540:
[----:B------:R-:W-:Y:S05]  /*0470*/  BSYNC B0 ;  /* 0x0000000000007941 */ /* 0x000fea0003800000 */
.L_x_6539:
[----:B-----5:R-:W-:Y:S02]  /*0480*/  IADD3 R53, R70, R53, RZ ;  /* 0x0000003546357210 */ /* 0x020fe40007ffe0ff */
.L_x_6538:
[----:B------:R-:W-:Y:S05]  /*0490*/  BSYNC B1 ;  /* 0x0000000000017941 */ /* 0x000fea0003800000 */
.L_x_6536:
[----:B------:R-:W-:Y:S01]  /*04a0*/  IMAD.SHL.U32 R61, R237, 0x40, RZ ;  /* 0x00000040ed3d7824 */ /* 0x000fe200078e00ff */
[----:B------:R-:W-:Y:S01]  /*04b0*/  MOV R2, R234 ;  /* 0x000000ea00027202 */ /* 0x000fe20000000f00 */
[----:B------:R-:W-:-:S03]  /*04c0*/  IMAD.MOV.U32 R3, RZ, RZ, 0x0 ;  /* 0x00000000ff037424 */ /* 0x000fc600078e00ff */
[----:B------:R-:W-:-:S13]  /*04d0*/  ISETP.GT.AND P1, PT, R238, R61, PT ;  /* 0x0000003dee00720c */ /* 0x000fda0003f24270 */
[----:B------:R-:W-:Y:S05]  /*04e0*/  @!P1 RET.REL.NODEC R2 `(_ZN5flash24flash_fwd_splitkv_kernelI23Flash_fwd_kernel_traitsILi256ELi64ELi64ELi4ELb0ELb0EN7cutlass10bfloat16_tE19Flash_kernel_traitsILi256ELi64ELi64ELi4ES3_EELb0ELb1ELb0ELb0ELb1ELb0ELb0ELb1EEEvNS_16Flash_fwd_paramsE) ;  /* 0xfffffb1002009950 */ /* 0x000fea0003c3ffff */
[----:B------:R-:W4:Y:S04]  /*04f0*/  LD.E R9, [R18.64+0xb8] ;  /* 0x0000b80612097980 */ /* 0x000f28000c101900 */
[----:B------:R-:W5:Y:S04]  /*0500*/  LD.E R2, [R18.64+0x188] ;  /* 0x0001880612027980 */ /* 0x000f68000c101900 */
[----:B---3--:R-:W3:Y:S01]  /*0510*/  LD.E R7, [R18.64+0x184] ;  /* 0x0001840612077980 */ /* 0x008ee2000c101900 */
[----:B------:R-:W-:Y:S02]  /*0520*/  IADD3 R0, R53, R61, -R238 ;  /* 0x0000003d35007210 */ /* 0x000fe40007ffe8ee */
[----:B------:R-:W-:-:S02]  /*0530*/  IADD3 R3, -R238, 0x7f, R61 ;  /* 0x0000007fee037810 */ /* 0x000fc40007ffe13d */
[----:B------:R-:W-:Y:S02]  /*0540*/  IADD3 R5, R53, 0x3f, RZ ;  /* 0x0000003f35057810 */ /* 0x000fe40007ffe0ff */
[----:B----4-:R-:W-:Y:S02]  /*0550*/  IADD3 R9, R9, 0x3f, RZ ;  /* 0x0000003f09097810 */ /* 0x010fe40007ffe0ff */
[----:B-----5:R-:W-:Y:S02]  /*0560*/  IADD3 R3, R2, R3, R53 ;  /* 0x0000000302037210 */ /* 0x020fe40007ffe035 */
[----:B------:R-:W-:Y:S01]  /*0570*/  SHF.R.S32.HI R2, RZ, 0x1f, R5 ;  /* 0x0000001fff027819 */ /* 0x000fe20000011405 */
[----:B---3--:R-:W-:Y:S01]  /*0580*/  IMAD.IADD R7, R0, 0x1, -R7 ;  /* 0x0000000100077824 */ /* 0x008fe200078e0a07 */
[----:B------:R-:W-:Y:S02]  /*0590*/  SHF.R.S32.HI R6, RZ, 0x1f, R9 ;  /* 0x0000001fff067819 */ /* 0x000fe40000011409 */
[----:B------:R-:W-:-:S02]  /*05a0*/  SHF.R.S32.HI R0, RZ, 0x1f, R3 ;  /* 0x0000001fff007819 */ /* 0x000fc40000011403 */
[----:B------:R-:W-:Y:S02]  /*05b0*/  SHF.R.S32.HI R4, RZ, 0x1f, R7 ;  /* 0x0000001fff047819 */ /* 0x000fe40000011407 */
[----:B------:R-:W-:Y:S02]  /*05c0*/  LEA.HI R2, R2, R5, RZ, 0x6 ;  /* 0x0000000502027211 */ /* 0x000fe400078f30ff */
[----:B------:R-:W-:Y:S02]  /*05d0*/  LEA.HI R6, R6, R9, RZ, 0x6 ;  /* 0x0000000906067211 */ /* 0x000fe400078f30ff */
[----:B------:R-:W-:Y:S02]  /*05e0*/  LEA.HI R0, R0, R3, RZ, 0x6 ;  /* 0x0000000300007211 */ /* 0x000fe400078f30ff */
[----:B------:R-:W-:Y:S02]  /*05f0*/  LEA.HI R4, R4, R7, RZ, 0x6 ;  /* 0x0000000704047211 */ /* 0x000fe400078f30ff */
[----:B------:R-:W-:-:S02]  /*0600*/  SHF.R.S32.HI R2, RZ, 0x6, R2 ;  /* 0x00000006ff027819 */ /* 0x000fc40000011402 */
[----:B------:R-:W-:Y:S02]  /*0610*/  SHF.R.S32.HI R3, RZ, 0x6, R6 ;  /* 0x00000006ff037819 */ /* 0x000fe40000011406 */
[----:B------:R-:W-:Y:S02]  /*0620*/  SHF.R.S32.HI R0, RZ, 0x6, R0 ;  /* 0x00000006ff007819 */ /* 0x000fe40000011400 */
[----:B------:R-:W-:Y:S02]  /*0630*/  SHF.R.S32.HI R4, RZ, 0x6, R4 ;  /* 0x00000006ff047819 */ /* 0x000fe40000011404 */
[----:B------:R-:W-:Y:S02]  /*0640*/  IMNMX R3, R3, R2, PT ;  /* 0x0000000203037217 */ /* 0x000fe40003800200 */
[----:B------:R-:W-:Y:S02]  /*0650*/  IMNMX R230, RZ, R4, !PT ;  /* 0x00000004ffe67217 */ /* 0x000fe40007800200 */
[----:B------:R-:W-:-:S04]  /*0660*/  IMNMX R165, R3, R0, PT ;  /* 0x0000000003a57217 */ /* 0x000fc80003800200 */
[----:B------:R-:W-:-:S13]  /*0670*/  ISETP.GE.AND P1, PT, R230, R165, PT ;  /* 0x000000a5e600720c */ /* 0x000fda0003f26270 */
[----:B------:R-:W-:Y:S05]  /*0680*/  @!P1 BRA `(.L_x_6541) ;  /* 0x0000083000009947 */ /* 0x000fea0003800000 */
[----:B------:R-:W-:Y:S01]  /*0690*/  ISETP.NE.AND P0, PT, R240, -0x1, PT ;  /* 0xfffffffff000780c */ /* 0x000fe20003f05270 */
[----:B------:R-:W3:Y:S04]  /*06a0*/  LD.E.64 R14, [R18.64+0x88] ;  /* 0x00008806120e7980 */ /* 0x000ee8000c101b00 */
[----:B------:R-:W4:Y:S04]  /*06b0*/  LD.E.64 R6, [R18.64+0x90] ;  /* 0x0000900612067980 */ /* 0x000f28000c101b00 */
        /* <DEDUP_REMOVED lines=50> */
.L_x_6543:
[----:B-1----:R-:W-:Y:S05]  /*09e0*/  BSYNC B0 ;  /* 0x0000000000007941 */ /* 0x002fea0003800000 */
.L_x_6542:
        /* <DEDUP_REMOVED lines=18> */
.L_x_6545:
[----:B------:R-:W-:Y:S05]  /*0b10*/  BSYNC B0 ;  /* 0x0000000000007941 */ /* 0x000fea0003800000 */
.L_x_6544:
        /* <DEDUP_REMOVED lines=18> */
.L_x_6547:
[----:B------:R-:W-:Y:S05]  /*0c40*/  BSYNC B0 ;  /* 0x0000000000007941 */ /* 0x000fea0003800000 */
.L_x_6546:
        /* <DEDUP_REMOVED lines=17> */
.L_x_6549:
[----:B------:R-:W-:Y:S05]  /*0d60*/  BSYNC B0 ;  /* 0x0000000000007941 */ /* 0x000fea0003800000 */
.L_x_6548:
        /* <DEDUP_REMOVED lines=16> */
[----:B------:R-:W-:Y:S05]  /*0e70*/  @P4 RET.REL.NODEC R234 `(_ZN5flash24flash_fwd_splitkv_kernelI23Flash_fwd_kernel_traitsILi256ELi64ELi64ELi4ELb0ELb0EN7cutlass10bfloat16_tE19Flash_kernel_traitsILi256ELi64ELi64ELi4ES3_EELb0ELb1ELb0ELb0ELb1ELb0ELb0ELb1EEEvNS_16Flash_fwd_paramsE) ;  /* 0xfffff180ea004950 */ /* 0x000fea0003c3ffff */
[----:B-1----:R-:W-:Y:S02]  /*0e80*/  MOV R5, 0x7f800000 ;  /* 0x7f80000000057802 */ /* 0x002fe40000000f00 */
[----:B------:R-:W-:-:S03]  /*0e90*/  MOV R235, 0x0 ;  /* 0x0000000000eb7802 */ /* 0x000fc60000000f00 */
[----:B------:R1:W-:Y:S01]  /*0ea0*/  ST.E [R2.64+0xc0], R5 ;  /* 0x0000c00502007985 */ /* 0x0003e2000c101906 */
[----:B------:R-:W-:Y:S05]  /*0eb0*/  RET.REL.NODEC R234 `(_ZN5flash24flash_fwd_splitkv_kernelI23Flash_fwd_kernel_traitsILi256ELi64ELi64ELi4ELb0ELb0EN7cutlass10bfloat16_tE19Flash_kernel_traitsILi256ELi64ELi64ELi4ES3_EELb0ELb1ELb0ELb0ELb1ELb0ELb0ELb1EEEvNS_16Flash_fwd_paramsE) ;  /* 0xfffff140ea007950 */ /* 0x000fea0003c3ffff */
.L_x_6541:
        /* <DEDUP_REMOVED lines=80> */
[----:B--2---:R-:W-:Y:S01]  /*13c0*/  IMAD R9, R169, R6, RZ ;  /* 0x00000006a9097224 */ /* 0x004fe200078e02ff */
[----:B------:R-:W-:Y:S02]  /*13d0*/  SHF.R.S32.HI R7, RZ, 0x1f, R6 ;  /* 0x0000001fff077819 */ /* 0x000fe40000011406 */
[----:B------:R-:W-:-:S03]  /*13e0*/  @P3 IADD3 R4, R4, 0x1, RZ ;  /* 0x0000000104043810 */ /* 0x000fc60007ffe0ff */
[----:B------:R-:W-:Y:S02]  /*13f0*/  IMAD R9, R168, R7, R9 ;  /* 0x00000007a8097224 */ /* 0x000fe400078e0209 */
[----:B------:R-:W-:Y:S02]  /*1400*/  @!P1 IMAD.MOV R4, RZ, RZ, -R4 ;  /* 0x000000ffff049224 */ /* 0x000fe400078e0a04 */
[----:B------:R-:W-:-:S05]  /*1410*/  @!P2 LOP3.LUT R4, RZ, R8, RZ, 0x33, !PT ;  /* 0x00000008ff04a212 */ /* 0x000fca00078e33ff */
[----:B------:R-:W-:Y:S01]  /*1420*/  IMAD R8, R13, R4, RZ ;  /* 0x000000040d087224 */ /* 0x000fe200078e02ff */
[----:B---3--:R-:W-:Y:S01]  /*1430*/  SHF.R.S32.HI R0, RZ, 0x1f, R2 ;  /* 0x0000001fff007819 */ /* 0x008fe20000011402 */
[-C--:B------:R-:W-:Y:S02]  /*1440*/  IMAD R3, R17, R2.reuse, RZ ;  /* 0x0000000211037224 */ /* 0x080fe400078e02ff */
[----:B------:R-:W-:-:S04]  /*1450*/  IMAD.WIDE.U32 R14, R16, R2, RZ ;  /* 0x00000002100e7225 */ /* 0x000fc800078e00ff */
[----:B------:R-:W-:-:S05]  /*1460*/  IMAD R3, R16, R0, R3 ;  /* 0x0000000010037224 */ /* 0x000fca00078e0203 */
[----:B------:R-:W-:-:S05]  /*1470*/  IADD3 R15, R15, R3, RZ ;  /* 0x000000030f0f7210 */ /* 0x000fca0007ffe0ff */
[----:B------:R-:W-:-:S04]  /*1480*/  IMAD.WIDE.U32 R14, R6, R168, R14 ;  /* 0x000000a8060e7225 */ /* 0x000fc800078e000e */
[-C--:B------:R-:W-:Y:S01]  /*1490*/  IMAD R3, R11, R2.reuse, RZ ;  /* 0x000000020b037224 */ /* 0x080fe200078e02ff */
[----:B------:R-:W-:Y:S02]  /*14a0*/  IADD3 R15, R15, R9, RZ ;  /* 0x000000090f0f7210 */ /* 0x000fe40007ffe0ff */
[----:B------:R-:W-:Y:S01]  /*14b0*/  SHF.R.S32.HI R11, RZ, 0x1f, R4 ;  /* 0x0000001fff0b7819 */ /* 0x000fe20000011404 */
        /* <DEDUP_REMOVED lines=9> */
.L_x_6551:
        /* <DEDUP_REMOVED lines=30> */
[----:B------:R-:W-:Y:S02]  /*1730*/  @P4 IMAD.IADD R7, R12, 0x1, R13 ;  /* 0x000000010c074824 */ /* 0x000fe400078e020d */
[----:B--2---:R-:W-:Y:S01]  /*1740*/  @!P4 IMAD R5, R21, R11, RZ ;  /* 0x0000000b1505c224 */ /* 0x004fe200078e02ff */
[----:B------:R-:W-:Y:S01]  /*1750*/  ISETP.GE.U32.AND P3, PT, R0, R3, PT ;  /* 0x000000030000720c */ /* 0x000fe20003f66070 */
[----:B------:R-:W-:Y:S01]  /*1760*/  @P4 IMAD.WIDE.U32 R24, R168, R7, RZ ;  /* 0x00000007a8184225 */ /* 0x000fe200078e00ff */
[----:B------:R-:W-:-:S03]  /*1770*/  LOP3.LUT R0, R235, R4, RZ, 0x3c, !PT ;  /* 0x00000004eb007212 */ /* 0x000fc600078e3cff */
[C---:B------:R-:W-:Y:S02]  /*1780*/  @!P4 IMAD R5, R20.reuse, R6, R5 ;  /* 0x000000061405c224 */ /* 0x040fe400078e0205 */
[----:B------:R-:W-:Y:S02]  /*1790*/  @P4 IMAD R9, R169, R7, RZ ;  /* 0x00000007a9094224 */ /* 0x000fe400078e02ff */
[----:B------:R-:W-:Y:S01]  /*17a0*/  @!P4 IMAD.WIDE.U32 R20, R20, R11, R22 ;  /* 0x0000000b1414c225 */ /* 0x000fe200078e0016 */
[----:B------:R-:W-:Y:S02]  /*17b0*/  @P4 MOV R10, R24 ;  /* 0x00000018000a4202 */ /* 0x000fe40000000f00 */
[----:B------:R-:W-:Y:S01]  /*17c0*/  @!P4 SHF.R.S32.HI R3, RZ, 0x1f, R12 ;  /* 0x0000001fff03c819 */ /* 0x000fe2000001140c */
[----:B------:R-:W-:Y:S01]  /*17d0*/  @P4 IMAD.IADD R9, R25, 0x1, R9 ;  /* 0x0000000119094824 */ /* 0x000fe200078e0209 */
[----:B------:R-:W-:Y:S01]  /*17e0*/  ISETP.GE.AND P2, PT, R0, RZ, PT ;  /* 0x000000ff0000720c */ /* 0x000fe20003f46270 */
[----:B------:R-:W-:Y:S01]  /*17f0*/  @!P4 IMAD.MOV.U32 R10, RZ, RZ, R20 ;  /* 0x000000ffff0ac224 */ /* 0x000fe200078e0014 */
[----:B------:R-:W-:Y:S01]  /*1800*/  @!P1 IADD3 R2, R2, 0x1, RZ ;  /* 0x0000000102029810 */ /* 0x000fe20007ffe0ff */
[----:B------:R-:W-:Y:S01]  /*1810*/  @!P4 IMAD R6, R171, R12, RZ ;  /* 0x0000000cab06c224 */ /* 0x000fe200078e02ff */
[----:B------:R-:W-:-:S02]  /*1820*/  @!P4 IADD3 R9, R21, R5, RZ ;  /* 0x000000051509c210 */ /* 0x000fc40007ffe0ff */
[----:B------:R-:W-:Y:S02]  /*1830*/  ISETP.NE.AND P1, PT, R4, RZ, PT ;  /* 0x000000ff0400720c */ /* 0x000fe40003f25270 */
[----:B------:R-:W-:Y:S01]  /*1840*/  LEA R5, R165, 0xffffffc0, 0x6 ;  /* 0xffffffc0a5057811 */ /* 0x000fe200078e30ff */
[----:B------:R-:W-:Y:S01]  /*1850*/  @!P4 IMAD R3, R3, R170, R6 ;  /* 0x000000aa0303c224 */ /* 0x000fe200078e0206 */
[----:B------:R-:W-:Y:S01]  /*1860*/  @P3 IADD3 R2, R2, 0x1, RZ ;  /* 0x0000000102023810 */ /* 0x000fe20007ffe0ff */
[----:B------:R-:W-:Y:S01]  /*1870*/  @!P4 IMAD.WIDE.U32 R20, R170, R12, RZ ;  /* 0x0000000caa14c225 */ /* 0x000fe200078e00ff */
[----:B------:R-:W-:Y:S02]  /*1880*/  SHF.R.S32.HI R7, RZ, 0x1f, R5 ;  /* 0x0000001fff077819 */ /* 0x000fe40000011405 */
[----:B------:R-:W-:Y:S01]  /*1890*/  MOV R22, R10 ;  /* 0x0000000a00167202 */ /* 0x000fe20000000f00 */
[----:B------:R-:W-:Y:S02]  /*18a0*/  IMAD R8, R169, R5, RZ ;  /* 0x00000005a9087224 */ /* 0x000fe400078e02ff */
[----:B------:R-:W-:Y:S01]  /*18b0*/  IMAD.MOV.U32 R23, RZ, RZ, R9 ;  /* 0x000000ffff177224 */ /* 0x000fe200078e0009 */
[----:B------:R-:W-:Y:S01]  /*18c0*/  @!P4 IADD3 R21, R21, R3, RZ ;  /* 0x000000031515c210 */ /* 0x000fe20007ffe0ff */
[----:B------:R-:W-:Y:S01]  /*18d0*/  IMAD.MOV.U32 R0, RZ, RZ, R2 ;  /* 0x000000ffff007224 */ /* 0x000fe200078e0002 */
[----:B------:R-:W-:Y:S01]  /*18e0*/  @!P4 SHF.R.S32.HI R3, RZ, 0x1f, R11 ;  /* 0x0000001fff03c819 */ /* 0x000fe2000001140b */
[----:B------:R-:W-:-:S02]  /*18f0*/  IMAD R8, R7, R168, R8 ;  /* 0x000000a807087224 */ /* 0x000fc400078e0208 */
[----:B------:R-:W-:Y:S01]  /*1900*/  IMAD.WIDE.U32 R22, R168, R5, R22 ;  /* 0x00000005a8167225 */ /* 0x000fe200078e0016 */
[----:B------:R-:W-:-:S03]  /*1910*/  @P4 IADD3 R12, R12, R13, RZ ;  /* 0x0000000d0c0c4210 */ /* 0x000fc60007ffe0ff */
[----:B------:R-:W-:Y:S02]  /*1920*/  @!P4 IMAD R2, R17, R11, RZ ;  /* 0x0000000b1102c224 */ /* 0x000fe400078e02ff */
[----:B------:R-:W-:Y:S01]  /*1930*/  @!P2 IMAD.MOV R0, RZ, RZ, -R0 ;  /* 0x000000ffff00a224 */ /* 0x000fe200078e0a00 */
[----:B------:R-:W-:Y:S01]  /*1940*/  @!P1 LOP3.LUT R0, RZ, R4, RZ, 0x33, !PT ;  /* 0x00000004ff009212 */ /* 0x000fe200078e33ff */
[C---:B------:R-:W-:Y:S01]  /*1950*/  @!P4 IMAD R2, R16.reuse, R3, R2 ;  /* 0x000000031002c224 */ /* 0x040fe200078e0202 */
[----:B------:R-:W-:Y:S01]  /*1960*/  IADD3 R9, R23, R8, RZ ;  /* 0x0000000817097210 */ /* 0x000fe20007ffe0ff */
[----:B------:R-:W-:Y:S01]  /*1970*/  @!P4 IMAD.WIDE.U32 R16, R16, R11, R20 ;  /* 0x0000000b1010c225 */ /* 0x000fe200078e0014 */
[----:B------:R-:W-:Y:S02]  /*1980*/  MOV R8, R22 ;  /* 0x0000001600087202 */ /* 0x000fe40000000f00 */
[----:B------:R-:W-:Y:S01]  /*1990*/  SHF.R.S32.HI R11, RZ, 0x1f, R0 ;  /* 0x0000001fff0b7819 */ /* 0x000fe20000011400 */
[----:B------:R-:W-:-:S02]  /*19a0*/  IMAD R3, R15, R0, RZ ;  /* 0x000000000f037224 */ /* 0x000fc400078e02ff */
[-C--:B------:R-:W-:Y:S02]  /*19b0*/  @P4 IMAD R13, R171, R12.reuse, RZ ;  /* 0x0000000cab0d4224 */ /* 0x080fe400078e02ff */
        /* <DEDUP_REMOVED lines=11> */
.L_x_6552:
[----:B-1----:R-:W-:Y:S05]  /*1a70*/  BSYNC B0 ;  /* 0x0000000000007941 */ /* 0x002fea0003800000 */
.L_x_6550:
        /* <DEDUP_REMOVED lines=12> */
[----:B------:R-:W-:-:S05]  /*1b40*/  IMAD.SHL.U32 R26, R62, 0x8, RZ ;  /* 0x000000083e1a7824 */ /* 0x000fca00078e00ff */
[----:B------:R-:W-:Y:S02]  /*1b50*/  IADD3 R20, P2, R26, R10, RZ ;  /* 0x0000000a1a147210 */ /* 0x000fe40007f5e0ff */
[----:B------:R-:W-:Y:S01]  /*1b60*/  SHF.R.S32.HI R27, RZ, 0x1f, R26 ;  /* 0x0000001fff1b7819 */ /* 0x000fe2000001141a */
[----:B------:R-:W-:Y:S01]  /*1b70*/  IMAD R24, R7, R170, RZ ;  /* 0x000000aa07187224 */ /* 0x000fe200078e02ff */
[----:B------:R-:W-:Y:S02]  /*1b80*/  LEA.HI R69, R0, R55, RZ, 0x4 ;  /* 0x0000003700457211 */ /* 0x000fe400078f20ff */
[----:B------:R-:W-:Y:S01]  /*1b90*/  IADD3.X R21, R27, R13, RZ, P2, !PT ;  /* 0x0000000d1b157210 */ /* 0x000fe200017fe4ff */
[----:B------:R-:W-:Y:S01]  /*1ba0*/  IMAD R24, R6, R171, R24 ;  /* 0x000000ab06187224 */ /* 0x000fe200078e0218 */
[----:B------:R-:W-:-:S03]  /*1bb0*/  LOP3.LUT R10, R69, 0xfffffff0, RZ, 0xc0, !PT ;  /* 0xfffffff0450a7812 */ /* 0x000fc600078ec0ff */
[----:B------:R-:W-:Y:S01]  /*1bc0*/  IMAD.WIDE.U32 R20, R6, R170, R20 ;  /* 0x000000aa06147225 */ /* 0x000fe200078e0014 */
[----:B------:R-:W-:-:S03]  /*1bd0*/  SHF.R.S32.HI R71, RZ, 0x1f, R236 ;  /* 0x0000001fff477819 */ /* 0x000fc600000114ec */
[----:B------:R-:W-:Y:S01]  /*1be0*/  IMAD.IADD R25, R21, 0x1, R24 ;  /* 0x0000000115197824 */ /* 0x000fe200078e0218 */
[----:B------:R-:W-:Y:S02]  /*1bf0*/  IADD3 R21, -R10, R55, RZ ;  /* 0x000000370a157210 */ /* 0x000fe40007ffe1ff */
[----:B------:R-:W-:-:S05]  /*1c00*/  SHF.R.S32.HI R146, RZ, 0x3, R146 ;  /* 0x00000003ff927819 */ /* 0x000fca0000011492 */
[----:B------:R-:W-:-:S05]  /*1c10*/  IMAD.SHL.U32 R7, R146, 0x40, RZ ;  /* 0x0000004092077824 */ /* 0x000fca00078e00ff */
[----:B------:R-:W-:-:S04]  /*1c20*/  LOP3.LUT R7, R7, 0x1c0, RZ, 0xc0, !PT ;  /* 0x000001c007077812 */ /* 0x000fc800078ec0ff */
[----:B------:R-:W-:Y:S02]  /*1c30*/  LOP3.LUT R142, R7, 0x38, R26, 0xf8, !PT ;  /* 0x00000038078e7812 */ /* 0x000fe400078ef81a */
[----:B------:R-:W-:Y:S02]  /*1c40*/  SHF.R.U32.HI R13, RZ, 0x3, R7 ;  /* 0x00000003ff0d7819 */ /* 0x000fe40000011607 */
[----:B------:R-:W-:Y:S01]  /*1c50*/  LEA.HI R7, R0, R55, RZ, 0x6 ;  /* 0x0000003700077211 */ /* 0x000fe200078f30ff */
[----:B------:R-:W-:Y:S01]  /*1c60*/  IMAD.MOV.U32 R24, RZ, RZ, R20 ;  /* 0x000000ffff187224 */ /* 0x000fe200078e0014 */
[----:B------:R-:W-:Y:S01]  /*1c70*/  LOP3.LUT R142, R142, R13, RZ, 0x3c, !PT ;  /* 0x0000000d8e8e7212 */ /* 0x000fe200078e3cff */
[----:B------:R-:W-:Y:S02]  /*1c80*/  IMAD R20, R29, R4, RZ ;  /* 0x000000041d147224 */ /* 0x000fe400078e02ff */
[----:B------:R-:W-:Y:S01]  /*1c90*/  IMAD.SHL.U32 R7, R7, 0x8, RZ ;  /* 0x0000000807077824 */ /* 0x000fe200078e00ff */
[----:B------:R-:W-:Y:S01]  /*1ca0*/  SHF.R.S32.HI R147, RZ, 0x1f, R146 ;  /* 0x0000001fff937819 */ /* 0x000fe20000011492 */
[----:B------:R-:W-:-:S03]  /*1cb0*/  IMAD.WIDE.U32 R24, R4, R28, R24 ;  /* 0x0000001c04187225 */ /* 0x000fc600078e0018 */
[----:B------:R-:W-:Y:S01]  /*1cc0*/  LOP3.LUT R142, R142, 0xfffffe00, R7, 0xf8, !PT ;  /* 0xfffffe008e8e7812 */ /* 0x000fe200078ef807 */
[----:B------:R-:W-:Y:S02]  /*1cd0*/  IMAD R7, R11, R28, R20 ;  /* 0x0000001c0b077224 */ /* 0x000fe400078e0214 */
[----:B------:R-:W-:-:S04]  /*1ce0*/  IMAD R231, R169, R146, RZ ;  /* 0x00000092a9e77224 */ /* 0x000fc800078e02ff */
[----:B------:R-:W-:Y:S01]  /*1cf0*/  IMAD R231, R147, R168, R231 ;  /* 0x000000a893e77224 */ /* 0x000fe200078e02e7 */
[----:B------:R-:W-:Y:S01]  /*1d00*/  LEA.HI R60, R0, R55, RZ, 0x5 ;  /* 0x00000037003c7211 */ /* 0x000fe200078f28ff */
[----:B------:R-:W-:Y:S02]  /*1d10*/  IMAD.MOV.U32 R54, RZ, RZ, 0x10 ;  /* 0x00000010ff367424 */ /* 0x000fe400078e00ff */
[----:B------:R-:W-:Y:S01]  /*1d20*/  IMAD.MOV.U32 R52, RZ, RZ, 0x20 ;  /* 0x00000020ff347424 */ /* 0x000fe200078e00ff */
[----:B------:R-:W-:Y:S01]  /*1d30*/  SHF.L.U64.HI R67, R168, 0x4, R169 ;  /* 0x00000004a8437819 */ /* 0x000fe200000102a9 */
[----:B------:R-:W-:Y:S01]  /*1d40*/  IMAD.SHL.U32 R63, R170, 0x10, RZ ;  /* 0x00000010aa3f7824 */ /* 0x000fe200078e00ff */
[----:B------:R-:W-:Y:S02]  /*1d50*/  SHF.L.U32 R66, R168, 0x4, RZ ;  /* 0x00000004a8427819 */ /* 0x000fe400000006ff */
[----:B------:R-:W-:Y:S02]  /*1d60*/  SHF.L.U64.HI R64, R170, 0x4, R171 ;  /* 0x00000004aa407819 */ /* 0x000fe400000102ab */
[----:B------:R-:W-:-:S02]  /*1d70*/  SHF.R.S32.HI R60, RZ, 0x5, R60 ;  /* 0x00000005ff3c7819 */ /* 0x000fc4000001143c */
[----:B------:R-:W-:Y:S01]  /*1d80*/  SHF.L.U32 R72, R62, 0x2, RZ ;  /* 0x000000023e487819 */ /* 0x000fe200000006ff */
[----:B--2---:R-:W-:-:S04]  /*1d90*/  @P1 IMAD.WIDE.U32 R32, R152, R240, RZ ;  /* 0x000000f098201225 */ /* 0x004fc800078e00ff */
[----:B------:R-:W-:Y:S02]  /*1da0*/  @P1 IMAD.MOV.U32 R10, RZ, RZ, R32 ;  /* 0x000000ffff0a1224 */ /* 0x000fe400078e0020 */
[-C--:B---3--:R-:W-:Y:S02]  /*1db0*/  @!P1 IMAD R6, R15, R236.reuse, RZ ;  /* 0x000000ec0f069224 */ /* 0x088fe400078e02ff */
[----:B-1----:R-:W-:-:S04]  /*1dc0*/  @!P1 IMAD.WIDE.U32 R30, R14, R236, RZ ;  /* 0x000000ec0e1e9225 */ /* 0x002fc800078e00ff */
[----:B------:R-:W-:Y:S01]  /*1dd0*/  @!P1 IMAD R6, R14, R71, R6 ;  /* 0x000000470e069224 */ /* 0x000fe200078e0206 */
[----:B------:R-:W-:Y:S01]  /*1de0*/  SHF.R.S32.HI R14, RZ, 0x1f, R21 ;  /* 0x0000001fff0e7819 */ /* 0x000fe20000011415 */
[----:B------:R-:W-:Y:S02]  /*1df0*/  @P1 IMAD R15, R153, R240, RZ ;  /* 0x000000f0990f1224 */ /* 0x000fe400078e02ff */
[----:B------:R-:W-:Y:S01]  /*1e00*/  @!P1 IMAD.MOV.U32 R10, RZ, RZ, R30 ;  /* 0x000000ffff0a9224 */ /* 0x000fe200078e001e */
[----:B------:R-:W-:Y:S01]  /*1e10*/  LEA.HI R65, R14, R21, RZ, 0x3 ;  /* 0x000000150e417211 */ /* 0x000fe200078f18ff */
[----:B------:R-:W-:Y:S01]  /*1e20*/  @P1 IMAD.IADD R15, R33, 0x1, R15 ;  /* 0x00000001210f1824 */ /* 0x000fe200078e020f */
[----:B------:R-:W-:Y:S02]  /*1e30*/  @!P1 IADD3 R15, R31, R6, RZ ;  /* 0x000000061f0f9210 */ /* 0x000fe40007ffe0ff */
[----:B------:R-:W-:-:S05]  /*1e40*/  IADD3 R14, P2, R26, R10, RZ ;  /* 0x0000000a1a0e7210 */ /* 0x000fca0007f5e0ff */
[----:B------:R-:W-:-:S04]  /*1e50*/  IMAD.X R15, R27, 0x1, R15, P2 ;  /* 0x000000011b0f7824 */ /* 0x000fc800010e060f */
[----:B------:R-:W-:Y:S01]  /*1e60*/  IMAD.WIDE.U32 R148, R235, R22, R14 ;  /* 0x00000016eb947225 */ /* 0x000fe200078e000e */
[----:B------:R-:W-:Y:S02]  /*1e70*/  IADD3 R14, P1, R26, R2, RZ ;  /* 0x000000021a0e7210 */ /* 0x000fe40007f3e0ff */
[----:B------:R-:W-:Y:S01]  /*1e80*/  SHF.R.S32.HI R6, RZ, 0x1f, R235 ;  /* 0x0000001fff067819 */ /* 0x000fe200000114eb */
[----:B------:R-:W-:Y:S02]  /*1e90*/  IMAD R13, R23, R235, RZ ;  /* 0x000000eb170d7224 */ /* 0x000fe400078e02ff */
[----:B------:R-:W-:Y:S02]  /*1ea0*/  IMAD.X R15, R27, 0x1, R3, P1 ;  /* 0x000000011b0f7824 */ /* 0x000fe400008e0603 */
[----:B------:R-:W-:Y:S02]  /*1eb0*/  IMAD R3, R171, R146, RZ ;  /* 0x00000092ab037224 */ /* 0x000fe400078e02ff */
[----:B------:R-:W-:Y:S01]  /*1ec0*/  IMAD R6, R22, R6, R13 ;  /* 0x0000000616067224 */ /* 0x000fe200078e020d */
[----:B------:R-:W-:Y:S01]  /*1ed0*/  MOV R22, R24 ;  /* 0x0000001800167202 */ /* 0x000fe20000000f00 */
[----:B------:R-:W-:Y:S01]  /*1ee0*/  IMAD R2, R147, R170, R3 ;  /* 0x000000aa93027224 */ /* 0x000fe200078e0203 */
[----:B------:R-:W-:Y:S01]  /*1ef0*/  SHF.R.S32.HI R3, RZ, 0x1f, R70 ;  /* 0x0000001fff037819 */ /* 0x000fe20000011446 */
[----:B------:R-:W-:Y:S01]  /*1f00*/  IMAD.IADD R23, R25, 0x1, R7 ;  /* 0x0000000119177824 */ /* 0x000fe200078e0207 */
[----:B------:R-:W-:Y:S01]  /*1f10*/  LOP3.LUT R68, R65, 0xfffffff8, RZ, 0xc0, !PT ;  /* 0xfffffff841447812 */ /* 0x000fe200078ec0ff */
[----:B------:R-:W-:Y:S01]  /*1f20*/  IMAD.IADD R149, R149, 0x1, R6 ;  /* 0x0000000195957824 */ /* 0x000fe200078e0206 */
[----:B------:R-:W-:Y:S01]  /*1f30*/  LEA.HI R3, R3, R70, RZ, 0x6 ;  /* 0x0000004603037211 */ /* 0x000fe200078f30ff */
[----:B------:R-:W-:-:S04]  /*1f40*/  IMAD.WIDE.U32 R14, R146, R168, R14 ;  /* 0x000000a8920e7225 */ /* 0x000fc800078e000e */
[----:B------:R-:W-:Y:S01]  /*1f50*/  IMAD.WIDE.U32 R6, R146, R170, R22 ;  /* 0x000000aa92067225 */ /* 0x000fe200078e0016 */
[----:B------:R-:W-:Y:S02]  /*1f60*/  SHF.R.S32.HI R3, RZ, 0x6, R3 ;  /* 0x00000006ff037819 */ /* 0x000fe40000011403 */
[----:B----4-:R-:W-:Y:S01]  /*1f70*/  LEA R232, P2, R14, R16, 0x1 ;  /* 0x000000100ee87211 */ /* 0x010fe200078408ff */
[----:B------:R-:W-:Y:S01]  /*1f80*/  IMAD.IADD R231, R15, 0x1, R231 ;  /* 0x000000010fe77824 */ /* 0x000fe200078e02e7 */
[----:B------:R-:W-:Y:S01]  /*1f90*/  IADD3 R2, R7, R2, RZ ;  /* 0x0000000207027210 */ /* 0x000fe20007ffe0ff */
[----:B------:R-:W-:Y:S01]  /*1fa0*/  IMAD.IADD R68, R21, 0x1, -R68 ;  /* 0x0000000115447824 */ /* 0x000fe200078e0a44 */
[----:B------:R-:W-:Y:S02]  /*1fb0*/  LEA R244, P1, R6, R8, 0x1 ;  /* 0x0000000806f47211 */ /* 0x000fe400078208ff */
[----:B------:R-:W-:Y:S02]  /*1fc0*/  IMNMX R82, R230, R3, !PT ;  /* 0x00000003e6527217 */ /* 0x000fe40007800200 */
[----:B------:R-:W-:-:S02]  /*1fd0*/  LEA.HI.X R231, R14, R17, R231, 0x1, P2 ;  /* 0x000000110ee77211 */ /* 0x000fc400010f0ce7 */
[----:B------:R-:W-:Y:S02]  /*1fe0*/  LEA.HI.X R245, R6, R9, R2, 0x1, P1 ;  /* 0x0000000906f57211 */ /* 0x000fe400008f0c02 */
[----:B------:R-:W-:Y:S02]  /*1ff0*/  R2P PR, R68, 0x6 ;  /* 0x0000000644007804 */ /* 0x000fe40000000000 */
[----:B------:R-:W-:Y:S01]  /*2000*/  ISETP.GT.AND P3, PT, R165, R82, PT ;  /* 0x00000052a500720c */ /* 0x000fe20003f64270 */
[----:B------:R-:W-:-:S04]  /*2010*/  IMAD.WIDE R20, R237, 0x40, R146 ;  /* 0x00000040ed147825 */ /* 0x000fc800078e0292 */
[-C--:B------:R-:W-:Y:S02]  /*2020*/  IMAD R151, R21, R152.reuse, RZ ;  /* 0x0000009815977224 */ /* 0x080fe400078e02ff */
[----:B------:R-:W-:-:S04]  /*2030*/  IMAD.WIDE.U32 R148, R20, R152, R148 ;  /* 0x0000009814947225 */ /* 0x000fc800078e0094 */
[----:B------:R-:W-:Y:S01]  /*2040*/  IMAD R151, R20, R153, R151 ;  /* 0x0000009914977224 */ /* 0x000fe200078e0297 */
[----:B------:R-:W-:Y:S01]  /*2050*/  SEL R54, R54, 0xfffffff0, !P1 ;  /* 0xfffffff036367807 */ /* 0x000fe20004800000 */
[----:B------:R-:W-:Y:S01]  /*2060*/  @!P0 IMAD.MOV.U32 R12, RZ, RZ, RZ ;  /* 0x000000ffff0c8224 */ /* 0x000fe200078e00ff */
[----:B------:R-:W-:Y:S01]  /*2070*/  SEL R52, R52, 0xffffffe0, !P2 ;  /* 0xffffffe034347807 */ /* 0x000fe20005000000 */
        /* <DEDUP_REMOVED lines=13> */
[----:B------:R-:W-:Y:S01]  /*2150*/  SHF.R.S32.HI R3, RZ, 0x1f, R5 ;  /* 0x0000001fff037819 */ /* 0x000fe20000011405 */
[----:B------:R-:W-:Y:S01]  /*2160*/  IMAD.WIDE.U32 R156, R170, 0x60, RZ ;  /* 0x00000060aa9c7825 */ /* 0x000fe200078e00ff */
[----:B------:R-:W-:-:S02]  /*2170*/  SHF.R.S32.HI R13, RZ, 0x1f, R70 ;  /* 0x0000001fff0d7819 */ /* 0x000fc40000011446 */
[C---:B------:R-:W-:Y:S01]  /*2180*/  SHF.L.U64.HI R78, R170.reuse, 0x5, R171 ;  /* 0x00000005aa4e7819 */ /* 0x040fe200000102ab */
[----:B------:R-:W-:Y:S01]  /*2190*/  IMAD.SHL.U32 R77, R170, 0x20, RZ ;  /* 0x00000020aa4d7824 */ /* 0x000fe200078e00ff */
[C---:B------:R-:W-:Y:S01]  /*21a0*/  IADD3 R75, R146.reuse, 0x10, RZ ;  /* 0x00000010924b7810 */ /* 0x040fe20007ffe0ff */
[----:B------:R-:W-:Y:S01]  /*21b0*/  IMAD.MOV.U32 R118, RZ, RZ, R244 ;  /* 0x000000ffff767224 */ /* 0x000fe200078e00f4 */
[C---:B------:R-:W-:Y:S01]  /*21c0*/  IADD3 R74, R146.reuse, 0x20, RZ ;  /* 0x00000020924a7810 */ /* 0x040fe20007ffe0ff */
[----:B------:R-:W-:Y:S01]  /*21d0*/  IMAD.MOV.U32 R119, RZ, RZ, R245 ;  /* 0x000000ffff777224 */ /* 0x000fe200078e00f5 */
[C---:B------:R-:W-:Y:S01]  /*21e0*/  SHF.L.U64.HI R78, R77.reuse, 0x1, R78 ;  /* 0x000000014d4e7819 */ /* 0x040fe2000001024e */
[----:B------:R-:W-:Y:S01]  /*21f0*/  IMAD.SHL.U32 R77, R77, 0x2, RZ ;  /* 0x000000024d4d7824 */ /* 0x000fe200078e00ff */
[----:B------:R-:W-:Y:S01]  /*2200*/  IADD3 R73, R146, 0x30, RZ ;  /* 0x0000003092497810 */ /* 0x000fe20007ffe0ff */
[----:B------:R-:W-:Y:S01]  /*2210*/  IMAD.MOV.U32 R160, RZ, RZ, R232 ;  /* 0x000000ffffa07224 */ /* 0x000fe200078e00e8 */
[C---:B------:R-:W-:Y:S01]  /*2220*/  SHF.L.U64.HI R80, R168.reuse, 0x5, R169 ;  /* 0x00000005a8507819 */ /* 0x040fe200000102a9 */
[----:B------:R-:W-:Y:S01]  /*2230*/  IMAD.MOV.U32 R161, RZ, RZ, R231 ;  /* 0x000000ffffa17224 */ /* 0x000fe200078e00e7 */
[----:B------:R-:W-:Y:S01]  /*2240*/  SHF.L.U32 R79, R168, 0x5, RZ ;  /* 0x00000005a84f7819 */ /* 0x000fe200000006ff */
[----:B--2---:R-:W-:-:S02]  /*2250*/  IMAD R2, R29, R236, RZ ;  /* 0x000000ec1d027224 */ /* 0x004fc400078e02ff */
[----:B---3--:R-:W-:Y:S02]  /*2260*/  IMAD R0, R31, R236, RZ ;  /* 0x000000ec1f007224 */ /* 0x008fe400078e02ff */
[-C--:B------:R-:W-:Y:S02]  /*2270*/  IMAD R2, R28, R71.reuse, R2 ;  /* 0x000000471c027224 */ /* 0x080fe400078e0202 */
[----:B------:R-:W-:Y:S01]  /*2280*/  IMAD.WIDE.U32 R28, R236, R28, R26 ;  /* 0x0000001cec1c7225 */ /* 0x000fe200078e001a */
[C---:B----4-:R-:W-:Y:S02]  /*2290*/  SHF.L.U32 R99, R158.reuse, 0x4, RZ ;  /* 0x000000049e637819 */ /* 0x050fe400000006ff */
[----:B------:R-:W-:Y:S01]  /*22a0*/  SHF.L.U64.HI R100, R158, 0x5, R159 ;  /* 0x000000059e647819 */ /* 0x000fe2000001029f */
[----:B------:R-:W-:Y:S01]  /*22b0*/  IMAD.WIDE.U32 R24, R236, R30, R26 ;  /* 0x0000001eec187225 */ /* 0x000fe200078e001a */
[C-C-:B------:R-:W-:Y:S02]  /*22c0*/  SHF.L.U64.HI R81, R162.reuse, 0x4, R163.reuse ;  /* 0x00000004a2517819 */ /* 0x140fe400000102a3 */
[----:B------:R-:W-:Y:S01]  /*22d0*/  SHF.L.U64.HI R83, R162, 0x5, R163 ;  /* 0x00000005a2537819 */ /* 0x000fe200000102a3 */
[----:B------:R-:W-:-:S02]  /*22e0*/  IMAD R0, R30, R71, R0 ;  /* 0x000000471e007224 */ /* 0x000fc400078e0200 */
[----:B------:R-:W-:Y:S02]  /*22f0*/  IMAD.IADD R29, R29, 0x1, R2 ;  /* 0x000000011d1d7824 */ /* 0x000fe400078e0202 */
[----:B------:R-:W-:Y:S02]  /*2300*/  IMAD.IADD R25, R25, 0x1, R0 ;  /* 0x0000000119197824 */ /* 0x000fe400078e0200 */
[-C--:B------:R-:W-:Y:S02]  /*2310*/  IMAD R2, R159, R5.reuse, RZ ;  /* 0x000000059f027224 */ /* 0x080fe400078e02ff */
[----:B------:R-:W-:Y:S01]  /*2320*/  IMAD R0, R163, R5, RZ ;  /* 0x00000005a3007224 */ /* 0x000fe200078e02ff */
[----:B------:R-:W-:Y:S01]  /*2330*/  LEA.HI R141, R10, R10, RZ, 0x1 ;  /* 0x0000000a0a8d7211 */ /* 0x000fe200078f08ff */
[C---:B------:R-:W-:Y:S02]  /*2340*/  IMAD R2, R158.reuse, R3, R2 ;  /* 0x000000039e027224 */ /* 0x040fe400078e0202 */
[----:B------:R-:W-:Y:S01]  /*2350*/  IMAD.WIDE.U32 R28, R158, R5, R28 ;  /* 0x000000059e1c7225 */ /* 0x000fe200078e001c */
[----:B------:R-:W-:-:S03]  /*2360*/  SHF.R.S32.HI R141, RZ, 0x1, R141 ;  /* 0x00000001ff8d7819 */ /* 0x000fc6000001148d */
[----:B------:R-:W-:Y:S01]  /*2370*/  IMAD R0, R162, R3, R0 ;  /* 0x00000003a2007224 */ /* 0x000fe200078e0200 */
[----:B------:R-:W-:Y:S01]  /*2380*/  IADD3 R3, P0, -R70, R146, RZ ;  /* 0x0000009246037210 */ /* 0x000fe20007f1e1ff */
[----:B------:R-:W-:-:S04]  /*2390*/  IMAD.WIDE.U32 R24, R162, R5, R24 ;  /* 0x00000005a2187225 */ /* 0x000fc800078e0018 */
[----:B------:R-:W-:Y:S02]  /*23a0*/  IMAD.IADD R29, R29, 0x1, R2 ;  /* 0x000000011d1d7824 */ /* 0x000fe400078e0202 */
[----:B------:R-:W-:Y:S02]  /*23b0*/  IMAD.IADD R25, R25, 0x1, R0 ;  /* 0x0000000119197824 */ /* 0x000fe400078e0200 */
[-C--:B------:R-:W-:Y:S02]  /*23c0*/  IMAD R2, R23, R4.reuse, RZ ;  /* 0x0000000417027224 */ /* 0x080fe400078e02ff */
[----:B------:R-:W-:Y:S02]  /*23d0*/  IMAD R0, R21, R4, RZ ;  /* 0x0000000415007224 */ /* 0x000fe400078e02ff */
[-C--:B------:R-:W-:Y:S02]  /*23e0*/  IMAD R2, R22, R11.reuse, R2 ;  /* 0x0000000b16027224 */ /* 0x080fe400078e0202 */
[----:B------:R-:W-:-:S02]  /*23f0*/  IMAD R0, R20, R11, R0 ;  /* 0x0000000b14007224 */ /* 0x000fc400078e0200 */
[----:B------:R-:W-:-:S04]  /*2400*/  IMAD.WIDE.U32 R22, R22, R4, R28 ;  /* 0x0000000416167225 */ /* 0x000fc800078e001c */
[----:B------:R-:W-:-:S04]  /*2410*/  IMAD.WIDE.U32 R20, R20, R4, R24 ;  /* 0x0000000414147225 */ /* 0x000fc800078e0018 */
[----:B-----5:R-:W-:Y:S01]  /*2420*/  IMAD.IADD R4, R12, 0x1, R5 ;  /* 0x000000010c047824 */ /* 0x020fe200078e0205 */
[----:B------:R-:W-:Y:S01]  /*2430*/  IADD3 R21, R21, R0, RZ ;  /* 0x0000000015157210 */ /* 0x000fe20007ffe0ff */
[----:B------:R-:W-:Y:S02]  /*2440*/  IMAD.X R13, R147, 0x1, ~R13, P0 ;  /* 0x00000001930d7824 */ /* 0x000fe400000e0e0d */
[----:B------:R-:W-:Y:S02]  /*2450*/  IMAD R4, R141, R4, RZ ;  /* 0x000000048d047224 */ /* 0x000fe400078e02ff */
[----:B------:R-:W-:Y:S02]  /*2460*/  IMAD R5, R146, R141, R72 ;  /* 0x0000008d92057224 */ /* 0x000fe400078e0248 */
[----:B------:R-:W-:Y:S01]  /*2470*/  IMAD.IADD R23, R23, 0x1, R2 ;  /* 0x0000000117177824 */ /* 0x000fe200078e0202 */
[----:B------:R-:W-:Y:S01]  /*2480*/  SHF.R.S32.HI R2, RZ, 0x1f, R4 ;  /* 0x0000001fff027819 */ /* 0x000fe20000011404 */
[C---:B------:R-:W-:Y:S01]  /*2490*/  IMAD R109, R13.reuse, R158, RZ ;  /* 0x0000009e0d6d7224 */ /* 0x040fe200078e02ff */
[----:B------:R-:W-:Y:S01]  /*24a0*/  IADD3 R0, P3, R4, R5, RZ ;  /* 0x0000000504007210 */ /* 0x000fe20007f7e0ff */
[----:B------:R-:W-:-:S02]  /*24b0*/  IMAD R113, R13, R162, RZ ;  /* 0x000000a20d717224 */ /* 0x000fc400078e02ff */
[-C--:B------:R-:W-:Y:S02]  /*24c0*/  IMAD R109, R159, R3.reuse, R109 ;  /* 0x000000039f6d7224 */ /* 0x080fe400078e026d */
[----:B------:R-:W-:Y:S01]  /*24d0*/  IMAD.WIDE.U32 R10, R158, R3, R22 ;  /* 0x000000039e0a7225 */ /* 0x000fe200078e0016 */
[----:B------:R-:W-:-:S03]  /*24e0*/  IADD3 R22, R26, 0x40, RZ ;  /* 0x000000401a167810 */ /* 0x000fc60007ffe0ff */
[-C--:B------:R-:W-:Y:S01]  /*24f0*/  IMAD R113, R163, R3.reuse, R113 ;  /* 0x00000003a3717224 */ /* 0x080fe200078e0271 */
[----:B------:R-:W-:Y:S01]  /*2500*/  LEA R110, P1, R10, R16, 0x1 ;  /* 0x000000100a6e7211 */ /* 0x000fe200078208ff */
[----:B------:R-:W-:Y:S01]  /*2510*/  IMAD.WIDE.U32 R12, R162, R3, R20 ;  /* 0x00000003a20c7225 */ /* 0x000fe200078e0014 */
[C---:B------:R-:W-:Y:S02]  /*2520*/  IADD3 R21, R26.reuse, 0x80, RZ ;  /* 0x000000801a157810 */ /* 0x040fe40007ffe0ff */
[----:B------:R-:W-:Y:S01]  /*2530*/  IADD3 R20, R26, 0xc0, RZ ;  /* 0x000000c01a147810 */ /* 0x000fe20007ffe0ff */
[----:B------:R-:W-:Y:S01]  /*2540*/  IMAD.IADD R3, R72, 0x1, R5 ;  /* 0x0000000148037824 */ /* 0x000fe200078e0205 */
[----:B------:R-:W-:Y:S01]  /*2550*/  LEA R112, P0, R12, R14, 0x1 ;  /* 0x0000000e0c707211 */ /* 0x000fe200078008ff */
[----:B------:R-:W-:Y:S01]  /*2560*/  IMAD.IADD R109, R11, 0x1, R109 ;  /* 0x000000010b6d7824 */ /* 0x000fe200078e026d */
[-C--:B------:R-:W-:Y:S01]  /*2570*/  LEA.HI.X.SX32 R5, R5, R2.reuse, 0x1, P3 ;  /* 0x0000000205057211 */ /* 0x080fe200018f0eff */
[----:B------:R-:W-:Y:S01]  /*2580*/  IMAD.IADD R113, R13, 0x1, R113 ;  /* 0x000000010d717824 */ /* 0x000fe200078e0271 */
[----:B------:R-:W-:Y:S01]  /*2590*/  IADD3 R117, P2, R4, R3, RZ ;  /* 0x0000000304757210 */ /* 0x000fe20007f5e0ff */
[----:B------:R-:W-:Y:S01]  /*25a0*/  IMAD.SHL.U32 R28, R0, 0x2, RZ ;  /* 0x00000002001c7824 */ /* 0x000fe200078e00ff */
[----:B------:R-:W-:Y:S01]  /*25b0*/  LEA.HI.X R109, R10, R17, R109, 0x1, P1 ;  /* 0x000000110a6d7211 */ /* 0x000fe200008f0c6d */
[----:B------:R-:W-:Y:S01]  /*25c0*/  IMAD.SHL.U32 R84, R162, 0x10, RZ ;  /* 0x00000010a2547824 */ /* 0x000fe200078e00ff */
[----:B------:R-:W-:Y:S01]  /*25d0*/  LEA.HI.X R113, R12, R15, R113, 0x1, P0 ;  /* 0x0000000f0c717211 */ /* 0x000fe200000f0c71 */
[----:B------:R-:W-:Y:S01]  /*25e0*/  IMAD.SHL.U32 R86, R162, 0x20, RZ ;  /* 0x00000020a2567824 */ /* 0x000fe200078e00ff */
[----:B------:R-:W-:Y:S01]  /*25f0*/  LEA.HI.X.SX32 R2, R3, R2, 0x1, P2 ;  /* 0x0000000203027211 */ /* 0x000fe200010f0eff */
[----:B------:R-:W-:Y:S01]  /*2600*/  IMAD.SHL.U32 R145, R141, 0x10, RZ ;  /* 0x000000108d917824 */ /* 0x000fe200078e00ff */
[----:B------:R-:W-:Y:S01]  /*2610*/  SHF.L.U32 R116, R117, 0x1, RZ ;  /* 0x0000000175747819 */ /* 0x000fe200000006ff */
[----:B------:R-:W-:Y:S01]  /*2620*/  IMAD R3, R171, 0x60, RZ ;  /* 0x00000060ab037824 */ /* 0x000fe200078e02ff */
[-C--:B------:R-:W-:Y:S01]  /*2630*/  IADD3 R56, P1, R8, R28.reuse, RZ ;  /* 0x0000001c08387210 */ /* 0x080fe20007f3e0ff */
[----:B------:R-:W-:Y:S01]  /*2640*/  IMAD.SHL.U32 R101, R158, 0x20, RZ ;  /* 0x000000209e657824 */ /* 0x000fe200078e00ff */
[----:B------:R-:W-:Y:S01]  /*2650*/  SHF.L.U64.HI R0, R0, 0x1, R5 ;  /* 0x0000000100007819 */ /* 0x000fe20000010205 */
[----:B------:R-:W-:Y:S01]  /*2660*/  IMAD.IADD R76, R157, 0x1, R3 ;  /* 0x000000019d4c7824 */ /* 0x000fe200078e0203 */
[----:B------:R-:W-:Y:S01]  /*2670*/  IADD3 R28, P0, R6, R28, RZ ;  /* 0x0000001c061c7210 */ /* 0x000fe20007f1e0ff */
[----:B------:R-:W-:Y:S01]  /*2680*/  IMAD R3, R159, 0x60, RZ ;  /* 0x000000609f037824 */ /* 0x000fe200078e02ff */
[----:B------:R-:W-:Y:S01]  /*2690*/  SHF.L.U64.HI R117, R117, 0x1, R2 ;  /* 0x0000000175757819 */ /* 0x000fe20000010202 */
[--C-:B------:R-:W-:Y:S01]  /*26a0*/  IMAD.X R57, R9, 0x1, R0.reuse, P1 ;  /* 0x0000000109397824 */ /* 0x100fe200008e0600 */
[-C--:B------:R-:W-:Y:S01]  /*26b0*/  IADD3 R114, P3, R8, R116.reuse, RZ ;  /* 0x0000007408727210 */ /* 0x080fe20007f7e0ff */
[----:B------:R-:W-:Y:S01]  /*26c0*/  IMAD.X R29, R7, 0x1, R0, P0 ;  /* 0x00000001071d7824 */ /* 0x000fe200000e0600 */
[----:B------:R-:W-:Y:S01]  /*26d0*/  IADD3 R116, P2, R6, R116, RZ ;  /* 0x0000007406747210 */ /* 0x000fe20007f5e0ff */
[----:B------:R-:W-:Y:S01]  /*26e0*/  IMAD.SHL.U32 R143, R141, 0x20, RZ ;  /* 0x000000208d8f7824 */ /* 0x000fe200078e00ff */
[----:B------:R-:W-:Y:S01]  /*26f0*/  IADD3 R91, P1, P0, R84, R84, R84 ;  /* 0x00000054545b7210 */ /* 0x000fe2000783e054 */
[--C-:B------:R-:W-:Y:S01]  /*2700*/  IMAD.X R115, R9, 0x1, R117.reuse, P3 ;  /* 0x0000000109737824 */ /* 0x100fe200018e0675 */
[----:B------:R-:W-:Y:S01]  /*2710*/  IADD3 R140, R145, 0x40, RZ ;  /* 0x00000040918c7810 */ /* 0x000fe20007ffe0ff */
[----:B------:R-:W-:Y:S01]  /*2720*/  IMAD.X R117, R7, 0x1, R117, P2 ;  /* 0x0000000107757824 */ /* 0x000fe200010e0675 */
[----:B------:R-:W-:Y:S01]  /*2730*/  IADD3.X R94, R81, R81, R81, P1, P0 ;  /* 0x00000051515e7210 */ /* 0x000fe20000fe0451 */
[----:B------:R-:W-:Y:S01]  /*2740*/  IMAD R141, R141, 0x30, RZ ;  /* 0x000000308d8d7824 */ /* 0x000fe200078e02ff */
[C---:B------:R-:W-:Y:S01]  /*2750*/  IADD3 R85, P5, P4, -R86.reuse, 0x40, R91 ;  /* 0x0000004056557810 */ /* 0x040fe20007cbe15b */
[----:B------:R-:W-:Y:S01]  /*2760*/  IMAD.MOV.U32 R17, RZ, RZ, R165 ;  /* 0x000000ffff117224 */ /* 0x000fe200078e00a5 */
[----:B------:R-:W-:-:S02]  /*2770*/  IADD3 R87, P3, P2, -R86, 0x80, R91 ;  /* 0x0000008056577810 */ /* 0x000fc40007a7e15b */
[----:B------:R-:W-:Y:S02]  /*2780*/  IADD3 R91, P1, P0, -R86, 0xc0, R91 ;  /* 0x000000c0565b7810 */ /* 0x000fe4000783e15b */
[C-C-:B------:R-:W-:Y:S02]  /*2790*/  IADD3.X R88, ~R83.reuse, RZ, R94.reuse, P5, P4 ;  /* 0x000000ff53587210 */ /* 0x140fe40002fe855e */
[C-C-:B------:R-:W-:Y:S02]  /*27a0*/  IADD3.X R90, ~R83.reuse, RZ, R94.reuse, P3, P2 ;  /* 0x000000ff535a7210 */ /* 0x140fe40001fe455e */
[----:B------:R-:W-:Y:S02]  /*27b0*/  IADD3.X R94, ~R83, RZ, R94, P1, P0 ;  /* 0x000000ff535e7210 */ /* 0x000fe40000fe055e */
[-C--:B------:R-:W-:Y:S02]  /*27c0*/  IADD3 R89, P2, R85, R84.reuse, RZ ;  /* 0x0000005455597210 */ /* 0x080fe40007f5e0ff */
[----:B------:R-:W-:-:S02]  /*27d0*/  IADD3 R93, P1, R87, R84, RZ ;  /* 0x00000054575d7210 */ /* 0x000fc40007f3e0ff */
[-C--:B------:R-:W-:Y:S01]  /*27e0*/  IADD3 R95, P0, R91, R84.reuse, RZ ;  /* 0x000000545b5f7210 */ /* 0x080fe20007f1e0ff */
[--C-:B------:R-:W-:Y:S01]  /*27f0*/  IMAD.X R92, R88, 0x1, R81.reuse, P2 ;  /* 0x00000001585c7824 */ /* 0x100fe200010e0651 */
[C---:B------:R-:W-:Y:S01]  /*2800*/  IADD3 R139, R145.reuse, 0x80, RZ ;  /* 0x00000080918b7810 */ /* 0x040fe20007ffe0ff */
[--C-:B------:R-:W-:Y:S01]  /*2810*/  IMAD.X R96, R90, 0x1, R81.reuse, P1 ;  /* 0x000000015a607824 */ /* 0x100fe200008e0651 */
[----:B------:R-:W-:Y:S01]  /*2820*/  IADD3 R137, R145, 0xc0, RZ ;  /* 0x000000c091897810 */ /* 0x000fe20007ffe0ff */
[----:B------:R-:W-:Y:S01]  /*2830*/  IMAD.X R98, R94, 0x1, R81, P0 ;  /* 0x000000015e627824 */ /* 0x000fe200000e0651 */
[-C--:B------:R-:W-:Y:S01]  /*2840*/  IADD3 R104, P2, R89, R84.reuse, RZ ;  /* 0x0000005459687210 */ /* 0x080fe20007f5e0ff */
[----:B------:R-:W-:Y:S01]  /*2850*/  IMAD.IADD R136, R145, 0x1, R139 ;  /* 0x0000000191887824 */ /* 0x000fe200078e028b */
[----:B------:R-:W-:Y:S01]  /*2860*/  IADD3 R106, P1, R93, R84, RZ ;  /* 0x000000545d6a7210 */ /* 0x000fe20007f3e0ff */
[C---:B------:R-:W-:Y:S01]  /*2870*/  IMAD.IADD R134, R145.reuse, 0x1, R137 ;  /* 0x0000000191867824 */ /* 0x040fe200078e0289 */
[----:B------:R-:W-:Y:S01]  /*2880*/  IADD3 R138, R145, R140, RZ ;  /* 0x0000008c918a7210 */ /* 0x000fe20007ffe0ff */
[--C-:B------:R-:W-:Y:S01]  /*2890*/  IMAD.X R103, R92, 0x1, R81.reuse, P2 ;  /* 0x000000015c677824 */ /* 0x100fe200010e0651 */
[----:B------:R-:W-:Y:S01]  /*28a0*/  IADD3 R108, P0, R95, R84, RZ ;  /* 0x000000545f6c7210 */ /* 0x000fe20007f1e0ff */
[----:B------:R-:W-:Y:S01]  /*28b0*/  IMAD.X R105, R96, 0x1, R81, P1 ;  /* 0x0000000160697824 */ /* 0x000fe200008e0651 */
[C---:B------:R-:W-:Y:S01]  /*28c0*/  SHF.L.U64.HI R0, R158.reuse, 0x4, R159 ;  /* 0x000000049e007819 */ /* 0x040fe2000001029f */
[----:B------:R-:W-:Y:S01]  /*28d0*/  IMAD.WIDE.U32 R158, R158, 0x60, RZ ;  /* 0x000000609e9e7825 */ /* 0x000fe200078e00ff */
[----:B------:R-:W-:-:S02]  /*28e0*/  IADD3.X R107, R98, R81, RZ, P0, !PT ;  /* 0x00000051626b7210 */ /* 0x000fc400007fe4ff */
[C---:B------:R-:W-:Y:S01]  /*28f0*/  IADD3 R133, R145.reuse, R136, RZ ;  /* 0x0000008891857210 */ /* 0x040fe20007ffe0ff */
[----:B------:R-:W-:Y:S01]  /*2900*/  IMAD.IADD R135, R145, 0x1, R138 ;  /* 0x0000000191877824 */ /* 0x000fe200078e028a */
        /* <DEDUP_REMOVED lines=10> */
[----:B------:R-:W-:Y:S01]  /*29b0*/  IADD3 R102, R159, R3, RZ ;  /* 0x000000039f667210 */ /* 0x000fe20007ffe0ff */
[----:B------:R-:W-:Y:S01]  /*29c0*/  IMAD.SHL.U32 R108, R108, 0x2, RZ ;  /* 0x000000026c6c7824 */ /* 0x000fe200078e00ff */
        /* <DEDUP_REMOVED lines=12> */
.L_x_6609:
[----:B------:R-:W-:Y:S01]  /*2a90*/  IMAD.SHL.U32 R24, R17, 0x40, RZ ;  /* 0x0000004011187824 */ /* 0x000fe200078e00ff */
[----:B------:R-:W-:Y:S01]  /*2aa0*/  BSSY B2, `(.L_x_6554) ;  /* 0x0000933000027945 */ /* 0x000fe20003800000 */
[----:B------:R-:W-:Y:S03]  /*2ab0*/  IMAD.MOV.U32 R111, RZ, RZ, R109 ;  /* 0x000000ffff6f7224 */ /* 0x000fe600078e006d */
        /* <DEDUP_REMOVED lines=30> */
[----:B--2---:R2:W-:Y:S04]  /*2ca0*/  @P2 ST.E.128 [R30.64+0x80], R8 ;  /* 0x000080081e002985 */ /* 0x0045e8000c101d06 */
[----:B---3--:R-:W3:Y:S04]  /*2cb0*/  @P2 LD.E.128 R4, [R2.64+0x100] ;  /* 0x0001000602042980 */ /* 0x008ee8000c101d00 */
        /* <DEDUP_REMOVED lines=216> */
.L_x_6558:
[----:B------:R-:W-:Y:S05]  /*3a40*/  BSYNC B0 ;  /* 0x0000000000007941 */ /* 0x000fea0003800000 */
.L_x_6557:
        /* <DEDUP_REMOVED lines=52> */
[----:B------:R-:W-:Y:S01]  /*3d90*/  LEA.HI.X R167, R66, R161, R67, 0x1, P2 ;  /* 0x000000a142a77211 */ /* 0x000fe200010f0c43 */
        /* <DEDUP_REMOVED lines=139> */
.L_x_6560:
[----:B------:R-:W-:Y:S05]  /*4650*/  BSYNC B0 ;  /* 0x0000000000007941 */ /* 0x000fea0003800000 */
.L_x_6559:
[C---:B------:R-:W-:Y:S01]  /*4660*/  ISETP.GE.AND P0, PT, R74.reuse, R164, PT ;  /* 0x000000a44a00720c */ /* 0x040fe20003f06270 */
[----:B------:R-:W-:Y:S03]  /*4670*/  BSSY B0, `(.L_x_6561) ;  /* 0x00000c2000007945 */ /* 0x000fe60003800000 */
[----:B------:R-:W-:Y:S11]  /*4680*/  ISETP.GE.AND P0, PT, R74, R144, !P0 ;  /* 0x000000904a00720c */ /* 0x000ff60004706270 */
[----:B------:R-:W-:Y:S02]  /*4690*/  @!UPT UIADD3 URZ, URZ, URZ, URZ ;  /* 0x0000003f3f3ff290 */ /* 0x000fe4000fffe03f */
[----:B------:R-:W-:-:S05]  /*46a0*/  @!P0 BRA `(.L_x_6562) ;  /* 0x00000be000008947 */ /* 0x000fca0003800000 */
[----:B------:R-:W-:Y:S02]  /*46b0*/  ISETP.GE.AND P0, PT, R26, R25, PT ;  /* 0x000000191a00720c */ /* 0x000fe40003f06270 */
[C---:B------:R-:W-:Y:S02]  /*46c0*/  LEA R172, P1, R86.reuse, R112, 0x1 ;  /* 0x0000007056ac7211 */ /* 0x040fe400078208ff */
[C---:B-1----:R-:W-:Y:S02]  /*46d0*/  SHF.L.U32 R167, R143.reuse, 0x1, RZ ;  /* 0x000000018fa77819 */ /* 0x042fe400000006ff */
        /* <DEDUP_REMOVED lines=187> */
.L_x_6562:
[----:B------:R-:W-:Y:S05]  /*5290*/  BSYNC B0 ;  /* 0x0000000000007941 */ /* 0x000fea0003800000 */
.L_x_6561:
        /* <DEDUP_REMOVED lines=197> */
.L_x_6564:
[----:B------:R-:W-:Y:S05]  /*5ef0*/  BSYNC B0 ;  /* 0x0000000000007941 */ /* 0x000fea0003800000 */
.L_x_6563:
[----:B------:R-:W2:Y:S02]  /*5f00*/  LD.E R3, [R18.64+0xd0] ;  /* 0x0000d00612037980 */ /* 0x000ea4000c101900 */
[----:B--2---:R-:W-:Y:S05]  /*5f10*/  IMAD.U32 R3, R3, -0x20, RZ ;  /* 0xffffffe003037824 */ /* 0x004fea00078e00ff */
[C---:B------:R-:W-:Y:S02]  /*5f20*/  LEA R28, P1, R3.reuse, R28, 0x1 ;  /* 0x0000001c031c7211 */ /* 0x040fe400078208ff */
[C---:B------:R-:W-:Y:S02]  /*5f30*/  LEA R56, P0, R3.reuse, R56, 0x1 ;  /* 0x0000003803387211 */ /* 0x040fe400078008ff */
[C---:B------:R-:W-:Y:S02]  /*5f40*/  LEA.HI.X.SX32 R29, R3.reuse, R29, 0x1, P1 ;  /* 0x0000001d031d7211 */ /* 0x040fe400008f0eff */
[----:B------:R-:W-:Y:S01]  /*5f50*/  LEA.HI.X.SX32 R57, R3, R57, 0x1, P0 ;  /* 0x0000003903397211 */ /* 0x000fe200000f0eff */
[----:B------:R-:W-:-:S05]  /*5f60*/  BRA `(.L_x_6565) ;  /* 0x00005e6000007947 */ /* 0x000fca0003800000 */
.L_x_6556:
        /* <DEDUP_REMOVED lines=85> */
.L_x_6569:
[----:B------:R-:W-:Y:S05]  /*64c0*/  BSYNC B0 ;  /* 0x0000000000007941 */ /* 0x000fea0003800000 */
.L_x_6568:
        /* <DEDUP_REMOVED lines=84> */
.L_x_6571:
[----:B------:R-:W-:Y:S05]  /*6a10*/  BSYNC B0 ;  /* 0x0000000000007941 */ /* 0x000fea0003800000 */
.L_x_6570:
        /* <DEDUP_REMOVED lines=83> */
.L_x_6573:
[----:B------:R-:W-:Y:S05]  /*6f50*/  BSYNC B0 ;  /* 0x0000000000007941 */ /* 0x000fea0003800000 */
.L_x_6572:
        /* <DEDUP_REMOVED lines=84> */
.L_x_6575:
[----:B------:R-:W-:Y:S05]  /*74a0*/  BSYNC B0 ;  /* 0x0000000000007941 */ /* 0x000fea0003800000 */
.L_x_6574:
[----:B-----5:R3:W-:Y:S02]  /*74b0*/  ST.E.128 [R160.64+0x180], R8 ;  /* 0x00018008a0007985 */ /* 0x0207e4000c101d06 */
.L_x_6567:
[----:B------:R-:W-:Y:S05]  /*74c0*/  BSYNC B1 ;  /* 0x0000000000017941 */ /* 0x000fea0003800000 */
.L_x_6566:
        /* <DEDUP_REMOVED lines=90> */
.L_x_6579:
[----:B------:R-:W-:Y:S05]  /*7a70*/  BSYNC B0 ;  /* 0x0000000000007941 */ /* 0x000fea0003800000 */
.L_x_6578:
        /* <DEDUP_REMOVED lines=92> */
.L_x_6581:
[----:B------:R-:W-:Y:S05]  /*8040*/  BSYNC B0 ;  /* 0x0000000000007941 */ /* 0x000fea0003800000 */
.L_x_6580:
        /* <DEDUP_REMOVED lines=89> */
.L_x_6583:
[----:B------:R-:W-:Y:S05]  /*85e0*/  BSYNC B0 ;  /* 0x0000000000007941 */ /* 0x000fea0003800000 */
.L_x_6582:
        /* <DEDUP_REMOVED lines=90> */
.L_x_6585:
[----:B------:R-:W-:Y:S05]  /*8b90*/  BSYNC B0 ;  /* 0x0000000000007941 */ /* 0x000fea0003800000 */
.L_x_6584:
[----:B-----5:R3:W-:Y:S02]  /*8ba0*/  ST.E.128 [R42.64+0x180], R8 ;  /* 0x000180082a007985 */ /* 0x0207e4000c101d06 */
.L_x_6577:
[----:B------:R-:W-:Y:S05]  /*8bb0*/  BSYNC B1 ;  /* 0x0000000000017941 */ /* 0x000fea0003800000 */
.L_x_6576:
        /* <DEDUP_REMOVED lines=93> */
.L_x_6589:
[----:B------:R-:W-:Y:S05]  /*9190*/  BSYNC B0 ;  /* 0x0000000000007941 */ /* 0x000fea0003800000 */
.L_x_6588:
        /* <DEDUP_REMOVED lines=92> */
.L_x_6591:
[----:B------:R-:W-:Y:S05]  /*9760*/  BSYNC B0 ;  /* 0x0000000000007941 */ /* 0x000fea0003800000 */
.L_x_6590:
        /* <DEDUP_REMOVED lines=89> */
.L_x_6593:
[----:B------:R-:W-:Y:S05]  /*9d00*/  BSYNC B0 ;  /* 0x0000000000007941 */ /* 0x000fea0003800000 */
.L_x_6592:
        /* <DEDUP_REMOVED lines=90> */
.L_x_6595:
[----:B------:R-:W-:Y:S05]  /*a2b0*/  BSYNC B0 ;  /* 0x0000000000007941 */ /* 0x000fea0003800000 */
.L_x_6594:
[----:B-----5:R4:W-:Y:S02]  /*a2c0*/  ST.E.128 [R42.64+0x180], R8 ;  /* 0x000180082a007985 */ /* 0x0209e4000c101d06 */
.L_x_6587:
[----:B------:R-:W-:Y:S05]  /*a2d0*/  BSYNC B1 ;  /* 0x0000000000017941 */ /* 0x000fea0003800000 */
.L_x_6586:
        /* <DEDUP_REMOVED lines=94> */
.L_x_6599:
[----:B------:R-:W-:Y:S05]  /*a8c0*/  BSYNC B0 ;  /* 0x0000000000007941 */ /* 0x000fea0003800000 */
.L_x_6598:
        /* <DEDUP_REMOVED lines=93> */
.L_x_6601:
[----:B------:R-:W-:Y:S05]  /*aea0*/  BSYNC B0 ;  /* 0x0000000000007941 */ /* 0x000fea0003800000 */
.L_x_6600:
        /* <DEDUP_REMOVED lines=89> */
.L_x_6603:
[----:B------:R-:W-:Y:S05]  /*b440*/  BSYNC B0 ;  /* 0x0000000000007941 */ /* 0x000fea0003800000 */
.L_x_6602:
        /* <DEDUP_REMOVED lines=90> */
.L_x_6605:
[----:B------:R-:W-:Y:S05]  /*b9f0*/  BSYNC B0 ;  /* 0x0000000000007941 */ /* 0x000fea0003800000 */
.L_x_6604:
[----:B-----5:R4:W-:Y:S02]  /*ba00*/  ST.E.128 [R58.64+0x180], R8 ;  /* 0x000180083a007985 */ /* 0x0209e4000c101d06 */
.L_x_6597:
[----:B------:R-:W-:Y:S05]  /*ba10*/  BSYNC B1 ;  /* 0x0000000000017941 */ /* 0x000fea0003800000 */
.L_x_6596:
[----:B------:R-:W5:Y:S02]  /*ba20*/  LD.E R3, [R18.64+0xd0] ;  /* 0x0000d00612037980 */ /* 0x000f64000c101900 */
[----:B-----5:R-:W-:Y:S05]  /*ba30*/  IMAD.U32 R3, R3, -0x20, RZ ;  /* 0xffffffe003037824 */ /* 0x020fea00078e00ff */
[C---:B------:R-:W-:Y:S02]  /*ba40*/  LEA R116, P1, R3.reuse, R116, 0x1 ;  /* 0x0000007403747211 */ /* 0x040fe400078208ff */
[C---:B------:R-:W-:Y:S02]  /*ba50*/  LEA R114, P0, R3.reuse, R114, 0x1 ;  /* 0x0000007203727211 */ /* 0x040fe400078008ff */
[C---:B------:R-:W-:Y:S02]  /*ba60*/  LEA.HI.X.SX32 R117, R3.reuse, R117, 0x1, P1 ;  /* 0x0000007503757211 */ /* 0x040fe400008f0eff */
[----:B------:R-:W-:Y:S01]  /*ba70*/  LEA.HI.X.SX32 R115, R3, R115, 0x1, P0 ;  /* 0x0000007303737211 */ /* 0x000fe200000f0eff */
[----:B------:R-:W-:-:S05]  /*ba80*/  BRA `(.L_x_6565) ;  /* 0x0000034000007947 */ /* 0x000fca0003800000 */
.L_x_6555:
        /* <DEDUP_REMOVED lines=52> */
.L_x_6565:
[----:B------:R-:W-:Y:S05]  /*bdd0*/  BSYNC B2 ;  /* 0x0000000000027941 */ /* 0x000fea0003800000 */
.L_x_6554:
        /* <DEDUP_REMOVED lines=88> */
.L_x_6607:
        /* <DEDUP_REMOVED lines=8> */
.L_x_6608:
[----:B------:R-:W-:Y:S05]  /*c3e0*/  BSYNC B0 ;  /* 0x0000000000007941 */ /* 0x000fea0003800000 */
.L_x_6606:
[----:B------:R-:W-:Y:S04]  /*c3f0*/  IADD3 R17, R17, -0x1, RZ ;  /* 0xffffffff11117810 */ /* 0x000fe80007ffe0ff */
[----:B------:R-:W-:Y:S11]  /*c400*/  ISETP.GT.AND P0, PT, R17, R82, PT ;  /* 0x000000521100720c */ /* 0x000ff60003f04270 */
[----:B------:R-:W-:Y:S02]  /*c410*/  @!UPT UIADD3 URZ, URZ, URZ, URZ ;  /* 0x0000003f3f3ff290 */ /* 0x000fe4000fffe03f */
[----:B------:R-:W-:-:S05]  /*c420*/  @P0 BRA `(.L_x_6609) ;  /* 0xffff666000000947 */ /* 0x000fca000383ffff */
.L_x_6553:
[----:B------:R-:W-:Y:S01]  /*c430*/  WARPSYNC 0xffffffff ;  /* 0xffffffff00007948 */ /* 0x000fe20003800000 */
[----:B------:R-:W-:Y:S06]  /*c440*/  BAR.SYNC.DEFER_BLOCKING 0x0 ;  /* 0x0000000000007b1d */ /* 0x000fec0000010000 */
[----:B------:R-:W2:Y:S01]  /*c450*/  LD.E R7, [R18.64+0xd0] ;  /* 0x0000d00612077980 */ /* 0x000ea2000c101900 */
[----:B------:R-:W-:Y:S01]  /*c460*/  BSSY B2, `(.L_x_6610) ;  /* 0x00008ff000027945 */ /* 0x000fe20003800000 */
[----:B------:R-:W-:Y:S01]  /*c470*/  IMAD.SHL.U32 R239, R142, 0x2, RZ ;  /* 0x000000028eef7824 */ /* 0x000fe200078e00ff */
[C---:B---3--:R-:W-:Y:S01]  /*c480*/  SHF.L.U64.HI R9, R152.reuse, 0x4, R153 ;  /* 0x0000000498097819 */ /* 0x048fe20000010299 */
[----:B------:R-:W-:Y:S01]  /*c490*/  IMAD.SHL.U32 R3, R152, 0x10, RZ ;  /* 0x0000001098037824 */ /* 0x000fe200078e00ff */
[----:B--2---:R-:W-:-:S13]  /*c4a0*/  ISETP.NE.AND P0, PT, R7, RZ, PT ;  /* 0x000000ff0700720c */ /* 0x004fda0003f05270 */
[----:B------:R-:W-:Y:S05]  /*c4b0*/  @!P0 BRA `(.L_x_6611) ;  /* 0x00008cd000008947 */ /* 0x000fea0003800000 */
[----:B------:R-:W2:Y:S01]  /*c4c0*/  LD.E.64 R4, [R18.64+0xf0] ;  /* 0x0000f00612047980 */ /* 0x000ea2000c101b00 */
[----:B------:R-:W-:-:S03]  /*c4d0*/  IMAD.MOV.U32 R2, RZ, RZ, RZ ;  /* 0x000000ffff027224 */ /* 0x000fc600078e00ff */
[----:B------:R-:W3:Y:S04]  /*c4e0*/  LD.E.U8 R0, [R18.64+0x1b3] ;  /* 0x0001b30612007980 */ /* 0x000ee8000c101100 */
[----:B------:R1:W5:Y:S04]  /*c4f0*/  LD.E.64 R14, [R18.64+0x148] ;  /* 0x00014806120e7980 */ /* 0x000368000c101b00 */
[----:B-----5:R1:W5:Y:S01]  /*c500*/  LD.E.64 R12, [R18.64+0x150] ;  /* 0x00015006120c7980 */ /* 0x020362000c101b00 */
[----:B--2---:R-:W-:-:S04]  /*c510*/  ISETP.NE.U32.AND P1, PT, R4, RZ, PT ;  /* 0x000000ff0400720c */ /* 0x004fc80003f25070 */
[----:B------:R-:W-:-:S13]  /*c520*/  ISETP.NE.AND.EX P1, PT, R5, RZ, PT, P1 ;  /* 0x000000ff0500720c */ /* 0x000fda0003f25310 */
[----:B------:R-:W-:-:S04]  /*c530*/  @P1 LEA R16, P0, R236, R4, 0x2 ;  /* 0x00000004ec101211 */ /* 0x000fc800078010ff */
[----:B------:R-:W-:-:S05]  /*c540*/  @P1 LEA.HI.X R17, R236, R5, R71, 0x2, P0 ;  /* 0x00000005ec111211 */ /* 0x000fca00000f1447 */
[----:B------:R2:W4:Y:S01]  /*c550*/  @P1 LD.E R2, [R16.64] ;  /* 0x0000000610021980 */ /* 0x000522000c101900 */
[----:B------:R-:W-:Y:S02]  /*c560*/  IADD3 R3, P1, R3, R148, RZ ;  /* 0x0000009403037210 */ /* 0x000fe40007f3e0ff */
[----:B------:R-:W-:-:S03]  /*c570*/  LEA.HI R10, R7, R7, RZ, 0x1 ;  /* 0x00000007070a7211 */ /* 0x000fc600078f08ff */
[----:B------:R-:W-:Y:S01]  /*c580*/  IMAD.X R6, R9, 0x1, R151, P1 ;  /* 0x0000000109067824 */ /* 0x000fe200008e0697 */
[C---:B------:R-:W-:Y:S02]  /*c590*/  LEA R46, P1, R3.reuse, R154, 0x1 ;  /* 0x0000009a032e7211 */ /* 0x040fe400078208ff */
[----:B------:R-:W-:Y:S02]  /*c5a0*/  SHF.R.S32.HI R9, RZ, 0x1, R10 ;  /* 0x00000001ff097819 */ /* 0x000fe4000001140a */
[----:B------:R-:W-:Y:S01]  /*c5b0*/  LEA R5, P0, R152, R148, 0x5 ;  /* 0x0000009498057211 */ /* 0x000fe200078028ff */
[----:B------:R-:W-:Y:S01]  /*c5c0*/  IMAD.MOV.U32 R150, RZ, RZ, R148 ;  /* 0x000000ffff967224 */ /* 0x000fe200078e0094 */
[-C--:B------:R-:W-:Y:S02]  /*c5d0*/  LEA R48, P2, R148, R154.reuse, 0x1 ;  /* 0x0000009a94307211 */ /* 0x080fe400078408ff */
[----:B---3--:R-:W-:Y:S02]  /*c5e0*/  ISETP.NE.AND P4, PT, R0, RZ, PT ;  /* 0x000000ff0000720c */ /* 0x008fe40003f85270 */
[----:B------:R-:W-:Y:S01]  /*c5f0*/  LEA.HI.X R47, R3, R155, R6, 0x1, P1 ;  /* 0x0000009b032f7211 */ /* 0x000fe200008f0c06 */
[----:B------:R-:W-:Y:S01]  /*c600*/  IMAD R3, R146, R9, R72 ;  /* 0x0000000992037224 */ /* 0x000fe200078e0248 */
[----:B------:R-:W-:Y:S01]  /*c610*/  LEA.HI.X R8, R152, R151, R153, 0x5, P0 ;  /* 0x0000009798087211 */ /* 0x000fe200000f2c99 */
[----:B------:R-:W-:Y:S01]  /*c620*/  IMAD R4, R153, 0x30, RZ ;  /* 0x0000003099047824 */ /* 0x000fe200078e02ff */
[--C-:B------:R-:W-:Y:S01]  /*c630*/  LEA.HI.X R49, R148, R155, R151.reuse, 0x1, P2 ;  /* 0x0000009b94317211 */ /* 0x100fe200010f0c97 */
[----:B------:R-:W-:Y:S01]  /*c640*/  IMAD.WIDE.U32 R150, R152, 0x30, R150 ;  /* 0x0000003098967825 */ /* 0x000fe200078e0096 */
[----:B------:R-:W-:-:S03]  /*c650*/  LEA R24, P0, R5, R154, 0x1 ;  /* 0x0000009a05187211 */ /* 0x000fc600078008ff */
[----:B------:R-:W-:Y:S02]  /*c660*/  IMAD.IADD R11, R238, 0x1, -R61 ;  /* 0x00000001ee0b7824 */ /* 0x000fe400078e0a3d */
[----:B------:R-:W-:Y:S01]  /*c670*/  IMAD.IADD R21, R72, 0x1, R3 ;  /* 0x0000000148157824 */ /* 0x000fe200078e0203 */
[----:B------:R-:W-:Y:S01]  /*c680*/  LEA.HI.X R25, R5, R155, R8, 0x1, P0 ;  /* 0x0000009b05197211 */ /* 0x000fe200000f0c08 */
[----:B------:R-:W-:Y:S01]  /*c690*/  IMAD.IADD R5, R151, 0x1, R4 ;  /* 0x0000000197057824 */ /* 0x000fe200078e0204 */
[----:B------:R-:W-:Y:S02]  /*c6a0*/  ISETP.GE.AND P0, PT, R146, R11, PT ;  /* 0x0000000b9200720c */ /* 0x000fe40003f06270 */
[C---:B--2---:R-:W-:Y:S01]  /*c6b0*/  LEA R16, P1, R150.reuse, R154, 0x1 ;  /* 0x0000009a96107211 */ /* 0x044fe200078208ff */
[----:B------:R-:W-:Y:S01]  /*c6c0*/  IMAD.SHL.U32 R45, R9, 0x10, RZ ;  /* 0x00000010092d7824 */ /* 0x000fe200078e00ff */
[----:B------:R-:W-:Y:S02]  /*c6d0*/  ISETP.GT.AND P0, PT, R55, -0x8, !P0 ;  /* 0xfffffff83700780c */ /* 0x000fe40004704270 */
[----:B------:R-:W-:-:S02]  /*c6e0*/  LEA.HI.X R17, R150, R155, R5, 0x1, P1 ;  /* 0x0000009b96117211 */ /* 0x000fc400008f0c05 */
        /* <DEDUP_REMOVED lines=10> */
[----:B------:R1:W5:Y:S01]  /*c790*/  LD.E.128 R28, [R48.64] ;  /* 0x00000006301c7980 */ /* 0x000362000c101d00 */
[----:B------:R-:W-:Y:S01]  /*c7a0*/  ISETP.GE.AND P2, PT, R26, R7, PT ;  /* 0x000000071a00720c */ /* 0x000fe20003f46270 */
[C---:B------:R-:W-:Y:S01]  /*c7b0*/  IMAD.SHL.U32 R35, R0.reuse, 0x2, RZ ;  /* 0x0000000200237824 */ /* 0x040fe200078e00ff */
[----:B------:R-:W-:Y:S01]  /*c7c0*/  SHF.L.U64.HI R3, R0, 0x1, R10 ;  /* 0x0000000100037819 */ /* 0x000fe2000001020a */
[----:B------:R-:W-:Y:S03]  /*c7d0*/  BSSY B0, `(.L_x_6615) ;  /* 0x000002c000007945 */ /* 0x000fe60003800000 */
[----:B------:R-:W-:-:S02]  /*c7e0*/  IADD3 R32, P1, R14, R35, RZ ;  /* 0x000000230e207210 */ /* 0x000fc40007f3e0ff */
[----:B-----5:R-:W-:-:S03]  /*c7f0*/  IADD3 R34, P0, R12, R35, RZ ;  /* 0x000000230c227210 */ /* 0x020fc60007f1e0ff */
[--C-:B------:R-:W-:Y:S02]  /*c800*/  IMAD.X R33, R15, 0x1, R3.reuse, P1 ;  /* 0x000000010f217824 */ /* 0x100fe400008e0603 */
[----:B------:R-:W-:Y:S01]  /*c810*/  IMAD.X R35, R13, 0x1, R3, P0 ;  /* 0x000000010d237824 */ /* 0x000fe200000e0603 */
[----:B------:R-:W-:Y:S05]  /*c820*/  @P2 BRA `(.L_x_6616) ;  /* 0x0000026000002947 */ /* 0x000fea0003800000 */
[----:B------:R-:W2:Y:S04]  /*c830*/  LD.E.64 R2, [R34.64] ;  /* 0x0000000622027980 */ /* 0x000ea8000c101b00 */
[----:B------:R-:W3:Y:S01]  /*c840*/  LD.E.64 R4, [R32.64] ;  /* 0x0000000620047980 */ /* 0x000ee2000c101b00 */
[C---:B------:R-:W-:Y:S01]  /*c850*/  SHF.L.U32 R8, R29.reuse, 0x10, RZ ;  /* 0x000000101d087819 */ /* 0x040fe200000006ff */
[----:B------:R-:W-:Y:S01]  /*c860*/  IMAD.U32 R36, R30, 0x10000, RZ ;  /* 0x000100001e247824 */ /* 0x000fe200078e00ff */
[----:B------:R-:W-:-:S02]  /*c870*/  LOP3.LUT R6, R29, 0xffff0000, RZ, 0xc0, !PT ;  /* 0xffff00001d067812 */ /* 0x000fc400078ec0ff */
[C---:B------:R-:W-:Y:S02]  /*c880*/  SHF.L.U32 R37, R31.reuse, 0x10, RZ ;  /* 0x000000101f257819 */ /* 0x040fe400000006ff */
[C---:B------:R-:W-:Y:S02]  /*c890*/  SHF.L.U32 R20, R28.reuse, 0x10, RZ ;  /* 0x000000101c147819 */ /* 0x040fe400000006ff */
[----:B------:R-:W-:Y:S02]  /*c8a0*/  LOP3.LUT R38, R28, 0xffff0000, RZ, 0xc0, !PT ;  /* 0xffff00001c267812 */ /* 0x000fe400078ec0ff */
[----:B------:R-:W-:Y:S02]  /*c8b0*/  LOP3.LUT R31, R31, 0xffff0000, RZ, 0xc0, !PT ;  /* 0xffff00001f1f7812 */ /* 0x000fe400078ec0ff */
[----:B------:R-:W-:Y:S02]  /*c8c0*/  LOP3.LUT R39, R30, 0xffff0000, RZ, 0xc0, !PT ;  /* 0xffff00001e277812 */ /* 0x000fe400078ec0ff */
[----:B--2---:R-:W-:-:S02]  /*c8d0*/  LOP3.LUT R23, R2, 0xffff0000, RZ, 0xc0, !PT ;  /* 0xffff000002177812 */ /* 0x004fc400078ec0ff */
        /* <DEDUP_REMOVED lines=8> */
[C---:B------:R-:W-:Y:S02]  /*c960*/  FFMA.FTZ R21, R8.reuse, R29, -R21 ;  /* 0x0000001d08157223 */ /* 0x040fe40000010815 */
[----:B------:R-:W-:Y:S01]  /*c970*/  FFMA.FTZ R6, R8, R23, R6 ;  /* 0x0000001708067223 */ /* 0x000fe20000010006 */
[----:B------:R-:W-:Y:S01]  /*c980*/  SHF.L.U32 R23, R2, 0x10, RZ ;  /* 0x0000001002177819 */ /* 0x000fe200000006ff */
[----:B------:R-:W-:-:S02]  /*c990*/  IMAD.U32 R29, R4, 0x10000, RZ ;  /* 0x00010000041d7824 */ /* 0x000fc400078e00ff */
[-C--:B------:R-:W-:Y:S02]  /*c9a0*/  FMUL.FTZ R31, R31, R28.reuse ;  /* 0x0000001c1f1f7220 */ /* 0x080fe40000410000 */
[C---:B------:R-:W-:Y:S02]  /*c9b0*/  FMUL.FTZ R2, R38.reuse, R23 ;  /* 0x0000001726027220 */ /* 0x040fe40000410000 */
[C---:B------:R-:W-:Y:S02]  /*c9c0*/  FMUL.FTZ R4, R39.reuse, R3 ;  /* 0x0000000327047220 */ /* 0x040fe40000410000 */
[----:B------:R-:W-:Y:S02]  /*c9d0*/  FMUL.FTZ R38, R38, R29 ;  /* 0x0000001d26267220 */ /* 0x000fe40000410000 */
[----:B------:R-:W-:Y:S02]  /*c9e0*/  FMUL.FTZ R39, R39, R5 ;  /* 0x0000000527277220 */ /* 0x000fe40000410000 */
[----:B------:R-:W-:-:S02]  /*c9f0*/  FFMA.FTZ R30, R37, R28, -R30 ;  /* 0x0000001c251e7223 */ /* 0x000fc4000001081e */
        /* <DEDUP_REMOVED lines=9> */
.L_x_6616:
[----:B------:R-:W-:Y:S05]  /*ca90*/  BSYNC B0 ;  /* 0x0000000000007941 */ /* 0x000fea0003800000 */
.L_x_6615:
[----:B------:R2:W-:Y:S04]  /*caa0*/  STS.128 [R239], R28 ;  /* 0x0000001cef007388 */ /* 0x0005e80000000c00 */
[----:B------:R2:W5:Y:S01]  /*cab0*/  LD.E.128 R20, [R48.64+0x80] ;  /* 0x0000800630147980 */ /* 0x000562000c101d00 */
[----:B------:R-:W-:Y:S01]  /*cac0*/  IADD3 R2, R26, 0x40, RZ ;  /* 0x000000401a027810 */ /* 0x000fe20007ffe0ff */
[----:B------:R-:W-:Y:S03]  /*cad0*/  BSSY B0, `(.L_x_6617) ;  /* 0x000002b000007945 */ /* 0x000fe60003800000 */
[----:B------:R-:W-:-:S13]  /*cae0*/  ISETP.GE.AND P0, PT, R2, R7, PT ;  /* 0x000000070200720c */ /* 0x000fda0003f06270 */
[----:B------:R-:W-:Y:S05]  /*caf0*/  @P0 BRA `(.L_x_6618) ;  /* 0x0000028000000947 */ /* 0x000fea0003800000 */
[----:B------:R-:W3:Y:S04]  /*cb00*/  LD.E.64 R2, [R34.64+0x40] ;  /* 0x0000400622027980 */ /* 0x000ee8000c101b00 */
[----:B------:R-:W4:Y:S01]  /*cb10*/  LD.E.64 R4, [R32.64+0x40] ;  /* 0x0000400620047980 */ /* 0x000f22000c101b00 */
[----:B-----5:R-:W-:Y:S01]  /*cb20*/  LOP3.LUT R6, R21, 0xffff0000, RZ, 0xc0, !PT ;  /* 0xffff000015067812 */ /* 0x020fe200078ec0ff */
[----:B------:R-:W-:Y:S01]  /*cb30*/  IMAD.U32 R39, R23, 0x10000, RZ ;  /* 0x0001000017277824 */ /* 0x000fe200078e00ff */
[----:B------:R-:W-:Y:S02]  /*cb40*/  SHF.L.U32 R8, R21, 0x10, RZ ;  /* 0x0000001015087819 */ /* 0x000fe400000006ff */
[C---:B------:R-:W-:Y:S02]  /*cb50*/  SHF.L.U32 R21, R20.reuse, 0x10, RZ ;  /* 0x0000001014157819 */ /* 0x040fe400000006ff */
[----:B------:R-:W-:-:S02]  /*cb60*/  LOP3.LUT R36, R20, 0xffff0000, RZ, 0xc0, !PT ;  /* 0xffff000014247812 */ /* 0x000fc400078ec0ff */
[----:B------:R-:W-:Y:S02]  /*cb70*/  LOP3.LUT R37, R23, 0xffff0000, RZ, 0xc0, !PT ;  /* 0xffff000017257812 */ /* 0x000fe400078ec0ff */
[C---:B--2---:R-:W-:Y:S02]  /*cb80*/  SHF.L.U32 R30, R22.reuse, 0x10, RZ ;  /* 0x00000010161e7819 */ /* 0x044fe400000006ff */
[----:B------:R-:W-:Y:S02]  /*cb90*/  LOP3.LUT R38, R22, 0xffff0000, RZ, 0xc0, !PT ;  /* 0xffff000016267812 */ /* 0x000fe400078ec0ff */
[C---:B---3--:R-:W-:Y:S01]  /*cba0*/  LOP3.LUT R29, R2.reuse, 0xffff0000, RZ, 0xc0, !PT ;  /* 0xffff0000021d7812 */ /* 0x048fe200078ec0ff */
        /* <DEDUP_REMOVED lines=29> */
.L_x_6618:
[----:B------:R-:W-:Y:S05]  /*cd80*/  BSYNC B0 ;  /* 0x0000000000007941 */ /* 0x000fea0003800000 */
.L_x_6617:
        /* <DEDUP_REMOVED lines=8> */
[C---:B-----5:R-:W-:Y:S01]  /*ce10*/  SHF.L.U32 R8, R29.reuse, 0x10, RZ ;  /* 0x000000101d087819 */ /* 0x060fe200000006ff */
[----:B------:R-:W-:Y:S01]  /*ce20*/  IMAD.U32 R36, R30, 0x10000, RZ ;  /* 0x000100001e247824 */ /* 0x000fe200078e00ff */
[----:B------:R-:W-:Y:S02]  /*ce30*/  LOP3.LUT R6, R29, 0xffff0000, RZ, 0xc0, !PT ;  /* 0xffff00001d067812 */ /* 0x000fe400078ec0ff */
[----:B------:R-:W-:Y:S02]  /*ce40*/  SHF.L.U32 R37, R31, 0x10, RZ ;  /* 0x000000101f257819 */ /* 0x000fe400000006ff */
[----:B---3--:R-:W-:-:S02]  /*ce50*/  SHF.L.U32 R20, R28, 0x10, RZ ;  /* 0x000000101c147819 */ /* 0x008fc400000006ff */
[----:B------:R-:W-:Y:S02]  /*ce60*/  LOP3.LUT R38, R28, 0xffff0000, RZ, 0xc0, !PT ;  /* 0xffff00001c267812 */ /* 0x000fe400078ec0ff */
[----:B------:R-:W-:Y:S02]  /*ce70*/  LOP3.LUT R31, R31, 0xffff0000, RZ, 0xc0, !PT ;  /* 0xffff00001f1f7812 */ /* 0x000fe400078ec0ff */
[----:B------:R-:W-:Y:S02]  /*ce80*/  LOP3.LUT R39, R30, 0xffff0000, RZ, 0xc0, !PT ;  /* 0xffff00001e277812 */ /* 0x000fe400078ec0ff */
[----:B--2---:R-:W-:Y:S02]  /*ce90*/  LOP3.LUT R23, R2, 0xffff0000, RZ, 0xc0, !PT ;  /* 0xffff000002177812 */ /* 0x004fe400078ec0ff */
        /* <DEDUP_REMOVED lines=27> */
.L_x_6620:
[----:B------:R-:W-:Y:S05]  /*d050*/  BSYNC B0 ;  /* 0x0000000000007941 */ /* 0x000fea0003800000 */
.L_x_6619:
[----:B-----5:R2:W-:Y:S04]  /*d060*/  STS.128 [R239+0x4000], R28 ;  /* 0x0040001cef007388 */ /* 0x0205e80000000c00 */
[----:B---3--:R2:W5:Y:S01]  /*d070*/  LD.E.128 R20, [R48.64+0x180] ;  /* 0x0001800630147980 */ /* 0x008562000c101d00 */
[----:B------:R-:W-:Y:S01]  /*d080*/  IADD3 R2, R26, 0xc0, RZ ;  /* 0x000000c01a027810 */ /* 0x000fe20007ffe0ff */
[----:B------:R-:W-:Y:S03]  /*d090*/  BSSY B0, `(.L_x_6621) ;  /* 0x000002b000007945 */ /* 0x000fe60003800000 */
[----:B------:R-:W-:-:S13]  /*d0a0*/  ISETP.GE.AND P0, PT, R2, R7, PT ;  /* 0x000000070200720c */ /* 0x000fda0003f06270 */
[----:B------:R-:W-:Y:S05]  /*d0b0*/  @P0 BRA `(.L_x_6622) ;  /* 0x0000028000000947 */ /* 0x000fea0003800000 */
[----:B------:R-:W3:Y:S04]  /*d0c0*/  LD.E.64 R2, [R34.64+0xc0] ;  /* 0x0000c00622027980 */ /* 0x000ee8000c101b00 */
[----:B--2---:R4:W2:Y:S01]  /*d0d0*/  LD.E.64 R4, [R32.64+0xc0] ;  /* 0x0000c00620047980 */ /* 0x0048a2000c101b00 */
[----:B-----5:R-:W-:Y:S01]  /*d0e0*/  LOP3.LUT R6, R21, 0xffff0000, RZ, 0xc0, !PT ;  /* 0xffff000015067812 */ /* 0x020fe200078ec0ff */
[----:B------:R-:W-:Y:S01]  /*d0f0*/  IMAD.U32 R39, R23, 0x10000, RZ ;  /* 0x0001000017277824 */ /* 0x000fe200078e00ff */
[----:B------:R-:W-:Y:S02]  /*d100*/  SHF.L.U32 R8, R21, 0x10, RZ ;  /* 0x0000001015087819 */ /* 0x000fe400000006ff */
[C---:B------:R-:W-:Y:S02]  /*d110*/  SHF.L.U32 R21, R20.reuse, 0x10, RZ ;  /* 0x0000001014157819 */ /* 0x040fe400000006ff */
[----:B------:R-:W-:-:S02]  /*d120*/  LOP3.LUT R36, R20, 0xffff0000, RZ, 0xc0, !PT ;  /* 0xffff000014247812 */ /* 0x000fc400078ec0ff */
[----:B------:R-:W-:Y:S02]  /*d130*/  LOP3.LUT R37, R23, 0xffff0000, RZ, 0xc0, !PT ;  /* 0xffff000017257812 */ /* 0x000fe400078ec0ff */
[C---:B------:R-:W-:Y:S02]  /*d140*/  SHF.L.U32 R30, R22.reuse, 0x10, RZ ;  /* 0x00000010161e7819 */ /* 0x040fe400000006ff */
[----:B----4-:R-:W-:Y:S02]  /*d150*/  LOP3.LUT R32, R22, 0xffff0000, RZ, 0xc0, !PT ;  /* 0xffff000016207812 */ /* 0x010fe400078ec0ff */
[C---:B---3--:R-:W-:Y:S01]  /*d160*/  LOP3.LUT R29, R2.reuse, 0xffff0000, RZ, 0xc0, !PT ;  /* 0xffff0000021d7812 */ /* 0x048fe200078ec0ff */
        /* <DEDUP_REMOVED lines=29> */
.L_x_6622:
[----:B------:R-:W-:Y:S05]  /*d340*/  BSYNC B0 ;  /* 0x0000000000007941 */ /* 0x000fea0003800000 */
.L_x_6621:
[----:B-----5:R3:W-:Y:S02]  /*d350*/  STS.128 [R239+0x6000], R20 ;  /* 0x00600014ef007388 */ /* 0x0207e40000000c00 */
.L_x_6614:
[----:B------:R-:W-:Y:S05]  /*d360*/  BSYNC B1 ;  /* 0x0000000000017941 */ /* 0x000fea0003800000 */
.L_x_6613:
[----:B------:R-:W-:Y:S01]  /*d370*/  IADD3 R6, R146, 0x10, RZ ;  /* 0x0000001092067810 */ /* 0x000fe20007ffe0ff */
[----:B------:R-:W-:Y:S03]  /*d380*/  BSSY B1, `(.L_x_6623) ;  /* 0x00000c1000017945 */ /* 0x000fe60003800000 */
[----:B------:R-:W-:-:S04]  /*d390*/  ISETP.GE.AND P0, PT, R6, R11, PT ;  /* 0x0000000b0600720c */ /* 0x000fc80003f06270 */
[----:B------:R-:W-:-:S13]  /*d3a0*/  ISETP.LT.OR P0, PT, R55, -0x87, P0 ;  /* 0xffffff793700780c */ /* 0x000fda0000701670 */
[----:B------:R-:W-:Y:S05]  /*d3b0*/  @P0 BRA `(.L_x_6624) ;  /* 0x00000bd000000947 */ /* 0x000fea0003800000 */
[----:B---3--:R3:W5:Y:S01]  /*d3c0*/  LD.E.128 R20, [R46.64] ;  /* 0x000000062e147980 */ /* 0x008762000c101d00 */
[C---:B------:R-:W-:Y:S01]  /*d3d0*/  IADD3 R3, P0, R45.reuse, R0, RZ ;  /* 0x000000002d037210 */ /* 0x040fe20007f1e0ff */
[----:B------:R-:W-:Y:S03]  /*d3e0*/  BSSY B0, `(.L_x_6625) ;  /* 0x0000031000007945 */ /* 0x000fe60003800000 */
[----:B------:R-:W-:Y:S01]  /*d3f0*/  LEA.HI.X.SX32 R2, R45, R10, 0x1, P0 ;  /* 0x0000000a2d027211 */ /* 0x000fe200000f0eff */
[C---:B------:R-:W-:Y:S01]  /*d400*/  IMAD.SHL.U32 R35, R3.reuse, 0x2, RZ ;  /* 0x0000000203237824 */ /* 0x040fe200078e00ff */
[----:B------:R-:W-:Y:S02]  /*d410*/  ISETP.GE.AND P0, PT, R26, R7, PT ;  /* 0x000000071a00720c */ /* 0x000fe40003f06270 */
[----:B------:R-:W-:Y:S02]  /*d420*/  SHF.L.U64.HI R3, R3, 0x1, R2 ;  /* 0x0000000103037819 */ /* 0x000fe40000010202 */
[----:B------:R-:W-:-:S02]  /*d430*/  IADD3 R32, P2, R14, R35, RZ ;  /* 0x000000230e207210 */ /* 0x000fc40007f5e0ff */
[----:B-----5:R-:W-:-:S03]  /*d440*/  IADD3 R34, P1, R12, R35, RZ ;  /* 0x000000230c227210 */ /* 0x020fc60007f3e0ff */
[--C-:B------:R-:W-:Y:S02]  /*d450*/  IMAD.X R33, R15, 0x1, R3.reuse, P2 ;  /* 0x000000010f217824 */ /* 0x100fe400010e0603 */
[----:B------:R-:W-:Y:S02]  /*d460*/  IMAD.X R35, R13, 0x1, R3, P1 ;  /* 0x000000010d237824 */ /* 0x000fe400008e0603 */
[----:B------:R-:W-:Y:S05]  /*d470*/  @P0 BRA `(.L_x_6626) ;  /* 0x0000027000000947 */ /* 0x000fea0003800000 */
[----:B------:R-:W4:Y:S04]  /*d480*/  LD.E.64 R2, [R34.64] ;  /* 0x0000000622027980 */ /* 0x000f28000c101b00 */
[----:B------:R-:W5:Y:S01]  /*d490*/  LD.E.64 R4, [R32.64] ;  /* 0x0000000620047980 */ /* 0x000f62000c101b00 */
[C---:B--2---:R-:W-:Y:S01]  /*d4a0*/  SHF.L.U32 R28, R21.reuse, 0x10, RZ ;  /* 0x00000010151c7819 */ /* 0x044fe200000006ff */
[----:B------:R-:W-:Y:S01]  /*d4b0*/  IMAD.U32 R36, R22, 0x10000, RZ ;  /* 0x0001000016247824 */ /* 0x000fe200078e00ff */
[----:B------:R-:W-:-:S02]  /*d4c0*/  LOP3.LUT R8, R21, 0xffff0000, RZ, 0xc0, !PT ;  /* 0xffff000015087812 */ /* 0x000fc400078ec0ff */
[C---:B------:R-:W-:Y:S02]  /*d4d0*/  SHF.L.U32 R21, R20.reuse, 0x10, RZ ;  /* 0x0000001014157819 */ /* 0x040fe400000006ff */
[----:B------:R-:W-:Y:S02]  /*d4e0*/  LOP3.LUT R38, R20, 0xffff0000, RZ, 0xc0, !PT ;  /* 0xffff000014267812 */ /* 0x000fe400078ec0ff */
[C---:B------:R-:W-:Y:S02]  /*d4f0*/  LOP3.LUT R37, R23.reuse, 0xffff0000, RZ, 0xc0, !PT ;  /* 0xffff000017257812 */ /* 0x040fe400078ec0ff */
[----:B------:R-:W-:Y:S02]  /*d500*/  LOP3.LUT R40, R22, 0xffff0000, RZ, 0xc0, !PT ;  /* 0xffff000016287812 */ /* 0x000fe400078ec0ff */
[----:B------:R-:W-:Y:S02]  /*d510*/  SHF.L.U32 R39, R23, 0x10, RZ ;  /* 0x0000001017277819 */ /* 0x000fe400000006ff */
[C---:B----4-:R-:W-:Y:S01]  /*d520*/  LOP3.LUT R20, R3.reuse, 0xffff0000, RZ, 0xc0, !PT ;  /* 0xffff000003147812 */ /* 0x050fe200078ec0ff */
[----:B------:R-:W-:Y:S01]  /*d530*/  IMAD.U32 R3, R3, 0x10000, RZ ;  /* 0x0001000003037824 */ /* 0x000fe200078e00ff */
[----:B------:R-:W-:-:S02]  /*d540*/  LOP3.LUT R29, R2, 0xffff0000, RZ, 0xc0, !PT ;  /* 0xffff0000021d7812 */ /* 0x000fc400078ec0ff */
[----:B-----5:R-:W-:Y:S01]  /*d550*/  LOP3.LUT R30, R5, 0xffff0000, RZ, 0xc0, !PT ;  /* 0xffff0000051e7812 */ /* 0x020fe200078ec0ff */
[C---:B------:R-:W-:Y:S01]  /*d560*/  FMUL.FTZ R22, R37.reuse, R20 ;  /* 0x0000001425167220 */ /* 0x040fe20000410000 */
[----:B------:R-:W-:Y:S01]  /*d570*/  LOP3.LUT R31, R4, 0xffff0000, RZ, 0xc0, !PT ;  /* 0xffff0000041f7812 */ /* 0x000fe200078ec0ff */
[----:B------:R-:W-:Y:S01]  /*d580*/  FMUL.FTZ R23, R8, R29 ;  /* 0x0000001d08177220 */ /* 0x000fe20000410000 */
[----:B------:R-:W-:Y:S01]  /*d590*/  SHF.L.U32 R2, R2, 0x10, RZ ;  /* 0x0000001002027819 */ /* 0x000fe200000006ff */
[----:B------:R-:W-:Y:S01]  /*d5a0*/  FMUL.FTZ R37, R37, R30 ;  /* 0x0000001e25257220 */ /* 0x000fe20000410000 */
[----:B------:R-:W-:Y:S01]  /*d5b0*/  SHF.L.U32 R4, R4, 0x10, RZ ;  /* 0x0000001004047819 */ /* 0x000fe200000006ff */
[-C--:B------:R-:W-:Y:S01]  /*d5c0*/  FMUL.FTZ R8, R8, R31.reuse ;  /* 0x0000001f08087220 */ /* 0x080fe20000410000 */
[----:B------:R-:W-:Y:S01]  /*d5d0*/  SHF.L.U32 R5, R5, 0x10, RZ ;  /* 0x0000001005057819 */ /* 0x000fe200000006ff */
[----:B------:R-:W-:Y:S02]  /*d5e0*/  FFMA.FTZ R37, R39, R20, R37 ;  /* 0x0000001427257223 */ /* 0x000fe40000010025 */
[----:B------:R-:W-:-:S02]  /*d5f0*/  FFMA.FTZ R23, R28, R31, -R23 ;  /* 0x0000001f1c177223 */ /* 0x000fc40000010817 */
[----:B------:R-:W-:Y:S02]  /*d600*/  FFMA.FTZ R8, R28, R29, R8 ;  /* 0x0000001d1c087223 */ /* 0x000fe40000010008 */
[C---:B------:R-:W-:Y:S02]  /*d610*/  FMUL.FTZ R20, R38.reuse, R2 ;  /* 0x0000000226147220 */ /* 0x040fe40000410000 */
[-C--:B------:R-:W-:Y:S01]  /*d620*/  FMUL.FTZ R38, R38, R4.reuse ;  /* 0x0000000426267220 */ /* 0x080fe20000410000 */
[----:B------:R-:W-:Y:S01]  /*d630*/  F2FP.BF16.PACK_AB R8, R8, R23 ;  /* 0x000000170808723e */ /* 0x000fe200000010ff */
[C---:B------:R-:W-:Y:S02]  /*d640*/  FMUL.FTZ R28, R40.reuse, R3 ;  /* 0x00000003281c7220 */ /* 0x040fe40000410000 */
[----:B------:R-:W-:Y:S02]  /*d650*/  FMUL.FTZ R40, R40, R5 ;  /* 0x0000000528287220 */ /* 0x000fe40000410000 */
[----:B------:R-:W-:-:S02]  /*d660*/  FFMA.FTZ R20, R21, R4, -R20 ;  /* 0x0000000415147223 */ /* 0x000fc40000010814 */
[----:B------:R-:W-:Y:S02]  /*d670*/  FFMA.FTZ R22, R39, R30, -R22 ;  /* 0x0000001e27167223 */ /* 0x000fe40000010816 */
[----:B------:R-:W-:Y:S02]  /*d680*/  FFMA.FTZ R21, R21, R2, R38 ;  /* 0x0000000215157223 */ /* 0x000fe40000010026 */
[C---:B------:R-:W-:Y:S01]  /*d690*/  FFMA.FTZ R28, R36.reuse, R5, -R28 ;  /* 0x00000005241c7223 */ /* 0x040fe2000001081c */
[----:B------:R-:W-:Y:S01]  /*d6a0*/  F2FP.BF16.PACK_AB R23, R37, R22 ;  /* 0x000000162517723e */ /* 0x000fe200000010ff */
[----:B------:R-:W-:Y:S01]  /*d6b0*/  FFMA.FTZ R3, R36, R3, R40 ;  /* 0x0000000324037223 */ /* 0x000fe20000010028 */
[----:B------:R-:W-:Y:S02]  /*d6c0*/  F2FP.BF16.PACK_AB R20, R21, R20 ;  /* 0x000000141514723e */ /* 0x000fe400000010ff */
[----:B------:R-:W-:Y:S02]  /*d6d0*/  MOV R21, R8 ;  /* 0x0000000800157202 */ /* 0x000fe40000000f00 */
[----:B------:R-:W-:-:S02]  /*d6e0*/  F2FP.BF16.PACK_AB R22, R3, R28 ;  /* 0x0000001c0316723e */ /* 0x000fc400000010ff */
.L_x_6626:
[----:B------:R-:W-:Y:S05]  /*d6f0*/  BSYNC B0 ;  /* 0x0000000000007941 */ /* 0x000fea0003800000 */
.L_x_6625:
[----:B------:R4:W-:Y:S04]  /*d700*/  STS.128 [R239+0x800], R20 ;  /* 0x00080014ef007388 */ /* 0x0009e80000000c00 */
[----:B--2---:R4:W5:Y:S01]  /*d710*/  LD.E.128 R28, [R46.64+0x80] ;  /* 0x000080062e1c7980 */ /* 0x004962000c101d00 */
[----:B------:R-:W-:Y:S01]  /*d720*/  IADD3 R2, R26, 0x40, RZ ;  /* 0x000000401a027810 */ /* 0x000fe20007ffe0ff */
[----:B------:R-:W-:Y:S03]  /*d730*/  BSSY B0, `(.L_x_6627) ;  /* 0x0000029000007945 */ /* 0x000fe60003800000 */
[----:B------:R-:W-:-:S13]  /*d740*/  ISETP.GE.AND P0, PT, R2, R7, PT ;  /* 0x000000070200720c */ /* 0x000fda0003f06270 */
[----:B------:R-:W-:Y:S05]  /*d750*/  @P0 BRA `(.L_x_6628) ;  /* 0x0000026000000947 */ /* 0x000fea0003800000 */
[----:B------:R-:W2:Y:S04]  /*d760*/  LD.E.64 R2, [R34.64+0x40] ;  /* 0x0000400622027980 */ /* 0x000ea8000c101b00 */
[----:B---3--:R-:W3:Y:S01]  /*d770*/  LD.E.64 R4, [R32.64+0x40] ;  /* 0x0000400620047980 */ /* 0x008ee2000c101b00 */
        /* <DEDUP_REMOVED lines=36> */
.L_x_6628:
[----:B------:R-:W-:Y:S05]  /*d9c0*/  BSYNC B0 ;  /* 0x0000000000007941 */ /* 0x000fea0003800000 */
.L_x_6627:
        /* <DEDUP_REMOVED lines=45> */
.L_x_6630:
[----:B------:R-:W-:Y:S05]  /*dca0*/  BSYNC B0 ;  /* 0x0000000000007941 */ /* 0x000fea0003800000 */
.L_x_6629:
        /* <DEDUP_REMOVED lines=10> */
[----:B------:R-:W-:Y:S02]  /*dd50*/  LOP3.LUT R37, R47, 0xffff0000, RZ, 0xc0, !PT ;  /* 0xffff00002f257812 */ /* 0x000fe400078ec0ff */
[----:B----4-:R-:W-:Y:S02]  /*dd60*/  SHF.L.U32 R20, R45, 0x10, RZ ;  /* 0x000000102d147819 */ /* 0x010fe400000006ff */
        /* <DEDUP_REMOVED lines=25> */
[----:B------:R-:W-:Y:S02]  /*df00*/  FFMA.FTZ R32, R39, R28, -R32 ;  /* 0x0000001c27207223 */ /* 0x000fe40000010820 */
[----:B------:R-:W-:Y:S02]  /*df10*/  FFMA.FTZ R21, R21, R2, R44 ;  /* 0x0000000215157223 */ /* 0x000fe4000001002c */
[C---:B------:R-:W-:Y:S01]  /*df20*/  FFMA.FTZ R22, R30.reuse, R5, -R22 ;  /* 0x000000051e167223 */ /* 0x040fe20000010816 */
[----:B------:R-:W-:Y:S01]  /*df30*/  F2FP.BF16.PACK_AB R47, R37, R32 ;  /* 0x00000020252f723e */ /* 0x000fe200000010ff */
[----:B------:R-:W-:Y:S01]  /*df40*/  FFMA.FTZ R3, R30, R3, R46 ;  /* 0x000000031e037223 */ /* 0x000fe2000001002e */
[----:B------:R-:W-:-:S04]  /*df50*/  F2FP.BF16.PACK_AB R44, R21, R20 ;  /* 0x00000014152c723e */ /* 0x000fc800000010ff */
[----:B------:R-:W-:Y:S02]  /*df60*/  F2FP.BF16.PACK_AB R46, R3, R22 ;  /* 0x00000016032e723e */ /* 0x000fe400000010ff */
.L_x_6632:
[----:B------:R-:W-:Y:S05]  /*df70*/  BSYNC B0 ;  /* 0x0000000000007941 */ /* 0x000fea0003800000 */
.L_x_6631:
[----:B-----5:R2:W-:Y:S02]  /*df80*/  STS.128 [R239+0x6800], R44 ;  /* 0x0068002cef007388 */ /* 0x0205e40000000c00 */
.L_x_6624:
[----:B------:R-:W-:Y:S05]  /*df90*/  BSYNC B1 ;  /* 0x0000000000017941 */ /* 0x000fea0003800000 */
.L_x_6623:
[----:B------:R-:W-:Y:S01]  /*dfa0*/  IADD3 R8, R146, 0x20, RZ ;  /* 0x0000002092087810 */ /* 0x000fe20007ffe0ff */
[----:B------:R-:W-:Y:S03]  /*dfb0*/  BSSY B1, `(.L_x_6633) ;  /* 0x00000c0000017945 */ /* 0x000fe60003800000 */
[----:B------:R-:W-:-:S04]  /*dfc0*/  ISETP.GE.AND P0, PT, R8, R11, PT ;  /* 0x0000000b0800720c */ /* 0x000fc80003f06270 */
[----:B------:R-:W-:-:S13]  /*dfd0*/  ISETP.LT.OR P0, PT, R55, -0x107, P0 ;  /* 0xfffffef93700780c */ /* 0x000fda0000701670 */
[----:B------:R-:W-:Y:S05]  /*dfe0*/  @P0 BRA `(.L_x_6634) ;  /* 0x00000bc000000947 */ /* 0x000fea0003800000 */
[----:B---34-:R3:W5:Y:S01]  /*dff0*/  LD.E.128 R20, [R24.64] ;  /* 0x0000000618147980 */ /* 0x018762000c101d00 */
[----:B------:R-:W-:Y:S01]  /*e000*/  IMAD.SHL.U32 R3, R9, 0x20, RZ ;  /* 0x0000002009037824 */ /* 0x000fe200078e00ff */
[----:B------:R-:W-:Y:S04]  /*e010*/  BSSY B0, `(.L_x_6635) ;  /* 0x0000031000007945 */ /* 0x000fe80003800000 */
[----:B------:R-:W-:-:S04]  /*e020*/  IADD3 R2, P0, R3, R0, RZ ;  /* 0x0000000003027210 */ /* 0x000fc80007f1e0ff */
[----:B------:R-:W-:Y:S01]  /*e030*/  LEA.HI.X.SX32 R3, R3, R10, 0x1, P0 ;  /* 0x0000000a03037211 */ /* 0x000fe200000f0eff */
[----:B------:R-:W-:Y:S01]  /*e040*/  IMAD.SHL.U32 R35, R2, 0x2, RZ ;  /* 0x0000000202237824 */ /* 0x000fe200078e00ff */
[----:B------:R-:W-:Y:S02]  /*e050*/  ISETP.GE.AND P0, PT, R26, R7, PT ;  /* 0x000000071a00720c */ /* 0x000fe40003f06270 */
[----:B------:R-:W-:Y:S02]  /*e060*/  SHF.L.U64.HI R3, R2, 0x1, R3 ;  /* 0x0000000102037819 */ /* 0x000fe40000010203 */
[-C--:B------:R-:W-:Y:S02]  /*e070*/  IADD3 R32, P2, R14, R35.reuse, RZ ;  /* 0x000000230e207210 */ /* 0x080fe40007f5e0ff */
[----:B-----5:R-:W-:-:S03]  /*e080*/  IADD3 R34, P1, R12, R35, RZ ;  /* 0x000000230c227210 */ /* 0x020fc60007f3e0ff */
[--C-:B------:R-:W-:Y:S02]  /*e090*/  IMAD.X R33, R15, 0x1, R3.reuse, P2 ;  /* 0x000000010f217824 */ /* 0x100fe400010e0603 */
[----:B------:R-:W-:Y:S02]  /*e0a0*/  IMAD.X R35, R13, 0x1, R3, P1 ;  /* 0x000000010d237824 */ /* 0x000fe400008e0603 */
[----:B------:R-:W-:Y:S05]  /*e0b0*/  @P0 BRA `(.L_x_6636) ;  /* 0x0000026000000947 */ /* 0x000fea0003800000 */
[----:B---3--:R-:W3:Y:S04]  /*e0c0*/  LD.E.64 R2, [R34.64] ;  /* 0x0000000622027980 */ /* 0x008ee8000c101b00 */
[----:B------:R-:W4:Y:S01]  /*e0d0*/  LD.E.64 R4, [R32.64] ;  /* 0x0000000620047980 */ /* 0x000f22000c101b00 */
[C---:B--2---:R-:W-:Y:S01]  /*e0e0*/  SHF.L.U32 R28, R21.reuse, 0x10, RZ ;  /* 0x00000010151c7819 */ /* 0x044fe200000006ff */
[----:B------:R-:W-:Y:S01]  /*e0f0*/  IMAD.U32 R39, R22, 0x10000, RZ ;  /* 0x0001000016277824 */ /* 0x000fe200078e00ff */
[----:B------:R-:W-:-:S02]  /*e100*/  LOP3.LUT R21, R21, 0xffff0000, RZ, 0xc0, !PT ;  /* 0xffff000015157812 */ /* 0x000fc400078ec0ff */
[C---:B------:R-:W-:Y:S02]  /*e110*/  SHF.L.U32 R38, R23.reuse, 0x10, RZ ;  /* 0x0000001017267819 */ /* 0x040fe400000006ff */
[----:B------:R-:W-:Y:S02]  /*e120*/  LOP3.LUT R37, R23, 0xffff0000, RZ, 0xc0, !PT ;  /* 0xffff000017257812 */ /* 0x000fe400078ec0ff */
[C---:B------:R-:W-:Y:S02]  /*e130*/  SHF.L.U32 R29, R20.reuse, 0x10, RZ ;  /* 0x00000010141d7819 */ /* 0x040fe400000006ff */
[----:B------:R-:W-:Y:S02]  /*e140*/  LOP3.LUT R40, R20, 0xffff0000, RZ, 0xc0, !PT ;  /* 0xffff000014287812 */ /* 0x000fe400078ec0ff */
[----:B------:R-:W-:Y:S02]  /*e150*/  LOP3.LUT R41, R22, 0xffff0000, RZ, 0xc0, !PT ;  /* 0xffff000016297812 */ /* 0x000fe400078ec0ff */
[----:B---3--:R-:W-:-:S02]  /*e160*/  LOP3.LUT R30, R2, 0xffff0000, RZ, 0xc0, !PT ;  /* 0xffff0000021e7812 */ /* 0x008fc400078ec0ff */
[----:B------:R-:W-:Y:S02]  /*e170*/  LOP3.LUT R20, R3, 0xffff0000, RZ, 0xc0, !PT ;  /* 0xffff000003147812 */ /* 0x000fe400078ec0ff */
[C---:B----4-:R-:W-:Y:S01]  /*e180*/  LOP3.LUT R36, R4.reuse, 0xffff0000, RZ, 0xc0, !PT ;  /* 0xffff000004247812 */ /* 0x050fe200078ec0ff */
[----:B------:R-:W-:Y:S01]  /*e190*/  FMUL.FTZ R23, R21, R30 ;  /* 0x0000001e15177220 */ /* 0x000fe20000410000 */
[----:B------:R-:W-:Y:S01]  /*e1a0*/  LOP3.LUT R31, R5, 0xffff0000, RZ, 0xc0, !PT ;  /* 0xffff0000051f7812 */ /* 0x000fe200078ec0ff */
[----:B------:R-:W-:Y:S01]  /*e1b0*/  IMAD.U32 R4, R4, 0x10000, RZ ;  /* 0x0001000004047824 */ /* 0x000fe200078e00ff */
[----:B------:R-:W-:Y:S01]  /*e1c0*/  SHF.L.U32 R2, R2, 0x10, RZ ;  /* 0x0000001002027819 */ /* 0x000fe200000006ff */
[-C--:B------:R-:W-:Y:S02]  /*e1d0*/  FMUL.FTZ R21, R21, R36.reuse ;  /* 0x0000002415157220 */ /* 0x080fe40000410000 */
[C---:B------:R-:W-:Y:S01]  /*e1e0*/  FFMA.FTZ R23, R28.reuse, R36, -R23 ;  /* 0x000000241c177223 */ /* 0x040fe20000010817 */
[----:B------:R-:W-:Y:S01]  /*e1f0*/  SHF.L.U32 R36, R5, 0x10, RZ ;  /* 0x0000001005247819 */ /* 0x000fe200000006ff */
[----:B------:R-:W-:Y:S01]  /*e200*/  FFMA.FTZ R28, R28, R30, R21 ;  /* 0x0000001e1c1c7223 */ /* 0x000fe20000010015 */
[----:B------:R-:W-:Y:S01]  /*e210*/  SHF.L.U32 R30, R3, 0x10, RZ ;  /* 0x00000010031e7819 */ /* 0x000fe200000006ff */
[----:B------:R-:W-:-:S02]  /*e220*/  FMUL.FTZ R22, R37, R20 ;  /* 0x0000001425167220 */ /* 0x000fc40000410000 */
[----:B------:R-:W-:Y:S01]  /*e230*/  FMUL.FTZ R37, R37, R31 ;  /* 0x0000001f25257220 */ /* 0x000fe20000410000 */
[----:B------:R-:W-:Y:S01]  /*e240*/  F2FP.BF16.PACK_AB R21, R28, R23 ;  /* 0x000000171c15723e */ /* 0x000fe200000010ff */
[C---:B------:R-:W-:Y:S02]  /*e250*/  FMUL.FTZ R3, R40.reuse, R2 ;  /* 0x0000000228037220 */ /* 0x040fe40000410000 */
[C---:B------:R-:W-:Y:S02]  /*e260*/  FMUL.FTZ R5, R41.reuse, R30 ;  /* 0x0000001e29057220 */ /* 0x040fe40000410000 */
[----:B------:R-:W-:Y:S02]  /*e270*/  FMUL.FTZ R40, R40, R4 ;  /* 0x0000000428287220 */ /* 0x000fe40000410000 */
        /* <DEDUP_REMOVED lines=10> */
.L_x_6636:
[----:B---3--:R-:W-:Y:S05]  /*e320*/  BSYNC B0 ;  /* 0x0000000000007941 */ /* 0x008fea0003800000 */
.L_x_6635:
[----:B------:R3:W-:Y:S04]  /*e330*/  STS.128 [R239+0x1000], R20 ;  /* 0x00100014ef007388 */ /* 0x0007e80000000c00 */
[----:B--2---:R3:W5:Y:S01]  /*e340*/  LD.E.128 R28, [R24.64+0x80] ;  /* 0x00008006181c7980 */ /* 0x004762000c101d00 */
[----:B------:R-:W-:Y:S01]  /*e350*/  IADD3 R2, R26, 0x40, RZ ;  /* 0x000000401a027810 */ /* 0x000fe20007ffe0ff */
[----:B------:R-:W-:Y:S03]  /*e360*/  BSSY B0, `(.L_x_6637) ;  /* 0x0000029000007945 */ /* 0x000fe60003800000 */
[----:B------:R-:W-:-:S13]  /*e370*/  ISETP.GE.AND P0, PT, R2, R7, PT ;  /* 0x000000070200720c */ /* 0x000fda0003f06270 */
[----:B------:R-:W-:Y:S05]  /*e380*/  @P0 BRA `(.L_x_6638) ;  /* 0x0000026000000947 */ /* 0x000fea0003800000 */
[----:B------:R-:W2:Y:S04]  /*e390*/  LD.E.64 R2, [R34.64+0x40] ;  /* 0x0000400622027980 */ /* 0x000ea8000c101b00 */
[----:B------:R-:W4:Y:S01]  /*e3a0*/  LD.E.64 R4, [R32.64+0x40] ;  /* 0x0000400620047980 */ /* 0x000f22000c101b00 */
[C---:B---3-5:R-:W-:Y:S01]  /*e3b0*/  SHF.L.U32 R21, R29.reuse, 0x10, RZ ;  /* 0x000000101d157819 */ /* 0x068fe200000006ff */
        /* <DEDUP_REMOVED lines=8> */
[----:B------:R-:W-:Y:S02]  /*e440*/  LOP3.LUT R23, R3, 0xffff0000, RZ, 0xc0, !PT ;  /* 0xffff000003177812 */ /* 0x000fe400078ec0ff */
[----:B----4-:R-:W-:Y:S01]  /*e450*/  LOP3.LUT R37, R4, 0xffff0000, RZ, 0xc0, !PT ;  /* 0xffff000004257812 */ /* 0x010fe200078ec0ff */
[----:B------:R-:W-:Y:S01]  /*e460*/  FMUL.FTZ R28, R20, R29 ;  /* 0x0000001d141c7220 */ /* 0x000fe20000410000 */
[----:B------:R-:W-:Y:S01]  /*e470*/  LOP3.LUT R31, R5, 0xffff0000, RZ, 0xc0, !PT ;  /* 0xffff0000051f7812 */ /* 0x000fe200078ec0ff */
[----:B------:R-:W-:-:S02]  /*e480*/  FMUL.FTZ R30, R36, R23 ;  /* 0x00000017241e7220 */ /* 0x000fc40000410000 */
[-C--:B------:R-:W-:Y:S02]  /*e490*/  FMUL.FTZ R20, R20, R37.reuse ;  /* 0x0000002514147220 */ /* 0x080fe40000410000 */
[C---:B------:R-:W-:Y:S02]  /*e4a0*/  FFMA.FTZ R28, R21.reuse, R37, -R28 ;  /* 0x00000025151c7223 */ /* 0x040fe4000001081c */
[----:B------:R-:W-:Y:S01]  /*e4b0*/  FFMA.FTZ R21, R21, R29, R20 ;  /* 0x0000001d15157223 */ /* 0x000fe20000010014 */
[----:B------:R-:W-:Y:S01]  /*e4c0*/  SHF.L.U32 R29, R2, 0x10, RZ ;  /* 0x00000010021d7819 */ /* 0x000fe200000006ff */
[-C--:B------:R-:W-:Y:S01]  /*e4d0*/  FMUL.FTZ R36, R36, R31.reuse ;  /* 0x0000001f24247220 */ /* 0x080fe20000410000 */
[----:B------:R-:W-:Y:S01]  /*e4e0*/  SHF.L.U32 R2, R3, 0x10, RZ ;  /* 0x0000001003027819 */ /* 0x000fe200000006ff */
[----:B------:R-:W-:Y:S02]  /*e4f0*/  FFMA.FTZ R30, R38, R31, -R30 ;  /* 0x0000001f261e7223 */ /* 0x000fe4000001081e */
[----:B------:R-:W-:Y:S01]  /*e500*/  IMAD.U32 R31, R4, 0x10000, RZ ;  /* 0x00010000041f7824 */ /* 0x000fe200078e00ff */
[----:B------:R-:W-:Y:S01]  /*e510*/  SHF.L.U32 R4, R5, 0x10, RZ ;  /* 0x0000001005047819 */ /* 0x000fe200000006ff */
[----:B------:R-:W-:-:S02]  /*e520*/  FMUL.FTZ R3, R40, R29 ;  /* 0x0000001d28037220 */ /* 0x000fc40000410000 */
[C---:B------:R-:W-:Y:S02]  /*e530*/  FMUL.FTZ R5, R41.reuse, R2 ;  /* 0x0000000229057220 */ /* 0x040fe40000410000 */
[----:B------:R-:W-:Y:S02]  /*e540*/  FMUL.FTZ R40, R40, R31 ;  /* 0x0000001f28287220 */ /* 0x000fe40000410000 */
[----:B------:R-:W-:Y:S02]  /*e550*/  FMUL.FTZ R41, R41, R4 ;  /* 0x0000000429297220 */ /* 0x000fe40000410000 */
        /* <DEDUP_REMOVED lines=9> */
.L_x_6638:
[----:B------:R-:W-:Y:S05]  /*e5f0*/  BSYNC B0 ;  /* 0x0000000000007941 */ /* 0x000fea0003800000 */
.L_x_6637:
        /* <DEDUP_REMOVED lines=8> */
[C---:B--2--5:R-:W-:Y:S01]  /*e680*/  SHF.L.U32 R28, R21.reuse, 0x10, RZ ;  /* 0x00000010151c7819 */ /* 0x064fe200000006ff */
        /* <DEDUP_REMOVED lines=35> */
.L_x_6640:
[----:B------:R-:W-:Y:S05]  /*e8c0*/  BSYNC B0 ;  /* 0x0000000000007941 */ /* 0x000fea0003800000 */
.L_x_6639:
        /* <DEDUP_REMOVED lines=44> */
.L_x_6642:
[----:B------:R-:W-:Y:S05]  /*eb90*/  BSYNC B0 ;  /* 0x0000000000007941 */ /* 0x000fea0003800000 */
.L_x_6641:
[----:B-----5:R2:W-:Y:S02]  /*eba0*/  STS.128 [R239+0x7000], R28 ;  /* 0x0070001cef007388 */ /* 0x0205e40000000c00 */
.L_x_6634:
[----:B------:R-:W-:Y:S05]  /*ebb0*/  BSYNC B1 ;  /* 0x0000000000017941 */ /* 0x000fea0003800000 */
.L_x_6633:
[----:B------:R-:W-:-:S04]  /*ebc0*/  IADD3 R4, R146, 0x30, RZ ;  /* 0x0000003092047810 */ /* 0x000fc80007ffe0ff */
[----:B------:R-:W-:-:S04]  /*ebd0*/  ISETP.GE.AND P0, PT, R4, R11, PT ;  /* 0x0000000b0400720c */ /* 0x000fc80003f06270 */
[----:B------:R-:W-:-:S13]  /*ebe0*/  ISETP.LT.OR P0, PT, R55, -0x187, P0 ;  /* 0xfffffe793700780c */ /* 0x000fda0000701670 */
[----:B------:R-:W-:Y:S05]  /*ebf0*/  @P0 BRA `(.L_x_6643) ;  /* 0x0000685000000947 */ /* 0x000fea0003800000 */
[----:B---34-:R3:W5:Y:S01]  /*ec00*/  LD.E.128 R20, [R16.64] ;  /* 0x0000000610147980 */ /* 0x018762000c101d00 */
[----:B------:R-:W-:Y:S01]  /*ec10*/  IMAD R9, R9, 0x30, RZ ;  /* 0x0000003009097824 */ /* 0x000fe200078e02ff */
        /* <DEDUP_REMOVED lines=13> */
[C---:B------:R-:W-:Y:S02]  /*ecf0*/  SHF.L.U32 R5, R21.reuse, 0x10, RZ ;  /* 0x0000001015057819 */ /* 0x040fe400000006ff */
[----:B------:R-:W-:-:S02]  /*ed00*/  LOP3.LUT R0, R21, 0xffff0000, RZ, 0xc0, !PT ;  /* 0xffff000015007812 */ /* 0x000fc400078ec0ff */
[C---:B------:R-:W-:Y:S02]  /*ed10*/  SHF.L.U32 R9, R20.reuse, 0x10, RZ ;  /* 0x0000001014097819 */ /* 0x040fe400000006ff */
[----:B--2---:R-:W-:Y:S02]  /*ed20*/  LOP3.LUT R29, R20, 0xffff0000, RZ, 0xc0, !PT ;  /* 0xffff0000141d7812 */ /* 0x004fe400078ec0ff */
[C---:B------:R-:W-:Y:S02]  /*ed30*/  LOP3.LUT R20, R23.reuse, 0xffff0000, RZ, 0xc0, !PT ;  /* 0xffff000017147812 */ /* 0x040fe400078ec0ff */
[C---:B------:R-:W-:Y:S02]  /*ed40*/  LOP3.LUT R30, R22.reuse, 0xffff0000, RZ, 0xc0, !PT ;  /* 0xffff0000161e7812 */ /* 0x040fe400078ec0ff */
[----:B------:R-:W-:Y:S01]  /*ed50*/  SHF.L.U32 R28, R23, 0x10, RZ ;  /* 0x00000010171c7819 */ /* 0x000fe200000006ff */
[----:B------:R-:W-:Y:S01]  /*ed60*/  IMAD.U32 R23, R22, 0x10000, RZ ;  /* 0x0001000016177824 */ /* 0x000fe200078e00ff */
[----:B---3--:R-:W-:-:S02]  /*ed70*/  LOP3.LUT R14, R2, 0xffff0000, RZ, 0xc0, !PT ;  /* 0xffff0000020e7812 */ /* 0x008fc400078ec0ff */
[----:B------:R-:W-:Y:S02]  /*ed80*/  LOP3.LUT R13, R3, 0xffff0000, RZ, 0xc0, !PT ;  /* 0xffff0000030d7812 */ /* 0x000fe400078ec0ff */
[----:B----4-:R-:W-:Y:S01]  /*ed90*/  LOP3.LUT R21, R10, 0xffff0000, RZ, 0xc0, !PT ;  /* 0xffff00000a157812 */ /* 0x010fe200078ec0ff */
        /* <DEDUP_REMOVED lines=25> */
.L_x_6645:
[----:B---3--:R-:W-:Y:S05]  /*ef30*/  BSYNC B0 ;  /* 0x0000000000007941 */ /* 0x008fea0003800000 */
.L_x_6644:
        /* <DEDUP_REMOVED lines=8> */
[C---:B-----5:R-:W-:Y:S01]  /*efc0*/  LOP3.LUT R0, R29.reuse, 0xffff0000, RZ, 0xc0, !PT ;  /* 0xffff00001d007812 */ /* 0x060fe200078ec0ff */
[----:B---3--:R-:W-:Y:S01]  /*efd0*/  IMAD.U32 R23, R30, 0x10000, RZ ;  /* 0x000100001e177824 */ /* 0x008fe200078e00ff */
[----:B------:R-:W-:Y:S02]  /*efe0*/  SHF.L.U32 R5, R29, 0x10, RZ ;  /* 0x000000101d057819 */ /* 0x000fe400000006ff */
[----:B------:R-:W-:Y:S02]  /*eff0*/  SHF.L.U32 R9, R28, 0x10, RZ ;  /* 0x000000101c097819 */ /* 0x000fe400000006ff */
[----:B------:R-:W-:-:S02]  /*f000*/  LOP3.LUT R20, R31, 0xffff0000, RZ, 0xc0, !PT ;  /* 0xffff00001f147812 */ /* 0x000fc400078ec0ff */
[----:B------:R-:W-:Y:S02]  /*f010*/  LOP3.LUT R28, R28, 0xffff0000, RZ, 0xc0, !PT ;  /* 0xffff00001c1c7812 */ /* 0x000fe400078ec0ff */
[----:B------:R-:W-:Y:S02]  /*f020*/  LOP3.LUT R30, R30, 0xffff0000, RZ, 0xc0, !PT ;  /* 0xffff00001e1e7812 */ /* 0x000fe400078ec0ff */
[----:B------:R-:W-:Y:S02]  /*f030*/  SHF.L.U32 R22, R31, 0x10, RZ ;  /* 0x000000101f167819 */ /* 0x000fe400000006ff */
[----:B--2---:R-:W-:Y:S02]  /*f040*/  LOP3.LUT R14, R2, 0xffff0000, RZ, 0xc0, !PT ;  /* 0xffff0000020e7812 */ /* 0x004fe400078ec0ff */
[C---:B------:R-:W-:Y:S01]  /*f050*/  LOP3.LUT R13, R3.reuse, 0xffff0000, RZ, 0xc0, !PT ;  /* 0xffff0000030d7812 */ /* 0x040fe200078ec0ff */
[----:B------:R-:W-:Y:S01]  /*f060*/  IMAD.U32 R3, R3, 0x10000, RZ ;  /* 0x0001000003037824 */ /* 0x000fe200078e00ff */
[----:B----4-:R-:W-:Y:S01]  /*f070*/  LOP3.LUT R21, R10, 0xffff0000, RZ, 0xc0, !PT ;  /* 0xffff00000a157812 */ /* 0x010fe200078ec0ff */
[-C--:B------:R-:W-:Y:S01]  /*f080*/  FMUL.FTZ R12, R0, R14.reuse ;  /* 0x0000000e000c7220 */ /* 0x080fe20000410000 */
[----:B------:R-:W-:Y:S01]  /*f090*/  LOP3.LUT R15, R11, 0xffff0000, RZ, 0xc0, !PT ;  /* 0xffff00000b0f7812 */ /* 0x000fe200078ec0ff */
[----:B------:R-:W-:Y:S01]  /*f0a0*/  FMUL.FTZ R29, R20, R13 ;  /* 0x0000000d141d7220 */ /* 0x000fe20000410000 */
        /* <DEDUP_REMOVED lines=12> */
[----:B------:R-:W-:-:S02]  /*f170*/  FFMA.FTZ R29, R22, R15, -R29 ;  /* 0x0000000f161d7223 */ /* 0x000fc4000001081d */
[----:B------:R-:W-:Y:S02]  /*f180*/  FFMA.FTZ R20, R22, R13, R20 ;  /* 0x0000000d16147223 */ /* 0x000fe40000010014 */
        /* <DEDUP_REMOVED lines=8> */
.L_x_6647:
[----:B------:R-:W-:Y:S05]  /*f210*/  BSYNC B0 ;  /* 0x0000000000007941 */ /* 0x000fea0003800000 */
.L_x_6646:
[----:B-----5:R2:W-:Y:S04]  /*f220*/  STS.128 [R239+0x3800], R28 ;  /* 0x0038001cef007388 */ /* 0x0205e80000000c00 */
[----:B------:R2:W5:Y:S01]  /*f230*/  LD.E.128 R12, [R16.64+0x100] ;  /* 0x00010006100c7980 */ /* 0x000562000c101d00 */
[----:B------:R-:W-:Y:S01]  /*f240*/  IADD3 R0, R26, 0x80, RZ ;  /* 0x000000801a007810 */ /* 0x000fe20007ffe0ff */
[----:B------:R-:W-:Y:S03]  /*f250*/  BSSY B0, `(.L_x_6648) ;  /* 0x000002b000007945 */ /* 0x000fe60003800000 */
[----:B------:R-:W-:-:S13]  /*f260*/  ISETP.GE.AND P0, PT, R0, R7, PT ;  /* 0x000000070000720c */ /* 0x000fda0003f06270 */
[----:B------:R-:W-:Y:S05]  /*f270*/  @P0 BRA `(.L_x_6649) ;  /* 0x0000028000000947 */ /* 0x000fea0003800000 */
[----:B------:R-:W4:Y:S04]  /*f280*/  LD.E.64 R2, [R32.64+0x80] ;  /* 0x0000800620027980 */ /* 0x000f28000c101b00 */
[----:B--2---:R-:W2:Y:S01]  /*f290*/  LD.E.64 R10, [R24.64+0x80] ;  /* 0x00008006180a7980 */ /* 0x004ea2000c101b00 */
[C---:B---3-5:R-:W-:Y:S01]  /*f2a0*/  IMAD.U32 R23, R15.reuse, 0x10000, RZ ;  /* 0x000100000f177824 */ /* 0x068fe200078e00ff */
[----:B------:R-:W-:Y:S02]  /*f2b0*/  LOP3.LUT R22, R15, 0xffff0000, RZ, 0xc0, !PT ;  /* 0xffff00000f167812 */ /* 0x000fe400078ec0ff */
[C---:B------:R-:W-:Y:S02]  /*f2c0*/  LOP3.LUT R0, R13.reuse, 0xffff0000, RZ, 0xc0, !PT ;  /* 0xffff00000d007812 */ /* 0x040fe400078ec0ff */
[----:B------:R-:W-:-:S02]  /*f2d0*/  SHF.L.U32 R5, R13, 0x10, RZ ;  /* 0x000000100d057819 */ /* 0x000fc400000006ff */
[C---:B------:R-:W-:Y:S02]  /*f2e0*/  SHF.L.U32 R9, R12.reuse, 0x10, RZ ;  /* 0x000000100c097819 */ /* 0x040fe400000006ff */
[----:B------:R-:W-:Y:S02]  /*f2f0*/  LOP3.LUT R29, R12, 0xffff0000, RZ, 0xc0, !PT ;  /* 0xffff00000c1d7812 */ /* 0x000fe400078ec0ff */
[C---:B------:R-:W-:Y:S02]  /*f300*/  LOP3.LUT R30, R14.reuse, 0xffff0000, RZ, 0xc0, !PT ;  /* 0xffff00000e1e7812 */ /* 0x040fe400078ec0ff */
[----:B------:R-:W-:Y:S02]  /*f310*/  SHF.L.U32 R28, R14, 0x10, RZ ;  /* 0x000000100e1c7819 */ /* 0x000fe400000006ff */
[C---:B----4-:R-:W-:Y:S01]  /*f320*/  LOP3.LUT R15, R2.reuse, 0xffff0000, RZ, 0xc0, !PT ;  /* 0xffff0000020f7812 */ /* 0x050fe200078ec0ff */
[----:B------:R-:W-:Y:S01]  /*f330*/  IMAD.U32 R2, R2, 0x10000, RZ ;  /* 0x0001000002027824 */ /* 0x000fe200078e00ff */
[----:B------:R-:W-:-:S02]  /*f340*/  LOP3.LUT R13, R3, 0xffff0000, RZ, 0xc0, !PT ;  /* 0xffff0000030d7812 */ /* 0x000fc400078ec0ff */
[----:B--2---:R-:W-:Y:S01]  /*f350*/  LOP3.LUT R21, R10, 0xffff0000, RZ, 0xc0, !PT ;  /* 0xffff00000a157812 */ /* 0x004fe200078ec0ff */
[----:B------:R-:W-:Y:S01]  /*f360*/  FMUL.FTZ R12, R0, R15 ;  /* 0x0000000f000c7220 */ /* 0x000fe20000410000 */
[----:B------:R-:W-:Y:S01]  /*f370*/  LOP3.LUT R20, R11, 0xffff0000, RZ, 0xc0, !PT ;  /* 0xffff00000b147812 */ /* 0x000fe200078ec0ff */
[----:B------:R-:W-:Y:S01]  /*f380*/  FMUL.FTZ R14, R22, R13 ;  /* 0x0000000d160e7220 */ /* 0x000fe20000410000 */
[----:B------:R-:W-:Y:S01]  /*f390*/  SHF.L.U32 R3, R3, 0x10, RZ ;  /* 0x0000001003037819 */ /* 0x000fe200000006ff */
[-C--:B------:R-:W-:Y:S01]  /*f3a0*/  FMUL.FTZ R0, R0, R21.reuse ;  /* 0x0000001500007220 */ /* 0x080fe20000410000 */
[----:B------:R-:W-:Y:S01]  /*f3b0*/  SHF.L.U32 R10, R10, 0x10, RZ ;  /* 0x000000100a0a7819 */ /* 0x000fe200000006ff */
[----:B------:R-:W-:Y:S02]  /*f3c0*/  IMAD.U32 R11, R11, 0x10000, RZ ;  /* 0x000100000b0b7824 */ /* 0x000fe400078e00ff */
[----:B------:R-:W-:Y:S02]  /*f3d0*/  FFMA.FTZ R12, R5, R21, -R12 ;  /* 0x00000015050c7223 */ /* 0x000fe4000001080c */
[----:B------:R-:W-:-:S02]  /*f3e0*/  FMUL.FTZ R22, R22, R20 ;  /* 0x0000001416167220 */ /* 0x000fc40000410000 */
[----:B------:R-:W-:Y:S02]  /*f3f0*/  FFMA.FTZ R5, R5, R15, R0 ;  /* 0x0000000f05057223 */ /* 0x000fe40000010000 */
[C---:B------:R-:W-:Y:S02]  /*f400*/  FMUL.FTZ R15, R30.reuse, R3 ;  /* 0x000000031e0f7220 */ /* 0x040fe40000410000 */
[----:B------:R-:W-:Y:S01]  /*f410*/  FMUL.FTZ R0, R29, R2 ;  /* 0x000000021d007220 */ /* 0x000fe20000410000 */
[----:B------:R-:W-:Y:S01]  /*f420*/  F2FP.BF16.PACK_AB R5, R5, R12 ;  /* 0x0000000c0505723e */ /* 0x000fe200000010ff */
[----:B------:R-:W-:Y:S02]  /*f430*/  FMUL.FTZ R30, R30, R11 ;  /* 0x0000000b1e1e7220 */ /* 0x000fe40000410000 */
[C---:B------:R-:W-:Y:S02]  /*f440*/  FFMA.FTZ R14, R23.reuse, R20, -R14 ;  /* 0x00000014170e7223 */ /* 0x040fe4000001080e */
[----:B------:R-:W-:-:S02]  /*f450*/  FFMA.FTZ R13, R23, R13, R22 ;  /* 0x0000000d170d7223 */ /* 0x000fc40000010016 */
        /* <DEDUP_REMOVED lines=9> */
[----:B------:R-:W-:Y:S02]  /*f4f0*/  MOV R15, R2 ;  /* 0x00000002000f7202 */ /* 0x000fe40000000f00 */
.L_x_6649:
[----:B------:R-:W-:Y:S05]  /*f500*/  BSYNC B0 ;  /* 0x0000000000007941 */ /* 0x000fea0003800000 */
.L_x_6648:
        /* <DEDUP_REMOVED lines=8> */
[----:B-----5:R-:W-:Y:S01]  /*f590*/  LOP3.LUT R0, R21, 0xffff0000, RZ, 0xc0, !PT ;  /* 0xffff000015007812 */ /* 0x020fe200078ec0ff */
[----:B----4-:R-:W-:Y:S01]  /*f5a0*/  IMAD.U32 R17, R23, 0x10000, RZ ;  /* 0x0001000017117824 */ /* 0x010fe200078e00ff */
[----:B------:R-:W-:Y:S02]  /*f5b0*/  SHF.L.U32 R5, R21, 0x10, RZ ;  /* 0x0000001015057819 */ /* 0x000fe400000006ff */
[----:B------:R-:W-:Y:S02]  /*f5c0*/  LOP3.LUT R21, R20, 0xffff0000, RZ, 0xc0, !PT ;  /* 0xffff000014157812 */ /* 0x000fe400078ec0ff */
[----:B------:R-:W-:-:S02]  /*f5d0*/  LOP3.LUT R16, R23, 0xffff0000, RZ, 0xc0, !PT ;  /* 0xffff000017107812 */ /* 0x000fc400078ec0ff */
[----:B------:R-:W-:Y:S02]  /*f5e0*/  LOP3.LUT R23, R22, 0xffff0000, RZ, 0xc0, !PT ;  /* 0xffff000016177812 */ /* 0x000fe400078ec0ff */
[----:B------:R-:W-:Y:S02]  /*f5f0*/  SHF.L.U32 R7, R20, 0x10, RZ ;  /* 0x0000001014077819 */ /* 0x000fe400000006ff */
[----:B------:R-:W-:Y:S02]  /*f600*/  SHF.L.U32 R20, R22, 0x10, RZ ;  /* 0x0000001016147819 */ /* 0x000fe400000006ff */
[C---:B---3--:R-:W-:Y:S01]  /*f610*/  LOP3.LUT R13, R2.reuse, 0xffff0000, RZ, 0xc0, !PT ;  /* 0xffff0000020d7812 */ /* 0x048fe200078ec0ff */
[----:B------:R-:W-:Y:S01]  /*f620*/  IMAD.U32 R2, R2, 0x10000, RZ ;  /* 0x0001000002027824 */ /* 0x000fe200078e00ff */
[----:B------:R-:W-:Y:S02]  /*f630*/  LOP3.LUT R9, R3, 0xffff0000, RZ, 0xc0, !PT ;  /* 0xffff000003097812 */ /* 0x000fe400078ec0ff */
[----:B--2---:R-:W-:Y:S01]  /*f640*/  LOP3.LUT R15, R10, 0xffff0000, RZ, 0xc0, !PT ;  /* 0xffff00000a0f7812 */ /* 0x004fe200078ec0ff */
[----:B------:R-:W-:Y:S01]  /*f650*/  FMUL.FTZ R12, R0, R13 ;  /* 0x0000000d000c7220 */ /* 0x000fe20000410000 */
[----:B------:R-:W-:Y:S01]  /*f660*/  SHF.L.U32 R10, R10, 0x10, RZ ;  /* 0x000000100a0a7819 */ /* 0x000fe200000006ff */
[----:B------:R-:W-:Y:S01]  /*f670*/  FMUL.FTZ R22, R16, R9 ;  /* 0x0000000910167220 */ /* 0x000fe20000410000 */
[----:B------:R-:W-:Y:S01]  /*f680*/  LOP3.LUT R14, R11, 0xffff0000, RZ, 0xc0, !PT ;  /* 0xffff00000b0e7812 */ /* 0x000fe200078ec0ff */
[-C--:B------:R-:W-:Y:S01]  /*f690*/  FMUL.FTZ R0, R0, R15.reuse ;  /* 0x0000000f00007220 */ /* 0x080fe20000410000 */
[----:B------:R-:W-:Y:S01]  /*f6a0*/  SHF.L.U32 R3, R3, 0x10, RZ ;  /* 0x0000001003037819 */ /* 0x000fe200000006ff */
[----:B------:R-:W-:-:S02]  /*f6b0*/  FFMA.FTZ R12, R5, R15, -R12 ;  /* 0x0000000f050c7223 */ /* 0x000fc4000001080c */
[----:B------:R-:W-:Y:S02]  /*f6c0*/  FFMA.FTZ R5, R5, R13, R0 ;  /* 0x0000000d05057223 */ /* 0x000fe40000010000 */
        /* <DEDUP_REMOVED lines=17> */
[----:B------:R-:W-:Y:S02]  /*f7e0*/  MOV R20, R0 ;  /* 0x0000000000147202 */ /* 0x000fe40000000f00 */
.L_x_6651:
[----:B------:R-:W-:Y:S05]  /*f7f0*/  BSYNC B0 ;  /* 0x0000000000007941 */ /* 0x000fea0003800000 */
.L_x_6650:
[----:B-----5:R3:W-:Y:S01]  /*f800*/  STS.128 [R239+0x7800], R20 ;  /* 0x00780014ef007388 */ /* 0x0207e20000000c00 */
[----:B------:R-:W-:Y:S05]  /*f810*/  BRA `(.L_x_6643) ;  /* 0x00005c3000007947 */ /* 0x000fea0003800000 */
.L_x_6612:
        /* <DEDUP_REMOVED lines=14> */
[C---:B-----5:R-:W-:Y:S01]  /*f900*/  LEA R28, P0, R29.reuse, R12, 0x1 ;  /* 0x0000000c1d1c7211 */ /* 0x060fe200078008ff */
[----:B------:R-:W2:Y:S03]  /*f910*/  LD.E.128 R20, [R20.64] ;  /* 0x0000000614147980 */ /* 0x000ea6000c101d00 */
[----:B------:R-:W-:Y:S01]  /*f920*/  LEA.HI.X R29, R29, R13, R5, 0x1, P0 ;  /* 0x0000000d1d1d7211 */ /* 0x000fe200000f0c05 */
[----:B------:R-:W-:Y:S01]  /*f930*/  IMAD.MOV.U32 R5, RZ, RZ, RZ ;  /* 0x000000ffff057224 */ /* 0x000fe200078e00ff */
[----:B------:R-:W-:-:S04]  /*f940*/  @P1 IADD3 R5, -R9, RZ, RZ ;  /* 0x000000ff09051210 */ /* 0x000fc80007ffe1ff */
[C---:B------:R-:W-:Y:S01]  /*f950*/  IADD3 R33, P0, R5.reuse, R2, RZ ;  /* 0x0000000205217210 */ /* 0x040fe20007f1e0ff */
[----:B------:R-:W3:Y:S03]  /*f960*/  LD.E.128 R28, [R28.64] ;  /* 0x000000061c1c7980 */ /* 0x000ee6000c101d00 */
[----:B------:R-:W-:Y:S02]  /*f970*/  LEA.HI.X.SX32 R5, R5, R3, 0x1, P0 ;  /* 0x0000000305057211 */ /* 0x000fe400000f0eff */
[----:B------:R-:W-:-:S04]  /*f980*/  LEA R32, P0, R33, R14, 0x1 ;  /* 0x0000000e21207211 */ /* 0x000fc800078008ff */
[----:B------:R-:W-:-:S06]  /*f990*/  LEA.HI.X R33, R33, R15, R5, 0x1, P0 ;  /* 0x0000000f21217211 */ /* 0x000fcc00000f0c05 */
[----:B------:R-:W4:Y:S01]  /*f9a0*/  LD.E.128 R32, [R32.64] ;  /* 0x0000000620207980 */ /* 0x000f22000c101d00 */
        /* <DEDUP_REMOVED lines=57> */
[----:B------:R-:W-:-:S03]  /*fd40*/  FFMA.FTZ R29, R8, R31, R29 ;  /* 0x0000001f081d7223 */ /* 0x000fc6000001001d */
[----:B------:R-:W-:Y:S02]  /*fd50*/  F2FP.BF16.PACK_AB R43, R6, R21 ;  /* 0x00000015062b723e */ /* 0x000fe400000010ff */
[----:B------:R-:W-:Y:S02]  /*fd60*/  F2FP.BF16.PACK_AB R42, R29, R10 ;  /* 0x0000000a1d2a723e */ /* 0x000fe400000010ff */
.L_x_6655:
[----:B------:R-:W-:Y:S05]  /*fd70*/  BSYNC B0 ;  /* 0x0000000000007941 */ /* 0x000fea0003800000 */
.L_x_6654:
        /* <DEDUP_REMOVED lines=20> */
[----:B------:R-:W4:Y:S03]  /*fec0*/  LD.E.128 R28, [R28.64+0x80] ;  /* 0x000080061c1c7980 */ /* 0x000f26000c101d00 */
        /* <DEDUP_REMOVED lines=64> */
.L_x_6657:
[----:B------:R-:W-:Y:S05]  /*102d0*/  BSYNC B0 ;  /* 0x0000000000007941 */ /* 0x000fea0003800000 */
.L_x_6656:
        /* <DEDUP_REMOVED lines=15> */
[----:B------:R-:W2:Y:S03]  /*103d0*/  LD.E.128 R20, [R20.64+0x100] ;  /* 0x0001000614147980 */ /* 0x000ea6000c101d00 */
        /* <DEDUP_REMOVED lines=69> */
.L_x_6659:
[----:B------:R-:W-:Y:S05]  /*10830*/  BSYNC B0 ;  /* 0x0000000000007941 */ /* 0x000fea0003800000 */
.L_x_6658:
        /* <DEDUP_REMOVED lines=40> */
[----:B-1--4-:R-:W-:Y:S01]  /*10ac0*/  IMAD.U32 R49, R30, 0x10000, RZ ;  /* 0x000100001e317824 */ /* 0x012fe200078e00ff */
        /* <DEDUP_REMOVED lines=44> */
.L_x_6661:
[----:B------:R-:W-:Y:S05]  /*10d90*/  BSYNC B0 ;  /* 0x0000000000007941 */ /* 0x000fea0003800000 */
.L_x_6660:
[----:B-----5:R3:W-:Y:S02]  /*10da0*/  STS.128 [R239+0x6000], R36 ;  /* 0x00600024ef007388 */ /* 0x0207e40000000c00 */
.L_x_6653:
[----:B------:R-:W-:Y:S05]  /*10db0*/  BSYNC B1 ;  /* 0x0000000000017941 */ /* 0x000fea0003800000 */
.L_x_6652:
[----:B------:R-:W-:Y:S01]  /*10dc0*/  IADD3 R6, R146, 0x10, RZ ;  /* 0x0000001092067810 */ /* 0x000fe20007ffe0ff */
[----:B------:R-:W-:Y:S03]  /*10dd0*/  BSSY B1, `(.L_x_6662) ;  /* 0x0000167000017945 */ /* 0x000fe60003800000 */
[----:B------:R-:W-:-:S04]  /*10de0*/  ISETP.GE.AND P0, PT, R6, R11, PT ;  /* 0x0000000b0600720c */ /* 0x000fc80003f06270 */
[----:B------:R-:W-:-:S13]  /*10df0*/  ISETP.LT.OR P0, PT, R55, -0x87, P0 ;  /* 0xffffff793700780c */ /* 0x000fda0000701670 */
[----:B------:R-:W-:Y:S05]  /*10e00*/  @P0 BRA `(.L_x_6663) ;  /* 0x0000163000000947 */ /* 0x000fea0003800000 */
[----:B---3--:R3:W5:Y:S01]  /*10e10*/  LD.E.128 R36, [R46.64] ;  /* 0x000000062e247980 */ /* 0x008762000c101d00 */
        /* <DEDUP_REMOVED lines=12> */
[----:B-----5:R-:W-:-:S04]  /*10ee0*/  LEA R28, P1, R23, R12, 0x1 ;  /* 0x0000000c171c7211 */ /* 0x020fc800078208ff */
[----:B------:R-:W-:Y:S01]  /*10ef0*/  LEA.HI.X R29, R23, R13, R21, 0x1, P1 ;  /* 0x0000000d171d7211 */ /* 0x000fe200008f0c15 */
[----:B------:R-:W-:-:S04]  /*10f00*/  IMAD.WIDE R20, R5, 0x2, R46 ;  /* 0x0000000205147825 */ /* 0x000fc800078e022e */
[----:B------:R-:W-:Y:S01]  /*10f10*/  IMAD.MOV.U32 R5, RZ, RZ, RZ ;  /* 0x000000ffff057224 */ /* 0x000fe200078e00ff */
[----:B------:R-:W-:Y:S01]  /*10f20*/  @P0 IADD3 R5, -R9, RZ, RZ ;  /* 0x000000ff09050210 */ /* 0x000fe20007ffe1ff */
[----:B------:R-:W4:Y:S03]  /*10f30*/  LD.E.128 R28, [R28.64] ;  /* 0x000000061c1c7980 */ /* 0x000f26000c101d00 */
[C---:B------:R-:W-:Y:S01]  /*10f40*/  IADD3 R33, P1, R5.reuse, R4, RZ ;  /* 0x0000000405217210 */ /* 0x040fe20007f3e0ff */
[----:B--2---:R-:W2:Y:S03]  /*10f50*/  LD.E.128 R20, [R20.64] ;  /* 0x0000000614147980 */ /* 0x004ea6000c101d00 */
[----:B------:R-:W-:Y:S02]  /*10f60*/  LEA.HI.X.SX32 R0, R5, R0, 0x1, P1 ;  /* 0x0000000005007211 */ /* 0x000fe400008f0eff */
[----:B------:R-:W-:-:S04]  /*10f70*/  LEA R32, P1, R33, R14, 0x1 ;  /* 0x0000000e21207211 */ /* 0x000fc800078208ff */
[----:B------:R-:W-:-:S06]  /*10f80*/  LEA.HI.X R33, R33, R15, R0, 0x1, P1 ;  /* 0x0000000f21217211 */ /* 0x000fcc00008f0c00 */
[----:B---3--:R-:W3:Y:S01]  /*10f90*/  LD.E.128 R32, [R32.64] ;  /* 0x0000000620207980 */ /* 0x008ee2000c101d00 */
[C---:B------:R-:W-:Y:S01]  /*10fa0*/  IMAD.U32 R5, R36.reuse, 0x10000, RZ ;  /* 0x0001000024057824 */ /* 0x040fe200078e00ff */
[----:B------:R-:W-:Y:S01]  /*10fb0*/  LOP3.LUT R4, R36, 0xffff0000, RZ, 0xc0, !PT ;  /* 0xffff000024047812 */ /* 0x000fe200078ec0ff */
[C---:B------:R-:W-:Y:S01]  /*10fc0*/  IMAD.U32 R40, R39.reuse, 0x10000, RZ ;  /* 0x0001000027287824 */ /* 0x040fe200078e00ff */
[C---:B------:R-:W-:Y:S02]  /*10fd0*/  SHF.L.U32 R36, R38.reuse, 0x10, RZ ;  /* 0x0000001026247819 */ /* 0x040fe400000006ff */
[----:B------:R-:W-:Y:S02]  /*10fe0*/  LOP3.LUT R10, R38, 0xffff0000, RZ, 0xc0, !PT ;  /* 0xffff0000260a7812 */ /* 0x000fe400078ec0ff */
[----:B------:R-:W-:Y:S02]  /*10ff0*/  LOP3.LUT R8, R39, 0xffff0000, RZ, 0xc0, !PT ;  /* 0xffff000027087812 */ /* 0x000fe400078ec0ff */
[C---:B------:R-:W-:Y:S01]  /*11000*/  LOP3.LUT R0, R37.reuse, 0xffff0000, RZ, 0xc0, !PT ;  /* 0xffff000025007812 */ /* 0x040fe200078ec0ff */
[----:B------:R-:W-:-:S02]  /*11010*/  IMAD.U32 R37, R37, 0x10000, RZ ;  /* 0x0001000025257824 */ /* 0x000fc400078e00ff */
[C---:B----4-:R-:W-:Y:S01]  /*11020*/  IMAD.U32 R39, R28.reuse, 0x10000, RZ ;  /* 0x000100001c277824 */ /* 0x050fe200078e00ff */
[----:B------:R-:W-:Y:S01]  /*11030*/  LOP3.LUT R38, R28, 0xffff0000, RZ, 0xc0, !PT ;  /* 0xffff00001c267812 */ /* 0x000fe200078ec0ff */
[----:B------:R-:W-:Y:S01]  /*11040*/  IMAD.U32 R41, R30, 0x10000, RZ ;  /* 0x000100001e297824 */ /* 0x000fe200078e00ff */
[C---:B------:R-:W-:Y:S01]  /*11050*/  SHF.L.U32 R28, R29.reuse, 0x10, RZ ;  /* 0x000000101d1c7819 */ /* 0x040fe200000006ff */
[----:B--2---:R-:W-:Y:S01]  /*11060*/  IMAD.U32 R44, R20, 0x10000, RZ ;  /* 0x00010000142c7824 */ /* 0x004fe200078e00ff */
[----:B------:R-:W-:Y:S01]  /*11070*/  LOP3.LUT R42, R29, 0xffff0000, RZ, 0xc0, !PT ;  /* 0xffff00001d2a7812 */ /* 0x000fe200078ec0ff */
[----:B-1----:R-:W-:Y:S01]  /*11080*/  IMAD.U32 R48, R22, 0x10000, RZ ;  /* 0x0001000016307824 */ /* 0x002fe200078e00ff */
        /* <DEDUP_REMOVED lines=18> */
[C---:B---3--:R-:W-:Y:S01]  /*111b0*/  LOP3.LUT R38, R33.reuse, 0xffff0000, RZ, 0xc0, !PT ;  /* 0xffff000021267812 */ /* 0x048fe200078ec0ff */
        /* <DEDUP_REMOVED lines=26> */
.L_x_6665:
[----:B------:R-:W-:Y:S05]  /*11360*/  BSYNC B0 ;  /* 0x0000000000007941 */ /* 0x000fea0003800000 */
.L_x_6664:
[----:B-----5:R4:W-:Y:S04]  /*11370*/  STS.128 [R239+0x800], R36 ;  /* 0x00080024ef007388 */ /* 0x0209e80000000c00 */
[----:B--2---:R4:W5:Y:S01]  /*11380*/  LD.E.128 R40, [R46.64+0x80] ;  /* 0x000080062e287980 */ /* 0x004962000c101d00 */
[----:B------:R-:W-:Y:S01]  /*11390*/  IADD3 R0, R26, 0x40, RZ ;  /* 0x000000401a007810 */ /* 0x000fe20007ffe0ff */
[----:B------:R-:W-:Y:S03]  /*113a0*/  BSSY B0, `(.L_x_6666) ;  /* 0x0000055000007945 */ /* 0x000fe60003800000 */
[----:B------:R-:W-:-:S13]  /*113b0*/  ISETP.GE.AND P0, PT, R0, R7, PT ;  /* 0x000000070000720c */ /* 0x000fda0003f06270 */
        /* <DEDUP_REMOVED lines=16> */
[----:B------:R-:W2:Y:S03]  /*114c0*/  LD.E.128 R28, [R28.64] ;  /* 0x000000061c1c7980 */ /* 0x000ea6000c101d00 */
[C---:B------:R-:W-:Y:S01]  /*114d0*/  IADD3 R33, P1, R5.reuse, R4, RZ ;  /* 0x0000000405217210 */ /* 0x040fe20007f3e0ff */
[----:B---3--:R-:W3:Y:S03]  /*114e0*/  LD.E.128 R20, [R20.64+0x80] ;  /* 0x0000800614147980 */ /* 0x008ee6000c101d00 */
        /* <DEDUP_REMOVED lines=8> */
[C---:B------:R-:W-:Y:S02]  /*11570*/  SHF.L.U32 R36, R42.reuse, 0x10, RZ ;  /* 0x000000102a247819 */ /* 0x040fe400000006ff */
[----:B------:R-:W-:Y:S01]  /*11580*/  LOP3.LUT R10, R42, 0xffff0000, RZ, 0xc0, !PT ;  /* 0xffff00002a0a7812 */ /* 0x000fe200078ec0ff */
[C---:B------:R-:W-:Y:S01]  /*11590*/  IMAD.U32 R42, R43.reuse, 0x10000, RZ ;  /* 0x000100002b2a7824 */ /* 0x040fe200078e00ff */
[----:B------:R-:W-:Y:S01]  /*115a0*/  LOP3.LUT R8, R43, 0xffff0000, RZ, 0xc0, !PT ;  /* 0xffff00002b087812 */ /* 0x000fe200078ec0ff */
[C---:B--2---:R-:W-:Y:S01]  /*115b0*/  IMAD.U32 R38, R28.reuse, 0x10000, RZ ;  /* 0x000100001c267824 */ /* 0x044fe200078e00ff */
[----:B------:R-:W-:Y:S01]  /*115c0*/  LOP3.LUT R37, R28, 0xffff0000, RZ, 0xc0, !PT ;  /* 0xffff00001c257812 */ /* 0x000fe200078ec0ff */
[----:B------:R-:W-:Y:S01]  /*115d0*/  IMAD.U32 R39, R30, 0x10000, RZ ;  /* 0x000100001e277824 */ /* 0x000fe200078e00ff */
        /* <DEDUP_REMOVED lines=21> */
[----:B------:R-:W-:Y:S01]  /*11730*/  FMUL.FTZ R29, R22, R29 ;  /* 0x0000001d161d7220 */ /* 0x000fe20000410000 */
[----:B----4-:R-:W-:Y:S01]  /*11740*/  LOP3.LUT R22, R32, 0xffff0000, RZ, 0xc0, !PT ;  /* 0xffff000020167812 */ /* 0x010fe200078ec0ff */
        /* <DEDUP_REMOVED lines=25> */
[----:B------:R-:W-:Y:S02]  /*118e0*/  F2FP.BF16.PACK_AB R43, R31, R28 ;  /* 0x0000001c1f2b723e */ /* 0x000fe400000010ff */
.L_x_6667:
[----:B------:R-:W-:Y:S05]  /*118f0*/  BSYNC B0 ;  /* 0x0000000000007941 */ /* 0x000fea0003800000 */
.L_x_6666:
[----:B-----5:R2:W-:Y:S04]  /*11900*/  STS.128 [R239+0x2800], R40 ;  /* 0x00280028ef007388 */ /* 0x0205e80000000c00 */
[----:B----4-:R2:W5:Y:S01]  /*11910*/  LD.E.128 R36, [R46.64+0x100] ;  /* 0x000100062e247980 */ /* 0x010562000c101d00 */
        /* <DEDUP_REMOVED lines=19> */
[----:B------:R-:W4:Y:S03]  /*11a50*/  LD.E.128 R28, [R28.64] ;  /* 0x000000061c1c7980 */ /* 0x000f26000c101d00 */
[C---:B------:R-:W-:Y:S01]  /*11a60*/  IADD3 R33, P1, R5.reuse, R4, RZ ;  /* 0x0000000405217210 */ /* 0x040fe20007f3e0ff */
[----:B--2---:R-:W2:Y:S03]  /*11a70*/  LD.E.128 R20, [R20.64+0x100] ;  /* 0x0001000614147980 */ /* 0x004ea6000c101d00 */
[----:B------:R-:W-:Y:S02]  /*11a80*/  LEA.HI.X.SX32 R0, R5, R0, 0x1, P1 ;  /* 0x0000000005007211 */ /* 0x000fe400008f0eff */
[----:B------:R-:W-:-:S04]  /*11a90*/  LEA R32, P1, R33, R14, 0x1 ;  /* 0x0000000e21207211 */ /* 0x000fc800078208ff */
[----:B------:R-:W-:-:S06]  /*11aa0*/  LEA.HI.X R33, R33, R15, R0, 0x1, P1 ;  /* 0x0000000f21217211 */ /* 0x000fcc00008f0c00 */
[----:B---3--:R-:W3:Y:S01]  /*11ab0*/  LD.E.128 R32, [R32.64] ;  /* 0x0000000620207980 */ /* 0x008ee2000c101d00 */
        /* <DEDUP_REMOVED lines=60> */
.L_x_6669:
[----:B------:R-:W-:Y:S05]  /*11e80*/  BSYNC B0 ;  /* 0x0000000000007941 */ /* 0x000fea0003800000 */
.L_x_6668:
        /* <DEDUP_REMOVED lines=8> */
[----:B------:R-:W-:Y:S01]  /*11f10*/  IADD3 R0, R45, 0xc0, RZ ;  /* 0x000000c02d007810 */ /* 0x000fe20007ffe0ff */
[----:B------:R-:W-:-:S03]  /*11f20*/  IMAD.MOV.U32 R31, RZ, RZ, R9 ;  /* 0x000000ffff1f7224 */ /* 0x000fc600078e0009 */
[----:B------:R-:W-:-:S04]  /*11f30*/  IADD3 R4, P1, R0, R2, RZ ;  /* 0x0000000200047210 */ /* 0x000fc80007f3e0ff */
[----:B------:R-:W-:-:S03]  /*11f40*/  LEA.HI.X.SX32 R0, R0, R3, 0x1, P1 ;  /* 0x0000000300007211 */ /* 0x000fc600008f0eff */
        /* <DEDUP_REMOVED lines=10> */
[C---:B----4-:R-:W-:Y:S01]  /*11ff0*/  IADD3 R37, P1, R5.reuse, R4, RZ ;  /* 0x0000000405257210 */ /* 0x050fe20007f3e0ff */
[----:B------:R-:W4:Y:S03]  /*12000*/  LD.E.128 R32, [R32.64] ;  /* 0x0000000620207980 */ /* 0x000f26000c101d00 */
        /* <DEDUP_REMOVED lines=12> */
[C---:B--2---:R-:W-:Y:S01]  /*120d0*/  SHF.L.U32 R22, R29.reuse, 0x10, RZ ;  /* 0x000000101d167819 */ /* 0x044fe200000006ff */
[----:B------:R-:W-:Y:S01]  /*120e0*/  IMAD.U32 R42, R30, 0x10000, RZ ;  /* 0x000100001e2a7824 */ /* 0x000fe200078e00ff */
[----:B------:R-:W-:Y:S01]  /*120f0*/  LOP3.LUT R43, R29, 0xffff0000, RZ, 0xc0, !PT ;  /* 0xffff00001d2b7812 */ /* 0x000fe200078ec0ff */
[----:B------:R-:W-:Y:S01]  /*12100*/  IMAD.U32 R40, R28, 0x10000, RZ ;  /* 0x000100001c287824 */ /* 0x000fe200078e00ff */
[----:B------:R-:W-:-:S02]  /*12110*/  LOP3.LUT R29, R30, 0xffff0000, RZ, 0xc0, !PT ;  /* 0xffff00001e1d7812 */ /* 0x000fc400078ec0ff */
[----:B------:R-:W-:Y:S01]  /*12120*/  LOP3.LUT R23, R28, 0xffff0000, RZ, 0xc0, !PT ;  /* 0xffff00001c177812 */ /* 0x000fe200078ec0ff */
[C---:B------:R-:W-:Y:S01]  /*12130*/  IMAD.U32 R28, R31.reuse, 0x10000, RZ ;  /* 0x000100001f1c7824 */ /* 0x040fe200078e00ff */
[----:B------:R-:W-:Y:S02]  /*12140*/  LOP3.LUT R44, R31, 0xffff0000, RZ, 0xc0, !PT ;  /* 0xffff00001f2c7812 */ /* 0x000fe400078ec0ff */
[C---:B----4-:R-:W-:Y:S01]  /*12150*/  SHF.L.U32 R45, R32.reuse, 0x10, RZ ;  /* 0x00000010202d7819 */ /* 0x050fe200000006ff */
[----:B------:R-:W-:Y:S01]  /*12160*/  IMAD.U32 R31, R33, 0x10000, RZ ;  /* 0x00010000211f7824 */ /* 0x000fe200078e00ff */
[----:B------:R-:W-:Y:S02]  /*12170*/  LOP3.LUT R30, R32, 0xffff0000, RZ, 0xc0, !PT ;  /* 0xffff0000201e7812 */ /* 0x000fe400078ec0ff */
[C---:B------:R-:W-:Y:S01]  /*12180*/  LOP3.LUT R32, R34.reuse, 0xffff0000, RZ, 0xc0, !PT ;  /* 0xffff000022207812 */ /* 0x040fe200078ec0ff */
[----:B------:R-:W-:Y:S01]  /*12190*/  @!P0 FADD.FTZ R31, -R31, -RZ ;  /* 0x800000ff1f1f8221 */ /* 0x000fe20000010100 */
[----:B------:R-:W-:Y:S01]  /*121a0*/  LOP3.LUT R46, R33, 0xffff0000, RZ, 0xc0, !PT ;  /* 0xffff0000212e7812 */ /* 0x000fe200078ec0ff */
[C---:B------:R-:W-:Y:S01]  /*121b0*/  IMAD.U32 R33, R35.reuse, 0x10000, RZ ;  /* 0x0001000023217824 */ /* 0x040fe200078e00ff */
[----:B------:R-:W-:Y:S01]  /*121c0*/  SHF.L.U32 R47, R34, 0x10, RZ ;  /* 0x00000010222f7819 */ /* 0x000fe200000006ff */
[----:B------:R-:W-:Y:S01]  /*121d0*/  @!P0 FADD.FTZ R32, -R32, -RZ ;  /* 0x800000ff20208221 */ /* 0x000fe20000010100 */
[----:B------:R-:W-:Y:S01]  /*121e0*/  LOP3.LUT R35, R35, 0xffff0000, RZ, 0xc0, !PT ;  /* 0xffff000023237812 */ /* 0x000fe200078ec0ff */
[----:B------:R-:W-:-:S02]  /*121f0*/  @!P0 FADD.FTZ R45, -R45, -RZ ;  /* 0x800000ff2d2d8221 */ /* 0x000fc40000010100 */
[----:B------:R-:W-:Y:S02]  /*12200*/  @!P0 FADD.FTZ R30, -R30, -RZ ;  /* 0x800000ff1e1e8221 */ /* 0x000fe40000010100 */
[----:B------:R-:W-:Y:S01]  /*12210*/  FMUL.FTZ R22, R22, R31 ;  /* 0x0000001f16167220 */ /* 0x000fe20000410000 */
[C---:B---3--:R-:W-:Y:S01]  /*12220*/  LOP3.LUT R31, R36.reuse, 0xffff0000, RZ, 0xc0, !PT ;  /* 0xffff0000241f7812 */ /* 0x048fe200078ec0ff */
[----:B------:R-:W-:Y:S01]  /*12230*/  FMUL.FTZ R29, R29, R32 ;  /* 0x000000201d1d7220 */ /* 0x000fe20000410000 */
[----:B------:R-:W-:Y:S01]  /*12240*/  SHF.L.U32 R32, R36, 0x10, RZ ;  /* 0x0000001024207819 */ /* 0x000fe200000006ff */
[----:B------:R-:W-:Y:S01]  /*12250*/  @!P0 FADD.FTZ R47, -R47, -RZ ;  /* 0x800000ff2f2f8221 */ /* 0x000fe20000010100 */
[C---:B------:R-:W-:Y:S01]  /*12260*/  SHF.L.U32 R36, R38.reuse, 0x10, RZ ;  /* 0x0000001026247819 */ /* 0x040fe200000006ff */
[----:B------:R-:W-:Y:S01]  /*12270*/  @!P0 FADD.FTZ R33, -R33, -RZ ;  /* 0x800000ff21218221 */ /* 0x000fe20000010100 */
[----:B------:R-:W-:Y:S01]  /*12280*/  LOP3.LUT R34, R38, 0xffff0000, RZ, 0xc0, !PT ;  /* 0xffff000026227812 */ /* 0x000fe200078ec0ff */
[----:B------:R-:W-:Y:S01]  /*12290*/  @!P0 FADD.FTZ R46, -R46, -RZ ;  /* 0x800000ff2e2e8221 */ /* 0x000fe20000010100 */
[----:B------:R-:W-:Y:S01]  /*122a0*/  LOP3.LUT R38, R39, 0xffff0000, RZ, 0xc0, !PT ;  /* 0xffff000027267812 */ /* 0x000fe200078ec0ff */
[----:B------:R-:W-:-:S02]  /*122b0*/  FMUL.FTZ R40, R40, R45 ;  /* 0x0000002d28287220 */ /* 0x000fc40000410000 */
[----:B------:R-:W-:Y:S02]  /*122c0*/  FMUL.FTZ R23, R23, R30 ;  /* 0x0000001e17177220 */ /* 0x000fe40000410000 */
[----:B------:R-:W-:Y:S02]  /*122d0*/  @!P0 FADD.FTZ R35, -R35, -RZ ;  /* 0x800000ff23238221 */ /* 0x000fe40000010100 */
[C---:B------:R-:W-:Y:S01]  /*122e0*/  IMAD.U32 R30, R37.reuse, 0x10000, RZ ;  /* 0x00010000251e7824 */ /* 0x040fe200078e00ff */
[----:B------:R-:W-:Y:S01]  /*122f0*/  LOP3.LUT R37, R37, 0xffff0000, RZ, 0xc0, !PT ;  /* 0xffff000025257812 */ /* 0x000fe200078ec0ff */
[----:B------:R-:W-:Y:S02]  /*12300*/  FMUL.FTZ R47, R42, R47 ;  /* 0x0000002f2a2f7220 */ /* 0x000fe40000410000 */
[----:B------:R-:W-:Y:S02]  /*12310*/  FMUL.FTZ R28, R28, R33 ;  /* 0x000000211c1c7220 */ /* 0x000fe40000410000 */
[----:B------:R-:W-:-:S02]  /*12320*/  FMUL.FTZ R43, R43, R46 ;  /* 0x0000002e2b2b7220 */ /* 0x000fc40000410000 */
[----:B------:R-:W-:Y:S02]  /*12330*/  FMUL.FTZ R35, R44, R35 ;  /* 0x000000232c237220 */ /* 0x000fe40000410000 */
[----:B------:R-:W-:Y:S02]  /*12340*/  IMAD.U32 R33, R39, 0x10000, RZ ;  /* 0x0001000027217824 */ /* 0x000fe400078e00ff */
        /* <DEDUP_REMOVED lines=8> */
[----:B------:R-:W-:Y:S01]  /*123d0*/  FFMA.FTZ R28, R41, R33, R28 ;  /* 0x00000021291c7223 */ /* 0x000fe2000001001c */
[----:B------:R-:W-:Y:S01]  /*123e0*/  MOV R20, R4 ;  /* 0x0000000400147202 */ /* 0x000fe20000000f00 */
[----:B------:R-:W-:Y:S01]  /*123f0*/  FFMA.FTZ R35, R8, R38, R35 ;  /* 0x0000002608237223 */ /* 0x000fe20000010023 */
[----:B------:R-:W-:-:S04]  /*12400*/  F2FP.BF16.PACK_AB R21, R0, R21 ;  /* 0x000000150015723e */ /* 0x000fc800000010ff */
[----:B------:R-:W-:Y:S02]  /*12410*/  F2FP.BF16.PACK_AB R23, R35, R28 ;  /* 0x0000001c2317723e */ /* 0x000fe400000010ff */
.L_x_6671:
[----:B------:R-:W-:Y:S05]  /*12420*/  BSYNC B0 ;  /* 0x0000000000007941 */ /* 0x000fea0003800000 */
.L_x_6670:
[----:B-----5:R1:W-:Y:S02]  /*12430*/  STS.128 [R239+0x6800], R20 ;  /* 0x00680014ef007388 */ /* 0x0203e40000000c00 */
.L_x_6663:
[----:B------:R-:W-:Y:S05]  /*12440*/  BSYNC B1 ;  /* 0x0000000000017941 */ /* 0x000fea0003800000 */
.L_x_6662:
[----:B------:R-:W-:Y:S01]  /*12450*/  IADD3 R8, R146, 0x20, RZ ;  /* 0x0000002092087810 */ /* 0x000fe20007ffe0ff */
[----:B------:R-:W-:Y:S03]  /*12460*/  BSSY B1, `(.L_x_6672) ;  /* 0x0000167000017945 */ /* 0x000fe60003800000 */
[----:B------:R-:W-:-:S04]  /*12470*/  ISETP.GE.AND P0, PT, R8, R11, PT ;  /* 0x0000000b0800720c */ /* 0x000fc80003f06270 */
[----:B------:R-:W-:-:S13]  /*12480*/  ISETP.LT.OR P0, PT, R55, -0x107, P0 ;  /* 0xfffffef93700780c */ /* 0x000fda0000701670 */
[----:B------:R-:W-:Y:S05]  /*12490*/  @P0 BRA `(.L_x_6673) ;  /* 0x0000163000000947 */ /* 0x000fea0003800000 */
[----:B---34-:R3:W5:Y:S01]  /*124a0*/  LD.E.128 R36, [R24.64] ;  /* 0x0000000618247980 */ /* 0x018762000c101d00 */
[----:B------:R-:W-:Y:S01]  /*124b0*/  ISETP.GE.AND P0, PT, R26, R7, PT ;  /* 0x000000071a00720c */ /* 0x000fe20003f06270 */
[----:B------:R-:W-:-:S12]  /*124c0*/  BSSY B0, `(.L_x_6674) ;  /* 0x0000054000007945 */ /* 0x000fd80003800000 */
[----:B------:R-:W-:Y:S05]  /*124d0*/  @P0 BRA `(.L_x_6675) ;  /* 0x0000052000000947 */ /* 0x000fea0003800000 */
[----:B------:R-:W-:Y:S01]  /*124e0*/  ISETP.GE.AND P0, PT, R26, R9, PT ;  /* 0x000000091a00720c */ /* 0x000fe20003f06270 */
[----:B------:R-:W-:Y:S02]  /*124f0*/  IMAD.SHL.U32 R0, R9, 0x20, RZ ;  /* 0x0000002009007824 */ /* 0x000fe400078e00ff */
[----:B-1----:R-:W-:Y:S02]  /*12500*/  IMAD.MOV.U32 R21, RZ, RZ, RZ ;  /* 0x000000ffff157224 */ /* 0x002fe400078e00ff */
[----:B------:R-:W-:Y:S01]  /*12510*/  IMAD.MOV.U32 R5, RZ, RZ, R9 ;  /* 0x000000ffff057224 */ /* 0x000fe200078e0009 */
[----:B------:R-:W-:-:S04]  /*12520*/  IADD3 R4, P1, R0, R2, RZ ;  /* 0x0000000200047210 */ /* 0x000fc80007f3e0ff */
[----:B------:R-:W-:-:S03]  /*12530*/  LEA.HI.X.SX32 R0, R0, R3, 0x1, P1 ;  /* 0x0000000300007211 */ /* 0x000fc600008f0eff */
[----:B------:R-:W-:Y:S01]  /*12540*/  @P0 IADD3 R21, -R9, RZ, RZ ;  /* 0x000000ff09150210 */ /* 0x000fe20007ffe1ff */
[----:B------:R-:W-:-:S03]  /*12550*/  @P0 IMAD.MOV R5, RZ, RZ, -R9 ;  /* 0x000000ffff050224 */ /* 0x000fc600078e0a09 */
[----:B------:R-:W-:-:S04]  /*12560*/  IADD3 R23, P1, R21, R4, RZ ;  /* 0x0000000415177210 */ /* 0x000fc80007f3e0ff */
[----:B------:R-:W-:Y:S02]  /*12570*/  LEA.HI.X.SX32 R21, R21, R0, 0x1, P1 ;  /* 0x0000000015157211 */ /* 0x000fe400008f0eff */
[----:B-----5:R-:W-:-:S04]  /*12580*/  LEA R28, P1, R23, R12, 0x1 ;  /* 0x0000000c171c7211 */ /* 0x020fc800078208ff */
[----:B------:R-:W-:Y:S01]  /*12590*/  LEA.HI.X R29, R23, R13, R21, 0x1, P1 ;  /* 0x0000000d171d7211 */ /* 0x000fe200008f0c15 */
[----:B------:R-:W-:Y:S01]  /*125a0*/  IMAD.WIDE R20, R5, 0x2, R24 ;  /* 0x0000000205147825 */ /* 0x000fe200078e0218 */
[----:B------:R-:W-:-:S03]  /*125b0*/  MOV R5, RZ ;  /* 0x000000ff00057202 */ /* 0x000fc60000000f00 */
[----:B------:R-:W-:Y:S01]  /*125c0*/  @P0 IMAD.MOV R5, RZ, RZ, -R9 ;  /* 0x000000ffff050224 */ /* 0x000fe200078e0a09 */
[----:B------:R-:W4:Y:S04]  /*125d0*/  LD.E.128 R28, [R28.64] ;  /* 0x000000061c1c7980 */ /* 0x000f28000c101d00 */
[C---:B------:R-:W-:Y:S01]  /*125e0*/  IADD3 R33, P1, R5.reuse, R4, RZ ;  /* 0x0000000405217210 */ /* 0x040fe20007f3e0ff */
[----:B--2---:R-:W2:Y:S03]  /*125f0*/  LD.E.128 R20, [R20.64] ;  /* 0x0000000614147980 */ /* 0x004ea6000c101d00 */
[----:B------:R-:W-:Y:S02]  /*12600*/  LEA.HI.X.SX32 R0, R5, R0, 0x1, P1 ;  /* 0x0000000005007211 */ /* 0x000fe400008f0eff */
[----:B------:R-:W-:-:S04]  /*12610*/  LEA R32, P1, R33, R14, 0x1 ;  /* 0x0000000e21207211 */ /* 0x000fc800078208ff */
[----:B------:R-:W-:-:S06]  /*12620*/  LEA.HI.X R33, R33, R15, R0, 0x1, P1 ;  /* 0x0000000f21217211 */ /* 0x000fcc00008f0c00 */
[----:B---3--:R-:W3:Y:S01]  /*12630*/  LD.E.128 R32, [R32.64] ;  /* 0x0000000620207980 */ /* 0x008ee2000c101d00 */
[C---:B------:R-:W-:Y:S01]  /*12640*/  IMAD.U32 R5, R36.reuse, 0x10000, RZ ;  /* 0x0001000024057824 */ /* 0x040fe200078e00ff */
[----:B------:R-:W-:Y:S02]  /*12650*/  LOP3.LUT R4, R36, 0xffff0000, RZ, 0xc0, !PT ;  /* 0xffff000024047812 */ /* 0x000fe400078ec0ff */
[C---:B------:R-:W-:Y:S02]  /*12660*/  LOP3.LUT R0, R37.reuse, 0xffff0000, RZ, 0xc0, !PT ;  /* 0xffff000025007812 */ /* 0x040fe400078ec0ff */
[----:B------:R-:W-:Y:S01]  /*12670*/  SHF.L.U32 R40, R37, 0x10, RZ ;  /* 0x0000001025287819 */ /* 0x000fe200000006ff */
[C---:B------:R-:W-:Y:S01]  /*12680*/  IMAD.U32 R37, R38.reuse, 0x10000, RZ ;  /* 0x0001000026257824 */ /* 0x040fe200078e00ff */
[----:B------:R-:W-:Y:S02]  /*12690*/  LOP3.LUT R36, R38, 0xffff0000, RZ, 0xc0, !PT ;  /* 0xffff000026247812 */ /* 0x000fe400078ec0ff */
[----:B------:R-:W-:-:S02]  /*126a0*/  LOP3.LUT R10, R39, 0xffff0000, RZ, 0xc0, !PT ;  /* 0xffff0000270a7812 */ /* 0x000fc400078ec0ff */
[----:B------:R-:W-:Y:S01]  /*126b0*/  SHF.L.U32 R41, R39, 0x10, RZ ;  /* 0x0000001027297819 */ /* 0x000fe200000006ff */
[C---:B----4-:R-:W-:Y:S01]  /*126c0*/  IMAD.U32 R39, R28.reuse, 0x10000, RZ ;  /* 0x000100001c277824 */ /* 0x050fe200078e00ff */
        /* <DEDUP_REMOVED lines=24> */
[----:B---3--:R-:W-:Y:S01]  /*12850*/  LOP3.LUT R23, R32, 0xffff0000, RZ, 0xc0, !PT ;  /* 0xffff000020177812 */ /* 0x008fe200078ec0ff */
        /* <DEDUP_REMOVED lines=26> */
.L_x_6675:
[----:B------:R-:W-:Y:S05]  /*12a00*/  BSYNC B0 ;  /* 0x0000000000007941 */ /* 0x000fea0003800000 */
.L_x_6674:
[----:B-----5:R4:W-:Y:S04]  /*12a10*/  STS.128 [R239+0x1000], R36 ;  /* 0x00100024ef007388 */ /* 0x0209e80000000c00 */
[----:B--2---:R4:W5:Y:S01]  /*12a20*/  LD.E.128 R40, [R24.64+0x80] ;  /* 0x0000800618287980 */ /* 0x004962000c101d00 */
[----:B------:R-:W-:Y:S01]  /*12a30*/  IADD3 R0, R26, 0x40, RZ ;  /* 0x000000401a007810 */ /* 0x000fe20007ffe0ff */
[----:B------:R-:W-:Y:S03]  /*12a40*/  BSSY B0, `(.L_x_6676) ;  /* 0x0000055000007945 */ /* 0x000fe60003800000 */
[----:B------:R-:W-:-:S13]  /*12a50*/  ISETP.GE.AND P0, PT, R0, R7, PT ;  /* 0x000000070000720c */ /* 0x000fda0003f06270 */
        /* <DEDUP_REMOVED lines=23> */
[----:B-----5:R-:W-:Y:S01]  /*12bd0*/  SHF.L.U32 R37, R42, 0x10, RZ ;  /* 0x000000102a257819 */ /* 0x020fe200000006ff */
[----:B------:R-:W-:Y:S01]  /*12be0*/  IMAD.U32 R5, R40, 0x10000, RZ ;  /* 0x0001000028057824 */ /* 0x000fe200078e00ff */
[----:B------:R-:W-:Y:S01]  /*12bf0*/  LOP3.LUT R36, R42, 0xffff0000, RZ, 0xc0, !PT ;  /* 0xffff00002a247812 */ /* 0x000fe200078ec0ff */
[C---:B------:R-:W-:Y:S01]  /*12c00*/  IMAD.U32 R42, R43.reuse, 0x10000, RZ ;  /* 0x000100002b2a7824 */ /* 0x040fe200078e00ff */
[----:B------:R-:W-:Y:S02]  /*12c10*/  LOP3.LUT R10, R43, 0xffff0000, RZ, 0xc0, !PT ;  /* 0xffff00002b0a7812 */ /* 0x000fe400078ec0ff */
        /* <DEDUP_REMOVED lines=55> */
.L_x_6677:
[----:B------:R-:W-:Y:S05]  /*12f90*/  BSYNC B0 ;  /* 0x0000000000007941 */ /* 0x000fea0003800000 */
.L_x_6676:
[----:B-----5:R2:W-:Y:S04]  /*12fa0*/  STS.128 [R239+0x3000], R40 ;  /* 0x00300028ef007388 */ /* 0x0205e80000000c00 */
[----:B----4-:R2:W5:Y:S01]  /*12fb0*/  LD.E.128 R36, [R24.64+0x100] ;  /* 0x0001000618247980 */ /* 0x010562000c101d00 */
        /* <DEDUP_REMOVED lines=34> */
[C---:B----4-:R-:W-:Y:S01]  /*131e0*/  IMAD.U32 R39, R28.reuse, 0x10000, RZ ;  /* 0x000100001c277824 */ /* 0x050fe200078e00ff */
        /* <DEDUP_REMOVED lines=51> */
.L_x_6679:
[----:B------:R-:W-:Y:S05]  /*13520*/  BSYNC B0 ;  /* 0x0000000000007941 */ /* 0x000fea0003800000 */
.L_x_6678:
[----:B-----5:R4:W-:Y:S04]  /*13530*/  STS.128 [R239+0x5000], R36 ;  /* 0x00500024ef007388 */ /* 0x0209e80000000c00 */
[----:B------:R4:W5:Y:S01]  /*13540*/  LD.E.128 R28, [R24.64+0x180] ;  /* 0x00018006181c7980 */ /* 0x000962000c101d00 */
        /* <DEDUP_REMOVED lines=14> */
[----:B------:R-:W-:Y:S02]  /*13630*/  LEA.HI.X.SX32 R21, R21, R0, 0x1, P1 ;  /* 0x0000000015157211 */ /* 0x000fe400008f0eff */
[----:B------:R-:W-:Y:S01]  /*13640*/  LEA R20, P1, R23, R12, 0x1 ;  /* 0x0000000c17147211 */ /* 0x000fe200078208ff */
[----:B------:R-:W-:Y:S01]  /*13650*/  IMAD.MOV.U32 R5, RZ, RZ, RZ ;  /* 0x000000ffff057224 */ /* 0x000fe200078e00ff */
[----:B------:R-:W-:Y:S01]  /*13660*/  @P0 IADD3 R5, -R9, RZ, RZ ;  /* 0x000000ff09050210 */ /* 0x000fe20007ffe1ff */
[----:B--2---:R-:W2:Y:S01]  /*13670*/  LD.E.128 R32, [R32.64+0x180] ;  /* 0x0001800620207980 */ /* 0x004ea2000c101d00 */
[----:B------:R-:W-:Y:S02]  /*13680*/  LEA.HI.X R21, R23, R13, R21, 0x1, P1 ;  /* 0x0000000d17157211 */ /* 0x000fe400008f0c15 */
[----:B---34-:R-:W-:-:S04]  /*13690*/  IADD3 R25, P1, R5, R4, RZ ;  /* 0x0000000405197210 */ /* 0x018fc80007f3e0ff */
[----:B------:R-:W3:Y:S01]  /*136a0*/  LD.E.128 R20, [R20.64] ;  /* 0x0000000614147980 */ /* 0x000ee2000c101d00 */
[----:B------:R-:W-:Y:S02]  /*136b0*/  LEA.HI.X.SX32 R0, R5, R0, 0x1, P1 ;  /* 0x0000000005007211 */ /* 0x000fe400008f0eff */
[----:B------:R-:W-:-:S04]  /*136c0*/  LEA R36, P1, R25, R14, 0x1 ;  /* 0x0000000e19247211 */ /* 0x000fc800078208ff */
[----:B------:R-:W-:-:S06]  /*136d0*/  LEA.HI.X R37, R25, R15, R0, 0x1, P1 ;  /* 0x0000000f19257211 */ /* 0x000fcc00008f0c00 */
[----:B------:R-:W4:Y:S01]  /*136e0*/  LD.E.128 R36, [R36.64] ;  /* 0x0000000624247980 */ /* 0x000f22000c101d00 */
[C---:B-----5:R-:W-:Y:S01]  /*136f0*/  IMAD.U32 R5, R28.reuse, 0x10000, RZ ;  /* 0x000100001c057824 */ /* 0x060fe200078e00ff */
[----:B------:R-:W-:Y:S01]  /*13700*/  LOP3.LUT R4, R28, 0xffff0000, RZ, 0xc0, !PT ;  /* 0xffff00001c047812 */ /* 0x000fe200078ec0ff */
[C---:B------:R-:W-:Y:S01]  /*13710*/  IMAD.U32 R28, R29.reuse, 0x10000, RZ ;  /* 0x000100001d1c7824 */ /* 0x040fe200078e00ff */
[----:B------:R-:W-:Y:S02]  /*13720*/  LOP3.LUT R0, R29, 0xffff0000, RZ, 0xc0, !PT ;  /* 0xffff00001d007812 */ /* 0x000fe400078ec0ff */
[C---:B------:R-:W-:Y:S02]  /*13730*/  SHF.L.U32 R25, R30.reuse, 0x10, RZ ;  /* 0x000000101e197819 */ /* 0x040fe400000006ff */
[----:B------:R-:W-:Y:S02]  /*13740*/  LOP3.LUT R24, R30, 0xffff0000, RZ, 0xc0, !PT ;  /* 0xffff00001e187812 */ /* 0x000fe400078ec0ff */
[C---:B------:R-:W-:Y:S01]  /*13750*/  LOP3.LUT R10, R31.reuse, 0xffff0000, RZ, 0xc0, !PT ;  /* 0xffff00001f0a7812 */ /* 0x040fe200078ec0ff */
[----:B------:R-:W-:Y:S01]  /*13760*/  IMAD.U32 R31, R31, 0x10000, RZ ;  /* 0x000100001f1f7824 */ /* 0x000fe200078e00ff */
[C---:B--2---:R-:W-:Y:S01]  /*13770*/  SHF.L.U32 R43, R33.reuse, 0x10, RZ ;  /* 0x00000010212b7819 */ /* 0x044fe200000006ff */
        /* <DEDUP_REMOVED lines=23> */
[----:B------:R-:W-:Y:S02]  /*138f0*/  FMUL.FTZ R33, R33, R22 ;  /* 0x0000001621217220 */ /* 0x000fe40000410000 */
[----:B------:R-:W-:Y:S01]  /*13900*/  FMUL.FTZ R34, R34, R21 ;  /* 0x0000001522227220 */ /* 0x000fe20000410000 */
[C---:B----4-:R-:W-:Y:S01]  /*13910*/  LOP3.LUT R21, R36.reuse, 0xffff0000, RZ, 0xc0, !PT ;  /* 0xffff000024157812 */ /* 0x050fe200078ec0ff */
[----:B------:R-:W-:Y:S01]  /*13920*/  FMUL.FTZ R43, R43, R20 ;  /* 0x000000142b2b7220 */ /* 0x000fe20000410000 */
[C---:B------:R-:W-:Y:S01]  /*13930*/  SHF.L.U32 R20, R37.reuse, 0x10, RZ ;  /* 0x0000001025147819 */ /* 0x040fe200000006ff */
[----:B------:R-:W-:Y:S01]  /*13940*/  IMAD.U32 R22, R36, 0x10000, RZ ;  /* 0x0001000024167824 */ /* 0x000fe200078e00ff */
[----:B------:R-:W-:Y:S01]  /*13950*/  LOP3.LUT R35, R38, 0xffff0000, RZ, 0xc0, !PT ;  /* 0xffff000026237812 */ /* 0x000fe200078ec0ff */
[----:B------:R-:W-:Y:S01]  /*13960*/  FMUL.FTZ R29, R32, R29 ;  /* 0x0000001d201d7220 */ /* 0x000fe20000410000 */
[----:B------:R-:W-:Y:S01]  /*13970*/  LOP3.LUT R37, R37, 0xffff0000, RZ, 0xc0, !PT ;  /* 0xffff000025257812 */ /* 0x000fe200078ec0ff */
[----:B------:R-:W-:Y:S01]  /*13980*/  IMAD.U32 R36, R38, 0x10000, RZ ;  /* 0x0001000026247824 */ /* 0x000fe200078e00ff */
[----:B------:R-:W-:Y:S01]  /*13990*/  SHF.L.U32 R32, R39, 0x10, RZ ;  /* 0x0000001027207819 */ /* 0x000fe200000006ff */
        /* <DEDUP_REMOVED lines=16> */
[----:B------:R-:W-:Y:S02]  /*13aa0*/  F2FP.BF16.PACK_AB R31, R10, R31 ;  /* 0x0000001f0a1f723e */ /* 0x000fe400000010ff */
.L_x_6681:
[----:B------:R-:W-:Y:S05]  /*13ab0*/  BSYNC B0 ;  /* 0x0000000000007941 */ /* 0x000fea0003800000 */
.L_x_6680:
[----:B-----5:R1:W-:Y:S02]  /*13ac0*/  STS.128 [R239+0x7000], R28 ;  /* 0x0070001cef007388 */ /* 0x0203e40000000c00 */
.L_x_6673:
[----:B------:R-:W-:Y:S05]  /*13ad0*/  BSYNC B1 ;  /* 0x0000000000017941 */ /* 0x000fea0003800000 */
.L_x_6672:
[----:B------:R-:W-:-:S04]  /*13ae0*/  IADD3 R4, R146, 0x30, RZ ;  /* 0x0000003092047810 */ /* 0x000fc80007ffe0ff */
[----:B------:R-:W-:-:S04]  /*13af0*/  ISETP.GE.AND P0, PT, R4, R11, PT ;  /* 0x0000000b0400720c */ /* 0x000fc80003f06270 */
[----:B------:R-:W-:-:S13]  /*13b00*/  ISETP.LT.OR P0, PT, R55, -0x187, P0 ;  /* 0xfffffe793700780c */ /* 0x000fda0000701670 */
[----:B------:R-:W-:Y:S05]  /*13b10*/  @P0 BRA `(.L_x_6643) ;  /* 0x0000193000000947 */ /* 0x000fea0003800000 */
[----:B---34-:R3:W5:Y:S01]  /*13b20*/  LD.E.128 R36, [R16.64] ;  /* 0x0000000610247980 */ /* 0x018762000c101d00 */
[----:B------:R-:W-:Y:S01]  /*13b30*/  ISETP.GE.AND P0, PT, R26, R7, PT ;  /* 0x000000071a00720c */ /* 0x000fe20003f06270 */
[----:B------:R-:W-:-:S12]  /*13b40*/  BSSY B0, `(.L_x_6682) ;  /* 0x0000054000007945 */ /* 0x000fd80003800000 */
[----:B------:R-:W-:Y:S05]  /*13b50*/  @P0 BRA `(.L_x_6683) ;  /* 0x0000052000000947 */ /* 0x000fea0003800000 */
[-C--:B------:R-:W-:Y:S01]  /*13b60*/  ISETP.GE.AND P0, PT, R26, R9.reuse, PT ;  /* 0x000000091a00720c */ /* 0x080fe20003f06270 */
[----:B------:R-:W-:Y:S01]  /*13b70*/  IMAD R0, R9, 0x30, RZ ;  /* 0x0000003009007824 */ /* 0x000fe200078e02ff */
[----:B------:R-:W-:Y:S01]  /*13b80*/  MOV R11, R9 ;  /* 0x00000009000b7202 */ /* 0x000fe20000000f00 */
[----:B-1----:R-:W-:-:S03]  /*13b90*/  IMAD.MOV.U32 R21, RZ, RZ, RZ ;  /* 0x000000ffff157224 */ /* 0x002fc600078e00ff */
[----:B------:R-:W-:-:S04]  /*13ba0*/  IADD3 R5, P1, R0, R2, RZ ;  /* 0x0000000200057210 */ /* 0x000fc80007f3e0ff */
[----:B------:R-:W-:-:S03]  /*13bb0*/  LEA.HI.X.SX32 R0, R0, R3, 0x1, P1 ;  /* 0x0000000300007211 */ /* 0x000fc600008f0eff */
[--C-:B------:R-:W-:Y:S02]  /*13bc0*/  @P0 IMAD.MOV R21, RZ, RZ, -R9.reuse ;  /* 0x000000ffff150224 */ /* 0x100fe400078e0a09 */
[----:B------:R-:W-:Y:S02]  /*13bd0*/  IMAD.MOV.U32 R10, RZ, RZ, RZ ;  /* 0x000000ffff0a7224 */ /* 0x000fe400078e00ff */
[----:B------:R-:W-:Y:S01]  /*13be0*/  @P0 IMAD.MOV R11, RZ, RZ, -R9 ;  /* 0x000000ffff0b0224 */ /* 0x000fe200078e0a09 */
[----:B------:R-:W-:-:S04]  /*13bf0*/  IADD3 R23, P1, R21, R5, RZ ;  /* 0x0000000515177210 */ /* 0x000fc80007f3e0ff */
[----:B------:R-:W-:Y:S02]  /*13c00*/  LEA.HI.X.SX32 R21, R21, R0, 0x1, P1 ;  /* 0x0000000015157211 */ /* 0x000fe400008f0eff */
[----:B-----5:R-:W-:Y:S02]  /*13c10*/  LEA R28, P1, R23, R12, 0x1 ;  /* 0x0000000c171c7211 */ /* 0x020fe400078208ff */
[----:B------:R-:W-:Y:S02]  /*13c20*/  @P0 IADD3 R10, -R9, RZ, RZ ;  /* 0x000000ff090a0210 */ /* 0x000fe40007ffe1ff */
[----:B------:R-:W-:Y:S01]  /*13c30*/  LEA.HI.X R29, R23, R13, R21, 0x1, P1 ;  /* 0x0000000d171d7211 */ /* 0x000fe200008f0c15 */
[----:B------:R-:W-:Y:S01]  /*13c40*/  IMAD.WIDE R20, R11, 0x2, R16 ;  /* 0x000000020b147825 */ /* 0x000fe200078e0210 */
[----:B------:R-:W-:-:S04]  /*13c50*/  IADD3 R5, P1, R10, R5, RZ ;  /* 0x000000050a057210 */ /* 0x000fc80007f3e0ff */
[----:B------:R-:W4:Y:S01]  /*13c60*/  LD.E.128 R28, [R28.64] ;  /* 0x000000061c1c7980 */ /* 0x000f22000c101d00 */
[----:B------:R-:W-:Y:S02]  /*13c70*/  LEA.HI.X.SX32 R0, R10, R0, 0x1, P1 ;  /* 0x000000000a007211 */ /* 0x000fe400008f0eff */
[C---:B------:R-:W-:Y:S01]  /*13c80*/  LEA R32, P1, R5.reuse, R14, 0x1 ;  /* 0x0000000e05207211 */ /* 0x040fe200078208ff */
[----:B--2---:R-:W2:Y:S03]  /*13c90*/  LD.E.128 R20, [R20.64] ;  /* 0x0000000614147980 */ /* 0x004ea6000c101d00 */
        /* <DEDUP_REMOVED lines=32> */
[----:B------:R-:W-:Y:S01]  /*13ea0*/  FMUL.FTZ R43, R43, R28 ;  /* 0x0000001c2b2b7220 */ /* 0x000fe20000410000 */
[----:B------:R-:W-:Y:S01]  /*13eb0*/  LOP3.LUT R20, R20, 0xffff0000, RZ, 0xc0, !PT ;  /* 0xffff000014147812 */ /* 0x000fe200078ec0ff */
[----:B------:R-:W-:Y:S01]  /*13ec0*/  @!P0 FADD.FTZ R40, -R40, -RZ ;  /* 0x800000ff28288221 */ /* 0x000fe20000010100 */
        /* <DEDUP_REMOVED lines=27> */
.L_x_6683:
[----:B------:R-:W-:Y:S05]  /*14080*/  BSYNC B0 ;  /* 0x0000000000007941 */ /* 0x000fea0003800000 */
.L_x_6682:
[----:B-----5:R4:W-:Y:S04]  /*14090*/  STS.128 [R239+0x1800], R36 ;  /* 0x00180024ef007388 */ /* 0x0209e80000000c00 */
[----:B--2---:R4:W5:Y:S01]  /*140a0*/  LD.E.128 R40, [R16.64+0x80] ;  /* 0x0000800610287980 */ /* 0x004962000c101d00 */
[----:B------:R-:W-:Y:S01]  /*140b0*/  IADD3 R0, R26, 0x40, RZ ;  /* 0x000000401a007810 */ /* 0x000fe20007ffe0ff */
[----:B------:R-:W-:Y:S03]  /*140c0*/  BSSY B0, `(.L_x_6684) ;  /* 0x0000056000007945 */ /* 0x000fe60003800000 */
[----:B------:R-:W-:-:S13]  /*140d0*/  ISETP.GE.AND P0, PT, R0, R7, PT ;  /* 0x000000070000720c */ /* 0x000fda0003f06270 */
[----:B------:R-:W-:Y:S05]  /*140e0*/  @P0 BRA `(.L_x_6685) ;  /* 0x0000053000000947 */ /* 0x000fea0003800000 */
[----:B------:R-:W-:Y:S01]  /*140f0*/  ISETP.GE.AND P0, PT, R0, R9, PT ;  /* 0x000000090000720c */ /* 0x000fe20003f06270 */
[----:B------:R-:W-:Y:S02]  /*14100*/  IMAD.MOV.U32 R0, RZ, RZ, 0x30 ;  /* 0x00000030ff007424 */ /* 0x000fe400078e00ff */
[----:B-1----:R-:W-:Y:S02]  /*14110*/  IMAD.MOV.U32 R21, RZ, RZ, RZ ;  /* 0x000000ffff157224 */ /* 0x002fe400078e00ff */
[----:B------:R-:W-:Y:S02]  /*14120*/  IMAD R0, R9, R0, 0x40 ;  /* 0x0000004009007424 */ /* 0x000fe400078e0200 */
[----:B------:R-:W-:-:S03]  /*14130*/  IMAD.MOV.U32 R11, RZ, RZ, R9 ;  /* 0x000000ffff0b7224 */ /* 0x000fc600078e0009 */
[----:B------:R-:W-:-:S03]  /*14140*/  IADD3 R5, P1, R0, R2, RZ ;  /* 0x0000000200057210 */ /* 0x000fc60007f3e0ff */
[----:B------:R-:W-:Y:S01]  /*14150*/  @P0 IADD3 R21, -R9, RZ, RZ ;  /* 0x000000ff09150210 */ /* 0x000fe20007ffe1ff */
[--C-:B------:R-:W-:Y:S01]  /*14160*/  @P0 IMAD.MOV R11, RZ, RZ, -R9.reuse ;  /* 0x000000ffff0b0224 */ /* 0x100fe200078e0a09 */
[----:B------:R-:W-:Y:S02]  /*14170*/  LEA.HI.X.SX32 R0, R0, R3, 0x1, P1 ;  /* 0x0000000300007211 */ /* 0x000fe400008f0eff */
[C---:B------:R-:W-:Y:S02]  /*14180*/  IADD3 R23, P1, R21.reuse, R5, RZ ;  /* 0x0000000515177210 */ /* 0x040fe40007f3e0ff */
[----:B------:R-:W-:Y:S02]  /*14190*/  MOV R10, RZ ;  /* 0x000000ff000a7202 */ /* 0x000fe40000000f00 */
[----:B------:R-:W-:Y:S02]  /*141a0*/  LEA.HI.X.SX32 R21, R21, R0, 0x1, P1 ;  /* 0x0000000015157211 */ /* 0x000fe400008f0eff */
[----:B------:R-:W-:Y:S01]  /*141b0*/  LEA R28, P1, R23, R12, 0x1 ;  /* 0x0000000c171c7211 */ /* 0x000fe200078208ff */
[----:B------:R-:W-:-:S03]  /*141c0*/  @P0 IMAD.MOV R10, RZ, RZ, -R9 ;  /* 0x000000ffff0a0224 */ /* 0x000fc600078e0a09 */
[----:B------:R-:W-:Y:S02]  /*141d0*/  LEA.HI.X R29, R23, R13, R21, 0x1, P1 ;  /* 0x0000000d171d7211 */ /* 0x000fe400008f0c15 */
[----:B------:R-:W-:Y:S01]  /*141e0*/  IADD3 R5, P1, R10, R5, RZ ;  /* 0x000000050a057210 */ /* 0x000fe20007f3e0ff */
[----:B------:R-:W-:-:S03]  /*141f0*/  IMAD.WIDE R20, R11, 0x2, R16 ;  /* 0x000000020b147825 */ /* 0x000fc600078e0210 */
[----:B------:R-:W2:Y:S01]  /*14200*/  LD.E.128 R28, [R28.64] ;  /* 0x000000061c1c7980 */ /* 0x000ea2000c101d00 */
[----:B------:R-:W-:Y:S02]  /*14210*/  LEA.HI.X.SX32 R0, R10, R0, 0x1, P1 ;  /* 0x000000000a007211 */ /* 0x000fe400008f0eff */
[C---:B------:R-:W-:Y:S01]  /*14220*/  LEA R32, P1, R5.reuse, R14, 0x1 ;  /* 0x0000000e05207211 */ /* 0x040fe200078208ff */
[----:B---3--:R-:W3:Y:S03]  /*14230*/  LD.E.128 R20, [R20.64+0x80] ;  /* 0x0000800614147980 */ /* 0x008ee6000c101d00 */
        /* <DEDUP_REMOVED lines=62> */
.L_x_6685:
[----:B------:R-:W-:Y:S05]  /*14620*/  BSYNC B0 ;  /* 0x0000000000007941 */ /* 0x000fea0003800000 */
.L_x_6684:
[----:B-----5:R2:W-:Y:S04]  /*14630*/  STS.128 [R239+0x3800], R40 ;  /* 0x00380028ef007388 */ /* 0x0205e80000000c00 */
[----:B----4-:R2:W5:Y:S01]  /*14640*/  LD.E.128 R36, [R16.64+0x100] ;  /* 0x0001000610247980 */ /* 0x010562000c101d00 */
        /* <DEDUP_REMOVED lines=21> */
[----:B------:R-:W4:Y:S01]  /*147a0*/  LD.E.128 R28, [R28.64] ;  /* 0x000000061c1c7980 */ /* 0x000f22000c101d00 */
[----:B------:R-:W-:Y:S02]  /*147b0*/  LEA.HI.X.SX32 R0, R10, R0, 0x1, P1 ;  /* 0x000000000a007211 */ /* 0x000fe400008f0eff */
[C---:B------:R-:W-:Y:S01]  /*147c0*/  LEA R32, P1, R5.reuse, R14, 0x1 ;  /* 0x0000000e05207211 */ /* 0x040fe200078208ff */
[----:B--2---:R-:W2:Y:S03]  /*147d0*/  LD.E.128 R20, [R20.64+0x100] ;  /* 0x0001000614147980 */ /* 0x004ea6000c101d00 */
        /* <DEDUP_REMOVED lines=62> */
.L_x_6687:
[----:B------:R-:W-:Y:S05]  /*14bc0*/  BSYNC B0 ;  /* 0x0000000000007941 */ /* 0x000fea0003800000 */
.L_x_6686:
[----:B-----5:R4:W-:Y:S04]  /*14bd0*/  STS.128 [R239+0x5800], R36 ;  /* 0x00580024ef007388 */ /* 0x0209e80000000c00 */
[----:B-1----:R4:W5:Y:S01]  /*14be0*/  LD.E.128 R20, [R16.64+0x180] ;  /* 0x0001800610147980 */ /* 0x002962000c101d00 */
[----:B------:R-:W-:Y:S01]  /*14bf0*/  IADD3 R26, R26, 0xc0, RZ ;  /* 0x000000c01a1a7810 */ /* 0x000fe20007ffe0ff */
[----:B------:R-:W-:Y:S03]  /*14c00*/  BSSY B0, `(.L_x_6688) ;  /* 0x0000056000007945 */ /* 0x000fe60003800000 */
[----:B------:R-:W-:-:S13]  /*14c10*/  ISETP.GE.AND P0, PT, R26, R7, PT ;  /* 0x000000071a00720c */ /* 0x000fda0003f06270 */
[----:B------:R-:W-:Y:S05]  /*14c20*/  @P0 BRA `(.L_x_6689) ;  /* 0x0000053000000947 */ /* 0x000fea0003800000 */
[-C--:B------:R-:W-:Y:S01]  /*14c30*/  ISETP.GE.AND P0, PT, R26, R9.reuse, PT ;  /* 0x000000091a00720c */ /* 0x080fe20003f06270 */
[----:B------:R-:W-:Y:S01]  /*14c40*/  IMAD.MOV.U32 R0, RZ, RZ, 0x30 ;  /* 0x00000030ff007424 */ /* 0x000fe200078e00ff */
[----:B------:R-:W-:-:S03]  /*14c50*/  MOV R7, R9 ;  /* 0x0000000900077202 */ /* 0x000fc60000000f00 */
[----:B------:R-:W-:Y:S02]  /*14c60*/  IMAD R5, R9, R0, 0xc0 ;  /* 0x000000c009057424 */ /* 0x000fe400078e0200 */
[----:B------:R-:W-:-:S03]  /*14c70*/  IMAD.MOV.U32 R0, RZ, RZ, RZ ;  /* 0x000000ffff007224 */ /* 0x000fc600078e00ff */
        /* <DEDUP_REMOVED lines=32> */
[C---:B---3--:R-:W-:Y:S01]  /*14e80*/  SHF.L.U32 R25, R29.reuse, 0x10, RZ ;  /* 0x000000101d197819 */ /* 0x048fe200000006ff */
[----:B------:R-:W-:Y:S01]  /*14e90*/  IMAD.U32 R34, R30, 0x10000, RZ ;  /* 0x000100001e227824 */ /* 0x000fe200078e00ff */
[----:B------:R-:W-:-:S02]  /*14ea0*/  LOP3.LUT R29, R29, 0xffff0000, RZ, 0xc0, !PT ;  /* 0xffff00001d1d7812 */ /* 0x000fc400078ec0ff */
[----:B------:R-:W-:Y:S01]  /*14eb0*/  SHF.L.U32 R17, R27, 0x10, RZ ;  /* 0x000000101b117819 */ /* 0x000fe200000006ff */
[----:B------:R-:W-:Y:S01]  /*14ec0*/  @!P0 FADD.FTZ R25, -R25, -RZ ;  /* 0x800000ff19198221 */ /* 0x000fe20000010100 */
[----:B------:R-:W-:Y:S01]  /*14ed0*/  LOP3.LUT R32, R27, 0xffff0000, RZ, 0xc0, !PT ;  /* 0xffff00001b207812 */ /* 0x000fe200078ec0ff */
        /* <DEDUP_REMOVED lines=10> */
[----:B------:R-:W-:Y:S01]  /*14f80*/  FMUL.FTZ R25, R10, R25 ;  /* 0x000000190a197220 */ /* 0x000fe20000410000 */
[C---:B----4-:R-:W-:Y:S01]  /*14f90*/  SHF.L.U32 R10, R13.reuse, 0x10, RZ ;  /* 0x000000100d0a7819 */ /* 0x050fe200000006ff */
[----:B------:R-:W-:Y:S01]  /*14fa0*/  FMUL.FTZ R29, R24, R29 ;  /* 0x0000001d181d7220 */ /* 0x000fe20000410000 */
[----:B------:R-:W-:Y:S01]  /*14fb0*/  LOP3.LUT R24, R13, 0xffff0000, RZ, 0xc0, !PT ;  /* 0xffff00000d187812 */ /* 0x000fe200078ec0ff */
[----:B------:R-:W-:Y:S01]  /*14fc0*/  @!P0 FADD.FTZ R28, -R28, -RZ ;  /* 0x800000ff1c1c8221 */ /* 0x000fe20000010100 */
[----:B------:R-:W-:Y:S01]  /*14fd0*/  SHF.L.U32 R13, R15, 0x10, RZ ;  /* 0x000000100f0d7819 */ /* 0x000fe200000006ff */
[----:B------:R-:W-:Y:S01]  /*14fe0*/  @!P0 FADD.FTZ R31, -R31, -RZ ;  /* 0x800000ff1f1f8221 */ /* 0x000fe20000010100 */
[----:B------:R-:W-:Y:S01]  /*14ff0*/  LOP3.LUT R15, R15, 0xffff0000, RZ, 0xc0, !PT ;  /* 0xffff00000f0f7812 */ /* 0x000fe200078ec0ff */
[----:B------:R-:W-:-:S02]  /*15000*/  FMUL.FTZ R34, R23, R34 ;  /* 0x0000002217227220 */ /* 0x000fc40000410000 */
[----:B------:R-:W-:Y:S02]  /*15010*/  FMUL.FTZ R30, R21, R30 ;  /* 0x0000001e151e7220 */ /* 0x000fe40000410000 */
[C---:B------:R-:W-:Y:S01]  /*15020*/  IMAD.U32 R21, R12.reuse, 0x10000, RZ ;  /* 0x000100000c157824 */ /* 0x040fe200078e00ff */
[----:B------:R-:W-:Y:S01]  /*15030*/  LOP3.LUT R12, R12, 0xffff0000, RZ, 0xc0, !PT ;  /* 0xffff00000c0c7812 */ /* 0x000fe200078ec0ff */
[C---:B------:R-:W-:Y:S01]  /*15040*/  IMAD.U32 R23, R14.reuse, 0x10000, RZ ;  /* 0x000100000e177824 */ /* 0x040fe200078e00ff */
[----:B------:R-:W-:Y:S01]  /*15050*/  LOP3.LUT R14, R14, 0xffff0000, RZ, 0xc0, !PT ;  /* 0xffff00000e0e7812 */ /* 0x000fe200078ec0ff */
[----:B------:R-:W-:Y:S02]  /*15060*/  FMUL.FTZ R16, R16, R27 ;  /* 0x0000001b10107220 */ /* 0x000fe40000410000 */
        /* <DEDUP_REMOVED lines=15> */
.L_x_6689:
[----:B------:R-:W-:Y:S05]  /*15160*/  BSYNC B0 ;  /* 0x0000000000007941 */ /* 0x000fea0003800000 */
.L_x_6688:
[----:B-----5:R1:W-:Y:S01]  /*15170*/  STS.128 [R239+0x7800], R20 ;  /* 0x00780014ef007388 */ /* 0x0203e20000000c00 */
[----:B------:R-:W-:Y:S05]  /*15180*/  BRA `(.L_x_6643) ;  /* 0x000002c000007947 */ /* 0x000fea0003800000 */
.L_x_6611:
        /* <DEDUP_REMOVED lines=9> */
[-C--:B-----5:R-:W-:Y:S01]  /*15220*/  @!P6 LEA R10, P2, R148, R154.reuse, 0x1 ;  /* 0x0000009a940ae211 */ /* 0x0a0fe200078408ff */
        /* <DEDUP_REMOVED lines=34> */
.L_x_6643:
[----:B------:R-:W-:Y:S05]  /*15450*/  BSYNC B2 ;  /* 0x0000000000027941 */ /* 0x000fea0003800000 */
.L_x_6610:
[----:B------:R-:W-:Y:S01]  /*15460*/  IADD3 R241, R165, -0x1, RZ ;  /* 0xffffffffa5f17810 */ /* 0x000fe20007ffe0ff */
[----:B------:R-:W-:-:S02]  /*15470*/  IMAD.SHL.U32 R0, R62, 0x40, RZ ;  /* 0x000000403e007824 */ /* 0x000fc400078e00ff */
[----:B-1234-:R-:W-:Y:S02]  /*15480*/  IMAD.SHL.U32 R17, R65, 0x40, RZ ;  /* 0x0000004041117824 */ /* 0x01efe400078e00ff */
[----:B------:R-:W-:Y:S01]  /*15490*/  IMAD.SHL.U32 R2, R241, 0x40, RZ ;  /* 0x00000040f1027824 */ /* 0x000fe200078e00ff */
[----:B------:R-:W-:Y:S02]  /*154a0*/  LOP3.LUT R5, R0, 0x1c0, RZ, 0xc0, !PT ;  /* 0x000001c000057812 */ /* 0x000fe400078ec0ff */
[----:B------:R-:W-:Y:S01]  /*154b0*/  LOP3.LUT R17, R17, 0xfffffe00, RZ, 0xc0, !PT ;  /* 0xfffffe0011117812 */ /* 0x000fe200078ec0ff */
[----:B------:R-:W-:-:S04]  /*154c0*/  IMAD.IADD R3, R53, 0x1, -R2 ;  /* 0x0000000135037824 */ /* 0x000fc800078e0a02 */
[----:B------:R-:W-:Y:S01]  /*154d0*/  IMAD R229, R60, 0x400, R17 ;  /* 0x000004003ce57824 */ /* 0x000fe200078e0211 */
[-C--:B------:R-:W-:Y:S02]  /*154e0*/  ISETP.GE.AND P4, PT, R6, R3.reuse, PT ;  /* 0x000000030600720c */ /* 0x080fe40003f86270 */
[-C--:B------:R-:W-:Y:S02]  /*154f0*/  ISETP.GE.AND P5, PT, R146, R3.reuse, PT ;  /* 0x000000039200720c */ /* 0x080fe40003fa6270 */
[CC--:B------:R-:W-:Y:S02]  /*15500*/  ISETP.GE.AND P3, PT, R8.reuse, R3.reuse, PT ;  /* 0x000000030800720c */ /* 0x0c0fe40003f66270 */
[-C--:B------:R-:W-:Y:S02]  /*15510*/  ISETP.GE.AND P1, PT, R8, R3.reuse, PT ;  /* 0x000000030800720c */ /* 0x080fe40003f26270 */
[----:B------:R-:W-:Y:S02]  /*15520*/  ISETP.GE.AND P2, PT, R6, R3, PT ;  /* 0x000000030600720c */ /* 0x000fe40003f46270 */
[----:B------:R-:W-:-:S03]  /*15530*/  SHF.R.S32.HI R6, RZ, 0x4, R69 ;  /* 0x00000004ff067819 */ /* 0x000fc60000011445 */
[C---:B------:R-:W-:Y:S02]  /*15540*/  @!P4 LEA R10, P0, R66.reuse, R232, 0x1 ;  /* 0x000000e8420ac211 */ /* 0x040fe400078008ff */
[----:B------:R-:W-:Y:S01]  /*15550*/  @!P5 IMAD.MOV.U32 R233, RZ, RZ, R231 ;  /* 0x000000ffffe9d224 */ /* 0x000fe200078e00e7 */
[----:B------:R-:W-:Y:S02]  /*15560*/  LEA.HI R69, R69, R6, RZ, 0x1 ;  /* 0x0000000645457211 */ /* 0x000fe400078f08ff */
[----:B------:R-:W-:Y:S02]  /*15570*/  @!P4 LEA.HI.X R11, R66, R231, R67, 0x1, P0 ;  /* 0x000000e7420bc211 */ /* 0x000fe400000f0c43 */
[----:B------:R-:W-:Y:S01]  /*15580*/  ISETP.GE.AND P0, PT, R4, R3, PT ;  /* 0x000000030400720c */ /* 0x000fe20003f06270 */
[----:B------:R-:W-:Y:S01]  /*15590*/  @!PT LDS RZ, [RZ] ;  /* 0x00000000fffff984 */ /* 0x000fe20000000800 */
[----:B------:R-:W-:Y:S01]  /*155a0*/  @!PT LDS RZ, [RZ] ;  /* 0x00000000fffff984 */ /* 0x000fe20000000800 */
[----:B------:R-:W-:Y:S01]  /*155b0*/  @!PT LDS RZ, [RZ] ;  /* 0x00000000fffff984 */ /* 0x000fe20000000800 */
[----:B------:R1:W-:Y:S01]  /*155c0*/  @!P5 LDGSTS.E.BYPASS.LTC128B.128 [R239+0x8000], [R232.64] ;  /* 0x08000000e8efdfae */ /* 0x0003e2000b901d46 */
[----:B------:R-:W-:-:S03]  /*155d0*/  LOP3.LUT R69, R69, 0xfffffffe, RZ, 0xc0, !PT ;  /* 0xfffffffe45457812 */ /* 0x000fc600078ec0ff */
[----:B------:R1:W-:Y:S02]  /*155e0*/  @!P5 LDGSTS.E.BYPASS.LTC128B.128 [R239+0xa000], [R232.64+0x80] ;  /* 0x0a000080e8efdfae */ /* 0x0003e4000b901d46 */
[----:B------:R-:W-:Y:S02]  /*155f0*/  IMAD.IADD R69, R6, 0x1, -R69 ;  /* 0x0000000106457824 */ /* 0x000fe400078e0a45 */
[----:B------:R1:W-:Y:S02]  /*15600*/  @!P5 LDGSTS.E.BYPASS.LTC128B.128 [R239+0xc000], [R232.64+0x100] ;  /* 0x0c000100e8efdfae */ /* 0x0003e4000b901d46 */
[----:B------:R-:W-:Y:S02]  /*15610*/  IMAD.SHL.U32 R6, R69, 0x8, RZ ;  /* 0x0000000845067824 */ /* 0x000fe400078e00ff */
        /* <DEDUP_REMOVED lines=11> */
[----:B------:R-:W-:Y:S02]  /*156d0*/  IMAD R228, R69, 0x200, R146 ;  /* 0x0000020045e47824 */ /* 0x000fe400078e0292 */
[----:B-1----:R-:W-:-:S04]  /*156e0*/  @!P0 IMAD.MOV.U32 R233, RZ, RZ, R231 ;  /* 0x000000ffffe98224 */ /* 0x002fc800078e00e7 */
[----:B------:R-:W-:-:S04]  /*156f0*/  @!P0 IMAD.WIDE.U32 R8, R168, 0x60, R232 ;  /* 0x00000060a8088825 */ /* 0x000fc800078e00e8 */
[----:B-----5:R-:W-:Y:S02]  /*15700*/  @!P0 IMAD.IADD R13, R0, 0x1, R9 ;  /* 0x00000001000d8824 */ /* 0x020fe400078e0209 */
[----:B------:R-:W-:Y:S01]  /*15710*/  @!P0 IMAD.MOV.U32 R12, RZ, RZ, R8 ;  /* 0x000000ffff0c8224 */ /* 0x000fe200078e0008 */
[----:B--2---:R-:W-:-:S04]  /*15720*/  @!P3 LEA R10, P4, R168, R232, 0x6 ;  /* 0x000000e8a80ab211 */ /* 0x004fc800078830ff */
[----:B------:R-:W-:Y:S02]  /*15730*/  @!P3 LEA.HI.X R11, R168, R231, R169, 0x6, P4 ;  /* 0x000000e7a80bb211 */ /* 0x000fe400020f34a9 */
[----:B------:R-:W-:Y:S01]  /*15740*/  ISETP.GE.AND P4, PT, R4, R3, PT ;  /* 0x000000030400720c */ /* 0x000fe20003f86270 */
[----:B------:R-:W-:Y:S02]  /*15750*/  IMAD.SHL.U32 R3, R68, 0x40, RZ ;  /* 0x0000004044037824 */ /* 0x000fe400078e00ff */
[----:B------:R1:W-:Y:S03]  /*15760*/  @!P3 LDGSTS.E.BYPASS.LTC128B.128 [R239+0x9000], [R10.64] ;  /* 0x090000000aefbfae */ /* 0x0003e6000b901d46 */
[----:B------:R-:W-:Y:S01]  /*15770*/  LOP3.LUT R3, R3, 0x1c0, RZ, 0xc0, !PT ;  /* 0x000001c003037812 */ /* 0x000fe200078ec0ff */
[----:B------:R1:W-:Y:S04]  /*15780*/  @!P3 LDGSTS.E.BYPASS.LTC128B.128 [R239+0xb000], [R10.64+0x80] ;  /* 0x0b0000800aefbfae */ /* 0x0003e8000b901d46 */
[----:B------:R1:W-:Y:S02]  /*15790*/  @!P3 LDGSTS.E.BYPASS.LTC128B.128 [R239+0xd000], [R10.64+0x100] ;  /* 0x0d0001000aefbfae */ /* 0x0003e4000b901d46 */
[----:B------:R-:W-:-:S02]  /*157a0*/  @!P4 IMAD R0, R171, 0x60, RZ ;  /* 0x00000060ab00c824 */ /* 0x000fc400078e02ff */
[----:B------:R1:W-:Y:S01]  /*157b0*/  @!P3 LDGSTS.E.BYPASS.LTC128B.128 [R239+0xf000], [R10.64+0x180] ;  /* 0x0f0001800aefbfae */ /* 0x0003e2000b901d46 */
[----:B------:R-:W-:-:S03]  /*157c0*/  @!P4 IMAD.WIDE.U32 R8, R170, 0x60, R244 ;  /* 0x00000060aa08c825 */ /* 0x000fc600078e00f4 */
[----:B------:R2:W-:Y:S01]  /*157d0*/  @!P0 LDGSTS.E.BYPASS.LTC128B.128 [R239+0x9800], [R12.64] ;  /* 0x098000000cef8fae */ /* 0x0005e2000b901d46 */
[----:B------:R-:W-:Y:S01]  /*157e0*/  @!P4 IMAD.IADD R9, R0, 0x1, R9 ;  /* 0x000000010009c824 */ /* 0x000fe200078e0209 */
[----:B------:R-:W-:Y:S02]  /*157f0*/  LOP3.LUT R0, R3, 0x8, R6, 0xf8, !PT ;  /* 0x0000000803007812 */ /* 0x000fe400078ef806 */
[----:B------:R2:W-:Y:S01]  /*15800*/  @!P0 LDGSTS.E.BYPASS.LTC128B.128 [R239+0xb800], [R12.64+0x80] ;  /* 0x0b8000800cef8fae */ /* 0x0005e2000b901d46 */
[----:B------:R-:W-:-:S03]  /*15810*/  SHF.R.U32.HI R3, RZ, 0x3, R3 ;  /* 0x00000003ff037819 */ /* 0x000fc60000011603 */
[----:B------:R2:W-:Y:S01]  /*15820*/  @!P0 LDGSTS.E.BYPASS.LTC128B.128 [R239+0xd800], [R12.64+0x100] ;  /* 0x0d8001000cef8fae */ /* 0x0005e2000b901d46 */
[----:B------:R-:W-:-:S03]  /*15830*/  LOP3.LUT R0, R0, R3, RZ, 0x3c, !PT ;  /* 0x0000000300007212 */ /* 0x000fc600078e3cff */
[----:B------:R2:W-:Y:S01]  /*15840*/  @!P0 LDGSTS.E.BYPASS.LTC128B.128 [R239+0xf800], [R12.64+0x180] ;  /* 0x0f8001800cef8fae */ /* 0x0005e2000b901d46 */
[----:B------:R-:W-:-:S03]  /*15850*/  @!P2 LEA R4, P0, R63, R244, 0x1 ;  /* 0x000000f43f04a211 */ /* 0x000fc600078008ff */
[----:B------:R-:W0:Y:S01]  /*15860*/  LDGDEPBAR ;  /* 0x00000000000079af */ /* 0x000e220000000000 */
[-C--:B------:R-:W-:Y:S02]  /*15870*/  @!P2 LEA.HI.X R5, R63, R245.reuse, R64, 0x1, P0 ;  /* 0x000000f53f05a211 */ /* 0x080fe400000f0c40 */
[C---:B------:R-:W-:Y:S01]  /*15880*/  @!P1 LEA R6, P0, R170.reuse, R244, 0x6 ;  /* 0x000000f4aa069211 */ /* 0x040fe200078030ff */
[----:B------:R-:W3:Y:S03]  /*15890*/  LD.E R63, [R18.64+0x184] ;  /* 0x00018406123f7980 */ /* 0x000ee6000c101900 */
[----:B------:R-:W-:Y:S01]  /*158a0*/  @!P1 LEA.HI.X R7, R170, R245, R171, 0x6, P0 ;  /* 0x000000f5aa079211 */ /* 0x000fe200000f34ab */
[----:B------:R-:W4:Y:S01]  /*158b0*/  LD.E R16, [R18.64+0x188] ;  /* 0x0001880612107980 */ /* 0x000f22000c101900 */
[----:B------:R-:W-:-:S04]  /*158c0*/  DEPBAR.LE SB0, 0x0 ;  /* 0x000080000000791a */ /* 0x000fc80000000000 */
[----:B------:R-:W-:Y:S01]  /*158d0*/  BAR.SYNC.DEFER_BLOCKING 0x0 ;  /* 0x0000000000007b1d */ /* 0x000fe20000010000 */
[----:B------:R-:W-:Y:S02]  /*158e0*/  IMAD.IADD R229, R0, 0x1, R229 ;  /* 0x0000000100e57824 */ /* 0x000fe400078e02e5 */
[----:B------:R-:W-:Y:S02]  /*158f0*/  IMAD.SHL.U32 R228, R228, 0x2, RZ ;  /* 0x00000002e4e47824 */ /* 0x000fe400078e00ff */
        /* <DEDUP_REMOVED lines=46> */
[----:B------:R-:W2:Y:S01]  /*15be0*/  LDSM.16.M88.4 R28, [R228+0x8000] ;  /* 0x00800000e41c783b */ /* 0x000ea20000000200 */
[----:B------:R-:W-:-:S03]  /*15bf0*/  R2P PR, R62, 0x6 ;  /* 0x000000063e007804 */ /* 0x000fc60000000000 */
[----:B------:R-:W2:Y:S01]  /*15c00*/  LDSM.16.M88.4 R20, [R228+0x8800] ;  /* 0x00880000e414783b */ /* 0x000ea20000000200 */
[----:B------:R-:W-:Y:S01]  /*15c10*/  IADD3 R3, R228, 0x8000, RZ ;  /* 0x00008000e4037810 */ /* 0x000fe20007ffe0ff */
[----:B------:R-:W-:Y:S01]  /*15c20*/  IMAD R227, R54, 0x2, R229 ;  /* 0x0000000236e37824 */ /* 0x000fe200078e02e5 */
[----:B------:R-:W-:Y:S01]  /*15c30*/  IADD3 R226, R228, 0x8020, RZ ;  /* 0x00008020e4e27810 */ /* 0x000fe20007ffe0ff */
[----:B------:R-:W2:Y:S04]  /*15c40*/  LDSM.16.M88.4 R72, [R228+0x9000] ;  /* 0x00900000e448783b */ /* 0x000ea80000000200 */
[----:B------:R-:W-:Y:S02]  /*15c50*/  LDSM.16.M88.4 R40, [R227] ;  /* 0x00000000e328783b */ /* 0x000fe40000000200 */
[----:B------:R-:W-:-:S02]  /*15c60*/  @P1 IADD3 R226, R3, -0x20, RZ ;  /* 0xffffffe003e21810 */ /* 0x000fc40007ffe0ff */
[----:B------:R-:W-:Y:S04]  /*15c70*/  LDSM.16.M88.4 R36, [R228+0x9800] ;  /* 0x00980000e424783b */ /* 0x000fe80000000200 */
[----:B-1----:R-:W1:Y:S01]  /*15c80*/  LDSM.16.M88.4 R8, [R226] ;  /* 0x00000000e208783b */ /* 0x002e620000000200 */
[----:B------:R-:W-:-:S03]  /*15c90*/  IMAD.MOV.U32 R3, RZ, RZ, 0x40 ;  /* 0x00000040ff037424 */ /* 0x000fc600078e00ff */
[----:B------:R-:W1:Y:S02]  /*15ca0*/  LDSM.16.M88.4 R56, [R226+0x800] ;  /* 0x00080000e238783b */ /* 0x000e640000000200 */
[----:B------:R-:W-:Y:S01]  /*15cb0*/  SEL R3, R3, 0xffffffc0, !P2 ;  /* 0xffffffc003037807 */ /* 0x000fe20005000000 */
[----:B------:R-:W-:Y:S01]  /*15cc0*/  IMAD R225, R52, 0x2, R229 ;  /* 0x0000000234e17824 */ /* 0x000fe200078e02e5 */
[----:B------:R-:W1:Y:S03]  /*15cd0*/  LDSM.16.M88.4 R48, [R226+0x1000] ;  /* 0x00100000e230783b */ /* 0x000e660000000200 */
[----:B------:R-:W-:Y:S01]  /*15ce0*/  IMAD.IADD R222, R228, 0x1, R3 ;  /* 0x00000001e4de7824 */ /* 0x000fe200078e0203 */
[----:B------:R-:W-:Y:S04]  /*15cf0*/  LDSM.16.M88.4 R4, [R225] ;  /* 0x00000000e104783b */ /* 0x000fe80000000200 */
[----:B--2---:R-:W2:Y:S01]  /*15d00*/  LDSM.16.M88.4 R12, [R222+0x8000] ;  /* 0x00800000de0c783b */ /* 0x004ea20000000200 */
[C---:B------:R-:W-:Y:S03]  /*15d10*/  HMMA.16816.F32.BF16 R32, R64.reuse, R28, RZ ;  /* 0x0000001c4020723c */ /* 0x040fe600000418ff */
[----:B------:R-:W1:Y:S04]  /*15d20*/  LDSM.16.M88.4 R44, [R226+0x1800] ;  /* 0x00180000e22c783b */ /* 0x000e680000000200 */
[----:B------:R-:W-:Y:S01]  /*15d30*/  LDSM.16.M88.4 R88, [R229+0x2000] ;  /* 0x00200000e558783b */ /* 0x000fe20000000200 */
[C---:B------:R-:W-:Y:S03]  /*15d40*/  HMMA.16816.F32.BF16 R28, R64.reuse, R30, RZ ;  /* 0x0000001e401c723c */ /* 0x040fe600000418ff */
[----:B------:R-:W-:Y:S04]  /*15d50*/  LDSM.16.M88.4 R84, [R228+0xb000] ;  /* 0x00b00000e454783b */ /* 0x000fe80000000200 */
[----:B------:R-:W-:Y:S01]  /*15d60*/  LDSM.16.M88.4 R80, [R228+0xb800] ;  /* 0x00b80000e450783b */ /* 0x000fe20000000200 */
[----:B------:R-:W-:Y:S01]  /*15d70*/  HMMA.16816.F32.BF16 R24, R64, R20, RZ ;  /* 0x000000144018723c */ /* 0x000fe200000418ff */
[----:B------:R-:W-:-:S02]  /*15d80*/  LOP3.LUT R0, R0, R17, RZ, 0xfc, !PT ;  /* 0x0000001100007212 */ /* 0x000fc400078efcff */
[----:B------:R-:W0:Y:S05]  /*15d90*/  LDGDEPBAR ;  /* 0x00000000000079af */ /* 0x000e2a0000000000 */
[C---:B------:R-:W-:Y:S08]  /*15da0*/  HMMA.16816.F32.BF16 R20, R64.reuse, R22, RZ ;  /* 0x000000164014723c */ /* 0x040ff000000418ff */
[C---:B------:R-:W-:Y:S08]  /*15db0*/  HMMA.16816.F32.BF16 R76, R64.reuse, R72, RZ ;  /* 0x00000048404c723c */ /* 0x040ff000000418ff */
[----:B------:R-:W-:Y:S08]  /*15dc0*/  HMMA.16816.F32.BF16 R72, R64, R74, RZ ;  /* 0x0000004a4048723c */ /* 0x000ff000000418ff */
[C---:B-1----:R-:W-:Y:S08]  /*15dd0*/  HMMA.16816.F32.BF16 R32, R40.reuse, R8, R32 ;  /* 0x000000082820723c */ /* 0x042ff00000041820 */
[----:B------:R-:W-:Y:S01]  /*15de0*/  HMMA.16816.F32.BF16 R28, R40, R10, R28 ;  /* 0x0000000a281c723c */ /* 0x000fe2000004181c */
[----:B------:R-:W-:Y:S07]  /*15df0*/  LDSM.16.M88.4 R8, [R222+0x9000] ;  /* 0x00900000de08783b */ /* 0x000fee0000000200 */
[C---:B------:R-:W-:Y:S08]  /*15e00*/  HMMA.16816.F32.BF16 R68, R64.reuse, R36, RZ ;  /* 0x000000244044723c */ /* 0x040ff000000418ff */
[----:B------:R-:W-:Y:S01]  /*15e10*/  HMMA.16816.F32.BF16 R64, R64, R38, RZ ;  /* 0x000000264040723c */ /* 0x000fe200000418ff */
[----:B------:R-:W1:Y:S01]  /*15e20*/  LDSM.16.M88.4 R36, [R222+0x8800] ;  /* 0x00880000de24783b */ /* 0x000e620000000200 */
[----:B------:R-:W-:-:S06]  /*15e30*/  IMAD R224, R52, 0x2, R227 ;  /* 0x0000000234e07824 */ /* 0x000fcc00078e02e3 */
[----:B------:R-:W-:Y:S01]  /*15e40*/  HMMA.16816.F32.BF16 R24, R40, R56, R24 ;  /* 0x000000382818723c */ /* 0x000fe20000041818 */
[----:B------:R-:W-:-:S07]  /*15e50*/  IMAD.IADD R215, R3, 0x1, R226 ;  /* 0x0000000103d77824 */ /* 0x000fce00078e02e2 */
[C---:B------:R-:W-:Y:S01]  /*15e60*/  HMMA.16816.F32.BF16 R20, R40.reuse, R58, R20 ;  /* 0x0000003a2814723c */ /* 0x040fe20000041814 */
[----:B------:R-:W1:Y:S07]  /*15e70*/  LDSM.16.M88.4 R56, [R222+0x9800] ;  /* 0x00980000de38783b */ /* 0x000e6e0000000200 */
[C---:B------:R-:W-:Y:S08]  /*15e80*/  HMMA.16816.F32.BF16 R76, R40.reuse, R48, R76 ;  /* 0x00000030284c723c */ /* 0x040ff0000004184c */
[----:B------:R-:W-:Y:S01]  /*15e90*/  HMMA.16816.F32.BF16 R72, R40, R50, R72 ;  /* 0x000000322848723c */ /* 0x000fe20000041848 */
[----:B------:R-:W-:Y:S07]  /*15ea0*/  LDSM.16.M88.4 R48, [R215] ;  /* 0x00000000d730783b */ /* 0x000fee0000000200 */
[C---:B--2---:R-:W-:Y:S08]  /*15eb0*/  HMMA.16816.F32.BF16 R32, R4.reuse, R12, R32 ;  /* 0x0000000c0420723c */ /* 0x044ff00000041820 */
[----:B------:R-:W-:Y:S01]  /*15ec0*/  HMMA.16816.F32.BF16 R28, R4, R14, R28 ;  /* 0x0000000e041c723c */ /* 0x000fe2000004181c */
[----:B------:R-:W2:Y:S07]  /*15ed0*/  LDSM.16.M88.4 R12, [R224] ;  /* 0x00000000e00c783b */ /* 0x000eae0000000200 */
[C---:B------:R-:W-:Y:S08]  /*15ee0*/  HMMA.16816.F32.BF16 R68, R40.reuse, R44, R68 ;  /* 0x0000002c2844723c */ /* 0x040ff00000041844 */
[----:B------:R-:W-:Y:S01]  /*15ef0*/  HMMA.16816.F32.BF16 R64, R40, R46, R64 ;  /* 0x0000002e2840723c */ /* 0x000fe20000041840 */
[----:B------:R-:W2:Y:S04]  /*15f00*/  LDSM.16.M88.4 R44, [R215+0x800] ;  /* 0x00080000d72c783b */ /* 0x000ea80000000200 */
[----:B------:R-:W2:Y:S03]  /*15f10*/  LDSM.16.M88.4 R40, [R215+0x1000] ;  /* 0x00100000d728783b */ /* 0x000ea60000000200 */
        /* <DEDUP_REMOVED lines=20> */
[----:B------:R-:W-:Y:S01]  /*16060*/  HMMA.16816.F32.BF16 R64, R12, R38, R64 ;  /* 0x000000260c40723c */ /* 0x000fe20000041840 */
[----:B------:R-:W1:Y:S04]  /*16070*/  LDSM.16.M88.4 R36, [R226+0x3800] ;  /* 0x00380000e224783b */ /* 0x000e680000000200 */
[----:B------:R-:W-:Y:S03]  /*16080*/  LDSM.16.M88.4 R12, [R225+0x2000] ;  /* 0x00200000e10c783b */ /* 0x000fe60000000200 */
[C---:B------:R-:W-:Y:S08]  /*16090*/  HMMA.16816.F32.BF16 R32, R88.reuse, R8, R32 ;  /* 0x000000085820723c */ /* 0x040ff00000041820 */
        /* <DEDUP_REMOVED lines=10> */
[----:B------:R-:W-:Y:S07]  /*16140*/  LDSM.16.M88.4 R80, [R215+0x3800] ;  /* 0x00380000d750783b */ /* 0x000fee0000000200 */
[C---:B--2---:R-:W-:Y:S08]  /*16150*/  HMMA.16816.F32.BF16 R32, R56.reuse, R48, R32 ;  /* 0x000000303820723c */ /* 0x044ff00000041820 */
        /* <DEDUP_REMOVED lines=8> */
[C---:B-1----:R-:W-:Y:S08]  /*161e0*/  HMMA.16816.F32.BF16 R68, R56.reuse, R36, R68 ;  /* 0x000000243844723c */ /* 0x042ff00000041844 */
[----:B------:R-:W-:Y:S01]  /*161f0*/  HMMA.16816.F32.BF16 R64, R56, R38, R64 ;  /* 0x000000263840723c */ /* 0x000fe20000041840 */
[----:B------:R-:W-:Y:S04]  /*16200*/  LDSM.16.M88.4 R36, [R224+0x2000] ;  /* 0x00200000e024783b */ /* 0x000fe80000000200 */
[----:B------:R-:W-:Y:S03]  /*16210*/  LDSM.16.M88.4 R56, [R229+0x4000] ;  /* 0x00400000e538783b */ /* 0x000fe60000000200 */
[C---:B------:R-:W-:Y:S08]  /*16220*/  HMMA.16816.F32.BF16 R32, R12.reuse, R8, R32 ;  /* 0x000000080c20723c */ /* 0x040ff00000041820 */
        /* <DEDUP_REMOVED lines=36> */
[----:B------:R-:W-:Y:S03]  /*16470*/  LDSM.16.M88.4 R56, [R228+0xe000] ;  /* 0x00e00000e438783b */ /* 0x000fe60000000200 */
[C---:B------:R-:W-:Y:S08]  /*16480*/  HMMA.16816.F32.BF16 R32, R40.reuse, R36, R32 ;  /* 0x000000242820723c */ /* 0x040ff00000041820 */
[C---:B------:R-:W-:Y:S01]  /*16490*/  HMMA.16816.F32.BF16 R28, R40.reuse, R38, R28 ;  /* 0x00000026281c723c */ /* 0x040fe2000004181c */
        /* <DEDUP_REMOVED lines=16> */
[----:B------:R-:W3:Y:S07]  /*165a0*/  LDSM.16.M88.4 R36, [R215+0x5000] ;  /* 0x00500000d724783b */ /* 0x000eee0000000200 */
[C---:B--2---:R-:W-:Y:S08]  /*165b0*/  HMMA.16816.F32.BF16 R76, R48.reuse, R44, R76 ;  /* 0x0000002c304c723c */ /* 0x044ff0000004184c */
[C---:B------:R-:W-:Y:S01]  /*165c0*/  HMMA.16816.F32.BF16 R72, R48.reuse, R46, R72 ;  /* 0x0000002e3048723c */ /* 0x040fe20000041848 */
[----:B------:R-:W2:Y:S07]  /*165d0*/  LDSM.16.M88.4 R44, [R215+0x5800] ;  /* 0x00580000d72c783b */ /* 0x000eae0000000200 */
[C---:B------:R-:W-:Y:S01]  /*165e0*/  HMMA.16816.F32.BF16 R80, R48.reuse, R12, R68 ;  /* 0x0000000c3050723c */ /* 0x040fe20000041844 */
[----:B------:R-:W2:Y:S07]  /*165f0*/  LDSM.16.M88.4 R68, [R229+0x6000] ;  /* 0x00600000e544783b */ /* 0x000eae0000000200 */
        /* <DEDUP_REMOVED lines=11> */
[----:B------:R-:W3:Y:S07]  /*166b0*/  LDSM.16.M88.4 R36, [R227+0x6000] ;  /* 0x00600000e324783b */ /* 0x000eee0000000200 */
[C---:B--2---:R-:W-:Y:S08]  /*166c0*/  HMMA.16816.F32.BF16 R80, R40.reuse, R44, R80 ;  /* 0x0000002c2850723c */ /* 0x044ff00000041850 */
[----:B------:R-:W-:Y:S01]  /*166d0*/  HMMA.16816.F32.BF16 R64, R40, R46, R64 ;  /* 0x0000002e2840723c */ /* 0x000fe20000041840 */
[----:B------:R-:W2:Y:S04]  /*166e0*/  LDSM.16.M88.4 R40, [R228+0xf800] ;  /* 0x00f80000e428783b */ /* 0x000ea80000000200 */
[----:B------:R-:W2:Y:S03]  /*166f0*/  LDSM.16.M88.4 R44, [R226+0x6800] ;  /* 0x00680000e22c783b */ /* 0x000ea60000000200 */
        /* <DEDUP_REMOVED lines=14> */
[----:B------:R-:W-:Y:S01]  /*167e0*/  IADD3 R63, -R63, R53, -R238 ;  /* 0x000000353f3f7210 */ /* 0x000fe20007ffe9ee */
[----:B------:R-:W-:Y:S06]  /*167f0*/  LDSM.16.M88.4 R40, [R222+0xf800] ;  /* 0x00f80000de28783b */ /* 0x000fec0000000200 */
[C---:B------:R-:W-:Y:S08]  /*16800*/  HMMA.16816.F32.BF16 R24, R36.reuse, R44, R24 ;  /* 0x0000002c2418723c */ /* 0x040ff00000041818 */
[C---:B------:R-:W-:Y:S08]  /*16810*/  HMMA.16816.F32.BF16 R76, R36.reuse, R48, R76 ;  /* 0x00000030244c723c */ /* 0x040ff0000004184c */
[C---:B------:R-:W-:Y:S08]  /*16820*/  HMMA.16816.F32.BF16 R72, R36.reuse, R50, R72 ;  /* 0x000000322448723c */ /* 0x040ff00000041848 */
[C---:B------:R-:W-:Y:S08]  /*16830*/  HMMA.16816.F32.BF16 R20, R36.reuse, R46, R20 ;  /* 0x0000002e2414723c */ /* 0x040ff00000041814 */
[C---:B------:R-:W-:Y:S08]  /*16840*/  HMMA.16816.F32.BF16 R80, R36.reuse, R84, R80 ;  /* 0x000000542450723c */ /* 0x040ff00000041850 */
[----:B------:R-:W-:Y:S01]  /*16850*/  HMMA.16816.F32.BF16 R64, R36, R86, R64 ;  /* 0x000000562440723c */ /* 0x000fe20000041840 */
[----:B------:R-:W-:Y:S07]  /*16860*/  LDSM.16.M88.4 R36, [R215+0x6000] ;  /* 0x00600000d724783b */ /* 0x000fee0000000200 */
[C---:B----4-:R-:W-:Y:S08]  /*16870*/  HMMA.16816.F32.BF16 R32, R56.reuse, R12, R32 ;  /* 0x0000000c3820723c */ /* 0x050ff00000041820 */
[C---:B------:R-:W-:Y:S01]  /*16880*/  HMMA.16816.F32.BF16 R28, R56.reuse, R14, R28 ;  /* 0x0000000e381c723c */ /* 0x040fe2000004181c */
[----:B------:R-:W2:Y:S07]  /*16890*/  LDSM.16.M88.4 R12, [R224+0x6000] ;  /* 0x00600000e00c783b */ /* 0x000eae0000000200 */
[C---:B-1----:R-:W-:Y:S07]  /*168a0*/  HMMA.16816.F32.BF16 R24, R56.reuse, R8, R24 ;  /* 0x000000083818723c */ /* 0x042fee0000041818 */
[----:B------:R-:W-:Y:S01]  /*168b0*/  SHF.R.S32.HI R8, RZ, 0x1f, R55 ;  /* 0x0000001fff087819 */ /* 0x000fe20000011437 */
[----:B---3--:R-:W-:Y:S07]  /*168c0*/  HMMA.16816.F32.BF16 R76, R56, R4, R76 ;  /* 0x00000004384c723c */ /* 0x008fee000004184c */
[----:B------:R-:W-:-:S04]  /*168d0*/  LEA.HI R4, R8, R55, RZ, 0x5 ;  /* 0x0000003708047211 */ /* 0x000fc800078f28ff */
[----:B------:R-:W-:Y:S01]  /*168e0*/  LOP3.LUT R4, R4, 0xffffffe0, RZ, 0xc0, !PT ;  /* 0xffffffe004047812 */ /* 0x000fe200078ec0ff */
[----:B------:R-:W-:Y:S04]  /*168f0*/  HMMA.16816.F32.BF16 R72, R56, R6, R72 ;  /* 0x000000063848723c */ /* 0x000fe80000041848 */
[----:B------:R-:W-:Y:S02]  /*16900*/  IMAD.IADD R3, R55, 0x1, -R4 ;  /* 0x0000000137037824 */ /* 0x000fe400078e0a04 */
[----:B------:R-:W1:Y:S03]  /*16910*/  LDSM.16.M88.4 R4, [R215+0x6800] ;  /* 0x00680000d704783b */ /* 0x000e660000000200 */
[----:B------:R-:W-:-:S04]  /*16920*/  SHF.R.S32.HI R8, RZ, 0x1f, R3 ;  /* 0x0000001fff087819 */ /* 0x000fc80000011403 */
[----:B------:R-:W-:-:S04]  /*16930*/  LEA.HI R3, R8, R3, RZ, 0x2 ;  /* 0x0000000308037211 */ /* 0x000fc800078f10ff */
[----:B------:R-:W-:Y:S01]  /*16940*/  SHF.R.S32.HI R3, RZ, 0x2, R3 ;  /* 0x00000002ff037819 */ /* 0x000fe20000011403 */
[----:B--2---:R-:W-:Y:S01]  /*16950*/  HMMA.16816.F32.BF16 R32, R12, R36, R32 ;  /* 0x000000240c20723c */ /* 0x004fe20000041820 */
[----:B------:R-:W-:-:S03]  /*16960*/  IMAD.SHL.U32 R55, R55, 0x2, RZ ;  /* 0x0000000237377824 */ /* 0x000fc600078e00ff */
[----:B------:R-:W-:Y:S01]  /*16970*/  IMAD R60, R60, 0x10, R3 ;  /* 0x000000103c3c7824 */ /* 0x000fe200078e0203 */
[----:B------:R-:W-:-:S03]  /*16980*/  IADD3 R9, R53, 0x1, -R238 ;  /* 0x0000000135097810 */ /* 0x000fc60007ffe8ee */
[----:B------:R-:W-:Y:S01]  /*16990*/  IMAD.IADD R61, R61, 0x1, R60 ;  /* 0x000000013d3d7824 */ /* 0x000fe200078e023c */
[----:B------:R-:W-:Y:S01]  /*169a0*/  HMMA.16816.F32.BF16 R20, R56, R10, R20 ;  /* 0x0000000a3814723c */ /* 0x000fe20000041814 */
[----:B------:R-:W-:Y:S01]  /*169b0*/  LOP3.LUT R3, R55, 0x6, RZ, 0xc0, !PT ;  /* 0x0000000637037812 */ /* 0x000fe200078ec0ff */
[----:B------:R-:W-:Y:S02]  /*169c0*/  IMAD.IADD R16, R16, 0x1, R9 ;  /* 0x0000000110107824 */ /* 0x000fe400078e0209 */
[C---:B------:R-:W-:Y:S01]  /*169d0*/  IMAD.IADD R249, R61.reuse, 0x1, R63 ;  /* 0x000000013df97824 */ /* 0x040fe200078e023f */
[----:B------:R-:W2:Y:S01]  /*169e0*/  LDSM.16.M88.4 R8, [R215+0x7000] ;  /* 0x00700000d708783b */ /* 0x000ea20000000200 */
[C---:B------:R-:W-:Y:S01]  /*169f0*/  IADD3 R246, R61.reuse, 0x8, RZ ;  /* 0x000000083df67810 */ /* 0x040fe20007ffe0ff */
[----:B------:R-:W-:Y:S02]  /*16a00*/  IMAD.IADD R3, R2, 0x1, R3 ;  /* 0x0000000102037824 */ /* 0x000fe400078e0203 */
[----:B------:R-:W-:Y:S01]  /*16a10*/  IMAD.IADD R248, R61, 0x1, R16 ;  /* 0x000000013df87824 */ /* 0x000fe200078e0210 */
[----:B------:R-:W-:Y:S01]  /*16a20*/  IMNMX R249, RZ, R249, !PT ;  /* 0x000000f9fff97217 */ /* 0x000fe20007800200 */
[----:B------:R-:W-:-:S03]  /*16a30*/  IMAD.IADD R247, R63, 0x1, R246 ;  /* 0x000000013ff77824 */ /* 0x000fc600078e02f6 */
[----:B------:R-:W-:Y:S02]  /*16a40*/  IMNMX R248, R248, R53, PT ;  /* 0x00000035f8f87217 */ /* 0x000fe40003800200 */
[C---:B------:R-:W-:Y:S01]  /*16a50*/  ISETP.GE.AND P0, PT, R3.reuse, R249, PT ;  /* 0x000000f90300720c */ /* 0x040fe20003f06270 */
[----:B------:R-:W-:Y:S01]  /*16a60*/  IMAD.IADD R246, R16, 0x1, R246 ;  /* 0x0000000110f67824 */ /* 0x000fe200078e02f6 */
[----:B------:R-:W-:Y:S01]  /*16a70*/  IMNMX R247, RZ, R247, !PT ;  /* 0x000000f7fff77217 */ /* 0x000fe20007800200 */
[----:B-1----:R-:W-:Y:S01]  /*16a80*/  HMMA.16816.F32.BF16 R24, R12, R4, R24 ;  /* 0x000000040c18723c */ /* 0x002fe20000041818 */
[----:B------:R-:W-:Y:S02]  /*16a90*/  ISETP.GE.OR P0, PT, R3, R248, !P0 ;  /* 0x000000f80300720c */ /* 0x000fe40004706670 */
[----:B------:R-:W-:-:S04]  /*16aa0*/  IMNMX R246, R246, R53, PT ;  /* 0x00000035f6f67217 */ /* 0x000fc80003800200 */
[C---:B------:R-:W-:Y:S02]  /*16ab0*/  IADD3 R5, R3.reuse, 0x8, RZ ;  /* 0x0000000803057810 */ /* 0x040fe40007ffe0ff */
[----:B------:R-:W-:Y:S02]  /*16ac0*/  IADD3 R4, R3, 0x9, RZ ;  /* 0x0000000903047810 */ /* 0x000fe40007ffe0ff */
[----:B------:R-:W-:Y:S02]  /*16ad0*/  FSEL R32, R32, -INF , !P0 ;  /* 0xff80000020207808 */ /* 0x000fe40004000000 */
[C---:B------:R-:W-:Y:S02]  /*16ae0*/  ISETP.GE.AND P1, PT, R5.reuse, R249, PT ;  /* 0x000000f90500720c */ /* 0x040fe40003f26270 */
[----:B------:R-:W-:Y:S02]  /*16af0*/  ISETP.GE.AND P3, PT, R5, R247, PT ;  /* 0x000000f70500720c */ /* 0x000fe40003f66270 */
[----:B------:R-:W-:-:S02]  /*16b00*/  ISETP.GE.AND P4, PT, R4, R249, PT ;  /* 0x000000f90400720c */ /* 0x000fc40003f86270 */
[C---:B------:R-:W-:Y:S01]  /*16b10*/  ISETP.GE.AND P0, PT, R4.reuse, R247, PT ;  /* 0x000000f70400720c */ /* 0x040fe20003f06270 */
[C---:B------:R-:W-:Y:S01]  /*16b20*/  HMMA.16816.F32.BF16 R20, R12.reuse, R6, R20 ;  /* 0x000000060c14723c */ /* 0x040fe20000041814 */
[C---:B------:R-:W-:Y:S02]  /*16b30*/  ISETP.GE.OR P1, PT, R5.reuse, R248, !P1 ;  /* 0x000000f80500720c */ /* 0x040fe40004f26670 */
[----:B------:R-:W-:Y:S02]  /*16b40*/  ISETP.GE.OR P3, PT, R5, R246, !P3 ;  /* 0x000000f60500720c */ /* 0x000fe40005f66670 */
[C---:B------:R-:W-:Y:S02]  /*16b50*/  ISETP.GE.OR P4, PT, R4.reuse, R248, !P4 ;  /* 0x000000f80400720c */ /* 0x040fe40006786670 */
[----:B------:R-:W-:Y:S02]  /*16b60*/  ISETP.GE.OR P0, PT, R4, R246, !P0 ;  /* 0x000000f60400720c */ /* 0x000fe40004706670 */
[----:B------:R-:W1:Y:S01]  /*16b70*/  LDSM.16.M88.4 R4, [R215+0x7800] ;  /* 0x00780000d704783b */ /* 0x000e620000000200 */
[----:B------:R-:W-:Y:S01]  /*16b80*/  HMMA.16816.F32.BF16 R28, R12, R38, R28 ;  /* 0x000000260c1c723c */ /* 0x000fe2000004181c */
[----:B------:R-:W-:Y:S01]  /*16b90*/  IADD3 R16, R3, 0x1, RZ ;  /* 0x0000000103107810 */ /* 0x000fe20007ffe0ff */
[----:B------:R-:W-:-:S04]  /*16ba0*/  DEPBAR.LE SB0, 0x0 ;  /* 0x000080000000791a */ /* 0x000fc80000000000 */
[CC--:B------:R-:W-:Y:S02]  /*16bb0*/  ISETP.GE.AND P2, PT, R16.reuse, R247.reuse, PT ;  /* 0x000000f71000720c */ /* 0x0c0fe40003f46270 */
[----:B------:R-:W-:Y:S01]  /*16bc0*/  HMMA.16816.F32.BF16 R80, R56, R40, R80 ;  /* 0x000000283850723c */ /* 0x000fe20000041850 */
[C---:B------:R-:W-:Y:S02]  /*16bd0*/  ISETP.GE.AND P5, PT, R3.reuse, R247, PT ;  /* 0x000000f70300720c */ /* 0x040fe40003fa6270 */
[C---:B------:R-:W-:Y:S02]  /*16be0*/  ISETP.GE.OR P2, PT, R16.reuse, R246, !P2 ;  /* 0x000000f61000720c */ /* 0x040fe40005746670 */
[----:B------:R-:W-:Y:S02]  /*16bf0*/  IADD3 R17, R3, 0x10, RZ ;  /* 0x0000001003117810 */ /* 0x000fe40007ffe0ff */
[----:B------:R-:W-:Y:S01]  /*16c00*/  ISETP.GE.AND P6, PT, R16, R249, PT ;  /* 0x000000f91000720c */ /* 0x000fe20003fc6270 */
[----:B--2---:R-:W-:Y:S01]  /*16c10*/  HMMA.16816.F32.BF16 R76, R12, R8, R76 ;  /* 0x000000080c4c723c */ /* 0x004fe2000004184c */
[----:B------:R-:W-:-:S02]  /*16c20*/  FSEL R35, R35, -INF , !P2 ;  /* 0xff80000023237808 */ /* 0x000fc40005000000 */
[----:B------:R-:W-:Y:S02]  /*16c30*/  ISETP.GE.OR P5, PT, R3, R246, !P5 ;  /* 0x000000f60300720c */ /* 0x000fe40006fa6670 */
[----:B------:R-:W-:Y:S02]  /*16c40*/  ISETP.GE.AND P2, PT, R17, R249, PT ;  /* 0x000000f91100720c */ /* 0x000fe40003f46270 */
[----:B------:R-:W-:Y:S01]  /*16c50*/  IADD3 R36, R3, 0x11, RZ ;  /* 0x0000001103247810 */ /* 0x000fe20007ffe0ff */
[----:B------:R-:W-:Y:S01]  /*16c60*/  HMMA.16816.F32.BF16 R64, R56, R42, R64 ;  /* 0x0000002a3840723c */ /* 0x000fe20000041840 */
[-C--:B------:R-:W-:Y:S02]  /*16c70*/  ISETP.GE.OR P6, PT, R16, R248.reuse, !P6 ;  /* 0x000000f81000720c */ /* 0x080fe400077c6670 */
[----:B------:R-:W-:Y:S02]  /*16c80*/  FSEL R16, R34, -INF , !P5 ;  /* 0xff80000022107808 */ /* 0x000fe40006800000 */
[----:B------:R-:W-:-:S02]  /*16c90*/  ISETP.GE.OR P2, PT, R17, R248, !P2 ;  /* 0x000000f81100720c */ /* 0x000fc40005746670 */
[----:B------:R-:W-:Y:S02]  /*16ca0*/  FSEL R34, R28, -INF , !P1 ;  /* 0xff8000001c227808 */ /* 0x000fe40004800000 */
[----:B------:R-:W-:Y:S02]  /*16cb0*/  IADD3 R8, R3, 0x19, RZ ;  /* 0x0000001903087810 */ /* 0x000fe40007ffe0ff */
[----:B------:R-:W-:Y:S01]  /*16cc0*/  ISETP.GE.AND P1, PT, R36, R247, PT ;  /* 0x000000f72400720c */ /* 0x000fe20003f26270 */
[----:B------:R-:W-:Y:S01]  /*16cd0*/  HMMA.16816.F32.BF16 R72, R12, R10, R72 ;  /* 0x0000000a0c48723c */ /* 0x000fe20000041848 */
[----:B------:R-:W-:Y:S02]  /*16ce0*/  FSEL R29, R29, -INF , !P4 ;  /* 0xff8000001d1d7808 */ /* 0x000fe40006000000 */
[----:B------:R-:W-:Y:S02]  /*16cf0*/  FSEL R24, R24, -INF , !P2 ;  /* 0xff80000018187808 */ /* 0x000fe40005000000 */
[----:B------:R-:W-:-:S02]  /*16d00*/  ISETP.GE.AND P4, PT, R8, R249, PT ;  /* 0x000000f90800720c */ /* 0x000fc40003f86270 */
[----:B------:R-:W-:Y:S02]  /*16d10*/  ISETP.GE.AND P2, PT, R8, R247, PT ;  /* 0x000000f70800720c */ /* 0x000fe40003f46270 */
[----:B------:R-:W-:Y:S02]  /*16d20*/  ISETP.GE.OR P1, PT, R36, R246, !P1 ;  /* 0x000000f62400720c */ /* 0x000fe40004f26670 */
[C---:B------:R-:W-:Y:S02]  /*16d30*/  IADD3 R9, R3.reuse, 0x18, RZ ;  /* 0x0000001803097810 */ /* 0x040fe40007ffe0ff */
[----:B------:R-:W-:Y:S02]  /*16d40*/  IADD3 R11, R3, 0x20, RZ ;  /* 0x00000020030b7810 */ /* 0x000fe40007ffe0ff */
[C---:B------:R-:W-:Y:S02]  /*16d50*/  ISETP.GE.OR P4, PT, R8.reuse, R248, !P4 ;  /* 0x000000f80800720c */ /* 0x040fe40006786670 */
[----:B------:R-:W-:-:S02]  /*16d60*/  ISETP.GE.OR P2, PT, R8, R246, !P2 ;  /* 0x000000f60800720c */ /* 0x000fc40005746670 */
[----:B------:R-:W-:Y:S02]  /*16d70*/  FSEL R33, R33, -INF , !P6 ;  /* 0xff80000021217808 */ /* 0x000fe40007000000 */
[----:B------:R-:W-:Y:S02]  /*16d80*/  FSEL R30, R30, -INF , !P3 ;  /* 0xff8000001e1e7808 */ /* 0x000fe40005800000 */
[----:B------:R-:W-:Y:S02]  /*16d90*/  FSEL R8, R27, -INF , !P1 ;  /* 0xff8000001b087808 */ /* 0x000fe40004800000 */
[----:B------:R-:W-:Y:S02]  /*16da0*/  ISETP.GE.AND P6, PT, R36, R249, PT ;  /* 0x000000f92400720c */ /* 0x000fe40003fc6270 */
[----:B------:R-:W-:Y:S02]  /*16db0*/  ISETP.GE.AND P3, PT, R9, R247, PT ;  /* 0x000000f70900720c */ /* 0x000fe40003f66270 */
[----:B------:R-:W-:Y:S01]  /*16dc0*/  ISETP.GE.AND P1, PT, R11, R249, PT ;  /* 0x000000f90b00720c */ /* 0x000fe20003f26270 */
[----:B-1----:R-:W-:Y:S01]  /*16dd0*/  HMMA.16816.F32.BF16 R80, R12, R4, R80 ;  /* 0x000000040c50723c */ /* 0x002fe20000041850 */
[----:B------:R-:W-:-:S02]  /*16de0*/  ISETP.GE.AND P5, PT, R17, R247, PT ;  /* 0x000000f71100720c */ /* 0x000fc40003fa6270 */
[----:B------:R-:W-:Y:S02]  /*16df0*/  ISETP.GE.OR P6, PT, R36, R248, !P6 ;  /* 0x000000f82400720c */ /* 0x000fe400077c6670 */
[----:B------:R-:W-:Y:S02]  /*16e00*/  ISETP.GE.OR P3, PT, R9, R246, !P3 ;  /* 0x000000f60900720c */ /* 0x000fe40005f66670 */
[----:B------:R-:W-:Y:S02]  /*16e10*/  ISETP.GE.OR P1, PT, R11, R248, !P1 ;  /* 0x000000f80b00720c */ /* 0x000fe40004f26670 */
[C---:B------:R-:W-:Y:S02]  /*16e20*/  IADD3 R10, R3.reuse, 0x21, RZ ;  /* 0x00000021030a7810 */ /* 0x040fe40007ffe0ff */
[C---:B------:R-:W-:Y:S02]  /*16e30*/  IADD3 R5, R3.reuse, 0x28, RZ ;  /* 0x0000002803057810 */ /* 0x040fe40007ffe0ff */
[----:B------:R-:W-:-:S02]  /*16e40*/  IADD3 R4, R3, 0x29, RZ ;  /* 0x0000002903047810 */ /* 0x000fc40007ffe0ff */
[----:B------:R-:W-:Y:S02]  /*16e50*/  ISETP.GE.OR P5, PT, R17, R246, !P5 ;  /* 0x000000f61100720c */ /* 0x000fe40006fa6670 */
[----:B------:R-:W-:Y:S02]  /*16e60*/  FSEL R25, R25, -INF , !P6 ;  /* 0xff80000019197808 */ /* 0x000fe40007000000 */
[----:B------:R-:W-:Y:S02]  /*16e70*/  FSEL R17, R22, -INF , !P3 ;  /* 0xff80000016117808 */ /* 0x000fe40005800000 */
[----:B------:R-:W-:Y:S02]  /*16e80*/  FSEL R21, R21, -INF , !P4 ;  /* 0xff80000015157808 */ /* 0x000fe40006000000 */
[----:B------:R-:W-:Y:S02]  /*16e90*/  FSEL R176, R76, -INF , !P1 ;  /* 0xff8000004cb07808 */ /* 0x000fe40004800000 */
[----:B------:R-:W-:-:S02]  /*16ea0*/  ISETP.GE.AND P6, PT, R10, R249, PT ;  /* 0x000000f90a00720c */ /* 0x000fc40003fc6270 */
[-C--:B------:R-:W-:Y:S02]  /*16eb0*/  ISETP.GE.AND P4, PT, R5, R249.reuse, PT ;  /* 0x000000f90500720c */ /* 0x080fe40003f86270 */
[C---:B------:R-:W-:Y:S02]  /*16ec0*/  ISETP.GE.AND P3, PT, R4.reuse, R249, PT ;  /* 0x000000f90400720c */ /* 0x040fe40003f66270 */
[----:B------:R-:W-:Y:S01]  /*16ed0*/  ISETP.GE.AND P1, PT, R4, R247, PT ;  /* 0x000000f70400720c */ /* 0x000fe20003f26270 */
[----:B------:R-:W-:Y:S01]  /*16ee0*/  HMMA.16816.F32.BF16 R64, R12, R6, R64 ;  /* 0x000000060c40723c */ /* 0x000fe20000041840 */
[----:B------:R-:W-:Y:S02]  /*16ef0*/  FSEL R31, R31, -INF , !P0 ;  /* 0xff8000001f1f7808 */ /* 0x000fe40004000000 */
[----:B------:R-:W-:Y:S02]  /*16f00*/  ISETP.GE.AND P0, PT, R9, R249, PT ;  /* 0x000000f90900720c */ /* 0x000fe40003f06270 */
[----:B------:R-:W-:-:S02]  /*16f10*/  ISETP.GE.OR P6, PT, R10, R248, !P6 ;  /* 0x000000f80a00720c */ /* 0x000fc400077c6670 */
[-C--:B------:R-:W-:Y:S02]  /*16f20*/  ISETP.GE.OR P4, PT, R5, R248.reuse, !P4 ;  /* 0x000000f80500720c */ /* 0x080fe40006786670 */
[C---:B------:R-:W-:Y:S02]  /*16f30*/  ISETP.GE.OR P3, PT, R4.reuse, R248, !P3 ;  /* 0x000000f80400720c */ /* 0x040fe40005f66670 */
[----:B------:R-:W-:Y:S02]  /*16f40*/  ISETP.GE.OR P1, PT, R4, R246, !P1 ;  /* 0x000000f60400720c */ /* 0x000fe40004f26670 */
[----:B------:R-:W-:Y:S02]  /*16f50*/  IADD3 R4, R3, 0x31, RZ ;  /* 0x0000003103047810 */ /* 0x000fe40007ffe0ff */
[----:B------:R-:W-:Y:S02]  /*16f60*/  ISETP.GE.OR P0, PT, R9, R248, !P0 ;  /* 0x000000f80900720c */ /* 0x000fe40004706670 */
[----:B------:R-:W-:-:S02]  /*16f70*/  FSEL R183, R77, -INF , !P6 ;  /* 0xff8000004db77808 */ /* 0x000fc40007000000 */
[----:B------:R-:W-:Y:S02]  /*16f80*/  FSEL R185, R72, -INF , !P4 ;  /* 0xff80000048b97808 */ /* 0x000fe40006000000 */
[C---:B------:R-:W-:Y:S02]  /*16f90*/  ISETP.GE.AND P6, PT, R4.reuse, R249, PT ;  /* 0x000000f90400720c */ /* 0x040fe40003fc6270 */
[-C--:B------:R-:W-:Y:S02]  /*16fa0*/  ISETP.GE.AND P4, PT, R4, R247.reuse, PT ;  /* 0x000000f70400720c */ /* 0x080fe40003f86270 */
[----:B------:R-:W-:Y:S02]  /*16fb0*/  FSEL R20, R20, -INF , !P0 ;  /* 0xff80000014147808 */ /* 0x000fe40004000000 */
[----:B------:R-:W-:Y:S02]  /*16fc0*/  FSEL R28, R23, -INF , !P2 ;  /* 0xff800000171c7808 */ /* 0x000fe40005000000 */
[----:B------:R-:W-:-:S02]  /*16fd0*/  ISETP.GE.AND P0, PT, R10, R247, PT ;  /* 0x000000f70a00720c */ /* 0x000fc40003f06270 */
[----:B------:R-:W-:Y:S02]  /*16fe0*/  ISETP.GE.AND P2, PT, R5, R247, PT ;  /* 0x000000f70500720c */ /* 0x000fe40003f46270 */
[C---:B------:R-:W-:Y:S02]  /*16ff0*/  ISETP.GE.OR P6, PT, R4.reuse, R248, !P6 ;  /* 0x000000f80400720c */ /* 0x040fe400077c6670 */
[-C--:B------:R-:W-:Y:S02]  /*17000*/  ISETP.GE.OR P4, PT, R4, R246.reuse, !P4 ;  /* 0x000000f60400720c */ /* 0x080fe40006786670 */
[----:B------:R-:W-:Y:S02]  /*17010*/  IADD3 R4, R3, 0x38, RZ ;  /* 0x0000003803047810 */ /* 0x000fe40007ffe0ff */
[-C--:B------:R-:W-:Y:S02]  /*17020*/  ISETP.GE.OR P0, PT, R10, R246.reuse, !P0 ;  /* 0x000000f60a00720c */ /* 0x080fe40004706670 */
[----:B------:R-:W-:-:S02]  /*17030*/  ISETP.GE.OR P2, PT, R5, R246, !P2 ;  /* 0x000000f60500720c */ /* 0x000fc40005746670 */
[----:B------:R-:W-:Y:S02]  /*17040*/  IADD3 R5, R3, 0x30, RZ ;  /* 0x0000003003057810 */ /* 0x000fe40007ffe0ff */
[----:B------:R-:W-:Y:S02]  /*17050*/  FSEL R191, R75, -INF , !P1 ;  /* 0xff8000004bbf7808 */ /* 0x000fe40004800000 */
[C---:B------:R-:W-:Y:S02]  /*17060*/  ISETP.GE.AND P1, PT, R4.reuse, R247, PT ;  /* 0x000000f70400720c */ /* 0x040fe40003f26270 */
[----:B------:R-:W-:Y:S02]  /*17070*/  FSEL R187, R79, -INF , !P0 ;  /* 0xff8000004fbb7808 */ /* 0x000fe40004000000 */
[----:B------:R-:W-:Y:S02]  /*17080*/  ISETP.GE.AND P0, PT, R5, R249, PT ;  /* 0x000000f90500720c */ /* 0x000fe40003f06270 */
[----:B------:R-:W-:-:S02]  /*17090*/  ISETP.GE.OR P1, PT, R4, R246, !P1 ;  /* 0x000000f60400720c */ /* 0x000fc40004f26670 */
[----:B------:R-:W-:Y:S02]  /*170a0*/  FSEL R9, R26, -INF , !P5 ;  /* 0xff8000001a097808 */ /* 0x000fe40006800000 */
[----:B------:R-:W-:Y:S02]  /*170b0*/  ISETP.GE.OR P0, PT, R5, R248, !P0 ;  /* 0x000000f80500720c */ /* 0x000fe40004706670 */
[----:B------:R-:W-:Y:S02]  /*170c0*/  ISETP.GE.AND P5, PT, R11, R247, PT ;  /* 0x000000f70b00720c */ /* 0x000fe40003fa6270 */
[----:B------:R-:W-:Y:S02]  /*170d0*/  IADD3 R3, R3, 0x39, RZ ;  /* 0x0000003903037810 */ /* 0x000fe40007ffe0ff */
[----:B------:R-:W-:Y:S02]  /*170e0*/  FSEL R184, R66, -INF , !P1 ;  /* 0xff80000042b87808 */ /* 0x000fe40004800000 */
[----:B------:R-:W-:-:S02]  /*170f0*/  ISETP.GT.AND P1, PT, R241, R230, PT ;  /* 0x000000e6f100720c */ /* 0x000fc40003f24270 */
[----:B------:R-:W-:Y:S02]  /*17100*/  FSEL R197, R80, -INF , !P0 ;  /* 0xff80000050c57808 */ /* 0x000fe40004000000 */
[----:B------:R-:W-:Y:S02]  /*17110*/  ISETP.GE.OR P5, PT, R11, R246, !P5 ;  /* 0x000000f60b00720c */ /* 0x000fe40006fa6670 */
[----:B------:R-:W-:Y:S02]  /*17120*/  ISETP.GE.AND P0, PT, R3, R247, PT ;  /* 0x000000f70300720c */ /* 0x000fe40003f06270 */
[----:B------:R-:W-:Y:S02]  /*17130*/  FSEL R180, R78, -INF , !P5 ;  /* 0xff8000004eb47808 */ /* 0x000fe40006800000 */
[----:B------:R-:W-:Y:S02]  /*17140*/  FSEL R190, R74, -INF , !P2 ;  /* 0xff8000004abe7808 */ /* 0x000fe40005000000 */
[----:B------:R-:W-:-:S02]  /*17150*/  FSEL R178, R73, -INF , !P3 ;  /* 0xff80000049b27808 */ /* 0x000fc40005800000 */
[-C--:B------:R-:W-:Y:S02]  /*17160*/  ISETP.GE.OR P0, PT, R3, R246.reuse, !P0 ;  /* 0x000000f60300720c */ /* 0x080fe40004706670 */
[----:B------:R-:W-:Y:S02]  /*17170*/  ISETP.GE.AND P5, PT, R5, R247, PT ;  /* 0x000000f70500720c */ /* 0x000fe40003fa6270 */
[-C--:B------:R-:W-:Y:S02]  /*17180*/  ISETP.GE.AND P3, PT, R4, R249.reuse, PT ;  /* 0x000000f90400720c */ /* 0x080fe40003f66270 */
[----:B------:R-:W-:Y:S02]  /*17190*/  ISETP.GE.AND P2, PT, R3, R249, PT ;  /* 0x000000f90300720c */ /* 0x000fe40003f46270 */
[----:B------:R-:W-:Y:S01]  /*171a0*/  FSEL R182, R67, -INF , !P0 ;  /* 0xff80000043b67808 */ /* 0x000fe20004000000 */
[----:B------:R-:W-:Y:S01]  /*171b0*/  BSSY B1, `(.L_x_6690) ;  /* 0x000007d000017945 */ /* 0x000fe20003800000 */
[----:B------:R-:W-:-:S02]  /*171c0*/  ISETP.GE.OR P5, PT, R5, R246, !P5 ;  /* 0x000000f60500720c */ /* 0x000fc40006fa6670 */
[-C--:B------:R-:W-:Y:S02]  /*171d0*/  ISETP.GE.OR P3, PT, R4, R248.reuse, !P3 ;  /* 0x000000f80400720c */ /* 0x080fe40005f66670 */
[----:B------:R-:W-:Y:S02]  /*171e0*/  ISETP.GE.OR P2, PT, R3, R248, !P2 ;  /* 0x000000f80300720c */ /* 0x000fe40005746670 */
[----:B------:R-:W-:Y:S02]  /*171f0*/  ISETP.NE.U32.AND P0, PT, R242, RZ, PT ;  /* 0x000000fff200720c */ /* 0x000fe40003f05070 */
[----:B------:R-:W-:Y:S02]  /*17200*/  FSEL R192, R82, -INF , !P5 ;  /* 0xff80000052c07808 */ /* 0x000fe40006800000 */
[----:B------:R-:W-:Y:S02]  /*17210*/  FSEL R196, R81, -INF , !P6 ;  /* 0xff80000051c47808 */ /* 0x000fe40007000000 */
[----:B------:R-:W-:-:S02]  /*17220*/  FSEL R186, R83, -INF , !P4 ;  /* 0xff80000053ba7808 */ /* 0x000fc40006000000 */
[----:B------:R-:W-:Y:S02]  /*17230*/  FSEL R194, R64, -INF , !P3 ;  /* 0xff80000040c27808 */ /* 0x000fe40005800000 */
[----:B------:R-:W-:Y:S02]  /*17240*/  FSEL R193, R65, -INF , !P2 ;  /* 0xff80000041c17808 */ /* 0x000fe40005000000 */
[----:B------:R-:W-:Y:S02]  /*17250*/  ISETP.NE.AND.EX P0, PT, R243, RZ, PT, P0 ;  /* 0x000000fff300720c */ /* 0x000fe40003f05300 */
        /* <DEDUP_REMOVED lines=14> */
[----:B------:R-:W-:Y:S01]  /*17340*/  IADD3 R167, R226, 0x7800, RZ ;  /* 0x00007800e2a77810 */ /* 0x000fe20007ffe0ff */
[----:B------:R-:W-:Y:S06]  /*17350*/  BAR.SYNC.DEFER_BLOCKING 0x0 ;  /* 0x0000000000007b1d */ /* 0x000fec0000010000 */
[----:B------:R-:W-:Y:S05]  /*17360*/  @!P1 BRA `(.L_x_6691) ;  /* 0x0000061000009947 */ /* 0x000fea0003800000 */
[----:B------:R-:W-:Y:S01]  /*17370*/  BSSY B0, `(.L_x_6692) ;  /* 0x0000041000007945 */ /* 0x000fe20003800000 */
[----:B------:R-:W-:Y:S05]  /*17380*/  @!P0 BRA `(.L_x_6693) ;  /* 0x000003c000008947 */ /* 0x000fea0003800000 */
[----:B------:R-:W2:Y:S01]  /*17390*/  LD.E R13, [R18.64+0x170] ;  /* 0x00017006120d7980 */ /* 0x000ea2000c101900 */
[----:B------:R-:W-:-:S02]  /*173a0*/  IADD3 R10, R2, -0x40, RZ ;  /* 0xffffffc0020a7810 */ /* 0x000fc40007ffe0ff */
[----:B------:R-:W-:Y:S02]  /*173b0*/  IABS R5, R2 ;  /* 0x0000000200057213 */ /* 0x000fe40000000000 */
[-C--:B--2---:R-:W-:Y:S02]  /*173c0*/  IABS R6, R13.reuse ;  /* 0x0000000d00067213 */ /* 0x084fe40000000000 */
[-C--:B------:R-:W-:Y:S02]  /*173d0*/  IABS R4, R13.reuse ;  /* 0x0000000d00047213 */ /* 0x080fe40000000000 */
[----:B------:R-:W1:Y:S01]  /*173e0*/  I2F.RP R7, R6 ;  /* 0x0000000600077306 */ /* 0x000e620000209400 */
[----:B------:R-:W-:Y:S02]  /*173f0*/  LOP3.LUT R2, R2, R13, RZ, 0x3c, !PT ;  /* 0x0000000d02027212 */ /* 0x000fe400078e3cff */
        /* <DEDUP_REMOVED lines=10> */
[----:B------:R-:W-:-:S06]  /*174a0*/  IMAD.HI.U32 R12, R15, R12, R14 ;  /* 0x0000000c0f0c7227 */ /* 0x000fcc00078e000e */
        /* <DEDUP_REMOVED lines=12> */
[----:B------:R-:W-:Y:S02]  /*17570*/  ISETP.GE.AND P2, PT, R10, RZ, PT ;  /* 0x000000ff0a00720c */ /* 0x000fe40003f46270 */
[----:B------:R-:W-:-:S02]  /*17580*/  @!P3 IADD3 R7, R7, 0x1, RZ ;  /* 0x000000010707b810 */ /* 0x000fc40007ffe0ff */
[----:B------:R-:W-:-:S05]  /*17590*/  ISETP.NE.AND P3, PT, R13, RZ, PT ;  /* 0x000000ff0d00720c */ /* 0x000fca0003f65270 */
        /* <DEDUP_REMOVED lines=27> */
.L_x_6693:
[----:B------:R-:W2:Y:S02]  /*17750*/  LD.E R5, [R18.64+0x38] ;  /* 0x0000380612057980 */ /* 0x000ea4000c101900 */
[----:B--2---:R-:W-:-:S04]  /*17760*/  LEA R5, -R5, RZ, 0x6 ;  /* 0x000000ff05057211 */ /* 0x004fc800078e31ff */
[----:B------:R-:W-:Y:S02]  /*17770*/  SHF.R.S32.HI R4, RZ, 0x1f, R5 ;  /* 0x0000001fff047819 */ /* 0x000fe40000011405 */
.L_x_6694:
[----:B------:R-:W-:Y:S05]  /*17780*/  BSYNC B0 ;  /* 0x0000000000007941 */ /* 0x000fea0003800000 */
.L_x_6692:
        /* <DEDUP_REMOVED lines=31> */
.L_x_6691:
[----:B------:R-:W-:Y:S05]  /*17980*/  BSYNC B1 ;  /* 0x0000000000017941 */ /* 0x000fea0003800000 */
.L_x_6690:
        /* <DEDUP_REMOVED lines=51> */
[----:B------:R-:W-:-:S05]  /*17cc0*/  FMNMX.FTZ R7, R182, R7, !PT ;  /* 0x00000007b6077209 */ /* 0x000fca0007810000 */
[----:B------:R-:W3:Y:S01]  /*17cd0*/  SHFL.BFLY PT, R2, R7, 0x2, 0x1f ;  /* 0x0c401f0007027f89 */ /* 0x000ee200000e0000 */
[----:B-1----:R-:W-:-:S05]  /*17ce0*/  FMNMX.FTZ R5, R4, R5, !PT ;  /* 0x0000000504057209 */ /* 0x002fca0007810000 */
[----:B------:R-:W1:Y:S01]  /*17cf0*/  SHFL.BFLY PT, R164, R5, 0x1, 0x1f ;  /* 0x0c201f0005a47f89 */ /* 0x000e6200000e0000 */
[----:B---3--:R-:W-:-:S05]  /*17d00*/  FMNMX.FTZ R2, R7, R2, !PT ;  /* 0x0000000207027209 */ /* 0x008fca0007810000 */
[----:B------:R-:W3:Y:S01]  /*17d10*/  SHFL.BFLY PT, R3, R2, 0x1, 0x1f ;  /* 0x0c201f0002037f89 */ /* 0x000ee200000e0000 */
[----:B-1----:R-:W-:-:S03]  /*17d20*/  FMNMX.FTZ R164, R5, R164, !PT ;  /* 0x000000a405a47209 */ /* 0x002fc60007810000 */
[----:B------:R-:W1:Y:S01]  /*17d30*/  LDSM.16.MT88.4 R4, [R219+0x16000] ;  /* 0x01600000db04783b */ /* 0x000e620000004200 */
        /* <DEDUP_REMOVED lines=16> */
[----:B------:R-:W-:Y:S01]  /*17e40*/  MUFU.EX2 R177, R177 ;  /* 0x000000b100b17308 */ /* 0x000fe20000000800 */
[-CC-:B------:R-:W-:Y:S02]  /*17e50*/  FFMA.FTZ R35, R9, R188.reuse, -R189.reuse ;  /* 0x000000bc09237223 */ /* 0x180fe400000108bd */
[-C--:B------:R-:W-:Y:S02]  /*17e60*/  FFMA.FTZ R16, R8, R188.reuse, -R189 ;  /* 0x000000bc08107223 */ /* 0x080fe400000108bd */
[----:B------:R-:W2:Y:S01]  /*17e70*/  LDSM.16.MT88.4 R8, [R220+0x10800] ;  /* 0x01080000dc08783b */ /* 0x000ea20000004200 */
[-CC-:B------:R-:W-:Y:S02]  /*17e80*/  FFMA.FTZ R173, R24, R188.reuse, -R195.reuse ;  /* 0x000000bc18ad7223 */ /* 0x180fe400000108c3 */
[----:B------:R-:W3:Y:S01]  /*17e90*/  MUFU.EX2 R172, R172 ;  /* 0x000000ac00ac7308 */ /* 0x000ee20000000800 */
[----:B------:R-:W-:-:S02]  /*17ea0*/  FFMA.FTZ R32, R25, R188, -R195 ;  /* 0x000000bc19207223 */ /* 0x000fc400000108c3 */
[-CC-:B------:R-:W-:Y:S01]  /*17eb0*/  FFMA.FTZ R33, R20, R188.reuse, -R195.reuse ;  /* 0x000000bc14217223 */ /* 0x180fe200000108c3 */
[----:B------:R-:W-:Y:S01]  /*17ec0*/  LDSM.16.MT88.4 R24, [R223+0x10800] ;  /* 0x01080000df18783b */ /* 0x000fe20000004200 */
[-C--:B------:R-:W-:Y:S02]  /*17ed0*/  FFMA.FTZ R2, R21, R188.reuse, -R195 ;  /* 0x000000bc15027223 */ /* 0x080fe400000108c3 */
[-CC-:B------:R-:W-:Y:S01]  /*17ee0*/  FFMA.FTZ R17, R17, R188.reuse, -R189.reuse ;  /* 0x000000bc11117223 */ /* 0x180fe200000108bd */
[----:B------:R-:W4:Y:S01]  /*17ef0*/  MUFU.EX2 R34, R34 ;  /* 0x0000002200227308 */ /* 0x000f220000000800 */
[-C--:B------:R-:W-:Y:S01]  /*17f00*/  FFMA.FTZ R0, R28, R188.reuse, -R189 ;  /* 0x000000bc1c007223 */ /* 0x080fe200000108bd */
[----:B------:R-:W5:Y:S01]  /*17f10*/  LDSM.16.MT88.4 R20, [R221+0x10800] ;  /* 0x01080000dd14783b */ /* 0x000f620000004200 */
[-CC-:B------:R-:W-:Y:S02]  /*17f20*/  FFMA.FTZ R176, R176, R188.reuse, -R195.reuse ;  /* 0x000000bcb0b07223 */ /* 0x180fe400000108c3 */
[-CC-:B------:R-:W-:Y:S01]  /*17f30*/  FFMA.FTZ R183, R183, R188.reuse, -R195.reuse ;  /* 0x000000bcb7b77223 */ /* 0x180fe200000108c3 */
[----:B------:R-:W-:Y:S01]  /*17f40*/  LDSM.16.MT88.4 R28, [R223+0x12800] ;  /* 0x01280000df1c783b */ /* 0x000fe20000004200 */
[-CC-:B------:R-:W-:Y:S01]  /*17f50*/  FFMA.FTZ R185, R185, R188.reuse, -R195.reuse ;  /* 0x000000bcb9b97223 */ /* 0x180fe200000108c3 */
[----:B------:R-:W-:Y:S01]  /*17f60*/  MUFU.EX2 R174, R174 ;  /* 0x000000ae00ae7308 */ /* 0x000fe20000000800 */
[----:B---3--:R-:W-:Y:S01]  /*17f70*/  F2FP.BF16.PACK_AB R128, R172, R177 ;  /* 0x000000b1ac80723e */ /* 0x008fe200000010ff */
[----:B------:R-:W-:-:S02]  /*17f80*/  FFMA.FTZ R178, R178, R188, -R195 ;  /* 0x000000bcb2b27223 */ /* 0x000fc400000108c3 */
[-CC-:B------:R-:W-:Y:S02]  /*17f90*/  FFMA.FTZ R180, R180, R188.reuse, -R189.reuse ;  /* 0x000000bcb4b47223 */ /* 0x180fe400000108bd */
[-CC-:B------:R-:W-:Y:S02]  /*17fa0*/  FFMA.FTZ R187, R187, R188.reuse, -R189.reuse ;  /* 0x000000bcbbbb7223 */ /* 0x180fe400000108bd */
[----:B------:R-:W3:Y:S01]  /*17fb0*/  MUFU.EX2 R179, R179 ;  /* 0x000000b300b37308 */ /* 0x000ee20000000800 */
        /* <DEDUP_REMOVED lines=10> */
[----:B---3--:R-:W-:Y:S01]  /*18060*/  F2FP.BF16.PACK_AB R129, R179, R174 ;  /* 0x000000aeb381723e */ /* 0x008fe200000010ff */
[----:B------:R-:W-:-:S02]  /*18070*/  FFMA.FTZ R195, R186, R188, -R189 ;  /* 0x000000bcbac37223 */ /* 0x000fc400000108bd */
[-CC-:B------:R-:W-:Y:S02]  /*18080*/  FFMA.FTZ R184, R184, R188.reuse, -R189.reuse ;  /* 0x000000bcb8b87223 */ /* 0x180fe400000108bd */
[----:B------:R-:W-:Y:S02]  /*18090*/  FFMA.FTZ R251, R182, R188, -R189 ;  /* 0x000000bcb6fb7223 */ /* 0x000fe400000108bd */
[----:B------:R-:W-:Y:S01]  /*180a0*/  MUFU.EX2 R173, R173 ;  /* 0x000000ad00ad7308 */ /* 0x000fe20000000800 */
[----:B------:R-:W-:Y:S02]  /*180b0*/  FADD.FTZ R172, R177, R172 ;  /* 0x000000acb1ac7221 */ /* 0x000fe40000010000 */
[----:B------:R-:W-:Y:S02]  /*180c0*/  FADD.FTZ R174, R174, R179 ;  /* 0x000000b3aeae7221 */ /* 0x000fe40000010000 */
[----:B------:R-:W-:Y:S01]  /*180d0*/  FADD.FTZ R175, R175, R172 ;  /* 0x000000acafaf7221 */ /* 0x000fe20000010000 */
[----:B----4-:R-:W-:-:S02]  /*180e0*/  F2FP.BF16.PACK_AB R131, R166, R181 ;  /* 0x000000b5a683723e */ /* 0x010fc400000010ff */
[----:B------:R-:W3:Y:S01]  /*180f0*/  MUFU.EX2 R32, R32 ;  /* 0x0000002000207308 */ /* 0x000ee20000000800 */
        /* <DEDUP_REMOVED lines=68> */
[----:B--2---:R-:W-:Y:S01]  /*18540*/  HMMA.16816.F32.BF16 R144, R4, R8, R144 ;  /* 0x000000080490723c */ /* 0x004fe20000041890 */
[----:B------:R-:W-:-:S07]  /*18550*/  FADD.FTZ R17, R0, R17 ;  /* 0x0000001100117221 */ /* 0x000fce0000010000 */
[C---:B------:R-:W-:Y:S01]  /*18560*/  HMMA.16816.F32.BF16 R140, R4.reuse, R10, R140 ;  /* 0x0000000a048c723c */ /* 0x040fe2000004188c */
[----:B------:R-:W1:Y:S07]  /*18570*/  LDSM.16.MT88.4 R8, [R220+0x12800] ;  /* 0x01280000dc08783b */ /* 0x000e6e0000004200 */
[C---:B-----5:R-:W-:Y:S08]  /*18580*/  HMMA.16816.F32.BF16 R152, R4.reuse, R20, R152 ;  /* 0x000000140498723c */ /* 0x060ff00000041898 */
        /* <DEDUP_REMOVED lines=100> */
[----:B------:R-:W-:Y:S07]  /*18bd0*/  LDSM.16.MT88.4 R20, [R219+0x11800] ;  /* 0x01180000db14783b */ /* 0x000fee0000004200 */
[C---:B---3--:R-:W-:Y:S08]  /*18be0*/  HMMA.16816.F32.BF16 R124, R4.reuse, R12, R124 ;  /* 0x0000000c047c723c */ /* 0x048ff0000004187c */
        /* <DEDUP_REMOVED lines=18> */
[C---:B--2---:R-:W-:Y:S08]  /*18d10*/  HMMA.16816.F32.BF16 R144, R4.reuse, R12, R144 ;  /* 0x0000000c0490723c */ /* 0x044ff00000041890 */
        /* <DEDUP_REMOVED lines=85> */
[----:B------:R-:W-:Y:S01]  /*19270*/  @!P1 IMAD.MOV R7, RZ, RZ, -R7 ;  /* 0x000000ffff079224 */ /* 0x000fe200078e0a07 */
[----:B------:R-:W-:-:S04]  /*19280*/  @!P3 IADD3 R8, -R8, RZ, RZ ;  /* 0x000000ff0808b210 */ /* 0x000fc80007ffe1ff */
[C---:B------:R-:W-:Y:S02]  /*19290*/  SEL R2, R0.reuse, R7, !P2 ;  /* 0x0000000700027207 */ /* 0x040fe40005000000 */
[----:B------:R-:W-:-:S03]  /*192a0*/  SEL R7, R0, R8, !P2 ;  /* 0x0000000800077207 */ /* 0x000fc60005000000 */
[----:B------:R-:W-:-:S04]  /*192b0*/  IMAD.WIDE R16, R2, 0x4, R242 ;  /* 0x0000000402107825 */ /* 0x000fc800078e02f2 */
[C---:B------:R-:W-:Y:S01]  /*192c0*/  IMAD.WIDE R14, R7.reuse, 0x4, R242 ;  /* 0x00000004070e7825 */ /* 0x040fe200078e02f2 */
[----:B------:R-:W4:Y:S04]  /*192d0*/  LD.E R0, [R16.64] ;  /* 0x0000000410007980 */ /* 0x000f28000c101900 */
[----:B------:R-:W4:Y:S01]  /*192e0*/  LD.E R5, [R14.64] ;  /* 0x000000040e057980 */ /* 0x000f22000c101900 */
[----:B------:R-:W-:-:S04]  /*192f0*/  IMAD.IADD R2, R7, 0x1, -R2 ;  /* 0x0000000107027824 */ /* 0x000fc800078e0a02 */
[----:B------:R-:W-:-:S05]  /*19300*/  IMAD R9, R9, R2, -0x40 ;  /* 0xffffffc009097424 */ /* 0x000fca00078e0202 */
[----:B------:R-:W-:Y:S01]  /*19310*/  SHF.R.S32.HI R7, RZ, 0x1f, R9 ;  /* 0x0000001fff077819 */ /* 0x000fe20000011409 */
[-C--:B---3--:R-:W-:Y:S02]  /*19320*/  IMAD R2, R11, R9.reuse, RZ ;  /* 0x000000090b027224 */ /* 0x088fe400078e02ff */
[----:B------:R-:W-:-:S04]  /*19330*/  IMAD.WIDE.U32 R8, R10, R9, RZ ;  /* 0x000000090a087225 */ /* 0x000fc800078e00ff */
[----:B------:R-:W-:-:S05]  /*19340*/  IMAD R2, R10, R7, R2 ;  /* 0x000000070a027224 */ /* 0x000fca00078e0202 */
[----:B------:R-:W-:Y:S01]  /*19350*/  IADD3 R9, R9, R2, RZ ;  /* 0x0000000209097210 */ /* 0x000fe20007ffe0ff */
[----:B----4-:R-:W-:-:S04]  /*19360*/  IMAD.IADD R5, R0, 0x1, -R5 ;  /* 0x0000000100057824 */ /* 0x010fc800078e0a05 */
[----:B--2---:R-:W-:Y:S01]  /*19370*/  IMAD R7, R13, R5, RZ ;  /* 0x000000050d077224 */ /* 0x004fe200078e02ff */
[----:B------:R-:W-:Y:S01]  /*19380*/  SHF.R.S32.HI R0, RZ, 0x1f, R5 ;  /* 0x0000001fff007819 */ /* 0x000fe20000011405 */
[----:B------:R-:W-:-:S04]  /*19390*/  IMAD.WIDE.U32 R4, R5, R12, R8 ;  /* 0x0000000c05047225 */ /* 0x000fc800078e0008 */
[----:B------:R-:W-:-:S04]  /*193a0*/  IMAD R0, R12, R0, R7 ;  /* 0x000000000c007224 */ /* 0x000fc800078e0207 */
[----:B------:R-:W-:Y:S01]  /*193b0*/  IMAD.IADD R5, R5, 0x1, R0 ;  /* 0x0000000105057824 */ /* 0x000fe200078e0200 */
[----:B------:R-:W-:Y:S05]  /*193c0*/  BRA `(.L_x_6698) ;  /* 0x0000004000007947 */ /* 0x000fea0003800000 */
.L_x_6697:
[----:B------:R-:W-:Y:S02]  /*193d0*/  ULDC.64 UR4, c[0x0][0x118] ;  /* 0x0000460000047ab9 */ /* 0x000fe40000000a00 */
[----:B------:R-:W2:Y:S02]  /*193e0*/  LD.E R4, [R18.64+0x40] ;  /* 0x0000400412047980 */ /* 0x000ea4000c101900 */
[----:B--2---:R-:W-:-:S04]  /*193f0*/  LEA R4, -R4, RZ, 0x6 ;  /* 0x000000ff04047211 */ /* 0x004fc800078e31ff */
[----:B------:R-:W-:Y:S02]  /*19400*/  SHF.R.S32.HI R5, RZ, 0x1f, R4 ;  /* 0x0000001fff057819 */ /* 0x000fe40000011404 */
.L_x_6698:
[----:B------:R-:W-:Y:S05]  /*19410*/  BSYNC B0 ;  /* 0x0000000000007941 */ /* 0x000fea0003800000 */
.L_x_6696:
[----:B------:R-:W-:Y:S01]  /*19420*/  IMAD.SHL.U32 R0, R170, 0x20, RZ ;  /* 0x00000020aa007824 */ /* 0x000fe200078e00ff */
[----:B------:R-:W-:Y:S01]  /*19430*/  LEA R244, P2, R4, R244, 0x1 ;  /* 0x000000f404f47211 */ /* 0x000fe200078408ff */
[----:B------:R-:W-:Y:S01]  /*19440*/  ULDC.64 UR4, c[0x0][0x118] ;  /* 0x0000460000047ab9 */ /* 0x000fe20000000a00 */
[----:B------:R-:W-:Y:S01]  /*19450*/  SHF.L.U64.HI R2, R170, 0x5, R171 ;  /* 0x00000005aa027819 */ /* 0x000fe200000102ab */
[----:B------:R-:W-:Y:S01]  /*19460*/  BSSY B1, `(.L_x_6699) ;  /* 0x00001c7000017945 */ /* 0x000fe20003800000 */
[----:B------:R-:W-:Y:S02]  /*19470*/  IADD3 R8, P1, R0, R244, RZ ;  /* 0x000000f400087210 */ /* 0x000fe40007f3e0ff */
[----:B------:R-:W-:Y:S02]  /*19480*/  LEA.HI.X R245, R4, R245, R5, 0x1, P2 ;  /* 0x000000f504f57211 */ /* 0x000fe400010f0c05 */
[----:B------:R-:W-:-:S03]  /*19490*/  IADD3 R10, P2, R0, R8, RZ ;  /* 0x00000008000a7210 */ /* 0x000fc60007f5e0ff */
[----:B------:R-:W-:Y:S01]  /*194a0*/  IMAD.X R9, R2, 0x1, R245, P1 ;  /* 0x0000000102097824 */ /* 0x000fe200008e06f5 */
        /* <DEDUP_REMOVED lines=24> */
[----:B------:R-:W4:Y:S04]  /*19630*/  LDSM.16.M88.4 R180, [R228+0x8800] ;  /* 0x00880000e4b4783b */ /* 0x000f280000000200 */
[----:B------:R-:W5:Y:S04]  /*19640*/  LDSM.16.M88.4 R172, [R228+0x9000] ;  /* 0x00900000e4ac783b */ /* 0x000f680000000200 */
[----:B------:R-:W-:Y:S04]  /*19650*/  LDSM.16.M88.4 R188, [R227] ;  /* 0x00000000e3bc783b */ /* 0x000fe80000000200 */
[----:B------:R-:W1:Y:S04]  /*19660*/  LDSM.16.M88.4 R20, [R226] ;  /* 0x00000000e214783b */ /* 0x000e680000000200 */
[----:B------:R-:W1:Y:S04]  /*19670*/  LDSM.16.M88.4 R12, [R218] ;  /* 0x00000000da0c783b */ /* 0x000e680000000200 */
[----:B------:R-:W1:Y:S04]  /*19680*/  LDSM.16.M88.4 R24, [R228+0x9800] ;  /* 0x00980000e418783b */ /* 0x000e680000000200 */
[----:B------:R-:W1:Y:S04]  /*19690*/  LDSM.16.M88.4 R200, [R217] ;  /* 0x00000000d9c8783b */ /* 0x000e680000000200 */
[----:B------:R-:W1:Y:S04]  /*196a0*/  LDSM.16.M88.4 R192, [R216] ;  /* 0x00000000d8c0783b */ /* 0x000e680000000200 */
[----:B------:R-:W-:Y:S01]  /*196b0*/  LDSM.16.M88.4 R196, [R225] ;  /* 0x00000000e1c4783b */ /* 0x000fe20000000200 */
[C---:B--2---:R-:W-:Y:S03]  /*196c0*/  HMMA.16816.F32.BF16 R8, R28.reuse, R4, RZ ;  /* 0x000000041c08723c */ /* 0x044fe600000418ff */
[----:B------:R-:W2:Y:S04]  /*196d0*/  S2R R0, SR_TID.X ;  /* 0x0000000000007919 */ /* 0x000ea80000002100 */
[----:B------:R-:W0:Y:S01]  /*196e0*/  LDGDEPBAR ;  /* 0x00000000000079af */ /* 0x000e220000000000 */
[C---:B----4-:R-:W-:Y:S08]  /*196f0*/  HMMA.16816.F32.BF16 R184, R28.reuse, R180, RZ ;  /* 0x000000b41cb8723c */ /* 0x050ff000000418ff */
[C---:B------:R-:W-:Y:S08]  /*19700*/  HMMA.16816.F32.BF16 R4, R28.reuse, R6, RZ ;  /* 0x000000061c04723c */ /* 0x040ff000000418ff */
[----:B------:R-:W-:Y:S01]  /*19710*/  HMMA.16816.F32.BF16 R180, R28, R182, RZ ;  /* 0x000000b61cb4723c */ /* 0x000fe200000418ff */
[----:B--2---:R-:W-:-:S05]  /*19720*/  IMAD.SHL.U32 R0, R0, 0x2, RZ ;  /* 0x0000000200007824 */ /* 0x004fca00078e00ff */
[----:B------:R-:W-:Y:S02]  /*19730*/  LOP3.LUT R2, R0, 0x6, RZ, 0xc0, !PT ;  /* 0x0000000600027812 */ /* 0x000fe400078ec0ff */
[----:B-----5:R-:W-:Y:S03]  /*19740*/  HMMA.16816.F32.BF16 R176, R28, R172, RZ ;  /* 0x000000ac1cb0723c */ /* 0x020fe600000418ff */
[----:B------:R-:W-:-:S05]  /*19750*/  IMAD R2, R241, 0x40, R2 ;  /* 0x00000040f1027824 */ /* 0x000fca00078e0202 */
[----:B------:R-:W-:Y:S01]  /*19760*/  HMMA.16816.F32.BF16 R172, R28, R174, RZ ;  /* 0x000000ae1cac723c */ /* 0x000fe200000418ff */
[C---:B------:R-:W-:Y:S02]  /*19770*/  IADD3 R0, R2.reuse, 0x1, RZ ;  /* 0x0000000102007810 */ /* 0x040fe40007ffe0ff */
[-C--:B------:R-:W-:Y:S02]  /*19780*/  ISETP.GE.AND P5, PT, R2, R249.reuse, PT ;  /* 0x000000f90200720c */ /* 0x080fe40003fa6270 */
[C---:B------:R-:W-:Y:S02]  /*19790*/  ISETP.GE.AND P4, PT, R0.reuse, R249, PT ;  /* 0x000000f90000720c */ /* 0x040fe40003f86270 */
[-C--:B------:R-:W-:Y:S01]  /*197a0*/  ISETP.GE.AND P1, PT, R0, R247.reuse, PT ;  /* 0x000000f70000720c */ /* 0x080fe20003f26270 */
[----:B-1----:R-:W-:Y:S01]  /*197b0*/  HMMA.16816.F32.BF16 R8, R188, R20, R8 ;  /* 0x00000014bc08723c */ /* 0x002fe20000041808 */
[----:B------:R-:W-:Y:S02]  /*197c0*/  ISETP.GE.AND P2, PT, R2, R247, PT ;  /* 0x000000f70200720c */ /* 0x000fe40003f46270 */
[----:B------:R-:W-:-:S02]  /*197d0*/  ISETP.GE.OR P4, PT, R0, R248, !P4 ;  /* 0x000000f80000720c */ /* 0x000fc40006786670 */
[----:B------:R-:W-:Y:S02]  /*197e0*/  ISETP.GE.OR P1, PT, R0, R246, !P1 ;  /* 0x000000f60000720c */ /* 0x000fe40004f26670 */
[C---:B------:R-:W-:Y:S01]  /*197f0*/  ISETP.GE.OR P5, PT, R2.reuse, R248, !P5 ;  /* 0x000000f80200720c */ /* 0x040fe20006fa6670 */
[C---:B------:R-:W-:Y:S01]  /*19800*/  HMMA.16816.F32.BF16 R4, R188.reuse, R22, R4 ;  /* 0x00000016bc04723c */ /* 0x040fe20000041804 */
[----:B------:R-:W1:Y:S01]  /*19810*/  LDSM.16.M88.4 R20, [R222+0x8800] ;  /* 0x00880000de14783b */ /* 0x000e620000000200 */
[C---:B------:R-:W-:Y:S02]  /*19820*/  ISETP.GE.OR P2, PT, R2.reuse, R246, !P2 ;  /* 0x000000f60200720c */ /* 0x040fe40005746670 */
[C---:B------:R-:W-:Y:S02]  /*19830*/  IADD3 R0, R2.reuse, 0x9, RZ ;  /* 0x0000000902007810 */ /* 0x040fe40007ffe0ff */
[C---:B---3--:R-:W-:Y:S02]  /*19840*/  IADD3 R16, R2.reuse, 0x19, RZ ;  /* 0x0000001902107810 */ /* 0x048fe40007ffe0ff */
[C---:B------:R-:W-:Y:S08]  /*19850*/  HMMA.16816.F32.BF16 R184, R188.reuse, R12, R184 ;  /* 0x0000000cbcb8723c */ /* 0x040ff000000418b8 */
[----:B------:R-:W-:Y:S01]  /*19860*/  HMMA.16816.F32.BF16 R180, R188, R14, R180 ;  /* 0x0000000ebcb4723c */ /* 0x000fe200000418b4 */
[----:B------:R-:W2:Y:S07]  /*19870*/  LDSM.16.M88.4 R12, [R222+0x9000] ;  /* 0x00900000de0c783b */ /* 0x000eae0000000200 */
[C---:B------:R-:W-:Y:S08]  /*19880*/  HMMA.16816.F32.BF16 R32, R28.reuse, R24, RZ ;  /* 0x000000181c20723c */ /* 0x040ff000000418ff */
[----:B------:R-:W-:Y:S01]  /*19890*/  HMMA.16816.F32.BF16 R28, R28, R26, RZ ;  /* 0x0000001a1c1c723c */ /* 0x000fe200000418ff */
[----:B------:R-:W3:Y:S07]  /*198a0*/  LDSM.16.M88.4 R24, [R222+0x8000] ;  /* 0x00800000de18783b */ /* 0x000eee0000000200 */
[C---:B------:R-:W-:Y:S08]  /*198b0*/  HMMA.16816.F32.BF16 R176, R188.reuse, R200, R176 ;  /* 0x000000c8bcb0723c */ /* 0x040ff000000418b0 */
[C---:B------:R-:W-:Y:S01]  /*198c0*/  HMMA.16816.F32.BF16 R172, R188.reuse, R202, R172 ;  /* 0x000000cabcac723c */ /* 0x040fe200000418ac */
[----:B------:R-:W4:Y:S07]  /*198d0*/  LDSM.16.M88.4 R200, [R222+0x9800] ;  /* 0x00980000dec8783b */ /* 0x000f2e0000000200 */
[C---:B------:R-:W-:Y:S08]  /*198e0*/  HMMA.16816.F32.BF16 R32, R188.reuse, R192, R32 ;  /* 0x000000c0bc20723c */ /* 0x040ff00000041820 */
[----:B------:R-:W-:Y:S01]  /*198f0*/  HMMA.16816.F32.BF16 R28, R188, R194, R28 ;  /* 0x000000c2bc1c723c */ /* 0x000fe2000004181c */
[----:B------:R-:W-:Y:S04]  /*19900*/  LDSM.16.M88.4 R192, [R215] ;  /* 0x00000000d7c0783b */ /* 0x000fe80000000200 */
[----:B------:R-:W-:Y:S03]  /*19910*/  LDSM.16.M88.4 R188, [R215+0x800] ;  /* 0x00080000d7bc783b */ /* 0x000fe60000000200 */
[C---:B-1----:R-:W-:Y:S08]  /*19920*/  HMMA.16816.F32.BF16 R184, R196.reuse, R20, R184 ;  /* 0x00000014c4b8723c */ /* 0x042ff000000418b8 */
[C---:B------:R-:W-:Y:S01]  /*19930*/  HMMA.16816.F32.BF16 R180, R196.reuse, R22, R180 ;  /* 0x00000016c4b4723c */ /* 0x040fe200000418b4 */
[----:B------:R-:W1:Y:S07]  /*19940*/  LDSM.16.M88.4 R20, [R224] ;  /* 0x00000000e014783b */ /* 0x000e6e0000000200 */
        /* <DEDUP_REMOVED lines=9> */
[----:B------:R-:W-:Y:S03]  /*199e0*/  LDSM.16.M88.4 R200, [R214] ;  /* 0x00000000d6c8783b */ /* 0x000fe60000000200 */
[C---:B-1----:R-:W-:Y:S08]  /*199f0*/  HMMA.16816.F32.BF16 R8, R20.reuse, R192, R8 ;  /* 0x000000c01408723c */ /* 0x042ff00000041808 */
[C---:B--2---:R-:W-:Y:S08]  /*19a00*/  HMMA.16816.F32.BF16 R176, R20.reuse, R12, R176 ;  /* 0x0000000c14b0723c */ /* 0x044ff000000418b0 */
[C---:B------:R-:W-:Y:S01]  /*19a10*/  HMMA.16816.F32.BF16 R172, R20.reuse, R14, R172 ;  /* 0x0000000e14ac723c */ /* 0x040fe200000418ac */
[----:B------:R-:W1:Y:S07]  /*19a20*/  LDSM.16.M88.4 R12, [R229+0x2000] ;  /* 0x00200000e50c783b */ /* 0x000e6e0000000200 */
[C---:B------:R-:W-:Y:S01]  /*19a30*/  HMMA.16816.F32.BF16 R4, R20.reuse, R194, R4 ;  /* 0x000000c21404723c */ /* 0x040fe20000041804 */
[----:B------:R-:W2:Y:S07]  /*19a40*/  LDSM.16.M88.4 R192, [R228+0xa800] ;  /* 0x00a80000e4c0783b */ /* 0x000eae0000000200 */
[C---:B------:R-:W-:Y:S08]  /*19a50*/  HMMA.16816.F32.BF16 R184, R20.reuse, R188, R184 ;  /* 0x000000bc14b8723c */ /* 0x040ff000000418b8 */
[C---:B------:R-:W-:Y:S01]  /*19a60*/  HMMA.16816.F32.BF16 R180, R20.reuse, R190, R180 ;  /* 0x000000be14b4723c */ /* 0x040fe200000418b4 */
[----:B------:R-:W4:Y:S07]  /*19a70*/  LDSM.16.M88.4 R188, [R228+0xb000] ;  /* 0x00b00000e4bc783b */ /* 0x000f2e0000000200 */
[C---:B---3--:R-:W-:Y:S08]  /*19a80*/  HMMA.16816.F32.BF16 R32, R20.reuse, R24, R32 ;  /* 0x000000181420723c */ /* 0x048ff00000041820 */
[----:B------:R-:W-:Y:S01]  /*19a90*/  HMMA.16816.F32.BF16 R28, R20, R26, R28 ;  /* 0x0000001a141c723c */ /* 0x000fe2000004181c */
[----:B------:R-:W3:Y:S04]  /*19aa0*/  LDSM.16.M88.4 R24, [R228+0xb800] ;  /* 0x00b80000e418783b */ /* 0x000ee80000000200 */
[----:B------:R-:W5:Y:S03]  /*19ab0*/  LDSM.16.M88.4 R20, [R227+0x2000] ;  /* 0x00200000e314783b */ /* 0x000f660000000200 */
[C---:B-1----:R-:W-:Y:S08]  /*19ac0*/  HMMA.16816.F32.BF16 R8, R12.reuse, R196, R8 ;  /* 0x000000c40c08723c */ /* 0x042ff00000041808 */
[C---:B------:R-:W-:Y:S01]  /*19ad0*/  HMMA.16816.F32.BF16 R4, R12.reuse, R198, R4 ;  /* 0x000000c60c04723c */ /* 0x040fe20000041804 */
[----:B------:R-:W1:Y:S07]  /*19ae0*/  LDSM.16.M88.4 R196, [R213] ;  /* 0x00000000d5c4783b */ /* 0x000e6e0000000200 */
[C---:B--2---:R-:W-:Y:S08]  /*19af0*/  HMMA.16816.F32.BF16 R184, R12.reuse, R192, R184 ;  /* 0x000000c00cb8723c */ /* 0x044ff000000418b8 */
[C---:B------:R-:W-:Y:S01]  /*19b00*/  HMMA.16816.F32.BF16 R180, R12.reuse, R194, R180 ;  /* 0x000000c20cb4723c */ /* 0x040fe200000418b4 */
[----:B------:R-:W2:Y:S07]  /*19b10*/  LDSM.16.M88.4 R192, [R212] ;  /* 0x00000000d4c0783b */ /* 0x000eae0000000200 */
[C---:B----4-:R-:W-:Y:S08]  /*19b20*/  HMMA.16816.F32.BF16 R176, R12.reuse, R188, R176 ;  /* 0x000000bc0cb0723c */ /* 0x050ff000000418b0 */
[C---:B------:R-:W-:Y:S01]  /*19b30*/  HMMA.16816.F32.BF16 R172, R12.reuse, R190, R172 ;  /* 0x000000be0cac723c */ /* 0x040fe200000418ac */
[----:B------:R-:W-:Y:S07]  /*19b40*/  LDSM.16.M88.4 R188, [R225+0x2000] ;  /* 0x00200000e1bc783b */ /* 0x000fee0000000200 */
[C---:B---3--:R-:W-:Y:S08]  /*19b50*/  HMMA.16816.F32.BF16 R32, R12.reuse, R24, R32 ;  /* 0x000000180c20723c */ /* 0x048ff00000041820 */
[----:B------:R-:W-:Y:S01]  /*19b60*/  HMMA.16816.F32.BF16 R28, R12, R26, R28 ;  /* 0x0000001a0c1c723c */ /* 0x000fe2000004181c */
[----:B------:R-:W3:Y:S04]  /*19b70*/  LDSM.16.M88.4 R24, [R211] ;  /* 0x00000000d318783b */ /* 0x000ee80000000200 */
        /* <DEDUP_REMOVED lines=39> */
[----:B------:R-:W2:Y:S03]  /*19df0*/  LDSM.16.M88.4 R24, [R210] ;  /* 0x00000000d218783b */ /* 0x000ea60000000200 */
        /* <DEDUP_REMOVED lines=91> */
[C---:B------:R-:W-:Y:S02]  /*1a3b0*/  ISETP.GE.AND P6, PT, R12.reuse, R249, PT ;  /* 0x000000f90c00720c */ /* 0x040fe40003fc6270 */
[----:B------:R-:W-:Y:S02]  /*1a3c0*/  ISETP.GE.AND P3, PT, R12, R247, PT ;  /* 0x000000f70c00720c */ /* 0x000fe40003f66270 */
[----:B------:R-:W-:Y:S01]  /*1a3d0*/  FSEL R10, R10, -INF , !P2 ;  /* 0xff8000000a0a7808 */ /* 0x000fe20005000000 */
[----:B------:R-:W-:Y:S01]  /*1a3e0*/  HMMA.16816.F32.BF16 R172, R200, R194, R172 ;  /* 0x000000c2c8ac723c */ /* 0x000fe200000418ac */
[C---:B------:R-:W-:Y:S02]  /*1a3f0*/  ISETP.GE.AND P5, PT, R0.reuse, R249, PT ;  /* 0x000000f90000720c */ /* 0x040fe40003fa6270 */
[----:B------:R-:W-:Y:S02]  /*1a400*/  ISETP.GE.AND P2, PT, R0, R247, PT ;  /* 0x000000f70000720c */ /* 0x000fe40003f46270 */
[----:B------:R-:W-:-:S02]  /*1a410*/  ISETP.GE.OR P6, PT, R12, R248, !P6 ;  /* 0x000000f80c00720c */ /* 0x000fc400077c6670 */
[----:B------:R-:W-:Y:S01]  /*1a420*/  ISETP.GE.OR P3, PT, R12, R246, !P3 ;  /* 0x000000f60c00720c */ /* 0x000fe20005f66670 */
[C---:B------:R-:W-:Y:S01]  /*1a430*/  HMMA.16816.F32.BF16 R32, R200.reuse, R188, R32 ;  /* 0x000000bcc820723c */ /* 0x040fe20000041820 */
[C---:B------:R-:W-:Y:S02]  /*1a440*/  IADD3 R12, R2.reuse, 0x10, RZ ;  /* 0x00000010020c7810 */ /* 0x040fe40007ffe0ff */
[----:B------:R-:W-:Y:S02]  /*1a450*/  IADD3 R14, R2, 0x11, RZ ;  /* 0x00000011020e7810 */ /* 0x000fe40007ffe0ff */
[C---:B------:R-:W-:Y:S02]  /*1a460*/  ISETP.GE.OR P5, PT, R0.reuse, R248, !P5 ;  /* 0x000000f80000720c */ /* 0x040fe40006fa6670 */
[----:B------:R-:W-:Y:S01]  /*1a470*/  ISETP.GE.OR P2, PT, R0, R246, !P2 ;  /* 0x000000f60000720c */ /* 0x000fe20005746670 */
[----:B------:R-:W-:Y:S01]  /*1a480*/  HMMA.16816.F32.BF16 R28, R200, R190, R28 ;  /* 0x000000bec81c723c */ /* 0x000fe2000004181c */
[----:B------:R-:W-:-:S02]  /*1a490*/  FSEL R9, R9, -INF , !P4 ;  /* 0xff80000009097808 */ /* 0x000fc40006000000 */
[----:B------:R-:W-:Y:S02]  /*1a4a0*/  FSEL R11, R11, -INF , !P1 ;  /* 0xff8000000b0b7808 */ /* 0x000fe40004800000 */
[----:B------:R-:W-:Y:S02]  /*1a4b0*/  FSEL R8, R4, -INF , !P6 ;  /* 0xff80000004087808 */ /* 0x000fe40007000000 */
[----:B------:R-:W-:Y:S01]  /*1a4c0*/  FSEL R0, R6, -INF , !P3 ;  /* 0xff80000006007808 */ /* 0x000fe20005800000 */
[----:B-1----:R-:W-:Y:S01]  /*1a4d0*/  HMMA.16816.F32.BF16 R176, R24, R20, R176 ;  /* 0x0000001418b0723c */ /* 0x002fe200000418b0 */
[C---:B------:R-:W-:Y:S02]  /*1a4e0*/  ISETP.GE.AND P4, PT, R12.reuse, R249, PT ;  /* 0x000000f90c00720c */ /* 0x040fe40003f86270 */
[----:B------:R-:W-:Y:S02]  /*1a4f0*/  ISETP.GE.AND P1, PT, R12, R247, PT ;  /* 0x000000f70c00720c */ /* 0x000fe40003f26270 */
[----:B------:R-:W-:-:S02]  /*1a500*/  ISETP.GE.AND P6, PT, R14, R249, PT ;  /* 0x000000f90e00720c */ /* 0x000fc40003fc6270 */
[----:B------:R-:W-:Y:S01]  /*1a510*/  ISETP.GE.AND P3, PT, R14, R247, PT ;  /* 0x000000f70e00720c */ /* 0x000fe20003f66270 */
[----:B------:R-:W-:Y:S01]  /*1a520*/  HMMA.16816.F32.BF16 R172, R24, R22, R172 ;  /* 0x0000001618ac723c */ /* 0x000fe200000418ac */
[C---:B------:R-:W-:Y:S02]  /*1a530*/  ISETP.GE.OR P4, PT, R12.reuse, R248, !P4 ;  /* 0x000000f80c00720c */ /* 0x040fe40006786670 */
[----:B------:R-:W-:Y:S02]  /*1a540*/  ISETP.GE.OR P1, PT, R12, R246, !P1 ;  /* 0x000000f60c00720c */ /* 0x000fe40004f26670 */
[C---:B------:R-:W-:Y:S02]  /*1a550*/  ISETP.GE.OR P6, PT, R14.reuse, R248, !P6 ;  /* 0x000000f80e00720c */ /* 0x040fe400077c6670 */
[----:B------:R-:W-:Y:S02]  /*1a560*/  ISETP.GE.OR P3, PT, R14, R246, !P3 ;  /* 0x000000f60e00720c */ /* 0x000fe40005f66670 */
[----:B------:R-:W-:-:S02]  /*1a570*/  FSEL R14, R5, -INF , !P5 ;  /* 0xff800000050e7808 */ /* 0x000fc40006800000 */
[----:B------:R-:W-:Y:S02]  /*1a580*/  FSEL R12, R7, -INF , !P2 ;  /* 0xff800000070c7808 */ /* 0x000fe40005000000 */
[----:B------:R-:W1:Y:S01]  /*1a590*/  LDSM.16.M88.4 R4, [R215+0x7800] ;  /* 0x00780000d704783b */ /* 0x000e620000000200 */
[----:B------:R-:W-:Y:S01]  /*1a5a0*/  IADD3 R15, R2, 0x18, RZ ;  /* 0x00000018020f7810 */ /* 0x000fe20007ffe0ff */
[----:B------:R-:W-:-:S04]  /*1a5b0*/  DEPBAR.LE SB0, 0x0 ;  /* 0x000080000000791a */ /* 0x000fc80000000000 */
[----:B------:R-:W-:Y:S01]  /*1a5c0*/  BAR.SYNC.DEFER_BLOCKING 0x0 ;  /* 0x0000000000007b1d */ /* 0x000fe20000010000 */
[C---:B------:R-:W-:Y:S02]  /*1a5d0*/  ISETP.GE.AND P5, PT, R15.reuse, R249, PT ;  /* 0x000000f90f00720c */ /* 0x040fe40003fa6270 */
[C---:B------:R-:W-:Y:S02]  /*1a5e0*/  ISETP.GE.AND P2, PT, R15.reuse, R247, PT ;  /* 0x000000f70f00720c */ /* 0x040fe40003f46270 */
[C---:B------:R-:W-:Y:S02]  /*1a5f0*/  ISETP.GE.OR P5, PT, R15.reuse, R248, !P5 ;  /* 0x000000f80f00720c */ /* 0x040fe40006fa6670 */
[----:B------:R-:W-:Y:S02]  /*1a600*/  ISETP.GE.OR P2, PT, R15, R246, !P2 ;  /* 0x000000f60f00720c */ /* 0x000fe40005746670 */
[----:B------:R-:W-:Y:S02]  /*1a610*/  IADD3 R15, R2, 0x20, RZ ;  /* 0x00000020020f7810 */ /* 0x000fe40007ffe0ff */
        /* <DEDUP_REMOVED lines=8> */
[C---:B------:R-:W-:Y:S02]  /*1a6a0*/  ISETP.GE.OR P4, PT, R16.reuse, R248, !P4 ;  /* 0x000000f81000720c */ /* 0x040fe40006786670 */
[----:B------:R-:W-:Y:S02]  /*1a6b0*/  ISETP.GE.OR P1, PT, R16, R246, !P1 ;  /* 0x000000f61000720c */ /* 0x000fe40004f26670 */
[C---:B------:R-:W-:Y:S02]  /*1a6c0*/  ISETP.GE.OR P6, PT, R15.reuse, R248, !P6 ;  /* 0x000000f80f00720c */ /* 0x040fe400077c6670 */
[----:B------:R-:W-:Y:S01]  /*1a6d0*/  ISETP.GE.OR P3, PT, R15, R246, !P3 ;  /* 0x000000f60f00720c */ /* 0x000fe20005f66670 */
[----:B-1----:R-:W-:Y:S01]  /*1a6e0*/  HMMA.16816.F32.BF16 R32, R24, R4, R32 ;  /* 0x000000041820723c */ /* 0x002fe20000041820 */
[----:B------:R-:W-:-:S02]  /*1a6f0*/  IADD3 R16, R2, 0x21, RZ ;  /* 0x0000002102107810 */ /* 0x000fc40007ffe0ff */
[----:B------:R-:W-:Y:S02]  /*1a700*/  IADD3 R15, R2, 0x28, RZ ;  /* 0x00000028020f7810 */ /* 0x000fe40007ffe0ff */
[----:B------:R-:W-:Y:S02]  /*1a710*/  FSEL R184, R182, -INF , !P2 ;  /* 0xff800000b6b87808 */ /* 0x000fe40005000000 */
[----:B------:R-:W-:Y:S02]  /*1a720*/  FSEL R193, R180, -INF , !P5 ;  /* 0xff800000b4c17808 */ /* 0x000fe40006800000 */
[----:B------:R-:W-:Y:S02]  /*1a730*/  FSEL R182, R181, -INF , !P4 ;  /* 0xff800000b5b67808 */ /* 0x000fe40006000000 */
[----:B------:R-:W-:Y:S02]  /*1a740*/  FSEL R185, R183, -INF , !P1 ;  /* 0xff800000b7b97808 */ /* 0x000fe40004800000 */
[----:B------:R-:W-:-:S02]  /*1a750*/  ISETP.GE.AND P5, PT, R16, R249, PT ;  /* 0x000000f91000720c */ /* 0x000fc40003fa6270 */
[C---:B------:R-:W-:Y:S02]  /*1a760*/  ISETP.GE.AND P2, PT, R16.reuse, R247, PT ;  /* 0x000000f71000720c */ /* 0x040fe40003f46270 */
[C---:B------:R-:W-:Y:S02]  /*1a770*/  ISETP.GE.AND P1, PT, R15.reuse, R249, PT ;  /* 0x000000f90f00720c */ /* 0x040fe40003f26270 */
[C---:B------:R-:W-:Y:S02]  /*1a780*/  ISETP.GE.AND P4, PT, R15.reuse, R247, PT ;  /* 0x000000f70f00720c */ /* 0x040fe40003f86270 */
[C---:B------:R-:W-:Y:S02]  /*1a790*/  ISETP.GE.OR P5, PT, R16.reuse, R248, !P5 ;  /* 0x000000f81000720c */ /* 0x040fe40006fa6670 */
[----:B------:R-:W-:Y:S02]  /*1a7a0*/  ISETP.GE.OR P2, PT, R16, R246, !P2 ;  /* 0x000000f61000720c */ /* 0x000fe40005746670 */
[----:B------:R-:W-:-:S02]  /*1a7b0*/  ISETP.GE.OR P1, PT, R15, R248, !P1 ;  /* 0x000000f80f00720c */ /* 0x000fc40004f26670 */
[----:B------:R-:W-:Y:S02]  /*1a7c0*/  ISETP.GE.OR P4, PT, R15, R246, !P4 ;  /* 0x000000f60f00720c */ /* 0x000fe40006786670 */
[C---:B------:R-:W-:Y:S02]  /*1a7d0*/  IADD3 R4, R2.reuse, 0x30, RZ ;  /* 0x0000003002047810 */ /* 0x040fe40007ffe0ff */
[----:B------:R-:W-:Y:S02]  /*1a7e0*/  IADD3 R5, R2, 0x31, RZ ;  /* 0x0000003102057810 */ /* 0x000fe40007ffe0ff */
[----:B------:R-:W-:Y:S02]  /*1a7f0*/  FSEL R189, R177, -INF , !P5 ;  /* 0xff800000b1bd7808 */ /* 0x000fe40006800000 */
[----:B------:R-:W-:Y:S02]  /*1a800*/  FSEL R22, R179, -INF , !P2 ;  /* 0xff800000b3167808 */ /* 0x000fe40005000000 */
[----:B------:R-:W-:-:S02]  /*1a810*/  FSEL R188, R172, -INF , !P1 ;  /* 0xff800000acbc7808 */ /* 0x000fc40004800000 */
[----:B------:R-:W-:Y:S02]  /*1a820*/  FSEL R20, R174, -INF , !P4 ;  /* 0xff800000ae147808 */ /* 0x000fe40006000000 */
[C---:B------:R-:W-:Y:S02]  /*1a830*/  ISETP.GE.AND P5, PT, R4.reuse, R249, PT ;  /* 0x000000f90400720c */ /* 0x040fe40003fa6270 */
[C---:B------:R-:W-:Y:S02]  /*1a840*/  ISETP.GE.AND P2, PT, R4.reuse, R247, PT ;  /* 0x000000f70400720c */ /* 0x040fe40003f46270 */
[C---:B------:R-:W-:Y:S02]  /*1a850*/  ISETP.GE.AND P1, PT, R5.reuse, R249, PT ;  /* 0x000000f90500720c */ /* 0x040fe40003f26270 */
[----:B------:R-:W-:Y:S02]  /*1a860*/  ISETP.GE.AND P4, PT, R5, R247, PT ;  /* 0x000000f70500720c */ /* 0x000fe40003f86270 */
[----:B------:R-:W-:-:S02]  /*1a870*/  ISETP.GE.OR P5, PT, R4, R248, !P5 ;  /* 0x000000f80400720c */ /* 0x000fc40006fa6670 */
[----:B------:R-:W-:Y:S02]  /*1a880*/  ISETP.GE.OR P2, PT, R4, R246, !P2 ;  /* 0x000000f60400720c */ /* 0x000fe40005746670 */
[C---:B------:R-:W-:Y:S02]  /*1a890*/  ISETP.GE.OR P1, PT, R5.reuse, R248, !P1 ;  /* 0x000000f80500720c */ /* 0x040fe40004f26670 */
[----:B------:R-:W-:Y:S02]  /*1a8a0*/  ISETP.GE.OR P4, PT, R5, R246, !P4 ;  /* 0x000000f60500720c */ /* 0x000fe40006786670 */
[----:B------:R-:W-:Y:S01]  /*1a8b0*/  HMMA.16816.F32.BF16 R4, R24, R6, R28 ;  /* 0x000000061804723c */ /* 0x000fe2000004181c */
[----:B------:R-:W-:Y:S02]  /*1a8c0*/  IADD3 R16, R2, 0x29, RZ ;  /* 0x0000002902107810 */ /* 0x000fe40007ffe0ff */
[----:B------:R-:W-:Y:S02]  /*1a8d0*/  FSEL R21, R178, -INF , !P3 ;  /* 0xff800000b2157808 */ /* 0x000fe40005800000 */
[----:B------:R-:W-:-:S02]  /*1a8e0*/  FSEL R187, R176, -INF , !P6 ;  /* 0xff800000b0bb7808 */ /* 0x000fc40007000000 */
[C---:B------:R-:W-:Y:S02]  /*1a8f0*/  ISETP.GE.AND P3, PT, R16.reuse, R247, PT ;  /* 0x000000f71000720c */ /* 0x040fe40003f66270 */
[C---:B------:R-:W-:Y:S02]  /*1a900*/  ISETP.GE.AND P6, PT, R16.reuse, R249, PT ;  /* 0x000000f91000720c */ /* 0x040fe40003fc6270 */
[----:B------:R-:W-:Y:S02]  /*1a910*/  FSEL R24, R33, -INF , !P1 ;  /* 0xff80000021187808 */ /* 0x000fe40004800000 */
[----:B------:R-:W-:Y:S02]  /*1a920*/  ISETP.GT.AND P1, PT, R241, R230, PT ;  /* 0x000000e6f100720c */ /* 0x000fe40003f24270 */
[C---:B------:R-:W-:Y:S02]  /*1a930*/  ISETP.GE.OR P3, PT, R16.reuse, R246, !P3 ;  /* 0x000000f61000720c */ /* 0x040fe40005f66670 */
[----:B------:R-:W-:-:S02]  /*1a940*/  ISETP.GE.OR P6, PT, R16, R248, !P6 ;  /* 0x000000f81000720c */ /* 0x000fc400077c6670 */
[C---:B------:R-:W-:Y:S02]  /*1a950*/  IADD3 R15, R2.reuse, 0x38, RZ ;  /* 0x00000038020f7810 */ /* 0x040fe40007ffe0ff */
[----:B------:R-:W-:Y:S02]  /*1a960*/  IADD3 R2, R2, 0x39, RZ ;  /* 0x0000003902027810 */ /* 0x000fe40007ffe0ff */
[----:B------:R-:W-:Y:S02]  /*1a970*/  FSEL R23, R175, -INF , !P3 ;  /* 0xff800000af177808 */ /* 0x000fe40005800000 */
[----:B------:R-:W-:Y:S02]  /*1a980*/  FSEL R26, R173, -INF , !P6 ;  /* 0xff800000ad1a7808 */ /* 0x000fe40007000000 */
[----:B------:R-:W-:Y:S02]  /*1a990*/  FSEL R25, R32, -INF , !P5 ;  /* 0xff80000020197808 */ /* 0x000fe40006800000 */
[----:B------:R-:W-:-:S02]  /*1a9a0*/  FSEL R175, R34, -INF , !P2 ;  /* 0xff80000022af7808 */ /* 0x000fc40005000000 */
[C---:B------:R-:W-:Y:S02]  /*1a9b0*/  ISETP.GE.AND P6, PT, R15.reuse, R249, PT ;  /* 0x000000f90f00720c */ /* 0x040fe40003fc6270 */
[C---:B------:R-:W-:Y:S02]  /*1a9c0*/  ISETP.GE.AND P3, PT, R15.reuse, R247, PT ;  /* 0x000000f70f00720c */ /* 0x040fe40003f66270 */
[C---:B------:R-:W-:Y:S02]  /*1a9d0*/  ISETP.GE.AND P5, PT, R2.reuse, R249, PT ;  /* 0x000000f90200720c */ /* 0x040fe40003fa6270 */
[----:B------:R-:W-:Y:S02]  /*1a9e0*/  ISETP.GE.AND P2, PT, R2, R247, PT ;  /* 0x000000f70200720c */ /* 0x000fe40003f46270 */
[C---:B------:R-:W-:Y:S02]  /*1a9f0*/  ISETP.GE.OR P6, PT, R15.reuse, R248, !P6 ;  /* 0x000000f80f00720c */ /* 0x040fe400077c6670 */
[----:B------:R-:W-:-:S02]  /*1aa00*/  ISETP.GE.OR P3, PT, R15, R246, !P3 ;  /* 0x000000f60f00720c */ /* 0x000fc40005f66670 */
[C---:B------:R-:W-:Y:S02]  /*1aa10*/  ISETP.GE.OR P5, PT, R2.reuse, R248, !P5 ;  /* 0x000000f80200720c */ /* 0x040fe40006fa6670 */
[----:B------:R-:W-:Y:S02]  /*1aa20*/  ISETP.GE.OR P2, PT, R2, R246, !P2 ;  /* 0x000000f60200720c */ /* 0x000fe40005746670 */
[----:B------:R-:W-:Y:S02]  /*1aa30*/  FSEL R174, R35, -INF , !P4 ;  /* 0xff80000023ae7808 */ /* 0x000fe40006000000 */
[----:B------:R-:W-:Y:S02]  /*1aa40*/  FSEL R177, R4, -INF , !P6 ;  /* 0xff80000004b17808 */ /* 0x000fe40007000000 */
[----:B------:R-:W-:Y:S02]  /*1aa50*/  FSEL R29, R6, -INF , !P3 ;  /* 0xff800000061d7808 */ /* 0x000fe40005800000 */
[----:B------:R-:W-:-:S02]  /*1aa60*/  FSEL R176, R5, -INF , !P5 ;  /* 0xff80000005b07808 */ /* 0x000fc40006800000 */
[----:B------:R-:W-:Y:S01]  /*1aa70*/  FSEL R28, R7, -INF , !P2 ;  /* 0xff800000071c7808 */ /* 0x000fe20005000000 */
[----:B------:R-:W-:Y:S05]  /*1aa80*/  @!P1 BRA `(.L_x_6700) ;  /* 0x0000064000009947 */ /* 0x000fea0003800000 */
[----:B------:R-:W-:Y:S01]  /*1aa90*/  BSSY B0, `(.L_x_6701) ;  /* 0x0000043000007945 */ /* 0x000fe20003800000 */
[----:B------:R-:W-:Y:S05]  /*1aaa0*/  @!P0 BRA `(.L_x_6702) ;  /* 0x000003d000008947 */ /* 0x000fea0003800000 */
[----:B------:R-:W-:Y:S02]  /*1aab0*/  ULDC.64 UR4, c[0x0][0x118] ;  /* 0x0000460000047ab9 */ /* 0x000fe40000000a00 */
[----:B------:R-:W2:Y:S01]  /*1aac0*/  LD.E R27, [R18.64+0x170] ;  /* 0x00017004121b7980 */ /* 0x000ea2000c101900 */
[----:B------:R-:W-:-:S05]  /*1aad0*/  IMAD.SHL.U32 R2, R241, 0x40, RZ ;  /* 0x00000040f1027824 */ /* 0x000fca00078e00ff */
[C---:B------:R-:W-:Y:S02]  /*1aae0*/  IADD3 R16, R2.reuse, -0x40, RZ ;  /* 0xffffffc002107810 */ /* 0x040fe40007ffe0ff */
        /* <DEDUP_REMOVED lines=28> */
[----:B------:R-:W-:Y:S02]  /*1acb0*/  ISETP.GE.U32.AND P5, PT, R4, R7, PT ;  /* 0x000000070400720c */ /* 0x000fe40003fa6070 */
[----:B------:R-:W-:Y:S02]  /*1acc0*/  @!P2 IADD3 R15, R15, 0x1, RZ ;  /* 0x000000010f0fa810 */ /* 0x000fe40007ffe0ff */
[----:B------:R-:W-:-:S02]  /*1acd0*/  ISETP.NE.AND P2, PT, R27, RZ, PT ;  /* 0x000000ff1b00720c */ /* 0x000fc40003f45270 */
[----:B------:R-:W-:-:S05]  /*1ace0*/  LOP3.LUT R4, RZ, R27, RZ, 0x33, !PT ;  /* 0x0000001bff047212 */ /* 0x000fca00078e33ff */
[----:B------:R-:W-:Y:S02]  /*1acf0*/  @P6 IADD3 R17, R17, 0x1, RZ ;  /* 0x0000000111116810 */ /* 0x000fe40007ffe0ff */
[----:B------:R-:W-:-:S03]  /*1ad00*/  @P5 IADD3 R15, R15, 0x1, RZ ;  /* 0x000000010f0f5810 */ /* 0x000fc60007ffe0ff */
[----:B------:R-:W-:Y:S01]  /*1ad10*/  @!P3 IMAD.MOV R17, RZ, RZ, -R17 ;  /* 0x000000ffff11b224 */ /* 0x000fe200078e0a11 */
[----:B------:R-:W-:-:S04]  /*1ad20*/  @!P0 IADD3 R15, -R15, RZ, RZ ;  /* 0x000000ff0f0f8210 */ /* 0x000fc80007ffe1ff */
[C---:B------:R-:W-:Y:S02]  /*1ad30*/  SEL R7, R4.reuse, R17, !P2 ;  /* 0x0000001104077207 */ /* 0x040fe40005000000 */
[----:B------:R-:W-:Y:S01]  /*1ad40*/  SEL R4, R4, R15, !P2 ;  /* 0x0000000f04047207 */ /* 0x000fe20005000000 */
[----:B------:R-:W3:Y:S02]  /*1ad50*/  LD.E.64 R16, [R18.64+0x38] ;  /* 0x0000380412107980 */ /* 0x000ee4000c101b00 */
[----:B------:R-:W-:-:S04]  /*1ad60*/  IMAD.WIDE R172, R7, 0x4, R242 ;  /* 0x0000000407ac7825 */ /* 0x000fc800078e02f2 */
[----:B------:R-:W-:Y:S01]  /*1ad70*/  IMAD.WIDE R34, R4, 0x4, R242 ;  /* 0x0000000404227825 */ /* 0x000fe200078e02f2 */
[----:B------:R-:W4:Y:S04]  /*1ad80*/  LD.E R5, [R172.64] ;  /* 0x00000004ac057980 */ /* 0x000f28000c101900 */
[----:B------:R-:W4:Y:S01]  /*1ad90*/  LD.E R2, [R34.64] ;  /* 0x0000000422027980 */ /* 0x000f22000c101900 */
[----:B------:R-:W-:-:S04]  /*1ada0*/  IMAD.IADD R4, R7, 0x1, -R4 ;  /* 0x0000000107047824 */ /* 0x000fc800078e0a04 */
[----:B------:R-:W-:-:S05]  /*1adb0*/  IMAD R27, R27, R4, -0x40 ;  /* 0xffffffc01b1b7424 */ /* 0x000fca00078e0204 */
[----:B------:R-:W-:Y:S01]  /*1adc0*/  SHF.R.S32.HI R7, RZ, 0x1f, R27 ;  /* 0x0000001fff077819 */ /* 0x000fe2000001141b */
[-C--:B---3--:R-:W-:Y:S02]  /*1add0*/  IMAD R4, R17, R27.reuse, RZ ;  /* 0x0000001b11047224 */ /* 0x088fe400078e02ff */
[----:B------:R-:W-:-:S04]  /*1ade0*/  IMAD.WIDE.U32 R32, R16, R27, RZ ;  /* 0x0000001b10207225 */ /* 0x000fc800078e00ff */
[----:B------:R-:W-:Y:S02]  /*1adf0*/  IMAD R4, R16, R7, R4 ;  /* 0x0000000710047224 */ /* 0x000fe400078e0204 */
[----:B----4-:R-:W-:-:S03]  /*1ae00*/  IMAD.IADD R5, R2, 0x1, -R5 ;  /* 0x0000000102057824 */ /* 0x010fc600078e0a05 */
[----:B------:R-:W-:Y:S01]  /*1ae10*/  IADD3 R33, R33, R4, RZ ;  /* 0x0000000421217210 */ /* 0x000fe20007ffe0ff */
[----:B--2---:R-:W-:Y:S01]  /*1ae20*/  IMAD R7, R31, R5, RZ ;  /* 0x000000051f077224 */ /* 0x004fe200078e02ff */
[----:B------:R-:W-:-:S05]  /*1ae30*/  SHF.R.S32.HI R2, RZ, 0x1f, R5 ;  /* 0x0000001fff027819 */ /* 0x000fca0000011405 */
[----:B------:R-:W-:Y:S02]  /*1ae40*/  IMAD R2, R30, R2, R7 ;  /* 0x000000021e027224 */ /* 0x000fe400078e0207 */
[----:B------:R-:W-:-:S04]  /*1ae50*/  IMAD.WIDE.U32 R6, R5, R30, R32 ;  /* 0x0000001e05067225 */ /* 0x000fc800078e0020 */
[----:B------:R-:W-:Y:S01]  /*1ae60*/  IMAD.IADD R4, R7, 0x1, R2 ;  /* 0x0000000107047824 */ /* 0x000fe200078e0202 */
[----:B------:R-:W-:Y:S05]  /*1ae70*/  BRA `(.L_x_6703) ;  /* 0x0000004000007947 */ /* 0x000fea0003800000 */
.L_x_6702:
[----:B------:R-:W-:Y:S02]  /*1ae80*/  ULDC.64 UR4, c[0x0][0x118] ;  /* 0x0000460000047ab9 */ /* 0x000fe40000000a00 */
[----:B------:R-:W2:Y:S02]  /*1ae90*/  LD.E R6, [R18.64+0x38] ;  /* 0x0000380412067980 */ /* 0x000ea4000c101900 */
[----:B--2---:R-:W-:-:S04]  /*1aea0*/  LEA R6, -R6, RZ, 0x6 ;  /* 0x000000ff06067211 */ /* 0x004fc800078e31ff */
[----:B------:R-:W-:Y:S02]  /*1aeb0*/  SHF.R.S32.HI R4, RZ, 0x1f, R6 ;  /* 0x0000001fff047819 */ /* 0x000fe40000011406 */
.L_x_6703:
[----:B------:R-:W-:Y:S05]  /*1aec0*/  BSYNC B0 ;  /* 0x0000000000007941 */ /* 0x000fea0003800000 */
.L_x_6701:
[----:B------:R-:W-:Y:S01]  /*1aed0*/  LEA R232, P2, R6, R232, 0x1 ;  /* 0x000000e806e87211 */ /* 0x000fe200078408ff */
[C---:B------:R-:W-:Y:S01]  /*1aee0*/  IMAD.SHL.U32 R5, R168.reuse, 0x20, RZ ;  /* 0x00000020a8057824 */ /* 0x040fe200078e00ff */
[----:B------:R-:W-:Y:S01]  /*1aef0*/  SHF.L.U64.HI R2, R168, 0x5, R169 ;  /* 0x00000005a8027819 */ /* 0x000fe200000102a9 */
[----:B------:R-:W-:Y:S01]  /*1af00*/  ULDC.64 UR4, c[0x0][0x118] ;  /* 0x0000460000047ab9 */ /* 0x000fe20000000a00 */
        /* <DEDUP_REMOVED lines=28> */
.L_x_6700:
[----:B------:R-:W-:Y:S05]  /*1b0d0*/  BSYNC B1 ;  /* 0x0000000000017941 */ /* 0x000fea0003800000 */
.L_x_6699:
[----:B------:R-:W-:Y:S02]  /*1b0e0*/  ULDC.64 UR4, c[0x0][0x118] ;  /* 0x0000460000047ab9 */ /* 0x000fe40000000a00 */
        /* <DEDUP_REMOVED lines=14> */
[----:B--2---:R-:W-:Y:S03]  /*1b1d0*/  LDSM.16.MT88.4 R16, [R221+0x10000] ;  /* 0x01000000dd10783b */ /* 0x004fe60000004200 */
        /* <DEDUP_REMOVED lines=10> */
[----:B------:R-:W-:-:S04]  /*1b280*/  FMNMX.FTZ R2, R24, R5, !PT ;  /* 0x0000000518027209 */ /* 0x000fc80007810000 */
[----:B------:R-:W-:Y:S02]  /*1b290*/  FMNMX.FTZ R5, R177, R2, !PT ;  /* 0x00000002b1057209 */ /* 0x000fe40007810000 */
[----:B------:R-:W-:Y:S02]  /*1b2a0*/  FMNMX.FTZ R2, R20, R7, !PT ;  /* 0x0000000714027209 */ /* 0x000fe40007810000 */
[----:B------:R-:W-:Y:S02]  /*1b2b0*/  FMNMX.FTZ R4, R176, R5, !PT ;  /* 0x00000005b0047209 */ /* 0x000fe40007810000 */
[----:B------:R-:W-:-:S03]  /*1b2c0*/  FMNMX.FTZ R2, R23, R2, !PT ;  /* 0x0000000217027209 */ /* 0x000fc60007810000 */
[----:B------:R-:W1:Y:S01]  /*1b2d0*/  SHFL.BFLY PT, R7, R4, 0x2, 0x1f ;  /* 0x0c401f0004077f89 */ /* 0x000e6200000e0000 */
[----:B------:R-:W-:-:S04]  /*1b2e0*/  FMNMX.FTZ R5, R175, R2, !PT ;  /* 0x00000002af057209 */ /* 0x000fc80007810000 */
        /* <DEDUP_REMOVED lines=9> */
[C---:B------:R-:W-:Y:S02]  /*1b380*/  FSETP.NEU.FTZ.AND P2, PT, R172.reuse, -INF , PT ;  /* 0xff800000ac00780b */ /* 0x040fe40003f5d000 */
[----:B--2---:R-:W-:Y:S02]  /*1b390*/  FMNMX.FTZ R166, R5, R166, !PT ;  /* 0x000000a605a67209 */ /* 0x004fe40007810000 */
[----:B------:R-:W-:Y:S02]  /*1b3a0*/  FSEL R5, R172, RZ, P2 ;  /* 0x000000ffac057208 */ /* 0x000fe40001000000 */
[----:B------:R-:W-:-:S03]  /*1b3b0*/  FSETP.NEU.FTZ.AND P0, PT, R166, -INF , PT ;  /* 0xff800000a600780b */ /* 0x000fc60003f1d000 */
[----:B------:R-:W-:Y:S01]  /*1b3c0*/  FADD.FTZ R4, R164, -R5 ;  /* 0x80000005a4047221 */ /* 0x000fe20000010000 */
[----:B------:R-:W-:-:S05]  /*1b3d0*/  FSEL R6, R166, RZ, P0 ;  /* 0x000000ffa6067208 */ /* 0x000fca0000000000 */
[----:B------:R-:W-:Y:S02]  /*1b3e0*/  FADD.FTZ R6, R3, -R6 ;  /* 0x8000000603067221 */ /* 0x000fe40000010000 */
[C---:B---3--:R-:W-:Y:S02]  /*1b3f0*/  FMUL.FTZ R178, R31.reuse, R172 ;  /* 0x000000ac1fb27220 */ /* 0x048fe40000410000 */
[C---:B------:R-:W-:Y:S02]  /*1b400*/  FMUL.FTZ R30, R31.reuse, R166 ;  /* 0x000000a61f1e7220 */ /* 0x040fe40000410000 */
[C---:B------:R-:W-:Y:S01]  /*1b410*/  FMUL.FTZ R164, R31.reuse, R4 ;  /* 0x000000041fa47220 */ /* 0x040fe20000410000 */
[----:B------:R-:W-:Y:S01]  /*1b420*/  FSEL R178, R178, RZ, P2 ;  /* 0x000000ffb2b27208 */ /* 0x000fe20001000000 */
[----:B------:R-:W-:Y:S01]  /*1b430*/  FMUL.FTZ R3, R31, R6 ;  /* 0x000000061f037220 */ /* 0x000fe20000410000 */
[----:B------:R-:W-:-:S03]  /*1b440*/  FSEL R30, R30, RZ, P0 ;  /* 0x000000ff1e1e7208 */ /* 0x000fc60000000000 */
[-CC-:B------:R-:W-:Y:S01]  /*1b450*/  FFMA.FTZ R35, R9, R31.reuse, -R178.reuse ;  /* 0x0000001f09237223 */ /* 0x180fe200000108b2 */
[----:B------:R-:W1:Y:S01]  /*1b460*/  MUFU.EX2 R164, R164 ;  /* 0x000000a400a47308 */ /* 0x000e620000000800 */
[-C--:B------:R-:W-:Y:S02]  /*1b470*/  FFMA.FTZ R34, R8, R31.reuse, -R178 ;  /* 0x0000001f08227223 */ /* 0x080fe400000108b2 */
[-CC-:B------:R-:W-:Y:S02]  /*1b480*/  FFMA.FTZ R32, R10, R31.reuse, -R30.reuse ;  /* 0x0000001f0a207223 */ /* 0x180fe4000001081e */
[-C--:B------:R-:W-:Y:S02]  /*1b490*/  FFMA.FTZ R2, R11, R31.reuse, -R30 ;  /* 0x0000001f0b027223 */ /* 0x080fe4000001081e */
[----:B------:R-:W2:Y:S01]  /*1b4a0*/  LDSM.16.MT88.4 R8, [R223+0x10000] ;  /* 0x01000000df08783b */ /* 0x000ea20000004200 */
[-CC-:B------:R-:W-:Y:S01]  /*1b4b0*/  FFMA.FTZ R165, R13, R31.reuse, -R178.reuse ;  /* 0x0000001f0da57223 */ /* 0x180fe200000108b2 */
[----:B------:R-:W-:Y:S01]  /*1b4c0*/  MUFU.EX2 R35, R35 ;  /* 0x0000002300237308 */ /* 0x000fe20000000800 */
[----:B------:R-:W-:-:S02]  /*1b4d0*/  FFMA.FTZ R33, R14, R31, -R178 ;  /* 0x0000001f0e217223 */ /* 0x000fc400000108b2 */
[-CC-:B------:R-:W-:Y:S02]  /*1b4e0*/  FFMA.FTZ R0, R0, R31.reuse, -R30.reuse ;  /* 0x0000001f00007223 */ /* 0x180fe4000001081e */
[----:B------:R-:W-:Y:S02]  /*1b4f0*/  FFMA.FTZ R173, R12, R31, -R30 ;  /* 0x0000001f0cad7223 */ /* 0x000fe4000001081e */
[----:B------:R-:W3:Y:S01]  /*1b500*/  LDSM.16.MT88.4 R12, [R220+0x10000] ;  /* 0x01000000dc0c783b */ /* 0x000ee20000004200 */
[----:B------:R-:W4:Y:S01]  /*1b510*/  MUFU.EX2 R165, R165 ;  /* 0x000000a500a57308 */ /* 0x000f220000000800 */
[-C--:B-1----:R-:W-:Y:S02]  /*1b520*/  FMUL.FTZ R160, R160, R164.reuse ;  /* 0x000000a4a0a07220 */ /* 0x082fe40000410000 */
[-C--:B------:R-:W-:Y:S02]  /*1b530*/  FMUL.FTZ R161, R161, R164.reuse ;  /* 0x000000a4a1a17220 */ /* 0x080fe40000410000 */
[----:B------:R-:W-:-:S02]  /*1b540*/  FMUL.FTZ R156, R156, R164 ;  /* 0x000000a49c9c7220 */ /* 0x000fc40000410000 */
[-C--:B------:R-:W-:Y:S01]  /*1b550*/  FMUL.FTZ R157, R157, R164.reuse ;  /* 0x000000a49d9d7220 */ /* 0x080fe20000410000 */
[----:B------:R-:W-:Y:S01]  /*1b560*/  MUFU.EX2 R34, R34 ;  /* 0x0000002200227308 */ /* 0x000fe20000000800 */
[-C--:B------:R-:W-:Y:S02]  /*1b570*/  FMUL.FTZ R152, R152, R164.reuse ;  /* 0x000000a498987220 */ /* 0x080fe40000410000 */
[-C--:B------:R-:W-:Y:S02]  /*1b580*/  FMUL.FTZ R153, R153, R164.reuse ;  /* 0x000000a499997220 */ /* 0x080fe40000410000 */
[-C--:B------:R-:W-:Y:S02]  /*1b590*/  FMUL.FTZ R148, R148, R164.reuse ;  /* 0x000000a494947220 */ /* 0x080fe40000410000 */
[-C--:B------:R-:W-:Y:S01]  /*1b5a0*/  FMUL.FTZ R149, R149, R164.reuse ;  /* 0x000000a495957220 */ /* 0x080fe20000410000 */
        /* <DEDUP_REMOVED lines=25> */
[----:B------:R-:W4:Y:S01]  /*1b740*/  MUFU.EX2 R3, R3 ;  /* 0x0000000300037308 */ /* 0x000f220000000800 */
[-C--:B------:R-:W-:Y:S02]  /*1b750*/  FMUL.FTZ R53, R53, R164.reuse ;  /* 0x000000a435357220 */ /* 0x080fe40000410000 */
[-C--:B------:R-:W-:Y:S02]  /*1b760*/  FMUL.FTZ R56, R56, R164.reuse ;  /* 0x000000a438387220 */ /* 0x080fe40000410000 */
[-C--:B------:R-:W-:Y:S02]  /*1b770*/  FMUL.FTZ R57, R57, R164.reuse ;  /* 0x000000a439397220 */ /* 0x080fe40000410000 */
[----:B------:R-:W-:Y:S01]  /*1b780*/  FMUL.FTZ R60, R60, R164 ;  /* 0x000000a43c3c7220 */ /* 0x000fe20000410000 */
[----:B-1----:R-:W-:Y:S01]  /*1b790*/  F2FP.BF16.PACK_AB R7, R173, R0 ;  /* 0x00000000ad07723e */ /* 0x002fe200000010ff */
[----:B------:R-:W-:-:S02]  /*1b7a0*/  FMUL.FTZ R61, R61, R164 ;  /* 0x000000a43d3d7220 */ /* 0x000fc40000410000 */
[-C--:B------:R-:W-:Y:S02]  /*1b7b0*/  FMUL.FTZ R64, R64, R164.reuse ;  /* 0x000000a440407220 */ /* 0x080fe40000410000 */
[-C--:B------:R-:W-:Y:S02]  /*1b7c0*/  FMUL.FTZ R65, R65, R164.reuse ;  /* 0x000000a441417220 */ /* 0x080fe40000410000 */
[----:B------:R-:W-:Y:S02]  /*1b7d0*/  FMUL.FTZ R68, R68, R164 ;  /* 0x000000a444447220 */ /* 0x000fe40000410000 */
[-C--:B----4-:R-:W-:Y:S02]  /*1b7e0*/  FMUL.FTZ R162, R162, R3.reuse ;  /* 0x00000003a2a27220 */ /* 0x090fe40000410000 */
[-C--:B------:R-:W-:Y:S02]  /*1b7f0*/  FMUL.FTZ R163, R163, R3.reuse ;  /* 0x00000003a3a37220 */ /* 0x080fe40000410000 */
[----:B------:R-:W-:-:S02]  /*1b800*/  FMUL.FTZ R158, R158, R3 ;  /* 0x000000039e9e7220 */ /* 0x000fc40000410000 */
[-C--:B------:R-:W-:Y:S02]  /*1b810*/  FMUL.FTZ R159, R159, R3.reuse ;  /* 0x000000039f9f7220 */ /* 0x080fe40000410000 */
[-C--:B------:R-:W-:Y:S01]  /*1b820*/  FMUL.FTZ R154, R154, R3.reuse ;  /* 0x000000039a9a7220 */ /* 0x080fe20000410000 */
[C---:B--2---:R-:W-:Y:S01]  /*1b830*/  HMMA.16816.F32.BF16 R160, R4.reuse, R8, R160 ;  /* 0x0000000804a0723c */ /* 0x044fe200000418a0 */
        /* <DEDUP_REMOVED lines=9> */
[C---:B------:R-:W-:Y:S01]  /*1b8d0*/  HMMA.16816.F32.BF16 R152, R4.reuse, R16, R152 ;  /* 0x000000100498723c */ /* 0x040fe20000041898 */
        /* <DEDUP_REMOVED lines=28> */
[----:B------:R-:W-:Y:S02]  /*1baa0*/  FMUL.FTZ R69, R69, R164 ;  /* 0x000000a445457220 */ /* 0x000fe40000410000 */
[-C--:B------:R-:W-:Y:S02]  /*1bab0*/  FMUL.FTZ R70, R70, R3.reuse ;  /* 0x0000000346467220 */ /* 0x080fe40000410000 */
[----:B--2---:R-:W-:Y:S01]  /*1bac0*/  HMMA.16816.F32.BF16 R36, R4, R16, R36 ;  /* 0x000000100424723c */ /* 0x004fe20000041824 */
[----:B------:R-:W-:-:S02]  /*1bad0*/  FMUL.FTZ R71, R71, R3 ;  /* 0x0000000347477220 */ /* 0x000fc40000410000 */
[-C--:B------:R-:W-:Y:S02]  /*1bae0*/  FMUL.FTZ R72, R72, R164.reuse ;  /* 0x000000a448487220 */ /* 0x080fe40000410000 */
[-C--:B------:R-:W-:Y:S02]  /*1baf0*/  FMUL.FTZ R73, R73, R164.reuse ;  /* 0x000000a449497220 */ /* 0x080fe40000410000 */
[-C--:B------:R-:W-:Y:S01]  /*1bb00*/  FMUL.FTZ R74, R74, R3.reuse ;  /* 0x000000034a4a7220 */ /* 0x080fe20000410000 */
[----:B------:R-:W-:Y:S01]  /*1bb10*/  HMMA.16816.F32.BF16 R40, R4, R18, R40 ;  /* 0x000000120428723c */ /* 0x000fe20000041828 */
[----:B------:R-:W2:Y:S01]  /*1bb20*/  LDSM.16.MT88.4 R16, [R219+0x12000] ;  /* 0x01200000db10783b */ /* 0x000ea20000004200 */
[----:B------:R-:W-:Y:S02]  /*1bb30*/  FMUL.FTZ R75, R75, R3 ;  /* 0x000000034b4b7220 */ /* 0x000fe40000410000 */
[-C--:B------:R-:W-:Y:S02]  /*1bb40*/  FMUL.FTZ R76, R76, R164.reuse ;  /* 0x000000a44c4c7220 */ /* 0x080fe40000410000 */
[----:B------:R-:W-:-:S02]  /*1bb50*/  FMUL.FTZ R77, R77, R164 ;  /* 0x000000a44d4d7220 */ /* 0x000fc40000410000 */
[C---:B---3--:R-:W-:Y:S01]  /*1bb60*/  HMMA.16816.F32.BF16 R44, R4.reuse, R12, R44 ;  /* 0x0000000c042c723c */ /* 0x048fe2000004182c */
[-C--:B------:R-:W-:Y:S02]  /*1bb70*/  FMUL.FTZ R78, R78, R3.reuse ;  /* 0x000000034e4e7220 */ /* 0x080fe40000410000 */
[-C--:B------:R-:W-:Y:S02]  /*1bb80*/  FMUL.FTZ R79, R79, R3.reuse ;  /* 0x000000034f4f7220 */ /* 0x080fe40000410000 */
[-C--:B------:R-:W-:Y:S02]  /*1bb90*/  FMUL.FTZ R80, R80, R164.reuse ;  /* 0x000000a450507220 */ /* 0x080fe40000410000 */
[----:B------:R-:W-:Y:S01]  /*1bba0*/  FMUL.FTZ R81, R81, R164 ;  /* 0x000000a451517220 */ /* 0x000fe20000410000 */
        /* <DEDUP_REMOVED lines=8> */
[----:B------:R-:W-:Y:S02]  /*1bc30*/  FMUL.FTZ R87, R87, R3 ;  /* 0x0000000357577220 */ /* 0x000fe40000410000 */
        /* <DEDUP_REMOVED lines=50> */
[----:B------:R-:W-:Y:S02]  /*1bf60*/  FMUL.FTZ R123, R123, R3 ;  /* 0x000000037b7b7220 */ /* 0x000fe40000410000 */
[-C--:B------:R-:W-:Y:S02]  /*1bf70*/  FFMA.FTZ R183, R186, R31.reuse, -R30 ;  /* 0x0000001fbab77223 */ /* 0x080fe4000001081e */
[-CC-:B------:R-:W-:Y:S01]  /*1bf80*/  FFMA.FTZ R179, R195, R31.reuse, -R178.reuse ;  /* 0x0000001fc3b37223 */ /* 0x180fe200000108b2 */
[----:B------:R-:W-:Y:S01]  /*1bf90*/  HMMA.16816.F32.BF16 R96, R4, R14, R96 ;  /* 0x0000000e0460723c */ /* 0x000fe20000041860 */
[----:B------:R-:W3:Y:S01]  /*1bfa0*/  LDSM.16.MT88.4 R12, [R220+0x16000] ;  /* 0x01600000dc0c783b */ /* 0x000ee20000004200 */
[-CC-:B------:R-:W-:Y:S01]  /*1bfb0*/  FFMA.FTZ R180, R194, R31.reuse, -R178.reuse ;  /* 0x0000001fc2b47223 */ /* 0x180fe200000108b2 */
[----:B------:R-:W-:Y:S01]  /*1bfc0*/  MUFU.EX2 R183, R183 ;  /* 0x000000b700b77308 */ /* 0x000fe20000000800 */
[----:B------:R-:W-:-:S02]  /*1bfd0*/  FFMA.FTZ R181, R193, R31, -R178 ;  /* 0x0000001fc1b57223 */ /* 0x000fc400000108b2 */
[-C--:B------:R-:W-:Y:S02]  /*1bfe0*/  FFMA.FTZ R182, R182, R31.reuse, -R178 ;  /* 0x0000001fb6b67223 */ /* 0x080fe400000108b2 */
[-CC-:B------:R-:W-:Y:S01]  /*1bff0*/  FFMA.FTZ R186, R192, R31.reuse, -R30.reuse ;  /* 0x0000001fc0ba7223 */ /* 0x180fe2000001081e */
[C---:B-1----:R-:W-:Y:S01]  /*1c000*/  HMMA.16816.F32.BF16 R100, R4.reuse, R8, R100 ;  /* 0x000000080464723c */ /* 0x042fe20000041864 */
[-CC-:B------:R-:W-:Y:S01]  /*1c010*/  FFMA.FTZ R184, R184, R31.reuse, -R30.reuse ;  /* 0x0000001fb8b87223 */ /* 0x180fe2000001081e */
[----:B------:R-:W-:Y:S01]  /*1c020*/  MUFU.EX2 R179, R179 ;  /* 0x000000b300b37308 */ /* 0x000fe20000000800 */
[----:B------:R-:W-:Y:S02]  /*1c030*/  FFMA.FTZ R185, R185, R31, -R30 ;  /* 0x0000001fb9b97223 */ /* 0x000fe4000001081e */
[-C--:B------:R-:W-:Y:S02]  /*1c040*/  FMUL.FTZ R124, R124, R164.reuse ;  /* 0x000000a47c7c7220 */ /* 0x080fe40000410000 */
[----:B------:R-:W-:Y:S01]  /*1c050*/  FMUL.FTZ R125, R125, R164 ;  /* 0x000000a47d7d7220 */ /* 0x000fe20000410000 */
[----:B------:R-:W-:Y:S01]  /*1c060*/  HMMA.16816.F32.BF16 R104, R4, R10, R104 ;  /* 0x0000000a0468723c */ /* 0x000fe20000041868 */
[----:B------:R-:W1:Y:S01]  /*1c070*/  LDSM.16.MT88.4 R8, [R219+0x16000] ;  /* 0x01600000db08783b */ /* 0x000e620000004200 */
[----:B------:R-:W4:Y:S01]  /*1c080*/  MUFU.EX2 R180, R180 ;  /* 0x000000b400b47308 */ /* 0x000f220000000800 */
[----:B------:R-:W-:-:S02]  /*1c090*/  FMUL.FTZ R126, R126, R3 ;  /* 0x000000037e7e7220 */ /* 0x000fc40000410000 */
[-C--:B------:R-:W-:Y:S02]  /*1c0a0*/  FMUL.FTZ R127, R127, R3.reuse ;  /* 0x000000037f7f7220 */ /* 0x080fe40000410000 */
[-C--:B------:R-:W-:Y:S01]  /*1c0b0*/  FMUL.FTZ R128, R128, R164.reuse ;  /* 0x000000a480807220 */ /* 0x080fe20000410000 */
[C---:B--2---:R-:W-:Y:S01]  /*1c0c0*/  HMMA.16816.F32.BF16 R108, R4.reuse, R16, R108 ;  /* 0x00000010046c723c */ /* 0x044fe2000004186c */
[----:B------:R-:W-:Y:S01]  /*1c0d0*/  FMUL.FTZ R129, R129, R164 ;  /* 0x000000a481817220 */ /* 0x000fe20000410000 */
[----:B------:R-:W-:Y:S01]  /*1c0e0*/  MUFU.EX2 R181, R181 ;  /* 0x000000b500b57308 */ /* 0x000fe20000000800 */
[-C--:B------:R-:W-:Y:S02]  /*1c0f0*/  FMUL.FTZ R130, R130, R3.reuse ;  /* 0x0000000382827220 */ /* 0x080fe40000410000 */
[----:B------:R-:W-:Y:S02]  /*1c100*/  FMUL.FTZ R131, R131, R3 ;  /* 0x0000000383837220 */ /* 0x000fe40000410000 */
[-CC-:B------:R-:W-:Y:S01]  /*1c110*/  FFMA.FTZ R190, R189, R31.reuse, -R178.reuse ;  /* 0x0000001fbdbe7223 */ /* 0x180fe200000108b2 */
[----:B------:R-:W-:Y:S01]  /*1c120*/  HMMA.16816.F32.BF16 R112, R4, R18, R112 ;  /* 0x000000120470723c */ /* 0x000fe20000041870 */
[----:B------:R-:W2:Y:S01]  /*1c130*/  LDSM.16.MT88.4 R16, [R223+0x10800] ;  /* 0x01080000df10783b */ /* 0x000ea20000004200 */
[----:B------:R-:W-:Y:S01]  /*1c140*/  MUFU.EX2 R182, R182 ;  /* 0x000000b600b67308 */ /* 0x000fe20000000800 */
[----:B------:R-:W-:-:S02]  /*1c150*/  FFMA.FTZ R187, R187, R31, -R178 ;  /* 0x0000001fbbbb7223 */ /* 0x000fc400000108b2 */
[-CC-:B------:R-:W-:Y:S02]  /*1c160*/  FFMA.FTZ R188, R188, R31.reuse, -R178.reuse ;  /* 0x0000001fbcbc7223 */ /* 0x180fe400000108b2 */
[-C--:B------:R-:W-:Y:S01]  /*1c170*/  FFMA.FTZ R189, R26, R31.reuse, -R178 ;  /* 0x0000001f1abd7223 */ /* 0x080fe200000108b2 */
[C---:B---3--:R-:W-:Y:S01]  /*1c180*/  HMMA.16816.F32.BF16 R116, R4.reuse, R12, R116 ;  /* 0x0000000c0474723c */ /* 0x048fe20000041874 */
[-CC-:B------:R-:W-:Y:S01]  /*1c190*/  FFMA.FTZ R191, R21, R31.reuse, -R30.reuse ;  /* 0x0000001f15bf7223 */ /* 0x180fe2000001081e */
[----:B------:R-:W3:Y:S01]  /*1c1a0*/  MUFU.EX2 R186, R186 ;  /* 0x000000ba00ba7308 */ /* 0x000ee20000000800 */
[-CC-:B------:R-:W-:Y:S02]  /*1c1b0*/  FFMA.FTZ R192, R22, R31.reuse, -R30.reuse ;  /* 0x0000001f16c07223 */ /* 0x180fe4000001081e */
[-CC-:B------:R-:W-:Y:S02]  /*1c1c0*/  FFMA.FTZ R193, R20, R31.reuse, -R30.reuse ;  /* 0x0000001f14c17223 */ /* 0x180fe4000001081e */
[-C--:B------:R-:W-:Y:S01]  /*1c1d0*/  FFMA.FTZ R194, R23, R31.reuse, -R30 ;  /* 0x0000001f17c27223 */ /* 0x080fe2000001081e */
[----:B------:R-:W-:Y:S01]  /*1c1e0*/  HMMA.16816.F32.BF16 R120, R4, R14, R120 ;  /* 0x0000000e0478723c */ /* 0x000fe20000041878 */
[----:B------:R-:W5:Y:S01]  /*1c1f0*/  LDSM.16.MT88.4 R12, [R221+0x10800] ;  /* 0x01080000dd0c783b */ /* 0x000f620000004200 */
[----:B------:R-:W-:Y:S01]  /*1c200*/  MUFU.EX2 R184, R184 ;  /* 0x000000b800b87308 */ /* 0x000fe20000000800 */
[----:B------:R-:W-:-:S02]  /*1c210*/  FFMA.FTZ R195, R25, R31, -R178 ;  /* 0x0000001f19c37223 */ /* 0x000fc400000108b2 */
[----:B------:R-:W-:Y:S01]  /*1c220*/  LDSM.16.MT88.4 R20, [R223+0x15000] ;  /* 0x01500000df14783b */ /* 0x000fe20000004200 */
[-CC-:B------:R-:W-:Y:S02]  /*1c230*/  FFMA.FTZ R196, R24, R31.reuse, -R178.reuse ;  /* 0x0000001f18c47223 */ /* 0x180fe400000108b2 */
[-CC-:B------:R-:W-:Y:S01]  /*1c240*/  FFMA.FTZ R177, R177, R31.reuse, -R178.reuse ;  /* 0x0000001fb1b17223 */ /* 0x180fe200000108b2 */
[C---:B-1----:R-:W-:Y:S01]  /*1c250*/  HMMA.16816.F32.BF16 R124, R4.reuse, R8, R124 ;  /* 0x00000008047c723c */ /* 0x042fe2000004187c */
[----:B------:R-:W1:Y:S01]  /*1c260*/  MUFU.EX2 R185, R185 ;  /* 0x000000b900b97308 */ /* 0x000e620000000800 */
[----:B------:R-:W-:Y:S01]  /*1c270*/  LDSM.16.MT88.4 R24, [R219+0x17000] ;  /* 0x01700000db18783b */ /* 0x000fe20000004200 */
[-C--:B------:R-:W-:Y:S02]  /*1c280*/  FFMA.FTZ R176, R176, R31.reuse, -R178 ;  /* 0x0000001fb0b07223 */ /* 0x080fe400000108b2 */
[-CC-:B------:R-:W-:Y:S02]  /*1c290*/  FFMA.FTZ R175, R175, R31.reuse, -R30.reuse ;  /* 0x0000001fafaf7223 */ /* 0x180fe4000001081e */
[-CC-:B------:R-:W-:Y:S01]  /*1c2a0*/  FFMA.FTZ R174, R174, R31.reuse, -R30.reuse ;  /* 0x0000001faeae7223 */ /* 0x180fe2000001081e */
[----:B------:R-:W-:Y:S01]  /*1c2b0*/  HMMA.16816.F32.BF16 R128, R4, R10, R128 ;  /* 0x0000000a0480723c */ /* 0x000fe20000041880 */
[----:B------:R-:W5:Y:S01]  /*1c2c0*/  LDSM.16.MT88.4 R8, [R220+0x10800] ;  /* 0x01080000dc08783b */ /* 0x000f620000004200 */
[----:B------:R-:W2:Y:S01]  /*1c2d0*/  MUFU.EX2 R187, R187 ;  /* 0x000000bb00bb7308 */ /* 0x000ea20000000800 */
[----:B------:R-:W-:-:S02]  /*1c2e0*/  FFMA.FTZ R178, R29, R31, -R30 ;  /* 0x0000001f1db27223 */ /* 0x000fc4000001081e */
[----:B------:R-:W-:Y:S02]  /*1c2f0*/  FFMA.FTZ R197, R28, R31, -R30 ;  /* 0x0000001f1cc57223 */ /* 0x000fe4000001081e */
[----:B----4-:R-:W-:Y:S01]  /*1c300*/  F2FP.BF16.PACK_AB R4, R180, R179 ;  /* 0x000000b3b404723e */ /* 0x010fe200000010ff */
[----:B------:R-:W-:Y:S01]  /*1c310*/  FFMA.FTZ R164, R250, R164, R165 ;  /* 0x000000a4faa47223 */ /* 0x000fe200000100a5 */
[----:B---3--:R-:W-:Y:S01]  /*1c320*/  F2FP.BF16.PACK_AB R5, R186, R183 ;  /* 0x000000b7ba05723e */ /* 0x008fe200000010ff */
[----:B------:R-:W3:Y:S01]  /*1c330*/  MUFU.EX2 R190, R190 ;  /* 0x000000be00be7308 */ /* 0x000ee20000000800 */
[----:B------:R-:W-:Y:S01]  /*1c340*/  F2FP.BF16.PACK_AB R6, R182, R181 ;  /* 0x000000b5b606723e */ /* 0x000fe200000010ff */
[----:B------:R-:W-:Y:S01]  /*1c350*/  FFMA.FTZ R3, R251, R3, R32 ;  /* 0x00000003fb037223 */ /* 0x000fe20000010020 */
[----:B-1----:R-:W-:Y:S01]  /*1c360*/  F2FP.BF16.PACK_AB R7, R185, R184 ;  /* 0x000000b8b907723e */ /* 0x002fe200000010ff */
[----:B------:R-:W-:Y:S01]  /*1c370*/  LDSM.16.MT88.4 R28, [R223+0x13800] ;  /* 0x01380000df1c783b */ /* 0x000fe20000004200 */
[----:B------:R-:W-:Y:S01]  /*1c380*/  FADD.FTZ R35, R35, R164 ;  /* 0x000000a423237221 */ /* 0x000fe20000010000 */
[----:B------:R-:W-:Y:S01]  /*1c390*/  MOV R164, R172 ;  /* 0x000000ac00a47202 */ /* 0x000fe20000000f00 */
[----:B------:R-:W-:Y:S01]  /*1c3a0*/  FADD.FTZ R3, R2, R3 ;  /* 0x0000000302037221 */ /* 0x000fe20000010000 */
[----:B------:R-:W-:Y:S01]  /*1c3b0*/  MUFU.EX2 R188, R188 ;  /* 0x000000bc00bc7308 */ /* 0x000fe20000000800 */
[----:B------:R-:W-:Y:S01]  /*1c3c0*/  FADD.FTZ R34, R34, R35 ;  /* 0x0000002322227221 */ /* 0x000fe20000010000 */
[----:B--2---:R-:W-:Y:S01]  /*1c3d0*/  HMMA.16816.F32.BF16 R160, R4, R16, R160 ;  /* 0x0000001004a0723c */ /* 0x004fe200000418a0 */
[----:B------:R-:W-:-:S02]  /*1c3e0*/  FADD.FTZ R2, R0, R3 ;  /* 0x0000000300027221 */ /* 0x000fc40000010000 */
[----:B------:R-:W-:Y:S02]  /*1c3f0*/  FADD.FTZ R0, R33, R34 ;  /* 0x0000002221007221 */ /* 0x000fe40000010000 */
[----:B------:R-:W-:Y:S01]  /*1c400*/  FADD.FTZ R2, R173, R2 ;  /* 0x00000002ad027221 */ /* 0x000fe20000010000 */
[----:B------:R-:W-:Y:S01]  /*1c410*/  MUFU.EX2 R189, R189 ;  /* 0x000000bd00bd7308 */ /* 0x000fe20000000800 */
[----:B------:R-:W-:Y:S01]  /*1c420*/  FADD.FTZ R179, R179, R0 ;  /* 0x00000000b3b37221 */ /* 0x000fe20000010000 */
[C---:B------:R-:W-:Y:S01]  /*1c430*/  HMMA.16816.F32.BF16 R156, R4.reuse, R18, R156 ;  /* 0x00000012049c723c */ /* 0x040fe2000004189c */
[----:B------:R-:W1:Y:S01]  /*1c440*/  LDSM.16.MT88.4 R16, [R219+0x10800] ;  /* 0x01080000db10783b */ /* 0x000e620000004200 */
[----:B------:R-:W-:Y:S02]  /*1c450*/  FADD.FTZ R3, R183, R2 ;  /* 0x00000002b7037221 */ /* 0x000fe40000010000 */
[----:B------:R-:W-:Y:S02]  /*1c460*/  FADD.FTZ R180, R180, R179 ;  /* 0x000000b3b4b47221 */ /* 0x000fe40000010000 */
[----:B------:R-:W-:Y:S01]  /*1c470*/  MUFU.EX2 R191, R191 ;  /* 0x000000bf00bf7308 */ /* 0x000fe20000000800 */
[----:B------:R-:W-:Y:S01]  /*1c480*/  FADD.FTZ R3, R186, R3 ;  /* 0x00000003ba037221 */ /* 0x000fe20000010000 */
[----:B-----5:R-:W-:Y:S01]  /*1c490*/  HMMA.16816.F32.BF16 R152, R4, R12, R152 ;  /* 0x0000000c0498723c */ /* 0x020fe20000041898 */
[----:B------:R-:W-:-:S02]  /*1c4a0*/  FADD.FTZ R181, R181, R180 ;  /* 0x000000b4b5b57221 */ /* 0x000fc40000010000 */
[----:B------:R-:W-:Y:S02]  /*1c4b0*/  FADD.FTZ R0, R184, R3 ;  /* 0x00000003b8007221 */ /* 0x000fe40000010000 */
[----:B------:R-:W-:Y:S01]  /*1c4c0*/  FADD.FTZ R182, R182, R181 ;  /* 0x000000b5b6b67221 */ /* 0x000fe20000010000 */
[----:B------:R-:W2:Y:S01]  /*1c4d0*/  MUFU.EX2 R192, R192 ;  /* 0x000000c000c07308 */ /* 0x000ea20000000800 */
[----:B------:R-:W-:Y:S01]  /*1c4e0*/  FADD.FTZ R0, R185, R0 ;  /* 0x00000000b9007221 */ /* 0x000fe20000010000 */
[----:B------:R-:W-:Y:S01]  /*1c4f0*/  HMMA.16816.F32.BF16 R148, R4, R14, R148 ;  /* 0x0000000e0494723c */ /* 0x000fe20000041894 */
[----:B------:R-:W4:Y:S01]  /*1c500*/  LDSM.16.MT88.4 R12, [R223+0x12800] ;  /* 0x01280000df0c783b */ /* 0x000f220000004200 */
[----:B------:R-:W-:-:S04]  /*1c510*/  FADD.FTZ R3, R187, R182 ;  /* 0x000000b6bb037221 */ /* 0x000fc80000010000 */
[----:B------:R-:W-:Y:S01]  /*1c520*/  MUFU.EX2 R193, R193 ;  /* 0x000000c100c17308 */ /* 0x000fe20000000800 */
[C---:B---3--:R-:W-:Y:S01]  /*1c530*/  FADD.FTZ R3, R190.reuse, R3 ;  /* 0x00000003be037221 */ /* 0x048fe20000010000 */
[C---:B------:R-:W-:Y:S06]  /*1c540*/  HMMA.16816.F32.BF16 R144, R4.reuse, R8, R144 ;  /* 0x000000080490723c */ /* 0x040fec0000041890 */
[----:B------:R-:W3:Y:S02]  /*1c550*/  MUFU.EX2 R194, R194 ;  /* 0x000000c200c27308 */ /* 0x000ee40000000800 */
[C---:B------:R-:W-:Y:S01]  /*1c560*/  HMMA.16816.F32.BF16 R140, R4.reuse, R10, R140 ;  /* 0x0000000a048c723c */ /* 0x040fe2000004188c */
[----:B------:R-:W5:Y:S05]  /*1c570*/  LDSM.16.MT88.4 R8, [R221+0x12800] ;  /* 0x01280000dd08783b */ /* 0x000f6a0000004200 */
[----:B------:R-:W-:Y:S02]  /*1c580*/  MUFU.EX2 R195, R195 ;  /* 0x000000c300c37308 */ /* 0x000fe40000000800 */
[C---:B-1----:R-:W-:Y:S06]  /*1c590*/  HMMA.16816.F32.BF16 R136, R4.reuse, R16, R136 ;  /* 0x000000100488723c */ /* 0x042fec0000041888 */
[----:B------:R-:W1:Y:S02]  /*1c5a0*/  MUFU.EX2 R196, R196 ;  /* 0x000000c400c47308 */ /* 0x000e640000000800 */
[C---:B------:R-:W-:Y:S01]  /*1c5b0*/  HMMA.16816.F32.BF16 R132, R4.reuse, R18, R132 ;  /* 0x000000120484723c */ /* 0x040fe20000041884 */
[----:B------:R-:W1:Y:S05]  /*1c5c0*/  LDSM.16.MT88.4 R16, [R220+0x12800] ;  /* 0x01280000dc10783b */ /* 0x000e6a0000004200 */
[----:B------:R-:W-:Y:S02]  /*1c5d0*/  MUFU.EX2 R177, R177 ;  /* 0x000000b100b17308 */ /* 0x000fe40000000800 */
[C---:B----4-:R-:W-:Y:S06]  /*1c5e0*/  HMMA.16816.F32.BF16 R36, R4.reuse, R12, R36 ;  /* 0x0000000c0424723c */ /* 0x050fec0000041824 */
[----:B------:R-:W-:Y:S02]  /*1c5f0*/  MUFU.EX2 R176, R176 ;  /* 0x000000b000b07308 */ /* 0x000fe40000000800 */
[C---:B------:R-:W-:Y:S01]  /*1c600*/  HMMA.16816.F32.BF16 R40, R4.reuse, R14, R40 ;  /* 0x0000000e0428723c */ /* 0x040fe20000041828 */
[----:B------:R-:W4:Y:S05]  /*1c610*/  LDSM.16.MT88.4 R12, [R219+0x12800] ;  /* 0x01280000db0c783b */ /* 0x000f2a0000004200 */
[----:B------:R-:W-:Y:S02]  /*1c620*/  MUFU.EX2 R175, R175 ;  /* 0x000000af00af7308 */ /* 0x000fe40000000800 */
[C---:B-----5:R-:W-:Y:S06]  /*1c630*/  HMMA.16816.F32.BF16 R44, R4.reuse, R8, R44 ;  /* 0x00000008042c723c */ /* 0x060fec000004182c */
[----:B------:R-:W5:Y:S02]  /*1c640*/  MUFU.EX2 R174, R174 ;  /* 0x000000ae00ae7308 */ /* 0x000f640000000800 */
[C---:B------:R-:W-:Y:S01]  /*1c650*/  HMMA.16816.F32.BF16 R48, R4.reuse, R10, R48 ;  /* 0x0000000a0430723c */ /* 0x040fe20000041830 */
[----:B------:R-:W2:Y:S05]  /*1c660*/  LDSM.16.MT88.4 R8, [R223+0x14800] ;  /* 0x01480000df08783b */ /* 0x000eaa0000004200 */
[----:B------:R-:W-:Y:S02]  /*1c670*/  MUFU.EX2 R178, R178 ;  /* 0x000000b200b27308 */ /* 0x000fe40000000800 */
        /* <DEDUP_REMOVED lines=29> */
[----:B------:R-:W-:Y:S01]  /*1c850*/  HMMA.16816.F32.BF16 R128, R4, R18, R128 ;  /* 0x000000120480723c */ /* 0x000fe20000041880 */
[----:B------:R-:W1:Y:S06]  /*1c860*/  LDSM.16.MT88.4 R16, [R220+0x11000] ;  /* 0x01100000dc10783b */ /* 0x000e6c0000004200 */
[----:B------:R-:W-:-:S02]  /*1c870*/  F2FP.BF16.PACK_AB R4, R190, R187 ;  /* 0x000000bbbe04723e */ /* 0x000fc400000010ff */
[----:B------:R-:W-:Y:S01]  /*1c880*/  F2FP.BF16.PACK_AB R5, R192, R191 ;  /* 0x000000bfc005723e */ /* 0x000fe200000010ff */
[----:B------:R-:W-:Y:S01]  /*1c890*/  FADD.FTZ R191, R191, R0 ;  /* 0x00000000bfbf7221 */ /* 0x000fe20000010000 */
[C---:B------:R-:W-:Y:S01]  /*1c8a0*/  F2FP.BF16.PACK_AB R6, R189.reuse, R188 ;  /* 0x000000bcbd06723e */ /* 0x040fe200000010ff */
[----:B------:R-:W-:Y:S01]  /*1c8b0*/  FADD.FTZ R0, R188, R3 ;  /* 0x00000003bc007221 */ /* 0x000fe20000010000 */
[----:B---3--:R-:W-:Y:S01]  /*1c8c0*/  F2FP.BF16.PACK_AB R7, R194, R193 ;  /* 0x000000c1c207723e */ /* 0x008fe200000010ff */
[----:B------:R-:W-:Y:S01]  /*1c8d0*/  FADD.FTZ R192, R192, R191 ;  /* 0x000000bfc0c07221 */ /* 0x000fe20000010000 */
[----:B------:R-:W-:Y:S01]  /*1c8e0*/  MOV R3, R166 ;  /* 0x000000a600037202 */ /* 0x000fe20000000f00 */
[----:B------:R-:W-:Y:S02]  /*1c8f0*/  FADD.FTZ R0, R189, R0 ;  /* 0x00000000bd007221 */ /* 0x000fe40000010000 */
[----:B------:R-:W-:Y:S02]  /*1c900*/  FADD.FTZ R193, R193, R192 ;  /* 0x000000c0c1c17221 */ /* 0x000fe40000010000 */
[----:B----4-:R-:W-:Y:S02]  /*1c910*/  HMMA.16816.F32.BF16 R160, R4, R12, R160 ;  /* 0x0000000c04a0723c */ /* 0x010fe400000418a0 */
[----:B------:R-:W-:-:S06]  /*1c920*/  FADD.FTZ R194, R194, R193 ;  /* 0x000000c1c2c27221 */ /* 0x000fcc0000010000 */
        /* <DEDUP_REMOVED lines=28> */
[----:B------:R-:W-:Y:S07]  /*1caf0*/  LDSM.16.MT88.4 R16, [R221+0x11800] ;  /* 0x01180000dd10783b */ /* 0x000fee0000004200 */
[C---:B----4-:R-:W-:Y:S08]  /*1cb00*/  HMMA.16816.F32.BF16 R100, R4.reuse, R20, R100 ;  /* 0x000000140464723c */ /* 0x050ff00000041864 */
[C---:B---3--:R-:W-:Y:S08]  /*1cb10*/  HMMA.16816.F32.BF16 R76, R4.reuse, R12, R76 ;  /* 0x0000000c044c723c */ /* 0x048ff0000004184c */
        /* <DEDUP_REMOVED lines=71> */
.L_x_6695:
[----:B------:R-:W-:Y:S05]  /*1cf90*/  @!P1 BRA `(.L_x_6704) ;  /* 0x0000433000009947 */ /* 0x000fea0003800000 */
[----:B------:R-:W-:Y:S01]  /*1cfa0*/  IMAD.SHL.U32 R0, R170, 0x20, RZ ;  /* 0x00000020aa007824 */ /* 0x000fe200078e00ff */
[C---:B------:R-:W-:Y:S01]  /*1cfb0*/  SHF.L.U64.HI R2, R168.reuse, 0x5, R169 ;  /* 0x00000005a8027819 */ /* 0x040fe200000102a9 */
[----:B------:R-:W-:Y:S01]  /*1cfc0*/  IMAD.SHL.U32 R4, R168, 0x20, RZ ;  /* 0x00000020a8047824 */ /* 0x000fe200078e00ff */
[----:B------:R-:W-:-:S02]  /*1cfd0*/  SHF.L.U64.HI R252, R170, 0x5, R171 ;  /* 0x00000005aafc7819 */ /* 0x000fc400000102ab */
[----:B------:R1:W-:Y:S04]  /*1cfe0*/  STL [R1], R0 ;  /* 0x0000000001007387 */ /* 0x0003e80000100800 */
[----:B------:R2:W-:Y:S04]  /*1cff0*/  STL [R1+0x4], R2 ;  /* 0x0000040201007387 */ /* 0x0005e80000100800 */
[----:B------:R3:W-:Y:S01]  /*1d000*/  STL [R1+0x8], R4 ;  /* 0x0000080401007387 */ /* 0x0007e20000100800 */
[----:B-1----:R-:W-:Y:S01]  /*1d010*/  MOV R0, R3 ;  /* 0x0000000300007202 */ /* 0x002fe20000000f00 */
[----:B--2---:R-:W-:-:S02]  /*1d020*/  IMAD.MOV.U32 R2, RZ, RZ, R164 ;  /* 0x000000ffff027224 */ /* 0x004fc400078e00a4 */
.L_x_6713:
        /* <DEDUP_REMOVED lines=15> */
[----:B------:R-:W4:Y:S01]  /*1d120*/  LD.E.64 R14, [R164.64+0x28] ;  /* 0x00002804a40e7980 */ /* 0x000f22000c101b00 */
        /* <DEDUP_REMOVED lines=9> */
[----:B---3--:R-:W-:Y:S02]  /*1d1c0*/  IABS R4, R3 ;  /* 0x0000000300047213 */ /* 0x008fe40000000000 */
        /* <DEDUP_REMOVED lines=36> */
[----:B------:R-:W3:Y:S04]  /*1d410*/  LD.E R3, [R18.64] ;  /* 0x0000000412037980 */ /* 0x000ee8000c101900 */
[----:B------:R-:W3:Y:S01]  /*1d420*/  LD.E R4, [R16.64] ;  /* 0x0000000410047980 */ /* 0x000ee2000c101900 */
[----:B------:R-:W-:Y:S01]  /*1d430*/  SHF.R.S32.HI R6, RZ, 0x1f, R10 ;  /* 0x0000001fff067819 */ /* 0x000fe2000001140a */
[-C--:B--2---:R-:W-:Y:S02]  /*1d440*/  IMAD R5, R13, R10.reuse, RZ ;  /* 0x0000000a0d057224 */ /* 0x084fe400078e02ff */
[C---:B------:R-:W-:Y:S04]  /*1d450*/  IMAD.WIDE.U32 R10, R12.reuse, R10, RZ ;  /* 0x0000000a0c0a7225 */ /* 0x040fe800078e00ff */
[----:B------:R-:W-:Y:S04]  /*1d460*/  IMAD R5, R12, R6, R5 ;  /* 0x000000060c057224 */ /* 0x000fe800078e0205 */
[----:B------:R-:W-:Y:S02]  /*1d470*/  IMAD.IADD R11, R11, 0x1, R5 ;  /* 0x000000010b0b7824 */ /* 0x000fe400078e0205 */
[----:B---3--:R-:W-:Y:S04]  /*1d480*/  IMAD.IADD R3, R3, 0x1, -R4 ;  /* 0x0000000103037824 */ /* 0x008fe800078e0a04 */
[----:B----4-:R-:W-:Y:S01]  /*1d490*/  IMAD R5, R15, R3, RZ ;  /* 0x000000030f057224 */ /* 0x010fe200078e02ff */
[----:B------:R-:W-:Y:S01]  /*1d4a0*/  SHF.R.S32.HI R4, RZ, 0x1f, R3 ;  /* 0x0000001fff047819 */ /* 0x000fe20000011403 */
[----:B------:R-:W-:Y:S04]  /*1d4b0*/  IMAD.WIDE.U32 R10, R3, R14, R10 ;  /* 0x0000000e030a7225 */ /* 0x000fe800078e000a */
[----:B------:R-:W-:Y:S04]  /*1d4c0*/  IMAD R5, R14, R4, R5 ;  /* 0x000000040e057224 */ /* 0x000fe800078e0205 */
[----:B------:R-:W-:Y:S01]  /*1d4d0*/  IMAD.IADD R5, R11, 0x1, R5 ;  /* 0x000000010b057824 */ /* 0x000fe200078e0205 */
[----:B------:R-:W-:-:S05]  /*1d4e0*/  BRA `(.L_x_6707) ;  /* 0x0000004000007947 */ /* 0x000fca0003800000 */
.L_x_6706:
[----:B------:R-:W-:Y:S02]  /*1d4f0*/  ULDC.64 UR4, c[0x0][0x118] ;  /* 0x0000460000047ab9 */ /* 0x000fe40000000a00 */
[----:B------:R-:W2:Y:S02]  /*1d500*/  LD.E R10, [R164.64+0x40] ;  /* 0x00004004a40a7980 */ /* 0x000ea4000c101900 */
[----:B--2---:R-:W-:Y:S04]  /*1d510*/  LEA R10, -R10, RZ, 0x6 ;  /* 0x000000ff0a0a7211 */ /* 0x004fe800078e31ff */
[----:B------:R-:W-:Y:S02]  /*1d520*/  SHF.R.S32.HI R5, RZ, 0x1f, R10 ;  /* 0x0000001fff057819 */ /* 0x000fe4000001140a */
.L_x_6707:
[----:B------:R-:W-:Y:S05]  /*1d530*/  BSYNC B0 ;  /* 0x0000000000007941 */ /* 0x000fea0003800000 */
.L_x_6705:
[----:B------:R-:W2:Y:S01]  /*1d540*/  LDL R3, [R1] ;  /* 0x0000000001037983 */ /* 0x000ea20000100800 */
[C---:B------:R-:W-:Y:S01]  /*1d550*/  LEA R244, P0, R10.reuse, R244, 0x1 ;  /* 0x000000f40af47211 */ /* 0x040fe200078008ff */
[----:B------:R-:W-:Y:S01]  /*1d560*/  ULDC.64 UR4, c[0x0][0x118] ;  /* 0x0000460000047ab9 */ /* 0x000fe20000000a00 */
[----:B------:R-:W-:Y:S02]  /*1d570*/  BSSY B1, `(.L_x_6708) ;  /* 0x000015a000017945 */ /* 0x000fe40003800000 */
[----:B------:R-:W-:Y:S05]  /*1d580*/  LEA.HI.X R245, R10, R245, R5, 0x1, P0 ;  /* 0x000000f50af57211 */ /* 0x000fea00000f0c05 */
[----:B------:R-:W-:Y:S01]  /*1d590*/  @!PT LDS RZ, [RZ] ;  /* 0x00000000fffff984 */ /* 0x000fe20000000800 */
[----:B------:R-:W-:Y:S01]  /*1d5a0*/  @!PT LDS RZ, [RZ] ;  /* 0x00000000fffff984 */ /* 0x000fe20000000800 */
[----:B------:R-:W-:Y:S01]  /*1d5b0*/  @!PT LDS RZ, [RZ] ;  /* 0x00000000fffff984 */ /* 0x000fe20000000800 */
[----:B------:R1:W-:Y:S04]  /*1d5c0*/  LDGSTS.E.BYPASS.LTC128B.128 [R239+0x10000], [R244.64] ;  /* 0x10000000f4ef7fae */ /* 0x0003e8000b901d44 */
[----:B------:R1:W-:Y:S04]  /*1d5d0*/  LDGSTS.E.BYPASS.LTC128B.128 [R239+0x12000], [R244.64+0x80] ;  /* 0x12000080f4ef7fae */ /* 0x0003e8000b901d44 */
[----:B------:R1:W-:Y:S04]  /*1d5e0*/  LDGSTS.E.BYPASS.LTC128B.128 [R239+0x14000], [R244.64+0x100] ;  /* 0x14000100f4ef7fae */ /* 0x0003e8000b901d44 */
[----:B------:R1:W-:Y:S01]  /*1d5f0*/  LDGSTS.E.BYPASS.LTC128B.128 [R239+0x16000], [R244.64+0x180] ;  /* 0x16000180f4ef7fae */ /* 0x0003e2000b901d44 */
[C---:B--2---:R-:W-:Y:S05]  /*1d600*/  IADD3 R6, P0, R3.reuse, R244, RZ ;  /* 0x000000f403067210 */ /* 0x044fea0007f1e0ff */
[C---:B------:R-:W-:Y:S01]  /*1d610*/  IMAD.X R7, R252.reuse, 0x1, R245, P0 ;  /* 0x00000001fc077824 */ /* 0x040fe200000e06f5 */
[C---:B---3--:R-:W-:Y:S04]  /*1d620*/  IADD3 R4, P0, R3.reuse, R6, RZ ;  /* 0x0000000603047210 */ /* 0x048fe80007f1e0ff */
[----:B------:R2:W-:Y:S01]  /*1d630*/  LDGSTS.E.BYPASS.LTC128B.128 [R239+0x10800], [R6.64] ;  /* 0x1080000006ef7fae */ /* 0x0005e2000b901d44 */
[C---:B------:R-:W-:Y:S01]  /*1d640*/  IMAD.X R5, R252.reuse, 0x1, R7, P0 ;  /* 0x00000001fc057824 */ /* 0x040fe200000e0607 */
[----:B------:R-:W-:Y:S02]  /*1d650*/  IADD3 R12, P0, R3, R4, RZ ;  /* 0x00000004030c7210 */ /* 0x000fe40007f1e0ff */
[----:B------:R2:W-:Y:S03]  /*1d660*/  LDGSTS.E.BYPASS.LTC128B.128 [R239+0x12800], [R6.64+0x80] ;  /* 0x1280008006ef7fae */ /* 0x0005e6000b901d44 */
[----:B------:R-:W-:Y:S01]  /*1d670*/  IMAD.X R13, R252, 0x1, R5, P0 ;  /* 0x00000001fc0d7824 */ /* 0x000fe200000e0605 */
[----:B------:R2:W-:Y:S01]  /*1d680*/  LDGSTS.E.BYPASS.LTC128B.128 [R239+0x14800], [R6.64+0x100] ;  /* 0x1480010006ef7fae */ /* 0x0005e2000b901d44 */
[----:B------:R-:W-:Y:S03]  /*1d690*/  ISETP.GT.AND P0, PT, R241, R230, PT ;  /* 0x000000e6f100720c */ /* 0x000fe60003f04270 */
        /* <DEDUP_REMOVED lines=20> */
[C---:B--2---:R-:W-:Y:S03]  /*1d7e0*/  HMMA.16816.F32.BF16 R4, R32.reuse, R8, RZ ;  /* 0x000000082004723c */ /* 0x044fe600000418ff */
[----:B------:R-:W-:Y:S04]  /*1d7f0*/  LDSM.16.M88.4 R192, [R222+0x8000] ;  /* 0x00800000dec0783b */ /* 0x000fe80000000200 */
[----:B------:R-:W-:Y:S01]  /*1d800*/  LDSM.16.M88.4 R196, [R222+0x8800] ;  /* 0x00880000dec4783b */ /* 0x000fe20000000200 */
[C---:B------:R-:W-:Y:S03]  /*1d810*/  HMMA.16816.F32.BF16 R8, R32.reuse, R10, RZ ;  /* 0x0000000a2008723c */ /* 0x040fe600000418ff */
[----:B------:R-:W-:Y:S05]  /*1d820*/  LDSM.16.M88.4 R200, [R222+0x9800] ;  /* 0x00980000dec8783b */ /* 0x000fea0000000200 */
[C---:B---3--:R-:W-:Y:S08]  /*1d830*/  HMMA.16816.F32.BF16 R12, R32.reuse, R16, RZ ;  /* 0x00000010200c723c */ /* 0x048ff000000418ff */
[C---:B------:R-:W-:Y:S08]  /*1d840*/  HMMA.16816.F32.BF16 R16, R32.reuse, R18, RZ ;  /* 0x000000122010723c */ /* 0x040ff000000418ff */
[C---:B----4-:R-:W-:Y:S08]  /*1d850*/  HMMA.16816.F32.BF16 R20, R32.reuse, R24, RZ ;  /* 0x000000182014723c */ /* 0x050ff000000418ff */
[C---:B------:R-:W-:Y:S08]  /*1d860*/  HMMA.16816.F32.BF16 R24, R32.reuse, R26, RZ ;  /* 0x0000001a2018723c */ /* 0x040ff000000418ff */
[C---:B-----5:R-:W-:Y:S08]  /*1d870*/  HMMA.16816.F32.BF16 R28, R32.reuse, R168, RZ ;  /* 0x000000a8201c723c */ /* 0x060ff000000418ff */
[----:B------:R-:W-:Y:S01]  /*1d880*/  HMMA.16816.F32.BF16 R32, R32, R170, RZ ;  /* 0x000000aa2020723c */ /* 0x000fe200000418ff */
[----:B------:R-:W2:Y:S07]  /*1d890*/  LDSM.16.M88.4 R168, [R225] ;  /* 0x00000000e1a8783b */ /* 0x000eae0000000200 */
[C---:B-1----:R-:W-:Y:S08]  /*1d8a0*/  HMMA.16816.F32.BF16 R4, R172.reuse, R176, R4 ;  /* 0x000000b0ac04723c */ /* 0x042ff00000041804 */
[C---:B------:R-:W-:Y:S01]  /*1d8b0*/  HMMA.16816.F32.BF16 R8, R172.reuse, R178, R8 ;  /* 0x000000b2ac08723c */ /* 0x040fe20000041808 */
[----:B------:R-:W1:Y:S07]  /*1d8c0*/  LDSM.16.M88.4 R176, [R222+0x9000] ;  /* 0x00900000deb0783b */ /* 0x000e6e0000000200 */
        /* <DEDUP_REMOVED lines=28> */
[----:B------:R-:W-:Y:S07]  /*1da90*/  LDSM.16.M88.4 R172, [R214] ;  /* 0x00000000d6ac783b */ /* 0x000fee0000000200 */
[C---:B-1----:R-:W-:Y:S08]  /*1daa0*/  HMMA.16816.F32.BF16 R20, R180.reuse, R176, R20 ;  /* 0x000000b0b414723c */ /* 0x042ff00000041814 */
[C---:B------:R-:W-:Y:S01]  /*1dab0*/  HMMA.16816.F32.BF16 R24, R180.reuse, R178, R24 ;  /* 0x000000b2b418723c */ /* 0x040fe20000041818 */
[----:B------:R-:W-:Y:S07]  /*1dac0*/  LDSM.16.M88.4 R176, [R213] ;  /* 0x00000000d5b0783b */ /* 0x000fee0000000200 */
[C---:B--2---:R-:W-:Y:S08]  /*1dad0*/  HMMA.16816.F32.BF16 R28, R180.reuse, R168, R28 ;  /* 0x000000a8b41c723c */ /* 0x044ff0000004181c */
[----:B------:R-:W-:Y:S01]  /*1dae0*/  HMMA.16816.F32.BF16 R32, R180, R170, R32 ;  /* 0x000000aab420723c */ /* 0x000fe20000041820 */
[----:B------:R-:W1:Y:S04]  /*1daf0*/  LDSM.16.M88.4 R168, [R227+0x2000] ;  /* 0x00200000e3a8783b */ /* 0x000e680000000200 */
[----:B------:R-:W2:Y:S03]  /*1db00*/  LDSM.16.M88.4 R180, [R212] ;  /* 0x00000000d4b4783b */ /* 0x000ea60000000200 */
[C---:B------:R-:W-:Y:S08]  /*1db10*/  HMMA.16816.F32.BF16 R4, R188.reuse, R192, R4 ;  /* 0x000000c0bc04723c */ /* 0x040ff00000041804 */
[C---:B------:R-:W-:Y:S01]  /*1db20*/  HMMA.16816.F32.BF16 R8, R188.reuse, R194, R8 ;  /* 0x000000c2bc08723c */ /* 0x040fe20000041808 */
[----:B------:R-:W-:Y:S07]  /*1db30*/  LDSM.16.M88.4 R192, [R225+0x2000] ;  /* 0x00200000e1c0783b */ /* 0x000fee0000000200 */
[C---:B------:R-:W-:Y:S08]  /*1db40*/  HMMA.16816.F32.BF16 R12, R188.reuse, R196, R12 ;  /* 0x000000c4bc0c723c */ /* 0x040ff0000004180c */
[C---:B------:R-:W-:Y:S01]  /*1db50*/  HMMA.16816.F32.BF16 R16, R188.reuse, R198, R16 ;  /* 0x000000c6bc10723c */ /* 0x040fe20000041810 */
[----:B------:R-:W-:Y:S07]  /*1db60*/  LDSM.16.M88.4 R196, [R222+0xa000] ;  /* 0x00a00000dec4783b */ /* 0x000fee0000000200 */
[C---:B---3--:R-:W-:Y:S08]  /*1db70*/  HMMA.16816.F32.BF16 R20, R188.reuse, R184, R20 ;  /* 0x000000b8bc14723c */ /* 0x048ff00000041814 */
        /* <DEDUP_REMOVED lines=18> */
[----:B------:R-:W3:Y:S03]  /*1dca0*/  LDSM.16.M88.4 R184, [R215+0x3000] ;  /* 0x00300000d7b8783b */ /* 0x000ee60000000200 */
[C---:B------:R-:W-:Y:S08]  /*1dcb0*/  HMMA.16816.F32.BF16 R4, R192.reuse, R196, R4 ;  /* 0x000000c4c004723c */ /* 0x040ff00000041804 */
[C---:B------:R-:W-:Y:S01]  /*1dcc0*/  HMMA.16816.F32.BF16 R8, R192.reuse, R198, R8 ;  /* 0x000000c6c008723c */ /* 0x040fe20000041808 */
[----:B------:R-:W5:Y:S07]  /*1dcd0*/  LDSM.16.M88.4 R196, [R215+0x3800] ;  /* 0x00380000d7c4783b */ /* 0x000f6e0000000200 */
        /* <DEDUP_REMOVED lines=8> */
[----:B------:R-:W-:Y:S04]  /*1dd60*/  LDSM.16.M88.4 R192, [R210] ;  /* 0x00000000d2c0783b */ /* 0x000fe80000000200 */
[----:B------:R-:W-:Y:S03]  /*1dd70*/  LDSM.16.M88.4 R200, [R207] ;  /* 0x00000000cfc8783b */ /* 0x000fe60000000200 */
        /* <DEDUP_REMOVED lines=9> */
[C---:B-----5:R-:W-:Y:S08]  /*1de10*/  HMMA.16816.F32.BF16 R28, R168.reuse, R196, R28 ;  /* 0x000000c4a81c723c */ /* 0x060ff0000004181c */
[----:B------:R-:W-:Y:S01]  /*1de20*/  HMMA.16816.F32.BF16 R32, R168, R198, R32 ;  /* 0x000000c6a820723c */ /* 0x000fe20000041820 */
[----:B------:R-:W3:Y:S04]  /*1de30*/  LDSM.16.M88.4 R168, [R228+0xd800] ;  /* 0x00d80000e4a8783b */ /* 0x000ee80000000200 */
[----:B------:R-:W5:Y:S03]  /*1de40*/  LDSM.16.M88.4 R196, [R209] ;  /* 0x00000000d1c4783b */ /* 0x000f660000000200 */
[C---:B-1----:R-:W-:Y:S08]  /*1de50*/  HMMA.16816.F32.BF16 R4, R172.reuse, R188, R4 ;  /* 0x000000bcac04723c */ /* 0x042ff00000041804 */
[C---:B------:R-:W-:Y:S01]  /*1de60*/  HMMA.16816.F32.BF16 R8, R172.reuse, R190, R8 ;  /* 0x000000beac08723c */ /* 0x040fe20000041808 */
[----:B------:R-:W1:Y:S07]  /*1de70*/  LDSM.16.M88.4 R188, [R208] ;  /* 0x00000000d0bc783b */ /* 0x000e6e0000000200 */
[C---:B--2---:R-:W-:Y:S08]  /*1de80*/  HMMA.16816.F32.BF16 R12, R172.reuse, R176, R12 ;  /* 0x000000b0ac0c723c */ /* 0x044ff0000004180c */
[C---:B------:R-:W-:Y:S01]  /*1de90*/  HMMA.16816.F32.BF16 R16, R172.reuse, R178, R16 ;  /* 0x000000b2ac10723c */ /* 0x040fe20000041810 */
[----:B------:R-:W-:Y:S07]  /*1dea0*/  LDSM.16.M88.4 R176, [R222+0xc800] ;  /* 0x00c80000deb0783b */ /* 0x000fee0000000200 */
[C---:B----4-:R-:W-:Y:S08]  /*1deb0*/  HMMA.16816.F32.BF16 R20, R172.reuse, R180, R20 ;  /* 0x000000b4ac14723c */ /* 0x050ff00000041814 */
[C---:B------:R-:W-:Y:S01]  /*1dec0*/  HMMA.16816.F32.BF16 R24, R172.reuse, R182, R24 ;  /* 0x000000b6ac18723c */ /* 0x040fe20000041818 */
[----:B------:R-:W-:Y:S07]  /*1ded0*/  LDSM.16.M88.4 R180, [R222+0xd000] ;  /* 0x00d00000deb4783b */ /* 0x000fee0000000200 */
[C---:B---3--:R-:W-:Y:S08]  /*1dee0*/  HMMA.16816.F32.BF16 R28, R172.reuse, R168, R28 ;  /* 0x000000a8ac1c723c */ /* 0x048ff0000004181c */
[----:B------:R-:W-:Y:S01]  /*1def0*/  HMMA.16816.F32.BF16 R32, R172, R170, R32 ;  /* 0x000000aaac20723c */ /* 0x000fe20000041820 */
[----:B------:R-:W-:Y:S04]  /*1df00*/  LDSM.16.M88.4 R168, [R225+0x4000] ;  /* 0x00400000e1a8783b */ /* 0x000fe80000000200 */
[----:B------:R-:W2:Y:S03]  /*1df10*/  LDSM.16.M88.4 R172, [R222+0xc000] ;  /* 0x00c00000deac783b */ /* 0x000ea60000000200 */
[C---:B------:R-:W-:Y:S08]  /*1df20*/  HMMA.16816.F32.BF16 R4, R184.reuse, R192, R4 ;  /* 0x000000c0b804723c */ /* 0x040ff00000041804 */
[C---:B------:R-:W-:Y:S01]  /*1df30*/  HMMA.16816.F32.BF16 R8, R184.reuse, R194, R8 ;  /* 0x000000c2b808723c */ /* 0x040fe20000041808 */
[----:B------:R-:W3:Y:S07]  /*1df40*/  LDSM.16.M88.4 R192, [R222+0xd800] ;  /* 0x00d80000dec0783b */ /* 0x000eee0000000200 */
[C---:B-----5:R-:W-:Y:S08]  /*1df50*/  HMMA.16816.F32.BF16 R12, R184.reuse, R196, R12 ;  /* 0x000000c4b80c723c */ /* 0x060ff0000004180c */
[C---:B------:R-:W-:Y:S01]  /*1df60*/  HMMA.16816.F32.BF16 R16, R184.reuse, R198, R16 ;  /* 0x000000c6b810723c */ /* 0x040fe20000041810 */
[----:B------:R-:W-:Y:S07]  /*1df70*/  LDSM.16.M88.4 R196, [R215+0x4000] ;  /* 0x00400000d7c4783b */ /* 0x000fee0000000200 */
[C---:B-1----:R-:W-:Y:S08]  /*1df80*/  HMMA.16816.F32.BF16 R20, R184.reuse, R188, R20 ;  /* 0x000000bcb814723c */ /* 0x042ff00000041814 */
[C---:B------:R-:W-:Y:S01]  /*1df90*/  HMMA.16816.F32.BF16 R24, R184.reuse, R190, R24 ;  /* 0x000000beb818723c */ /* 0x040fe20000041818 */
[----:B------:R-:W1:Y:S07]  /*1dfa0*/  LDSM.16.M88.4 R188, [R224+0x4000] ;  /* 0x00400000e0bc783b */ /* 0x000e6e0000000200 */
        /* <DEDUP_REMOVED lines=9> */
[----:B------:R-:W5:Y:S07]  /*1e040*/  LDSM.16.M88.4 R176, [R215+0x5800] ;  /* 0x00580000d7b0783b */ /* 0x000f6e0000000200 */
[C---:B------:R-:W-:Y:S08]  /*1e050*/  HMMA.16816.F32.BF16 R20, R168.reuse, R180, R20 ;  /* 0x000000b4a814723c */ /* 0x040ff00000041814 */
[C---:B------:R-:W-:Y:S01]  /*1e060*/  HMMA.16816.F32.BF16 R24, R168.reuse, R182, R24 ;  /* 0x000000b6a818723c */ /* 0x040fe20000041818 */
[----:B------:R-:W2:Y:S07]  /*1e070*/  LDSM.16.M88.4 R180, [R229+0x6000] ;  /* 0x00600000e5b4783b */ /* 0x000eae0000000200 */
[C---:B---3--:R-:W-:Y:S08]  /*1e080*/  HMMA.16816.F32.BF16 R28, R168.reuse, R192, R28 ;  /* 0x000000c0a81c723c */ /* 0x048ff0000004181c */
[----:B------:R-:W-:Y:S01]  /*1e090*/  HMMA.16816.F32.BF16 R32, R168, R194, R32 ;  /* 0x000000c2a820723c */ /* 0x000fe20000041820 */
[----:B------:R-:W3:Y:S04]  /*1e0a0*/  LDSM.16.M88.4 R168, [R228+0xe800] ;  /* 0x00e80000e4a8783b */ /* 0x000ee80000000200 */
[----:B------:R-:W3:Y:S03]  /*1e0b0*/  LDSM.16.M88.4 R192, [R228+0xf000] ;  /* 0x00f00000e4c0783b */ /* 0x000ee60000000200 */
[C---:B-1----:R-:W-:Y:S08]  /*1e0c0*/  HMMA.16816.F32.BF16 R4, R188.reuse, R196, R4 ;  /* 0x000000c4bc04723c */ /* 0x042ff00000041804 */
[C---:B------:R-:W-:Y:S01]  /*1e0d0*/  HMMA.16816.F32.BF16 R8, R188.reuse, R198, R8 ;  /* 0x000000c6bc08723c */ /* 0x040fe20000041808 */
[----:B------:R-:W1:Y:S07]  /*1e0e0*/  LDSM.16.M88.4 R196, [R228+0xf800] ;  /* 0x00f80000e4c4783b */ /* 0x000e6e0000000200 */
[C---:B----4-:R-:W-:Y:S08]  /*1e0f0*/  HMMA.16816.F32.BF16 R12, R188.reuse, R184, R12 ;  /* 0x000000b8bc0c723c */ /* 0x050ff0000004180c */
[C---:B------:R-:W-:Y:S01]  /*1e100*/  HMMA.16816.F32.BF16 R16, R188.reuse, R186, R16 ;  /* 0x000000babc10723c */ /* 0x040fe20000041810 */
[----:B------:R-:W-:Y:S07]  /*1e110*/  LDSM.16.M88.4 R184, [R205] ;  /* 0x00000000cdb8783b */ /* 0x000fee0000000200 */
[C---:B--2---:R-:W-:Y:S08]  /*1e120*/  HMMA.16816.F32.BF16 R20, R188.reuse, R172, R20 ;  /* 0x000000acbc14723c */ /* 0x044ff00000041814 */
[C---:B------:R-:W-:Y:S01]  /*1e130*/  HMMA.16816.F32.BF16 R24, R188.reuse, R174, R24 ;  /* 0x000000aebc18723c */ /* 0x040fe20000041818 */
[----:B------:R-:W-:Y:S07]  /*1e140*/  LDSM.16.M88.4 R172, [R227+0x6000] ;  /* 0x00600000e3ac783b */ /* 0x000fee0000000200 */
[C---:B-----5:R-:W-:Y:S08]  /*1e150*/  HMMA.16816.F32.BF16 R28, R188.reuse, R176, R28 ;  /* 0x000000b0bc1c723c */ /* 0x060ff0000004181c */
[----:B------:R-:W-:Y:S01]  /*1e160*/  HMMA.16816.F32.BF16 R32, R188, R178, R32 ;  /* 0x000000b2bc20723c */ /* 0x000fe20000041820 */
[----:B------:R-:W2:Y:S04]  /*1e170*/  LDSM.16.M88.4 R176, [R206] ;  /* 0x00000000ceb0783b */ /* 0x000ea80000000200 */
[----:B------:R-:W-:Y:S03]  /*1e180*/  LDSM.16.M88.4 R188, [R167] ;  /* 0x00000000a7bc783b */ /* 0x000fe60000000200 */
[C---:B------:R-:W-:Y:S08]  /*1e190*/  HMMA.16816.F32.BF16 R4, R180.reuse, R200, R4 ;  /* 0x000000c8b404723c */ /* 0x040ff00000041804 */
[C---:B------:R-:W-:Y:S01]  /*1e1a0*/  HMMA.16816.F32.BF16 R8, R180.reuse, R202, R8 ;  /* 0x000000cab408723c */ /* 0x040fe20000041808 */
[----:B------:R-:W-:Y:S07]  /*1e1b0*/  LDSM.16.M88.4 R200, [R222+0xe000] ;  /* 0x00e00000dec8783b */ /* 0x000fee0000000200 */
[C---:B---3--:R-:W-:Y:S08]  /*1e1c0*/  HMMA.16816.F32.BF16 R12, R180.reuse, R168, R12 ;  /* 0x000000a8b40c723c */ /* 0x048ff0000004180c */
[C---:B------:R-:W-:Y:S01]  /*1e1d0*/  HMMA.16816.F32.BF16 R16, R180.reuse, R170, R16 ;  /* 0x000000aab410723c */ /* 0x040fe20000041810 */
[----:B------:R-:W3:Y:S07]  /*1e1e0*/  LDSM.16.M88.4 R168, [R204] ;  /* 0x00000000cca8783b */ /* 0x000eee0000000200 */
        /* <DEDUP_REMOVED lines=18> */
[----:B------:R-:W3:Y:S04]  /*1e310*/  LDSM.16.M88.4 R172, [R215+0x6000] ;  /* 0x00600000d7ac783b */ /* 0x000ee80000000200 */
[----:B------:R-:W5:Y:S03]  /*1e320*/  LDSM.16.M88.4 R188, [R215+0x7000] ;  /* 0x00700000d7bc783b */ /* 0x000f660000000200 */
[C---:B----4-:R-:W-:Y:S08]  /*1e330*/  HMMA.16816.F32.BF16 R4, R192.reuse, R200, R4 ;  /* 0x000000c8c004723c */ /* 0x050ff00000041804 */
[C---:B------:R-:W-:Y:S01]  /*1e340*/  HMMA.16816.F32.BF16 R8, R192.reuse, R202, R8 ;  /* 0x000000cac008723c */ /* 0x040fe20000041808 */
[----:B------:R-:W4:Y:S01]  /*1e350*/  LDSM.16.M88.4 R200, [R215+0x7800] ;  /* 0x00780000d7c8783b */ /* 0x000f220000000200 */
[----:B------:R-:W-:Y:S04]  /*1e360*/  DEPBAR.LE SB0, 0x0 ;  /* 0x000080000000791a */ /* 0x000fe80000000000 */
[----:B------:R-:W-:Y:S02]  /*1e370*/  BAR.SYNC.DEFER_BLOCKING 0x0 ;  /* 0x0000000000007b1d */ /* 0x000fe40000010000 */
[C---:B-1----:R-:W-:Y:S08]  /*1e380*/  HMMA.16816.F32.BF16 R12, R192.reuse, R180, R12 ;  /* 0x000000b4c00c723c */ /* 0x042ff0000004180c */
        /* <DEDUP_REMOVED lines=9> */
[C---:B-----5:R-:W-:Y:S08]  /*1e420*/  HMMA.16816.F32.BF16 R20, R168.reuse, R188, R20 ;  /* 0x000000bca814723c */ /* 0x060ff00000041814 */
        /* <DEDUP_REMOVED lines=73> */
.L_x_6711:
[----:B------:R-:W-:Y:S02]  /*1e8c0*/  ULDC.64 UR4, c[0x0][0x118] ;  /* 0x0000460000047ab9 */ /* 0x000fe40000000a00 */
[----:B------:R-:W2:Y:S02]  /*1e8d0*/  LD.E R174, [R164.64+0x38] ;  /* 0x00003804a4ae7980 */ /* 0x000ea4000c101900 */
[----:B--2---:R-:W-:Y:S04]  /*1e8e0*/  LEA R174, -R174, RZ, 0x6 ;  /* 0x000000ffaeae7211 */ /* 0x004fe800078e31ff */
[----:B------:R-:W-:Y:S02]  /*1e8f0*/  SHF.R.S32.HI R169, RZ, 0x1f, R174 ;  /* 0x0000001fffa97819 */ /* 0x000fe400000114ae */
.L_x_6712:
[----:B------:R-:W-:Y:S05]  /*1e900*/  BSYNC B0 ;  /* 0x0000000000007941 */ /* 0x000fea0003800000 */
.L_x_6710:
[----:B------:R-:W2:Y:S01]  /*1e910*/  LDL R166, [R1+0x8] ;  /* 0x0000080001a67983 */ /* 0x000ea20000100800 */
[C---:B------:R-:W-:Y:S01]  /*1e920*/  LEA R232, P0, R174.reuse, R232, 0x1 ;  /* 0x000000e8aee87211 */ /* 0x040fe200078008ff */
[----:B------:R-:W-:Y:S02]  /*1e930*/  ULDC.64 UR4, c[0x0][0x118] ;  /* 0x0000460000047ab9 */ /* 0x000fe40000000a00 */
[----:B------:R-:W3:Y:S01]  /*1e940*/  LDL R3, [R1+0x4] ;  /* 0x0000040001037983 */ /* 0x000ee20000100800 */
        /* <DEDUP_REMOVED lines=10> */
[C---:B---3--:R-:W-:Y:S01]  /*1e9f0*/  IMAD.X R173, R3.reuse, 0x1, R231, P0 ;  /* 0x0000000103ad7824 */ /* 0x048fe200000e06e7 */
[C---:B------:R-:W-:Y:S04]  /*1ea00*/  IADD3 R170, P0, R166.reuse, R172, RZ ;  /* 0x000000aca6aa7210 */ /* 0x040fe80007f1e0ff */
[----:B------:R1:W-:Y:S01]  /*1ea10*/  LDGSTS.E.BYPASS.LTC128B.128 [R239+0x8800], [R172.64] ;  /* 0x08800000acef7fae */ /* 0x0003e2000b901d44 */
[C---:B------:R-:W-:Y:S01]  /*1ea20*/  IMAD.X R171, R3.reuse, 0x1, R173, P0 ;  /* 0x0000000103ab7824 */ /* 0x040fe200000e06ad */
        /* <DEDUP_REMOVED lines=14> */
.L_x_6709:
[----:B------:R-:W-:Y:S05]  /*1eb10*/  BSYNC B1 ;  /* 0x0000000000017941 */ /* 0x000fea0003800000 */
.L_x_6708:
[----:B------:R-:W-:Y:S01]  /*1eb20*/  ULDC.64 UR4, c[0x0][0x118] ;  /* 0x0000460000047ab9 */ /* 0x000fe20000000a00 */
[----:B------:R-:W2:Y:S08]  /*1eb30*/  S2R R166, SR_TID.X ;  /* 0x0000000000a67919 */ /* 0x000eb00000002100 */
[----:B------:R3:W4:Y:S01]  /*1eb40*/  LD.E R165, [R164.64+0xdc] ;  /* 0x0000dc04a4a57980 */ /* 0x000722000c101900 */
[----:B--2---:R-:W-:Y:S04]  /*1eb50*/  SHF.L.U32 R166, R166, 0x1, RZ ;  /* 0x00000001a6a67819 */ /* 0x004fe800000006ff */
[----:B------:R-:W-:Y:S04]  /*1eb60*/  LOP3.LUT R166, R166, 0x6, RZ, 0xc0, !PT ;  /* 0x00000006a6a67812 */ /* 0x000fe800078ec0ff */
[----:B------:R-:W-:Y:S04]  /*1eb70*/  LEA R3, R241, R166, 0x6 ;  /* 0x000000a6f1037211 */ /* 0x000fe800078e30ff */
[C---:B------:R-:W-:Y:S02]  /*1eb80*/  IADD3 R166, R3.reuse, 0x1, RZ ;  /* 0x0000000103a67810 */ /* 0x040fe40007ffe0ff */
[CC--:B------:R-:W-:Y:S02]  /*1eb90*/  ISETP.GE.AND P2, PT, R3.reuse, R249.reuse, PT ;  /* 0x000000f90300720c */ /* 0x0c0fe40003f46270 */
[C---:B------:R-:W-:Y:S02]  /*1eba0*/  ISETP.GE.AND P6, PT, R166.reuse, R249, PT ;  /* 0x000000f9a600720c */ /* 0x040fe40003fc6270 */
[CC--:B------:R-:W-:Y:S02]  /*1ebb0*/  ISETP.GE.AND P1, PT, R166.reuse, R247.reuse, PT ;  /* 0x000000f7a600720c */ /* 0x0c0fe40003f26270 */
[C---:B------:R-:W-:Y:S02]  /*1ebc0*/  ISETP.GE.AND P3, PT, R3.reuse, R247, PT ;  /* 0x000000f70300720c */ /* 0x040fe40003f66270 */
[C---:B------:R-:W-:Y:S02]  /*1ebd0*/  ISETP.GE.OR P1, PT, R166.reuse, R246, !P1 ;  /* 0x000000f6a600720c */ /* 0x040fe40004f26670 */
[C---:B---3--:R-:W-:Y:S02]  /*1ebe0*/  IADD3 R164, R3.reuse, 0x9, RZ ;  /* 0x0000000903a47810 */ /* 0x048fe40007ffe0ff */
[CC--:B------:R-:W-:Y:S02]  /*1ebf0*/  ISETP.GE.OR P2, PT, R3.reuse, R248.reuse, !P2 ;  /* 0x000000f80300720c */ /* 0x0c0fe40005746670 */
[----:B------:R-:W-:Y:S02]  /*1ec00*/  ISETP.GE.OR P6, PT, R166, R248, !P6 ;  /* 0x000000f8a600720c */ /* 0x000fe400077c6670 */
[C---:B------:R-:W-:Y:S02]  /*1ec10*/  IADD3 R166, R3.reuse, 0x8, RZ ;  /* 0x0000000803a67810 */ /* 0x040fe40007ffe0ff */
[-C--:B------:R-:W-:Y:S02]  /*1ec20*/  ISETP.GE.AND P5, PT, R164, R249.reuse, PT ;  /* 0x000000f9a400720c */ /* 0x080fe40003fa6270 */
[C---:B------:R-:W-:Y:S02]  /*1ec30*/  ISETP.GE.AND P0, PT, R166.reuse, R249, PT ;  /* 0x000000f9a600720c */ /* 0x040fe40003f06270 */
[-C--:B------:R-:W-:Y:S02]  /*1ec40*/  ISETP.GE.AND P4, PT, R166, R247.reuse, PT ;  /* 0x000000f7a600720c */ /* 0x080fe40003f86270 */
[----:B-1----:R-:W-:Y:S02]  /*1ec50*/  FSEL R171, R4, -INF , !P2 ;  /* 0xff80000004ab7808 */ /* 0x002fe40005000000 */
[-C--:B------:R-:W-:Y:S02]  /*1ec60*/  ISETP.GE.AND P2, PT, R164, R247.reuse, PT ;  /* 0x000000f7a400720c */ /* 0x080fe40003f46270 */
[C---:B------:R-:W-:Y:S02]  /*1ec70*/  ISETP.GE.OR P3, PT, R3.reuse, R246, !P3 ;  /* 0x000000f60300720c */ /* 0x040fe40005f66670 */
[C---:B------:R-:W-:Y:S02]  /*1ec80*/  ISETP.GE.OR P0, PT, R166.reuse, R248, !P0 ;  /* 0x000000f8a600720c */ /* 0x040fe40004706670 */
[----:B------:R-:W-:Y:S02]  /*1ec90*/  ISETP.GE.OR P4, PT, R166, R246, !P4 ;  /* 0x000000f6a600720c */ /* 0x000fe40006786670 */
[C---:B------:R-:W-:Y:S02]  /*1eca0*/  ISETP.GE.OR P5, PT, R164.reuse, R248, !P5 ;  /* 0x000000f8a400720c */ /* 0x040fe40006fa6670 */
[-C--:B------:R-:W-:Y:S02]  /*1ecb0*/  ISETP.GE.OR P2, PT, R164, R246.reuse, !P2 ;  /* 0x000000f6a400720c */ /* 0x080fe40005746670 */
[C---:B------:R-:W-:Y:S02]  /*1ecc0*/  IADD3 R164, R3.reuse, 0x10, RZ ;  /* 0x0000001003a47810 */ /* 0x040fe40007ffe0ff */
[C---:B------:R-:W-:Y:S02]  /*1ecd0*/  IADD3 R4, R3.reuse, 0x11, RZ ;  /* 0x0000001103047810 */ /* 0x040fe40007ffe0ff */
[----:B------:R-:W-:Y:S02]  /*1ece0*/  FSEL R169, R6, -INF , !P3 ;  /* 0xff80000006a97808 */ /* 0x000fe40005800000 */
[----:B------:R-:W-:Y:S02]  /*1ecf0*/  IADD3 R6, R3, 0x18, RZ ;  /* 0x0000001803067810 */ /* 0x000fe40007ffe0ff */
[-C--:B------:R-:W-:Y:S02]  /*1ed00*/  ISETP.GE.AND P3, PT, R164, R247.reuse, PT ;  /* 0x000000f7a400720c */ /* 0x080fe40003f66270 */
[----:B------:R-:W-:Y:S02]  /*1ed10*/  FSEL R8, R8, -INF , !P0 ;  /* 0xff80000008087808 */ /* 0x000fe40004000000 */
[----:B------:R-:W-:Y:S02]  /*1ed20*/  FSEL R10, R10, -INF , !P4 ;  /* 0xff8000000a0a7808 */ /* 0x000fe40006000000 */
[----:B------:R-:W-:Y:S02]  /*1ed30*/  FSEL R11, R11, -INF , !P2 ;  /* 0xff8000000b0b7808 */ /* 0x000fe40005000000 */
[----:B------:R-:W-:Y:S02]  /*1ed40*/  ISETP.GE.AND P0, PT, R4, R247, PT ;  /* 0x000000f70400720c */ /* 0x000fe40003f06270 */
[C---:B------:R-:W-:Y:S02]  /*1ed50*/  ISETP.GE.AND P2, PT, R6.reuse, R249, PT ;  /* 0x000000f90600720c */ /* 0x040fe40003f46270 */
[----:B------:R-:W-:Y:S02]  /*1ed60*/  ISETP.GE.AND P4, PT, R6, R247, PT ;  /* 0x000000f70600720c */ /* 0x000fe40003f86270 */
[-C--:B------:R-:W-:Y:S02]  /*1ed70*/  ISETP.GE.OR P3, PT, R164, R246.reuse, !P3 ;  /* 0x000000f6a400720c */ /* 0x080fe40005f66670 */
[-C--:B------:R-:W-:Y:S02]  /*1ed80*/  ISETP.GE.OR P4, PT, R6, R246.reuse, !P4 ;  /* 0x000000f60600720c */ /* 0x080fe40006786670 */
[----:B------:R-:W-:Y:S02]  /*1ed90*/  ISETP.GE.OR P0, PT, R4, R246, !P0 ;  /* 0x000000f60400720c */ /* 0x000fe40004706670 */
[-C--:B------:R-:W-:Y:S02]  /*1eda0*/  ISETP.GE.OR P2, PT, R6, R248.reuse, !P2 ;  /* 0x000000f80600720c */ /* 0x080fe40005746670 */
[----:B------:R-:W-:Y:S02]  /*1edb0*/  IADD3 R6, R3, 0x20, RZ ;  /* 0x0000002003067810 */ /* 0x000fe40007ffe0ff */
[----:B------:R-:W-:Y:S02]  /*1edc0*/  FSEL R5, R5, -INF , !P6 ;  /* 0xff80000005057808 */ /* 0x000fe40007000000 */
[----:B------:R-:W-:Y:S02]  /*1edd0*/  FSEL R196, R14, -INF , !P3 ;  /* 0xff8000000ec47808 */ /* 0x000fe40005800000 */
[----:B------:R-:W-:Y:S02]  /*1ede0*/  FSEL R197, R15, -INF , !P0 ;  /* 0xff8000000fc57808 */ /* 0x000fe40004000000 */
[C---:B------:R-:W-:Y:S02]  /*1edf0*/  ISETP.GE.AND P0, PT, R6.reuse, R249, PT ;  /* 0x000000f90600720c */ /* 0x040fe40003f06270 */
[----:B------:R-:W-:Y:S02]  /*1ee00*/  ISETP.GE.AND P3, PT, R6, R247, PT ;  /* 0x000000f70600720c */ /* 0x000fe40003f66270 */
[-C--:B------:R-:W-:Y:S02]  /*1ee10*/  ISETP.GE.AND P6, PT, R4, R249.reuse, PT ;  /* 0x000000f90400720c */ /* 0x080fe40003fc6270 */
[C---:B------:R-:W-:Y:S02]  /*1ee20*/  ISETP.GE.OR P0, PT, R6.reuse, R248, !P0 ;  /* 0x000000f80600720c */ /* 0x040fe40004706670 */
[----:B------:R-:W-:Y:S02]  /*1ee30*/  ISETP.GE.OR P3, PT, R6, R246, !P3 ;  /* 0x000000f60600720c */ /* 0x000fe40005f66670 */
[----:B------:R-:W-:Y:S02]  /*1ee40*/  FMNMX.FTZ R6, R171, R2, !PT ;  /* 0x00000002ab067209 */ /* 0x000fe40007810000 */
[----:B------:R-:W-:Y:S02]  /*1ee50*/  ISETP.GE.OR P6, PT, R4, R248, !P6 ;  /* 0x000000f80400720c */ /* 0x000fe400077c6670 */
[----:B------:R-:W-:Y:S02]  /*1ee60*/  FSEL R7, R7, -INF , !P1 ;  /* 0xff80000007077808 */ /* 0x000fe40004800000 */
[C---:B------:R-:W-:Y:S02]  /*1ee70*/  ISETP.GE.AND P1, PT, R164.reuse, R249, PT ;  /* 0x000000f9a400720c */ /* 0x040fe40003f26270 */
[----:B------:R-:W-:Y:S02]  /*1ee80*/  FSEL R193, R13, -INF , !P6 ;  /* 0xff8000000dc17808 */ /* 0x000fe40007000000 */
[----:B------:R-:W-:Y:S02]  /*1ee90*/  FMNMX.FTZ R13, R5, R6, !PT ;  /* 0x00000006050d7209 */ /* 0x000fe40007810000 */
[----:B------:R-:W-:Y:S02]  /*1eea0*/  ISETP.GE.OR P1, PT, R164, R248, !P1 ;  /* 0x000000f8a400720c */ /* 0x000fe40004f26670 */
[----:B------:R-:W-:Y:S02]  /*1eeb0*/  FSEL R9, R9, -INF , !P5 ;  /* 0xff80000009097808 */ /* 0x000fe40006800000 */
[----:B------:R-:W-:Y:S02]  /*1eec0*/  FMNMX.FTZ R6, R8, R13, !PT ;  /* 0x0000000d08067209 */ /* 0x000fe40007810000 */
[----:B------:R-:W-:Y:S02]  /*1eed0*/  IADD3 R4, R3, 0x19, RZ ;  /* 0x0000001903047810 */ /* 0x000fe40007ffe0ff */
[----:B------:R-:W-:Y:S02]  /*1eee0*/  FMNMX.FTZ R13, R9, R6, !PT ;  /* 0x00000006090d7209 */ /* 0x000fe40007810000 */
[----:B------:R-:W-:Y:S02]  /*1eef0*/  FSEL R192, R12, -INF , !P1 ;  /* 0xff8000000cc07808 */ /* 0x000fe40004800000 */
[----:B------:R-:W-:Y:S02]  /*1ef00*/  ISETP.GE.AND P5, PT, R4, R249, PT ;  /* 0x000000f90400720c */ /* 0x000fe40003fa6270 */
[----:B------:R-:W-:Y:S02]  /*1ef10*/  FMNMX.FTZ R14, R192, R13, !PT ;  /* 0x0000000dc00e7209 */ /* 0x000fe40007810000 */
[C---:B------:R-:W-:Y:S02]  /*1ef20*/  ISETP.GE.AND P1, PT, R4.reuse, R247, PT ;  /* 0x000000f70400720c */ /* 0x040fe40003f26270 */
[C---:B------:R-:W-:Y:S02]  /*1ef30*/  ISETP.GE.OR P5, PT, R4.reuse, R248, !P5 ;  /* 0x000000f80400720c */ /* 0x040fe40006fa6670 */
[----:B------:R-:W-:Y:S02]  /*1ef40*/  ISETP.GE.OR P1, PT, R4, R246, !P1 ;  /* 0x000000f60400720c */ /* 0x000fe40004f26670 */
[----:B------:R-:W-:Y:S02]  /*1ef50*/  IADD3 R4, R3, 0x21, RZ ;  /* 0x0000002103047810 */ /* 0x000fe40007ffe0ff */
[----:B------:R-:W-:Y:S02]  /*1ef60*/  FSEL R194, R16, -INF , !P2 ;  /* 0xff80000010c27808 */ /* 0x000fe40005000000 */
[----:B------:R-:W-:Y:S02]  /*1ef70*/  FMNMX.FTZ R13, R193, R14, !PT ;  /* 0x0000000ec10d7209 */ /* 0x000fe40007810000 */
[----:B------:R-:W-:Y:S02]  /*1ef80*/  FMNMX.FTZ R14, R169, R0, !PT ;  /* 0x00000000a90e7209 */ /* 0x000fe40007810000 */
[----:B------:R-:W-:Y:S02]  /*1ef90*/  FSEL R195, R17, -INF , !P5 ;  /* 0xff80000011c37808 */ /* 0x000fe40006800000 */
[----:B------:R-:W-:Y:S02]  /*1efa0*/  ISETP.GE.AND P6, PT, R4, R249, PT ;  /* 0x000000f90400720c */ /* 0x000fe40003fc6270 */
[----:B------:R-:W-:Y:S02]  /*1efb0*/  FMNMX.FTZ R16, R194, R13, !PT ;  /* 0x0000000dc2107209 */ /* 0x000fe40007810000 */
[----:B------:R-:W-:Y:S02]  /*1efc0*/  FMNMX.FTZ R13, R7, R14, !PT ;  /* 0x0000000e070d7209 */ /* 0x000fe40007810000 */
[----:B------:R-:W-:Y:S02]  /*1efd0*/  FSEL R233, R20, -INF , !P0 ;  /* 0xff80000014e97808 */ /* 0x000fe40004000000 */
[C---:B------:R-:W-:Y:S02]  /*1efe0*/  ISETP.GE.OR P6, PT, R4.reuse, R248, !P6 ;  /* 0x000000f80400720c */ /* 0x040fe400077c6670 */
[----:B------:R-:W-:Y:S02]  /*1eff0*/  ISETP.GE.AND P2, PT, R4, R247, PT ;  /* 0x000000f70400720c */ /* 0x000fe40003f46270 */
[----:B------:R-:W-:Y:S02]  /*1f000*/  FMNMX.FTZ R14, R195, R16, !PT ;  /* 0x00000010c30e7209 */ /* 0x000fe40007810000 */
[----:B------:R-:W-:Y:S02]  /*1f010*/  FMNMX.FTZ R16, R10, R13, !PT ;  /* 0x0000000d0a107209 */ /* 0x000fe40007810000 */
[----:B------:R-:W-:Y:S02]  /*1f020*/  FSEL R203, R21, -INF , !P6 ;  /* 0xff80000015cb7808 */ /* 0x000fe40007000000 */
[----:B------:R-:W-:Y:S02]  /*1f030*/  ISETP.GE.OR P2, PT, R4, R246, !P2 ;  /* 0x000000f60400720c */ /* 0x000fe40005746670 */
[----:B------:R-:W-:Y:S02]  /*1f040*/  FMNMX.FTZ R13, R11, R16, !PT ;  /* 0x000000100b0d7209 */ /* 0x000fe40007810000 */
[C---:B------:R-:W-:Y:S02]  /*1f050*/  IADD3 R4, R3.reuse, 0x28, RZ ;  /* 0x0000002803047810 */ /* 0x040fe40007ffe0ff */
[----:B------:R-:W-:Y:S02]  /*1f060*/  IADD3 R12, R3, 0x29, RZ ;  /* 0x00000029030c7810 */ /* 0x000fe40007ffe0ff */
[----:B------:R-:W-:Y:S02]  /*1f070*/  FMNMX.FTZ R14, R233, R14, !PT ;  /* 0x0000000ee90e7209 */ /* 0x000fe40007810000 */
[----:B------:R-:W-:Y:S02]  /*1f080*/  FSEL R198, R18, -INF , !P4 ;  /* 0xff80000012c67808 */ /* 0x000fe40006000000 */
[C---:B------:R-:W-:Y:S02]  /*1f090*/  ISETP.GE.AND P4, PT, R12.reuse, R249, PT ;  /* 0x000000f90c00720c */ /* 0x040fe40003f86270 */
[----:B------:R-:W-:Y:S02]  /*1f0a0*/  ISETP.GE.AND P0, PT, R12, R247, PT ;  /* 0x000000f70c00720c */ /* 0x000fe40003f06270 */
[----:B------:R-:W-:Y:S02]  /*1f0b0*/  FMNMX.FTZ R15, R203, R14, !PT ;  /* 0x0000000ecb0f7209 */ /* 0x000fe40007810000 */
[----:B------:R-:W-:Y:S02]  /*1f0c0*/  FMNMX.FTZ R14, R196, R13, !PT ;  /* 0x0000000dc40e7209 */ /* 0x000fe40007810000 */
[-C--:B------:R-:W-:Y:S02]  /*1f0d0*/  ISETP.GE.AND P5, PT, R4, R249.reuse, PT ;  /* 0x000000f90400720c */ /* 0x080fe40003fa6270 */
[-C--:B------:R-:W-:Y:S02]  /*1f0e0*/  ISETP.GE.OR P4, PT, R12, R248.reuse, !P4 ;  /* 0x000000f80c00720c */ /* 0x080fe40006786670 */
[----:B------:R-:W-:Y:S02]  /*1f0f0*/  ISETP.GE.OR P5, PT, R4, R248, !P5 ;  /* 0x000000f80400720c */ /* 0x000fe40006fa6670 */
[----:B------:R-:W-:Y:S02]  /*1f100*/  ISETP.GE.OR P0, PT, R12, R246, !P0 ;  /* 0x000000f60c00720c */ /* 0x000fe40004706670 */
[----:B------:R-:W-:Y:S02]  /*1f110*/  IADD3 R12, R3, 0x30, RZ ;  /* 0x00000030030c7810 */ /* 0x000fe40007ffe0ff */
[----:B------:R-:W-:Y:S02]  /*1f120*/  FMNMX.FTZ R13, R197, R14, !PT ;  /* 0x0000000ec50d7209 */ /* 0x000fe40007810000 */
[----:B------:R-:W-:Y:S02]  /*1f130*/  FSEL R199, R19, -INF , !P1 ;  /* 0xff80000013c77808 */ /* 0x000fe40004800000 */
[----:B------:R-:W-:Y:S02]  /*1f140*/  ISETP.GE.AND P6, PT, R12, R249, PT ;  /* 0x000000f90c00720c */ /* 0x000fe40003fc6270 */
[----:B------:R-:W-:Y:S02]  /*1f150*/  FSEL R202, R24, -INF , !P5 ;  /* 0xff80000018ca7808 */ /* 0x000fe40006800000 */
[----:B------:R-:W-:Y:S02]  /*1f160*/  IADD3 R6, R3, 0x31, RZ ;  /* 0x0000003103067810 */ /* 0x000fe40007ffe0ff */
[----:B------:R-:W-:Y:S02]  /*1f170*/  FMNMX.FTZ R14, R198, R13, !PT ;  /* 0x0000000dc60e7209 */ /* 0x000fe40007810000 */
[----:B------:R-:W-:Y:S02]  /*1f180*/  ISETP.GE.AND P1, PT, R4, R247, PT ;  /* 0x000000f70400720c */ /* 0x000fe40003f26270 */
[----:B------:R-:W-:Y:S02]  /*1f190*/  FSEL R200, R22, -INF , !P3 ;  /* 0xff80000016c87808 */ /* 0x000fe40005800000 */
[----:B------:R-:W-:Y:S02]  /*1f1a0*/  ISETP.GE.OR P6, PT, R12, R248, !P6 ;  /* 0x000000f80c00720c */ /* 0x000fe400077c6670 */
[----:B------:R-:W-:Y:S02]  /*1f1b0*/  FSEL R201, R25, -INF , !P4 ;  /* 0xff80000019c97808 */ /* 0x000fe40006000000 */
[----:B------:R-:W-:Y:S02]  /*1f1c0*/  FMNMX.FTZ R13, R199, R14, !PT ;  /* 0x0000000ec70d7209 */ /* 0x000fe40007810000 */
[----:B------:R-:W-:Y:S02]  /*1f1d0*/  ISETP.GE.OR P1, PT, R4, R246, !P1 ;  /* 0x000000f60400720c */ /* 0x000fe40004f26670 */
[----:B------:R-:W-:Y:S02]  /*1f1e0*/  IADD3 R4, R3, 0x38, RZ ;  /* 0x0000003803047810 */ /* 0x000fe40007ffe0ff */
[----:B------:R-:W-:Y:S02]  /*1f1f0*/  ISETP.GE.AND P5, PT, R6, R249, PT ;  /* 0x000000f90600720c */ /* 0x000fe40003fa6270 */
[----:B------:R-:W-:Y:S02]  /*1f200*/  FMNMX.FTZ R16, R202, R15, !PT ;  /* 0x0000000fca107209 */ /* 0x000fe40007810000 */
[----:B------:R-:W-:Y:S02]  /*1f210*/  FSEL R177, R28, -INF , !P6 ;  /* 0xff8000001cb17808 */ /* 0x000fe40007000000 */
[----:B------:R-:W-:Y:S02]  /*1f220*/  FSEL R183, R23, -INF , !P2 ;  /* 0xff80000017b77808 */ /* 0x000fe40005000000 */
[----:B------:R-:W-:Y:S01]  /*1f230*/  IADD3 R3, R3, 0x39, RZ ;  /* 0x0000003903037810 */ /* 0x000fe20007ffe0ff */
[----:B------:R-:W-:Y:S01]  /*1f240*/  LDSM.16.MT88.4 R20, [R221+0x10000] ;  /* 0x01000000dd14783b */ /* 0x000fe20000004200 */
[----:B------:R-:W-:Y:S02]  /*1f250*/  ISETP.GE.OR P5, PT, R6, R248, !P5 ;  /* 0x000000f80600720c */ /* 0x000fe40006fa6670 */
[----:B------:R-:W-:Y:S02]  /*1f260*/  FMNMX.FTZ R16, R201, R16, !PT ;  /* 0x00000010c9107209 */ /* 0x000fe40007810000 */
[----:B------:R-:W-:Y:S02]  /*1f270*/  FMNMX.FTZ R14, R200, R13, !PT ;  /* 0x0000000dc80e7209 */ /* 0x000fe40007810000 */
[-C--:B------:R-:W-:Y:S02]  /*1f280*/  ISETP.GE.AND P4, PT, R4, R249.reuse, PT ;  /* 0x000000f90400720c */ /* 0x080fe40003f86270 */
[----:B------:R-:W-:Y:S02]  /*1f290*/  FSEL R180, R29, -INF , !P5 ;  /* 0xff8000001db47808 */ /* 0x000fe40006800000 */
[----:B------:R-:W-:Y:S02]  /*1f2a0*/  ISETP.GE.AND P6, PT, R3, R249, PT ;  /* 0x000000f90300720c */ /* 0x000fe40003fc6270 */
[----:B------:R-:W-:Y:S02]  /*1f2b0*/  FMNMX.FTZ R15, R177, R16, !PT ;  /* 0x00000010b10f7209 */ /* 0x000fe40007810000 */
[----:B------:R-:W-:Y:S02]  /*1f2c0*/  ISETP.GE.AND P2, PT, R12, R247, PT ;  /* 0x000000f70c00720c */ /* 0x000fe40003f46270 */
[----:B------:R-:W-:Y:S02]  /*1f2d0*/  FSEL R181, R26, -INF , !P1 ;  /* 0xff8000001ab57808 */ /* 0x000fe40004800000 */
[----:B------:R-:W-:Y:S02]  /*1f2e0*/  ISETP.GE.OR P4, PT, R4, R248, !P4 ;  /* 0x000000f80400720c */ /* 0x000fe40006786670 */
[----:B------:R-:W-:Y:S02]  /*1f2f0*/  FMNMX.FTZ R14, R183, R14, !PT ;  /* 0x0000000eb70e7209 */ /* 0x000fe40007810000 */
[----:B------:R-:W-:Y:S02]  /*1f300*/  ISETP.GE.OR P6, PT, R3, R248, !P6 ;  /* 0x000000f80300720c */ /* 0x000fe400077c6670 */
[----:B------:R-:W-:Y:S02]  /*1f310*/  FSEL R178, R32, -INF , !P4 ;  /* 0xff80000020b27808 */ /* 0x000fe40006000000 */
[----:B------:R-:W-:Y:S02]  /*1f320*/  FMNMX.FTZ R15, R180, R15, !PT ;  /* 0x0000000fb40f7209 */ /* 0x000fe40007810000 */
[----:B------:R-:W-:Y:S02]  /*1f330*/  ISETP.GE.OR P1, PT, R12, R246, !P2 ;  /* 0x000000f60c00720c */ /* 0x000fe40005726670 */
[----:B------:R-:W-:Y:S02]  /*1f340*/  FSEL R179, R27, -INF , !P0 ;  /* 0xff8000001bb37808 */ /* 0x000fe40004000000 */
[----:B------:R-:W-:Y:S02]  /*1f350*/  ISETP.GE.AND P2, PT, R6, R247, PT ;  /* 0x000000f70600720c */ /* 0x000fe40003f46270 */
[----:B------:R-:W-:Y:S02]  /*1f360*/  FMNMX.FTZ R14, R181, R14, !PT ;  /* 0x0000000eb50e7209 */ /* 0x000fe40007810000 */
[----:B------:R-:W-:Y:S02]  /*1f370*/  FSEL R176, R33, -INF , !P6 ;  /* 0xff80000021b07808 */ /* 0x000fe40007000000 */
[----:B------:R-:W-:Y:S02]  /*1f380*/  FSEL R175, R30, -INF , !P1 ;  /* 0xff8000001eaf7808 */ /* 0x000fe40004800000 */
[----:B------:R-:W-:Y:S02]  /*1f390*/  FMNMX.FTZ R15, R178, R15, !PT ;  /* 0x0000000fb20f7209 */ /* 0x000fe40007810000 */
[----:B------:R-:W-:Y:S02]  /*1f3a0*/  ISETP.GE.OR P2, PT, R6, R246, !P2 ;  /* 0x000000f60600720c */ /* 0x000fe40005746670 */
[----:B------:R-:W-:Y:S02]  /*1f3b0*/  FMNMX.FTZ R14, R179, R14, !PT ;  /* 0x0000000eb30e7209 */ /* 0x000fe40007810000 */
[----:B------:R-:W-:Y:S02]  /*1f3c0*/  ISETP.GE.AND P0, PT, R4, R247, PT ;  /* 0x000000f70400720c */ /* 0x000fe40003f06270 */
[----:B------:R-:W-:Y:S02]  /*1f3d0*/  FMNMX.FTZ R13, R176, R15, !PT ;  /* 0x0000000fb00d7209 */ /* 0x000fe40007810000 */
[----:B------:R-:W-:Y:S02]  /*1f3e0*/  FSEL R174, R31, -INF , !P2 ;  /* 0xff8000001fae7808 */ /* 0x000fe40005000000 */
[----:B------:R-:W-:Y:S01]  /*1f3f0*/  FMNMX.FTZ R15, R175, R14, !PT ;  /* 0x0000000eaf0f7209 */ /* 0x000fe20007810000 */
[----:B------:R-:W1:Y:S01]  /*1f400*/  SHFL.BFLY PT, R12, R13, 0x2, 0x1f ;  /* 0x0c401f000d0c7f89 */ /* 0x000e6200000e0000 */
[-C--:B------:R-:W-:Y:S02]  /*1f410*/  ISETP.GE.OR P1, PT, R4, R246.reuse, !P0 ;  /* 0x000000f60400720c */ /* 0x080fe40004726670 */
[C---:B------:R-:W-:Y:S02]  /*1f420*/  ISETP.GE.AND P0, PT, R3.reuse, R247, PT ;  /* 0x000000f70300720c */ /* 0x040fe40003f06270 */
[----:B------:R-:W-:Y:S02]  /*1f430*/  FSEL R173, R34, -INF , !P1 ;  /* 0xff80000022ad7808 */ /* 0x000fe40004800000 */
[----:B------:R-:W-:Y:S01]  /*1f440*/  FMNMX.FTZ R14, R174, R15, !PT ;  /* 0x0000000fae0e7209 */ /* 0x000fe20007810000 */
[----:B------:R-:W-:Y:S01]  /*1f450*/  LDSM.16.MT88.4 R28, [R220+0x10000] ;  /* 0x01000000dc1c783b */ /* 0x000fe20000004200 */
        /* <DEDUP_REMOVED lines=9> */
[----:B-1----:R-:W-:Y:S04]  /*1f4f0*/  FMNMX.FTZ R164, R13, R164, !PT ;  /* 0x000000a40da47209 */ /* 0x002fe80007810000 */
[----:B------:R-:W-:Y:S01]  /*1f500*/  FSETP.NEU.FTZ.AND P1, PT, R164, -INF , PT ;  /* 0xff800000a400780b */ /* 0x000fe20003f3d000 */
[----:B----4-:R-:W-:Y:S02]  /*1f510*/  FMUL.FTZ R182, R165, R164 ;  /* 0x000000a4a5b67220 */ /* 0x010fe40000410000 */
[----:B------:R-:W1:Y:S03]  /*1f520*/  LDSM.16.MT88.4 R12, [R223+0x10000] ;  /* 0x01000000df0c783b */ /* 0x000e660000004200 */
[----:B------:R-:W-:Y:S05]  /*1f530*/  FSEL R182, R182, RZ, P1 ;  /* 0x000000ffb6b67208 */ /* 0x000fea0000800000 */
[-CC-:B------:R-:W-:Y:S01]  /*1f540*/  FFMA.FTZ R184, R5, R165.reuse, -R182.reuse ;  /* 0x000000a505b87223 */ /* 0x180fe200000108b6 */
[----:B------:R-:W-:Y:S01]  /*1f550*/  FSEL R5, R164, RZ, P1 ;  /* 0x000000ffa4057208 */ /* 0x000fe20000800000 */
[-CC-:B------:R-:W-:Y:S02]  /*1f560*/  FFMA.FTZ R185, R171, R165.reuse, -R182.reuse ;  /* 0x000000a5abb97223 */ /* 0x180fe400000108b6 */
[----:B------:R-:W-:Y:S01]  /*1f570*/  FFMA.FTZ R191, R8, R165, -R182 ;  /* 0x000000a508bf7223 */ /* 0x000fe200000108b6 */
[----:B--2---:R-:W-:Y:S01]  /*1f580*/  FMNMX.FTZ R3, R4, R3, !PT ;  /* 0x0000000304037209 */ /* 0x004fe20007810000 */
[----:B------:R-:W-:Y:S02]  /*1f590*/  FADD.FTZ R4, -R5, R2 ;  /* 0x0000000205047221 */ /* 0x000fe40000010100 */
[----:B------:R-:W-:Y:S01]  /*1f5a0*/  MUFU.EX2 R185, R185 ;  /* 0x000000b900b97308 */ /* 0x000fe20000000800 */
[--C-:B------:R-:W-:Y:S01]  /*1f5b0*/  FFMA.FTZ R190, R9, R165, -R182.reuse ;  /* 0x000000a509be7223 */ /* 0x100fe200000108b6 */
[----:B------:R-:W-:Y:S01]  /*1f5c0*/  FSETP.NEU.FTZ.AND P0, PT, R3, -INF , PT ;  /* 0xff8000000300780b */ /* 0x000fe20003f1d000 */
[C---:B------:R-:W-:Y:S02]  /*1f5d0*/  FMUL.FTZ R172, R165.reuse, R3 ;  /* 0x00000003a5ac7220 */ /* 0x040fe40000410000 */
[----:B------:R-:W-:Y:S01]  /*1f5e0*/  FMUL.FTZ R2, R165, R4 ;  /* 0x00000004a5027220 */ /* 0x000fe20000410000 */
[----:B------:R-:W-:Y:S01]  /*1f5f0*/  FSEL R5, R3, RZ, P0 ;  /* 0x000000ff03057208 */ /* 0x000fe20000000000 */
[-CC-:B------:R-:W-:Y:S01]  /*1f600*/  FFMA.FTZ R180, R180, R165.reuse, -R182.reuse ;  /* 0x000000a5b4b47223 */ /* 0x180fe200000108b6 */
[----:B------:R-:W-:Y:S01]  /*1f610*/  FSEL R172, R172, RZ, P0 ;  /* 0x000000ffacac7208 */ /* 0x000fe20000000000 */
[-C--:B------:R-:W-:Y:S01]  /*1f620*/  FFMA.FTZ R178, R178, R165.reuse, -R182 ;  /* 0x000000a5b2b27223 */ /* 0x080fe200000108b6 */
[----:B------:R-:W2:Y:S01]  /*1f630*/  MUFU.EX2 R184, R184 ;  /* 0x000000b800b87308 */ /* 0x000ea20000000800 */
[----:B------:R-:W-:Y:S01]  /*1f640*/  FADD.FTZ R4, -R5, R0 ;  /* 0x0000000005047221 */ /* 0x000fe20000010100 */
[----:B------:R-:W-:Y:S01]  /*1f650*/  ISETP.GT.AND P0, PT, R241, R230, PT ;  /* 0x000000e6f100720c */ /* 0x000fe20003f04270 */
[-CC-:B------:R-:W-:Y:S02]  /*1f660*/  FFMA.FTZ R189, R169, R165.reuse, -R172.reuse ;  /* 0x000000a5a9bd7223 */ /* 0x180fe400000108ac */
[-CC-:B------:R-:W-:Y:S02]  /*1f670*/  FFMA.FTZ R188, R7, R165.reuse, -R172.reuse ;  /* 0x000000a507bc7223 */ /* 0x180fe400000108ac */
[-CC-:B------:R-:W-:Y:S02]  /*1f680*/  FFMA.FTZ R187, R10, R165.reuse, -R172.reuse ;  /* 0x000000a50abb7223 */ /* 0x180fe400000108ac */
[-CC-:B------:R-:W-:Y:S01]  /*1f690*/  FFMA.FTZ R186, R11, R165.reuse, -R172.reuse ;  /* 0x000000a50bba7223 */ /* 0x180fe200000108ac */
[----:B------:R-:W3:Y:S01]  /*1f6a0*/  MUFU.EX2 R2, R2 ;  /* 0x0000000200027308 */ /* 0x000ee20000000800 */
[----:B------:R-:W-:Y:S02]  /*1f6b0*/  FMUL.FTZ R0, R165, R4 ;  /* 0x00000004a5007220 */ /* 0x000fe40000410000 */
[-CC-:B------:R-:W-:Y:S02]  /*1f6c0*/  FFMA.FTZ R175, R175, R165.reuse, -R172.reuse ;  /* 0x000000a5afaf7223 */ /* 0x180fe400000108ac */
[-C--:B------:R-:W-:Y:S02]  /*1f6d0*/  FFMA.FTZ R174, R174, R165.reuse, -R172 ;  /* 0x000000a5aeae7223 */ /* 0x080fe400000108ac */
[-CC-:B------:R-:W-:Y:S02]  /*1f6e0*/  FFMA.FTZ R192, R192, R165.reuse, -R182.reuse ;  /* 0x000000a5c0c07223 */ /* 0x180fe400000108b6 */
[-CC-:B------:R-:W-:Y:S01]  /*1f6f0*/  FFMA.FTZ R193, R193, R165.reuse, -R182.reuse ;  /* 0x000000a5c1c17223 */ /* 0x180fe200000108b6 */
[----:B------:R-:W4:Y:S01]  /*1f700*/  MUFU.EX2 R0, R0 ;  /* 0x0000000000007308 */ /* 0x000f220000000800 */
[-CC-:B------:R-:W-:Y:S02]  /*1f710*/  FFMA.FTZ R194, R194, R165.reuse, -R182.reuse ;  /* 0x000000a5c2c27223 */ /* 0x180fe400000108b6 */
[----:B------:R-:W-:Y:S01]  /*1f720*/  FFMA.FTZ R195, R195, R165, -R182 ;  /* 0x000000a5c3c37223 */ /* 0x000fe200000108b6 */
[----:B--2---:R-:W-:Y:S01]  /*1f730*/  F2FP.BF16.PACK_AB R168, R184, R185 ;  /* 0x000000b9b8a8723e */ /* 0x004fe200000010ff */
[-CC-:B------:R-:W-:Y:S02]  /*1f740*/  FFMA.FTZ R196, R196, R165.reuse, -R172.reuse ;  /* 0x000000a5c4c47223 */ /* 0x180fe400000108ac */
[-CC-:B------:R-:W-:Y:S02]  /*1f750*/  FFMA.FTZ R197, R197, R165.reuse, -R172.reuse ;  /* 0x000000a5c5c57223 */ /* 0x180fe400000108ac */
[-CC-:B------:R-:W-:Y:S01]  /*1f760*/  FFMA.FTZ R198, R198, R165.reuse, -R172.reuse ;  /* 0x000000a5c6c67223 */ /* 0x180fe200000108ac */
[----:B------:R-:W-:Y:S01]  /*1f770*/  MUFU.EX2 R191, R191 ;  /* 0x000000bf00bf7308 */ /* 0x000fe20000000800 */
[-C--:B------:R-:W-:Y:S02]  /*1f780*/  FFMA.FTZ R199, R199, R165.reuse, -R172 ;  /* 0x000000a5c7c77223 */ /* 0x080fe400000108ac */
[--C-:B------:R-:W-:Y:S02]  /*1f790*/  FFMA.FTZ R233, R233, R165, -R182.reuse ;  /* 0x000000a5e9e97223 */ /* 0x100fe400000108b6 */
        /* <DEDUP_REMOVED lines=10> */
[----:B------:R-:W-:Y:S01]  /*1f840*/  FMUL.FTZ R11, R0, R159 ;  /* 0x0000009f000b7220 */ /* 0x000fe20000410000 */
[----:B------:R-:W-:Y:S01]  /*1f850*/  LDSM.16.MT88.4 R160, [R221+0x14800] ;  /* 0x01480000dda0783b */ /* 0x000fe20000004200 */
[----:B------:R-:W-:Y:S02]  /*1f860*/  FMUL.FTZ R17, R2, R149 ;  /* 0x0000009502117220 */ /* 0x000fe40000410000 */
        /* <DEDUP_REMOVED lines=21> */
[----:B---3--:R-:W-:Y:S01]  /*1f9c0*/  F2FP.BF16.PACK_AB R169, R188, R189 ;  /* 0x000000bdbca9723e */ /* 0x008fe200000010ff */
[C---:B------:R-:W-:Y:S02]  /*1f9d0*/  FMUL.FTZ R40, R2.reuse, R40 ;  /* 0x0000002802287220 */ /* 0x040fe40000410000 */
[----:B------:R-:W-:Y:S01]  /*1f9e0*/  LDSM.16.MT88.4 R156, [R223+0x14800] ;  /* 0x01480000df9c783b */ /* 0x000fe20000004200 */
        /* <DEDUP_REMOVED lines=9> */
[----:B------:R-:W-:Y:S01]  /*1fa80*/  FMUL.FTZ R48, R2, R48 ;  /* 0x0000003002307220 */ /* 0x000fe20000410000 */
[----:B--2---:R-:W-:Y:S01]  /*1fa90*/  F2FP.BF16.PACK_AB R171, R186, R187 ;  /* 0x000000bbbaab723e */ /* 0x004fe200000010ff */
[----:B------:R-:W-:Y:S02]  /*1faa0*/  FMUL.FTZ R49, R2, R49 ;  /* 0x0000003102317220 */ /* 0x000fe40000410000 */
[C---:B------:R-:W-:Y:S02]  /*1fab0*/  FMUL.FTZ R50, R0.reuse, R50 ;  /* 0x0000003200327220 */ /* 0x040fe40000410000 */
[----:B------:R-:W-:Y:S02]  /*1fac0*/  FMUL.FTZ R51, R0, R51 ;  /* 0x0000003300337220 */ /* 0x000fe40000410000 */
[C---:B-1----:R-:W-:Y:S01]  /*1fad0*/  HMMA.16816.F32.BF16 R4, R168.reuse, R12, R4 ;  /* 0x0000000ca804723c */ /* 0x042fe20000041804 */
[----:B------:R-:W-:Y:S04]  /*1fae0*/  MUFU.EX2 R194, R194 ;  /* 0x000000c200c27308 */ /* 0x000fe80000000800 */
[C---:B------:R-:W-:Y:S02]  /*1faf0*/  FMUL.FTZ R52, R2.reuse, R52 ;  /* 0x0000003402347220 */ /* 0x040fe40000410000 */
[C---:B------:R-:W-:Y:S01]  /*1fb00*/  FMUL.FTZ R12, R2.reuse, R152 ;  /* 0x00000098020c7220 */ /* 0x040fe20000410000 */
[C---:B------:R-:W-:Y:S03]  /*1fb10*/  HMMA.16816.F32.BF16 R8, R168.reuse, R14, R8 ;  /* 0x0000000ea808723c */ /* 0x040fe60000041808 */
[----:B------:R-:W-:Y:S01]  /*1fb20*/  MUFU.EX2 R195, R195 ;  /* 0x000000c300c37308 */ /* 0x000fe20000000800 */
[C---:B------:R-:W-:Y:S02]  /*1fb30*/  FMUL.FTZ R13, R2.reuse, R153 ;  /* 0x00000099020d7220 */ /* 0x040fe40000410000 */
[----:B------:R-:W-:Y:S02]  /*1fb40*/  FMUL.FTZ R53, R2, R53 ;  /* 0x0000003502357220 */ /* 0x000fe40000410000 */
[C---:B------:R-:W-:Y:S04]  /*1fb50*/  FMUL.FTZ R14, R0.reuse, R154 ;  /* 0x0000009a000e7220 */ /* 0x040fe80000410000 */
[C---:B------:R-:W-:Y:S01]  /*1fb60*/  FMUL.FTZ R15, R0.reuse, R155 ;  /* 0x0000009b000f7220 */ /* 0x040fe20000410000 */
[----:B------:R-:W-:Y:S01]  /*1fb70*/  MUFU.EX2 R196, R196 ;  /* 0x000000c400c47308 */ /* 0x000fe20000000800 */
[----:B------:R-:W1:Y:S01]  /*1fb80*/  LDSM.16.MT88.4 R152, [R219+0x10000] ;  /* 0x01000000db98783b */ /* 0x000e620000004200 */
[C---:B------:R-:W-:Y:S02]  /*1fb90*/  FMUL.FTZ R54, R0.reuse, R54 ;  /* 0x0000003600367220 */ /* 0x040fe40000410000 */
[----:B------:R-:W-:Y:S02]  /*1fba0*/  FMUL.FTZ R55, R0, R55 ;  /* 0x0000003700377220 */ /* 0x000fe40000410000 */
[C---:B------:R-:W-:Y:S03]  /*1fbb0*/  HMMA.16816.F32.BF16 R12, R168.reuse, R20, R12 ;  /* 0x00000014a80c723c */ /* 0x040fe6000004180c */
[C---:B------:R-:W-:Y:S01]  /*1fbc0*/  FMUL.FTZ R56, R2.reuse, R56 ;  /* 0x0000003802387220 */ /* 0x040fe20000410000 */
[----:B------:R-:W2:Y:S01]  /*1fbd0*/  MUFU.EX2 R197, R197 ;  /* 0x000000c500c57308 */ /* 0x000ea20000000800 */
[C---:B------:R-:W-:Y:S02]  /*1fbe0*/  FMUL.FTZ R57, R2.reuse, R57 ;  /* 0x0000003902397220 */ /* 0x040fe40000410000 */
[C---:B------:R-:W-:Y:S01]  /*1fbf0*/  FMUL.FTZ R20, R2.reuse, R144 ;  /* 0x0000009002147220 */ /* 0x040fe20000410000 */
[C---:B------:R-:W-:Y:S04]  /*1fc00*/  HMMA.16816.F32.BF16 R16, R168.reuse, R22, R16 ;  /* 0x00000016a810723c */ /* 0x040fe80000041810 */
[----:B------:R-:W-:Y:S02]  /*1fc10*/  FMUL.FTZ R21, R2, R145 ;  /* 0x0000009102157220 */ /* 0x000fe40000410000 */
[C---:B------:R-:W-:Y:S01]  /*1fc20*/  FMUL.FTZ R58, R0.reuse, R58 ;  /* 0x0000003a003a7220 */ /* 0x040fe20000410000 */
[----:B------:R-:W-:Y:S01]  /*1fc30*/  MUFU.EX2 R198, R198 ;  /* 0x000000c600c67308 */ /* 0x000fe20000000800 */
[C---:B------:R-:W-:Y:S04]  /*1fc40*/  FMUL.FTZ R22, R0.reuse, R146 ;  /* 0x0000009200167220 */ /* 0x040fe80000410000 */
[C---:B------:R-:W-:Y:S02]  /*1fc50*/  FMUL.FTZ R23, R0.reuse, R147 ;  /* 0x0000009300177220 */ /* 0x040fe40000410000 */
[----:B------:R-:W4:Y:S01]  /*1fc60*/  LDSM.16.MT88.4 R144, [R223+0x12000] ;  /* 0x01200000df90783b */ /* 0x000f220000004200 */
[----:B------:R-:W-:Y:S02]  /*1fc70*/  FMUL.FTZ R59, R0, R59 ;  /* 0x0000003b003b7220 */ /* 0x000fe40000410000 */
[C---:B------:R-:W-:Y:S01]  /*1fc80*/  FMUL.FTZ R60, R2.reuse, R60 ;  /* 0x0000003c023c7220 */ /* 0x040fe20000410000 */
[----:B------:R-:W5:Y:S01]  /*1fc90*/  MUFU.EX2 R199, R199 ;  /* 0x000000c700c77308 */ /* 0x000f620000000800 */
        /* <DEDUP_REMOVED lines=109> */
[----:B------:R-:W-:Y:S01]  /*20370*/  MUFU.EX2 R203, R203 ;  /* 0x000000cb00cb7308 */ /* 0x000fe20000000800 */
[C---:B------:R-:W-:Y:S02]  /*20380*/  FMUL.FTZ R124, R2.reuse, R124 ;  /* 0x0000007c027c7220 */ /* 0x040fe40000410000 */
[----:B------:R-:W-:Y:S02]  /*20390*/  FMUL.FTZ R125, R2, R125 ;  /* 0x0000007d027d7220 */ /* 0x000fe40000410000 */
[C---:B------:R-:W-:Y:S02]  /*203a0*/  FMUL.FTZ R126, R0.reuse, R126 ;  /* 0x0000007e007e7220 */ /* 0x040fe40000410000 */
[----:B------:R-:W-:Y:S03]  /*203b0*/  FMUL.FTZ R127, R0, R127 ;  /* 0x0000007f007f7220 */ /* 0x000fe60000410000 */
[-C--:B------:R-:W-:Y:S01]  /*203c0*/  FFMA.FTZ R201, R201, R165.reuse, -R182 ;  /* 0x000000a5c9c97223 */ /* 0x080fe200000108b6 */
[----:B------:R-:W-:Y:S01]  /*203d0*/  MUFU.EX2 R202, R202 ;  /* 0x000000ca00ca7308 */ /* 0x000fe20000000800 */
[--C-:B------:R-:W-:Y:S02]  /*203e0*/  FFMA.FTZ R200, R200, R165, -R172.reuse ;  /* 0x000000a5c8c87223 */ /* 0x100fe400000108ac */
[C---:B--2---:R-:W-:Y:S03]  /*203f0*/  HMMA.16816.F32.BF16 R124, R168.reuse, R132, R124 ;  /* 0x00000084a87c723c */ /* 0x044fe6000004187c */
[C---:B------:R-:W-:Y:S02]  /*20400*/  FMUL.FTZ R128, R2.reuse, R128 ;  /* 0x0000008002807220 */ /* 0x040fe40000410000 */
[----:B------:R-:W-:Y:S02]  /*20410*/  FMUL.FTZ R129, R2, R129 ;  /* 0x0000008102817220 */ /* 0x000fe40000410000 */
[C---:B------:R-:W-:Y:S01]  /*20420*/  FMUL.FTZ R130, R0.reuse, R130 ;  /* 0x0000008200827220 */ /* 0x040fe20000410000 */
[----:B---3--:R-:W-:Y:S01]  /*20430*/  F2FP.BF16.PACK_AB R132, R193, R192 ;  /* 0x000000c0c184723e */ /* 0x008fe200000010ff */
[----:B------:R-:W-:Y:S01]  /*20440*/  FMUL.FTZ R131, R0, R131 ;  /* 0x0000008300837220 */ /* 0x000fe20000410000 */
[----:B------:R-:W-:Y:S02]  /*20450*/  MUFU.EX2 R201, R201 ;  /* 0x000000c900c97308 */ /* 0x000fe40000000800 */
[----:B------:R-:W-:Y:S01]  /*20460*/  F2FP.BF16.PACK_AB R133, R197, R196 ;  /* 0x000000c4c585723e */ /* 0x000fe200000010ff */
[-CC-:B------:R-:W-:Y:S02]  /*20470*/  FFMA.FTZ R183, R183, R165.reuse, -R172.reuse ;  /* 0x000000a5b7b77223 */ /* 0x180fe400000108ac */
[-CC-:B------:R-:W-:Y:S01]  /*20480*/  FFMA.FTZ R181, R181, R165.reuse, -R172.reuse ;  /* 0x000000a5b5b57223 */ /* 0x180fe200000108ac */
[----:B------:R-:W-:Y:S03]  /*20490*/  HMMA.16816.F32.BF16 R128, R168, R134, R128 ;  /* 0x00000086a880723c */ /* 0x000fe60000041880 */
[-C--:B------:R-:W-:Y:S01]  /*204a0*/  FFMA.FTZ R179, R179, R165.reuse, -R172 ;  /* 0x000000a5b3b37223 */ /* 0x080fe200000108ac */
[----:B------:R-:W-:Y:S01]  /*204b0*/  MUFU.EX2 R168, R180 ;  /* 0x000000b400a87308 */ /* 0x000fe20000000800 */
[-CC-:B------:R-:W-:Y:S02]  /*204c0*/  FFMA.FTZ R177, R177, R165.reuse, -R182.reuse ;  /* 0x000000a5b1b17223 */ /* 0x180fe400000108b6 */
[----:B------:R-:W-:Y:S01]  /*204d0*/  F2FP.BF16.PACK_AB R134, R195, R194 ;  /* 0x000000c2c386723e */ /* 0x000fe200000010ff */
[----:B------:R-:W-:Y:S01]  /*204e0*/  FFMA.FTZ R182, R176, R165, -R182 ;  /* 0x000000a5b0b67223 */ /* 0x000fe200000108b6 */
[----:B-----5:R-:W-:Y:S03]  /*204f0*/  F2FP.BF16.PACK_AB R135, R199, R198 ;  /* 0x000000c6c787723e */ /* 0x020fe600000010ff */
[----:B------:R-:W-:Y:S01]  /*20500*/  FFMA.FTZ R185, R2, R250, R185 ;  /* 0x000000fa02b97223 */ /* 0x000fe200000100b9 */
[----:B------:R-:W-:Y:S01]  /*20510*/  MOV R2, R164 ;  /* 0x000000a400027202 */ /* 0x000fe20000000f00 */
[----:B------:R-:W-:Y:S01]  /*20520*/  MUFU.EX2 R169, R183 ;  /* 0x000000b700a97308 */ /* 0x000fe20000000800 */
[----:B------:R-:W-:Y:S01]  /*20530*/  FFMA.FTZ R189, R0, R251, R189 ;  /* 0x000000fb00bd7223 */ /* 0x000fe200000100bd */
[C---:B----4-:R-:W-:Y:S05]  /*20540*/  HMMA.16816.F32.BF16 R4, R132.reuse, R140, R4 ;  /* 0x0000008c8404723c */ /* 0x050fea0000041804 */
[----:B------:R-:W-:Y:S02]  /*20550*/  FADD.FTZ R184, R184, R185 ;  /* 0x000000b9b8b87221 */ /* 0x000fe40000010000 */
[----:B------:R-:W-:Y:S01]  /*20560*/  FADD.FTZ R188, R188, R189 ;  /* 0x000000bdbcbc7221 */ /* 0x000fe20000010000 */
[C---:B------:R-:W-:Y:S01]  /*20570*/  HMMA.16816.F32.BF16 R8, R132.reuse, R142, R8 ;  /* 0x0000008e8408723c */ /* 0x040fe20000041808 */
[----:B------:R-:W2:Y:S01]  /*20580*/  LDSM.16.MT88.4 R140, [R221+0x12800] ;  /* 0x01280000dd8c783b */ /* 0x000ea20000004200 */
[----:B------:R-:W-:Y:S06]  /*20590*/  MUFU.EX2 R183, R174 ;  /* 0x000000ae00b77308 */ /* 0x000fec0000000800 */
[C---:B------:R-:W-:Y:S04]  /*205a0*/  HMMA.16816.F32.BF16 R12, R132.reuse, R144, R12 ;  /* 0x00000090840c723c */ /* 0x040fe8000004180c */
[----:B------:R-:W-:Y:S04]  /*205b0*/  MUFU.EX2 R170, R181 ;  /* 0x000000b500aa7308 */ /* 0x000fe80000000800 */
[C---:B------:R-:W-:Y:S01]  /*205c0*/  HMMA.16816.F32.BF16 R16, R132.reuse, R146, R16 ;  /* 0x000000928410723c */ /* 0x040fe20000041810 */
[----:B------:R-:W-:Y:S05]  /*205d0*/  LDSM.16.MT88.4 R144, [R219+0x12800] ;  /* 0x01280000db90783b */ /* 0x000fea0000004200 */
[----:B------:R-:W-:Y:S02]  /*205e0*/  MUFU.EX2 R181, R177 ;  /* 0x000000b100b57308 */ /* 0x000fe40000000800 */
[C---:B-1----:R-:W-:Y:S08]  /*205f0*/  HMMA.16816.F32.BF16 R20, R132.reuse, R136, R20 ;  /* 0x000000888414723c */ /* 0x042ff00000041814 */
[C---:B------:R-:W-:Y:S01]  /*20600*/  HMMA.16816.F32.BF16 R24, R132.reuse, R138, R24 ;  /* 0x0000008a8418723c */ /* 0x040fe20000041818 */
[----:B------:R-:W1:Y:S01]  /*20610*/  LDSM.16.MT88.4 R136, [R220+0x12800] ;  /* 0x01280000dc88783b */ /* 0x000e620000004200 */
[----:B------:R-:W3:Y:S06]  /*20620*/  MUFU.EX2 R171, R179 ;  /* 0x000000b300ab7308 */ /* 0x000eec0000000800 */
[C---:B------:R-:W-:Y:S04]  /*20630*/  HMMA.16816.F32.BF16 R28, R132.reuse, R148, R28 ;  /* 0x00000094841c723c */ /* 0x040fe8000004181c */
[----:B------:R-:W-:Y:S04]  /*20640*/  MUFU.EX2 R179, R175 ;  /* 0x000000af00b37308 */ /* 0x000fe80000000800 */
[C---:B------:R-:W-:Y:S01]  /*20650*/  HMMA.16816.F32.BF16 R32, R132.reuse, R150, R32 ;  /* 0x000000968420723c */ /* 0x040fe20000041820 */
[----:B------:R-:W4:Y:S05]  /*20660*/  LDSM.16.MT88.4 R148, [R220+0x14800] ;  /* 0x01480000dc94783b */ /* 0x000f2a0000004200 */
[----:B------:R-:W5:Y:S02]  /*20670*/  MUFU.EX2 R200, R200 ;  /* 0x000000c800c87308 */ /* 0x000f640000000800 */
[C---:B------:R-:W-:Y:S04]  /*20680*/  HMMA.16816.F32.BF16 R36, R132.reuse, R152, R36 ;  /* 0x000000988424723c */ /* 0x040fe80000041824 */
[----:B---3--:R-:W-:Y:S04]  /*20690*/  MOV R177, R171 ;  /* 0x000000ab00b17202 */ /* 0x008fe80000000f00 */
        /* <DEDUP_REMOVED lines=31> */
[----:B------:R-:W-:Y:S07]  /*20890*/  LDSM.16.MT88.4 R148, [R220+0x13000] ;  /* 0x01300000dc94783b */ /* 0x000fee0000004200 */
[C---:B--2---:R-:W-:Y:S08]  /*208a0*/  HMMA.16816.F32.BF16 R124, R132.reuse, R140, R124 ;  /* 0x0000008c847c723c */ /* 0x044ff0000004187c */
[----:B------:R-:W-:Y:S01]  /*208b0*/  HMMA.16816.F32.BF16 R128, R132, R142, R128 ;  /* 0x0000008e8480723c */ /* 0x000fe20000041880 */
[----:B------:R-:W2:Y:S06]  /*208c0*/  LDSM.16.MT88.4 R140, [R223+0x13000] ;  /* 0x01300000df8c783b */ /* 0x000eac0000004200 */
[----:B------:R-:W-:Y:S02]  /*208d0*/  F2FP.BF16.PACK_AB R132, R203, R233 ;  /* 0x000000e9cb84723e */ /* 0x000fe400000010ff */
[----:B------:R-:W-:Y:S03]  /*208e0*/  F2FP.BF16.PACK_AB R134, R201, R202 ;  /* 0x000000cac986723e */ /* 0x000fe600000010ff */
[----:B-----5:R-:W-:Y:S02]  /*208f0*/  F2FP.BF16.PACK_AB R133, R169, R200 ;  /* 0x000000c8a985723e */ /* 0x020fe400000010ff */
[-C--:B------:R-:W-:Y:S02]  /*20900*/  F2FP.BF16.PACK_AB R135, R171, R170.reuse ;  /* 0x000000aaab87723e */ /* 0x080fe400000010ff */
[----:B------:R-:W-:Y:S05]  /*20910*/  MUFU.EX2 R171, R178 ;  /* 0x000000b200ab7308 */ /* 0x000fea0000000800 */
        /* <DEDUP_REMOVED lines=27> */
[C---:B------:R-:W-:Y:S07]  /*20ad0*/  HMMA.16816.F32.BF16 R76, R132.reuse, R160, R76 ;  /* 0x000000a0844c723c */ /* 0x040fee000004184c */
[-CC-:B------:R-:W-:Y:S01]  /*20ae0*/  FFMA.FTZ R160, R173, R165.reuse, -R172.reuse ;  /* 0x000000a5ada07223 */ /* 0x180fe200000108ac */
[C---:B------:R-:W-:Y:S01]  /*20af0*/  HMMA.16816.F32.BF16 R80, R132.reuse, R162, R80 ;  /* 0x000000a28450723c */ /* 0x040fe20000041850 */
[----:B------:R-:W5:Y:S03]  /*20b00*/  MUFU.EX2 R163, R182 ;  /* 0x000000b600a37308 */ /* 0x000f660000000800 */
[----:B------:R-:W-:Y:S01]  /*20b10*/  FFMA.FTZ R172, R166, R165, -R172 ;  /* 0x000000a5a6ac7223 */ /* 0x000fe200000108ac */
[----:B------:R-:W-:Y:S03]  /*20b20*/  MOV R161, R170 ;  /* 0x000000aa00a17202 */ /* 0x000fe60000000f00 */
[C---:B----4-:R-:W-:Y:S03]  /*20b30*/  HMMA.16816.F32.BF16 R84, R132.reuse, R156, R84 ;  /* 0x0000009c8454723c */ /* 0x050fe60000041854 */
[----:B------:R4:W-:Y:S05]  /*20b40*/  MUFU.EX2 R165, R172 ;  /* 0x000000ac00a57308 */ /* 0x0009ea0000000800 */
[C---:B------:R-:W-:Y:S01]  /*20b50*/  HMMA.16816.F32.BF16 R88, R132.reuse, R158, R88 ;  /* 0x0000009e8458723c */ /* 0x040fe20000041858 */
[----:B------:R-:W3:Y:S04]  /*20b60*/  LDSM.16.MT88.4 R156, [R223+0x11800] ;  /* 0x01180000df9c783b */ /* 0x000ee80000004200 */
[----:B------:R-:W2:Y:S03]  /*20b70*/  MUFU.EX2 R170, R160 ;  /* 0x000000a000aa7308 */ /* 0x000ea60000000800 */
[C---:B-1----:R-:W-:Y:S04]  /*20b80*/  HMMA.16816.F32.BF16 R92, R132.reuse, R136, R92 ;  /* 0x00000088845c723c */ /* 0x042fe8000004185c */
[----:B-----5:R-:W-:Y:S04]  /*20b90*/  MOV R166, R163 ;  /* 0x000000a300a67202 */ /* 0x020fe80000000f00 */
[C---:B------:R-:W-:Y:S01]  /*20ba0*/  HMMA.16816.F32.BF16 R96, R132.reuse, R138, R96 ;  /* 0x0000008a8460723c */ /* 0x040fe20000041860 */
[----:B------:R-:W1:Y:S07]  /*20bb0*/  LDSM.16.MT88.4 R136, [R221+0x11800] ;  /* 0x01180000dd88783b */ /* 0x000e6e0000004200 */
[C---:B------:R-:W-:Y:S01]  /*20bc0*/  HMMA.16816.F32.BF16 R100, R132.reuse, R140, R100 ;  /* 0x0000008c8464723c */ /* 0x040fe20000041864 */
[----:B----4-:R-:W-:Y:S07]  /*20bd0*/  LDSM.16.MT88.4 R172, [R219+0x11800] ;  /* 0x01180000dbac783b */ /* 0x010fee0000004200 */
[C---:B------:R-:W-:Y:S01]  /*20be0*/  HMMA.16816.F32.BF16 R104, R132.reuse, R142, R104 ;  /* 0x0000008e8468723c */ /* 0x040fe20000041868 */
[----:B------:R-:W4:Y:S07]  /*20bf0*/  LDSM.16.MT88.4 R140, [R220+0x11800] ;  /* 0x01180000dc8c783b */ /* 0x000f2e0000004200 */
[C---:B--2---:R-:W-:Y:S07]  /*20c00*/  HMMA.16816.F32.BF16 R108, R132.reuse, R144, R108 ;  /* 0x00000090846c723c */ /* 0x044fee000004186c */
[----:B------:R-:W-:Y:S01]  /*20c10*/  MOV R144, R177 ;  /* 0x000000b100907202 */ /* 0x000fe20000000f00 */
[C---:B------:R-:W-:Y:S04]  /*20c20*/  HMMA.16816.F32.BF16 R112, R132.reuse, R146, R112 ;  /* 0x000000928470723c */ /* 0x040fe80000041870 */
[----:B------:R-:W-:Y:S03]  /*20c30*/  MOV R145, R161 ;  /* 0x000000a100917202 */ /* 0x000fe60000000f00 */
[----:B------:R-:W-:Y:S01]  /*20c40*/  MOV R146, R179 ;  /* 0x000000b300927202 */ /* 0x000fe20000000f00 */
[C---:B------:R-:W-:Y:S01]  /*20c50*/  HMMA.16816.F32.BF16 R116, R132.reuse, R148, R116 ;  /* 0x000000948474723c */ /* 0x040fe20000041874 */
[----:B------:R-:W2:Y:S03]  /*20c60*/  LDSM.16.MT88.4 R176, [R223+0x13800] ;  /* 0x01380000dfb0783b */ /* 0x000ea60000004200 */
[----:B------:R-:W-:Y:S03]  /*20c70*/  MOV R147, R181 ;  /* 0x000000b500937202 */ /* 0x000fe60000000f00 */
[----:B------:R-:W-:Y:S01]  /*20c80*/  MOV R148, R183 ;  /* 0x000000b700947202 */ /* 0x000fe20000000f00 */
[C---:B------:R-:W-:Y:S01]  /*20c90*/  HMMA.16816.F32.BF16 R120, R132.reuse, R150, R120 ;  /* 0x000000968478723c */ /* 0x040fe20000041878 */
[----:B------:R-:W5:Y:S03]  /*20ca0*/  LDSM.16.MT88.4 R180, [R221+0x13800] ;  /* 0x01380000ddb4783b */ /* 0x000f660000004200 */
[----:B------:R-:W-:Y:S04]  /*20cb0*/  MOV R149, R168 ;  /* 0x000000a800957202 */ /* 0x000fe80000000f00 */
[C---:B---3--:R-:W-:Y:S04]  /*20cc0*/  HMMA.16816.F32.BF16 R124, R132.reuse, R152, R124 ;  /* 0x00000098847c723c */ /* 0x048fe8000004187c */
[----:B------:R-:W-:Y:S04]  /*20cd0*/  F2FP.BF16.PACK_AB R168, R149, R147 ;  /* 0x0000009395a8723e */ /* 0x000fe800000010ff */
[----:B------:R-:W-:Y:S07]  /*20ce0*/  HMMA.16816.F32.BF16 R128, R132, R154, R128 ;  /* 0x0000009a8480723c */ /* 0x000fee0000041880 */
[----:B------:R-:W-:Y:S02]  /*20cf0*/  MOV R134, R170 ;  /* 0x000000aa00867202 */ /* 0x000fe40000000f00 */
[----:B------:R-:W-:Y:S03]  /*20d00*/  MOV R135, R171 ;  /* 0x000000ab00877202 */ /* 0x000fe60000000f00 */
[----:B------:R-:W-:Y:S02]  /*20d10*/  MOV R133, R169 ;  /* 0x000000a900857202 */ /* 0x000fe40000000f00 */
[----:B------:R-:W-:Y:S02]  /*20d20*/  F2FP.BF16.PACK_AB R170, R166, R135 ;  /* 0x00000087a6aa723e */ /* 0x000fe400000010ff */
[----:B------:R-:W-:Y:S02]  /*20d30*/  F2FP.BF16.PACK_AB R169, R148, R146 ;  /* 0x0000009294a9723e */ /* 0x000fe400000010ff */
[----:B------:R-:W-:Y:S07]  /*20d40*/  F2FP.BF16.PACK_AB R171, R165, R134 ;  /* 0x00000086a5ab723e */ /* 0x000fee00000010ff */
[C---:B------:R-:W-:Y:S01]  /*20d50*/  HMMA.16816.F32.BF16 R160, R168.reuse, R156, R4 ;  /* 0x0000009ca8a0723c */ /* 0x040fe20000041804 */
[----:B------:R-:W3:Y:S07]  /*20d60*/  LDSM.16.MT88.4 R4, [R220+0x13800] ;  /* 0x01380000dc04783b */ /* 0x000eee0000004200 */
[C---:B------:R-:W-:Y:S01]  /*20d70*/  HMMA.16816.F32.BF16 R156, R168.reuse, R158, R8 ;  /* 0x0000009ea89c723c */ /* 0x040fe20000041808 */
[----:B------:R-:W2:Y:S07]  /*20d80*/  LDSM.16.MT88.4 R8, [R219+0x13800] ;  /* 0x01380000db08783b */ /* 0x000eae0000004200 */
[C---:B-1----:R-:W-:Y:S07]  /*20d90*/  HMMA.16816.F32.BF16 R152, R168.reuse, R136, R12 ;  /* 0x00000088a898723c */ /* 0x042fee000004180c */
[----:B------:R-:W-:Y:S01]  /*20da0*/  MOV R14, R148 ;  /* 0x00000094000e7202 */ /* 0x000fe20000000f00 */
[----:B------:R-:W-:Y:S02]  /*20db0*/  IMAD.MOV.U32 R15, RZ, RZ, R149 ;  /* 0x000000ffff0f7224 */ /* 0x000fe400078e0095 */
[C---:B------:R-:W-:Y:S07]  /*20dc0*/  HMMA.16816.F32.BF16 R148, R168.reuse, R138, R16 ;  /* 0x0000008aa894723c */ /* 0x040fee0000041810 */
[----:B------:R-:W-:Y:S02]  /*20dd0*/  MOV R16, R146 ;  /* 0x0000009200107202 */ /* 0x000fe40000000f00 */
[----:B------:R-:W-:Y:S03]  /*20de0*/  MOV R17, R147 ;  /* 0x0000009300117202 */ /* 0x000fe60000000f00 */
[----:B------:R-:W-:Y:S02]  /*20df0*/  MOV R18, R144 ;  /* 0x0000009000127202 */ /* 0x000fe40000000f00 */
[----:B------:R-:W-:Y:S02]  /*20e00*/  MOV R19, R145 ;  /* 0x0000009100137202 */ /* 0x000fe40000000f00 */
[C---:B----4-:R-:W-:Y:S01]  /*20e10*/  HMMA.16816.F32.BF16 R144, R168.reuse, R140, R20 ;  /* 0x0000008ca890723c */ /* 0x050fe20000041814 */
[----:B------:R-:W-:Y:S07]  /*20e20*/  LDSM.16.MT88.4 R20, [R220+0x15800] ;  /* 0x01580000dc14783b */ /* 0x000fee0000004200 */
[C---:B------:R-:W-:Y:S01]  /*20e30*/  HMMA.16816.F32.BF16 R140, R168.reuse, R142, R24 ;  /* 0x0000008ea88c723c */ /* 0x040fe20000041818 */
[----:B------:R-:W-:Y:S07]  /*20e40*/  LDSM.16.MT88.4 R24, [R219+0x15800] ;  /* 0x01580000db18783b */ /* 0x000fee0000004200 */
[C---:B------:R-:W-:Y:S07]  /*20e50*/  HMMA.16816.F32.BF16 R136, R168.reuse, R172, R28 ;  /* 0x000000aca888723c */ /* 0x040fee000004181c */
[----:B------:R-:W-:Y:S02]  /*20e60*/  MOV R31, R133 ;  /* 0x00000085001f7202 */ /* 0x000fe40000000f00 */
[----:B------:R-:W-:Y:S03]  /*20e70*/  MOV R173, R134 ;  /* 0x0000008600ad7202 */ /* 0x000fe60000000f00 */
[----:B------:R-:W-:Y:S02]  /*20e80*/  MOV R172, R135 ;  /* 0x0000008700ac7202 */ /* 0x000fe40000000f00 */
[C---:B------:R-:W-:Y:S01]  /*20e90*/  HMMA.16816.F32.BF16 R132, R168.reuse, R174, R32 ;  /* 0x000000aea884723c */ /* 0x040fe20000041820 */
[----:B------:R-:W-:Y:S06]  /*20ea0*/  LDSM.16.MT88.4 R32, [R221+0x17800] ;  /* 0x01780000dd20783b */ /* 0x000fec0000004200 */
[----:B------:R-:W-:Y:S01]  /*20eb0*/  IMAD.MOV.U32 R175, RZ, RZ, R14 ;  /* 0x000000ffffaf7224 */ /* 0x000fe200078e000e */
[C---:B--2---:R-:W-:Y:S04]  /*20ec0*/  HMMA.16816.F32.BF16 R36, R168.reuse, R176, R36 ;  /* 0x000000b0a824723c */ /* 0x044fe80000041824 */
[----:B------:R-:W-:Y:S02]  /*20ed0*/  MOV R174, R15 ;  /* 0x0000000f00ae7202 */ /* 0x000fe40000000f00 */
[----:B------:R-:W1:Y:S01]  /*20ee0*/  LDSM.16.MT88.4 R12, [R223+0x15800] ;  /* 0x01580000df0c783b */ /* 0x000e620000004200 */
[----:B------:R-:W-:Y:S01]  /*20ef0*/  MOV R177, R16 ;  /* 0x0000001000b17202 */ /* 0x000fe20000000f00 */
[C---:B------:R-:W-:Y:S04]  /*20f00*/  HMMA.16816.F32.BF16 R40, R168.reuse, R178, R40 ;  /* 0x000000b2a828723c */ /* 0x040fe80000041828 */
[----:B------:R-:W-:Y:S03]  /*20f10*/  MOV R176, R17 ;  /* 0x0000001100b07202 */ /* 0x000fe60000000f00 */
[----:B------:R-:W-:Y:S01]  /*20f20*/  MOV R179, R18 ;  /* 0x0000001200b37202 */ /* 0x000fe20000000f00 */
[C---:B-----5:R-:W-:Y:S04]  /*20f30*/  HMMA.16816.F32.BF16 R44, R168.reuse, R180, R44 ;  /* 0x000000b4a82c723c */ /* 0x060fe8000004182c */
[----:B------:R-:W-:Y:S02]  /*20f40*/  MOV R178, R19 ;  /* 0x0000001300b27202 */ /* 0x000fe40000000f00 */
[----:B------:R-:W2:Y:S01]  /*20f50*/  LDSM.16.MT88.4 R16, [R221+0x15800] ;  /* 0x01580000dd10783b */ /* 0x000ea20000004200 */
[----:B------:R-:W-:Y:S01]  /*20f60*/  MOV R181, R31 ;  /* 0x0000001f00b57202 */ /* 0x000fe20000000f00 */
[C---:B------:R-:W-:Y:S06]  /*20f70*/  HMMA.16816.F32.BF16 R48, R168.reuse, R182, R48 ;  /* 0x000000b6a830723c */ /* 0x040fec0000041830 */
[----:B------:R-:W4:Y:S02]  /*20f80*/  LDSM.16.MT88.4 R28, [R223+0x17800] ;  /* 0x01780000df1c783b */ /* 0x000f240000004200 */
[C---:B---3--:R-:W-:Y:S08]  /*20f90*/  HMMA.16816.F32.BF16 R52, R168.reuse, R4, R52 ;  /* 0x00000004a834723c */ /* 0x048ff00000041834 */
[C---:B------:R-:W-:Y:S01]  /*20fa0*/  HMMA.16816.F32.BF16 R56, R168.reuse, R6, R56 ;  /* 0x00000006a838723c */ /* 0x040fe20000041838 */
[----:B------:R-:W3:Y:S07]  /*20fb0*/  LDSM.16.MT88.4 R4, [R220+0x17800] ;  /* 0x01780000dc04783b */ /* 0x000eee0000004200 */
[C---:B------:R-:W-:Y:S08]  /*20fc0*/  HMMA.16816.F32.BF16 R60, R168.reuse, R8, R60 ;  /* 0x00000008a83c723c */ /* 0x040ff0000004183c */
[C---:B------:R-:W-:Y:S01]  /*20fd0*/  HMMA.16816.F32.BF16 R64, R168.reuse, R10, R64 ;  /* 0x0000000aa840723c */ /* 0x040fe20000041840 */
[----:B------:R-:W5:Y:S07]  /*20fe0*/  LDSM.16.MT88.4 R8, [R219+0x17800] ;  /* 0x01780000db08783b */ /* 0x000f6e0000004200 */
        /* <DEDUP_REMOVED lines=41> */
[C---:B-----5:R-:W-:Y:S04]  /*21280*/  HMMA.16816.F32.BF16 R124, R168.reuse, R8, R124 ;  /* 0x00000008a87c723c */ /* 0x060fe8000004187c */
[----:B------:R-:W-:Y:S01]  /*21290*/  FADD.FTZ R251, R165, R0 ;  /* 0x00000000a5fb7221 */ /* 0x000fe20000010000 */
[----:B------:R-:W-:Y:S03]  /*212a0*/  MOV R0, R3 ;  /* 0x0000000300007202 */ /* 0x000fe60000000f00 */
[----:B------:R-:W-:Y:S01]  /*212b0*/  HMMA.16816.F32.BF16 R128, R168, R10, R128 ;  /* 0x0000000aa880723c */ /* 0x000fe20000041880 */
[----:B------:R-:W-:-:S07]  /*212c0*/  @P0 BRA `(.L_x_6713) ;  /* 0xffffbd6000000947 */ /* 0x000fce000383ffff */
.L_x_6704:
        /* <DEDUP_REMOVED lines=11> */
.L_x_6727:
[----:B--23--:R-:W-:Y:S01]  /*21380*/  FADD.FTZ R250, R6, R250 ;  /* 0x000000fa06fa7221 */ /* 0x00cfe20000010000 */
[----:B------:R-:W-:Y:S05]  /*21390*/  BRA.DIV ~URZ, `(.L_x_6715) ;  /* 0x00001f127f007947 */ /* 0x000fea000b800000 */
[----:B------:R-:W2:Y:S04]  /*213a0*/  SHFL.BFLY PT, R0, R251, 0x2, 0x1f ;  /* 0x0c401f00fb007f89 */ /* 0x000ea800000e0000 */
[----:B------:R-:W3:Y:S01]  /*213b0*/  SHFL.BFLY PT, R5, R250, 0x1, 0x1f ;  /* 0x0c201f00fa057f89 */ /* 0x000ee200000e0000 */
[----:B--2---:R-:W-:Y:S02]  /*213c0*/  FADD.FTZ R7, R0, R251 ;  /* 0x000000fb00077221 */ /* 0x004fe40000010000 */
[----:B---3--:R-:W-:-:S03]  /*213d0*/  FADD.FTZ R10, R250, R5 ;  /* 0x00000005fa0a7221 */ /* 0x008fc60000010000 */
[----:B------:R2:W3:Y:S04]  /*213e0*/  SHFL.BFLY PT, R6, R7, 0x1, 0x1f ;  /* 0x0c201f0007067f89 */ /* 0x0004e800000e0000 */
.L_x_6728:
        /* <DEDUP_REMOVED lines=330> */
.L_x_6717:
[----:B------:R-:W-:Y:S02]  /*22890*/  ULDC.64 UR4, c[0x0][0x118] ;  /* 0x0000460000047ab9 */ /* 0x000fe40000000a00 */
[----:B------:R-:W2:Y:S04]  /*228a0*/  LD.E R2, [R8.64+0x60] ;  /* 0x0000600408027980 */ /* 0x000ea8000c101900 */
[----:B------:R-:W3:Y:S01]  /*228b0*/  LD.E R240, [R8.64+0xb4] ;  /* 0x0000b40408f07980 */ /* 0x000ee2000c101900 */
[----:B--2---:R-:W-:-:S04]  /*228c0*/  IMAD R3, R2, R236, R235 ;  /* 0x000000ec02037224 */ /* 0x004fc800078e02eb */
[----:B---3--:R-:W-:Y:S02]  /*228d0*/  IMAD R240, R240, R3, RZ ;  /* 0x00000003f0f07224 */ /* 0x008fe400078e02ff */
.L_x_6718:
[----:B------:R-:W-:Y:S05]  /*228e0*/  BSYNC B0 ;  /* 0x0000000000007941 */ /* 0x000fea0003800000 */
.L_x_6716:
        /* <DEDUP_REMOVED lines=8> */
[----:B------:R-:W2:Y:S01]  /*22970*/  S2R R2, SR_TID.X ;  /* 0x0000000000027919 */ /* 0x000ea20000002100 */
[----:B------:R-:W-:Y:S02]  /*22980*/  LOP3.LUT R10, R10, 0xffffffc, RZ, 0xc0, !PT ;  /* 0x0ffffffc0a0a7812 */ /* 0x000fe400078ec0ff */
[----:B-1----:R-:W-:Y:S01]  /*22990*/  LOP3.LUT R9, R11, 0xffffffe0, RZ, 0xc0, !PT ;  /* 0xffffffe00b097812 */ /* 0x002fe200078ec0ff */
[----:B------:R1:W3:Y:S04]  /*229a0*/  LDS.128 R72, [R239] ;  /* 0x00000000ef487984 */ /* 0x0002e80000000c00 */
[----:B------:R-:W-:Y:S01]  /*229b0*/  IMAD.IADD R9, R4, 0x1, -R9 ;  /* 0x0000000104097824 */ /* 0x000fe200078e0a09 */
[----:B------:R1:W4:Y:S01]  /*229c0*/  LDS.128 R68, [R239+0x800] ;  /* 0x00080000ef447984 */ /* 0x0003220000000c00 */
[----:B--2---:R-:W-:-:S03]  /*229d0*/  SHF.R.S32.HI R3, RZ, 0x1f, R2 ;  /* 0x0000001fff037819 */ /* 0x004fc60000011402 */
[----:B------:R1:W2:Y:S01]  /*229e0*/  LDS.128 R64, [R239+0x1000] ;  /* 0x00100000ef407984 */ /* 0x0002a20000000c00 */
[----:B------:R-:W-:Y:S02]  /*229f0*/  LOP3.LUT P0, RZ, R9, 0x3, RZ, 0xc0, !PT ;  /* 0x0000000309ff7812 */ /* 0x000fe4000780c0ff */
[----:B------:R-:W-:Y:S01]  /*22a00*/  LEA.HI R3, R3, R2, RZ, 0x5 ;  /* 0x0000000203037211 */ /* 0x000fe200078f28ff */
[----:B------:R1:W1:Y:S03]  /*22a10*/  LDS.128 R60, [R239+0x1800] ;  /* 0x00180000ef3c7984 */ /* 0x0002660000000c00 */
[----:B------:R-:W-:Y:S01]  /*22a20*/  LOP3.LUT R3, R3, 0xffffffe0, RZ, 0xc0, !PT ;  /* 0xffffffe003037812 */ /* 0x000fe200078ec0ff */
[----:B------:R1:W1:Y:S04]  /*22a30*/  LDS.128 R56, [R239+0x2000] ;  /* 0x00200000ef387984 */ /* 0x0002680000000c00 */
[----:B------:R1:W1:Y:S01]  /*22a40*/  LDS.128 R52, [R239+0x2800] ;  /* 0x00280000ef347984 */ /* 0x0002620000000c00 */
[----:B------:R-:W-:-:S03]  /*22a50*/  IMAD.IADD R3, R2, 0x1, -R3 ;  /* 0x0000000102037824 */ /* 0x000fc600078e0a03 */
[----:B------:R1:W1:Y:S02]  /*22a60*/  LDS.128 R48, [R239+0x3000] ;  /* 0x00300000ef307984 */ /* 0x0002640000000c00 */
[----:B------:R-:W-:Y:S02]  /*22a70*/  SHF.R.S32.HI R8, RZ, 0x1f, R3 ;  /* 0x0000001fff087819 */ /* 0x000fe40000011403 */
[----:B------:R1:W1:Y:S02]  /*22a80*/  LDS.128 R44, [R239+0x3800] ;  /* 0x00380000ef2c7984 */ /* 0x0002640000000c00 */
[----:B------:R-:W-:Y:S01]  /*22a90*/  LEA.HI R8, R8, R3, RZ, 0x2 ;  /* 0x0000000308087211 */ /* 0x000fe200078f10ff */
[----:B------:R-:W-:Y:S01]  /*22aa0*/  IMAD.IADD R3, R13, 0x1, -R10 ;  /* 0x000000010d037824 */ /* 0x000fe200078e0a0a */
[----:B------:R1:W1:Y:S02]  /*22ab0*/  LDS.128 R40, [R239+0x4000] ;  /* 0x00400000ef287984 */ /* 0x0002640000000c00 */
[----:B------:R-:W-:-:S02]  /*22ac0*/  SHF.R.S32.HI R8, RZ, 0x2, R8 ;  /* 0x00000002ff087819 */ /* 0x000fc40000011408 */
[----:B------:R1:W1:Y:S03]  /*22ad0*/  LDS.128 R36, [R239+0x4800] ;  /* 0x00480000ef247984 */ /* 0x0002660000000c00 */
[----:B------:R-:W-:Y:S01]  /*22ae0*/  IMAD R3, R3, 0x10, R8 ;  /* 0x0000001003037824 */ /* 0x000fe200078e0208 */
        /* <DEDUP_REMOVED lines=20> */
.L_x_6720:
[----:B--234-:R-:W-:Y:S05]  /*22c30*/  BSYNC B0 ;  /* 0x0000000000007941 */ /* 0x01cfea0003800000 */
.L_x_6719:
[----:B------:R-:W-:Y:S01]  /*22c40*/  LEA.HI R3, R5, R4, RZ, 0x3 ;  /* 0x0000000405037211 */ /* 0x000fe200078f18ff */
[----:B------:R-:W-:Y:S01]  /*22c50*/  IMAD.SHL.U32 R237, R237, 0x40, RZ ;  /* 0x00000040eded7824 */ /* 0x000fe200078e00ff */
[----:B------:R-:W-:Y:S02]  /*22c60*/  BSSY B0, `(.L_x_6721) ;  /* 0x0000023000007945 */ /* 0x000fe40003800000 */
[----:B------:R-:W-:Y:S01]  /*22c70*/  LOP3.LUT R3, R3, 0xfffffff8, RZ, 0xc0, !PT ;  /* 0xfffffff803037812 */ /* 0x000fe200078ec0ff */
[----:B------:R-:W-:-:S04]  /*22c80*/  IMAD R5, R81, R237, RZ ;  /* 0x000000ed51057224 */ /* 0x000fc800078e02ff */
[----:B------:R-:W-:Y:S01]  /*22c90*/  IMAD.IADD R3, R4, 0x1, -R3 ;  /* 0x0000000104037824 */ /* 0x000fe200078e0a03 */
[----:B------:R-:W-:-:S03]  /*22ca0*/  SHF.R.S32.HI R4, RZ, 0x1f, R237 ;  /* 0x0000001fff047819 */ /* 0x000fc600000114ed */
[----:B------:R-:W-:Y:S01]  /*22cb0*/  IMAD.SHL.U32 R8, R3, 0x8, RZ ;  /* 0x0000000803087824 */ /* 0x000fe200078e00ff */
[----:B------:R-:W-:Y:S01]  /*22cc0*/  SHF.R.S32.HI R3, RZ, 0x1f, R2 ;  /* 0x0000001fff037819 */ /* 0x000fe20000011402 */
[----:B------:R-:W-:-:S03]  /*22cd0*/  IMAD R5, R80, R4, R5 ;  /* 0x0000000450057224 */ /* 0x000fc600078e0205 */
[----:B------:R-:W-:Y:S02]  /*22ce0*/  SHF.R.S32.HI R9, RZ, 0x1f, R8 ;  /* 0x0000001fff097819 */ /* 0x000fe40000011408 */
[----:B------:R-:W-:-:S03]  /*22cf0*/  LEA.HI R3, R3, R2, RZ, 0x3 ;  /* 0x0000000203037211 */ /* 0x000fc600078f18ff */
[----:B------:R-:W-:Y:S01]  /*22d00*/  IMAD.WIDE.U32 R8, R80, R237, R8 ;  /* 0x000000ed50087225 */ /* 0x000fe200078e0008 */
[----:B------:R-:W-:-:S03]  /*22d10*/  SHF.R.S32.HI R3, RZ, 0x3, R3 ;  /* 0x00000003ff037819 */ /* 0x000fc60000011403 */
[----:B------:R-:W-:Y:S01]  /*22d20*/  IMAD.IADD R237, R238, 0x1, -R237 ;  /* 0x00000001eeed7824 */ /* 0x000fe200078e0aed */
[----:B------:R-:W-:-:S04]  /*22d30*/  IADD3 R6, P0, R6, R8, RZ ;  /* 0x0000000806067210 */ /* 0x000fc80007f1e0ff */
        /* <DEDUP_REMOVED lines=21> */
.L_x_6722:
[----:B------:R-:W-:Y:S05]  /*22e90*/  BSYNC B0 ;  /* 0x0000000000007941 */ /* 0x000fea0003800000 */
.L_x_6721:
        /* <DEDUP_REMOVED lines=19> */
.L_x_6724:
[----:B------:R-:W-:Y:S05]  /*22fd0*/  BSYNC B0 ;  /* 0x0000000000007941 */ /* 0x000fea0003800000 */
.L_x_6723:
        /* <DEDUP_REMOVED lines=19> */
.L_x_6726:
[----:B------:R-:W-:Y:S05]  /*23110*/  BSYNC B0 ;  /* 0x0000000000007941 */ /* 0x000fea0003800000 */
.L_x_6725:
[----:B------:R-:W-:Y:S01]  /*23120*/  IADD3 R0, R3, 0x30, RZ ;  /* 0x0000003003007810 */ /* 0x000fe20007ffe0ff */
[----:B------:R-:W-:-:S03]  /*23130*/  IMAD.MOV.U32 R235, RZ, RZ, 0x0 ;  /* 0x00000000ffeb7424 */ /* 0x000fc600078e00ff */
[----:B------:R-:W-:-:S13]  /*23140*/  ISETP.GE.AND P0, PT, R0, R237, PT ;  /* 0x000000ed0000720c */ /* 0x000fda0003f06270 */
[----:B------:R-:W-:Y:S05]  /*23150*/  @P0 RET.REL.NODEC R234 `(_ZN5flash24flash_fwd_splitkv_kernelI23Flash_fwd_kernel_traitsILi256ELi64ELi64ELi4ELb0ELb0EN7cutlass10bfloat16_tE19Flash_kernel_traitsILi256ELi64ELi64ELi4ES3_EELb0ELb1ELb0ELb0ELb1ELb0ELb0ELb1EEEvNS_16Flash_fwd_paramsE) ;  /* 0xfffdcea0ea000950 */ /* 0x000fea0003c3ffff */
        /* <DEDUP_REMOVED lines=16> */
[----:B------:R-:W-:Y:S05]  /*23260*/  RET.REL.NODEC R234 `(_ZN5flash24flash_fwd_splitkv_kernelI23Flash_fwd_kernel_traitsILi256ELi64ELi64ELi4ELb0ELb0EN7cutlass10bfloat16_tE19Flash_kernel_traitsILi256ELi64ELi64ELi4ES3_EELb0ELb1ELb0ELb0ELb1ELb0ELb0ELb1EEEvNS_16Flash_fwd_paramsE) ;  /* 0xfffdcd90ea007950 */ /* 0x000fea0003c3ffff */
.L_x_6714:
[----:B------:R-:W-:Y:S02]  /*23270*/  MOV R6, 0x2 ;  /* 0x0000000200067802 */ /* 0x000fe40000000f00 */
[----:B------:R-:W-:-:S02]  /*23280*/  MOV R4, 0x232a0 ;  /* 0x000232a000047802 */ /* 0x000fc40000000f00 */
[----:B-1---5:R-:W-:Y:S05]  /*23290*/  CALL.REL.NOINC `($__internal_30_$__cuda_sm70_shflsync_bfly_p) ;  /* 0x000000f000007944 */ /* 0x022fea0003c00000 */
[----:B-12---:R-:W-:Y:S05]  /*232a0*/  BRA `(.L_x_6727) ;  /* 0xffffe0d000007947 */ /* 0x006fea000383ffff */
.L_x_6715:
[----:B------:R-:W-:Y:S02]  /*232b0*/  MOV R6, 0x1 ;  /* 0x0000000100067802 */ /* 0x000fe40000000f00 */
[----:B------:R-:W-:-:S02]  /*232c0*/  MOV R4, 0x232e0 ;  /* 0x000232e000047802 */ /* 0x000fc40000000f00 */
[----:B-1---5:R-:W-:Y:S05]  /*232d0*/  CALL.REL.NOINC `($__internal_30_$__cuda_sm70_shflsync_bfly_p) ;  /* 0x000000b000007944 */ /* 0x022fea0003c00000 */
[----:B--2---:R-:W-:Y:S01]  /*232e0*/  FADD.FTZ R10, R250, R6 ;  /* 0x00000006fa0a7221 */ /* 0x004fe20000010000 */
[----:B-1----:R-:W-:-:S02]  /*232f0*/  MOV R250, R251 ;  /* 0x000000fb00fa7202 */ /* 0x002fc40000000f00 */
[----:B------:R-:W-:Y:S02]  /*23300*/  MOV R6, 0x2 ;  /* 0x0000000200067802 */ /* 0x000fe40000000f00 */
[----:B------:R-:W-:Y:S02]  /*23310*/  MOV R4, 0x23330 ;  /* 0x0002333000047802 */ /* 0x000fe40000000f00 */
[----:B------:R-:W-:Y:S05]  /*23320*/  CALL.REL.NOINC `($__internal_30_$__cuda_sm70_shflsync_bfly_p) ;  /* 0x0000006000007944 */ /* 0x000fea0003c00000 */
[----:B--2---:R-:W-:Y:S01]  /*23330*/  FADD.FTZ R7, R251, R6 ;  /* 0x00000006fb077221 */ /* 0x004fe20000010000 */
[----:B------:R-:W-:Y:S02]  /*23340*/  MOV R6, 0x1 ;  /* 0x0000000100067802 */ /* 0x000fe40000000f00 */
[----:B------:R-:W-:Y:S02]  /*23350*/  MOV R4, 0x23380 ;  /* 0x0002338000047802 */ /* 0x000fe40000000f00 */
[----:B-1----:R-:W-:Y:S02]  /*23360*/  MOV R250, R7 ;  /* 0x0000000700fa7202 */ /* 0x002fe40000000f00 */
[----:B------:R-:W-:Y:S05]  /*23370*/  CALL.REL.NOINC `($__internal_30_$__cuda_sm70_shflsync_bfly_p) ;  /* 0x0000001000007944 */ /* 0x000fea0003c00000 */
[----:B-12---:R-:W-:Y:S05]  /*23380*/  BRA `(.L_x_6728) ;  /* 0xffffe06000007947 */ /* 0x006fea000383ffff */
        .weak           $__internal_30_$__cuda_sm70_shflsync_bfly_p
        .type           $__internal_30_$__cuda_sm70_shflsync_bfly_p,@function
        .size           $__internal_30_$__cuda_sm70_shflsync_bfly_p,(.L_x_8905 - $__internal_30_$__cuda_sm70_shflsync_bfly_p)
$__internal_30_$__cuda_sm70_shflsync_bfly_p:
[----:B------:R-:W-:Y:S01]  /*23390*/  MOV R12, R4 ;  /* 0x00000004000c7202 */ /* 0x000fe20000000f00 */
[----:B------:R-:W-:Y:S04]  /*233a0*/  WARPSYNC R0 ;  /* 0x0000000000007348 */ /* 0x000fe80003800000 */
[----:B------:R-:W-:Y:S01]  /*233b0*/  MOV R13, 0x0 ;  /* 0x00000000000d7802 */ /* 0x000fe20000000f00 */
[----:B------:R1:W2:Y:S03]  /*233c0*/  SHFL.BFLY PT, R6, R250, R6, R5 ;  /* 0x0c000006fa067389 */ /* 0x0002a600000e0005 */
[----:B------:R-:W-:Y:S05]  /*233d0*/  RET.REL.NODEC R12 `(_ZN5flash24flash_fwd_splitkv_kernelI23Flash_fwd_kernel_traitsILi256ELi64ELi64ELi4ELb0ELb0EN7cutlass10bfloat16_tE19Flash_kernel_traitsILi256ELi64ELi64ELi4ES3_EELb0ELb1ELb0ELb0ELb1ELb0ELb0ELb1EEEvNS_16Flash_fwd_paramsE) ;  /* 0xfffdcc200c007950 */ /* 0x000fea0003c3ffff */
.L_x_6729:
        /* <DEDUP_REMOVED lines=10> */
.L_x_8905:


//--------------------- .text._ZN5flash24flash_fwd_splitkv_kernelI23Flash_fwd_kernel_traitsILi256ELi64ELi64ELi4ELb0ELb0EN7cutlass10bfloat16_tE19Flash_kernel_traitsILi256ELi64ELi64ELi4ES3_EELb0ELb1ELb0ELb0ELb1ELb1ELb0ELb1EEEvNS_16Flash_fwd_paramsE --------------------------
	.section	.text._ZN5flash24flash_fwd_splitkv_kernelI23Flash_fwd_kernel_traitsILi256ELi64ELi64ELi4ELb0ELb0EN7cutlass10bfloat16_tE19Flash_kernel_traitsILi256ELi64ELi64ELi4ES3_EELb0ELb1ELb0ELb0ELb1ELb1ELb0ELb1EEEvNS_16Flash_fwd_paramsE,"ax",@progbits
	.sectioninfo	@"SHI_REGISTERS=255"
	.align	128
        .global         _ZN5flash24flash_fwd_splitkv_kernelI23Flash_fwd_kernel_traitsILi256ELi64ELi64ELi4ELb0ELb0EN7cutlass10bfloat16_tE19Flash_kernel_traitsILi256ELi64ELi64ELi4ES3_EELb0ELb1ELb0ELb0ELb1ELb1ELb0ELb1EEEvNS_16Flash_fwd_paramsE
        .type           _ZN5flash24flash_fwd_splitkv_kernelI23Flash_fwd_kernel_traitsILi256ELi64ELi64ELi4ELb0ELb0EN7cutlass10bfloat16_tE19Flash_kernel_traitsILi256ELi64ELi64ELi4ES3_EELb0ELb1ELb0ELb0ELb1ELb1ELb0ELb1EEEvNS_16Flash_fwd_paramsE,@function
        .size           _ZN5flash24flash_fwd_splitkv_kernelI23Flash_fwd_kernel_traitsILi256ELi64ELi64ELi4ELb0ELb0EN7cutlass10bfloat16_tE19Flash_kernel_traitsILi256ELi64ELi64ELi4ES3_EELb0ELb1ELb0ELb0ELb1ELb1ELb0ELb1EEEvNS_16Flash_fwd_paramsE,(.L_x_8907 - _ZN5flash24flash_fwd_splitkv_kernelI23Flash_fwd_kernel_traitsILi256ELi64ELi64ELi4ELb0ELb0EN7cutlass10bfloat16_tE19Flash_kernel_traitsILi256ELi64ELi64ELi4ES3_EELb0ELb1ELb0ELb0ELb1ELb1ELb0ELb1EEEvNS_16Flash_fwd_paramsE)
        .other          _ZN5flash24flash_fwd_splitkv_kernelI23Flash_fwd_kernel_traitsILi256ELi64ELi64ELi4ELb0ELb0EN7cutlass10bfloat16_tE19Flash_kernel_traitsILi256ELi64ELi64ELi4ES3_EELb0ELb1ELb0ELb0ELb1ELb1ELb0ELb1EEEvNS_16Flash_fwd_paramsE,@"STO_CUDA_ENTRY STV_DEFAULT"
_ZN5flash24flash_fwd_splitkv_kernelI23Flash_fwd_kernel_traitsILi256ELi64ELi64ELi4ELb0ELb0EN7cutlass10bfloat16_tE19Flash_kernel_traitsILi256ELi64ELi64ELi4ES3_EELb0ELb1ELb0ELb0ELb1ELb1ELb0ELb1EEEvNS_16Flash_fwd_paramsE:
.text._ZN5flash24flash_fwd_splitkv_kernelI23Flash_fwd_kernel_traitsILi256ELi64ELi64ELi4ELb0ELb0EN7cutlass10bfloat16_tE19Flash_kernel_traitsILi256ELi64ELi64ELi4ES3_EELb0ELb1ELb0ELb0ELb1ELb1ELb0ELb1EEEvNS_16Flash_fwd_paramsE:
        /* <DEDUP_REMOVED lines=10> */
[----:B-123--:R-:W-:Y:S05]  /*00a0*/  CALL.REL.NOINC `($_ZN5flash24flash_fwd_splitkv_kernelI23Flash_fwd_kernel_traitsILi256ELi64ELi64ELi4ELb0ELb0EN7cutlass10bfloat16_tE19Flash_kernel_traitsILi256ELi64ELi64ELi4ES3_EELb0ELb1ELb0ELb0ELb1ELb1ELb0ELb1EEEvNS_16Flash_fwd_paramsE$_ZN5flash30compute_attn_1rowblock_splitkvI23Flash_fwd_kernel_traitsILi256ELi64ELi64ELi4ELb0ELb0EN7cutlass10bfloat16_tE19Flash_kernel_traitsILi256ELi64ELi64ELi4ES3_EELb0ELb1ELb0ELb0ELb1ELb1ELb0ELb1ENS_16Flash_fwd_paramsEEEvRKT8_iiiii) ;  /* 0x0000002000007944 */ /* 0x00efea0003c00000 */
[----:B------:R-:W-:Y:S05]  /*00b0*/  BSYNC B3 ;  /* 0x0000000000037941 */ /* 0x000fea0003800000 */
.L_x_6730:
[----:B------:R-:W-:Y:S05]  /*00c0*/  EXIT ;  /* 0x000000000000794d */ /* 0x000fea0003800000 */
        .type           $_ZN5flash24flash_fwd_splitkv_kernelI23Flash_fwd_kernel_traitsILi256ELi64ELi64ELi4ELb0ELb0EN7cutlass10bfloat16_tE19Flash_kernel_traitsILi256ELi64ELi64ELi4ES3_EELb0ELb1ELb0ELb0ELb1ELb1ELb0ELb1EEEvNS_16Flash_fwd_paramsE$_ZN5flash30compute_attn_1rowblock_splitkvI23Flash_fwd_kernel_traitsILi256ELi64ELi64ELi4ELb0ELb0EN7cutlass10bfloat16_tE19Flash_kernel_traitsILi256ELi64ELi64ELi4ES3_EELb0ELb1ELb0ELb0ELb1ELb1ELb0ELb1ENS_16Flash_fwd_paramsEEEvRKT8_iiiii,@function
        .size           $_ZN5flash24flash_fwd_splitkv_kernelI23Flash_fwd_kernel_traitsILi256ELi64ELi64ELi4ELb0ELb0EN7cutlass10bfloat16_tE19Flash_kernel_traitsILi256ELi64ELi64ELi4ES3_EELb0ELb1ELb0ELb0ELb1ELb1ELb0ELb1EEEvNS_16Flash_fwd_paramsE$_ZN5flash30compute_attn_1rowblock_splitkvI23Flash_fwd_kernel_traitsILi256ELi64ELi64ELi4ELb0ELb0EN7cutlass10bfloat16_tE19Flash_kernel_traitsILi256ELi64ELi64ELi4ES3_EELb0ELb1ELb0ELb0ELb1ELb1ELb0ELb1ENS_16Flash_fwd_paramsEEEvRKT8_iiiii,($__internal_31_$__cuda_sm70_shflsync_bfly_p - $_ZN5flash24flash_fwd_splitkv_kernelI23Flash_fwd_kernel_traitsILi256ELi64ELi64ELi4ELb0ELb0EN7cutlass10bfloat16_tE19Flash_kernel_traitsILi256ELi64ELi64ELi4ES3_EELb0ELb1ELb0ELb0ELb1ELb1ELb0ELb1EEEvNS_16Flash_fwd_paramsE$_ZN5flash30compute_attn_1rowblock_splitkvI23Flash_fwd_kernel_traitsILi256ELi64ELi64ELi4ELb0ELb0EN7cutlass10bfloat16_tE19Flash_kernel_traitsILi256ELi64ELi64ELi4ES3_EELb0ELb1ELb0ELb0ELb1ELb1ELb0ELb1ENS_16Flash_fwd_paramsEEEvRKT8_iiiii)
$_ZN5flash24flash_fwd_splitkv_kernelI23Flash_fwd_kernel_traitsILi256ELi64ELi64ELi4ELb0ELb0EN7cutlass10bfloat16_tE19Flash_kernel_traitsILi256ELi64ELi64ELi4ES3_EELb0ELb1ELb0ELb0ELb1ELb1ELb0ELb1EEEvNS_16Flash_fwd_paramsE$_ZN5flash30compute_attn_1rowblock_splitkvI23Flash_fwd_kernel_traitsILi256ELi64ELi64ELi4ELb0ELb0EN7cutlass10bfloat16_tE19Flash_kernel_traitsILi256ELi64ELi64ELi4ES3_EELb0ELb1ELb0ELb0ELb1ELb1ELb0ELb1ENS_16Flash_fwd_paramsEEEvRKT8_iiiii:
        /* <DEDUP_REMOVED lines=21> */
.L_x_6732:
[----:B------:R-:W-:Y:S05]  /*0220*/  BSYNC B0 ;  /* 0x0000000000007941 */ /* 0x000fea0003800000 */
.L_x_6731:
        /* <DEDUP_REMOVED lines=17> */
.L_x_6734:
[----:B------:R3:W5:Y:S02]  /*0340*/  LD.E R3, [R18.64+0xb8] ;  /* 0x0000b80612037980 */ /* 0x000764000c101900 */
.L_x_6735:
[----:B------:R-:W-:Y:S05]  /*0350*/  BSYNC B0 ;  /* 0x0000000000007941 */ /* 0x000fea0003800000 */
.L_x_6733:
        /* <DEDUP_REMOVED lines=10> */
.L_x_6737:
[----:B------:R-:W3:Y:S01]  /*0400*/  LD.E.64 R2, [R18.64+0x108] ;  /* 0x0001080612027980 */ /* 0x000ee2000c101b00 */
[----:B------:R-:W-:Y:S01]  /*0410*/  BSSY B0, `(.L_x_6739) ;  /* 0x0000006000007945 */ /* 0x000fe20003800000 */
[----:B------:R-:W-:Y:S01]  /*0420*/  IMAD.MOV.U32 R53, RZ, RZ, RZ ;  /* 0x000000ffff357224 */ /* 0x000fe200078e00ff */
[----:B---3--:R-:W-:-:S04]  /*0430*/  ISETP.NE.U32.AND P1, PT, R2, RZ, PT ;  /* 0x000000ff0200720c */ /* 0x008fc80003f25070 */
[----:B------:R-:W-:-:S13]  /*0440*/  ISETP.NE.AND.EX P1, PT, R3, RZ, PT, P1 ;  /* 0x000000ff0300720c */ /* 0x000fda0003f25310 */
[----:B------:R-:W-:Y:S05]  /*0450*/  @!P1 BRA `(.L_x_6740) ;  /* 0x0000001000009947 */ /* 0x000fea0003800000 */
[----:B------:R3:W5:Y:S02]  /*0460*/  LD.E R53, [R18.64+0xbc] ;  /* 0x0000bc0612357980 */ /* 0x000764000c101900 */
.L_x_6740:
[----:B------:R-:W-:Y:S05]  /*0470*/  BSYNC B0 ;  /* 0x0000000000007941 */ /* 0x000fea0003800000 */
.L_x_6739:
[----:B-----5:R-:W-:Y:S02]  /*0480*/  IADD3 R53, R70, R53, RZ ;  /* 0x0000003546357210 */ /* 0x020fe40007ffe0ff */
.L_x_6738:
[----:B------:R-:W-:Y:S05]  /*0490*/  BSYNC B1 ;  /* 0x0000000000017941 */ /* 0x000fea0003800000 */
.L_x_6736:
[----:B------:R-:W-:Y:S01]  /*04a0*/  IMAD.SHL.U32 R61, R237, 0x40, RZ ;  /* 0x00000040ed3d7824 */ /* 0x000fe200078e00ff */
[----:B------:R-:W-:Y:S01]  /*04b0*/  MOV R2, R234 ;  /* 0x000000ea00027202 */ /* 0x000fe20000000f00 */
[----:B------:R-:W-:-:S03]  /*04c0*/  IMAD.MOV.U32 R3, RZ, RZ, 0x0 ;  /* 0x00000000ff037424 */ /* 0x000fc600078e00ff */
[----:B------:R-:W-:-:S13]  /*04d0*/  ISETP.GT.AND P1, PT, R238, R61, PT ;  /* 0x0000003dee00720c */ /* 0x000fda0003f24270 */
[----:B------:R-:W-:Y:S05]  /*04e0*/  @!P1 RET.REL.NODEC R2 `(_ZN5flash24flash_fwd_splitkv_kernelI23Flash_fwd_kernel_traitsILi256ELi64ELi64ELi4ELb0ELb0EN7cutlass10bfloat16_tE19Flash_kernel_traitsILi256ELi64ELi64ELi4ES3_EELb0ELb1ELb0ELb0ELb1ELb1ELb0ELb1EEEvNS_16Flash_fwd_paramsE) ;  /* 0xfffffb1002009950 */ /* 0x000fea0003c3ffff */
        /* <DEDUP_REMOVED lines=79> */
.L_x_6743:
[----:B-1----:R-:W-:Y:S05]  /*09e0*/  BSYNC B0 ;  /* 0x0000000000007941 */ /* 0x002fea0003800000 */
.L_x_6742:
        /* <DEDUP_REMOVED lines=18> */
.L_x_6745:
[----:B------:R-:W-:Y:S05]  /*0b10*/  BSYNC B0 ;  /* 0x0000000000007941 */ /* 0x000fea0003800000 */
.L_x_6744:
        /* <DEDUP_REMOVED lines=18> */
.L_x_6747:
[----:B------:R-:W-:Y:S05]  /*0c40*/  BSYNC B0 ;  /* 0x0000000000007941 */ /* 0x000fea0003800000 */
.L_x_6746:
        /* <DEDUP_REMOVED lines=17> */
.L_x_6749:
[----:B------:R-:W-:Y:S05]  /*0d60*/  BSYNC B0 ;  /* 0x0000000000007941 */ /* 0x000fea0003800000 */
.L_x_6748:
        /* <DEDUP_REMOVED lines=16> */
[----:B------:R-:W-:Y:S05]  /*0e70*/  @P4 RET.REL.NODEC R234 `(_ZN5flash24flash_fwd_splitkv_kernelI23Flash_fwd_kernel_traitsILi256ELi64ELi64ELi4ELb0ELb0EN7cutlass10bfloat16_tE19Flash_kernel_traitsILi256ELi64ELi64ELi4ES3_EELb0ELb1ELb0ELb0ELb1ELb1ELb0ELb1EEEvNS_16Flash_fwd_paramsE) ;  /* 0xfffff180ea004950 */ /* 0x000fea0003c3ffff */
[----:B-1----:R-:W-:Y:S02]  /*0e80*/  MOV R5, 0x7f800000 ;  /* 0x7f80000000057802 */ /* 0x002fe40000000f00 */
[----:B------:R-:W-:-:S03]  /*0e90*/  MOV R235, 0x0 ;  /* 0x0000000000eb7802 */ /* 0x000fc60000000f00 */
[----:B------:R1:W-:Y:S01]  /*0ea0*/  ST.E [R2.64+0xc0], R5 ;  /* 0x0000c00502007985 */ /* 0x0003e2000c101906 */
[----:B------:R-:W-:Y:S05]  /*0eb0*/  RET.REL.NODEC R234 `(_ZN5flash24flash_fwd_splitkv_kernelI23Flash_fwd_kernel_traitsILi256ELi64ELi64ELi4ELb0ELb0EN7cutlass10bfloat16_tE19Flash_kernel_traitsILi256ELi64ELi64ELi4ES3_EELb0ELb1ELb0ELb0ELb1ELb1ELb0ELb1EEEvNS_16Flash_fwd_paramsE) ;  /* 0xfffff140ea007950 */ /* 0x000fea0003c3ffff */
.L_x_6741:
        /* <DEDUP_REMOVED lines=105> */
.L_x_6751:
        /* <DEDUP_REMOVED lines=82> */
.L_x_6752:
[----:B-1----:R-:W-:Y:S05]  /*1a70*/  BSYNC B0 ;  /* 0x0000000000007941 */ /* 0x002fea0003800000 */
.L_x_6750:
        /* <DEDUP_REMOVED lines=257> */
.L_x_6809:
        /* <DEDUP_REMOVED lines=251> */
.L_x_6758:
[----:B------:R-:W-:Y:S05]  /*3a40*/  BSYNC B0 ;  /* 0x0000000000007941 */ /* 0x000fea0003800000 */
.L_x_6757:
        /* <DEDUP_REMOVED lines=192> */
.L_x_6760:
[----:B------:R-:W-:Y:S05]  /*4650*/  BSYNC B0 ;  /* 0x0000000000007941 */ /* 0x000fea0003800000 */
.L_x_6759:
        /* <DEDUP_REMOVED lines=195> */
.L_x_6762:
[----:B------:R-:W-:Y:S05]  /*5290*/  BSYNC B0 ;  /* 0x0000000000007941 */ /* 0x000fea0003800000 */
.L_x_6761:
        /* <DEDUP_REMOVED lines=197> */
.L_x_6764:
[----:B------:R-:W-:Y:S05]  /*5ef0*/  BSYNC B0 ;  /* 0x0000000000007941 */ /* 0x000fea0003800000 */
.L_x_6763:
[----:B------:R-:W2:Y:S02]  /*5f00*/  LD.E R3, [R18.64+0xd0] ;  /* 0x0000d00612037980 */ /* 0x000ea4000c101900 */
[----:B--2---:R-:W-:Y:S05]  /*5f10*/  IMAD.U32 R3, R3, -0x20, RZ ;  /* 0xffffffe003037824 */ /* 0x004fea00078e00ff */
[C---:B------:R-:W-:Y:S02]  /*5f20*/  LEA R28, P1, R3.reuse, R28, 0x1 ;  /* 0x0000001c031c7211 */ /* 0x040fe400078208ff */
[C---:B------:R-:W-:Y:S02]  /*5f30*/  LEA R56, P0, R3.reuse, R56, 0x1 ;  /* 0x0000003803387211 */ /* 0x040fe400078008ff */
[C---:B------:R-:W-:Y:S02]  /*5f40*/  LEA.HI.X.SX32 R29, R3.reuse, R29, 0x1, P1 ;  /* 0x0000001d031d7211 */ /* 0x040fe400008f0eff */
[----:B------:R-:W-:Y:S01]  /*5f50*/  LEA.HI.X.SX32 R57, R3, R57, 0x1, P0 ;  /* 0x0000003903397211 */ /* 0x000fe200000f0eff */
[----:B------:R-:W-:-:S05]  /*5f60*/  BRA `(.L_x_6765) ;  /* 0x00005e6000007947 */ /* 0x000fca0003800000 */
.L_x_6756:
        /* <DEDUP_REMOVED lines=85> */
.L_x_6769:
[----:B------:R-:W-:Y:S05]  /*64c0*/  BSYNC B0 ;  /* 0x0000000000007941 */ /* 0x000fea0003800000 */
.L_x_6768:
        /* <DEDUP_REMOVED lines=84> */
.L_x_6771:
[----:B------:R-:W-:Y:S05]  /*6a10*/  BSYNC B0 ;  /* 0x0000000000007941 */ /* 0x000fea0003800000 */
.L_x_6770:
        /* <DEDUP_REMOVED lines=83> */
.L_x_6773:
[----:B------:R-:W-:Y:S05]  /*6f50*/  BSYNC B0 ;  /* 0x0000000000007941 */ /* 0x000fea0003800000 */
.L_x_6772:
        /* <DEDUP_REMOVED lines=84> */
.L_x_6775:
[----:B------:R-:W-:Y:S05]  /*74a0*/  BSYNC B0 ;  /* 0x0000000000007941 */ /* 0x000fea0003800000 */
.L_x_6774:
[----:B-----5:R3:W-:Y:S02]  /*74b0*/  ST.E.128 [R160.64+0x180], R8 ;  /* 0x00018008a0007985 */ /* 0x0207e4000c101d06 */
.L_x_6767:
[----:B------:R-:W-:Y:S05]  /*74c0*/  BSYNC B1 ;  /* 0x0000000000017941 */ /* 0x000fea0003800000 */
.L_x_6766:
        /* <DEDUP_REMOVED lines=90> */
.L_x_6779:
[----:B------:R-:W-:Y:S05]  /*7a70*/  BSYNC B0 ;  /* 0x0000000000007941 */ /* 0x000fea0003800000 */
.L_x_6778:
        /* <DEDUP_REMOVED lines=92> */
.L_x_6781:
[----:B------:R-:W-:Y:S05]  /*8040*/  BSYNC B0 ;  /* 0x0000000000007941 */ /* 0x000fea0003800000 */
.L_x_6780:
        /* <DEDUP_REMOVED lines=89> */
.L_x_6783:
[----:B------:R-:W-:Y:S05]  /*85e0*/  BSYNC B0 ;  /* 0x0000000000007941 */ /* 0x000fea0003800000 */
.L_x_6782:
        /* <DEDUP_REMOVED lines=90> */
.L_x_6785:
[----:B------:R-:W-:Y:S05]  /*8b90*/  BSYNC B0 ;  /* 0x0000000000007941 */ /* 0x000fea0003800000 */
.L_x_6784:
[----:B-----5:R3:W-:Y:S02]  /*8ba0*/  ST.E.128 [R42.64+0x180], R8 ;  /* 0x000180082a007985 */ /* 0x0207e4000c101d06 */
.L_x_6777:
[----:B------:R-:W-:Y:S05]  /*8bb0*/  BSYNC B1 ;  /* 0x0000000000017941 */ /* 0x000fea0003800000 */
.L_x_6776:
        /* <DEDUP_REMOVED lines=93> */
.L_x_6789:
[----:B------:R-:W-:Y:S05]  /*9190*/  BSYNC B0 ;  /* 0x0000000000007941 */ /* 0x000fea0003800000 */
.L_x_6788:
        /* <DEDUP_REMOVED lines=92> */
.L_x_6791:
[----:B------:R-:W-:Y:S05]  /*9760*/  BSYNC B0 ;  /* 0x0000000000007941 */ /* 0x000fea0003800000 */
.L_x_6790:
        /* <DEDUP_REMOVED lines=89> */
.L_x_6793:
[----:B------:R-:W-:Y:S05]  /*9d00*/  BSYNC B0 ;  /* 0x0000000000007941 */ /* 0x000fea0003800000 */
.L_x_6792:
        /* <DEDUP_REMOVED lines=90> */
.L_x_6795:
[----:B------:R-:W-:Y:S05]  /*a2b0*/  BSYNC B0 ;  /* 0x0000000000007941 */ /* 0x000fea0003800000 */
.L_x_6794:
[----:B-----5:R4:W-:Y:S02]  /*a2c0*/  ST.E.128 [R42.64+0x180], R8 ;  /* 0x000180082a007985 */ /* 0x0209e4000c101d06 */
.L_x_6787:
[----:B------:R-:W-:Y:S05]  /*a2d0*/  BSYNC B1 ;  /* 0x0000000000017941 */ /* 0x000fea0003800000 */
.L_x_6786:
        /* <DEDUP_REMOVED lines=94> */
.L_x_6799:
[----:B------:R-:W-:Y:S05]  /*a8c0*/  BSYNC B0 ;  /* 0x0000000000007941 */ /* 0x000fea0003800000 */
.L_x_6798:
        /* <DEDUP_REMOVED lines=93> */
.L_x_6801:
[----:B------:R-:W-:Y:S05]  /*aea0*/  BSYNC B0 ;  /* 0x0000000000007941 */ /* 0x000fea0003800000 */
.L_x_6800:
        /* <DEDUP_REMOVED lines=89> */
.L_x_6803:
[----:B------:R-:W-:Y:S05]  /*b440*/  BSYNC B0 ;  /* 0x0000000000007941 */ /* 0x000fea0003800000 */
.L_x_6802:
        /* <DEDUP_REMOVED lines=90> */
.L_x_6805:
[----:B------:R-:W-:Y:S05]  /*b9f0*/  BSYNC B0 ;  /* 0x0000000000007941 */ /* 0x000fea0003800000 */
.L_x_6804:
[----:B-----5:R4:W-:Y:S02]  /*ba00*/  ST.E.128 [R58.64+0x180], R8 ;  /* 0x000180083a007985 */ /* 0x0209e4000c101d06 */
.L_x_6797:
[----:B------:R-:W-:Y:S05]  /*ba10*/  BSYNC B1 ;  /* 0x0000000000017941 */ /* 0x000fea0003800000 */
.L_x_6796:
[----:B------:R-:W5:Y:S02]  /*ba20*/  LD.E R3, [R18.64+0xd0] ;  /* 0x0000d00612037980 */ /* 0x000f64000c101900 */
[----:B-----5:R-:W-:Y:S05]  /*ba30*/  IMAD.U32 R3, R3, -0x20, RZ ;  /* 0xffffffe003037824 */ /* 0x020fea00078e00ff */
[C---:B------:R-:W-:Y:S02]  /*ba40*/  LEA R116, P1, R3.reuse, R116, 0x1 ;  /* 0x0000007403747211 */ /* 0x040fe400078208ff */
[C---:B------:R-:W-:Y:S02]  /*ba50*/  LEA R114, P0, R3.reuse, R114, 0x1 ;  /* 0x0000007203727211 */ /* 0x040fe400078008ff */
[C---:B------:R-:W-:Y:S02]  /*ba60*/  LEA.HI.X.SX32 R117, R3.reuse, R117, 0x1, P1 ;  /* 0x0000007503757211 */ /* 0x040fe400008f0eff */
[----:B------:R-:W-:Y:S01]  /*ba70*/  LEA.HI.X.SX32 R115, R3, R115, 0x1, P0 ;  /* 0x0000007303737211 */ /* 0x000fe200000f0eff */
[----:B------:R-:W-:-:S05]  /*ba80*/  BRA `(.L_x_6765) ;  /* 0x0000034000007947 */ /* 0x000fca0003800000 */
.L_x_6755:
        /* <DEDUP_REMOVED lines=52> */
.L_x_6765:
[----:B------:R-:W-:Y:S05]  /*bdd0*/  BSYNC B2 ;  /* 0x0000000000027941 */ /* 0x000fea0003800000 */
.L_x_6754:
        /* <DEDUP_REMOVED lines=88> */
.L_x_6807:
        /* <DEDUP_REMOVED lines=8> */
.L_x_6808:
[----:B------:R-:W-:Y:S05]  /*c3e0*/  BSYNC B0 ;  /* 0x0000000000007941 */ /* 0x000fea0003800000 */
.L_x_6806:
[----:B------:R-:W-:Y:S04]  /*c3f0*/  IADD3 R17, R17, -0x1, RZ ;  /* 0xffffffff11117810 */ /* 0x000fe80007ffe0ff */
[----:B------:R-:W-:Y:S11]  /*c400*/  ISETP.GT.AND P0, PT, R17, R82, PT ;  /* 0x000000521100720c */ /* 0x000ff60003f04270 */
[----:B------:R-:W-:Y:S02]  /*c410*/  @!UPT UIADD3 URZ, URZ, URZ, URZ ;  /* 0x0000003f3f3ff290 */ /* 0x000fe4000fffe03f */
[----:B------:R-:W-:-:S05]  /*c420*/  @P0 BRA `(.L_x_6809) ;  /* 0xffff666000000947 */ /* 0x000fca000383ffff */
.L_x_6753:
        /* <DEDUP_REMOVED lines=102> */
.L_x_6816:
[----:B------:R-:W-:Y:S05]  /*ca90*/  BSYNC B0 ;  /* 0x0000000000007941 */ /* 0x000fea0003800000 */
.L_x_6815:
        /* <DEDUP_REMOVED lines=46> */
.L_x_6818:
[----:B------:R-:W-:Y:S05]  /*cd80*/  BSYNC B0 ;  /* 0x0000000000007941 */ /* 0x000fea0003800000 */
.L_x_6817:
        /* <DEDUP_REMOVED lines=44> */
.L_x_6820:
[----:B------:R-:W-:Y:S05]  /*d050*/  BSYNC B0 ;  /* 0x0000000000007941 */ /* 0x000fea0003800000 */
.L_x_6819:
        /* <DEDUP_REMOVED lines=46> */
.L_x_6822:
[----:B------:R-:W-:Y:S05]  /*d340*/  BSYNC B0 ;  /* 0x0000000000007941 */ /* 0x000fea0003800000 */
.L_x_6821:
[----:B-----5:R3:W-:Y:S02]  /*d350*/  STS.128 [R239+0x6000], R20 ;  /* 0x00600014ef007388 */ /* 0x0207e40000000c00 */
.L_x_6814:
[----:B------:R-:W-:Y:S05]  /*d360*/  BSYNC B1 ;  /* 0x0000000000017941 */ /* 0x000fea0003800000 */
.L_x_6813:
        /* <DEDUP_REMOVED lines=56> */
.L_x_6826:
[----:B------:R-:W-:Y:S05]  /*d6f0*/  BSYNC B0 ;  /* 0x0000000000007941 */ /* 0x000fea0003800000 */
.L_x_6825:
        /* <DEDUP_REMOVED lines=44> */
.L_x_6828:
[----:B------:R-:W-:Y:S05]  /*d9c0*/  BSYNC B0 ;  /* 0x0000000000007941 */ /* 0x000fea0003800000 */
.L_x_6827:
        /* <DEDUP_REMOVED lines=45> */
.L_x_6830:
[----:B------:R-:W-:Y:S05]  /*dca0*/  BSYNC B0 ;  /* 0x0000000000007941 */ /* 0x000fea0003800000 */
.L_x_6829:
        /* <DEDUP_REMOVED lines=44> */
.L_x_6832:
[----:B------:R-:W-:Y:S05]  /*df70*/  BSYNC B0 ;  /* 0x0000000000007941 */ /* 0x000fea0003800000 */
.L_x_6831:
[----:B-----5:R2:W-:Y:S02]  /*df80*/  STS.128 [R239+0x6800], R44 ;  /* 0x0068002cef007388 */ /* 0x0205e40000000c00 */
.L_x_6824:
[----:B------:R-:W-:Y:S05]  /*df90*/  BSYNC B1 ;  /* 0x0000000000017941 */ /* 0x000fea0003800000 */
.L_x_6823:
        /* <DEDUP_REMOVED lines=56> */
.L_x_6836:
[----:B---3--:R-:W-:Y:S05]  /*e320*/  BSYNC B0 ;  /* 0x0000000000007941 */ /* 0x008fea0003800000 */
.L_x_6835:
        /* <DEDUP_REMOVED lines=44> */
.L_x_6838:
[----:B------:R-:W-:Y:S05]  /*e5f0*/  BSYNC B0 ;  /* 0x0000000000007941 */ /* 0x000fea0003800000 */
.L_x_6837:
        /* <DEDUP_REMOVED lines=44> */
.L_x_6840:
[----:B------:R-:W-:Y:S05]  /*e8c0*/  BSYNC B0 ;  /* 0x0000000000007941 */ /* 0x000fea0003800000 */
.L_x_6839:
        /* <DEDUP_REMOVED lines=44> */
.L_x_6842:
[----:B------:R-:W-:Y:S05]  /*eb90*/  BSYNC B0 ;  /* 0x0000000000007941 */ /* 0x000fea0003800000 */
.L_x_6841:
[----:B-----5:R2:W-:Y:S02]  /*eba0*/  STS.128 [R239+0x7000], R28 ;  /* 0x0070001cef007388 */ /* 0x0205e40000000c00 */
.L_x_6834:
[----:B------:R-:W-:Y:S05]  /*ebb0*/  BSYNC B1 ;  /* 0x0000000000017941 */ /* 0x000fea0003800000 */
.L_x_6833:
        /* <DEDUP_REMOVED lines=55> */
.L_x_6845:
[----:B---3--:R-:W-:Y:S05]  /*ef30*/  BSYNC B0 ;  /* 0x0000000000007941 */ /* 0x008fea0003800000 */
.L_x_6844:
        /* <DEDUP_REMOVED lines=45> */
.L_x_6847:
[----:B------:R-:W-:Y:S05]  /*f210*/  BSYNC B0 ;  /* 0x0000000000007941 */ /* 0x000fea0003800000 */
.L_x_6846:
        /* <DEDUP_REMOVED lines=46> */
.L_x_6849:
[----:B------:R-:W-:Y:S05]  /*f500*/  BSYNC B0 ;  /* 0x0000000000007941 */ /* 0x000fea0003800000 */
.L_x_6848:
        /* <DEDUP_REMOVED lines=46> */
.L_x_6851:
[----:B------:R-:W-:Y:S05]  /*f7f0*/  BSYNC B0 ;  /* 0x0000000000007941 */ /* 0x000fea0003800000 */
.L_x_6850:
[----:B-----5:R3:W-:Y:S01]  /*f800*/  STS.128 [R239+0x7800], R20 ;  /* 0x00780014ef007388 */ /* 0x0207e20000000c00 */
[----:B------:R-:W-:Y:S05]  /*f810*/  BRA `(.L_x_6843) ;  /* 0x00005c3000007947 */ /* 0x000fea0003800000 */
.L_x_6812:
        /* <DEDUP_REMOVED lines=85> */
.L_x_6855:
[----:B------:R-:W-:Y:S05]  /*fd70*/  BSYNC B0 ;  /* 0x0000000000007941 */ /* 0x000fea0003800000 */
.L_x_6854:
        /* <DEDUP_REMOVED lines=85> */
.L_x_6857:
[----:B------:R-:W-:Y:S05]  /*102d0*/  BSYNC B0 ;  /* 0x0000000000007941 */ /* 0x000fea0003800000 */
.L_x_6856:
        /* <DEDUP_REMOVED lines=85> */
.L_x_6859:
[----:B------:R-:W-:Y:S05]  /*10830*/  BSYNC B0 ;  /* 0x0000000000007941 */ /* 0x000fea0003800000 */
.L_x_6858:
        /* <DEDUP_REMOVED lines=85> */
.L_x_6861:
[----:B------:R-:W-:Y:S05]  /*10d90*/  BSYNC B0 ;  /* 0x0000000000007941 */ /* 0x000fea0003800000 */
.L_x_6860:
[----:B-----5:R3:W-:Y:S02]  /*10da0*/  STS.128 [R239+0x6000], R36 ;  /* 0x00600024ef007388 */ /* 0x0207e40000000c00 */
.L_x_6853:
[----:B------:R-:W-:Y:S05]  /*10db0*/  BSYNC B1 ;  /* 0x0000000000017941 */ /* 0x000fea0003800000 */
.L_x_6852:
        /* <DEDUP_REMOVED lines=90> */
.L_x_6865:
[----:B------:R-:W-:Y:S05]  /*11360*/  BSYNC B0 ;  /* 0x0000000000007941 */ /* 0x000fea0003800000 */
.L_x_6864:
        /* <DEDUP_REMOVED lines=88> */
.L_x_6867:
[----:B------:R-:W-:Y:S05]  /*118f0*/  BSYNC B0 ;  /* 0x0000000000007941 */ /* 0x000fea0003800000 */
.L_x_6866:
        /* <DEDUP_REMOVED lines=88> */
.L_x_6869:
[----:B------:R-:W-:Y:S05]  /*11e80*/  BSYNC B0 ;  /* 0x0000000000007941 */ /* 0x000fea0003800000 */
.L_x_6868:
        /* <DEDUP_REMOVED lines=89> */
.L_x_6871:
[----:B------:R-:W-:Y:S05]  /*12420*/  BSYNC B0 ;  /* 0x0000000000007941 */ /* 0x000fea0003800000 */
.L_x_6870:
[----:B-----5:R1:W-:Y:S02]  /*12430*/  STS.128 [R239+0x6800], R20 ;  /* 0x00680014ef007388 */ /* 0x0203e40000000c00 */
.L_x_6863:
[----:B------:R-:W-:Y:S05]  /*12440*/  BSYNC B1 ;  /* 0x0000000000017941 */ /* 0x000fea0003800000 */
.L_x_6862:
        /* <DEDUP_REMOVED lines=91> */
.L_x_6875:
[----:B------:R-:W-:Y:S05]  /*12a00*/  BSYNC B0 ;  /* 0x0000000000007941 */ /* 0x000fea0003800000 */
.L_x_6874:
        /* <DEDUP_REMOVED lines=88> */
.L_x_6877:
[----:B------:R-:W-:Y:S05]  /*12f90*/  BSYNC B0 ;  /* 0x0000000000007941 */ /* 0x000fea0003800000 */
.L_x_6876:
        /* <DEDUP_REMOVED lines=88> */
.L_x_6879:
[----:B------:R-:W-:Y:S05]  /*13520*/  BSYNC B0 ;  /* 0x0000000000007941 */ /* 0x000fea0003800000 */
.L_x_6878:
        /* <DEDUP_REMOVED lines=88> */
.L_x_6881:
[----:B------:R-:W-:Y:S05]  /*13ab0*/  BSYNC B0 ;  /* 0x0000000000007941 */ /* 0x000fea0003800000 */
.L_x_6880:
[----:B-----5:R1:W-:Y:S02]  /*13ac0*/  STS.128 [R239+0x7000], R28 ;  /* 0x0070001cef007388 */ /* 0x0203e40000000c00 */
.L_x_6873:
[----:B------:R-:W-:Y:S05]  /*13ad0*/  BSYNC B1 ;  /* 0x0000000000017941 */ /* 0x000fea0003800000 */
.L_x_6872:
        /* <DEDUP_REMOVED lines=90> */
.L_x_6883:
[----:B------:R-:W-:Y:S05]  /*14080*/  BSYNC B0 ;  /* 0x0000000000007941 */ /* 0x000fea0003800000 */
.L_x_6882:
        /* <DEDUP_REMOVED lines=89> */
.L_x_6885:
[----:B------:R-:W-:Y:S05]  /*14620*/  BSYNC B0 ;  /* 0x0000000000007941 */ /* 0x000fea0003800000 */
.L_x_6884:
        /* <DEDUP_REMOVED lines=89> */
.L_x_6887:
[----:B------:R-:W-:Y:S05]  /*14bc0*/  BSYNC B0 ;  /* 0x0000000000007941 */ /* 0x000fea0003800000 */
.L_x_6886:
        /* <DEDUP_REMOVED lines=89> */
.L_x_6889:
[----:B------:R-:W-:Y:S05]  /*15160*/  BSYNC B0 ;  /* 0x0000000000007941 */ /* 0x000fea0003800000 */
.L_x_6888:
[----:B-----5:R1:W-:Y:S01]  /*15170*/  STS.128 [R239+0x7800], R20 ;  /* 0x00780014ef007388 */ /* 0x0203e20000000c00 */
[----:B------:R-:W-:Y:S05]  /*15180*/  BRA `(.L_x_6843) ;  /* 0x000002c000007947 */ /* 0x000fea0003800000 */
.L_x_6811:
        /* <DEDUP_REMOVED lines=44> */
.L_x_6843:
[----:B------:R-:W-:Y:S05]  /*15450*/  BSYNC B2 ;  /* 0x0000000000027941 */ /* 0x000fea0003800000 */
.L_x_6810:
[----:B------:R-:W-:Y:S01]  /*15460*/  IADD3 R241, R165, -0x1, RZ ;  /* 0xffffffffa5f17810 */ /* 0x000fe20007ffe0ff */
[----:B------:R-:W-:-:S04]  /*15470*/  IMAD.SHL.U32 R0, R62, 0x40, RZ ;  /* 0x000000403e007824 */ /* 0x000fc800078e00ff */
[----:B-1----:R-:W-:Y:S01]  /*15480*/  IMAD.SHL.U32 R2, R241, 0x40, RZ ;  /* 0x00000040f1027824 */ /* 0x002fe200078e00ff */
[----:B------:R-:W-:-:S03]  /*15490*/  LOP3.LUT R5, R0, 0x1c0, RZ, 0xc0, !PT ;  /* 0x000001c000057812 */ /* 0x000fc600078ec0ff */
[----:B------:R-:W-:-:S05]  /*154a0*/  IMAD.IADD R3, R53, 0x1, -R2 ;  /* 0x0000000135037824 */ /* 0x000fca00078e0a02 */
        /* <DEDUP_REMOVED lines=34> */
[----:B----45:R-:W-:Y:S02]  /*156d0*/  @!P0 IMAD.IADD R13, R0, 0x1, R9 ;  /* 0x00000001000d8824 */ /* 0x030fe400078e0209 */
        /* <DEDUP_REMOVED lines=14> */
[----:B------:R-:W-:Y:S01]  /*157c0*/  LOP3.LUT R0, R3, 0x8, R6, 0xf8, !PT ;  /* 0x0000000803007812 */ /* 0x000fe200078ef806 */
[----:B------:R-:W-:Y:S01]  /*157d0*/  @!P4 IMAD.MOV.U32 R6, RZ, RZ, R8 ;  /* 0x000000ffff06c224 */ /* 0x000fe200078e0008 */
[----:B------:R2:W-:Y:S01]  /*157e0*/  @!P0 LDGSTS.E.BYPASS.LTC128B.128 [R239+0xb800], [R12.64+0x80] ;  /* 0x0b8000800cef8fae */ /* 0x0005e2000b901d46 */
[----:B------:R-:W-:-:S03]  /*157f0*/  SHF.R.U32.HI R3, RZ, 0x3, R3 ;  /* 0x00000003ff037819 */ /* 0x000fc60000011603 */
[----:B------:R2:W-:Y:S01]  /*15800*/  @!P0 LDGSTS.E.BYPASS.LTC128B.128 [R239+0xd800], [R12.64+0x100] ;  /* 0x0d8001000cef8fae */ /* 0x0005e2000b901d46 */
[----:B------:R-:W-:-:S03]  /*15810*/  LOP3.LUT R0, R0, R3, RZ, 0x3c, !PT ;  /* 0x0000000300007212 */ /* 0x000fc600078e3cff */
[----:B------:R2:W-:Y:S01]  /*15820*/  @!P0 LDGSTS.E.BYPASS.LTC128B.128 [R239+0xf800], [R12.64+0x180] ;  /* 0x0f8001800cef8fae */ /* 0x0005e2000b901d46 */
[----:B------:R-:W-:-:S03]  /*15830*/  @!P2 LEA R4, P0, R63, R244, 0x1 ;  /* 0x000000f43f04a211 */ /* 0x000fc600078008ff */
[----:B------:R-:W0:Y:S01]  /*15840*/  LDGDEPBAR ;  /* 0x00000000000079af */ /* 0x000e220000000000 */
[----:B------:R-:W-:Y:S01]  /*15850*/  @!P2 LEA.HI.X R5, R63, R245, R64, 0x1, P0 ;  /* 0x000000f53f05a211 */ /* 0x000fe200000f0c40 */
[----:B------:R-:W-:Y:S02]  /*15860*/  IMAD.SHL.U32 R63, R65, 0x40, RZ ;  /* 0x00000040413f7824 */ /* 0x000fe400078e00ff */
[----:B---3--:R-:W3:Y:S03]  /*15870*/  LD.E R17, [R18.64+0x184] ;  /* 0x0001840612117980 */ /* 0x008ee6000c101900 */
[----:B------:R-:W-:Y:S01]  /*15880*/  LOP3.LUT R63, R63, 0xfffffe00, RZ, 0xc0, !PT ;  /* 0xfffffe003f3f7812 */ /* 0x000fe200078ec0ff */
[----:B------:R-:W4:Y:S01]  /*15890*/  LD.E R16, [R18.64+0x188] ;  /* 0x0001880612107980 */ /* 0x000f22000c101900 */
[----:B-1----:R-:W-:-:S03]  /*158a0*/  @!P1 LEA R10, P0, R170, R244, 0x6 ;  /* 0x000000f4aa0a9211 */ /* 0x002fc600078030ff */
[----:B------:R-:W-:Y:S01]  /*158b0*/  IMAD R229, R60, 0x400, R63 ;  /* 0x000004003ce57824 */ /* 0x000fe200078e023f */
[----:B------:R-:W-:Y:S01]  /*158c0*/  @!P1 LEA.HI.X R11, R170, R245, R171, 0x6, P0 ;  /* 0x000000f5aa0b9211 */ /* 0x000fe200000f34ab */
        /* <DEDUP_REMOVED lines=49> */
[----:B-1----:R-:W-:Y:S04]  /*15be0*/  LDSM.16.M88.4 R8, [R229] ;  /* 0x00000000e508783b */ /* 0x002fe80000000200 */
[----:B------:R-:W1:Y:S01]  /*15bf0*/  LDSM.16.M88.4 R64, [R228+0x8800] ;  /* 0x00880000e440783b */ /* 0x000e620000000200 */
[----:B------:R-:W-:-:S03]  /*15c00*/  R2P PR, R62, 0x6 ;  /* 0x000000063e007804 */ /* 0x000fc60000000000 */
[----:B------:R-:W1:Y:S01]  /*15c10*/  LDSM.16.M88.4 R24, [R228+0x8000] ;  /* 0x00800000e418783b */ /* 0x000e620000000200 */
[----:B------:R-:W-:-:S03]  /*15c20*/  IADD3 R3, R228, 0x8000, RZ ;  /* 0x00008000e4037810 */ /* 0x000fc60007ffe0ff */
[----:B------:R-:W1:Y:S01]  /*15c30*/  LDSM.16.M88.4 R48, [R228+0x9000] ;  /* 0x00900000e430783b */ /* 0x000e620000000200 */
[----:B------:R-:W-:Y:S01]  /*15c40*/  IADD3 R226, R228, 0x8020, RZ ;  /* 0x00008020e4e27810 */ /* 0x000fe20007ffe0ff */
[----:B------:R-:W-:Y:S02]  /*15c50*/  IMAD R227, R54, 0x2, R229 ;  /* 0x0000000236e37824 */ /* 0x000fe400078e02e5 */
[----:B------:R-:W1:Y:S02]  /*15c60*/  LDSM.16.M88.4 R32, [R228+0x9800] ;  /* 0x00980000e420783b */ /* 0x000e640000000200 */
[----:B------:R-:W-:Y:S02]  /*15c70*/  @P1 IADD3 R226, R3, -0x20, RZ ;  /* 0xffffffe003e21810 */ /* 0x000fe40007ffe0ff */
[----:B------:R-:W-:Y:S04]  /*15c80*/  LDSM.16.M88.4 R36, [R227] ;  /* 0x00000000e324783b */ /* 0x000fe80000000200 */
[----:B------:R-:W1:Y:S04]  /*15c90*/  LDSM.16.M88.4 R20, [R226+0x800] ;  /* 0x00080000e214783b */ /* 0x000e680000000200 */
[----:B------:R-:W3:Y:S01]  /*15ca0*/  LDSM.16.M88.4 R28, [R226] ;  /* 0x00000000e21c783b */ /* 0x000ee20000000200 */
[----:B------:R-:W-:-:S03]  /*15cb0*/  IMAD.MOV.U32 R3, RZ, RZ, 0x40 ;  /* 0x00000040ff037424 */ /* 0x000fc600078e00ff */
[----:B--2---:R-:W2:Y:S04]  /*15cc0*/  LDSM.16.M88.4 R4, [R226+0x1000] ;  /* 0x00100000e204783b */ /* 0x004ea80000000200 */
[----:B------:R-:W2:Y:S01]  /*15cd0*/  LDSM.16.M88.4 R80, [R226+0x1800] ;  /* 0x00180000e250783b */ /* 0x000ea20000000200 */
[----:B------:R-:W-:-:S03]  /*15ce0*/  IMAD R225, R52, 0x2, R229 ;  /* 0x0000000234e17824 */ /* 0x000fc600078e02e5 */
[----:B------:R-:W0:Y:S01]  /*15cf0*/  LDGDEPBAR ;  /* 0x00000000000079af */ /* 0x000e220000000000 */
[C---:B-1----:R-:W-:Y:S01]  /*15d00*/  HMMA.16816.F32.BF16 R68, R8.reuse, R64, RZ ;  /* 0x000000400844723c */ /* 0x042fe200000418ff */
[----:B------:R-:W-:Y:S02]  /*15d10*/  SEL R3, R3, 0xffffffc0, !P2 ;  /* 0xffffffc003037807 */ /* 0x000fe40005000000 */
[----:B------:R-:W-:Y:S05]  /*15d20*/  LDSM.16.M88.4 R40, [R225] ;  /* 0x00000000e128783b */ /* 0x000fea0000000200 */
[----:B------:R-:W-:Y:S01]  /*15d30*/  HMMA.16816.F32.BF16 R64, R8, R66, RZ ;  /* 0x000000420840723c */ /* 0x000fe200000418ff */
[----:B------:R-:W-:-:S05]  /*15d40*/  IMAD.IADD R222, R228, 0x1, R3 ;  /* 0x00000001e4de7824 */ /* 0x000fca00078e0203 */
[----:B------:R-:W1:Y:S02]  /*15d50*/  LDSM.16.M88.4 R72, [R222+0x8000] ;  /* 0x00800000de48783b */ /* 0x000e640000000200 */
[C---:B------:R-:W-:Y:S02]  /*15d60*/  HMMA.16816.F32.BF16 R12, R8.reuse, R24, RZ ;  /* 0x00000018080c723c */ /* 0x040fe400000418ff */
[----:B------:R-:W-:Y:S06]  /*15d70*/  LDSM.16.M88.4 R76, [R222+0x9000] ;  /* 0x00900000de4c783b */ /* 0x000fec0000000200 */
[C---:B------:R-:W-:Y:S08]  /*15d80*/  HMMA.16816.F32.BF16 R56, R8.reuse, R48, RZ ;  /* 0x000000300838723c */ /* 0x040ff000000418ff */
[----:B------:R-:W-:Y:S08]  /*15d90*/  HMMA.16816.F32.BF16 R44, R8, R32, RZ ;  /* 0x00000020082c723c */ /* 0x000ff000000418ff */
[----:B------:R-:W-:Y:S01]  /*15da0*/  HMMA.16816.F32.BF16 R68, R36, R20, R68 ;  /* 0x000000142444723c */ /* 0x000fe20000041844 */
[----:B------:R-:W-:Y:S01]  /*15db0*/  IMAD R224, R52, 0x2, R227 ;  /* 0x0000000234e07824 */ /* 0x000fe200078e02e3 */
[----:B------:R-:W-:Y:S06]  /*15dc0*/  LDSM.16.M88.4 R88, [R222+0xe000] ;  /* 0x00e00000de58783b */ /* 0x000fec0000000200 */
[C---:B------:R-:W-:Y:S08]  /*15dd0*/  HMMA.16816.F32.BF16 R24, R8.reuse, R26, RZ ;  /* 0x0000001a0818723c */ /* 0x040ff000000418ff */
[C---:B------:R-:W-:Y:S08]  /*15de0*/  HMMA.16816.F32.BF16 R48, R8.reuse, R50, RZ ;  /* 0x000000320830723c */ /* 0x040ff000000418ff */
[----:B------:R-:W-:Y:S01]  /*15df0*/  HMMA.16816.F32.BF16 R8, R8, R34, RZ ;  /* 0x000000220808723c */ /* 0x000fe200000418ff */
[----:B------:R-:W1:Y:S07]  /*15e00*/  LDSM.16.M88.4 R32, [R222+0x8800] ;  /* 0x00880000de20783b */ /* 0x000e6e0000000200 */
[----:B------:R-:W-:Y:S01]  /*15e10*/  HMMA.16816.F32.BF16 R64, R36, R22, R64 ;  /* 0x000000162440723c */ /* 0x000fe20000041840 */
[----:B------:R-:W1:Y:S01]  /*15e20*/  LDSM.16.M88.4 R20, [R222+0x9800] ;  /* 0x00980000de14783b */ /* 0x000e620000000200 */
[----:B------:R-:W-:-:S03]  /*15e30*/  IMAD.IADD R215, R3, 0x1, R226 ;  /* 0x0000000103d77824 */ /* 0x000fc600078e02e2 */
[----:B------:R-:W4:Y:S03]  /*15e40*/  LD.E R3, [R18.64+0x18c] ;  /* 0x00018c0612037980 */ /* 0x000f26000c101900 */
[C---:B---3--:R-:W-:Y:S01]  /*15e50*/  HMMA.16816.F32.BF16 R12, R36.reuse, R28, R12 ;  /* 0x0000001c240c723c */ /* 0x048fe2000004180c */
[----:B------:R-:W-:Y:S07]  /*15e60*/  LDSM.16.M88.4 R84, [R215+0x2000] ;  /* 0x00200000d754783b */ /* 0x000fee0000000200 */
[C---:B------:R-:W-:Y:S01]  /*15e70*/  HMMA.16816.F32.BF16 R24, R36.reuse, R30, R24 ;  /* 0x0000001e2418723c */ /* 0x040fe20000041818 */
[----:B------:R-:W-:Y:S07]  /*15e80*/  LDSM.16.M88.4 R28, [R224] ;  /* 0x00000000e01c783b */ /* 0x000fee0000000200 */
        /* <DEDUP_REMOVED lines=32> */
[----:B------:R-:W1:Y:S03]  /*16090*/  LDSM.16.M88.4 R28, [R226+0x2000] ;  /* 0x00200000e21c783b */ /* 0x000e660000000200 */
[C---:B------:R-:W-:Y:S08]  /*160a0*/  HMMA.16816.F32.BF16 R12, R20.reuse, R8, R12 ;  /* 0x00000008140c723c */ /* 0x040ff0000004180c */
        /* <DEDUP_REMOVED lines=10> */
[----:B------:R-:W1:Y:S04]  /*16150*/  LDSM.16.M88.4 R20, [R225+0x2000] ;  /* 0x00200000e114783b */ /* 0x000e680000000200 */
[----:B------:R-:W1:Y:S03]  /*16160*/  LDSM.16.M88.4 R72, [R222+0xa800] ;  /* 0x00a80000de48783b */ /* 0x000e660000000200 */
[C---:B------:R-:W-:Y:S08]  /*16170*/  HMMA.16816.F32.BF16 R12, R32.reuse, R28, R12 ;  /* 0x0000001c200c723c */ /* 0x040ff0000004180c */
[C---:B------:R-:W-:Y:S01]  /*16180*/  HMMA.16816.F32.BF16 R24, R32.reuse, R30, R24 ;  /* 0x0000001e2018723c */ /* 0x040fe20000041818 */
[----:B------:R-:W-:Y:S07]  /*16190*/  LDSM.16.M88.4 R28, [R222+0xb800] ;  /* 0x00b80000de1c783b */ /* 0x000fee0000000200 */
        /* <DEDUP_REMOVED lines=19> */
[C---:B------:R-:W-:Y:S08]  /*162d0*/  HMMA.16816.F32.BF16 R44, R20.reuse, R28, R44 ;  /* 0x0000001c142c723c */ /* 0x040ff0000004182c */
[----:B------:R-:W-:Y:S01]  /*162e0*/  HMMA.16816.F32.BF16 R40, R20, R30, R40 ;  /* 0x0000001e1428723c */ /* 0x000fe20000041828 */
[----:B------:R-:W4:Y:S04]  /*162f0*/  LDSM.16.M88.4 R28, [R228+0xd000] ;  /* 0x00d00000e41c783b */ /* 0x000f280000000200 */
[----:B------:R-:W1:Y:S03]  /*16300*/  LDSM.16.M88.4 R20, [R228+0xd800] ;  /* 0x00d80000e414783b */ /* 0x000e660000000200 */
[C---:B--2---:R-:W-:Y:S08]  /*16310*/  HMMA.16816.F32.BF16 R12, R4.reuse, R84, R12 ;  /* 0x00000054040c723c */ /* 0x044ff0000004180c */
[C---:B---3--:R-:W-:Y:S08]  /*16320*/  HMMA.16816.F32.BF16 R68, R4.reuse, R36, R68 ;  /* 0x000000240444723c */ /* 0x048ff00000041844 */
        /* <DEDUP_REMOVED lines=8> */
[----:B------:R-:W-:Y:S01]  /*163b0*/  HMMA.16816.F32.BF16 R24, R4, R86, R24 ;  /* 0x000000560418723c */ /* 0x000fe20000041818 */
[----:B------:R-:W3:Y:S04]  /*163c0*/  LDSM.16.M88.4 R4, [R226+0x4800] ;  /* 0x00480000e204783b */ /* 0x000ee80000000200 */
[----:B------:R-:W-:Y:S03]  /*163d0*/  LDSM.16.M88.4 R84, [R226+0x5000] ;  /* 0x00500000e254783b */ /* 0x000fe60000000200 */
[C---:B-1----:R-:W-:Y:S08]  /*163e0*/  HMMA.16816.F32.BF16 R12, R8.reuse, R76, R12 ;  /* 0x0000004c080c723c */ /* 0x042ff0000004180c */
        /* <DEDUP_REMOVED lines=8> */
[----:B------:R-:W1:Y:S07]  /*16470*/  LDSM.16.M88.4 R20, [R222+0xc000] ;  /* 0x00c00000de14783b */ /* 0x000e6e0000000200 */
[----:B------:R-:W-:Y:S01]  /*16480*/  HMMA.16816.F32.BF16 R24, R8, R78, R24 ;  /* 0x0000004e0818723c */ /* 0x000fe20000041818 */
[----:B------:R-:W4:Y:S04]  /*16490*/  LDSM.16.M88.4 R8, [R222+0xc800] ;  /* 0x00c80000de08783b */ /* 0x000f280000000200 */
[----:B------:R-:W-:Y:S03]  /*164a0*/  LDSM.16.M88.4 R76, [R215+0x4000] ;  /* 0x00400000d74c783b */ /* 0x000fe60000000200 */
[C---:B--2---:R-:W-:Y:S08]  /*164b0*/  HMMA.16816.F32.BF16 R12, R32.reuse, R36, R12 ;  /* 0x00000024200c723c */ /* 0x044ff0000004180c */
[C---:B---3--:R-:W-:Y:S08]  /*164c0*/  HMMA.16816.F32.BF16 R68, R32.reuse, R4, R68 ;  /* 0x000000042044723c */ /* 0x048ff00000041844 */
[C---:B------:R-:W-:Y:S01]  /*164d0*/  HMMA.16816.F32.BF16 R64, R32.reuse, R6, R64 ;  /* 0x000000062040723c */ /* 0x040fe20000041840 */
[----:B------:R-:W2:Y:S07]  /*164e0*/  LDSM.16.M88.4 R4, [R224+0x4000] ;  /* 0x00400000e004783b */ /* 0x000eae0000000200 */
[----:B------:R-:W-:Y:S01]  /*164f0*/  HMMA.16816.F32.BF16 R24, R32, R38, R24 ;  /* 0x000000262018723c */ /* 0x000fe20000041818 */
[----:B------:R-:W3:Y:S07]  /*16500*/  LDSM.16.M88.4 R36, [R222+0xd800] ;  /* 0x00d80000de24783b */ /* 0x000eee0000000200 */
[----:B-1----:R-:W-:Y:S08]  /*16510*/  HMMA.16816.F32.BF16 R12, R28, R20, R12 ;  /* 0x000000141c0c723c */ /* 0x002ff0000004180c */
[C---:B------:R-:W-:Y:S08]  /*16520*/  HMMA.16816.F32.BF16 R56, R32.reuse, R84, R56 ;  /* 0x000000542038723c */ /* 0x040ff00000041838 */
[C---:B------:R-:W-:Y:S01]  /*16530*/  HMMA.16816.F32.BF16 R48, R32.reuse, R86, R48 ;  /* 0x000000562030723c */ /* 0x040fe20000041830 */
[----:B------:R-:W-:Y:S07]  /*16540*/  LDSM.16.M88.4 R84, [R229+0x6000] ;  /* 0x00600000e554783b */ /* 0x000fee0000000200 */
[C---:B------:R-:W-:Y:S08]  /*16550*/  HMMA.16816.F32.BF16 R44, R32.reuse, R72, R44 ;  /* 0x00000048202c723c */ /* 0x040ff0000004182c */
[----:B------:R-:W-:Y:S01]  /*16560*/  HMMA.16816.F32.BF16 R40, R32, R74, R40 ;  /* 0x0000004a2028723c */ /* 0x000fe20000041828 */
[----:B------:R-:W1:Y:S04]  /*16570*/  LDSM.16.M88.4 R32, [R228+0xe000] ;  /* 0x00e00000e420783b */ /* 0x000e680000000200 */
[----:B------:R-:W-:Y:S03]  /*16580*/  LDSM.16.M88.4 R72, [R215+0x4800] ;  /* 0x00480000d748783b */ /* 0x000fe60000000200 */
[C---:B----4-:R-:W-:Y:S08]  /*16590*/  HMMA.16816.F32.BF16 R68, R28.reuse, R8, R68 ;  /* 0x000000081c44723c */ /* 0x050ff00000041844 */
[C---:B------:R-:W-:Y:S01]  /*165a0*/  HMMA.16816.F32.BF16 R64, R28.reuse, R10, R64 ;  /* 0x0000000a1c40723c */ /* 0x040fe20000041840 */
[----:B------:R-:W4:Y:S07]  /*165b0*/  LDSM.16.M88.4 R8, [R215+0x5000] ;  /* 0x00500000d708783b */ /* 0x000f2e0000000200 */
[----:B------:R-:W-:Y:S01]  /*165c0*/  HMMA.16816.F32.BF16 R24, R28, R22, R24 ;  /* 0x000000161c18723c */ /* 0x000fe20000041818 */
[----:B------:R-:W-:Y:S07]  /*165d0*/  LDSM.16.M88.4 R20, [R215+0x5800] ;  /* 0x00580000d714783b */ /* 0x000fee0000000200 */
[----:B--2---:R-:W-:Y:S08]  /*165e0*/  HMMA.16816.F32.BF16 R12, R4, R76, R12 ;  /* 0x0000004c040c723c */ /* 0x004ff0000004180c */
        /* <DEDUP_REMOVED lines=8> */
[----:B------:R-:W3:Y:S07]  /*16670*/  LDSM.16.M88.4 R76, [R228+0xf000] ;  /* 0x00f00000e44c783b */ /* 0x000eee0000000200 */
[----:B-1----:R-:W-:Y:S08]  /*16680*/  HMMA.16816.F32.BF16 R12, R84, R32, R12 ;  /* 0x00000020540c723c */ /* 0x002ff0000004180c */
[C---:B----4-:R-:W-:Y:S08]  /*16690*/  HMMA.16816.F32.BF16 R56, R4.reuse, R8, R56 ;  /* 0x000000080438723c */ /* 0x050ff00000041838 */
[----:B------:R-:W-:Y:S01]  /*166a0*/  HMMA.16816.F32.BF16 R48, R4, R10, R48 ;  /* 0x0000000a0430723c */ /* 0x000fe20000041830 */
[----:B------:R-:W1:Y:S07]  /*166b0*/  LDSM.16.M88.4 R8, [R225+0x6000] ;  /* 0x00600000e108783b */ /* 0x000e6e0000000200 */
[----:B------:R-:W-:Y:S01]  /*166c0*/  HMMA.16816.F32.BF16 R24, R84, R34, R24 ;  /* 0x000000225418723c */ /* 0x000fe20000041818 */
[----:B------:R-:W4:Y:S07]  /*166d0*/  LDSM.16.M88.4 R32, [R226+0x6800] ;  /* 0x00680000e220783b */ /* 0x000f2e0000000200 */
[C---:B------:R-:W-:Y:S08]  /*166e0*/  HMMA.16816.F32.BF16 R68, R4.reuse, R72, R68 ;  /* 0x000000480444723c */ /* 0x040ff00000041844 */
        /* <DEDUP_REMOVED lines=8> */
[----:B------:R-:W-:Y:S07]  /*16770*/  LDSM.16.M88.4 R28, [R226+0x7000] ;  /* 0x00700000e21c783b */ /* 0x000fee0000000200 */
[C---:B------:R-:W-:Y:S08]  /*16780*/  HMMA.16816.F32.BF16 R68, R84.reuse, R80, R68 ;  /* 0x000000505444723c */ /* 0x040ff00000041844 */
[----:B---3--:R-:W-:Y:S08]  /*16790*/  HMMA.16816.F32.BF16 R56, R84, R76, R56 ;  /* 0x0000004c5438723c */ /* 0x008ff00000041838 */
[----:B-1----:R-:W-:Y:S08]  /*167a0*/  HMMA.16816.F32.BF16 R12, R8, R88, R12 ;  /* 0x00000058080c723c */ /* 0x002ff0000004180c */
[C---:B------:R-:W-:Y:S08]  /*167b0*/  HMMA.16816.F32.BF16 R64, R84.reuse, R82, R64 ;  /* 0x000000525440723c */ /* 0x040ff00000041840 */
[----:B------:R-:W-:Y:S01]  /*167c0*/  HMMA.16816.F32.BF16 R76, R84, R78, R48 ;  /* 0x0000004e544c723c */ /* 0x000fe20000041830 */
[----:B------:R-:W1:Y:S07]  /*167d0*/  LDSM.16.M88.4 R48, [R222+0xe800] ;  /* 0x00e80000de30783b */ /* 0x000e6e0000000200 */
[----:B------:R-:W-:Y:S08]  /*167e0*/  HMMA.16816.F32.BF16 R24, R8, R90, R24 ;  /* 0x0000005a0818723c */ /* 0x000ff00000041818 */
[----:B----4-:R-:W-:Y:S08]  /*167f0*/  HMMA.16816.F32.BF16 R68, R36, R32, R68 ;  /* 0x000000202444723c */ /* 0x010ff00000041844 */
[----:B--2---:R-:W-:Y:S08]  /*16800*/  HMMA.16816.F32.BF16 R12, R4, R20, R12 ;  /* 0x00000014040c723c */ /* 0x004ff0000004180c */
[----:B------:R-:W-:Y:S01]  /*16810*/  HMMA.16816.F32.BF16 R64, R36, R34, R64 ;  /* 0x000000222440723c */ /* 0x000fe20000041840 */
[----:B------:R-:W2:Y:S07]  /*16820*/  LDSM.16.M88.4 R32, [R215+0x6800] ;  /* 0x00680000d720783b */ /* 0x000eae0000000200 */
[----:B------:R-:W-:Y:S01]  /*16830*/  HMMA.16816.F32.BF16 R24, R4, R22, R24 ;  /* 0x000000160418723c */ /* 0x000fe20000041818 */
[----:B------:R-:W3:Y:S07]  /*16840*/  LDSM.16.M88.4 R20, [R222+0xf000] ;  /* 0x00f00000de14783b */ /* 0x000eee0000000200 */
[----:B-1----:R-:W-:Y:S01]  /*16850*/  HMMA.16816.F32.BF16 R68, R8, R48, R68 ;  /* 0x000000300844723c */ /* 0x002fe20000041844 */
[----:B------:R-:W-:-:S07]  /*16860*/  FMUL.FTZ R12, R12, R3 ;  /* 0x000000030c0c7220 */ /* 0x000fce0000410000 */
[----:B------:R-:W-:Y:S01]  /*16870*/  HMMA.16816.F32.BF16 R56, R36, R28, R56 ;  /* 0x0000001c2438723c */ /* 0x000fe20000041838 */
[----:B------:R1:W-:Y:S01]  /*16880*/  MUFU.TANH R29, R12 ;  /* 0x0000000c001d7308 */ /* 0x0003e20000002400 */
[-C--:B------:R-:W-:Y:S02]  /*16890*/  FMUL.FTZ R13, R13, R3.reuse ;  /* 0x000000030d0d7220 */ /* 0x080fe40000410000 */
[----:B------:R-:W-:Y:S01]  /*168a0*/  FMUL.FTZ R14, R14, R3 ;  /* 0x000000030e0e7220 */ /* 0x000fe20000410000 */
[----:B-1----:R-:W-:-:S04]  /*168b0*/  SHF.R.S32.HI R12, RZ, 0x1f, R55 ;  /* 0x0000001fff0c7819 */ /* 0x002fc80000011437 */
[----:B------:R-:W-:-:S04]  /*168c0*/  LEA.HI R12, R12, R55, RZ, 0x5 ;  /* 0x000000370c0c7211 */ /* 0x000fc800078f28ff */
[----:B------:R-:W-:Y:S01]  /*168d0*/  LOP3.LUT R12, R12, 0xffffffe0, RZ, 0xc0, !PT ;  /* 0xffffffe00c0c7812 */ /* 0x000fe200078ec0ff */
[----:B------:R-:W-:Y:S01]  /*168e0*/  HMMA.16816.F32.BF16 R76, R36, R30, R76 ;  /* 0x0000001e244c723c */ /* 0x000fe2000004184c */
[----:B------:R-:W1:Y:S06]  /*168f0*/  MUFU.TANH R28, R13 ;  /* 0x0000000d001c7308 */ /* 0x000e6c0000002400 */
[----:B------:R-:W-:Y:S01]  /*16900*/  FMUL.FTZ R31, R15, R3 ;  /* 0x000000030f1f7220 */ /* 0x000fe20000410000 */
[----:B--2---:R-:W-:Y:S01]  /*16910*/  HMMA.16816.F32.BF16 R68, R4, R32, R68 ;  /* 0x000000200444723c */ /* 0x004fe20000041844 */
[----:B------:R2:W-:Y:S06]  /*16920*/  MUFU.TANH R30, R14 ;  /* 0x0000000e001e7308 */ /* 0x0005ec0000002400 */
[----:B------:R-:W-:-:S02]  /*16930*/  IMAD.IADD R32, R55, 0x1, -R12 ;  /* 0x0000000137207824 */ /* 0x000fc400078e0a0c */
[----:B--2---:R-:W2:Y:S03]  /*16940*/  LDSM.16.M88.4 R12, [R215+0x7000] ;  /* 0x00700000d70c783b */ /* 0x004ea60000000200 */
[----:B------:R-:W-:Y:S01]  /*16950*/  SHF.R.S32.HI R33, RZ, 0x1f, R32 ;  /* 0x0000001fff217819 */ /* 0x000fe20000011420 */
[----:B------:R-:W-:Y:S03]  /*16960*/  HMMA.16816.F32.BF16 R44, R84, R72, R44 ;  /* 0x00000048542c723c */ /* 0x000fe6000004182c */
[----:B------:R-:W-:-:S05]  /*16970*/  LEA.HI R32, R33, R32, RZ, 0x2 ;  /* 0x0000002021207211 */ /* 0x000fca00078f10ff */
[----:B------:R-:W-:Y:S01]  /*16980*/  HMMA.16816.F32.BF16 R40, R84, R74, R40 ;  /* 0x0000004a5428723c */ /* 0x000fe20000041828 */
[----:B------:R-:W4:Y:S07]  /*16990*/  LDSM.16.M88.4 R72, [R226+0x7800] ;  /* 0x00780000e248783b */ /* 0x000f2e0000000200 */
[----:B---3--:R-:W-:Y:S07]  /*169a0*/  HMMA.16816.F32.BF16 R56, R8, R20, R56 ;  /* 0x000000140838723c */ /* 0x008fee0000041838 */
[----:B------:R-:W-:-:S05]  /*169b0*/  SHF.R.S32.HI R21, RZ, 0x2, R32 ;  /* 0x00000002ff157819 */ /* 0x000fca0000011420 */
[----:B------:R-:W-:Y:S02]  /*169c0*/  IMAD R60, R60, 0x10, R21 ;  /* 0x000000103c3c7824 */ /* 0x000fe400078e0215 */
[----:B------:R-:W-:Y:S02]  /*169d0*/  FMUL.FTZ R33, R27, R3 ;  /* 0x000000031b217220 */ /* 0x000fe40000410000 */
[----:B------:R-:W-:Y:S01]  /*169e0*/  IMAD.IADD R60, R61, 0x1, R60 ;  /* 0x000000013d3c7824 */ /* 0x000fe200078e023c */
[--C-:B------:R-:W-:Y:S01]  /*169f0*/  IADD3 R27, R53, 0x1, -R238.reuse ;  /* 0x00000001351b7810 */ /* 0x100fe20007ffe8ee */
[----:B------:R-:W-:Y:S01]  /*16a00*/  IMAD.SHL.U32 R55, R55, 0x2, RZ ;  /* 0x0000000237377824 */ /* 0x000fe200078e00ff */
[----:B------:R-:W-:Y:S02]  /*16a10*/  IADD3 R247, -R17, R53, -R238 ;  /* 0x0000003511f77210 */ /* 0x000fe40007ffe9ee */
[----:B------:R-:W-:Y:S01]  /*16a20*/  IADD3 R246, R60, 0x8, RZ ;  /* 0x000000083cf67810 */ /* 0x000fe20007ffe0ff */
[----:B------:R-:W-:Y:S01]  /*16a30*/  IMAD.IADD R27, R16, 0x1, R27 ;  /* 0x00000001101b7824 */ /* 0x000fe200078e021b */
[----:B------:R-:W-:Y:S01]  /*16a40*/  LOP3.LUT R17, R55, 0x6, RZ, 0xc0, !PT ;  /* 0x0000000637117812 */ /* 0x000fe200078ec0ff */
[C---:B------:R-:W-:Y:S01]  /*16a50*/  IMAD.IADD R249, R60.reuse, 0x1, R247 ;  /* 0x000000013cf97824 */ /* 0x040fe200078e02f7 */
[----:B------:R-:W-:Y:S01]  /*16a60*/  HMMA.16816.F32.BF16 R76, R8, R22, R76 ;  /* 0x00000016084c723c */ /* 0x000fe2000004184c */
[----:B------:R-:W-:Y:S01]  /*16a70*/  IMAD.IADD R247, R247, 0x1, R246 ;  /* 0x00000001f7f77824 */ /* 0x000fe200078e02f6 */
[----:B------:R-:W3:Y:S01]  /*16a80*/  LDSM.16.M88.4 R20, [R222+0xf800] ;  /* 0x00f80000de14783b */ /* 0x000ee20000000200 */
[----:B------:R-:W-:-:S02]  /*16a90*/  IMAD.IADD R248, R60, 0x1, R27 ;  /* 0x000000013cf87824 */ /* 0x000fc400078e021b */
[----:B------:R-:W-:Y:S02]  /*16aa0*/  IMAD.IADD R246, R27, 0x1, R246 ;  /* 0x000000011bf67824 */ /* 0x000fe400078e02f6 */
[----:B------:R-:W-:Y:S01]  /*16ab0*/  IMAD.IADD R27, R2, 0x1, R17 ;  /* 0x00000001021b7824 */ /* 0x000fe200078e0211 */
[----:B--2---:R-:W-:Y:S01]  /*16ac0*/  HMMA.16816.F32.BF16 R56, R4, R12, R56 ;  /* 0x0000000c0438723c */ /* 0x004fe20000041838 */
[----:B------:R-:W-:Y:S02]  /*16ad0*/  IMNMX R249, RZ, R249, !PT ;  /* 0x000000f9fff97217 */ /* 0x000fe40007800200 */
[----:B------:R-:W-:-:S04]  /*16ae0*/  IMNMX R247, RZ, R247, !PT ;  /* 0x000000f7fff77217 */ /* 0x000fc80007800200 */
[----:B------:R-:W-:Y:S02]  /*16af0*/  IADD3 R12, R27, 0x1, RZ ;  /* 0x000000011b0c7810 */ /* 0x000fe40007ffe0ff */
[-C--:B------:R-:W-:Y:S02]  /*16b00*/  IMNMX R248, R248, R53.reuse, PT ;  /* 0x00000035f8f87217 */ /* 0x080fe40003800200 */
[----:B------:R-:W-:Y:S02]  /*16b10*/  IMNMX R246, R246, R53, PT ;  /* 0x00000035f6f67217 */ /* 0x000fe40003800200 */
[C---:B------:R-:W-:Y:S02]  /*16b20*/  ISETP.GE.AND P4, PT, R12.reuse, R249, PT ;  /* 0x000000f90c00720c */ /* 0x040fe40003f86270 */
[C---:B------:R-:W-:Y:S02]  /*16b30*/  ISETP.GE.AND P1, PT, R12.reuse, R247, PT ;  /* 0x000000f70c00720c */ /* 0x040fe40003f26270 */
[----:B------:R-:W-:-:S02]  /*16b40*/  ISETP.GE.OR P4, PT, R12, R248, !P4 ;  /* 0x000000f80c00720c */ /* 0x000fc40006786670 */
[----:B------:R-:W-:Y:S01]  /*16b50*/  ISETP.GE.OR P1, PT, R12, R246, !P1 ;  /* 0x000000f60c00720c */ /* 0x000fe20004f26670 */
[----:B----4-:R-:W-:Y:S01]  /*16b60*/  HMMA.16816.F32.BF16 R44, R36, R72, R44 ;  /* 0x00000048242c723c */ /* 0x010fe2000004182c */
[C---:B------:R-:W-:Y:S02]  /*16b70*/  IADD3 R13, R27.reuse, 0x8, RZ ;  /* 0x000000081b0d7810 */ /* 0x040fe40007ffe0ff */
[----:B------:R-:W-:Y:S02]  /*16b80*/  IADD3 R12, R27, 0x9, RZ ;  /* 0x000000091b0c7810 */ /* 0x000fe40007ffe0ff */
[C---:B------:R-:W-:Y:S02]  /*16b90*/  ISETP.GE.AND P0, PT, R13.reuse, R249, PT ;  /* 0x000000f90d00720c */ /* 0x040fe40003f06270 */
[----:B------:R-:W-:Y:S01]  /*16ba0*/  ISETP.GE.AND P6, PT, R13, R247, PT ;  /* 0x000000f70d00720c */ /* 0x000fe20003fc6270 */
[----:B------:R-:W-:Y:S01]  /*16bb0*/  HMMA.16816.F32.BF16 R64, R8, R50, R64 ;  /* 0x000000320840723c */ /* 0x000fe20000041840 */
[----:B------:R-:W-:-:S02]  /*16bc0*/  ISETP.GE.AND P3, PT, R12, R249, PT ;  /* 0x000000f90c00720c */ /* 0x000fc40003f66270 */
[C---:B------:R-:W-:Y:S02]  /*16bd0*/  ISETP.GE.AND P5, PT, R12.reuse, R247, PT ;  /* 0x000000f70c00720c */ /* 0x040fe40003fa6270 */
[C---:B------:R-:W-:Y:S02]  /*16be0*/  ISETP.GE.OR P0, PT, R13.reuse, R248, !P0 ;  /* 0x000000f80d00720c */ /* 0x040fe40004706670 */
[----:B------:R-:W-:Y:S01]  /*16bf0*/  ISETP.GE.OR P6, PT, R13, R246, !P6 ;  /* 0x000000f60d00720c */ /* 0x000fe200077c6670 */
[----:B------:R-:W-:Y:S01]  /*16c00*/  HMMA.16816.F32.BF16 R76, R4, R14, R76 ;  /* 0x0000000e044c723c */ /* 0x000fe2000004184c */
[C---:B------:R-:W-:Y:S02]  /*16c10*/  ISETP.GE.OR P3, PT, R12.reuse, R248, !P3 ;  /* 0x000000f80c00720c */ /* 0x040fe40005f66670 */
[----:B------:R-:W-:Y:S02]  /*16c20*/  ISETP.GE.OR P5, PT, R12, R246, !P5 ;  /* 0x000000f60c00720c */ /* 0x000fe40006fa6670 */
[----:B------:R-:W2:Y:S03]  /*16c30*/  LDSM.16.M88.4 R12, [R215+0x7800] ;  /* 0x00780000d70c783b */ /* 0x000ea60000000200 */
[----:B------:R-:W-:Y:S01]  /*16c40*/  HMMA.16816.F32.BF16 R40, R36, R74, R40 ;  /* 0x0000004a2428723c */ /* 0x000fe20000041828 */
[-C--:B------:R-:W-:Y:S01]  /*16c50*/  FMUL.FTZ R24, R24, R3.reuse ;  /* 0x0000000318187220 */ /* 0x080fe20000410000 */
[----:B------:R-:W4:Y:S01]  /*16c60*/  MUFU.TANH R31, R31 ;  /* 0x0000001f001f7308 */ /* 0x000f220000002400 */
[----:B------:R-:W-:-:S02]  /*16c70*/  FMUL.FTZ R26, R26, R3 ;  /* 0x000000031a1a7220 */ /* 0x000fc40000410000 */
[----:B------:R-:W-:Y:S01]  /*16c80*/  FMUL.FTZ R25, R25, R3 ;  /* 0x0000000319197220 */ /* 0x000fe20000410000 */
[C---:B------:R-:W-:Y:S01]  /*16c90*/  ISETP.GE.AND P2, PT, R27.reuse, R249, PT ;  /* 0x000000f91b00720c */ /* 0x040fe20003f46270 */
[-C--:B------:R-:W-:Y:S01]  /*16ca0*/  FMUL.FTZ R68, R68, R3.reuse ;  /* 0x0000000344447220 */ /* 0x080fe20000410000 */
[----:B---3--:R-:W-:Y:S02]  /*16cb0*/  HMMA.16816.F32.BF16 R44, R8, R20, R44 ;  /* 0x00000014082c723c */ /* 0x008fe4000004182c */
[----:B------:R-:W-:Y:S01]  /*16cc0*/  MUFU.TANH R33, R33 ;  /* 0x0000002100217308 */ /* 0x000fe20000002400 */
[----:B------:R-:W-:Y:S01]  /*16cd0*/  IADD3 R17, R27, 0x10, RZ ;  /* 0x000000101b117810 */ /* 0x000fe20007ffe0ff */
[-C--:B------:R-:W-:Y:S01]  /*16ce0*/  FMUL.FTZ R59, R59, R3.reuse ;  /* 0x000000033b3b7220 */ /* 0x080fe20000410000 */
[----:B-1----:R-:W-:Y:S01]  /*16cf0*/  FSEL R32, R28, -INF , !P4 ;  /* 0xff8000001c207808 */ /* 0x002fe20006000000 */
[----:B------:R-:W-:Y:S01]  /*16d00*/  FMUL.FTZ R56, R56, R3 ;  /* 0x0000000338387220 */ /* 0x000fe20000410000 */
[----:B------:R-:W-:-:S04]  /*16d10*/  DEPBAR.LE SB0, 0x0 ;  /* 0x000080000000791a */ /* 0x000fc80000000000 */
[----:B------:R-:W-:Y:S01]  /*16d20*/  HMMA.16816.F32.BF16 R64, R4, R34, R64 ;  /* 0x000000220440723c */ /* 0x000fe20000041840 */
[----:B------:R-:W1:Y:S07]  /*16d30*/  MUFU.TANH R24, R24 ;  /* 0x0000001800187308 */ /* 0x000e6e0000002400 */
[----:B------:R-:W-:Y:S01]  /*16d40*/  HMMA.16816.F32.BF16 R40, R8, R22, R40 ;  /* 0x000000160828723c */ /* 0x000fe20000041828 */
[----:B------:R-:W3:Y:S01]  /*16d50*/  MUFU.TANH R26, R26 ;  /* 0x0000001a001a7308 */ /* 0x000ee20000002400 */
[----:B------:R-:W-:Y:S01]  /*16d60*/  FMUL.FTZ R37, R71, R3 ;  /* 0x0000000347257220 */ /* 0x000fe20000410000 */
[----:B------:R-:W-:-:S05]  /*16d70*/  ISETP.GE.OR P2, PT, R27, R248, !P2 ;  /* 0x000000f81b00720c */ /* 0x000fca0005746670 */
[----:B--2---:R-:W-:Y:S01]  /*16d80*/  HMMA.16816.F32.BF16 R44, R4, R12, R44 ;  /* 0x0000000c042c723c */ /* 0x004fe2000004182c */
[----:B------:R-:W2:Y:S01]  /*16d90*/  MUFU.TANH R25, R25 ;  /* 0x0000001900197308 */ /* 0x000ea20000002400 */
[----:B------:R-:W-:-:S06]  /*16da0*/  IADD3 R20, R27, 0x11, RZ ;  /* 0x000000111b147810 */ /* 0x000fcc0007ffe0ff */
[-C--:B------:R-:W-:Y:S01]  /*16db0*/  FMUL.FTZ R36, R64, R3.reuse ;  /* 0x0000000340247220 */ /* 0x080fe20000410000 */
[----:B------:R-:W-:Y:S01]  /*16dc0*/  FSEL R29, R29, -INF , !P2 ;  /* 0xff8000001d1d7808 */ /* 0x000fe20005000000 */
[----:B------:R-:W-:Y:S01]  /*16dd0*/  FMUL.FTZ R39, R66, R3 ;  /* 0x0000000342277220 */ /* 0x000fe20000410000 */
[----:B------:R-:W2:Y:S01]  /*16de0*/  MUFU.TANH R37, R37 ;  /* 0x0000002500257308 */ /* 0x000ea20000002400 */
[----:B------:R-:W-:Y:S01]  /*16df0*/  ISETP.GE.AND P2, PT, R27, R247, PT ;  /* 0x000000f71b00720c */ /* 0x000fe20003f46270 */
[-C--:B------:R-:W-:Y:S01]  /*16e00*/  FMUL.FTZ R34, R69, R3.reuse ;  /* 0x0000000345227220 */ /* 0x080fe20000410000 */
[----:B----4-:R-:W-:Y:S01]  /*16e10*/  FSEL R31, R31, -INF , !P1 ;  /* 0xff8000001f1f7808 */ /* 0x010fe20004800000 */
[----:B------:R-:W-:Y:S01]  /*16e20*/  FMUL.FTZ R35, R70, R3 ;  /* 0x0000000346237220 */ /* 0x000fe20000410000 */
[----:B-1----:R-:W-:-:S03]  /*16e30*/  FSEL R24, R24, -INF , !P0 ;  /* 0xff80000018187808 */ /* 0x002fc60004000000 */
[----:B------:R-:W1:Y:S01]  /*16e40*/  MUFU.TANH R36, R36 ;  /* 0x0000002400247308 */ /* 0x000e620000002400 */
[C---:B------:R-:W-:Y:S02]  /*16e50*/  ISETP.GE.AND P1, PT, R20.reuse, R249, PT ;  /* 0x000000f91400720c */ /* 0x040fe40003f26270 */
[----:B------:R-:W-:Y:S02]  /*16e60*/  ISETP.GE.AND P0, PT, R20, R247, PT ;  /* 0x000000f71400720c */ /* 0x000fe40003f06270 */
[----:B------:R-:W-:-:S03]  /*16e70*/  ISETP.GE.OR P2, PT, R27, R246, !P2 ;  /* 0x000000f61b00720c */ /* 0x000fc60005746670 */
[----:B------:R-:W4:Y:S01]  /*16e80*/  MUFU.TANH R16, R68 ;  /* 0x0000004400107308 */ /* 0x000f220000002400 */
[----:B------:R-:W-:Y:S01]  /*16e90*/  IADD3 R8, R27, 0x18, RZ ;  /* 0x000000181b087810 */ /* 0x000fe20007ffe0ff */
[----:B------:R-:W-:Y:S01]  /*16ea0*/  HMMA.16816.F32.BF16 R40, R4, R14, R40 ;  /* 0x0000000e0428723c */ /* 0x000fe20000041828 */
[C---:B------:R-:W-:Y:S02]  /*16eb0*/  ISETP.GE.OR P1, PT, R20.reuse, R248, !P1 ;  /* 0x000000f81400720c */ /* 0x040fe40004f26670 */
[----:B------:R-:W-:Y:S02]  /*16ec0*/  ISETP.GE.OR P0, PT, R20, R246, !P0 ;  /* 0x000000f61400720c */ /* 0x000fe40004706670 */
[----:B---3--:R-:W-:Y:S01]  /*16ed0*/  FSEL R20, R26, -INF , !P6 ;  /* 0xff8000001a147808 */ /* 0x008fe20007000000 */
[----:B------:R-:W3:Y:S01]  /*16ee0*/  MUFU.TANH R39, R39 ;  /* 0x0000002700277308 */ /* 0x000ee20000002400 */
[----:B------:R-:W-:Y:S02]  /*16ef0*/  FSEL R30, R30, -INF , !P2 ;  /* 0xff8000001e1e7808 */ /* 0x000fe40005000000 */
[----:B------:R-:W-:Y:S01]  /*16f00*/  ISETP.GE.AND P6, PT, R8, R249, PT ;  /* 0x000000f90800720c */ /* 0x000fe20003fc6270 */
[----:B------:R-:W-:Y:S01]  /*16f10*/  FMUL.FTZ R38, R67, R3 ;  /* 0x0000000343267220 */ /* 0x000fe20000410000 */
[----:B------:R-:W-:-:S03]  /*16f20*/  ISETP.GE.AND P2, PT, R17, R249, PT ;  /* 0x000000f91100720c */ /* 0x000fc60003f46270 */
[----:B------:R-:W-:Y:S01]  /*16f30*/  MUFU.TANH R34, R34 ;  /* 0x0000002200227308 */ /* 0x000fe20000002400 */
[----:B--2---:R-:W-:Y:S01]  /*16f40*/  FSEL R25, R25, -INF , !P3 ;  /* 0xff80000019197808 */ /* 0x004fe20005800000 */
[----:B------:R-:W-:Y:S01]  /*16f50*/  FMUL.FTZ R76, R76, R3 ;  /* 0x000000034c4c7220 */ /* 0x000fe20000410000 */
[----:B------:R-:W-:-:S05]  /*16f60*/  ISETP.GE.AND P3, PT, R8, R247, PT ;  /* 0x000000f70800720c */ /* 0x000fca0003f66270 */
[----:B------:R-:W2:Y:S01]  /*16f70*/  MUFU.TANH R35, R35 ;  /* 0x0000002300237308 */ /* 0x000ea20000002400 */
[----:B------:R-:W-:Y:S01]  /*16f80*/  FMUL.FTZ R65, R65, R3 ;  /* 0x0000000341417220 */ /* 0x000fe20000410000 */
[----:B------:R-:W-:Y:S01]  /*16f90*/  ISETP.GE.AND P4, PT, R17, R247, PT ;  /* 0x000000f71100720c */ /* 0x000fe20003f86270 */
[----:B------:R-:W-:Y:S01]  /*16fa0*/  FMUL.FTZ R58, R58, R3 ;  /* 0x000000033a3a7220 */ /* 0x000fe20000410000 */
[----:B------:R-:W-:-:S04]  /*16fb0*/  ISETP.GE.OR P6, PT, R8, R248, !P6 ;  /* 0x000000f80800720c */ /* 0x000fc800077c6670 */
[----:B------:R-:W2:Y:S01]  /*16fc0*/  MUFU.TANH R187, R59 ;  /* 0x0000003b00bb7308 */ /* 0x000ea20000002400 */
[----:B------:R-:W-:Y:S01]  /*16fd0*/  ISETP.GE.OR P2, PT, R17, R248, !P2 ;  /* 0x000000f81100720c */ /* 0x000fe20005746670 */
[-C--:B------:R-:W-:Y:S01]  /*16fe0*/  FMUL.FTZ R45, R45, R3.reuse ;  /* 0x000000032d2d7220 */ /* 0x080fe20000410000 */
[C---:B------:R-:W-:Y:S02]  /*16ff0*/  IADD3 R12, R27.reuse, 0x21, RZ ;  /* 0x000000211b0c7810 */ /* 0x040fe40007ffe0ff */
[----:B------:R-:W-:Y:S01]  /*17000*/  IADD3 R9, R27, 0x19, RZ ;  /* 0x000000191b097810 */ /* 0x000fe20007ffe0ff */
[----:B------:R-:W-:Y:S01]  /*17010*/  FMUL.FTZ R57, R57, R3 ;  /* 0x0000000339397220 */ /* 0x000fe20000410000 */
[-C--:B------:R-:W-:Y:S01]  /*17020*/  ISETP.GE.OR P3, PT, R8, R246.reuse, !P3 ;  /* 0x000000f60800720c */ /* 0x080fe20005f66670 */
[----:B------:R-:W2:Y:S01]  /*17030*/  MUFU.TANH R185, R76 ;  /* 0x0000004c00b97308 */ /* 0x000ea20000002400 */
[----:B------:R-:W-:Y:S02]  /*17040*/  ISETP.GE.OR P4, PT, R17, R246, !P4 ;  /* 0x000000f61100720c */ /* 0x000fe40006786670 */
[----:B------:R-:W-:-:S02]  /*17050*/  FSEL R8, R37, -INF , !P0 ;  /* 0xff80000025087808 */ /* 0x000fc40004000000 */
[----:B-1----:R-:W-:Y:S02]  /*17060*/  FSEL R11, R36, -INF , !P6 ;  /* 0xff800000240b7808 */ /* 0x002fe40007000000 */
[----:B------:R-:W-:Y:S01]  /*17070*/  FSEL R17, R33, -INF , !P5 ;  /* 0xff80000021117808 */ /* 0x000fe20006800000 */
[----:B------:R-:W1:Y:S01]  /*17080*/  MUFU.TANH R21, R65 ;  /* 0x0000004100157308 */ /* 0x000e620000002400 */
[----:B----4-:R-:W-:Y:S02]  /*17090*/  FSEL R16, R16, -INF , !P2 ;  /* 0xff80000010107808 */ /* 0x010fe40005000000 */
[C---:B------:R-:W-:Y:S02]  /*170a0*/  ISETP.GE.AND P0, PT, R12.reuse, R249, PT ;  /* 0x000000f90c00720c */ /* 0x040fe40003f06270 */
[----:B------:R-:W-:-:S03]  /*170b0*/  ISETP.GE.AND P6, PT, R12, R247, PT ;  /* 0x000000f70c00720c */ /* 0x000fc60003fc6270 */
[----:B------:R-:W4:Y:S01]  /*170c0*/  MUFU.TANH R38, R38 ;  /* 0x0000002600267308 */ /* 0x000f220000002400 */
[C---:B------:R-:W-:Y:S01]  /*170d0*/  ISETP.GE.AND P5, PT, R9.reuse, R249, PT ;  /* 0x000000f90900720c */ /* 0x040fe20003fa6270 */
[----:B------:R-:W-:Y:S01]  /*170e0*/  FMUL.FTZ R44, R44, R3 ;  /* 0x000000032c2c7220 */ /* 0x000fe20000410000 */
[----:B------:R-:W-:Y:S02]  /*170f0*/  ISETP.GE.AND P2, PT, R9, R247, PT ;  /* 0x000000f70900720c */ /* 0x000fe40003f46270 */
[----:B------:R-:W-:-:S03]  /*17100*/  IADD3 R23, R27, 0x28, RZ ;  /* 0x000000281b177810 */ /* 0x000fc60007ffe0ff */
[----:B------:R-:W1:Y:S01]  /*17110*/  MUFU.TANH R176, R56 ;  /* 0x0000003800b07308 */ /* 0x000e620000002400 */
[----:B------:R-:W-:Y:S01]  /*17120*/  IADD3 R10, R27, 0x20, RZ ;  /* 0x000000201b0a7810 */ /* 0x000fe20007ffe0ff */
[----:B------:R-:W-:Y:S01]  /*17130*/  FMUL.FTZ R77, R77, R3 ;  /* 0x000000034d4d7220 */ /* 0x000fe20000410000 */
[----:B------:R-:W-:-:S05]  /*17140*/  ISETP.GE.OR P0, PT, R12, R248, !P0 ;  /* 0x000000f80c00720c */ /* 0x000fca0004706670 */
[----:B------:R-:W1:Y:S01]  /*17150*/  MUFU.TANH R180, R58 ;  /* 0x0000003a00b47308 */ /* 0x000e620000002400 */
[-C--:B------:R-:W-:Y:S01]  /*17160*/  FMUL.FTZ R78, R78, R3.reuse ;  /* 0x000000034e4e7220 */ /* 0x080fe20000410000 */
[----:B------:R-:W-:Y:S01]  /*17170*/  ISETP.GE.OR P6, PT, R12, R246, !P6 ;  /* 0x000000f60c00720c */ /* 0x000fe200077c6670 */
[----:B------:R-:W-:Y:S01]  /*17180*/  FMUL.FTZ R79, R79, R3 ;  /* 0x000000034f4f7220 */ /* 0x000fe20000410000 */
[----:B------:R-:W-:-:S04]  /*17190*/  ISETP.GE.OR P5, PT, R9, R248, !P5 ;  /* 0x000000f80900720c */ /* 0x000fc80006fa6670 */
[----:B------:R-:W1:Y:S01]  /*171a0*/  MUFU.TANH R196, R45 ;  /* 0x0000002d00c47308 */ /* 0x000e620000002400 */
[----:B------:R-:W-:Y:S02]  /*171b0*/  ISETP.GE.OR P2, PT, R9, R246, !P2 ;  /* 0x000000f60900720c */ /* 0x000fe40005746670 */
[----:B---3--:R-:W-:Y:S02]  /*171c0*/  FSEL R12, R39, -INF , !P3 ;  /* 0xff800000270c7808 */ /* 0x008fe40005800000 */
[----:B------:R-:W-:-:S03]  /*171d0*/  IADD3 R4, R27, 0x31, RZ ;  /* 0x000000311b047810 */ /* 0x000fc60007ffe0ff */
[----:B------:R-:W3:Y:S01]  /*171e0*/  MUFU.TANH R183, R57 ;  /* 0x0000003900b77308 */ /* 0x000ee20000002400 */
[----:B--2---:R-:W-:Y:S02]  /*171f0*/  FSEL R9, R35, -INF , !P4 ;  /* 0xff80000023097808 */ /* 0x004fe40006000000 */
[----:B------:R-:W-:Y:S02]  /*17200*/  FSEL R13, R34, -INF , !P1 ;  /* 0xff800000220d7808 */ /* 0x000fe40004800000 */
[----:B------:R-:W-:Y:S01]  /*17210*/  ISETP.GE.AND P3, PT, R23, R249, PT ;  /* 0x000000f91700720c */ /* 0x000fe20003f66270 */
[----:B------:R-:W-:Y:S01]  /*17220*/  FMUL.FTZ R46, R46, R3 ;  /* 0x000000032e2e7220 */ /* 0x000fe20000410000 */
[C---:B------:R-:W-:Y:S01]  /*17230*/  ISETP.GE.AND P4, PT, R10.reuse, R249, PT ;  /* 0x000000f90a00720c */ /* 0x040fe20003f86270 */
[----:B------:R-:W-:Y:S01]  /*17240*/  MUFU.TANH R178, R77 ;  /* 0x0000004d00b27308 */ /* 0x000fe20000002400 */
[----:B------:R-:W-:Y:S02]  /*17250*/  ISETP.GE.AND P1, PT, R10, R247, PT ;  /* 0x000000f70a00720c */ /* 0x000fe40003f26270 */
[----:B------:R-:W-:-:S02]  /*17260*/  FSEL R187, R187, -INF , !P6 ;  /* 0xff800000bbbb7808 */ /* 0x000fc40007000000 */
[----:B------:R-:W-:-:S03]  /*17270*/  ISETP.GE.AND P6, PT, R4, R249, PT ;  /* 0x000000f90400720c */ /* 0x000fc60003fc6270 */
[----:B------:R-:W2:Y:S01]  /*17280*/  MUFU.TANH R190, R78 ;  /* 0x0000004e00be7308 */ /* 0x000ea20000002400 */
[-C--:B------:R-:W-:Y:S02]  /*17290*/  ISETP.GE.OR P3, PT, R23, R248.reuse, !P3 ;  /* 0x000000f81700720c */ /* 0x080fe40005f66670 */
[C---:B------:R-:W-:Y:S02]  /*172a0*/  ISETP.GE.OR P4, PT, R10.reuse, R248, !P4 ;  /* 0x000000f80a00720c */ /* 0x040fe40006786670 */
[----:B------:R-:W-:-:S03]  /*172b0*/  ISETP.GE.OR P1, PT, R10, R246, !P1 ;  /* 0x000000f60a00720c */ /* 0x000fc60004f26670 */
[----:B------:R-:W1:Y:S01]  /*172c0*/  MUFU.TANH R191, R79 ;  /* 0x0000004f00bf7308 */ /* 0x000e620000002400 */
[----:B------:R-:W-:Y:S01]  /*172d0*/  IADD3 R22, R27, 0x29, RZ ;  /* 0x000000291b167810 */ /* 0x000fe20007ffe0ff */
[----:B------:R-:W-:Y:S01]  /*172e0*/  FMUL.FTZ R47, R47, R3 ;  /* 0x000000032f2f7220 */ /* 0x000fe20000410000 */
[----:B------:R-:W-:-:S05]  /*172f0*/  IADD3 R5, R27, 0x30, RZ ;  /* 0x000000301b057810 */ /* 0x000fca0007ffe0ff */
[----:B------:R-:W2:Y:S01]  /*17300*/  MUFU.TANH R44, R44 ;  /* 0x0000002c002c7308 */ /* 0x000ea20000002400 */
[----:B------:R-:W-:Y:S01]  /*17310*/  ISETP.GE.OR P6, PT, R4, R248, !P6 ;  /* 0x000000f80400720c */ /* 0x000fe200077c6670 */
[-C--:B------:R-:W-:Y:S01]  /*17320*/  FMUL.FTZ R40, R40, R3.reuse ;  /* 0x0000000328287220 */ /* 0x080fe20000410000 */
[----:B------:R-:W-:Y:S01]  /*17330*/  FSEL R185, R185, -INF , !P3 ;  /* 0xff800000b9b97808 */ /* 0x000fe20005800000 */
[-C--:B------:R-:W-:Y:S02]  /*17340*/  FMUL.FTZ R41, R41, R3.reuse ;  /* 0x0000000329297220 */ /* 0x080fe40000410000 */
[-C--:B------:R-:W-:Y:S02]  /*17350*/  FMUL.FTZ R42, R42, R3.reuse ;  /* 0x000000032a2a7220 */ /* 0x080fe40000410000 */
[----:B------:R-:W2:Y:S01]  /*17360*/  MUFU.TANH R192, R46 ;  /* 0x0000002e00c07308 */ /* 0x000ea20000002400 */
[----:B------:R-:W-:Y:S01]  /*17370*/  FMUL.FTZ R43, R43, R3 ;  /* 0x000000032b2b7220 */ /* 0x000fe20000410000 */
[----:B-1----:R-:W-:-:S02]  /*17380*/  FSEL R10, R21, -INF , !P5 ;  /* 0xff800000150a7808 */ /* 0x002fc40006800000 */
[----:B----4-:R-:W-:Y:S02]  /*17390*/  FSEL R28, R38, -INF , !P2 ;  /* 0xff800000261c7808 */ /* 0x010fe40005000000 */
[----:B------:R-:W-:Y:S02]  /*173a0*/  FSEL R176, R176, -INF , !P4 ;  /* 0xff800000b0b07808 */ /* 0x000fe40006000000 */
[----:B------:R-:W-:Y:S02]  /*173b0*/  FSEL R180, R180, -INF , !P1 ;  /* 0xff800000b4b47808 */ /* 0x000fe40004800000 */
[-C--:B------:R-:W-:Y:S01]  /*173c0*/  ISETP.GE.AND P3, PT, R4, R247.reuse, PT ;  /* 0x000000f70400720c */ /* 0x080fe20003f66270 */
[----:B------:R-:W1:Y:S01]  /*173d0*/  MUFU.TANH R186, R47 ;  /* 0x0000002f00ba7308 */ /* 0x000e620000002400 */
[----:B------:R-:W-:Y:S02]  /*173e0*/  ISETP.GE.AND P5, PT, R23, R247, PT ;  /* 0x000000f71700720c */ /* 0x000fe40003fa6270 */
[----:B------:R-:W-:-:S02]  /*173f0*/  ISETP.GE.AND P2, PT, R22, R249, PT ;  /* 0x000000f91600720c */ /* 0x000fc40003f46270 */
[----:B------:R-:W-:Y:S02]  /*17400*/  ISETP.GE.AND P4, PT, R22, R247, PT ;  /* 0x000000f71600720c */ /* 0x000fe40003f86270 */
[----:B------:R-:W-:Y:S01]  /*17410*/  ISETP.GE.AND P1, PT, R5, R249, PT ;  /* 0x000000f90500720c */ /* 0x000fe20003f26270 */
[----:B------:R-:W4:Y:S01]  /*17420*/  MUFU.TANH R194, R40 ;  /* 0x0000002800c27308 */ /* 0x000f220000002400 */
[----:B------:R-:W-:Y:S02]  /*17430*/  FSEL R196, R196, -INF , !P6 ;  /* 0xff800000c4c47808 */ /* 0x000fe40007000000 */
[----:B------:R-:W-:Y:S02]  /*17440*/  ISETP.GT.AND P6, PT, R241, R230, PT ;  /* 0x000000e6f100720c */ /* 0x000fe40003fc4270 */
[----:B---3--:R-:W-:-:S03]  /*17450*/  FSEL R183, R183, -INF , !P0 ;  /* 0xff800000b7b77808 */ /* 0x008fc60004000000 */
[----:B------:R-:W-:Y:S01]  /*17460*/  MUFU.TANH R193, R41 ;  /* 0x0000002900c17308 */ /* 0x000fe20000002400 */
[-C--:B------:R-:W-:Y:S02]  /*17470*/  ISETP.GE.OR P3, PT, R4, R246.reuse, !P3 ;  /* 0x000000f60400720c */ /* 0x080fe40005f66670 */
[----:B------:R-:W-:Y:S02]  /*17480*/  ISETP.GE.OR P5, PT, R23, R246, !P5 ;  /* 0x000000f61700720c */ /* 0x000fe40006fa6670 */
[----:B------:R-:W-:-:S03]  /*17490*/  ISETP.GE.OR P2, PT, R22, R248, !P2 ;  /* 0x000000f81600720c */ /* 0x000fc60005746670 */
[----:B------:R-:W3:Y:S01]  /*174a0*/  MUFU.TANH R184, R42 ;  /* 0x0000002a00b87308 */ /* 0x000ee20000002400 */
[----:B------:R-:W-:Y:S02]  /*174b0*/  ISETP.GE.OR P4, PT, R22, R246, !P4 ;  /* 0x000000f61600720c */ /* 0x000fe40006786670 */
[C---:B------:R-:W-:Y:S02]  /*174c0*/  ISETP.GE.AND P0, PT, R5.reuse, R247, PT ;  /* 0x000000f70500720c */ /* 0x040fe40003f06270 */
[----:B------:R-:W-:-:S03]  /*174d0*/  ISETP.GE.OR P1, PT, R5, R248, !P1 ;  /* 0x000000f80500720c */ /* 0x000fc60004f26670 */
[----:B------:R-:W1:Y:S01]  /*174e0*/  MUFU.TANH R182, R43 ;  /* 0x0000002b00b67308 */ /* 0x000e620000002400 */
[C---:B------:R-:W-:Y:S02]  /*174f0*/  IADD3 R4, R27.reuse, 0x38, RZ ;  /* 0x000000381b047810 */ /* 0x040fe40007ffe0ff */
[----:B------:R-:W-:Y:S02]  /*17500*/  IADD3 R27, R27, 0x39, RZ ;  /* 0x000000391b1b7810 */ /* 0x000fe40007ffe0ff */
[----:B------:R-:W-:Y:S02]  /*17510*/  ISETP.GE.OR P0, PT, R5, R246, !P0 ;  /* 0x000000f60500720c */ /* 0x000fe40004706670 */
[----:B--2---:R-:W-:Y:S02]  /*17520*/  FSEL R190, R190, -INF , !P5 ;  /* 0xff800000bebe7808 */ /* 0x004fe40006800000 */
[----:B------:R-:W-:Y:S02]  /*17530*/  FSEL R178, R178, -INF , !P2 ;  /* 0xff800000b2b27808 */ /* 0x000fe40005000000 */
[----:B------:R-:W-:-:S02]  /*17540*/  FSEL R191, R191, -INF , !P4 ;  /* 0xff800000bfbf7808 */ /* 0x000fc40006000000 */
[----:B------:R-:W-:Y:S02]  /*17550*/  FSEL R197, R44, -INF , !P1 ;  /* 0xff8000002cc57808 */ /* 0x000fe40004800000 */
[C---:B------:R-:W-:Y:S02]  /*17560*/  ISETP.GE.AND P5, PT, R4.reuse, R249, PT ;  /* 0x000000f90400720c */ /* 0x040fe40003fa6270 */
[----:B------:R-:W-:Y:S02]  /*17570*/  ISETP.GE.AND P2, PT, R4, R247, PT ;  /* 0x000000f70400720c */ /* 0x000fe40003f46270 */
[C---:B------:R-:W-:Y:S02]  /*17580*/  ISETP.GE.AND P4, PT, R27.reuse, R249, PT ;  /* 0x000000f91b00720c */ /* 0x040fe40003f86270 */
[----:B------:R-:W-:Y:S02]  /*17590*/  ISETP.GE.AND P1, PT, R27, R247, PT ;  /* 0x000000f71b00720c */ /* 0x000fe40003f26270 */
[----:B------:R-:W-:Y:S01]  /*175a0*/  FSEL R192, R192, -INF , !P0 ;  /* 0xff800000c0c07808 */ /* 0x000fe20004000000 */
[----:B------:R-:W-:Y:S01]  /*175b0*/  BSSY B1, `(.L_x_6890) ;  /* 0x000007f000017945 */ /* 0x000fe20003800000 */
[----:B------:R-:W-:-:S02]  /*175c0*/  ISETP.GE.OR P5, PT, R4, R248, !P5 ;  /* 0x000000f80400720c */ /* 0x000fc40006fa6670 */
[----:B------:R-:W-:Y:S02]  /*175d0*/  ISETP.GE.OR P2, PT, R4, R246, !P2 ;  /* 0x000000f60400720c */ /* 0x000fe40005746670 */
[C---:B------:R-:W-:Y:S02]  /*175e0*/  ISETP.GE.OR P4, PT, R27.reuse, R248, !P4 ;  /* 0x000000f81b00720c */ /* 0x040fe40006786670 */
[----:B------:R-:W-:Y:S02]  /*175f0*/  ISETP.GE.OR P1, PT, R27, R246, !P1 ;  /* 0x000000f61b00720c */ /* 0x000fe40004f26670 */
[----:B------:R-:W-:Y:S02]  /*17600*/  ISETP.NE.U32.AND P0, PT, R242, RZ, PT ;  /* 0x000000fff200720c */ /* 0x000fe40003f05070 */
[----:B------:R-:W-:Y:S02]  /*17610*/  LOP3.LUT R0, R0, R63, RZ, 0xfc, !PT ;  /* 0x0000003f00007212 */ /* 0x000fe400078efcff */
[----:B------:R-:W-:-:S02]  /*17620*/  ISETP.NE.AND.EX P0, PT, R243, RZ, PT, P0 ;  /* 0x000000fff300720c */ /* 0x000fc40003f05300 */
        /* <DEDUP_REMOVED lines=16> */
[----:B----4-:R-:W-:Y:S02]  /*17730*/  FSEL R194, R194, -INF , !P5 ;  /* 0xff800000c2c27808 */ /* 0x010fe40006800000 */
[----:B---3--:R-:W-:-:S02]  /*17740*/  FSEL R184, R184, -INF , !P2 ;  /* 0xff800000b8b87808 */ /* 0x008fc40005000000 */
[----:B------:R-:W-:Y:S02]  /*17750*/  FSEL R193, R193, -INF , !P4 ;  /* 0xff800000c1c17808 */ /* 0x000fe40006000000 */
[----:B------:R-:W-:Y:S01]  /*17760*/  FSEL R182, R182, -INF , !P1 ;  /* 0xff800000b6b67808 */ /* 0x000fe20004800000 */
        /* <DEDUP_REMOVED lines=64> */
.L_x_6893:
[----:B------:R-:W2:Y:S02]  /*17b70*/  LD.E R5, [R18.64+0x38] ;  /* 0x0000380612057980 */ /* 0x000ea4000c101900 */
[----:B--2---:R-:W-:-:S04]  /*17b80*/  LEA R5, -R5, RZ, 0x6 ;  /* 0x000000ff05057211 */ /* 0x004fc800078e31ff */
[----:B------:R-:W-:Y:S02]  /*17b90*/  SHF.R.S32.HI R4, RZ, 0x1f, R5 ;  /* 0x0000001fff047819 */ /* 0x000fe40000011405 */
.L_x_6894:
[----:B------:R-:W-:Y:S05]  /*17ba0*/  BSYNC B0 ;  /* 0x0000000000007941 */ /* 0x000fea0003800000 */
.L_x_6892:
        /* <DEDUP_REMOVED lines=31> */
.L_x_6891:
[----:B------:R-:W-:Y:S05]  /*17da0*/  BSYNC B1 ;  /* 0x0000000000017941 */ /* 0x000fea0003800000 */
.L_x_6890:
[----:B------:R-:W2:Y:S01]  /*17db0*/  LD.E R188, [R18.64+0xdc] ;  /* 0x0000dc0612bc7980 */ /* 0x000ea2000c101900 */
[----:B------:R-:W-:-:S02]  /*17dc0*/  FMNMX.FTZ R3, R29, R32, !PT ;  /* 0x000000201d037209 */ /* 0x000fc40007810000 */
[----:B-1----:R-:W-:Y:S02]  /*17dd0*/  FMNMX.FTZ R5, R30, R31, !PT ;  /* 0x0000001f1e057209 */ /* 0x002fe40007810000 */
[----:B------:R-:W-:Y:S02]  /*17de0*/  FMNMX.FTZ R2, R24, R3, !PT ;  /* 0x0000000318027209 */ /* 0x000fe40007810000 */
[----:B------:R-:W-:Y:S02]  /*17df0*/  FMNMX.FTZ R4, R20, R5, !PT ;  /* 0x0000000514047209 */ /* 0x000fe40007810000 */
[----:B------:R-:W-:Y:S02]  /*17e00*/  FMNMX.FTZ R3, R25, R2, !PT ;  /* 0x0000000219037209 */ /* 0x000fe40007810000 */
[----:B------:R-:W-:Y:S02]  /*17e10*/  FMNMX.FTZ R4, R17, R4, !PT ;  /* 0x0000000411047209 */ /* 0x000fe40007810000 */
        /* <DEDUP_REMOVED lines=63> */
[-CC-:B------:R-:W-:Y:S01]  /*18210*/  FFMA.FTZ R174, R30, R188.reuse, -R189.reuse ;  /* 0x000000bc1eae7223 */ /* 0x180fe200000108bd */
[----:B------:R-:W-:Y:S01]  /*18220*/  LDSM.16.MT88.4 R24, [R223+0x10800] ;  /* 0x01080000df18783b */ /* 0x000fe20000004200 */
        /* <DEDUP_REMOVED lines=8> */
[-CC-:B------:R-:W-:Y:S01]  /*182b0*/  FFMA.FTZ R35, R9, R188.reuse, -R189.reuse ;  /* 0x000000bc09237223 */ /* 0x180fe200000108bd */
[----:B------:R-:W-:Y:S01]  /*182c0*/  MUFU.EX2 R175, R175 ;  /* 0x000000af00af7308 */ /* 0x000fe20000000800 */
[----:B------:R-:W-:-:S02]  /*182d0*/  FFMA.FTZ R16, R8, R188, -R189 ;  /* 0x000000bc08107223 */ /* 0x000fc400000108bd */
[----:B------:R-:W3:Y:S01]  /*182e0*/  LDSM.16.MT88.4 R8, [R220+0x10800] ;  /* 0x01080000dc08783b */ /* 0x000ee20000004200 */
[-C--:B------:R-:W-:Y:S02]  /*182f0*/  FFMA.FTZ R32, R13, R188.reuse, -R195 ;  /* 0x000000bc0d207223 */ /* 0x080fe400000108c3 */
[-CC-:B------:R-:W-:Y:S02]  /*18300*/  FFMA.FTZ R17, R12, R188.reuse, -R189.reuse ;  /* 0x000000bc0c117223 */ /* 0x180fe400000108bd */
[----:B------:R-:W4:Y:S01]  /*18310*/  MUFU.EX2 R34, R34 ;  /* 0x0000002200227308 */ /* 0x000f220000000800 */
[----:B--2---:R-:W-:Y:S01]  /*18320*/  F2FP.BF16.PACK_AB R128, R172, R177 ;  /* 0x000000b1ac80723e */ /* 0x004fe200000010ff */
[-C--:B------:R-:W-:Y:S01]  /*18330*/  FFMA.FTZ R0, R28, R188.reuse, -R189 ;  /* 0x000000bc1c007223 */ /* 0x080fe200000108bd */
[----:B------:R-:W2:Y:S01]  /*18340*/  LDSM.16.MT88.4 R12, [R219+0x10800] ;  /* 0x01080000db0c783b */ /* 0x000ea20000004200 */
[-CC-:B------:R-:W-:Y:S02]  /*18350*/  FFMA.FTZ R176, R176, R188.reuse, -R195.reuse ;  /* 0x000000bcb0b07223 */ /* 0x180fe400000108c3 */
[-CC-:B------:R-:W-:Y:S01]  /*18360*/  FFMA.FTZ R183, R183, R188.reuse, -R195.reuse ;  /* 0x000000bcb7b77223 */ /* 0x180fe200000108c3 */
[----:B------:R-:W-:Y:S01]  /*18370*/  LDSM.16.MT88.4 R28, [R223+0x12800] ;  /* 0x01280000df1c783b */ /* 0x000fe20000004200 */
        /* <DEDUP_REMOVED lines=327> */
.L_x_6897:
[----:B------:R-:W-:Y:S02]  /*197f0*/  ULDC.64 UR4, c[0x0][0x118] ;  /* 0x0000460000047ab9 */ /* 0x000fe40000000a00 */
[----:B------:R-:W2:Y:S02]  /*19800*/  LD.E R4, [R18.64+0x40] ;  /* 0x0000400412047980 */ /* 0x000ea4000c101900 */
[----:B--2---:R-:W-:-:S04]  /*19810*/  LEA R4, -R4, RZ, 0x6 ;  /* 0x000000ff04047211 */ /* 0x004fc800078e31ff */
[----:B------:R-:W-:Y:S02]  /*19820*/  SHF.R.S32.HI R5, RZ, 0x1f, R4 ;  /* 0x0000001fff057819 */ /* 0x000fe40000011404 */
.L_x_6898:
[----:B------:R-:W-:Y:S05]  /*19830*/  BSYNC B0 ;  /* 0x0000000000007941 */ /* 0x000fea0003800000 */
.L_x_6896:
[----:B------:R-:W-:Y:S01]  /*19840*/  IMAD.SHL.U32 R0, R170, 0x20, RZ ;  /* 0x00000020aa007824 */ /* 0x000fe200078e00ff */
[----:B------:R-:W-:Y:S01]  /*19850*/  LEA R244, P2, R4, R244, 0x1 ;  /* 0x000000f404f47211 */ /* 0x000fe200078408ff */
[----:B------:R-:W-:Y:S01]  /*19860*/  ULDC.64 UR4, c[0x0][0x118] ;  /* 0x0000460000047ab9 */ /* 0x000fe20000000a00 */
[----:B------:R-:W-:Y:S01]  /*19870*/  SHF.L.U64.HI R2, R170, 0x5, R171 ;  /* 0x00000005aa027819 */ /* 0x000fe200000102ab */
[----:B------:R-:W-:Y:S01]  /*19880*/  STL.64 [R1+0x28], R42 ;  /* 0x0000282a01007387 */ /* 0x000fe20000100a00 */
[----:B------:R-:W-:Y:S02]  /*19890*/  IADD3 R6, P1, R0, R244, RZ ;  /* 0x000000f400067210 */ /* 0x000fe40007f3e0ff */
[----:B------:R-:W-:Y:S01]  /*198a0*/  LEA.HI.X R245, R4, R245, R5, 0x1, P2 ;  /* 0x000000f504f57211 */ /* 0x000fe200010f0c05 */
[----:B------:R-:W-:Y:S01]  /*198b0*/  STL.64 [R1+0x20], R40 ;  /* 0x0000202801007387 */ /* 0x000fe20000100a00 */
        /* <DEDUP_REMOVED lines=26> */
[----:B------:R-:W3:Y:S04]  /*19a60*/  LDSM.16.M88.4 R192, [R228+0x8800] ;  /* 0x00880000e4c0783b */ /* 0x000ee80000000200 */
[----:B------:R-:W1:Y:S04]  /*19a70*/  LDSM.16.M88.4 R184, [R228+0x9000] ;  /* 0x00900000e4b8783b */ /* 0x000e680000000200 */
[----:B------:R-:W-:Y:S04]  /*19a80*/  LDSM.16.M88.4 R32, [R227] ;  /* 0x00000000e320783b */ /* 0x000fe80000000200 */
[----:B------:R-:W1:Y:S04]  /*19a90*/  LDSM.16.M88.4 R28, [R226] ;  /* 0x00000000e21c783b */ /* 0x000e680000000200 */
[----:B------:R-:W1:Y:S04]  /*19aa0*/  LDSM.16.M88.4 R8, [R218] ;  /* 0x00000000da08783b */ /* 0x000e680000000200 */
[----:B--2---:R-:W2:Y:S04]  /*19ab0*/  LDSM.16.M88.4 R4, [R217] ;  /* 0x00000000d904783b */ /* 0x004ea80000000200 */
[----:B------:R-:W2:Y:S04]  /*19ac0*/  LDSM.16.M88.4 R172, [R228+0x9800] ;  /* 0x00980000e4ac783b */ /* 0x000ea80000000200 */
[----:B------:R-:W-:Y:S04]  /*19ad0*/  LDSM.16.M88.4 R196, [R216] ;  /* 0x00000000d8c4783b */ /* 0x000fe80000000200 */
[----:B------:R-:W-:Y:S01]  /*19ae0*/  LDSM.16.M88.4 R200, [R213] ;  /* 0x00000000d5c8783b */ /* 0x000fe20000000200 */
[C---:B----4-:R-:W-:Y:S03]  /*19af0*/  HMMA.16816.F32.BF16 R24, R176.reuse, R20, RZ ;  /* 0x00000014b018723c */ /* 0x050fe600000418ff */
[----:B------:R-:W4:Y:S04]  /*19b00*/  LD.E R0, [R18.64+0x18c] ;  /* 0x00018c0412007980 */ /* 0x000f28000c101900 */
[----:B------:R-:W-:Y:S01]  /*19b10*/  STL.64 [R1+0x18], R38 ;  /* 0x0000182601007387 */ /* 0x000fe20000100a00 */
[C---:B---3--:R-:W-:Y:S03]  /*19b20*/  HMMA.16816.F32.BF16 R12, R176.reuse, R192, RZ ;  /* 0x000000c0b00c723c */ /* 0x048fe600000418ff */
[----:B------:R-:W-:Y:S04]  /*19b30*/  STL.64 [R1+0x10], R36 ;  /* 0x0000102401007387 */ /* 0x000fe80000100a00 */
[----:B------:R-:W-:Y:S01]  /*19b40*/  LDSM.16.M88.4 R36, [R229+0x6000] ;  /* 0x00600000e524783b */ /* 0x000fe20000000200 */
[C---:B-1----:R-:W-:Y:S03]  /*19b50*/  HMMA.16816.F32.BF16 R188, R176.reuse, R184, RZ ;  /* 0x000000b8b0bc723c */ /* 0x042fe600000418ff */
[----:B------:R-:W-:Y:S04]  /*19b60*/  LDSM.16.M88.4 R40, [R228+0xe800] ;  /* 0x00e80000e428783b */ /* 0x000fe80000000200 */
[----:B------:R-:W0:Y:S01]  /*19b70*/  LDGDEPBAR ;  /* 0x00000000000079af */ /* 0x000e220000000000 */
[C---:B------:R-:W-:Y:S08]  /*19b80*/  HMMA.16816.F32.BF16 R20, R176.reuse, R22, RZ ;  /* 0x00000016b014723c */ /* 0x040ff000000418ff */
[C---:B------:R-:W-:Y:S08]  /*19b90*/  HMMA.16816.F32.BF16 R192, R176.reuse, R194, RZ ;  /* 0x000000c2b0c0723c */ /* 0x040ff000000418ff */
[----:B------:R-:W-:Y:S08]  /*19ba0*/  HMMA.16816.F32.BF16 R184, R176, R186, RZ ;  /* 0x000000bab0b8723c */ /* 0x000ff000000418ff */
        /* <DEDUP_REMOVED lines=8> */
[----:B------:R-:W2:Y:S07]  /*19c30*/  LDSM.16.M88.4 R4, [R222+0x8800] ;  /* 0x00880000de04783b */ /* 0x000eae0000000200 */
[C---:B------:R-:W-:Y:S08]  /*19c40*/  HMMA.16816.F32.BF16 R180, R176.reuse, R172, RZ ;  /* 0x000000acb0b4723c */ /* 0x040ff000000418ff */
[----:B------:R-:W-:Y:S01]  /*19c50*/  HMMA.16816.F32.BF16 R176, R176, R174, RZ ;  /* 0x000000aeb0b0723c */ /* 0x000fe200000418ff */
[----:B------:R-:W3:Y:S07]  /*19c60*/  LDSM.16.M88.4 R172, [R222+0x9000] ;  /* 0x00900000deac783b */ /* 0x000eee0000000200 */
[----:B-1----:R-:W-:Y:S08]  /*19c70*/  HMMA.16816.F32.BF16 R24, R8, R28, R24 ;  /* 0x0000001c0818723c */ /* 0x002ff00000041818 */
[C---:B------:R-:W-:Y:S08]  /*19c80*/  HMMA.16816.F32.BF16 R180, R32.reuse, R196, R180 ;  /* 0x000000c420b4723c */ /* 0x040ff000000418b4 */
[----:B------:R-:W-:Y:S01]  /*19c90*/  HMMA.16816.F32.BF16 R176, R32, R198, R176 ;  /* 0x000000c620b0723c */ /* 0x000fe200000418b0 */
[----:B------:R-:W1:Y:S04]  /*19ca0*/  LDSM.16.M88.4 R32, [R222+0x9800] ;  /* 0x00980000de20783b */ /* 0x000e680000000200 */
[----:B------:R-:W-:Y:S03]  /*19cb0*/  LDSM.16.M88.4 R196, [R215+0x800] ;  /* 0x00080000d7c4783b */ /* 0x000fe60000000200 */
[C---:B------:R-:W-:Y:S01]  /*19cc0*/  HMMA.16816.F32.BF16 R20, R8.reuse, R30, R20 ;  /* 0x0000001e0814723c */ /* 0x040fe20000041814 */
[----:B------:R-:W1:Y:S07]  /*19cd0*/  LDSM.16.M88.4 R28, [R224] ;  /* 0x00000000e01c783b */ /* 0x000e6e0000000200 */
[C---:B--2---:R-:W-:Y:S08]  /*19ce0*/  HMMA.16816.F32.BF16 R12, R8.reuse, R4, R12 ;  /* 0x00000004080c723c */ /* 0x044ff0000004180c */
[C---:B------:R-:W-:Y:S01]  /*19cf0*/  HMMA.16816.F32.BF16 R192, R8.reuse, R6, R192 ;  /* 0x0000000608c0723c */ /* 0x040fe200000418c0 */
[----:B------:R-:W2:Y:S07]  /*19d00*/  LDSM.16.M88.4 R4, [R215] ;  /* 0x00000000d704783b */ /* 0x000eae0000000200 */
[C---:B---3--:R-:W-:Y:S08]  /*19d10*/  HMMA.16816.F32.BF16 R188, R8.reuse, R172, R188 ;  /* 0x000000ac08bc723c */ /* 0x048ff000000418bc */
[C---:B------:R-:W-:Y:S01]  /*19d20*/  HMMA.16816.F32.BF16 R184, R8.reuse, R174, R184 ;  /* 0x000000ae08b8723c */ /* 0x040fe200000418b8 */
[----:B------:R-:W3:Y:S07]  /*19d30*/  LDSM.16.M88.4 R172, [R215+0x1000] ;  /* 0x00100000d7ac783b */ /* 0x000eee0000000200 */
[C---:B-1----:R-:W-:Y:S08]  /*19d40*/  HMMA.16816.F32.BF16 R180, R8.reuse, R32, R180 ;  /* 0x0000002008b4723c */ /* 0x042ff000000418b4 */
[----:B------:R-:W-:Y:S01]  /*19d50*/  HMMA.16816.F32.BF16 R176, R8, R34, R176 ;  /* 0x0000002208b0723c */ /* 0x000fe200000418b0 */
[----:B------:R-:W1:Y:S04]  /*19d60*/  LDSM.16.M88.4 R32, [R215+0x1800] ;  /* 0x00180000d720783b */ /* 0x000e680000000200 */
[----:B------:R-:W-:Y:S03]  /*19d70*/  LDSM.16.M88.4 R8, [R229+0x2000] ;  /* 0x00200000e508783b */ /* 0x000fe60000000200 */
[C---:B------:R-:W-:Y:S08]  /*19d80*/  HMMA.16816.F32.BF16 R12, R28.reuse, R196, R12 ;  /* 0x000000c41c0c723c */ /* 0x040ff0000004180c */
[C---:B--2---:R-:W-:Y:S08]  /*19d90*/  HMMA.16816.F32.BF16 R24, R28.reuse, R4, R24 ;  /* 0x000000041c18723c */ /* 0x044ff00000041818 */
[C---:B------:R-:W-:Y:S01]  /*19da0*/  HMMA.16816.F32.BF16 R20, R28.reuse, R6, R20 ;  /* 0x000000061c14723c */ /* 0x040fe20000041814 */
[----:B------:R-:W2:Y:S07]  /*19db0*/  LDSM.16.M88.4 R4, [R228+0xa000] ;  /* 0x00a00000e404783b */ /* 0x000eae0000000200 */
[C---:B---3--:R-:W-:Y:S08]  /*19dc0*/  HMMA.16816.F32.BF16 R188, R28.reuse, R172, R188 ;  /* 0x000000ac1cbc723c */ /* 0x048ff000000418bc */
[C---:B------:R-:W-:Y:S01]  /*19dd0*/  HMMA.16816.F32.BF16 R184, R28.reuse, R174, R184 ;  /* 0x000000ae1cb8723c */ /* 0x040fe200000418b8 */
[----:B------:R-:W3:Y:S07]  /*19de0*/  LDSM.16.M88.4 R172, [R228+0xb000] ;  /* 0x00b00000e4ac783b */ /* 0x000eee0000000200 */
[C---:B------:R-:W-:Y:S01]  /*19df0*/  HMMA.16816.F32.BF16 R192, R28.reuse, R198, R192 ;  /* 0x000000c61cc0723c */ /* 0x040fe200000418c0 */
[----:B------:R-:W3:Y:S07]  /*19e00*/  LDSM.16.M88.4 R196, [R228+0xa800] ;  /* 0x00a80000e4c4783b */ /* 0x000eee0000000200 */
[C---:B-1----:R-:W-:Y:S08]  /*19e10*/  HMMA.16816.F32.BF16 R180, R28.reuse, R32, R180 ;  /* 0x000000201cb4723c */ /* 0x042ff000000418b4 */
[----:B------:R-:W-:Y:S01]  /*19e20*/  HMMA.16816.F32.BF16 R176, R28, R34, R176 ;  /* 0x000000221cb0723c */ /* 0x000fe200000418b0 */
[----:B------:R-:W1:Y:S04]  /*19e30*/  LDSM.16.M88.4 R28, [R228+0xb800] ;  /* 0x00b80000e41c783b */ /* 0x000e680000000200 */
[----:B------:R-:W-:Y:S03]  /*19e40*/  LDSM.16.M88.4 R32, [R227+0x2000] ;  /* 0x00200000e320783b */ /* 0x000fe60000000200 */
        /* <DEDUP_REMOVED lines=18> */
[----:B------:R-:W-:Y:S07]  /*19f70*/  LDSM.16.M88.4 R200, [R209] ;  /* 0x00000000d1c8783b */ /* 0x000fee0000000200 */
        /* <DEDUP_REMOVED lines=29> */
[----:B----4-:R-:W-:Y:S08]  /*1a150*/  HMMA.16816.F32.BF16 R180, R32, R196, R180 ;  /* 0x000000c420b4723c */ /* 0x010ff000000418b4 */
[C---:B-1----:R-:W-:Y:S08]  /*1a160*/  HMMA.16816.F32.BF16 R24, R8.reuse, R28, R24 ;  /* 0x0000001c0818723c */ /* 0x042ff00000041818 */
[----:B------:R-:W-:Y:S01]  /*1a170*/  HMMA.16816.F32.BF16 R20, R8, R30, R20 ;  /* 0x0000001e0814723c */ /* 0x000fe20000041814 */
[----:B------:R-:W1:Y:S07]  /*1a180*/  LDSM.16.M88.4 R28, [R228+0xd800] ;  /* 0x00d80000e41c783b */ /* 0x000e6e0000000200 */
[----:B------:R-:W-:Y:S01]  /*1a190*/  HMMA.16816.F32.BF16 R176, R32, R198, R176 ;  /* 0x000000c620b0723c */ /* 0x000fe200000418b0 */
[----:B------:R-:W-:Y:S04]  /*1a1a0*/  LDSM.16.M88.4 R32, [R227+0x4000] ;  /* 0x00400000e320783b */ /* 0x000fe80000000200 */
[----:B------:R-:W-:Y:S03]  /*1a1b0*/  LDSM.16.M88.4 R196, [R208] ;  /* 0x00000000d0c4783b */ /* 0x000fe60000000200 */
[C---:B--2---:R-:W-:Y:S08]  /*1a1c0*/  HMMA.16816.F32.BF16 R12, R8.reuse, R4, R12 ;  /* 0x00000004080c723c */ /* 0x044ff0000004180c */
[C---:B------:R-:W-:Y:S01]  /*1a1d0*/  HMMA.16816.F32.BF16 R192, R8.reuse, R6, R192 ;  /* 0x0000000608c0723c */ /* 0x040fe200000418c0 */
[----:B------:R-:W2:Y:S07]  /*1a1e0*/  LDSM.16.M88.4 R4, [R210] ;  /* 0x00000000d204783b */ /* 0x000eae0000000200 */
[C---:B---3--:R-:W-:Y:S08]  /*1a1f0*/  HMMA.16816.F32.BF16 R188, R8.reuse, R172, R188 ;  /* 0x000000ac08bc723c */ /* 0x048ff000000418bc */
        /* <DEDUP_REMOVED lines=25> */
[C---:B----4-:R-:W-:Y:S08]  /*1a390*/  HMMA.16816.F32.BF16 R188, R28.reuse, R196, R188 ;  /* 0x000000c41cbc723c */ /* 0x050ff000000418bc */
[C---:B------:R-:W-:Y:S01]  /*1a3a0*/  HMMA.16816.F32.BF16 R184, R28.reuse, R198, R184 ;  /* 0x000000c61cb8723c */ /* 0x040fe200000418b8 */
[----:B------:R-:W-:Y:S07]  /*1a3b0*/  LDSM.16.M88.4 R196, [R228+0xf800] ;  /* 0x00f80000e4c4783b */ /* 0x000fee0000000200 */
[C---:B---3--:R-:W-:Y:S08]  /*1a3c0*/  HMMA.16816.F32.BF16 R180, R28.reuse, R32, R180 ;  /* 0x000000201cb4723c */ /* 0x048ff000000418b4 */
        /* <DEDUP_REMOVED lines=11> */
[----:B------:R-:W-:Y:S07]  /*1a480*/  LDSM.16.M88.4 R32, [R206] ;  /* 0x00000000ce20783b */ /* 0x000fee0000000200 */
[C---:B---3--:R-:W-:Y:S08]  /*1a490*/  HMMA.16816.F32.BF16 R180, R8.reuse, R28, R180 ;  /* 0x0000001c08b4723c */ /* 0x048ff000000418b4 */
[----:B------:R-:W-:Y:S01]  /*1a4a0*/  HMMA.16816.F32.BF16 R176, R8, R30, R176 ;  /* 0x0000001e08b0723c */ /* 0x000fe200000418b0 */
[----:B------:R-:W2:Y:S04]  /*1a4b0*/  LDSM.16.M88.4 R28, [R205] ;  /* 0x00000000cd1c783b */ /* 0x000ea80000000200 */
[----:B------:R-:W-:Y:S03]  /*1a4c0*/  LDSM.16.M88.4 R8, [R225+0x6000] ;  /* 0x00600000e108783b */ /* 0x000fe60000000200 */
[C---:B-1----:R-:W-:Y:S08]  /*1a4d0*/  HMMA.16816.F32.BF16 R24, R36.reuse, R4, R24 ;  /* 0x000000042418723c */ /* 0x042ff00000041818 */
[C---:B------:R-:W-:Y:S01]  /*1a4e0*/  HMMA.16816.F32.BF16 R20, R36.reuse, R6, R20 ;  /* 0x000000062414723c */ /* 0x040fe20000041814 */
[----:B------:R-:W-:Y:S07]  /*1a4f0*/  LDSM.16.M88.4 R4, [R222+0xe000] ;  /* 0x00e00000de04783b */ /* 0x000fee0000000200 */
[C---:B------:R-:W-:Y:S08]  /*1a500*/  HMMA.16816.F32.BF16 R12, R36.reuse, R40, R12 ;  /* 0x00000028240c723c */ /* 0x040ff0000004180c */
[C---:B------:R-:W-:Y:S01]  /*1a510*/  HMMA.16816.F32.BF16 R192, R36.reuse, R42, R192 ;  /* 0x0000002a24c0723c */ /* 0x040fe200000418c0 */
[----:B------:R1:W5:Y:S04]  /*1a520*/  LDL.LU.64 R42, [R1+0x28] ;  /* 0x00002800012a7983 */ /* 0x0003680000300a00 */
[----:B------:R1:W5:Y:S03]  /*1a530*/  LDL.LU.64 R40, [R1+0x20] ;  /* 0x0000200001287983 */ /* 0x0003660000300a00 */
[C---:B------:R-:W-:Y:S08]  /*1a540*/  HMMA.16816.F32.BF16 R188, R36.reuse, R200, R188 ;  /* 0x000000c824bc723c */ /* 0x040ff000000418bc */
[C---:B------:R-:W-:Y:S01]  /*1a550*/  HMMA.16816.F32.BF16 R184, R36.reuse, R202, R184 ;  /* 0x000000ca24b8723c */ /* 0x040fe200000418b8 */
[----:B------:R-:W-:Y:S07]  /*1a560*/  LDSM.16.M88.4 R200, [R224+0x6000] ;  /* 0x00600000e0c8783b */ /* 0x000fee0000000200 */
[C---:B------:R-:W-:Y:S08]  /*1a570*/  HMMA.16816.F32.BF16 R180, R36.reuse, R196, R180 ;  /* 0x000000c424b4723c */ /* 0x040ff000000418b4 */
[----:B------:R-:W-:Y:S01]  /*1a580*/  HMMA.16816.F32.BF16 R176, R36, R198, R176 ;  /* 0x000000c624b0723c */ /* 0x000fe200000418b0 */
[----:B------:R-:W3:Y:S04]  /*1a590*/  LDSM.16.M88.4 R36, [R167] ;  /* 0x00000000a724783b */ /* 0x000ee80000000200 */
[----:B------:R-:W-:Y:S03]  /*1a5a0*/  LDSM.16.M88.4 R196, [R215+0x6000] ;  /* 0x00600000d7c4783b */ /* 0x000fe60000000200 */
[C---:B--2---:R-:W-:Y:S08]  /*1a5b0*/  HMMA.16816.F32.BF16 R12, R172.reuse, R28, R12 ;  /* 0x0000001cac0c723c */ /* 0x044ff0000004180c */
[----:B------:R-:W-:Y:S01]  /*1a5c0*/  HMMA.16816.F32.BF16 R24, R172, R32, R24 ;  /* 0x00000020ac18723c */ /* 0x000fe20000041818 */
[----:B---3--:R-:W-:-:S02]  /*1a5d0*/  IMAD.MOV.U32 R28, RZ, RZ, R36 ;  /* 0x000000ffff1c7224 */ /* 0x008fc400078e0024 */
[----:B------:R-:W-:Y:S02]  /*1a5e0*/  IMAD.MOV.U32 R29, RZ, RZ, R37 ;  /* 0x000000ffff1d7224 */ /* 0x000fe400078e0025 */
[----:B------:R-:W-:Y:S02]  /*1a5f0*/  IMAD.MOV.U32 R165, RZ, RZ, R38 ;  /* 0x000000ffffa57224 */ /* 0x000fe400078e0026 */
[----:B------:R-:W-:Y:S02]  /*1a600*/  IMAD.MOV.U32 R17, RZ, RZ, R39 ;  /* 0x000000ffff117224 */ /* 0x000fe400078e0027 */
[----:B------:R-:W2:Y:S11]  /*1a610*/  LDSM.16.M88.4 R36, [R222+0xe800] ;  /* 0x00e80000de24783b */ /* 0x000eb60000000200 */
[----:B------:R-:W-:Y:S04]  /*1a620*/  @!UPT UIADD3 URZ, URZ, URZ, URZ ;  /* 0x0000003f3f3ff290 */ /* 0x000fe8000fffe03f */
[----:B------:R-:W-:Y:S07]  /*1a630*/  HMMA.16816.F32.BF16 R24, R8, R4, R24 ;  /* 0x000000040818723c */ /* 0x000fee0000041818 */
[----:B--2---:R-:W-:Y:S02]  /*1a640*/  IMAD.MOV.U32 R4, RZ, RZ, R38 ;  /* 0x000000ffff047224 */ /* 0x004fe400078e0026 */
[----:B------:R-:W-:Y:S02]  /*1a650*/  IMAD.MOV.U32 R2, RZ, RZ, R39 ;  /* 0x000000ffff027224 */ /* 0x000fe400078e0027 */
[----:B------:R-:W-:Y:S01]  /*1a660*/  IMAD.MOV.U32 R16, RZ, RZ, R36 ;  /* 0x000000ffff107224 */ /* 0x000fe200078e0024 */
[----:B------:R1:W5:Y:S01]  /*1a670*/  LDL.LU.64 R38, [R1+0x18] ;  /* 0x0000180001267983 */ /* 0x0003620000300a00 */
[----:B------:R-:W-:-:S03]  /*1a680*/  IMAD.MOV.U32 R5, RZ, RZ, R37 ;  /* 0x000000ffff057224 */ /* 0x000fc600078e0025 */
[----:B------:R1:W5:Y:S01]  /*1a690*/  LDL.LU.64 R36, [R1+0x10] ;  /* 0x0000100001247983 */ /* 0x0003620000300a00 */
[C---:B------:R-:W-:Y:S03]  /*1a6a0*/  HMMA.16816.F32.BF16 R20, R172.reuse, R34, R20 ;  /* 0x00000022ac14723c */ /* 0x040fe60000041814 */
[----:B------:R-:W2:Y:S05]  /*1a6b0*/  LDSM.16.M88.4 R32, [R204] ;  /* 0x00000000cc20783b */ /* 0x000eaa0000000200 */
[----:B------:R-:W-:Y:S07]  /*1a6c0*/  HMMA.16816.F32.BF16 R192, R172, R30, R192 ;  /* 0x0000001eacc0723c */ /* 0x000fee00000418c0 */
[----:B------:R-:W-:-:S02]  /*1a6d0*/  IMAD.MOV.U32 R30, RZ, RZ, R165 ;  /* 0x000000ffff1e7224 */ /* 0x000fc400078e00a5 */
[----:B------:R-:W-:Y:S01]  /*1a6e0*/  IMAD.MOV.U32 R31, RZ, RZ, R17 ;  /* 0x000000ffff1f7224 */ /* 0x000fe200078e0011 */
[C---:B------:R-:W-:Y:S08]  /*1a6f0*/  HMMA.16816.F32.BF16 R180, R172.reuse, R28, R180 ;  /* 0x0000001cacb4723c */ /* 0x040ff000000418b4 */
[----:B------:R-:W-:Y:S01]  /*1a700*/  HMMA.16816.F32.BF16 R176, R172, R30, R176 ;  /* 0x0000001eacb0723c */ /* 0x000fe200000418b0 */
[----:B------:R-:W3:Y:S07]  /*1a710*/  LDSM.16.M88.4 R28, [R222+0xf000] ;  /* 0x00f00000de1c783b */ /* 0x000eee0000000200 */
[----:B------:R-:W-:Y:S08]  /*1a720*/  HMMA.16816.F32.BF16 R20, R8, R6, R20 ;  /* 0x000000060814723c */ /* 0x000ff00000041814 */
[C---:B--2---:R-:W-:Y:S08]  /*1a730*/  HMMA.16816.F32.BF16 R188, R172.reuse, R32, R188 ;  /* 0x00000020acbc723c */ /* 0x044ff000000418bc */
[----:B------:R-:W-:Y:S07]  /*1a740*/  HMMA.16816.F32.BF16 R184, R172, R34, R184 ;  /* 0x00000022acb8723c */ /* 0x000fee00000418b8 */
[----:B------:R-:W-:-:S02]  /*1a750*/  IMAD.MOV.U32 R173, RZ, RZ, R5 ;  /* 0x000000ffffad7224 */ /* 0x000fc400078e0005 */
[----:B------:R-:W-:Y:S02]  /*1a760*/  IMAD.MOV.U32 R174, RZ, RZ, R4 ;  /* 0x000000ffffae7224 */ /* 0x000fe400078e0004 */
[----:B------:R-:W2:Y:S01]  /*1a770*/  LDSM.16.M88.4 R4, [R215+0x6800] ;  /* 0x00680000d704783b */ /* 0x000ea20000000200 */
[----:B------:R-:W-:Y:S01]  /*1a780*/  IMAD.MOV.U32 R172, RZ, RZ, R16 ;  /* 0x000000ffffac7224 */ /* 0x000fe200078e0010 */
[----:B------:R-:W-:Y:S08]  /*1a790*/  HMMA.16816.F32.BF16 R24, R200, R196, R24 ;  /* 0x000000c4c818723c */ /* 0x000ff00000041818 */
[----:B------:R-:W-:Y:S01]  /*1a7a0*/  HMMA.16816.F32.BF16 R12, R8, R172, R12 ;  /* 0x000000ac080c723c */ /* 0x000fe2000004180c */
[----:B------:R-:W-:-:S07]  /*1a7b0*/  IMAD.MOV.U32 R175, RZ, RZ, R2 ;  /* 0x000000ffffaf7224 */ /* 0x000fce00078e0002 */
[----:B------:R-:W-:Y:S08]  /*1a7c0*/  HMMA.16816.F32.BF16 R192, R8, R174, R192 ;  /* 0x000000ae08c0723c */ /* 0x000ff000000418c0 */
[-C--:B------:R-:W-:Y:S02]  /*1a7d0*/  FMUL.FTZ R16, R24, R0.reuse ;  /* 0x0000000018107220 */ /* 0x080fe40000410000 */
[----:B------:R-:W-:-:S02]  /*1a7e0*/  FMUL.FTZ R2, R25, R0 ;  /* 0x0000000019027220 */ /* 0x000fc40000410000 */
[-C--:B------:R-:W-:Y:S02]  /*1a7f0*/  FMUL.FTZ R32, R26, R0.reuse ;  /* 0x000000001a207220 */ /* 0x080fe40000410000 */
[-C--:B------:R-:W-:Y:S02]  /*1a800*/  FMUL.FTZ R17, R27, R0.reuse ;  /* 0x000000001b117220 */ /* 0x080fe40000410000 */
[----:B------:R-:W4:Y:S01]  /*1a810*/  LDSM.16.M88.4 R24, [R215+0x7000] ;  /* 0x00700000d718783b */ /* 0x000f220000000200 */
[----:B---3--:R-:W-:Y:S03]  /*1a820*/  HMMA.16816.F32.BF16 R188, R8, R28, R188 ;  /* 0x0000001c08bc723c */ /* 0x008fe600000418bc */
[----:B------:R-:W3:Y:S05]  /*1a830*/  S2R R29, SR_TID.X ;  /* 0x00000000001d7919 */ /* 0x000eea0000002100 */
[C---:B--2---:R-:W-:Y:S08]  /*1a840*/  HMMA.16816.F32.BF16 R12, R200.reuse, R4, R12 ;  /* 0x00000004c80c723c */ /* 0x044ff0000004180c */
[----:B------:R-:W-:Y:S08]  /*1a850*/  HMMA.16816.F32.BF16 R20, R200, R198, R20 ;  /* 0x000000c6c814723c */ /* 0x000ff00000041814 */
[----:B------:R-:W-:Y:S08]  /*1a860*/  HMMA.16816.F32.BF16 R184, R8, R30, R184 ;  /* 0x0000001e08b8723c */ /* 0x000ff000000418b8 */
[----:B------:R-:W-:Y:S01]  /*1a870*/  HMMA.16816.F32.BF16 R192, R200, R6, R192 ;  /* 0x00000006c8c0723c */ /* 0x000fe200000418c0 */
[----:B------:R-:W-:Y:S01]  /*1a880*/  FMUL.FTZ R31, R12, R0 ;  /* 0x000000000c1f7220 */ /* 0x000fe20000410000 */
[----:B------:R-:W2:Y:S01]  /*1a890*/  LDSM.16.M88.4 R4, [R222+0xf800] ;  /* 0x00f80000de04783b */ /* 0x000ea20000000200 */
[----:B---3--:R-:W-:-:S05]  /*1a8a0*/  IMAD.SHL.U32 R12, R29, 0x2, RZ ;  /* 0x000000021d0c7824 */ /* 0x008fca00078e00ff */
[----:B------:R-:W-:Y:S01]  /*1a8b0*/  LOP3.LUT R12, R12, 0x6, RZ, 0xc0, !PT ;  /* 0x000000060c0c7812 */ /* 0x000fe200078ec0ff */
[----:B----4-:R-:W-:Y:S07]  /*1a8c0*/  HMMA.16816.F32.BF16 R188, R200, R24, R188 ;  /* 0x00000018c8bc723c */ /* 0x010fee00000418bc */
[----:B------:R-:W-:Y:S02]  /*1a8d0*/  IMAD R24, R241, 0x40, R12 ;  /* 0x00000040f1187824 */ /* 0x000fe400078e020c */
[----:B------:R-:W-:-:S03]  /*1a8e0*/  FMUL.FTZ R13, R13, R0 ;  /* 0x000000000d0d7220 */ /* 0x000fc60000410000 */
[----:B------:R-:W-:Y:S01]  /*1a8f0*/  IADD3 R12, R24, 0x1, RZ ;  /* 0x00000001180c7810 */ /* 0x000fe20007ffe0ff */
[-C--:B------:R-:W-:Y:S02]  /*1a900*/  FMUL.FTZ R14, R14, R0.reuse ;  /* 0x000000000e0e7220 */ /* 0x080fe40000410000 */
[-C--:B------:R-:W-:Y:S01]  /*1a910*/  FMUL.FTZ R15, R15, R0.reuse ;  /* 0x000000000f0f7220 */ /* 0x080fe20000410000 */
[C---:B------:R-:W-:Y:S02]  /*1a920*/  ISETP.GE.AND P6, PT, R12.reuse, R249, PT ;  /* 0x000000f90c00720c */ /* 0x040fe40003fc6270 */
[C---:B------:R-:W-:Y:S01]  /*1a930*/  ISETP.GE.AND P3, PT, R12.reuse, R247, PT ;  /* 0x000000f70c00720c */ /* 0x040fe20003f66270 */
[----:B------:R-:W-:Y:S01]  /*1a940*/  FMUL.FTZ R28, R23, R0 ;  /* 0x00000000171c7220 */ /* 0x000fe20000410000 */
[----:B------:R-:W-:Y:S01]  /*1a950*/  MUFU.TANH R33, R14 ;  /* 0x0000000e00217308 */ /* 0x000fe20000002400 */
[C---:B------:R-:W-:Y:S02]  /*1a960*/  ISETP.GE.OR P6, PT, R12.reuse, R248, !P6 ;  /* 0x000000f80c00720c */ /* 0x040fe400077c6670 */
[----:B------:R-:W-:-:S05]  /*1a970*/  ISETP.GE.OR P3, PT, R12, R246, !P3 ;  /* 0x000000f60c00720c */ /* 0x000fca0005f66670 */
[----:B------:R-:W-:Y:S08]  /*1a980*/  MUFU.TANH R23, R13 ;  /* 0x0000000d00177308 */ /* 0x000ff00000002400 */
[----:B------:R3:W-:Y:S02]  /*1a990*/  MUFU.TANH R30, R15 ;  /* 0x0000000f001e7308 */ /* 0x0007e40000002400 */
[----:B---3--:R-:W3:Y:S01]  /*1a9a0*/  LDSM.16.M88.4 R12, [R215+0x7800] ;  /* 0x00780000d70c783b */ /* 0x008ee20000000200 */
[----:B--2---:R-:W-:Y:S05]  /*1a9b0*/  HMMA.16816.F32.BF16 R180, R8, R4, R180 ;  /* 0x0000000408b4723c */ /* 0x004fea00000418b4 */
[----:B------:R-:W2:Y:S01]  /*1a9c0*/  MUFU.TANH R16, R16 ;  /* 0x0000001000107308 */ /* 0x000ea20000002400 */
[----:B------:R-:W-:-:S02]  /*1a9d0*/  FMUL.FTZ R20, R20, R0 ;  /* 0x0000000014147220 */ /* 0x000fc40000410000 */
[----:B------:R-:W-:-:S05]  /*1a9e0*/  FMUL.FTZ R22, R22, R0 ;  /* 0x0000000016167220 */ /* 0x000fca0000410000 */
[----:B------:R-:W4:Y:S01]  /*1a9f0*/  MUFU.TANH R32, R32 ;  /* 0x0000002000207308 */ /* 0x000f220000002400 */
[----:B------:R-:W-:Y:S01]  /*1aa00*/  FMUL.FTZ R21, R21, R0 ;  /* 0x0000000015157220 */ /* 0x000fe20000410000 */
[----:B------:R-:W-:-:S06]  /*1aa10*/  ISETP.GE.AND P4, PT, R24, R249, PT ;  /* 0x000000f91800720c */ /* 0x000fcc0003f86270 */
[----:B------:R-:W1:Y:S01]  /*1aa20*/  MUFU.TANH R2, R2 ;  /* 0x0000000200027308 */ /* 0x000e620000002400 */
[C---:B------:R-:W-:Y:S01]  /*1aa30*/  ISETP.GE.AND P1, PT, R24.reuse, R247, PT ;  /* 0x000000f71800720c */ /* 0x040fe20003f26270 */
[----:B------:R-:W-:Y:S01]  /*1aa40*/  HMMA.16816.F32.BF16 R184, R200, R26, R184 ;  /* 0x0000001ac8b8723c */ /* 0x000fe200000418b8 */
[----:B------:R-:W-:-:S05]  /*1aa50*/  IADD3 R35, R24, 0x8, RZ ;  /* 0x0000000818237810 */ /* 0x000fca0007ffe0ff */
[----:B------:R-:W1:Y:S01]  /*1aa60*/  MUFU.TANH R17, R17 ;  /* 0x0000001100117308 */ /* 0x000e620000002400 */
[----:B------:R-:W-:Y:S01]  /*1aa70*/  ISETP.GE.OR P4, PT, R24, R248, !P4 ;  /* 0x000000f81800720c */ /* 0x000fe20006786670 */
[----:B------:R-:W-:Y:S01]  /*1aa80*/  HMMA.16816.F32.BF16 R176, R8, R6, R176 ;  /* 0x0000000608b0723c */ /* 0x000fe200000418b0 */
[----:B------:R-:W-:Y:S01]  /*1aa90*/  FMUL.FTZ R25, R193, R0 ;  /* 0x00000000c1197220 */ /* 0x000fe20000410000 */
[----:B------:R-:W-:-:S04]  /*1aaa0*/  DEPBAR.LE SB0, 0x0 ;  /* 0x000080000000791a */ /* 0x000fc80000000000 */
[----:B------:R-:W1:Y:S01]  /*1aab0*/  MUFU.TANH R20, R20 ;  /* 0x0000001400147308 */ /* 0x000e620000002400 */
[----:B------:R-:W-:-:S07]  /*1aac0*/  ISETP.GE.OR P1, PT, R24, R246, !P1 ;  /* 0x000000f61800720c */ /* 0x000fce0004f26670 */
[----:B------:R-:W1:Y:S01]  /*1aad0*/  MUFU.TANH R22, R22 ;  /* 0x0000001600167308 */ /* 0x000e620000002400 */
[----:B------:R-:W-:Y:S02]  /*1aae0*/  IADD3 R4, R24, 0x9, RZ ;  /* 0x0000000918047810 */ /* 0x000fe40007ffe0ff */
[C---:B------:R-:W-:Y:S02]  /*1aaf0*/  ISETP.GE.AND P5, PT, R35.reuse, R249, PT ;  /* 0x000000f92300720c */ /* 0x040fe40003fa6270 */
[----:B------:R-:W-:-:S03]  /*1ab00*/  ISETP.GE.AND P2, PT, R35, R247, PT ;  /* 0x000000f72300720c */ /* 0x000fc60003f46270 */
[----:B------:R-:W1:Y:S01]  /*1ab10*/  MUFU.TANH R21, R21 ;  /* 0x0000001500157308 */ /* 0x000e620000002400 */
[----:B--2---:R-:W-:Y:S02]  /*1ab20*/  FSEL R5, R16, -INF , !P4 ;  /* 0xff80000010057808 */ /* 0x004fe40006000000 */
[----:B----4-:R-:W-:-:S05]  /*1ab30*/  FSEL R32, R32, -INF , !P1 ;  /* 0xff80000020207808 */ /* 0x010fca0004800000 */
[----:B------:R-:W2:Y:S01]  /*1ab40*/  MUFU.TANH R28, R28 ;  /* 0x0000001c001c7308 */ /* 0x000ea20000002400 */
[C---:B------:R-:W-:Y:S01]  /*1ab50*/  ISETP.GE.AND P4, PT, R4.reuse, R249, PT ;  /* 0x000000f90400720c */ /* 0x040fe20003f86270 */
[----:B---3--:R-:W-:Y:S01]  /*1ab60*/  HMMA.16816.F32.BF16 R180, R200, R12, R180 ;  /* 0x0000000cc8b4723c */ /* 0x008fe200000418b4 */
[----:B------:R-:W-:Y:S02]  /*1ab70*/  ISETP.GE.AND P1, PT, R4, R247, PT ;  /* 0x000000f70400720c */ /* 0x000fe40003f26270 */
[C---:B------:R-:W-:Y:S02]  /*1ab80*/  ISETP.GE.OR P5, PT, R35.reuse, R248, !P5 ;  /* 0x000000f82300720c */ /* 0x040fe40006fa6670 */
[----:B------:R-:W-:Y:S01]  /*1ab90*/  ISETP.GE.OR P2, PT, R35, R246, !P2 ;  /* 0x000000f62300720c */ /* 0x000fe20005746670 */
[----:B------:R-:W3:Y:S01]  /*1aba0*/  MUFU.TANH R31, R31 ;  /* 0x0000001f001f7308 */ /* 0x000ee20000002400 */
[C---:B------:R-:W-:Y:S02]  /*1abb0*/  IADD3 R7, R24.reuse, 0x10, RZ ;  /* 0x0000001018077810 */ /* 0x040fe40007ffe0ff */
[----:B------:R-:W-:-:S02]  /*1abc0*/  IADD3 R8, R24, 0x11, RZ ;  /* 0x0000001118087810 */ /* 0x000fc40007ffe0ff */
[C---:B------:R-:W-:Y:S02]  /*1abd0*/  ISETP.GE.OR P4, PT, R4.reuse, R248, !P4 ;  /* 0x000000f80400720c */ /* 0x040fe40006786670 */
[----:B------:R-:W-:Y:S02]  /*1abe0*/  ISETP.GE.OR P1, PT, R4, R246, !P1 ;  /* 0x000000f60400720c */ /* 0x000fe40004f26670 */
[----:B-1----:R-:W-:Y:S02]  /*1abf0*/  FSEL R2, R2, -INF , !P6 ;  /* 0xff80000002027808 */ /* 0x002fe40007000000 */
[----:B------:R-:W-:Y:S02]  /*1ac00*/  FSEL R17, R17, -INF , !P3 ;  /* 0xff80000011117808 */ /* 0x000fe40005800000 */
[----:B------:R-:W-:Y:S02]  /*1ac10*/  FSEL R6, R20, -INF , !P5 ;  /* 0xff80000014067808 */ /* 0x000fe40006800000 */
[----:B------:R-:W-:Y:S01]  /*1ac20*/  FSEL R4, R22, -INF , !P2 ;  /* 0xff80000016047808 */ /* 0x000fe20005000000 */
[----:B------:R-:W-:Y:S01]  /*1ac30*/  FMUL.FTZ R34, R194, R0 ;  /* 0x00000000c2227220 */ /* 0x000fe20000410000 */
[----:B------:R-:W-:-:S02]  /*1ac40*/  ISETP.GE.AND P6, PT, R7, R249, PT ;  /* 0x000000f90700720c */ /* 0x000fc40003fc6270 */
[----:B------:R-:W-:Y:S02]  /*1ac50*/  ISETP.GE.AND P3, PT, R7, R247, PT ;  /* 0x000000f70700720c */ /* 0x000fe40003f66270 */
[C---:B------:R-:W-:Y:S02]  /*1ac60*/  ISETP.GE.AND P5, PT, R8.reuse, R249, PT ;  /* 0x000000f90800720c */ /* 0x040fe40003fa6270 */
[----:B------:R-:W-:Y:S01]  /*1ac70*/  ISETP.GE.AND P2, PT, R8, R247, PT ;  /* 0x000000f70800720c */ /* 0x000fe20003f46270 */
[-C--:B------:R-:W-:Y:S01]  /*1ac80*/  FMUL.FTZ R192, R192, R0.reuse ;  /* 0x00000000c0c07220 */ /* 0x080fe20000410000 */
[----:B------:R-:W-:Y:S01]  /*1ac90*/  IADD3 R16, R24, 0x18, RZ ;  /* 0x0000001818107810 */ /* 0x000fe20007ffe0ff */
[----:B------:R-:W-:Y:S01]  /*1aca0*/  FMUL.FTZ R195, R195, R0 ;  /* 0x00000000c3c37220 */ /* 0x000fe20000410000 */
[C---:B------:R-:W-:Y:S02]  /*1acb0*/  ISETP.GE.OR P6, PT, R7.reuse, R248, !P6 ;  /* 0x000000f80700720c */ /* 0x040fe400077c6670 */
[----:B------:R-:W-:-:S02]  /*1acc0*/  ISETP.GE.OR P3, PT, R7, R246, !P3 ;  /* 0x000000f60700720c */ /* 0x000fc40005f66670 */
[C---:B------:R-:W-:Y:S02]  /*1acd0*/  ISETP.GE.OR P5, PT, R8.reuse, R248, !P5 ;  /* 0x000000f80800720c */ /* 0x040fe40006fa6670 */
[----:B------:R-:W-:Y:S02]  /*1ace0*/  ISETP.GE.OR P2, PT, R8, R246, !P2 ;  /* 0x000000f60800720c */ /* 0x000fe40005746670 */
[----:B------:R-:W-:Y:S02]  /*1acf0*/  FSEL R8, R21, -INF , !P4 ;  /* 0xff80000015087808 */ /* 0x000fe40006000000 */
[----:B--2---:R-:W-:Y:S01]  /*1ad00*/  FSEL R7, R28, -INF , !P1 ;  /* 0xff8000001c077808 */ /* 0x004fe20004800000 */
[----:B------:R1:W2:Y:S01]  /*1ad10*/  MUFU.TANH R29, R192 ;  /* 0x000000c0001d7308 */ /* 0x0002a20000002400 */
[----:B------:R-:W-:Y:S01]  /*1ad20*/  ISETP.GE.AND P4, PT, R16, R249, PT ;  /* 0x000000f91000720c */ /* 0x000fe20003f86270 */
[-C--:B------:R-:W-:Y:S01]  /*1ad30*/  FMUL.FTZ R26, R188, R0.reuse ;  /* 0x00000000bc1a7220 */ /* 0x080fe20000410000 */
[----:B------:R-:W-:Y:S01]  /*1ad40*/  ISETP.GE.AND P1, PT, R16, R247, PT ;  /* 0x000000f71000720c */ /* 0x000fe20003f26270 */
[----:B------:R-:W-:Y:S01]  /*1ad50*/  FMUL.FTZ R190, R190, R0 ;  /* 0x00000000bebe7220 */ /* 0x000fe20000410000 */
[----:B------:R-:W-:-:S03]  /*1ad60*/  IADD3 R13, R24, 0x19, RZ ;  /* 0x00000019180d7810 */ /* 0x000fc60007ffe0ff */
[----:B------:R-:W-:Y:S01]  /*1ad70*/  MUFU.TANH R25, R25 ;  /* 0x0000001900197308 */ /* 0x000fe20000002400 */
[----:B------:R-:W-:Y:S01]  /*1ad80*/  FMUL.FTZ R188, R189, R0 ;  /* 0x00000000bdbc7220 */ /* 0x000fe20000410000 */
[C---:B------:R-:W-:Y:S01]  /*1ad90*/  ISETP.GE.OR P4, PT, R16.reuse, R248, !P4 ;  /* 0x000000f81000720c */ /* 0x040fe20006786670 */
[----:B------:R-:W-:Y:S01]  /*1ada0*/  FMUL.FTZ R10, R191, R0 ;  /* 0x00000000bf0a7220 */ /* 0x000fe20000410000 */
[----:B------:R-:W-:-:S04]  /*1adb0*/  ISETP.GE.OR P1, PT, R16, R246, !P1 ;  /* 0x000000f61000720c */ /* 0x000fc80004f26670 */
[----:B------:R-:W4:Y:S01]  /*1adc0*/  MUFU.TANH R34, R34 ;  /* 0x0000002200227308 */ /* 0x000f220000002400 */
[----:B------:R-:W-:Y:S01]  /*1add0*/  IADD3 R16, R24, 0x20, RZ ;  /* 0x0000002018107810 */ /* 0x000fe20007ffe0ff */
[----:B------:R-:W-:-:S06]  /*1ade0*/  FMUL.FTZ R21, R186, R0 ;  /* 0x00000000ba157220 */ /* 0x000fcc0000410000 */
[----:B------:R-:W2:Y:S01]  /*1adf0*/  MUFU.TANH R27, R195 ;  /* 0x000000c3001b7308 */ /* 0x000ea20000002400 */
[----:B---3--:R-:W-:Y:S02]  /*1ae00*/  FSEL R193, R31, -INF , !P6 ;  /* 0xff8000001fc17808 */ /* 0x008fe40007000000 */
[----:B------:R-:W-:Y:S02]  /*1ae10*/  FSEL R189, R33, -INF , !P3 ;  /* 0xff80000021bd7808 */ /* 0x000fe40005800000 */
[C---:B------:R-:W-:Y:S02]  /*1ae20*/  ISETP.GE.AND P6, PT, R13.reuse, R249, PT ;  /* 0x000000f90d00720c */ /* 0x040fe40003fc6270 */
[----:B------:R-:W-:Y:S01]  /*1ae30*/  ISETP.GE.AND P3, PT, R13, R247, PT ;  /* 0x000000f70d00720c */ /* 0x000fe20003f66270 */
[----:B------:R-:W3:Y:S01]  /*1ae40*/  MUFU.TANH R26, R26 ;  /* 0x0000001a001a7308 */ /* 0x000ee20000002400 */
[----:B-1----:R-:W-:Y:S02]  /*1ae50*/  FSEL R192, R23, -INF , !P5 ;  /* 0xff80000017c07808 */ /* 0x002fe40006800000 */
[----:B------:R-:W-:Y:S01]  /*1ae60*/  FSEL R186, R30, -INF , !P2 ;  /* 0xff8000001eba7808 */ /* 0x000fe20005000000 */
[----:B------:R-:W-:Y:S01]  /*1ae70*/  FMUL.FTZ R11, R184, R0 ;  /* 0x00000000b80b7220 */ /* 0x000fe20000410000 */
[----:B------:R-:W-:-:S03]  /*1ae80*/  ISETP.GE.AND P5, PT, R16, R249, PT ;  /* 0x000000f91000720c */ /* 0x000fc60003fa6270 */
[----:B------:R1:W1:Y:S01]  /*1ae90*/  MUFU.TANH R9, R190 ;  /* 0x000000be00097308 */ /* 0x0002620000002400 */
[----:B------:R-:W-:Y:S01]  /*1aea0*/  ISETP.GE.AND P2, PT, R16, R247, PT ;  /* 0x000000f71000720c */ /* 0x000fe20003f46270 */
[----:B------:R-:W-:Y:S01]  /*1aeb0*/  HMMA.16816.F32.BF16 R176, R200, R14, R176 ;  /* 0x0000000ec8b0723c */ /* 0x000fe200000418b0 */
[C---:B------:R-:W-:Y:S01]  /*1aec0*/  ISETP.GE.OR P6, PT, R13.reuse, R248, !P6 ;  /* 0x000000f80d00720c */ /* 0x040fe200077c6670 */
[----:B------:R-:W-:Y:S01]  /*1aed0*/  FMUL.FTZ R175, R182, R0 ;  /* 0x00000000b6af7220 */ /* 0x000fe20000410000 */
[----:B------:R-:W-:-:S03]  /*1aee0*/  ISETP.GE.OR P3, PT, R13, R246, !P3 ;  /* 0x000000f60d00720c */ /* 0x000fc60005f66670 */
[----:B------:R-:W1:Y:S01]  /*1aef0*/  MUFU.TANH R188, R188 ;  /* 0x000000bc00bc7308 */ /* 0x000e620000002400 */
[----:B------:R-:W-:Y:S01]  /*1af00*/  FMUL.FTZ R13, R180, R0 ;  /* 0x00000000b40d7220 */ /* 0x000fe20000410000 */
[C---:B------:R-:W-:Y:S02]  /*1af10*/  ISETP.GE.OR P5, PT, R16.reuse, R248, !P5 ;  /* 0x000000f81000720c */ /* 0x040fe40006fa6670 */
[----:B------:R-:W-:-:S04]  /*1af20*/  ISETP.GE.OR P2, PT, R16, R246, !P2 ;  /* 0x000000f61000720c */ /* 0x000fc80005746670 */
[----:B------:R-:W3:Y:S01]  /*1af30*/  MUFU.TANH R10, R10 ;  /* 0x0000000a000a7308 */ /* 0x000ee20000002400 */
[C---:B------:R-:W-:Y:S02]  /*1af40*/  IADD3 R22, R24.reuse, 0x21, RZ ;  /* 0x0000002118167810 */ /* 0x040fe40007ffe0ff */
[----:B------:R-:W-:Y:S01]  /*1af50*/  IADD3 R16, R24, 0x28, RZ ;  /* 0x0000002818107810 */ /* 0x000fe20007ffe0ff */
[----:B------:R-:W-:Y:S01]  /*1af60*/  FMUL.FTZ R12, R185, R0 ;  /* 0x00000000b90c7220 */ /* 0x000fe20000410000 */
[----:B--2---:R-:W-:Y:S02]  /*1af70*/  FSEL R191, R29, -INF , !P4 ;  /* 0xff8000001dbf7808 */ /* 0x004fe40006000000 */
[----:B----4-:R-:W-:Y:S01]  /*1af80*/  FSEL R184, R34, -INF , !P1 ;  /* 0xff80000022b87808 */ /* 0x010fe20004800000 */
[----:B------:R-:W2:Y:S01]  /*1af90*/  MUFU.TANH R11, R11 ;  /* 0x0000000b000b7308 */ /* 0x000ea20000002400 */
[----:B-1----:R-:W-:Y:S02]  /*1afa0*/  FSEL R190, R25, -INF , !P6 ;  /* 0xff80000019be7808 */ /* 0x002fe40007000000 */
[----:B------:R-:W-:-:S02]  /*1afb0*/  FSEL R185, R27, -INF , !P3 ;  /* 0xff8000001bb97808 */ /* 0x000fc40005800000 */
[C---:B------:R-:W-:Y:S02]  /*1afc0*/  ISETP.GE.AND P4, PT, R22.reuse, R249, PT ;  /* 0x000000f91600720c */ /* 0x040fe40003f86270 */
[----:B------:R-:W-:Y:S01]  /*1afd0*/  ISETP.GE.AND P1, PT, R22, R247, PT ;  /* 0x000000f71600720c */ /* 0x000fe20003f26270 */
[----:B------:R-:W1:Y:S01]  /*1afe0*/  MUFU.TANH R13, R13 ;  /* 0x0000000d000d7308 */ /* 0x000e620000002400 */
[C---:B------:R-:W-:Y:S02]  /*1aff0*/  ISETP.GE.AND P6, PT, R16.reuse, R249, PT ;  /* 0x000000f91000720c */ /* 0x040fe40003fc6270 */
[----:B------:R-:W-:Y:S01]  /*1b000*/  ISETP.GE.AND P3, PT, R16, R247, PT ;  /* 0x000000f71000720c */ /* 0x000fe20003f66270 */
[----:B------:R-:W-:Y:S01]  /*1b010*/  FMUL.FTZ R181, R181, R0 ;  /* 0x00000000b5b57220 */ /* 0x000fe20000410000 */
[----:B------:R-:W-:-:S03]  /*1b020*/  IADD3 R15, R24, 0x29, RZ ;  /* 0x00000029180f7810 */ /* 0x000fc60007ffe0ff */
[----:B------:R-:W4:Y:S01]  /*1b030*/  MUFU.TANH R175, R175 ;  /* 0x000000af00af7308 */ /* 0x000f220000002400 */
[----:B------:R-:W-:Y:S01]  /*1b040*/  FMUL.FTZ R20, R187, R0 ;  /* 0x00000000bb147220 */ /* 0x000fe20000410000 */
[C---:B------:R-:W-:Y:S02]  /*1b050*/  ISETP.GE.OR P4, PT, R22.reuse, R248, !P4 ;  /* 0x000000f81600720c */ /* 0x040fe40006786670 */
[----:B------:R-:W-:Y:S02]  /*1b060*/  ISETP.GE.OR P1, PT, R22, R246, !P1 ;  /* 0x000000f61600720c */ /* 0x000fe40004f26670 */
[C---:B------:R-:W-:Y:S02]  /*1b070*/  ISETP.GE.OR P6, PT, R16.reuse, R248, !P6 ;  /* 0x000000f81000720c */ /* 0x040fe400077c6670 */
[----:B------:R-:W-:Y:S02]  /*1b080*/  ISETP.GE.OR P3, PT, R16, R246, !P3 ;  /* 0x000000f61000720c */ /* 0x000fe40005f66670 */
[----:B---3--:R-:W-:-:S02]  /*1b090*/  FSEL R187, R26, -INF , !P5 ;  /* 0xff8000001abb7808 */ /* 0x008fc40006800000 */
[----:B------:R-:W-:Y:S02]  /*1b0a0*/  FSEL R23, R9, -INF , !P2 ;  /* 0xff80000009177808 */ /* 0x000fe40005000000 */
[----:B------:R-:W-:Y:S01]  /*1b0b0*/  IADD3 R16, R24, 0x30, RZ ;  /* 0x0000003018107810 */ /* 0x000fe20007ffe0ff */
[----:B------:R-:W3:Y:S01]  /*1b0c0*/  MUFU.TANH R14, R181 ;  /* 0x000000b5000e7308 */ /* 0x000ee20000002400 */
[C---:B------:R-:W-:Y:S02]  /*1b0d0*/  ISETP.GE.AND P5, PT, R15.reuse, R249, PT ;  /* 0x000000f90f00720c */ /* 0x040fe40003fa6270 */
[----:B------:R-:W-:Y:S02]  /*1b0e0*/  ISETP.GE.AND P2, PT, R15, R247, PT ;  /* 0x000000f70f00720c */ /* 0x000fe40003f46270 */
[----:B------:R-:W-:Y:S02]  /*1b0f0*/  FSEL R188, R188, -INF , !P4 ;  /* 0xff800000bcbc7808 */ /* 0x000fe40006000000 */
[----:B------:R-:W-:-:S02]  /*1b100*/  FSEL R22, R10, -INF , !P1 ;  /* 0xff8000000a167808 */ /* 0x000fc40004800000 */
[C---:B------:R-:W-:Y:S02]  /*1b110*/  ISETP.GE.AND P4, PT, R16.reuse, R249, PT ;  /* 0x000000f91000720c */ /* 0x040fe40003f86270 */
[----:B------:R-:W-:Y:S02]  /*1b120*/  ISETP.GE.AND P1, PT, R16, R247, PT ;  /* 0x000000f71000720c */ /* 0x000fe40003f26270 */
[C---:B------:R-:W-:Y:S02]  /*1b130*/  ISETP.GE.OR P5, PT, R15.reuse, R248, !P5 ;  /* 0x000000f80f00720c */ /* 0x040fe40006fa6670 */
[----:B------:R-:W-:Y:S02]  /*1b140*/  ISETP.GE.OR P2, PT, R15, R246, !P2 ;  /* 0x000000f60f00720c */ /* 0x000fe40005746670 */
[----:B------:R-:W-:Y:S01]  /*1b150*/  IADD3 R15, R24, 0x31, RZ ;  /* 0x00000031180f7810 */ /* 0x000fe20007ffe0ff */
[----:B------:R-:W-:Y:S01]  /*1b160*/  MUFU.TANH R12, R12 ;  /* 0x0000000c000c7308 */ /* 0x000fe20000002400 */
[----:B------:R-:W-:-:S02]  /*1b170*/  ISETP.GE.OR P4, PT, R16, R248, !P4 ;  /* 0x000000f81000720c */ /* 0x000fc40006786670 */
[----:B------:R-:W-:Y:S02]  /*1b180*/  ISETP.GE.OR P1, PT, R16, R246, !P1 ;  /* 0x000000f61000720c */ /* 0x000fe40004f26670 */
[C---:B------:R-:W-:Y:S02]  /*1b190*/  IADD3 R10, R24.reuse, 0x38, RZ ;  /* 0x00000038180a7810 */ /* 0x040fe40007ffe0ff */
[----:B--2---:R-:W-:Y:S01]  /*1b1a0*/  FSEL R27, R11, -INF , !P6 ;  /* 0xff8000000b1b7808 */ /* 0x004fe20007000000 */
[----:B------:R-:W2:Y:S01]  /*1b1b0*/  MUFU.TANH R21, R21 ;  /* 0x0000001500157308 */ /* 0x000ea20000002400 */
[----:B------:R-:W-:Y:S01]  /*1b1c0*/  IADD3 R24, R24, 0x39, RZ ;  /* 0x0000003918187810 */ /* 0x000fe20007ffe0ff */
[-C--:B------:R-:W-:Y:S01]  /*1b1d0*/  FMUL.FTZ R9, R176, R0.reuse ;  /* 0x00000000b0097220 */ /* 0x080fe20000410000 */
[----:B------:R-:W-:Y:S01]  /*1b1e0*/  ISETP.GE.AND P6, PT, R15, R249, PT ;  /* 0x000000f90f00720c */ /* 0x000fe20003fc6270 */
[----:B------:R-:W-:Y:S01]  /*1b1f0*/  FMUL.FTZ R174, R183, R0 ;  /* 0x00000000b7ae7220 */ /* 0x000fe20000410000 */
[----:B-1----:R-:W-:-:S03]  /*1b200*/  FSEL R25, R13, -INF , !P4 ;  /* 0xff8000000d197808 */ /* 0x002fc60006000000 */
[----:B------:R-:W1:Y:S01]  /*1b210*/  MUFU.TANH R20, R20 ;  /* 0x0000001400147308 */ /* 0x000e620000002400 */
[-C--:B------:R-:W-:Y:S01]  /*1b220*/  FMUL.FTZ R176, R177, R0.reuse ;  /* 0x00000000b1b07220 */ /* 0x080fe20000410000 */
[----:B----4-:R-:W-:Y:S01]  /*1b230*/  FSEL R175, R175, -INF , !P1 ;  /* 0xff800000afaf7808 */ /* 0x010fe20004800000 */
[-C--:B------:R-:W-:Y:S01]  /*1b240*/  FMUL.FTZ R29, R178, R0.reuse ;  /* 0x00000000b21d7220 */ /* 0x080fe20000410000 */
[C---:B------:R-:W-:Y:S01]  /*1b250*/  ISETP.GE.AND P4, PT, R24.reuse, R249, PT ;  /* 0x000000f91800720c */ /* 0x040fe20003f86270 */
[----:B------:R-:W-:Y:S01]  /*1b260*/  FMUL.FTZ R28, R179, R0 ;  /* 0x00000000b31c7220 */ /* 0x000fe20000410000 */
[C---:B------:R-:W-:Y:S02]  /*1b270*/  ISETP.GE.AND P1, PT, R24.reuse, R247, PT ;  /* 0x000000f71800720c */ /* 0x040fe40003f26270 */
[-C--:B------:R-:W-:Y:S01]  /*1b280*/  ISETP.GE.OR P6, PT, R15, R248.reuse, !P6 ;  /* 0x000000f80f00720c */ /* 0x080fe200077c6670 */
[----:B------:R-:W4:Y:S01]  /*1b290*/  MUFU.TANH R174, R174 ;  /* 0x000000ae00ae7308 */ /* 0x000f220000002400 */
[----:B------:R-:W-:-:S02]  /*1b2a0*/  ISETP.GE.OR P4, PT, R24, R248, !P4 ;  /* 0x000000f81800720c */ /* 0x000fc40006786670 */
[----:B------:R-:W-:Y:S02]  /*1b2b0*/  ISETP.GE.OR P1, PT, R24, R246, !P1 ;  /* 0x000000f61800720c */ /* 0x000fe40004f26670 */
[----:B---3--:R-:W-:Y:S02]  /*1b2c0*/  FSEL R24, R14, -INF , !P6 ;  /* 0xff8000000e187808 */ /* 0x008fe40007000000 */
[----:B------:R-:W-:Y:S01]  /*1b2d0*/  ISETP.GT.AND P6, PT, R241, R230, PT ;  /* 0x000000e6f100720c */ /* 0x000fe20003fc4270 */
[----:B------:R-:W3:Y:S01]  /*1b2e0*/  MUFU.TANH R9, R9 ;  /* 0x0000000900097308 */ /* 0x000ee20000002400 */
[----:B--2---:R-:W-:-:S07]  /*1b2f0*/  FSEL R21, R21, -INF , !P3 ;  /* 0xff80000015157808 */ /* 0x004fce0005800000 */
[----:B------:R-:W-:Y:S01]  /*1b300*/  MUFU.TANH R176, R176 ;  /* 0x000000b000b07308 */ /* 0x000fe20000002400 */
[----:B------:R-:W-:-:S07]  /*1b310*/  FSEL R26, R12, -INF , !P5 ;  /* 0xff8000000c1a7808 */ /* 0x000fce0006800000 */
[----:B------:R-:W2:Y:S01]  /*1b320*/  MUFU.TANH R29, R29 ;  /* 0x0000001d001d7308 */ /* 0x000ea20000002400 */
[----:B-1----:R-:W-:-:S07]  /*1b330*/  FSEL R20, R20, -INF , !P2 ;  /* 0xff80000014147808 */ /* 0x002fce0005000000 */
[----:B------:R-:W1:Y:S01]  /*1b340*/  MUFU.TANH R28, R28 ;  /* 0x0000001c001c7308 */ /* 0x000e620000002400 */
[----:B------:R-:W-:Y:S01]  /*1b350*/  BAR.SYNC.DEFER_BLOCKING 0x0 ;  /* 0x0000000000007b1d */ /* 0x000fe20000010000 */
[C---:B------:R-:W-:Y:S02]  /*1b360*/  ISETP.GE.AND P3, PT, R15.reuse, R247, PT ;  /* 0x000000f70f00720c */ /* 0x040fe40003f66270 */
[C---:B------:R-:W-:Y:S02]  /*1b370*/  ISETP.GE.AND P5, PT, R10.reuse, R249, PT ;  /* 0x000000f90a00720c */ /* 0x040fe40003fa6270 */
[C---:B------:R-:W-:Y:S01]  /*1b380*/  ISETP.GE.AND P2, PT, R10.reuse, R247, PT ;  /* 0x000000f70a00720c */ /* 0x040fe20003f46270 */
[----:B------:R-:W-:Y:S01]  /*1b390*/  BSSY B1, `(.L_x_6899) ;  /* 0x000006f000017945 */ /* 0x000fe20003800000 */
[----:B------:R-:W-:Y:S02]  /*1b3a0*/  ISETP.GE.OR P3, PT, R15, R246, !P3 ;  /* 0x000000f60f00720c */ /* 0x000fe40005f66670 */
[----:B------:R-:W-:-:S02]  /*1b3b0*/  ISETP.GE.OR P5, PT, R10, R248, !P5 ;  /* 0x000000f80a00720c */ /* 0x000fc40006fa6670 */
[----:B------:R-:W-:Y:S02]  /*1b3c0*/  ISETP.GE.OR P2, PT, R10, R246, !P2 ;  /* 0x000000f60a00720c */ /* 0x000fe40005746670 */
[----:B----4-:R-:W-:Y:S02]  /*1b3d0*/  FSEL R174, R174, -INF , !P3 ;  /* 0xff800000aeae7808 */ /* 0x010fe40005800000 */
[----:B---3--:R-:W-:Y:S02]  /*1b3e0*/  FSEL R177, R9, -INF , !P5 ;  /* 0xff80000009b17808 */ /* 0x008fe40006800000 */
[----:B--2---:R-:W-:Y:S02]  /*1b3f0*/  FSEL R29, R29, -INF , !P2 ;  /* 0xff8000001d1d7808 */ /* 0x004fe40005000000 */
[----:B------:R-:W-:Y:S02]  /*1b400*/  FSEL R176, R176, -INF , !P4 ;  /* 0xff800000b0b07808 */ /* 0x000fe40006000000 */
[----:B-1----:R-:W-:Y:S01]  /*1b410*/  FSEL R28, R28, -INF , !P1 ;  /* 0xff8000001c1c7808 */ /* 0x002fe20004800000 */
        /* <DEDUP_REMOVED lines=65> */
.L_x_6902:
[----:B------:R-:W-:Y:S02]  /*1b830*/  ULDC.64 UR4, c[0x0][0x118] ;  /* 0x0000460000047ab9 */ /* 0x000fe40000000a00 */
[----:B------:R-:W2:Y:S02]  /*1b840*/  LD.E R11, [R18.64+0x38] ;  /* 0x00003804120b7980 */ /* 0x000ea4000c101900 */
[----:B--2---:R-:W-:-:S04]  /*1b850*/  LEA R11, -R11, RZ, 0x6 ;  /* 0x000000ff0b0b7211 */ /* 0x004fc800078e31ff */
[----:B------:R-:W-:Y:S02]  /*1b860*/  SHF.R.S32.HI R10, RZ, 0x1f, R11 ;  /* 0x0000001fff0a7819 */ /* 0x000fe4000001140b */
.L_x_6903:
[----:B------:R-:W-:Y:S05]  /*1b870*/  BSYNC B0 ;  /* 0x0000000000007941 */ /* 0x000fea0003800000 */
.L_x_6901:
[C---:B------:R-:W-:Y:S01]  /*1b880*/  LEA R232, P1, R11.reuse, R232, 0x1 ;  /* 0x000000e80be87211 */ /* 0x040fe200078208ff */
        /* <DEDUP_REMOVED lines=31> */
.L_x_6900:
[----:B------:R-:W-:Y:S05]  /*1ba80*/  BSYNC B1 ;  /* 0x0000000000017941 */ /* 0x000fea0003800000 */
.L_x_6899:
[----:B------:R-:W-:Y:S01]  /*1ba90*/  ULDC.64 UR4, c[0x0][0x118] ;  /* 0x0000460000047ab9 */ /* 0x000fe20000000a00 */
[----:B------:R-:W-:Y:S01]  /*1baa0*/  FMNMX.FTZ R9, R164, R5, !PT ;  /* 0x00000005a4097209 */ /* 0x000fe20007810000 */
[----:B------:R-:W2:Y:S01]  /*1bab0*/  LD.E R31, [R18.64+0xdc] ;  /* 0x0000dc04121f7980 */ /* 0x000ea2000c101900 */
[----:B-1----:R-:W-:-:S02]  /*1bac0*/  FMNMX.FTZ R10, R3, R32, !PT ;  /* 0x00000020030a7209 */ /* 0x002fc40007810000 */
[----:B------:R-:W-:Y:S01]  /*1bad0*/  FMNMX.FTZ R9, R2, R9, !PT ;  /* 0x0000000902097209 */ /* 0x000fe20007810000 */
[----:B------:R-:W-:Y:S01]  /*1bae0*/  LDSM.16.MT88.4 R12, [R220+0x10000] ;  /* 0x01000000dc0c783b */ /* 0x000fe20000004200 */
[----:B------:R-:W-:Y:S02]  /*1baf0*/  FMNMX.FTZ R11, R17, R10, !PT ;  /* 0x0000000a110b7209 */ /* 0x000fe40007810000 */
        /* <DEDUP_REMOVED lines=36> */
[----:B---3--:R-:W-:-:S04]  /*1bd40*/  FMNMX.FTZ R166, R9, R166, !PT ;  /* 0x000000a609a67209 */ /* 0x008fc80007810000 */
[----:B------:R-:W-:Y:S01]  /*1bd50*/  FSETP.NEU.FTZ.AND P0, PT, R166, -INF , PT ;  /* 0xff800000a600780b */ /* 0x000fe20003f1d000 */
[C---:B--2---:R-:W-:Y:S02]  /*1bd60*/  FMUL.FTZ R178, R31.reuse, R172 ;  /* 0x000000ac1fb27220 */ /* 0x044fe40000410000 */
[----:B------:R-:W-:-:S03]  /*1bd70*/  FMUL.FTZ R30, R31, R166 ;  /* 0x000000a61f1e7220 */ /* 0x000fc60000410000 */
[----:B------:R-:W-:Y:S02]  /*1bd80*/  FSEL R178, R178, RZ, P1 ;  /* 0x000000ffb2b27208 */ /* 0x000fe40000800000 */
[----:B------:R-:W-:-:S03]  /*1bd90*/  FSEL R30, R30, RZ, P0 ;  /* 0x000000ff1e1e7208 */ /* 0x000fc60000000000 */
[-CC-:B------:R-:W-:Y:S02]  /*1bda0*/  FFMA.FTZ R33, R8, R31.reuse, -R178.reuse ;  /* 0x0000001f08217223 */ /* 0x180fe400000108b2 */
[----:B------:R-:W1:Y:S01]  /*1bdb0*/  LDSM.16.MT88.4 R8, [R223+0x10000] ;  /* 0x01000000df08783b */ /* 0x000e620000004200 */
[-CC-:B------:R-:W-:Y:S01]  /*1bdc0*/  FFMA.FTZ R165, R5, R31.reuse, -R178.reuse ;  /* 0x0000001f05a57223 */ /* 0x180fe200000108b2 */
[----:B------:R-:W-:Y:S01]  /*1bdd0*/  FSEL R5, R172, RZ, P1 ;  /* 0x000000ffac057208 */ /* 0x000fe20000800000 */
[-CC-:B------:R-:W-:Y:S01]  /*1bde0*/  FFMA.FTZ R34, R6, R31.reuse, -R178.reuse ;  /* 0x0000001f06227223 */ /* 0x180fe200000108b2 */
[----:B------:R-:W-:Y:S01]  /*1bdf0*/  FSEL R6, R166, RZ, P0 ;  /* 0x000000ffa6067208 */ /* 0x000fe20000000000 */
[-C--:B------:R-:W-:Y:S01]  /*1be00*/  FFMA.FTZ R35, R2, R31.reuse, -R178 ;  /* 0x0000001f02237223 */ /* 0x080fe200000108b2 */
[----:B------:R-:W-:Y:S01]  /*1be10*/  MUFU.EX2 R33, R33 ;  /* 0x0000002100217308 */ /* 0x000fe20000000800 */
[-CC-:B------:R-:W-:Y:S02]  /*1be20*/  FFMA.FTZ R0, R4, R31.reuse, -R30.reuse ;  /* 0x0000001f04007223 */ /* 0x180fe4000001081e */
[----:B------:R-:W-:-:S02]  /*1be30*/  FFMA.FTZ R2, R17, R31, -R30 ;  /* 0x0000001f11027223 */ /* 0x000fc4000001081e */
[----:B------:R-:W-:Y:S01]  /*1be40*/  FADD.FTZ R4, R164, -R5 ;  /* 0x80000005a4047221 */ /* 0x000fe20000010000 */
[----:B------:R-:W2:Y:S01]  /*1be50*/  LDSM.16.MT88.4 R16, [R221+0x10000] ;  /* 0x01000000dd10783b */ /* 0x000ea20000004200 */
[----:B------:R-:W-:Y:S01]  /*1be60*/  FADD.FTZ R6, R3, -R6 ;  /* 0x8000000603067221 */ /* 0x000fe20000010000 */
[----:B------:R-:W-:Y:S01]  /*1be70*/  MUFU.EX2 R165, R165 ;  /* 0x000000a500a57308 */ /* 0x000fe20000000800 */
[-CC-:B------:R-:W-:Y:S02]  /*1be80*/  FFMA.FTZ R32, R32, R31.reuse, -R30.reuse ;  /* 0x0000001f20207223 */ /* 0x180fe4000001081e */
[-C--:B------:R-:W-:Y:S02]  /*1be90*/  FFMA.FTZ R173, R7, R31.reuse, -R30 ;  /* 0x0000001f07ad7223 */ /* 0x080fe4000001081e */
[C---:B------:R-:W-:Y:S02]  /*1bea0*/  FMUL.FTZ R164, R31.reuse, R4 ;  /* 0x000000041fa47220 */ /* 0x040fe40000410000 */
[----:B------:R-:W-:Y:S01]  /*1beb0*/  FMUL.FTZ R3, R31, R6 ;  /* 0x000000061f037220 */ /* 0x000fe20000410000 */
[----:B------:R-:W3:Y:S01]  /*1bec0*/  MUFU.EX2 R35, R35 ;  /* 0x0000002300237308 */ /* 0x000ee20000000800 */
[----:B------:R-:W-:-:S02]  /*1bed0*/  FFMA.FTZ R179, R193, R31, -R178 ;  /* 0x0000001fc1b37223 */ /* 0x000fc400000108b2 */
[-CC-:B------:R-:W-:Y:S02]  /*1bee0*/  FFMA.FTZ R180, R192, R31.reuse, -R178.reuse ;  /* 0x0000001fc0b47223 */ /* 0x180fe400000108b2 */
[-CC-:B------:R-:W-:Y:S02]  /*1bef0*/  FFMA.FTZ R181, R191, R31.reuse, -R178.reuse ;  /* 0x0000001fbfb57223 */ /* 0x180fe400000108b2 */
[-C--:B------:R-:W-:Y:S01]  /*1bf00*/  FFMA.FTZ R182, R190, R31.reuse, -R178 ;  /* 0x0000001fbeb67223 */ /* 0x080fe200000108b2 */
[----:B------:R-:W4:Y:S01]  /*1bf10*/  MUFU.EX2 R34, R34 ;  /* 0x0000002200227308 */ /* 0x000f220000000800 */
[-CC-:B------:R-:W-:Y:S02]  /*1bf20*/  FFMA.FTZ R183, R189, R31.reuse, -R30.reuse ;  /* 0x0000001fbdb77223 */ /* 0x180fe4000001081e */
[-CC-:B------:R-:W-:Y:S02]  /*1bf30*/  FFMA.FTZ R186, R186, R31.reuse, -R30.reuse ;  /* 0x0000001fbaba7223 */ /* 0x180fe4000001081e */
[----:B------:R-:W-:-:S02]  /*1bf40*/  FFMA.FTZ R184, R184, R31, -R30 ;  /* 0x0000001fb8b87223 */ /* 0x000fc4000001081e */
[----:B------:R-:W-:Y:S01]  /*1bf50*/  FFMA.FTZ R185, R185, R31, -R30 ;  /* 0x0000001fb9b97223 */ /* 0x000fe2000001081e */
[----:B------:R-:W-:Y:S01]  /*1bf60*/  MUFU.EX2 R32, R32 ;  /* 0x0000002000207308 */ /* 0x000fe20000000800 */
[----:B---3--:R-:W-:Y:S01]  /*1bf70*/  F2FP.BF16.PACK_AB R4, R35, R165 ;  /* 0x000000a52304723e */ /* 0x008fe200000010ff */
[-CC-:B------:R-:W-:Y:S02]  /*1bf80*/  FFMA.FTZ R187, R187, R31.reuse, -R178.reuse ;  /* 0x0000001fbbbb7223 */ /* 0x180fe400000108b2 */
[-CC-:B------:R-:W-:Y:S02]  /*1bf90*/  FFMA.FTZ R188, R188, R31.reuse, -R178.reuse ;  /* 0x0000001fbcbc7223 */ /* 0x180fe400000108b2 */
[-CC-:B------:R-:W-:Y:S02]  /*1bfa0*/  FFMA.FTZ R189, R27, R31.reuse, -R178.reuse ;  /* 0x0000001f1bbd7223 */ /* 0x180fe400000108b2 */
[----:B------:R-:W3:Y:S01]  /*1bfb0*/  MUFU.EX2 R2, R2 ;  /* 0x0000000200027308 */ /* 0x000ee20000000800 */
[----:B----4-:R-:W-:Y:S01]  /*1bfc0*/  F2FP.BF16.PACK_AB R6, R33, R34 ;  /* 0x000000222106723e */ /* 0x010fe200000010ff */
[----:B------:R-:W-:-:S02]  /*1bfd0*/  FFMA.FTZ R190, R26, R31, -R178 ;  /* 0x0000001f1abe7223 */ /* 0x000fc400000108b2 */
[-CC-:B------:R-:W-:Y:S02]  /*1bfe0*/  FFMA.FTZ R191, R23, R31.reuse, -R30.reuse ;  /* 0x0000001f17bf7223 */ /* 0x180fe4000001081e */
[-CC-:B------:R-:W-:Y:S02]  /*1bff0*/  FFMA.FTZ R192, R22, R31.reuse, -R30.reuse ;  /* 0x0000001f16c07223 */ /* 0x180fe4000001081e */
[----:B------:R-:W-:Y:S01]  /*1c000*/  MUFU.EX2 R0, R0 ;  /* 0x0000000000007308 */ /* 0x000fe20000000800 */
[-CC-:B------:R-:W-:Y:S02]  /*1c010*/  FFMA.FTZ R193, R21, R31.reuse, -R30.reuse ;  /* 0x0000001f15c17223 */ /* 0x180fe4000001081e */
[-C--:B------:R-:W-:Y:S02]  /*1c020*/  FFMA.FTZ R194, R20, R31.reuse, -R30 ;  /* 0x0000001f14c27223 */ /* 0x080fe4000001081e */
[----:B------:R-:W-:Y:S01]  /*1c030*/  LDSM.16.MT88.4 R20, [R223+0x15000] ;  /* 0x01500000df14783b */ /* 0x000fe20000004200 */
[----:B------:R-:W-:-:S02]  /*1c040*/  FFMA.FTZ R195, R25, R31, -R178 ;  /* 0x0000001f19c37223 */ /* 0x000fc400000108b2 */
[----:B------:R-:W4:Y:S01]  /*1c050*/  MUFU.EX2 R173, R173 ;  /* 0x000000ad00ad7308 */ /* 0x000f220000000800 */
[----:B---3--:R-:W-:Y:S01]  /*1c060*/  F2FP.BF16.PACK_AB R5, R2, R32 ;  /* 0x000000200205723e */ /* 0x008fe200000010ff */
[-CC-:B------:R-:W-:Y:S02]  /*1c070*/  FFMA.FTZ R196, R24, R31.reuse, -R178.reuse ;  /* 0x0000001f18c47223 */ /* 0x180fe400000108b2 */
[----:B------:R-:W-:Y:S01]  /*1c080*/  LDSM.16.MT88.4 R24, [R219+0x17000] ;  /* 0x01700000db18783b */ /* 0x000fe20000004200 */
[-CC-:B------:R-:W-:Y:S02]  /*1c090*/  FFMA.FTZ R177, R177, R31.reuse, -R178.reuse ;  /* 0x0000001fb1b17223 */ /* 0x180fe400000108b2 */
[-C--:B------:R-:W-:Y:S01]  /*1c0a0*/  FFMA.FTZ R176, R176, R31.reuse, -R178 ;  /* 0x0000001fb0b07223 */ /* 0x080fe200000108b2 */
[----:B------:R-:W3:Y:S01]  /*1c0b0*/  MUFU.EX2 R164, R164 ;  /* 0x000000a400a47308 */ /* 0x000ee20000000800 */
[-CC-:B------:R-:W-:Y:S02]  /*1c0c0*/  FFMA.FTZ R175, R175, R31.reuse, -R30.reuse ;  /* 0x0000001fafaf7223 */ /* 0x180fe4000001081e */
[----:B------:R-:W-:-:S02]  /*1c0d0*/  FFMA.FTZ R174, R174, R31, -R30 ;  /* 0x0000001faeae7223 */ /* 0x000fc4000001081e */
[-CC-:B------:R-:W-:Y:S02]  /*1c0e0*/  FFMA.FTZ R178, R29, R31.reuse, -R30.reuse ;  /* 0x0000001f1db27223 */ /* 0x180fe4000001081e */
[----:B------:R-:W-:Y:S01]  /*1c0f0*/  FFMA.FTZ R197, R28, R31, -R30 ;  /* 0x0000001f1cc57223 */ /* 0x000fe2000001081e */
[----:B------:R-:W1:Y:S01]  /*1c100*/  MUFU.EX2 R3, R3 ;  /* 0x0000000300037308 */ /* 0x000e620000000800 */
[----:B----4-:R-:W-:Y:S01]  /*1c110*/  F2FP.BF16.PACK_AB R7, R173, R0 ;  /* 0x00000000ad07723e */ /* 0x010fe200000010ff */
[----:B------:R-:W-:Y:S01]  /*1c120*/  LDSM.16.MT88.4 R28, [R223+0x13800] ;  /* 0x01380000df1c783b */ /* 0x000fe20000004200 */
[----:B---3--:R-:W-:-:S05]  /*1c130*/  FMUL.FTZ R160, R160, R164 ;  /* 0x000000a4a0a07220 */ /* 0x008fca0000410000 */
        /* <DEDUP_REMOVED lines=34> */
[-C--:B------:R-:W-:Y:S02]  /*1c360*/  FMUL.FTZ R143, R143, R3.reuse ;  /* 0x000000038f8f7220 */ /* 0x080fe40000410000 */
[C---:B------:R-:W-:Y:S01]  /*1c370*/  HMMA.16816.F32.BF16 R144, R4.reuse, R12, R144 ;  /* 0x0000000c0490723c */ /* 0x040fe20000041890 */
[-C--:B------:R-:W-:Y:S02]  /*1c380*/  FMUL.FTZ R136, R136, R164.reuse ;  /* 0x000000a488887220 */ /* 0x080fe40000410000 */
[-C--:B------:R-:W-:Y:S02]  /*1c390*/  FMUL.FTZ R137, R137, R164.reuse ;  /* 0x000000a489897220 */ /* 0x080fe40000410000 */
[-C--:B------:R-:W-:Y:S01]  /*1c3a0*/  FMUL.FTZ R138, R138, R3.reuse ;  /* 0x000000038a8a7220 */ /* 0x080fe20000410000 */
[----:B------:R-:W-:Y:S01]  /*1c3b0*/  MUFU.EX2 R184, R184 ;  /* 0x000000b800b87308 */ /* 0x000fe20000000800 */
[----:B------:R-:W-:Y:S01]  /*1c3c0*/  FMUL.FTZ R139, R139, R3 ;  /* 0x000000038b8b7220 */ /* 0x000fe20000410000 */
[----:B------:R-:W-:Y:S01]  /*1c3d0*/  HMMA.16816.F32.BF16 R140, R4, R14, R140 ;  /* 0x0000000e048c723c */ /* 0x000fe2000004188c */
[----:B------:R-:W1:Y:S01]  /*1c3e0*/  LDSM.16.MT88.4 R12, [R221+0x12000] ;  /* 0x01200000dd0c783b */ /* 0x000e620000004200 */
        /* <DEDUP_REMOVED lines=16> */
[----:B------:R-:W1:Y:S01]  /*1c4f0*/  MUFU.EX2 R188, R188 ;  /* 0x000000bc00bc7308 */ /* 0x000e620000000800 */
        /* <DEDUP_REMOVED lines=13> */
[-C--:B------:R-:W-:Y:S01]  /*1c5d0*/  FMUL.FTZ R51, R51, R3.reuse ;  /* 0x0000000333337220 */ /* 0x080fe20000410000 */
[C---:B-1----:R-:W-:Y:S01]  /*1c5e0*/  HMMA.16816.F32.BF16 R44, R4.reuse, R12, R44 ;  /* 0x0000000c042c723c */ /* 0x042fe2000004182c */
        /* <DEDUP_REMOVED lines=36> */
[----:B------:R-:W2:Y:S01]  /*1c830*/  MUFU.EX2 R196, R196 ;  /* 0x000000c400c47308 */ /* 0x000ea20000000800 */
        /* <DEDUP_REMOVED lines=38> */
[----:B------:R-:W2:Y:S01]  /*1caa0*/  MUFU.EX2 R197, R197 ;  /* 0x000000c500c57308 */ /* 0x000ea20000000800 */
[-C--:B------:R-:W-:Y:S01]  /*1cab0*/  FMUL.FTZ R99, R99, R3.reuse ;  /* 0x0000000363637220 */ /* 0x080fe20000410000 */
[C---:B-1----:R-:W-:Y:S01]  /*1cac0*/  HMMA.16816.F32.BF16 R92, R4.reuse, R12, R92 ;  /* 0x0000000c045c723c */ /* 0x042fe2000004185c */
[-C--:B------:R-:W-:Y:S02]  /*1cad0*/  FMUL.FTZ R100, R100, R164.reuse ;  /* 0x000000a464647220 */ /* 0x080fe40000410000 */
[-C--:B------:R-:W-:Y:S02]  /*1cae0*/  FMUL.FTZ R101, R101, R164.reuse ;  /* 0x000000a465657220 */ /* 0x080fe40000410000 */
[-C--:B------:R-:W-:Y:S02]  /*1caf0*/  FMUL.FTZ R102, R102, R3.reuse ;  /* 0x0000000366667220 */ /* 0x080fe40000410000 */
[----:B------:R-:W-:Y:S01]  /*1cb00*/  FMUL.FTZ R103, R103, R3 ;  /* 0x0000000367677220 */ /* 0x000fe20000410000 */
[----:B------:R-:W-:Y:S01]  /*1cb10*/  HMMA.16816.F32.BF16 R96, R4, R14, R96 ;  /* 0x0000000e0460723c */ /* 0x000fe20000041860 */
[----:B------:R-:W1:Y:S01]  /*1cb20*/  LDSM.16.MT88.4 R12, [R220+0x16000] ;  /* 0x01600000dc0c783b */ /* 0x000e620000004200 */
        /* <DEDUP_REMOVED lines=37> */
[C---:B---3--:R-:W-:Y:S01]  /*1cd80*/  HMMA.16816.F32.BF16 R124, R4.reuse, R8, R124 ;  /* 0x00000008047c723c */ /* 0x048fe2000004187c */
[----:B------:R-:W-:Y:S02]  /*1cd90*/  FFMA.FTZ R164, R250, R164, R165 ;  /* 0x000000a4faa47223 */ /* 0x000fe400000100a5 */
[----:B------:R-:W-:Y:S02]  /*1cda0*/  FFMA.FTZ R3, R251, R3, R32 ;  /* 0x00000003fb037223 */ /* 0x000fe40000010020 */
[----:B------:R-:W-:Y:S01]  /*1cdb0*/  FADD.FTZ R35, R35, R164 ;  /* 0x000000a423237221 */ /* 0x000fe20000010000 */
[----:B------:R-:W-:Y:S01]  /*1cdc0*/  MOV R164, R172 ;  /* 0x000000ac00a47202 */ /* 0x000fe20000000f00 */
[----:B------:R-:W-:Y:S01]  /*1cdd0*/  FADD.FTZ R3, R2, R3 ;  /* 0x0000000302037221 */ /* 0x000fe20000010000 */
[----:B------:R-:W-:Y:S01]  /*1cde0*/  HMMA.16816.F32.BF16 R128, R4, R10, R128 ;  /* 0x0000000a0480723c */ /* 0x000fe20000041880 */
[----:B------:R-:W3:Y:S01]  /*1cdf0*/  LDSM.16.MT88.4 R8, [R220+0x10800] ;  /* 0x01080000dc08783b */ /* 0x000ee20000004200 */
[----:B------:R-:W-:-:S02]  /*1ce00*/  FADD.FTZ R34, R34, R35 ;  /* 0x0000002322227221 */ /* 0x000fc40000010000 */
        /* <DEDUP_REMOVED lines=13> */
[----:B------:R-:W-:Y:S01]  /*1cee0*/  FADD.FTZ R0, R184, R3 ;  /* 0x00000003b8007221 */ /* 0x000fe20000010000 */
[----:B------:R-:W-:Y:S01]  /*1cef0*/  MOV R3, R166 ;  /* 0x000000a600037202 */ /* 0x000fe20000000f00 */
[----:B------:R-:W-:Y:S02]  /*1cf00*/  FADD.FTZ R182, R182, R181 ;  /* 0x000000b5b6b67221 */ /* 0x000fe40000010000 */
[----:B------:R-:W-:-:S03]  /*1cf10*/  FADD.FTZ R0, R185, R0 ;  /* 0x00000000b9007221 */ /* 0x000fc60000010000 */
        /* <DEDUP_REMOVED lines=89> */
[C---:B----4-:R-:W-:Y:S08]  /*1d4b0*/  HMMA.16816.F32.BF16 R100, R4.reuse, R20, R100 ;  /* 0x000000140464723c */ /* 0x050ff00000041864 */
[C---:B-1----:R-:W-:Y:S08]  /*1d4c0*/  HMMA.16816.F32.BF16 R76, R4.reuse, R12, R76 ;  /* 0x0000000c044c723c */ /* 0x042ff0000004184c */
[C---:B------:R-:W-:Y:S01]  /*1d4d0*/  HMMA.16816.F32.BF16 R80, R4.reuse, R14, R80 ;  /* 0x0000000e0450723c */ /* 0x040fe20000041850 */
[----:B------:R-:W1:Y:S07]  /*1d4e0*/  LDSM.16.MT88.4 R12, [R221+0x17000] ;  /* 0x01700000dd0c783b */ /* 0x000e6e0000004200 */
[C---:B---3--:R-:W-:Y:S08]  /*1d4f0*/  HMMA.16816.F32.BF16 R84, R4.reuse, R8, R84 ;  /* 0x000000080454723c */ /* 0x048ff00000041854 */
        /* <DEDUP_REMOVED lines=68> */
.L_x_6895:
        /* <DEDUP_REMOVED lines=10> */
.L_x_6913:
        /* <DEDUP_REMOVED lines=76> */
.L_x_6906:
[----:B------:R-:W-:Y:S02]  /*1dea0*/  ULDC.64 UR4, c[0x0][0x118] ;  /* 0x0000460000047ab9 */ /* 0x000fe40000000a00 */
[----:B------:R-:W2:Y:S02]  /*1deb0*/  LD.E R10, [R164.64+0x40] ;  /* 0x00004004a40a7980 */ /* 0x000ea4000c101900 */
[----:B--2---:R-:W-:Y:S04]  /*1dec0*/  LEA R10, -R10, RZ, 0x6 ;  /* 0x000000ff0a0a7211 */ /* 0x004fe800078e31ff */
[----:B------:R-:W-:Y:S02]  /*1ded0*/  SHF.R.S32.HI R5, RZ, 0x1f, R10 ;  /* 0x0000001fff057819 */ /* 0x000fe4000001140a */
.L_x_6907:
[----:B------:R-:W-:Y:S05]  /*1dee0*/  BSYNC B0 ;  /* 0x0000000000007941 */ /* 0x000fea0003800000 */
.L_x_6905:
        /* <DEDUP_REMOVED lines=8> */
[----:B------:R1:W-:Y:S05]  /*1df70*/  LDGSTS.E.BYPASS.LTC128B.128 [R239+0x10000], [R244.64] ;  /* 0x10000000f4ef7fae */ /* 0x0003ea000b901d44 */
[----:B------:R1:W-:Y:S05]  /*1df80*/  LDGSTS.E.BYPASS.LTC128B.128 [R239+0x12000], [R244.64+0x80] ;  /* 0x12000080f4ef7fae */ /* 0x0003ea000b901d44 */
[----:B------:R1:W-:Y:S05]  /*1df90*/  LDGSTS.E.BYPASS.LTC128B.128 [R239+0x14000], [R244.64+0x100] ;  /* 0x14000100f4ef7fae */ /* 0x0003ea000b901d44 */
[----:B------:R1:W-:Y:S01]  /*1dfa0*/  LDGSTS.E.BYPASS.LTC128B.128 [R239+0x16000], [R244.64+0x180] ;  /* 0x16000180f4ef7fae */ /* 0x0003e2000b901d44 */
[C---:B--2---:R-:W-:Y:S04]  /*1dfb0*/  IADD3 R6, P0, R3.reuse, R244, RZ ;  /* 0x000000f403067210 */ /* 0x044fe80007f1e0ff */
[C---:B------:R-:W-:Y:S02]  /*1dfc0*/  IADD3.X R7, R252.reuse, R245, RZ, P0, !PT ;  /* 0x000000f5fc077210 */ /* 0x040fe400007fe4ff */
[C---:B---3--:R-:W-:Y:S03]  /*1dfd0*/  IADD3 R4, P0, R3.reuse, R6, RZ ;  /* 0x0000000603047210 */ /* 0x048fe60007f1e0ff */
[----:B------:R2:W-:Y:S01]  /*1dfe0*/  LDGSTS.E.BYPASS.LTC128B.128 [R239+0x10800], [R6.64] ;  /* 0x1080000006ef7fae */ /* 0x0005e2000b901d44 */
[C---:B------:R-:W-:Y:S02]  /*1dff0*/  IADD3.X R5, R252.reuse, R7, RZ, P0, !PT ;  /* 0x00000007fc057210 */ /* 0x040fe400007fe4ff */
[----:B------:R-:W-:Y:S02]  /*1e000*/  IADD3 R12, P0, R3, R4, RZ ;  /* 0x00000004030c7210 */ /* 0x000fe40007f1e0ff */
[----:B------:R2:W-:Y:S02]  /*1e010*/  LDGSTS.E.BYPASS.LTC128B.128 [R239+0x12800], [R6.64+0x80] ;  /* 0x1280008006ef7fae */ /* 0x0005e4000b901d44 */
[----:B------:R-:W-:Y:S02]  /*1e020*/  IADD3.X R13, R252, R5, RZ, P0, !PT ;  /* 0x00000005fc0d7210 */ /* 0x000fe400007fe4ff */
[----:B------:R-:W-:Y:S01]  /*1e030*/  ISETP.GT.AND P0, PT, R241, R230, PT ;  /* 0x000000e6f100720c */ /* 0x000fe20003f04270 */
        /* <DEDUP_REMOVED lines=11> */
[----:B------:R-:W2:Y:S05]  /*1e0f0*/  LDSM.16.M88.4 R8, [R228+0x8000] ;  /* 0x00800000e408783b */ /* 0x000eaa0000000200 */
[----:B------:R-:W3:Y:S05]  /*1e100*/  LDSM.16.M88.4 R16, [R228+0x8800] ;  /* 0x00880000e410783b */ /* 0x000eea0000000200 */
[----:B------:R-:W4:Y:S05]  /*1e110*/  LDSM.16.M88.4 R24, [R228+0x9000] ;  /* 0x00900000e418783b */ /* 0x000f2a0000000200 */
[----:B------:R-:W0:Y:S05]  /*1e120*/  LDGDEPBAR ;  /* 0x00000000000079af */ /* 0x000e2a0000000000 */
[----:B------:R-:W5:Y:S05]  /*1e130*/  LDSM.16.M88.4 R168, [R228+0x9800] ;  /* 0x00980000e4a8783b */ /* 0x000f6a0000000200 */
[----:B------:R-:W-:Y:S05]  /*1e140*/  LDSM.16.M88.4 R172, [R227] ;  /* 0x00000000e3ac783b */ /* 0x000fea0000000200 */
[----:B------:R-:W1:Y:S05]  /*1e150*/  LDSM.16.M88.4 R176, [R226] ;  /* 0x00000000e2b0783b */ /* 0x000e6a0000000200 */
[----:B------:R-:W1:Y:S01]  /*1e160*/  LDSM.16.M88.4 R180, [R218] ;  /* 0x00000000dab4783b */ /* 0x000e620000000200 */
[C---:B--2---:R-:W-:Y:S04]  /*1e170*/  HMMA.16816.F32.BF16 R4, R32.reuse, R8, RZ ;  /* 0x000000082004723c */ /* 0x044fe800000418ff */
[----:B------:R-:W2:Y:S05]  /*1e180*/  LDSM.16.M88.4 R184, [R217] ;  /* 0x00000000d9b8783b */ /* 0x000eaa0000000200 */
[----:B------:R-:W1:Y:S01]  /*1e190*/  LDSM.16.M88.4 R188, [R216] ;  /* 0x00000000d8bc783b */ /* 0x000e620000000200 */
[C---:B------:R-:W-:Y:S04]  /*1e1a0*/  HMMA.16816.F32.BF16 R8, R32.reuse, R10, RZ ;  /* 0x0000000a2008723c */ /* 0x040fe800000418ff */
[----:B------:R-:W-:Y:S04]  /*1e1b0*/  LDSM.16.M88.4 R192, [R222+0x8000] ;  /* 0x00800000dec0783b */ /* 0x000fe80000000200 */
[C---:B---3--:R-:W-:Y:S01]  /*1e1c0*/  HMMA.16816.F32.BF16 R12, R32.reuse, R16, RZ ;  /* 0x00000010200c723c */ /* 0x048fe200000418ff */
[----:B------:R-:W-:Y:S05]  /*1e1d0*/  LDSM.16.M88.4 R196, [R224] ;  /* 0x00000000e0c4783b */ /* 0x000fea0000000200 */
[----:B------:R-:W-:Y:S02]  /*1e1e0*/  LDSM.16.M88.4 R200, [R215] ;  /* 0x00000000d7c8783b */ /* 0x000fe40000000200 */
[C---:B------:R-:W-:Y:S03]  /*1e1f0*/  HMMA.16816.F32.BF16 R16, R32.reuse, R18, RZ ;  /* 0x000000122010723c */ /* 0x040fe600000418ff */
[----:B------:R-:W3:Y:S05]  /*1e200*/  LD.E R3, [R164.64+0x18c] ;  /* 0x00018c04a4037980 */ /* 0x000eea000c101900 */
[C---:B----4-:R-:W-:Y:S08]  /*1e210*/  HMMA.16816.F32.BF16 R20, R32.reuse, R24, RZ ;  /* 0x000000182014723c */ /* 0x050ff000000418ff */
[C---:B------:R-:W-:Y:S08]  /*1e220*/  HMMA.16816.F32.BF16 R24, R32.reuse, R26, RZ ;  /* 0x0000001a2018723c */ /* 0x040ff000000418ff */
[C---:B-----5:R-:W-:Y:S08]  /*1e230*/  HMMA.16816.F32.BF16 R28, R32.reuse, R168, RZ ;  /* 0x000000a8201c723c */ /* 0x060ff000000418ff */
[----:B------:R-:W-:Y:S01]  /*1e240*/  HMMA.16816.F32.BF16 R32, R32, R170, RZ ;  /* 0x000000aa2020723c */ /* 0x000fe200000418ff */
[----:B------:R-:W4:Y:S07]  /*1e250*/  LDSM.16.M88.4 R168, [R225] ;  /* 0x00000000e1a8783b */ /* 0x000f2e0000000200 */
        /* <DEDUP_REMOVED lines=9> */
[C---:B------:R-:W-:Y:S08]  /*1e2f0*/  HMMA.16816.F32.BF16 R28, R172.reuse, R188, R28 ;  /* 0x000000bcac1c723c */ /* 0x040ff0000004181c */
[----:B------:R-:W-:Y:S01]  /*1e300*/  HMMA.16816.F32.BF16 R32, R172, R190, R32 ;  /* 0x000000beac20723c */ /* 0x000fe20000041820 */
[----:B------:R-:W2:Y:S05]  /*1e310*/  LDSM.16.M88.4 R172, [R215+0x800] ;  /* 0x00080000d7ac783b */ /* 0x000eaa0000000200 */
[----:B------:R-:W2:Y:S02]  /*1e320*/  LDSM.16.M88.4 R188, [R215+0x1000] ;  /* 0x00100000d7bc783b */ /* 0x000ea40000000200 */
        /* <DEDUP_REMOVED lines=8> */
[----:B------:R-:W-:Y:S07]  /*1e3b0*/  LDSM.16.M88.4 R180, [R228+0xa800] ;  /* 0x00a80000e4b4783b */ /* 0x000fee0000000200 */
[C---:B--2---:R-:W-:Y:S08]  /*1e3c0*/  HMMA.16816.F32.BF16 R28, R168.reuse, R184, R28 ;  /* 0x000000b8a81c723c */ /* 0x044ff0000004181c */
[----:B------:R-:W-:Y:S01]  /*1e3d0*/  HMMA.16816.F32.BF16 R32, R168, R186, R32 ;  /* 0x000000baa820723c */ /* 0x000fe20000041820 */
[----:B------:R-:W1:Y:S05]  /*1e3e0*/  LDSM.16.M88.4 R168, [R229+0x2000] ;  /* 0x00200000e5a8783b */ /* 0x000e6a0000000200 */
[----:B------:R-:W2:Y:S02]  /*1e3f0*/  LDSM.16.M88.4 R184, [R228+0xb000] ;  /* 0x00b00000e4b8783b */ /* 0x000ea40000000200 */
[C---:B------:R-:W-:Y:S08]  /*1e400*/  HMMA.16816.F32.BF16 R4, R196.reuse, R200, R4 ;  /* 0x000000c8c404723c */ /* 0x040ff00000041804 */
[C---:B------:R-:W-:Y:S01]  /*1e410*/  HMMA.16816.F32.BF16 R8, R196.reuse, R202, R8 ;  /* 0x000000cac408723c */ /* 0x040fe20000041808 */
[----:B------:R-:W5:Y:S07]  /*1e420*/  LDSM.16.M88.4 R200, [R228+0xb800] ;  /* 0x00b80000e4c8783b */ /* 0x000f6e0000000200 */
[C---:B------:R-:W-:Y:S08]  /*1e430*/  HMMA.16816.F32.BF16 R12, R196.reuse, R172, R12 ;  /* 0x000000acc40c723c */ /* 0x040ff0000004180c */
[C---:B------:R-:W-:Y:S01]  /*1e440*/  HMMA.16816.F32.BF16 R16, R196.reuse, R174, R16 ;  /* 0x000000aec410723c */ /* 0x040fe20000041810 */
[----:B------:R-:W-:Y:S07]  /*1e450*/  LDSM.16.M88.4 R172, [R227+0x2000] ;  /* 0x00200000e3ac783b */ /* 0x000fee0000000200 */
[C---:B------:R-:W-:Y:S08]  /*1e460*/  HMMA.16816.F32.BF16 R20, R196.reuse, R188, R20 ;  /* 0x000000bcc414723c */ /* 0x040ff00000041814 */
[C---:B------:R-:W-:Y:S01]  /*1e470*/  HMMA.16816.F32.BF16 R24, R196.reuse, R190, R24 ;  /* 0x000000bec418723c */ /* 0x040fe20000041818 */
[----:B------:R-:W2:Y:S07]  /*1e480*/  LDSM.16.M88.4 R188, [R214] ;  /* 0x00000000d6bc783b */ /* 0x000eae0000000200 */
[C---:B----4-:R-:W-:Y:S08]  /*1e490*/  HMMA.16816.F32.BF16 R28, R196.reuse, R192, R28 ;  /* 0x000000c0c41c723c */ /* 0x050ff0000004181c */
[----:B------:R-:W-:Y:S01]  /*1e4a0*/  HMMA.16816.F32.BF16 R32, R196, R194, R32 ;  /* 0x000000c2c420723c */ /* 0x000fe20000041820 */
[----:B------:R-:W4:Y:S05]  /*1e4b0*/  LDSM.16.M88.4 R192, [R213] ;  /* 0x00000000d5c0783b */ /* 0x000f2a0000000200 */
[----:B------:R-:W-:Y:S02]  /*1e4c0*/  LDSM.16.M88.4 R196, [R222+0xa000] ;  /* 0x00a00000dec4783b */ /* 0x000fe40000000200 */
[C---:B-1----:R-:W-:Y:S08]  /*1e4d0*/  HMMA.16816.F32.BF16 R4, R168.reuse, R176, R4 ;  /* 0x000000b0a804723c */ /* 0x042ff00000041804 */
[C---:B------:R-:W-:Y:S01]  /*1e4e0*/  HMMA.16816.F32.BF16 R8, R168.reuse, R178, R8 ;  /* 0x000000b2a808723c */ /* 0x040fe20000041808 */
[----:B------:R-:W1:Y:S07]  /*1e4f0*/  LDSM.16.M88.4 R176, [R212] ;  /* 0x00000000d4b0783b */ /* 0x000e6e0000000200 */
[C---:B------:R-:W-:Y:S08]  /*1e500*/  HMMA.16816.F32.BF16 R12, R168.reuse, R180, R12 ;  /* 0x000000b4a80c723c */ /* 0x040ff0000004180c */
[C---:B------:R-:W-:Y:S01]  /*1e510*/  HMMA.16816.F32.BF16 R16, R168.reuse, R182, R16 ;  /* 0x000000b6a810723c */ /* 0x040fe20000041810 */
[----:B------:R-:W1:Y:S07]  /*1e520*/  LDSM.16.M88.4 R180, [R211] ;  /* 0x00000000d3b4783b */ /* 0x000e6e0000000200 */
[C---:B--2---:R-:W-:Y:S08]  /*1e530*/  HMMA.16816.F32.BF16 R20, R168.reuse, R184, R20 ;  /* 0x000000b8a814723c */ /* 0x044ff00000041814 */
[C---:B------:R-:W-:Y:S01]  /*1e540*/  HMMA.16816.F32.BF16 R24, R168.reuse, R186, R24 ;  /* 0x000000baa818723c */ /* 0x040fe20000041818 */
[----:B------:R-:W2:Y:S07]  /*1e550*/  LDSM.16.M88.4 R184, [R225+0x2000] ;  /* 0x00200000e1b8783b */ /* 0x000eae0000000200 */
[C---:B-----5:R-:W-:Y:S08]  /*1e560*/  HMMA.16816.F32.BF16 R28, R168.reuse, R200, R28 ;  /* 0x000000c8a81c723c */ /* 0x060ff0000004181c */
[----:B------:R-:W-:Y:S01]  /*1e570*/  HMMA.16816.F32.BF16 R32, R168, R202, R32 ;  /* 0x000000caa820723c */ /* 0x000fe20000041820 */
[----:B------:R-:W5:Y:S07]  /*1e580*/  LDSM.16.M88.4 R168, [R222+0xa800] ;  /* 0x00a80000dea8783b */ /* 0x000f6e0000000200 */
        /* <DEDUP_REMOVED lines=9> */
[C---:B------:R-:W-:Y:S08]  /*1e620*/  HMMA.16816.F32.BF16 R28, R172.reuse, R180, R28 ;  /* 0x000000b4ac1c723c */ /* 0x040ff0000004181c */
[----:B------:R-:W-:Y:S01]  /*1e630*/  HMMA.16816.F32.BF16 R32, R172, R182, R32 ;  /* 0x000000b6ac20723c */ /* 0x000fe20000041820 */
[----:B------:R-:W1:Y:S05]  /*1e640*/  LDSM.16.M88.4 R172, [R224+0x2000] ;  /* 0x00200000e0ac783b */ /* 0x000e6a0000000200 */
[----:B------:R-:W1:Y:S02]  /*1e650*/  LDSM.16.M88.4 R180, [R215+0x2800] ;  /* 0x00280000d7b4783b */ /* 0x000e640000000200 */
[C---:B--2---:R-:W-:Y:S08]  /*1e660*/  HMMA.16816.F32.BF16 R4, R184.reuse, R196, R4 ;  /* 0x000000c4b804723c */ /* 0x044ff00000041804 */
[C---:B------:R-:W-:Y:S01]  /*1e670*/  HMMA.16816.F32.BF16 R8, R184.reuse, R198, R8 ;  /* 0x000000c6b808723c */ /* 0x040fe20000041808 */
[----:B------:R-:W2:Y:S07]  /*1e680*/  LDSM.16.M88.4 R196, [R215+0x3000] ;  /* 0x00300000d7c4783b */ /* 0x000eae0000000200 */
[C---:B-----5:R-:W-:Y:S08]  /*1e690*/  HMMA.16816.F32.BF16 R12, R184.reuse, R168, R12 ;  /* 0x000000a8b80c723c */ /* 0x060ff0000004180c */
[C---:B------:R-:W-:Y:S01]  /*1e6a0*/  HMMA.16816.F32.BF16 R16, R184.reuse, R170, R16 ;  /* 0x000000aab810723c */ /* 0x040fe20000041810 */
[----:B------:R-:W5:Y:S07]  /*1e6b0*/  LDSM.16.M88.4 R168, [R215+0x3800] ;  /* 0x00380000d7a8783b */ /* 0x000f6e0000000200 */
[C---:B------:R-:W-:Y:S08]  /*1e6c0*/  HMMA.16816.F32.BF16 R20, R184.reuse, R188, R20 ;  /* 0x000000bcb814723c */ /* 0x040ff00000041814 */
[C---:B------:R-:W-:Y:S01]  /*1e6d0*/  HMMA.16816.F32.BF16 R24, R184.reuse, R190, R24 ;  /* 0x000000beb818723c */ /* 0x040fe20000041818 */
[----:B------:R-:W-:Y:S07]  /*1e6e0*/  LDSM.16.M88.4 R188, [R228+0xc000] ;  /* 0x00c00000e4bc783b */ /* 0x000fee0000000200 */
[C---:B----4-:R-:W-:Y:S08]  /*1e6f0*/  HMMA.16816.F32.BF16 R28, R184.reuse, R192, R28 ;  /* 0x000000c0b81c723c */ /* 0x050ff0000004181c */
[----:B------:R-:W-:Y:S01]  /*1e700*/  HMMA.16816.F32.BF16 R32, R184, R194, R32 ;  /* 0x000000c2b820723c */ /* 0x000fe20000041820 */
[----:B------:R-:W4:Y:S05]  /*1e710*/  LDSM.16.M88.4 R184, [R229+0x4000] ;  /* 0x00400000e5b8783b */ /* 0x000f2a0000000200 */
[----:B------:R-:W3:Y:S02]  /*1e720*/  LDSM.16.M88.4 R192, [R228+0xc800] ;  /* 0x00c80000e4c0783b */ /* 0x000ee40000000200 */
[C---:B-1----:R-:W-:Y:S08]  /*1e730*/  HMMA.16816.F32.BF16 R4, R172.reuse, R176, R4 ;  /* 0x000000b0ac04723c */ /* 0x042ff00000041804 */
[C---:B------:R-:W-:Y:S01]  /*1e740*/  HMMA.16816.F32.BF16 R8, R172.reuse, R178, R8 ;  /* 0x000000b2ac08723c */ /* 0x040fe20000041808 */
[----:B------:R-:W1:Y:S07]  /*1e750*/  LDSM.16.M88.4 R176, [R228+0xd000] ;  /* 0x00d00000e4b0783b */ /* 0x000e6e0000000200 */
[C---:B------:R-:W-:Y:S08]  /*1e760*/  HMMA.16816.F32.BF16 R12, R172.reuse, R180, R12 ;  /* 0x000000b4ac0c723c */ /* 0x040ff0000004180c */
[C---:B------:R-:W-:Y:S01]  /*1e770*/  HMMA.16816.F32.BF16 R16, R172.reuse, R182, R16 ;  /* 0x000000b6ac10723c */ /* 0x040fe20000041810 */
[----:B------:R-:W-:Y:S07]  /*1e780*/  LDSM.16.M88.4 R180, [R210] ;  /* 0x00000000d2b4783b */ /* 0x000fee0000000200 */
[C---:B--2---:R-:W-:Y:S08]  /*1e790*/  HMMA.16816.F32.BF16 R20, R172.reuse, R196, R20 ;  /* 0x000000c4ac14723c */ /* 0x044ff00000041814 */
[C---:B------:R-:W-:Y:S01]  /*1e7a0*/  HMMA.16816.F32.BF16 R24, R172.reuse, R198, R24 ;  /* 0x000000c6ac18723c */ /* 0x040fe20000041818 */
[----:B------:R-:W-:Y:S07]  /*1e7b0*/  LDSM.16.M88.4 R196, [R209] ;  /* 0x00000000d1c4783b */ /* 0x000fee0000000200 */
[C---:B-----5:R-:W-:Y:S08]  /*1e7c0*/  HMMA.16816.F32.BF16 R28, R172.reuse, R168, R28 ;  /* 0x000000a8ac1c723c */ /* 0x060ff0000004181c */
[----:B------:R-:W-:Y:S01]  /*1e7d0*/  HMMA.16816.F32.BF16 R32, R172, R170, R32 ;  /* 0x000000aaac20723c */ /* 0x000fe20000041820 */
[----:B------:R-:W2:Y:S05]  /*1e7e0*/  LDSM.16.M88.4 R168, [R228+0xd800] ;  /* 0x00d80000e4a8783b */ /* 0x000eaa0000000200 */
[----:B------:R-:W5:Y:S02]  /*1e7f0*/  LDSM.16.M88.4 R172, [R227+0x4000] ;  /* 0x00400000e3ac783b */ /* 0x000f640000000200 */
[C---:B----4-:R-:W-:Y:S08]  /*1e800*/  HMMA.16816.F32.BF16 R4, R184.reuse, R188, R4 ;  /* 0x000000bcb804723c */ /* 0x050ff00000041804 */
[C---:B------:R-:W-:Y:S01]  /*1e810*/  HMMA.16816.F32.BF16 R8, R184.reuse, R190, R8 ;  /* 0x000000beb808723c */ /* 0x040fe20000041808 */
[----:B------:R-:W4:Y:S07]  /*1e820*/  LDSM.16.M88.4 R188, [R208] ;  /* 0x00000000d0bc783b */ /* 0x000f2e0000000200 */
[C---:B---3--:R-:W-:Y:S08]  /*1e830*/  HMMA.16816.F32.BF16 R12, R184.reuse, R192, R12 ;  /* 0x000000c0b80c723c */ /* 0x048ff0000004180c */
[C---:B------:R-:W-:Y:S01]  /*1e840*/  HMMA.16816.F32.BF16 R16, R184.reuse, R194, R16 ;  /* 0x000000c2b810723c */ /* 0x040fe20000041810 */
[----:B------:R-:W3:Y:S07]  /*1e850*/  LDSM.16.M88.4 R192, [R207] ;  /* 0x00000000cfc0783b */ /* 0x000eee0000000200 */
[C---:B-1----:R-:W-:Y:S08]  /*1e860*/  HMMA.16816.F32.BF16 R20, R184.reuse, R176, R20 ;  /* 0x000000b0b814723c */ /* 0x042ff00000041814 */
[C---:B------:R-:W-:Y:S01]  /*1e870*/  HMMA.16816.F32.BF16 R24, R184.reuse, R178, R24 ;  /* 0x000000b2b818723c */ /* 0x040fe20000041818 */
[----:B------:R-:W-:Y:S07]  /*1e880*/  LDSM.16.M88.4 R176, [R222+0xc000] ;  /* 0x00c00000deb0783b */ /* 0x000fee0000000200 */
[C---:B--2---:R-:W-:Y:S08]  /*1e890*/  HMMA.16816.F32.BF16 R28, R184.reuse, R168, R28 ;  /* 0x000000a8b81c723c */ /* 0x044ff0000004181c */
[----:B------:R-:W-:Y:S01]  /*1e8a0*/  HMMA.16816.F32.BF16 R32, R184, R170, R32 ;  /* 0x000000aab820723c */ /* 0x000fe20000041820 */
[----:B------:R-:W1:Y:S05]  /*1e8b0*/  LDSM.16.M88.4 R168, [R225+0x4000] ;  /* 0x00400000e1a8783b */ /* 0x000e6a0000000200 */
[----:B------:R-:W-:Y:S02]  /*1e8c0*/  LDSM.16.M88.4 R184, [R222+0xd000] ;  /* 0x00d00000deb8783b */ /* 0x000fe40000000200 */
[C---:B-----5:R-:W-:Y:S08]  /*1e8d0*/  HMMA.16816.F32.BF16 R4, R172.reuse, R180, R4 ;  /* 0x000000b4ac04723c */ /* 0x060ff00000041804 */
[C---:B------:R-:W-:Y:S01]  /*1e8e0*/  HMMA.16816.F32.BF16 R8, R172.reuse, R182, R8 ;  /* 0x000000b6ac08723c */ /* 0x040fe20000041808 */
[----:B------:R-:W2:Y:S07]  /*1e8f0*/  LDSM.16.M88.4 R180, [R222+0xc800] ;  /* 0x00c80000deb4783b */ /* 0x000eae0000000200 */
[C---:B------:R-:W-:Y:S08]  /*1e900*/  HMMA.16816.F32.BF16 R12, R172.reuse, R196, R12 ;  /* 0x000000c4ac0c723c */ /* 0x040ff0000004180c */
[C---:B------:R-:W-:Y:S01]  /*1e910*/  HMMA.16816.F32.BF16 R16, R172.reuse, R198, R16 ;  /* 0x000000c6ac10723c */ /* 0x040fe20000041810 */
[----:B------:R-:W5:Y:S07]  /*1e920*/  LDSM.16.M88.4 R196, [R222+0xd800] ;  /* 0x00d80000dec4783b */ /* 0x000f6e0000000200 */
[C---:B----4-:R-:W-:Y:S08]  /*1e930*/  HMMA.16816.F32.BF16 R20, R172.reuse, R188, R20 ;  /* 0x000000bcac14723c */ /* 0x050ff00000041814 */
[C---:B------:R-:W-:Y:S01]  /*1e940*/  HMMA.16816.F32.BF16 R24, R172.reuse, R190, R24 ;  /* 0x000000beac18723c */ /* 0x040fe20000041818 */
[----:B------:R-:W-:Y:S07]  /*1e950*/  LDSM.16.M88.4 R188, [R215+0x4000] ;  /* 0x00400000d7bc783b */ /* 0x000fee0000000200 */
[C---:B---3--:R-:W-:Y:S08]  /*1e960*/  HMMA.16816.F32.BF16 R28, R172.reuse, R192, R28 ;  /* 0x000000c0ac1c723c */ /* 0x048ff0000004181c */
[----:B------:R-:W-:Y:S01]  /*1e970*/  HMMA.16816.F32.BF16 R32, R172, R194, R32 ;  /* 0x000000c2ac20723c */ /* 0x000fe20000041820 */
[----:B------:R-:W3:Y:S05]  /*1e980*/  LDSM.16.M88.4 R172, [R224+0x4000] ;  /* 0x00400000e0ac783b */ /* 0x000eea0000000200 */
[----:B------:R-:W4:Y:S02]  /*1e990*/  LDSM.16.M88.4 R192, [R215+0x4800] ;  /* 0x00480000d7c0783b */ /* 0x000f240000000200 */
        /* <DEDUP_REMOVED lines=11> */
[----:B------:R-:W2:Y:S05]  /*1ea50*/  LDSM.16.M88.4 R168, [R215+0x5800] ;  /* 0x00580000d7a8783b */ /* 0x000eaa0000000200 */
[----:B------:R-:W5:Y:S02]  /*1ea60*/  LDSM.16.M88.4 R196, [R228+0xe800] ;  /* 0x00e80000e4c4783b */ /* 0x000f640000000200 */
        /* <DEDUP_REMOVED lines=8> */
[----:B------:R-:W-:Y:S07]  /*1eaf0*/  LDSM.16.M88.4 R176, [R205] ;  /* 0x00000000cdb0783b */ /* 0x000fee0000000200 */
[C---:B--2---:R-:W-:Y:S08]  /*1eb00*/  HMMA.16816.F32.BF16 R28, R172.reuse, R168, R28 ;  /* 0x000000a8ac1c723c */ /* 0x044ff0000004181c */
[----:B------:R-:W-:Y:S01]  /*1eb10*/  HMMA.16816.F32.BF16 R32, R172, R170, R32 ;  /* 0x000000aaac20723c */ /* 0x000fe20000041820 */
[----:B------:R-:W-:Y:S05]  /*1eb20*/  LDSM.16.M88.4 R168, [R227+0x6000] ;  /* 0x00600000e3a8783b */ /* 0x000fea0000000200 */
[----:B------:R-:W1:Y:S02]  /*1eb30*/  LDSM.16.M88.4 R172, [R206] ;  /* 0x00000000ceac783b */ /* 0x000e640000000200 */
[C---:B------:R-:W-:Y:S08]  /*1eb40*/  HMMA.16816.F32.BF16 R4, R180.reuse, R184, R4 ;  /* 0x000000b8b404723c */ /* 0x040ff00000041804 */
[C---:B------:R-:W-:Y:S01]  /*1eb50*/  HMMA.16816.F32.BF16 R8, R180.reuse, R186, R8 ;  /* 0x000000bab408723c */ /* 0x040fe20000041808 */
[----:B------:R-:W2:Y:S07]  /*1eb60*/  LDSM.16.M88.4 R184, [R204] ;  /* 0x00000000ccb8783b */ /* 0x000eae0000000200 */
[C---:B-----5:R-:W-:Y:S08]  /*1eb70*/  HMMA.16816.F32.BF16 R12, R180.reuse, R196, R12 ;  /* 0x000000c4b40c723c */ /* 0x060ff0000004180c */
[C---:B------:R-:W-:Y:S01]  /*1eb80*/  HMMA.16816.F32.BF16 R16, R180.reuse, R198, R16 ;  /* 0x000000c6b410723c */ /* 0x040fe20000041810 */
[----:B------:R-:W5:Y:S07]  /*1eb90*/  LDSM.16.M88.4 R196, [R167] ;  /* 0x00000000a7c4783b */ /* 0x000f6e0000000200 */
[C---:B---3--:R-:W-:Y:S08]  /*1eba0*/  HMMA.16816.F32.BF16 R20, R180.reuse, R188, R20 ;  /* 0x000000bcb414723c */ /* 0x048ff00000041814 */
[C---:B------:R-:W-:Y:S01]  /*1ebb0*/  HMMA.16816.F32.BF16 R24, R180.reuse, R190, R24 ;  /* 0x000000beb418723c */ /* 0x040fe20000041818 */
[----:B------:R-:W-:Y:S07]  /*1ebc0*/  LDSM.16.M88.4 R188, [R222+0xe000] ;  /* 0x00e00000debc783b */ /* 0x000fee0000000200 */
[C---:B----4-:R-:W-:Y:S08]  /*1ebd0*/  HMMA.16816.F32.BF16 R28, R180.reuse, R192, R28 ;  /* 0x000000c0b41c723c */ /* 0x050ff0000004181c */
[----:B------:R-:W-:Y:S01]  /*1ebe0*/  HMMA.16816.F32.BF16 R32, R180, R194, R32 ;  /* 0x000000c2b420723c */ /* 0x000fe20000041820 */
[----:B------:R-:W3:Y:S05]  /*1ebf0*/  LDSM.16.M88.4 R180, [R225+0x6000] ;  /* 0x00600000e1b4783b */ /* 0x000eea0000000200 */
[----:B------:R-:W-:Y:S02]  /*1ec00*/  LDSM.16.M88.4 R192, [R215+0x6000] ;  /* 0x00600000d7c0783b */ /* 0x000fe40000000200 */
        /* <DEDUP_REMOVED lines=8> */
[----:B------:R-:W-:Y:S07]  /*1ec90*/  LDSM.16.M88.4 R184, [R224+0x6000] ;  /* 0x00600000e0b8783b */ /* 0x000fee0000000200 */
[C---:B-----5:R-:W-:Y:S08]  /*1eca0*/  HMMA.16816.F32.BF16 R28, R168.reuse, R196, R28 ;  /* 0x000000c4a81c723c */ /* 0x060ff0000004181c */
[----:B------:R-:W-:Y:S01]  /*1ecb0*/  HMMA.16816.F32.BF16 R32, R168, R198, R32 ;  /* 0x000000c6a820723c */ /* 0x000fe20000041820 */
[----:B------:R-:W2:Y:S07]  /*1ecc0*/  LDSM.16.M88.4 R168, [R222+0xf800] ;  /* 0x00f80000dea8783b */ /* 0x000eae0000000200 */
[C---:B---3--:R-:W-:Y:S08]  /*1ecd0*/  HMMA.16816.F32.BF16 R4, R180.reuse, R188, R4 ;  /* 0x000000bcb404723c */ /* 0x048ff00000041804 */
[C---:B------:R-:W-:Y:S08]  /*1ece0*/  HMMA.16816.F32.BF16 R8, R180.reuse, R190, R8 ;  /* 0x000000beb408723c */ /* 0x040ff00000041808 */
[C---:B-1----:R-:W-:Y:S08]  /*1ecf0*/  HMMA.16816.F32.BF16 R12, R180.reuse, R172, R12 ;  /* 0x000000acb40c723c */ /* 0x042ff0000004180c */
[C---:B------:R-:W-:Y:S08]  /*1ed00*/  HMMA.16816.F32.BF16 R16, R180.reuse, R174, R16 ;  /* 0x000000aeb410723c */ /* 0x040ff00000041810 */
[C---:B----4-:R-:W-:Y:S08]  /*1ed10*/  HMMA.16816.F32.BF16 R20, R180.reuse, R176, R20 ;  /* 0x000000b0b414723c */ /* 0x050ff00000041814 */
[C---:B------:R-:W-:Y:S08]  /*1ed20*/  HMMA.16816.F32.BF16 R24, R180.reuse, R178, R24 ;  /* 0x000000b2b418723c */ /* 0x040ff00000041818 */
[C---:B--2---:R-:W-:Y:S08]  /*1ed30*/  HMMA.16816.F32.BF16 R28, R180.reuse, R168, R28 ;  /* 0x000000a8b41c723c */ /* 0x044ff0000004181c */
        /* <DEDUP_REMOVED lines=25> */
[----:B------:R-:W1:Y:S01]  /*1eed0*/  MUFU.TANH R193, R13 ;  /* 0x0000000d00c17308 */ /* 0x000e620000002400 */
[-C--:B------:R-:W-:Y:S01]  /*1eee0*/  FMUL.FTZ R17, R17, R3.reuse ;  /* 0x0000000311117220 */ /* 0x080fe20000410000 */
[C---:B---3--:R-:W-:Y:S03]  /*1eef0*/  HMMA.16816.F32.BF16 R20, R184.reuse, R4, R20 ;  /* 0x00000004b814723c */ /* 0x048fe60000041814 */
[-C--:B------:R-:W-:Y:S02]  /*1ef00*/  FMUL.FTZ R18, R18, R3.reuse ;  /* 0x0000000312127220 */ /* 0x080fe40000410000 */
[-C--:B------:R-:W-:Y:S03]  /*1ef10*/  FMUL.FTZ R19, R19, R3.reuse ;  /* 0x0000000313137220 */ /* 0x080fe60000410000 */
[----:B------:R3:W1:Y:S01]  /*1ef20*/  MUFU.TANH R196, R14 ;  /* 0x0000000e00c47308 */ /* 0x0006620000002400 */
        /* <DEDUP_REMOVED lines=17> */
[----:B------:R-:W1:Y:S01]  /*1f040*/  MUFU.TANH R192, R192 ;  /* 0x000000c000c07308 */ /* 0x000e620000002400 */
[----:B------:R-:W-:Y:S09]  /*1f050*/  HMMA.16816.F32.BF16 R32, R184, R10, R32 ;  /* 0x0000000ab820723c */ /* 0x000ff20000041820 */
[----:B------:R1:W1:Y:S05]  /*1f060*/  MUFU.TANH R197, R15 ;  /* 0x0000000f00c57308 */ /* 0x00026a0000002400 */
[-C--:B------:R-:W-:Y:S05]  /*1f070*/  FMUL.FTZ R180, R28, R3.reuse ;  /* 0x000000031cb47220 */ /* 0x080fea0000410000 */
[----:B------:R-:W1:Y:S01]  /*1f080*/  MUFU.TANH R194, R194 ;  /* 0x000000c200c27308 */ /* 0x000e620000002400 */
[-C--:B------:R-:W-:Y:S02]  /*1f090*/  FMUL.FTZ R29, R29, R3.reuse ;  /* 0x000000031d1d7220 */ /* 0x080fe40000410000 */
[-C--:B------:R-:W-:Y:S02]  /*1f0a0*/  FMUL.FTZ R12, R30, R3.reuse ;  /* 0x000000031e0c7220 */ /* 0x080fe40000410000 */
[-C--:B------:R-:W-:Y:S02]  /*1f0b0*/  FMUL.FTZ R6, R31, R3.reuse ;  /* 0x000000031f067220 */ /* 0x080fe40000410000 */
[-C--:B------:R-:W-:Y:S02]  /*1f0c0*/  FMUL.FTZ R177, R32, R3.reuse ;  /* 0x0000000320b17220 */ /* 0x080fe40000410000 */
[-C--:B---3--:R-:W-:Y:S01]  /*1f0d0*/  FMUL.FTZ R14, R33, R3.reuse ;  /* 0x00000003210e7220 */ /* 0x088fe20000410000 */
        /* <DEDUP_REMOVED lines=31> */
[----:B------:R-:W2:Y:S03]  /*1f2d0*/  I2F.RP R11, R10 ;  /* 0x0000000a000b7306 */ /* 0x000ea60000209400 */
[----:B------:R-:W-:Y:S07]  /*1f2e0*/  IMAD.MOV R8, RZ, RZ, -R8 ;  /* 0x000000ffff087224 */ /* 0x000fee00078e0a08 */
[----:B--2---:R-:W2:Y:S02]  /*1f2f0*/  MUFU.RCP R5, R11 ;  /* 0x0000000b00057308 */ /* 0x004ea40000001000 */
[----:B--2---:R-:W-:Y:S01]  /*1f300*/  IADD3 R20, R5, 0xffffffe, RZ ;  /* 0x0ffffffe05147810 */ /* 0x004fe20007ffe0ff */
[----:B------:R-:W-:Y:S07]  /*1f310*/  IMAD.SHL.U32 R5, R241, 0x40, RZ ;  /* 0x00000040f1057824 */ /* 0x000fee00078e00ff */
[----:B------:R-:W2:Y:S01]  /*1f320*/  F2I.FTZ.U32.TRUNC.NTZ R21, R20 ;  /* 0x0000001400157305 */ /* 0x000ea2000021f000 */
[C---:B-1----:R-:W-:Y:S02]  /*1f330*/  IADD3 R15, R5.reuse, -0x40, RZ ;  /* 0xffffffc0050f7810 */ /* 0x042fe40007ffe0ff */
[----:B------:R-:W-:Y:S02]  /*1f340*/  IABS R9, R5 ;  /* 0x0000000500097213 */ /* 0x000fe40000000000 */
[----:B------:R-:W-:Y:S04]  /*1f350*/  LOP3.LUT R5, R5, R18, RZ, 0x3c, !PT ;  /* 0x0000001205057212 */ /* 0x000fe800078e3cff */
[----:B------:R-:W-:Y:S01]  /*1f360*/  ISETP.GE.AND P2, PT, R5, RZ, PT ;  /* 0x000000ff0500720c */ /* 0x000fe20003f46270 */
[--C-:B--2---:R-:W-:Y:S02]  /*1f370*/  IMAD.MOV R7, RZ, RZ, -R21.reuse ;  /* 0x000000ffff077224 */ /* 0x104fe400078e0a15 */
        /* <DEDUP_REMOVED lines=27> */
[-C--:B------:R-:W-:Y:S01]  /*1f530*/  LEA R24, P1, R11, R242.reuse, 0x2 ;  /* 0x000000f20b187211 */ /* 0x080fe200078210ff */
[----:B------:R-:W3:Y:S01]  /*1f540*/  LD.E.64 R16, [R164.64+0x38] ;  /* 0x00003804a4107980 */ /* 0x000ee2000c101b00 */
[----:B------:R-:W-:Y:S02]  /*1f550*/  LEA R22, P0, R7, R242, 0x2 ;  /* 0x000000f207167211 */ /* 0x000fe400078010ff */
[-C--:B------:R-:W-:Y:S02]  /*1f560*/  LEA.HI.X.SX32 R25, R11, R243.reuse, 0x2, P1 ;  /* 0x000000f30b197211 */ /* 0x080fe400008f16ff */
[C---:B------:R-:W-:Y:S01]  /*1f570*/  LEA.HI.X.SX32 R23, R7.reuse, R243, 0x2, P0 ;  /* 0x000000f307177211 */ /* 0x040fe200000f16ff */
[----:B------:R-:W-:Y:S02]  /*1f580*/  IMAD.IADD R7, R7, 0x1, -R11 ;  /* 0x0000000107077824 */ /* 0x000fe400078e0a0b */
[----:B------:R-:W4:Y:S02]  /*1f590*/  LD.E R5, [R24.64] ;  /* 0x0000000418057980 */ /* 0x000f24000c101900 */
[----:B------:R-:W-:Y:S02]  /*1f5a0*/  IMAD R18, R18, R7, -0x40 ;  /* 0xffffffc012127424 */ /* 0x000fe400078e0207 */
[----:B------:R-:W4:Y:S03]  /*1f5b0*/  LD.E R8, [R22.64] ;  /* 0x0000000416087980 */ /* 0x000f26000c101900 */
        /* <DEDUP_REMOVED lines=12> */
.L_x_6911:
[----:B------:R-:W-:Y:S02]  /*1f680*/  ULDC.64 UR4, c[0x0][0x118] ;  /* 0x0000460000047ab9 */ /* 0x000fe40000000a00 */
[----:B------:R-:W2:Y:S02]  /*1f690*/  LD.E R18, [R164.64+0x38] ;  /* 0x00003804a4127980 */ /* 0x000ea4000c101900 */
[----:B--2---:R-:W-:Y:S04]  /*1f6a0*/  LEA R18, -R18, RZ, 0x6 ;  /* 0x000000ff12127211 */ /* 0x004fe800078e31ff */
[----:B------:R-:W-:Y:S02]  /*1f6b0*/  SHF.R.S32.HI R7, RZ, 0x1f, R18 ;  /* 0x0000001fff077819 */ /* 0x000fe40000011412 */
.L_x_6912:
[----:B------:R-:W-:Y:S05]  /*1f6c0*/  BSYNC B0 ;  /* 0x0000000000007941 */ /* 0x000fea0003800000 */
.L_x_6910:
        /* <DEDUP_REMOVED lines=32> */
.L_x_6909:
[----:B--234-:R-:W-:Y:S05]  /*1f8d0*/  BSYNC B1 ;  /* 0x0000000000017941 */ /* 0x01cfea0003800000 */
.L_x_6908:
[----:B------:R-:W-:Y:S01]  /*1f8e0*/  ULDC.64 UR4, c[0x0][0x118] ;  /* 0x0000460000047ab9 */ /* 0x000fe20000000a00 */
[----:B------:R-:W2:Y:S08]  /*1f8f0*/  S2R R8, SR_TID.X ;  /* 0x0000000000087919 */ /* 0x000eb00000002100 */
[----:B------:R3:W4:Y:S04]  /*1f900*/  LD.E R165, [R164.64+0xdc] ;  /* 0x0000dc04a4a57980 */ /* 0x000728000c101900 */
[----:B------:R-:W-:Y:S01]  /*1f910*/  LDSM.16.MT88.4 R28, [R220+0x10000] ;  /* 0x01000000dc1c783b */ /* 0x000fe20000004200 */
[----:B--2---:R-:W-:Y:S04]  /*1f920*/  SHF.L.U32 R8, R8, 0x1, RZ ;  /* 0x0000000108087819 */ /* 0x004fe800000006ff */
[----:B------:R-:W-:Y:S04]  /*1f930*/  LOP3.LUT R8, R8, 0x6, RZ, 0xc0, !PT ;  /* 0x0000000608087812 */ /* 0x000fe800078ec0ff */
[----:B-1----:R-:W-:Y:S04]  /*1f940*/  LEA R15, R241, R8, 0x6 ;  /* 0x00000008f10f7211 */ /* 0x002fe800078e30ff */
[C---:B------:R-:W-:Y:S02]  /*1f950*/  IADD3 R7, R15.reuse, 0x1, RZ ;  /* 0x000000010f077810 */ /* 0x040fe40007ffe0ff */
[C---:B------:R-:W-:Y:S02]  /*1f960*/  IADD3 R5, R15.reuse, 0x8, RZ ;  /* 0x000000080f057810 */ /* 0x040fe40007ffe0ff */
[----:B------:R-:W-:Y:S02]  /*1f970*/  ISETP.GE.AND P6, PT, R15, R247, PT ;  /* 0x000000f70f00720c */ /* 0x000fe40003fc6270 */
[C---:B------:R-:W-:Y:S02]  /*1f980*/  ISETP.GE.AND P1, PT, R7.reuse, R249, PT ;  /* 0x000000f90700720c */ /* 0x040fe40003f26270 */
[----:B------:R-:W-:Y:S02]  /*1f990*/  ISETP.GE.AND P5, PT, R7, R247, PT ;  /* 0x000000f70700720c */ /* 0x000fe40003fa6270 */
[----:B------:R-:W-:Y:S02]  /*1f9a0*/  ISETP.GE.OR P6, PT, R15, R246, !P6 ;  /* 0x000000f60f00720c */ /* 0x000fe400077c6670 */
[C---:B------:R-:W-:Y:S02]  /*1f9b0*/  ISETP.GE.OR P1, PT, R7.reuse, R248, !P1 ;  /* 0x000000f80700720c */ /* 0x040fe40004f26670 */
[----:B------:R-:W-:Y:S02]  /*1f9c0*/  ISETP.GE.OR P5, PT, R7, R246, !P5 ;  /* 0x000000f60700720c */ /* 0x000fe40006fa6670 */
[----:B------:R-:W-:Y:S02]  /*1f9d0*/  IADD3 R7, R15, 0x10, RZ ;  /* 0x000000100f077810 */ /* 0x000fe40007ffe0ff */
[C---:B------:R-:W-:Y:S02]  /*1f9e0*/  ISETP.GE.AND P4, PT, R5.reuse, R249, PT ;  /* 0x000000f90500720c */ /* 0x040fe40003f86270 */
[C---:B------:R-:W-:Y:S02]  /*1f9f0*/  ISETP.GE.AND P3, PT, R5.reuse, R247, PT ;  /* 0x000000f70500720c */ /* 0x040fe40003f66270 */
[C---:B------:R-:W-:Y:S02]  /*1fa00*/  ISETP.GE.OR P4, PT, R5.reuse, R248, !P4 ;  /* 0x000000f80500720c */ /* 0x040fe40006786670 */
[----:B------:R-:W-:Y:S02]  /*1fa10*/  ISETP.GE.OR P3, PT, R5, R246, !P3 ;  /* 0x000000f60500720c */ /* 0x000fe40005f66670 */
[----:B------:R-:W-:Y:S02]  /*1fa20*/  FSEL R5, R174, -INF , !P6 ;  /* 0xff800000ae057808 */ /* 0x000fe40007000000 */
[-C--:B------:R-:W-:Y:S02]  /*1fa30*/  ISETP.GE.AND P6, PT, R7, R249.reuse, PT ;  /* 0x000000f90700720c */ /* 0x080fe40003fc6270 */
[----:B------:R-:W-:Y:S02]  /*1fa40*/  IADD3 R16, R15, 0x18, RZ ;  /* 0x000000180f107810 */ /* 0x000fe40007ffe0ff */
[-C--:B------:R-:W-:Y:S02]  /*1fa50*/  ISETP.GE.OR P6, PT, R7, R248.reuse, !P6 ;  /* 0x000000f80700720c */ /* 0x080fe400077c6670 */
[CC--:B------:R-:W-:Y:S02]  /*1fa60*/  ISETP.GE.AND P2, PT, R15.reuse, R249.reuse, PT ;  /* 0x000000f90f00720c */ /* 0x0c0fe40003f46270 */
[----:B------:R-:W-:Y:S02]  /*1fa70*/  FSEL R192, R192, -INF , !P6 ;  /* 0xff800000c0c07808 */ /* 0x000fe40007000000 */
[C---:B------:R-:W-:Y:S02]  /*1fa80*/  ISETP.GE.AND P6, PT, R16.reuse, R249, PT ;  /* 0x000000f91000720c */ /* 0x040fe40003fc6270 */
[C---:B------:R-:W-:Y:S02]  /*1fa90*/  IADD3 R8, R15.reuse, 0x9, RZ ;  /* 0x000000090f087810 */ /* 0x040fe40007ffe0ff */
[CC--:B------:R-:W-:Y:S02]  /*1faa0*/  ISETP.GE.OR P2, PT, R15.reuse, R248.reuse, !P2 ;  /* 0x000000f80f00720c */ /* 0x0c0fe40005746670 */
[C---:B------:R-:W-:Y:S02]  /*1fab0*/  IADD3 R18, R15.reuse, 0x20, RZ ;  /* 0x000000200f127810 */ /* 0x040fe40007ffe0ff */
[----:B------:R-:W-:Y:S02]  /*1fac0*/  ISETP.GE.OR P6, PT, R16, R248, !P6 ;  /* 0x000000f81000720c */ /* 0x000fe400077c6670 */
[----:B------:R-:W-:Y:S02]  /*1fad0*/  FSEL R9, R172, -INF , !P2 ;  /* 0xff800000ac097808 */ /* 0x000fe40005000000 */
[----:B------:R-:W-:Y:S02]  /*1fae0*/  ISETP.GE.AND P2, PT, R8, R247, PT ;  /* 0x000000f70800720c */ /* 0x000fe40003f46270 */
[----:B------:R-:W-:Y:S02]  /*1faf0*/  FSEL R194, R194, -INF , !P6 ;  /* 0xff800000c2c27808 */ /* 0x000fe40007000000 */
[-C--:B------:R-:W-:Y:S02]  /*1fb00*/  ISETP.GE.AND P6, PT, R18, R249.reuse, PT ;  /* 0x000000f91200720c */ /* 0x080fe40003fc6270 */
[C---:B------:R-:W-:Y:S02]  /*1fb10*/  IADD3 R10, R15.reuse, 0x11, RZ ;  /* 0x000000110f0a7810 */ /* 0x040fe40007ffe0ff */
[----:B------:R-:W-:Y:S02]  /*1fb20*/  IADD3 R17, R15, 0x21, RZ ;  /* 0x000000210f117810 */ /* 0x000fe40007ffe0ff */
[C---:B------:R-:W-:Y:S02]  /*1fb30*/  ISETP.GE.AND P0, PT, R8.reuse, R249, PT ;  /* 0x000000f90800720c */ /* 0x040fe40003f06270 */
[----:B------:R-:W-:Y:S02]  /*1fb40*/  ISETP.GE.OR P2, PT, R8, R246, !P2 ;  /* 0x000000f60800720c */ /* 0x000fe40005746670 */
[CC--:B------:R-:W-:Y:S02]  /*1fb50*/  ISETP.GE.OR P6, PT, R18.reuse, R248.reuse, !P6 ;  /* 0x000000f81200720c */ /* 0x0c0fe400077c6670 */
[----:B------:R-:W-:Y:S02]  /*1fb60*/  FSEL R169, R169, -INF , !P3 ;  /* 0xff800000a9a97808 */ /* 0x000fe40005800000 */
[----:B------:R-:W-:Y:S02]  /*1fb70*/  ISETP.GE.AND P3, PT, R18, R247, PT ;  /* 0x000000f71200720c */ /* 0x000fe40003f66270 */
[----:B------:R-:W-:Y:S02]  /*1fb80*/  FSEL R11, R173, -INF , !P1 ;  /* 0xff800000ad0b7808 */ /* 0x000fe40004800000 */
[----:B------:R-:W-:Y:S02]  /*1fb90*/  ISETP.GE.OR P0, PT, R8, R248, !P0 ;  /* 0x000000f80800720c */ /* 0x000fe40004706670 */
[----:B------:R-:W-:Y:S02]  /*1fba0*/  FSEL R8, R175, -INF , !P4 ;  /* 0xff800000af087808 */ /* 0x000fe40006000000 */
[-C--:B------:R-:W-:Y:S02]  /*1fbb0*/  ISETP.GE.AND P4, PT, R10, R249.reuse, PT ;  /* 0x000000f90a00720c */ /* 0x080fe40003f86270 */
[----:B------:R-:W-:Y:S02]  /*1fbc0*/  FSEL R233, R4, -INF , !P6 ;  /* 0xff80000004e97808 */ /* 0x000fe40007000000 */
[----:B------:R-:W-:Y:S02]  /*1fbd0*/  ISETP.GE.AND P6, PT, R17, R249, PT ;  /* 0x000000f91100720c */ /* 0x000fe40003fc6270 */
[----:B------:R-:W-:Y:S02]  /*1fbe0*/  ISETP.GE.OR P3, PT, R18, R246, !P3 ;  /* 0x000000f61200720c */ /* 0x000fe40005f66670 */
[----:B------:R-:W-:Y:S02]  /*1fbf0*/  FMNMX.FTZ R18, R9, R2, !PT ;  /* 0x0000000209127209 */ /* 0x000fe40007810000 */
[----:B------:R-:W-:Y:S02]  /*1fc00*/  FSEL R168, R168, -INF , !P2 ;  /* 0xff800000a8a87808 */ /* 0x000fe40005000000 */
[-C--:B------:R-:W-:Y:S02]  /*1fc10*/  ISETP.GE.AND P2, PT, R17, R247.reuse, PT ;  /* 0x000000f71100720c */ /* 0x080fe40003f46270 */
[----:B------:R-:W-:Y:S02]  /*1fc20*/  IADD3 R19, R15, 0x19, RZ ;  /* 0x000000190f137810 */ /* 0x000fe40007ffe0ff */
[----:B------:R-:W-:Y:S02]  /*1fc30*/  ISETP.GE.AND P1, PT, R7, R247, PT ;  /* 0x000000f70700720c */ /* 0x000fe40003f26270 */
[-C--:B------:R-:W-:Y:S02]  /*1fc40*/  ISETP.GE.OR P4, PT, R10, R248.reuse, !P4 ;  /* 0x000000f80a00720c */ /* 0x080fe40006786670 */
[C---:B------:R-:W-:Y:S02]  /*1fc50*/  ISETP.GE.OR P6, PT, R17.reuse, R248, !P6 ;  /* 0x000000f81100720c */ /* 0x040fe400077c6670 */
[----:B------:R-:W-:Y:S02]  /*1fc60*/  ISETP.GE.OR P2, PT, R17, R246, !P2 ;  /* 0x000000f61100720c */ /* 0x000fe40005746670 */
[----:B------:R-:W-:Y:S02]  /*1fc70*/  FMNMX.FTZ R17, R11, R18, !PT ;  /* 0x000000120b117209 */ /* 0x000fe40007810000 */
[----:B------:R-:W-:Y:S02]  /*1fc80*/  ISETP.GE.OR P1, PT, R7, R246, !P1 ;  /* 0x000000f60700720c */ /* 0x000fe40004f26670 */
[----:B------:R-:W-:Y:S02]  /*1fc90*/  FSEL R7, R176, -INF , !P0 ;  /* 0xff800000b0077808 */ /* 0x000fe40004000000 */
[----:B------:R-:W-:Y:S02]  /*1fca0*/  FMNMX.FTZ R18, R8, R17, !PT ;  /* 0x0000001108127209 */ /* 0x000fe40007810000 */
[----:B------:R-:W-:Y:S02]  /*1fcb0*/  FSEL R193, R193, -INF , !P4 ;  /* 0xff800000c1c17808 */ /* 0x000fe40006000000 */
[----:B------:R-:W-:Y:S02]  /*1fcc0*/  ISETP.GE.AND P4, PT, R19, R249, PT ;  /* 0x000000f91300720c */ /* 0x000fe40003f86270 */
[----:B------:R-:W-:Y:S02]  /*1fcd0*/  FMNMX.FTZ R17, R7, R18, !PT ;  /* 0x0000001207117209 */ /* 0x000fe40007810000 */
[----:B------:R-:W-:Y:S02]  /*1fce0*/  ISETP.GE.OR P4, PT, R19, R248, !P4 ;  /* 0x000000f81300720c */ /* 0x000fe40006786670 */
[----:B------:R-:W-:Y:S02]  /*1fcf0*/  IADD3 R4, R15, 0x28, RZ ;  /* 0x000000280f047810 */ /* 0x000fe40007ffe0ff */
[-C--:B------:R-:W-:Y:S02]  /*1fd00*/  ISETP.GE.AND P0, PT, R10, R247.reuse, PT ;  /* 0x000000f70a00720c */ /* 0x080fe40003f06270 */
[----:B------:R-:W-:Y:S02]  /*1fd10*/  FSEL R195, R195, -INF , !P4 ;  /* 0xff800000c3c37808 */ /* 0x000fe40006000000 */
[C---:B------:R-:W-:Y:S02]  /*1fd20*/  ISETP.GE.AND P4, PT, R19.reuse, R247, PT ;  /* 0x000000f71300720c */ /* 0x040fe40003f86270 */
[----:B------:R-:W-:Y:S02]  /*1fd30*/  FMNMX.FTZ R18, R192, R17, !PT ;  /* 0x00000011c0127209 */ /* 0x000fe40007810000 */
[-C--:B------:R-:W-:Y:S02]  /*1fd40*/  ISETP.GE.OR P4, PT, R19, R246.reuse, !P4 ;  /* 0x000000f61300720c */ /* 0x080fe40006786670 */
[----:B------:R-:W-:Y:S02]  /*1fd50*/  ISETP.GE.OR P0, PT, R10, R246, !P0 ;  /* 0x000000f60a00720c */ /* 0x000fe40004706670 */
[----:B------:R-:W-:Y:S02]  /*1fd60*/  FSEL R10, R166, -INF , !P5 ;  /* 0xff800000a60a7808 */ /* 0x000fe40006800000 */
[----:B------:R-:W-:Y:S02]  /*1fd70*/  ISETP.GE.AND P5, PT, R16, R247, PT ;  /* 0x000000f71000720c */ /* 0x000fe40003fa6270 */
[----:B------:R-:W-:Y:S02]  /*1fd80*/  FSEL R203, R203, -INF , !P6 ;  /* 0xff800000cbcb7808 */ /* 0x000fe40007000000 */
[----:B------:R-:W-:Y:S02]  /*1fd90*/  ISETP.GE.AND P6, PT, R4, R249, PT ;  /* 0x000000f90400720c */ /* 0x000fe40003fc6270 */
[----:B------:R-:W-:Y:S02]  /*1fda0*/  FMNMX.FTZ R21, R193, R18, !PT ;  /* 0x00000012c1157209 */ /* 0x000fe40007810000 */
[----:B------:R-:W-:Y:S02]  /*1fdb0*/  FMNMX.FTZ R19, R5, R0, !PT ;  /* 0x0000000005137209 */ /* 0x000fe40007810000 */
[----:B------:R-:W-:Y:S02]  /*1fdc0*/  ISETP.GE.OR P5, PT, R16, R246, !P5 ;  /* 0x000000f61000720c */ /* 0x000fe40006fa6670 */
[----:B------:R-:W-:Y:S02]  /*1fdd0*/  IADD3 R16, R15, 0x29, RZ ;  /* 0x000000290f107810 */ /* 0x000fe40007ffe0ff */
[----:B------:R-:W-:Y:S02]  /*1fde0*/  FMNMX.FTZ R20, R10, R19, !PT ;  /* 0x000000130a147209 */ /* 0x000fe40007810000 */
[----:B------:R-:W-:Y:S02]  /*1fdf0*/  ISETP.GE.OR P6, PT, R4, R248, !P6 ;  /* 0x000000f80400720c */ /* 0x000fe400077c6670 */
[----:B------:R-:W-:Y:S02]  /*1fe00*/  FMNMX.FTZ R18, R194, R21, !PT ;  /* 0x00000015c2127209 */ /* 0x000fe40007810000 */
[----:B------:R-:W-:Y:S02]  /*1fe10*/  FSEL R202, R202, -INF , !P6 ;  /* 0xff800000caca7808 */ /* 0x000fe40007000000 */
[----:B------:R-:W-:Y:S02]  /*1fe20*/  ISETP.GE.AND P6, PT, R16, R249, PT ;  /* 0x000000f91000720c */ /* 0x000fe40003fc6270 */
[----:B------:R-:W-:Y:S02]  /*1fe30*/  FMNMX.FTZ R18, R195, R18, !PT ;  /* 0x00000012c3127209 */ /* 0x000fe40007810000 */
[----:B------:R-:W-:Y:S02]  /*1fe40*/  FMNMX.FTZ R19, R169, R20, !PT ;  /* 0x00000014a9137209 */ /* 0x000fe40007810000 */
[----:B------:R-:W-:Y:S02]  /*1fe50*/  IADD3 R17, R15, 0x30, RZ ;  /* 0x000000300f117810 */ /* 0x000fe40007ffe0ff */
[----:B------:R-:W-:Y:S02]  /*1fe60*/  FSEL R196, R196, -INF , !P1 ;  /* 0xff800000c4c47808 */ /* 0x000fe40004800000 */
[----:B------:R-:W-:Y:S02]  /*1fe70*/  ISETP.GE.OR P6, PT, R16, R248, !P6 ;  /* 0x000000f81000720c */ /* 0x000fe400077c6670 */
[----:B------:R-:W-:Y:S02]  /*1fe80*/  FMNMX.FTZ R18, R233, R18, !PT ;  /* 0x00000012e9127209 */ /* 0x000fe40007810000 */
[----:B------:R-:W-:Y:S02]  /*1fe90*/  FMNMX.FTZ R19, R168, R19, !PT ;  /* 0x00000013a8137209 */ /* 0x000fe40007810000 */
[----:B------:R-:W-:Y:S02]  /*1fea0*/  FSEL R197, R197, -INF , !P0 ;  /* 0xff800000c5c57808 */ /* 0x000fe40004000000 */
[----:B------:R-:W-:Y:S02]  /*1feb0*/  ISETP.GE.AND P0, PT, R16, R247, PT ;  /* 0x000000f71000720c */ /* 0x000fe40003f06270 */
[----:B------:R-:W-:Y:S02]  /*1fec0*/  FSEL R201, R201, -INF , !P6 ;  /* 0xff800000c9c97808 */ /* 0x000fe40007000000 */
[----:B------:R-:W-:Y:S02]  /*1fed0*/  ISETP.GE.AND P6, PT, R17, R249, PT ;  /* 0x000000f91100720c */ /* 0x000fe40003fc6270 */
[----:B------:R-:W-:Y:S02]  /*1fee0*/  FMNMX.FTZ R21, R203, R18, !PT ;  /* 0x00000012cb157209 */ /* 0x000fe40007810000 */
[----:B------:R-:W-:Y:S02]  /*1fef0*/  FMNMX.FTZ R18, R196, R19, !PT ;  /* 0x00000013c4127209 */ /* 0x000fe40007810000 */
[----:B------:R-:W-:Y:S02]  /*1ff00*/  ISETP.GE.OR P6, PT, R17, R248, !P6 ;  /* 0x000000f81100720c */ /* 0x000fe400077c6670 */
[----:B------:R-:W-:Y:S02]  /*1ff10*/  ISETP.GE.AND P1, PT, R4, R247, PT ;  /* 0x000000f70400720c */ /* 0x000fe40003f26270 */
[----:B------:R-:W-:Y:S02]  /*1ff20*/  ISETP.GE.OR P0, PT, R16, R246, !P0 ;  /* 0x000000f61000720c */ /* 0x000fe40004706670 */
[----:B------:R-:W-:Y:S02]  /*1ff30*/  IADD3 R16, R15, 0x31, RZ ;  /* 0x000000310f107810 */ /* 0x000fe40007ffe0ff */
[----:B------:R-:W-:Y:S02]  /*1ff40*/  FSEL R198, R198, -INF , !P5 ;  /* 0xff800000c6c67808 */ /* 0x000fe40006800000 */
[----:B------:R-:W-:Y:S02]  /*1ff50*/  FMNMX.FTZ R20, R202, R21, !PT ;  /* 0x00000015ca147209 */ /* 0x000fe40007810000 */
[----:B------:R-:W-:Y:S02]  /*1ff60*/  FMNMX.FTZ R21, R197, R18, !PT ;  /* 0x00000012c5157209 */ /* 0x000fe40007810000 */
[----:B------:R-:W-:Y:S02]  /*1ff70*/  ISETP.GE.AND P5, PT, R16, R249, PT ;  /* 0x000000f91000720c */ /* 0x000fe40003fa6270 */
[----:B------:R-:W-:Y:S02]  /*1ff80*/  FSEL R199, R199, -INF , !P4 ;  /* 0xff800000c7c77808 */ /* 0x000fe40006000000 */
[----:B------:R-:W-:Y:S02]  /*1ff90*/  ISETP.GE.OR P1, PT, R4, R246, !P1 ;  /* 0x000000f60400720c */ /* 0x000fe40004f26670 */
[----:B------:R-:W-:Y:S02]  /*1ffa0*/  IADD3 R4, R15, 0x38, RZ ;  /* 0x000000380f047810 */ /* 0x000fe40007ffe0ff */
[----:B------:R-:W-:Y:S02]  /*1ffb0*/  FSEL R180, R180, -INF , !P6 ;  /* 0xff800000b4b47808 */ /* 0x000fe40007000000 */
[----:B------:R-:W-:Y:S02]  /*1ffc0*/  FMNMX.FTZ R19, R201, R20, !PT ;  /* 0x00000014c9137209 */ /* 0x000fe40007810000 */
[----:B------:R-:W-:Y:S02]  /*1ffd0*/  FMNMX.FTZ R20, R198, R21, !PT ;  /* 0x00000015c6147209 */ /* 0x000fe40007810000 */
[----:B------:R-:W-:Y:S02]  /*1ffe0*/  ISETP.GE.OR P5, PT, R16, R248, !P5 ;  /* 0x000000f81000720c */ /* 0x000fe40006fa6670 */
[----:B------:R-:W-:Y:S02]  /*1fff0*/  FSEL R200, R200, -INF , !P3 ;  /* 0xff800000c8c87808 */ /* 0x000fe40005800000 */
[----:B------:R-:W-:Y:S02]  /*20000*/  ISETP.GE.AND P6, PT, R4, R249, PT ;  /* 0x000000f90400720c */ /* 0x000fe40003fc6270 */
[----:B------:R-:W-:Y:S02]  /*20010*/  FMNMX.FTZ R18, R180, R19, !PT ;  /* 0x00000013b4127209 */ /* 0x000fe40007810000 */
[----:B------:R-:W-:Y:S02]  /*20020*/  FMNMX.FTZ R19, R199, R20, !PT ;  /* 0x00000014c7137209 */ /* 0x000fe40007810000 */
[----:B------:R-:W-:Y:S02]  /*20030*/  FSEL R179, R179, -INF , !P5 ;  /* 0xff800000b3b37808 */ /* 0x000fe40006800000 */
[----:B------:R-:W-:Y:S02]  /*20040*/  FMNMX.FTZ R20, R200, R19, !PT ;  /* 0x00000013c8147209 */ /* 0x000fe40007810000 */
[----:B------:R-:W-:Y:S02]  /*20050*/  FSEL R183, R183, -INF , !P2 ;  /* 0xff800000b7b77808 */ /* 0x000fe40005000000 */
[----:B------:R-:W-:Y:S02]  /*20060*/  ISETP.GE.OR P6, PT, R4, R248, !P6 ;  /* 0x000000f80400720c */ /* 0x000fe400077c6670 */
[----:B------:R-:W-:Y:S02]  /*20070*/  FMNMX.FTZ R19, R183, R20, !PT ;  /* 0x00000014b7137209 */ /* 0x000fe40007810000 */
[----:B------:R-:W-:Y:S02]  /*20080*/  FSEL R177, R177, -INF , !P6 ;  /* 0xff800000b1b17808 */ /* 0x000fe40007000000 */
[----:B------:R-:W-:Y:S02]  /*20090*/  FMNMX.FTZ R18, R179, R18, !PT ;  /* 0x00000012b3127209 */ /* 0x000fe40007810000 */
[-C--:B------:R-:W-:Y:S02]  /*200a0*/  ISETP.GE.AND P2, PT, R17, R247.reuse, PT ;  /* 0x000000f71100720c */ /* 0x080fe40003f46270 */
[----:B------:R-:W-:Y:S02]  /*200b0*/  FSEL R182, R182, -INF , !P1 ;  /* 0xff800000b6b67808 */ /* 0x000fe40004800000 */
[----:B------:R-:W-:Y:S02]  /*200c0*/  FMNMX.FTZ R21, R177, R18, !PT ;  /* 0x00000012b1157209 */ /* 0x000fe40007810000 */
[-C--:B------:R-:W-:Y:S02]  /*200d0*/  ISETP.GE.OR P2, PT, R17, R246.reuse, !P2 ;  /* 0x000000f61100720c */ /* 0x080fe40005746670 */
[----:B------:R-:W-:Y:S02]  /*200e0*/  ISETP.GE.AND P1, PT, R16, R247, PT ;  /* 0x000000f71000720c */ /* 0x000fe40003f26270 */
[----:B------:R-:W-:Y:S02]  /*200f0*/  FSEL R181, R181, -INF , !P0 ;  /* 0xff800000b5b57808 */ /* 0x000fe40004000000 */
[----:B------:R-:W-:Y:S02]  /*20100*/  FMNMX.FTZ R18, R182, R19, !PT ;  /* 0x00000013b6127209 */ /* 0x000fe40007810000 */
[----:B------:R-:W-:Y:S02]  /*20110*/  IADD3 R15, R15, 0x39, RZ ;  /* 0x000000390f0f7810 */ /* 0x000fe40007ffe0ff */
[-C--:B------:R-:W-:Y:S02]  /*20120*/  ISETP.GE.AND P0, PT, R4, R247.reuse, PT ;  /* 0x000000f70400720c */ /* 0x080fe40003f06270 */
[----:B------:R-:W-:Y:S02]  /*20130*/  ISETP.GE.OR P1, PT, R16, R246, !P1 ;  /* 0x000000f61000720c */ /* 0x000fe40004f26670 */
        /* <DEDUP_REMOVED lines=8> */
[----:B------:R-:W-:Y:S02]  /*201c0*/  FMNMX.FTZ R12, R174, R19, !PT ;  /* 0x00000013ae0c7209 */ /* 0x000fe40007810000 */
[----:B------:R-:W-:Y:S02]  /*201d0*/  ISETP.GE.AND P4, PT, R15, R249, PT ;  /* 0x000000f90f00720c */ /* 0x000fe40003f86270 */
[----:B------:R-:W-:Y:S02]  /*201e0*/  FSEL R166, R3, -INF , !P0 ;  /* 0xff80000003a67808 */ /* 0x000fe40004000000 */
[----:B------:R-:W-:Y:S02]  /*201f0*/  FMNMX.FTZ R3, R173, R12, !PT ;  /* 0x0000000cad037209 */ /* 0x000fe40007810000 */
[----:B------:R-:W-:Y:S02]  /*20200*/  ISETP.GE.OR P4, PT, R15, R248, !P4 ;  /* 0x000000f80f00720c */ /* 0x000fe40006786670 */
[----:B------:R-:W-:Y:S02]  /*20210*/  FMNMX.FTZ R6, R166, R3, !PT ;  /* 0x00000003a6067209 */ /* 0x000fe40007810000 */
[----:B------:R-:W-:Y:S03]  /*20220*/  FSEL R176, R14, -INF , !P4 ;  /* 0xff8000000eb07808 */ /* 0x000fe60006000000 */
[----:B------:R-:W1:Y:S01]  /*20230*/  SHFL.BFLY PT, R3, R6, 0x2, 0x1f ;  /* 0x0c401f0006037f89 */ /* 0x000e6200000e0000 */
[----:B------:R-:W-:Y:S07]  /*20240*/  FMNMX.FTZ R14, R176, R21, !PT ;  /* 0x00000015b00e7209 */ /* 0x000fee0007810000 */
[----:B------:R-:W2:Y:S08]  /*20250*/  SHFL.BFLY PT, R17, R14, 0x2, 0x1f ;  /* 0x0c401f000e117f89 */ /* 0x000eb000000e0000 */
[----:B------:R-:W-:Y:S01]  /*20260*/  LDSM.16.MT88.4 R20, [R221+0x10000] ;  /* 0x01000000dd14783b */ /* 0x000fe20000004200 */
[----:B-1----:R-:W-:Y:S07]  /*20270*/  FMNMX.FTZ R4, R6, R3, !PT ;  /* 0x0000000306047209 */ /* 0x002fee0007810000 */
[----:B------:R-:W1:Y:S01]  /*20280*/  SHFL.BFLY PT, R3, R4, 0x1, 0x1f ;  /* 0x0c201f0004037f89 */ /* 0x000e6200000e0000 */
[----:B--2---:R-:W-:Y:S07]  /*20290*/  FMNMX.FTZ R17, R14, R17, !PT ;  /* 0x000000110e117209 */ /* 0x004fee0007810000 */
[----:B---3--:R-:W2:Y:S08]  /*202a0*/  SHFL.BFLY PT, R164, R17, 0x1, 0x1f ;  /* 0x0c201f0011a47f89 */ /* 0x008eb000000e0000 */
[----:B------:R-:W3:Y:S01]  /*202b0*/  LDSM.16.MT88.4 R12, [R223+0x10000] ;  /* 0x01000000df0c783b */ /* 0x000ee20000004200 */
[----:B-1----:R-:W-:Y:S04]  /*202c0*/  FMNMX.FTZ R3, R4, R3, !PT ;  /* 0x0000000304037209 */ /* 0x002fe80007810000 */
[----:B------:R-:W-:Y:S01]  /*202d0*/  FSETP.NEU.FTZ.AND P0, PT, R3, -INF , PT ;  /* 0xff8000000300780b */ /* 0x000fe20003f1d000 */
[----:B----4-:R-:W-:Y:S01]  /*202e0*/  FMUL.FTZ R172, R165, R3 ;  /* 0x00000003a5ac7220 */ /* 0x010fe20000410000 */
[----:B--2---:R-:W-:Y:S04]  /*202f0*/  FMNMX.FTZ R164, R17, R164, !PT ;  /* 0x000000a411a47209 */ /* 0x004fe80007810000 */
[----:B------:R-:W-:Y:S02]  /*20300*/  FSEL R172, R172, RZ, P0 ;  /* 0x000000ffacac7208 */ /* 0x000fe40000000000 */
[C---:B------:R-:W-:Y:S01]  /*20310*/  FSETP.NEU.FTZ.AND P1, PT, R164.reuse, -INF , PT ;  /* 0xff800000a400780b */ /* 0x040fe20003f3d000 */
[----:B------:R-:W-:Y:S02]  /*20320*/  FMUL.FTZ R178, R165, R164 ;  /* 0x000000a4a5b27220 */ /* 0x000fe40000410000 */
[-CC-:B------:R-:W-:Y:S01]  /*20330*/  FFMA.FTZ R189, R5, R165.reuse, -R172.reuse ;  /* 0x000000a505bd7223 */ /* 0x180fe200000108ac */
[----:B------:R-:W-:Y:S01]  /*20340*/  FSEL R5, R164, RZ, P1 ;  /* 0x000000ffa4057208 */ /* 0x000fe20000800000 */
[-CC-:B------:R-:W-:Y:S01]  /*20350*/  FFMA.FTZ R188, R10, R165.reuse, -R172.reuse ;  /* 0x000000a50abc7223 */ /* 0x180fe200000108ac */
[----:B------:R-:W-:Y:S01]  /*20360*/  FSEL R178, R178, RZ, P1 ;  /* 0x000000ffb2b27208 */ /* 0x000fe20000800000 */
[-C--:B------:R-:W-:Y:S02]  /*20370*/  FFMA.FTZ R187, R169, R165.reuse, -R172 ;  /* 0x000000a5a9bb7223 */ /* 0x080fe400000108ac */
[----:B------:R-:W-:Y:S01]  /*20380*/  FADD.FTZ R4, -R5, R2 ;  /* 0x0000000205047221 */ /* 0x000fe20000010100 */
[----:B------:R-:W-:Y:S01]  /*20390*/  FSEL R5, R3, RZ, P0 ;  /* 0x000000ff03057208 */ /* 0x000fe20000000000 */
[-C--:B------:R-:W-:Y:S01]  /*203a0*/  FFMA.FTZ R185, R9, R165.reuse, -R178 ;  /* 0x000000a509b97223 */ /* 0x080fe200000108b2 */
[----:B------:R-:W-:Y:S01]  /*203b0*/  MUFU.EX2 R189, R189 ;  /* 0x000000bd00bd7308 */ /* 0x000fe20000000800 */
[----:B------:R-:W-:Y:S01]  /*203c0*/  FMUL.FTZ R2, R165, R4 ;  /* 0x00000004a5027220 */ /* 0x000fe20000410000 */
[----:B------:R-:W-:Y:S01]  /*203d0*/  ISETP.GT.AND P0, PT, R241, R230, PT ;  /* 0x000000e6f100720c */ /* 0x000fe20003f04270 */
[----:B------:R-:W-:Y:S02]  /*203e0*/  FADD.FTZ R4, -R5, R0 ;  /* 0x0000000005047221 */ /* 0x000fe40000010100 */
[-CC-:B------:R-:W-:Y:S02]  /*203f0*/  FFMA.FTZ R184, R11, R165.reuse, -R178.reuse ;  /* 0x000000a50bb87223 */ /* 0x180fe400000108b2 */
[-CC-:B------:R-:W-:Y:S02]  /*20400*/  FFMA.FTZ R191, R8, R165.reuse, -R178.reuse ;  /* 0x000000a508bf7223 */ /* 0x180fe400000108b2 */
[-C--:B------:R-:W-:Y:S01]  /*20410*/  FFMA.FTZ R190, R7, R165.reuse, -R178 ;  /* 0x000000a507be7223 */ /* 0x080fe200000108b2 */
[----:B------:R-:W1:Y:S01]  /*20420*/  MUFU.EX2 R2, R2 ;  /* 0x0000000200027308 */ /* 0x000e620000000800 */
[-C--:B------:R-:W-:Y:S02]  /*20430*/  FFMA.FTZ R186, R168, R165.reuse, -R172 ;  /* 0x000000a5a8ba7223 */ /* 0x080fe400000108ac */
[----:B------:R-:W-:Y:S02]  /*20440*/  FMUL.FTZ R0, R165, R4 ;  /* 0x00000004a5007220 */ /* 0x000fe40000410000 */
[-CC-:B------:R-:W-:Y:S02]  /*20450*/  FFMA.FTZ R179, R179, R165.reuse, -R178.reuse ;  /* 0x000000a5b3b37223 */ /* 0x180fe400000108b2 */
[-C--:B------:R-:W-:Y:S02]  /*20460*/  FFMA.FTZ R177, R177, R165.reuse, -R178 ;  /* 0x000000a5b1b17223 */ /* 0x080fe400000108b2 */
[-CC-:B------:R-:W-:Y:S01]  /*20470*/  FFMA.FTZ R175, R175, R165.reuse, -R172.reuse ;  /* 0x000000a5afaf7223 */ /* 0x180fe200000108ac */
[----:B------:R-:W2:Y:S01]  /*20480*/  MUFU.EX2 R0, R0 ;  /* 0x0000000000007308 */ /* 0x000ea20000000800 */
[-C--:B------:R-:W-:Y:S02]  /*20490*/  FFMA.FTZ R174, R174, R165.reuse, -R172 ;  /* 0x000000a5aeae7223 */ /* 0x080fe400000108ac */
[-CC-:B------:R-:W-:Y:S02]  /*204a0*/  FFMA.FTZ R192, R192, R165.reuse, -R178.reuse ;  /* 0x000000a5c0c07223 */ /* 0x180fe400000108b2 */
[-CC-:B------:R-:W-:Y:S02]  /*204b0*/  FFMA.FTZ R193, R193, R165.reuse, -R178.reuse ;  /* 0x000000a5c1c17223 */ /* 0x180fe400000108b2 */
[-CC-:B------:R-:W-:Y:S02]  /*204c0*/  FFMA.FTZ R194, R194, R165.reuse, -R178.reuse ;  /* 0x000000a5c2c27223 */ /* 0x180fe400000108b2 */
[-C--:B------:R-:W-:Y:S01]  /*204d0*/  FFMA.FTZ R195, R195, R165.reuse, -R178 ;  /* 0x000000a5c3c37223 */ /* 0x080fe200000108b2 */
[----:B------:R-:W-:Y:S01]  /*204e0*/  MUFU.EX2 R185, R185 ;  /* 0x000000b900b97308 */ /* 0x000fe20000000800 */
[-CC-:B------:R-:W-:Y:S02]  /*204f0*/  FFMA.FTZ R196, R196, R165.reuse, -R172.reuse ;  /* 0x000000a5c4c47223 */ /* 0x180fe400000108ac */
[--C-:B------:R-:W-:Y:S02]  /*20500*/  FFMA.FTZ R197, R197, R165, -R172.reuse ;  /* 0x000000a5c5c57223 */ /* 0x100fe400000108ac */
        /* <DEDUP_REMOVED lines=24> */
[----:B------:R-:W1:Y:S01]  /*20690*/  MUFU.EX2 R188, R188 ;  /* 0x000000bc00bc7308 */ /* 0x000e620000000800 */
[----:B------:R-:W-:Y:S01]  /*206a0*/  LDSM.16.MT88.4 R140, [R219+0x12000] ;  /* 0x01200000db8c783b */ /* 0x000fe20000004200 */
[C---:B------:R-:W-:Y:S02]  /*206b0*/  FMUL.FTZ R34, R0.reuse, R134 ;  /* 0x0000008600227220 */ /* 0x040fe40000410000 */
[----:B------:R-:W-:Y:S02]  /*206c0*/  FMUL.FTZ R35, R0, R135 ;  /* 0x0000008700237220 */ /* 0x000fe40000410000 */
[C---:B------:R-:W-:Y:S02]  /*206d0*/  FMUL.FTZ R36, R2.reuse, R36 ;  /* 0x0000002402247220 */ /* 0x040fe40000410000 */
[----:B------:R-:W-:Y:S01]  /*206e0*/  FMUL.FTZ R37, R2, R37 ;  /* 0x0000002502257220 */ /* 0x000fe20000410000 */
[----:B------:R-:W-:Y:S01]  /*206f0*/  LDSM.16.MT88.4 R132, [R220+0x12000] ;  /* 0x01200000dc84783b */ /* 0x000fe20000004200 */
[----:B------:R-:W-:Y:S01]  /*20700*/  MUFU.EX2 R187, R187 ;  /* 0x000000bb00bb7308 */ /* 0x000fe20000000800 */
[C---:B------:R-:W-:Y:S02]  /*20710*/  FMUL.FTZ R38, R0.reuse, R38 ;  /* 0x0000002600267220 */ /* 0x040fe40000410000 */
[----:B------:R-:W-:Y:S01]  /*20720*/  FMUL.FTZ R39, R0, R39 ;  /* 0x0000002700277220 */ /* 0x000fe20000410000 */
[----:B--2---:R-:W-:Y:S01]  /*20730*/  F2FP.BF16.PACK_AB R170, R190, R191 ;  /* 0x000000bfbeaa723e */ /* 0x004fe200000010ff */
[C---:B------:R-:W-:Y:S02]  /*20740*/  FMUL.FTZ R40, R2.reuse, R40 ;  /* 0x0000002802287220 */ /* 0x040fe40000410000 */
[----:B------:R-:W-:Y:S01]  /*20750*/  LDSM.16.MT88.4 R156, [R223+0x14800] ;  /* 0x01480000df9c783b */ /* 0x000fe20000004200 */
        /* <DEDUP_REMOVED lines=22> */
[C---:B---3--:R-:W-:Y:S05]  /*208c0*/  HMMA.16816.F32.BF16 R4, R168.reuse, R12, R4 ;  /* 0x0000000ca804723c */ /* 0x048fea0000041804 */
        /* <DEDUP_REMOVED lines=119> */
[--C-:B------:R-:W-:Y:S02]  /*21040*/  FFMA.FTZ R198, R198, R165, -R172.reuse ;  /* 0x000000a5c6c67223 */ /* 0x100fe400000108ac */
[C---:B------:R-:W-:Y:S02]  /*21050*/  FMUL.FTZ R120, R2.reuse, R120 ;  /* 0x0000007802787220 */ /* 0x040fe40000410000 */
[----:B------:R-:W-:Y:S01]  /*21060*/  FMUL.FTZ R121, R2, R121 ;  /* 0x0000007902797220 */ /* 0x000fe20000410000 */
[C---:B--2---:R-:W-:Y:S01]  /*21070*/  HMMA.16816.F32.BF16 R116, R168.reuse, R136, R116 ;  /* 0x00000088a874723c */ /* 0x044fe20000041874 */
[----:B------:R-:W-:Y:S02]  /*21080*/  MUFU.EX2 R198, R198 ;  /* 0x000000c600c67308 */ /* 0x000fe40000000800 */
[C---:B------:R-:W-:Y:S02]  /*21090*/  FMUL.FTZ R122, R0.reuse, R122 ;  /* 0x0000007a007a7220 */ /* 0x040fe40000410000 */
[----:B------:R-:W-:Y:S02]  /*210a0*/  FMUL.FTZ R123, R0, R123 ;  /* 0x0000007b007b7220 */ /* 0x000fe40000410000 */
[-C--:B------:R-:W-:Y:S02]  /*210b0*/  FFMA.FTZ R199, R199, R165.reuse, -R172 ;  /* 0x000000a5c7c77223 */ /* 0x080fe400000108ac */
[--C-:B------:R-:W-:Y:S03]  /*210c0*/  FFMA.FTZ R233, R233, R165, -R178.reuse ;  /* 0x000000a5e9e97223 */ /* 0x100fe600000108b2 */
[C---:B------:R-:W-:Y:S01]  /*210d0*/  HMMA.16816.F32.BF16 R120, R168.reuse, R138, R120 ;  /* 0x0000008aa878723c */ /* 0x040fe20000041878 */
[----:B------:R-:W2:Y:S01]  /*210e0*/  MUFU.EX2 R199, R199 ;  /* 0x000000c700c77308 */ /* 0x000ea20000000800 */
[----:B------:R-:W5:Y:S01]  /*210f0*/  LDSM.16.MT88.4 R136, [R220+0x10800] ;  /* 0x01080000dc88783b */ /* 0x000f620000004200 */
[C---:B------:R-:W-:Y:S02]  /*21100*/  FMUL.FTZ R124, R2.reuse, R124 ;  /* 0x0000007c027c7220 */ /* 0x040fe40000410000 */
[----:B------:R-:W-:Y:S02]  /*21110*/  FMUL.FTZ R125, R2, R125 ;  /* 0x0000007d027d7220 */ /* 0x000fe40000410000 */
[C---:B------:R-:W-:Y:S02]  /*21120*/  FMUL.FTZ R126, R0.reuse, R126 ;  /* 0x0000007e007e7220 */ /* 0x040fe40000410000 */
[----:B------:R-:W-:Y:S02]  /*21130*/  FMUL.FTZ R127, R0, R127 ;  /* 0x0000007f007f7220 */ /* 0x000fe40000410000 */
[----:B------:R-:W-:Y:S01]  /*21140*/  MUFU.EX2 R233, R233 ;  /* 0x000000e900e97308 */ /* 0x000fe20000000800 */
[-CC-:B------:R-:W-:Y:S02]  /*21150*/  FFMA.FTZ R203, R203, R165.reuse, -R178.reuse ;  /* 0x000000a5cbcb7223 */ /* 0x180fe400000108b2 */
[--C-:B------:R-:W-:Y:S02]  /*21160*/  FFMA.FTZ R202, R202, R165, -R178.reuse ;  /* 0x000000a5caca7223 */ /* 0x100fe400000108b2 */
[C---:B----4-:R-:W-:Y:S03]  /*21170*/  HMMA.16816.F32.BF16 R124, R168.reuse, R132, R124 ;  /* 0x00000084a87c723c */ /* 0x050fe6000004187c */
[C---:B------:R-:W-:Y:S02]  /*21180*/  FMUL.FTZ R128, R2.reuse, R128 ;  /* 0x0000008002807220 */ /* 0x040fe40000410000 */
[----:B------:R-:W-:Y:S01]  /*21190*/  FMUL.FTZ R129, R2, R129 ;  /* 0x0000008102817220 */ /* 0x000fe20000410000 */
[----:B------:R-:W-:Y:S01]  /*211a0*/  MUFU.EX2 R203, R203 ;  /* 0x000000cb00cb7308 */ /* 0x000fe20000000800 */
[C---:B------:R-:W-:Y:S01]  /*211b0*/  FMUL.FTZ R130, R0.reuse, R130 ;  /* 0x0000008200827220 */ /* 0x040fe20000410000 */
[----:B-1----:R-:W-:Y:S01]  /*211c0*/  F2FP.BF16.PACK_AB R132, R193, R192 ;  /* 0x000000c0c184723e */ /* 0x002fe200000010ff */
[----:B------:R-:W-:Y:S03]  /*211d0*/  FMUL.FTZ R131, R0, R131 ;  /* 0x0000008300837220 */ /* 0x000fe60000410000 */
[----:B---3--:R-:W-:Y:S01]  /*211e0*/  F2FP.BF16.PACK_AB R133, R197, R196 ;  /* 0x000000c4c585723e */ /* 0x008fe200000010ff */
[-C--:B------:R-:W-:Y:S02]  /*211f0*/  FFMA.FTZ R201, R201, R165.reuse, -R178 ;  /* 0x000000a5c9c97223 */ /* 0x080fe400000108b2 */
[-CC-:B------:R-:W-:Y:S01]  /*21200*/  FFMA.FTZ R200, R200, R165.reuse, -R172.reuse ;  /* 0x000000a5c8c87223 */ /* 0x180fe200000108ac */
[----:B------:R-:W-:Y:S01]  /*21210*/  HMMA.16816.F32.BF16 R128, R168, R134, R128 ;  /* 0x00000086a880723c */ /* 0x000fe20000041880 */
[----:B------:R-:W-:Y:S02]  /*21220*/  MUFU.EX2 R168, R179 ;  /* 0x000000b300a87308 */ /* 0x000fe40000000800 */
[-CC-:B------:R-:W-:Y:S02]  /*21230*/  FFMA.FTZ R183, R183, R165.reuse, -R172.reuse ;  /* 0x000000a5b7b77223 */ /* 0x180fe400000108ac */
[-CC-:B------:R-:W-:Y:S02]  /*21240*/  FFMA.FTZ R182, R182, R165.reuse, -R172.reuse ;  /* 0x000000a5b6b67223 */ /* 0x180fe400000108ac */
[----:B------:R-:W-:Y:S01]  /*21250*/  F2FP.BF16.PACK_AB R134, R195, R194 ;  /* 0x000000c2c386723e */ /* 0x000fe200000010ff */
[-C--:B------:R-:W-:Y:S01]  /*21260*/  FFMA.FTZ R181, R181, R165.reuse, -R172 ;  /* 0x000000a5b5b57223 */ /* 0x080fe200000108ac */
[----:B--2---:R-:W-:Y:S02]  /*21270*/  F2FP.BF16.PACK_AB R135, R199, R198 ;  /* 0x000000c6c787723e */ /* 0x004fe400000010ff */
[----:B------:R-:W-:Y:S01]  /*21280*/  MUFU.EX2 R169, R183 ;  /* 0x000000b700a97308 */ /* 0x000fe20000000800 */
[-CC-:B------:R-:W-:Y:S02]  /*21290*/  FFMA.FTZ R180, R180, R165.reuse, -R178.reuse ;  /* 0x000000a5b4b47223 */ /* 0x180fe400000108b2 */
[----:B------:R-:W-:Y:S02]  /*212a0*/  FFMA.FTZ R178, R176, R165, -R178 ;  /* 0x000000a5b0b27223 */ /* 0x000fe400000108b2 */
[C---:B-----5:R-:W-:Y:S05]  /*212b0*/  HMMA.16816.F32.BF16 R4, R132.reuse, R140, R4 ;  /* 0x0000008c8404723c */ /* 0x060fea0000041804 */
[----:B------:R-:W-:Y:S01]  /*212c0*/  MUFU.EX2 R183, R174 ;  /* 0x000000ae00b77308 */ /* 0x000fe20000000800 */
[----:B------:R-:W-:Y:S01]  /*212d0*/  FFMA.FTZ R185, R2, R250, R185 ;  /* 0x000000fa02b97223 */ /* 0x000fe200000100b9 */
[----:B------:R-:W-:Y:S01]  /*212e0*/  MOV R2, R164 ;  /* 0x000000a400027202 */ /* 0x000fe20000000f00 */
[C---:B------:R-:W-:Y:S01]  /*212f0*/  HMMA.16816.F32.BF16 R8, R132.reuse, R142, R8 ;  /* 0x0000008e8408723c */ /* 0x040fe20000041808 */
[----:B------:R-:W1:Y:S03]  /*21300*/  LDSM.16.MT88.4 R140, [R221+0x12800] ;  /* 0x01280000dd8c783b */ /* 0x000e660000004200 */
[----:B------:R-:W-:Y:S02]  /*21310*/  FFMA.FTZ R189, R0, R251, R189 ;  /* 0x000000fb00bd7223 */ /* 0x000fe400000100bd */
[----:B------:R-:W-:Y:S01]  /*21320*/  FADD.FTZ R184, R184, R185 ;  /* 0x000000b9b8b87221 */ /* 0x000fe20000010000 */
[----:B------:R-:W-:Y:S01]  /*21330*/  MUFU.EX2 R170, R182 ;  /* 0x000000b600aa7308 */ /* 0x000fe20000000800 */
[C---:B------:R-:W-:Y:S04]  /*21340*/  HMMA.16816.F32.BF16 R12, R132.reuse, R144, R12 ;  /* 0x00000090840c723c */ /* 0x040fe8000004180c */
[----:B------:R-:W-:Y:S04]  /*21350*/  FADD.FTZ R188, R188, R189 ;  /* 0x000000bdbcbc7221 */ /* 0x000fe80000010000 */
[C---:B------:R-:W-:Y:S01]  /*21360*/  HMMA.16816.F32.BF16 R16, R132.reuse, R146, R16 ;  /* 0x000000928410723c */ /* 0x040fe20000041810 */
[----:B------:R-:W-:Y:S01]  /*21370*/  LDSM.16.MT88.4 R144, [R219+0x12800] ;  /* 0x01280000db90783b */ /* 0x000fe20000004200 */
[----:B------:R-:W-:Y:S06]  /*21380*/  MUFU.EX2 R182, R180 ;  /* 0x000000b400b67308 */ /* 0x000fec0000000800 */
[C---:B------:R-:W-:Y:S04]  /*21390*/  HMMA.16816.F32.BF16 R20, R132.reuse, R136, R20 ;  /* 0x000000888414723c */ /* 0x040fe80000041814 */
[----:B------:R-:W2:Y:S04]  /*213a0*/  MUFU.EX2 R171, R181 ;  /* 0x000000b500ab7308 */ /* 0x000ea80000000800 */
[C---:B------:R-:W-:Y:S01]  /*213b0*/  HMMA.16816.F32.BF16 R24, R132.reuse, R138, R24 ;  /* 0x0000008a8418723c */ /* 0x040fe20000041818 */
[----:B------:R-:W3:Y:S05]  /*213c0*/  LDSM.16.MT88.4 R136, [R220+0x12800] ;  /* 0x01280000dc88783b */ /* 0x000eea0000004200 */
[----:B------:R-:W-:Y:S02]  /*213d0*/  MUFU.EX2 R181, R175 ;  /* 0x000000af00b57308 */ /* 0x000fe40000000800 */
[C---:B------:R-:W-:Y:S08]  /*213e0*/  HMMA.16816.F32.BF16 R28, R132.reuse, R148, R28 ;  /* 0x00000094841c723c */ /* 0x040ff0000004181c */
[C---:B------:R-:W-:Y:S01]  /*213f0*/  HMMA.16816.F32.BF16 R32, R132.reuse, R150, R32 ;  /* 0x000000968420723c */ /* 0x040fe20000041820 */
[----:B------:R-:W4:Y:S01]  /*21400*/  LDSM.16.MT88.4 R148, [R220+0x14800] ;  /* 0x01480000dc94783b */ /* 0x000f220000004200 */
[----:B------:R-:W-:Y:S02]  /*21410*/  MUFU.EX2 R202, R202 ;  /* 0x000000ca00ca7308 */ /* 0x000fe40000000800 */
[----:B--2---:R-:W-:Y:S04]  /*21420*/  MOV R180, R171 ;  /* 0x000000ab00b47202 */ /* 0x004fe80000000f00 */
[C---:B------:R-:W-:Y:S04]  /*21430*/  HMMA.16816.F32.BF16 R36, R132.reuse, R152, R36 ;  /* 0x000000988424723c */ /* 0x040fe80000041824 */
[----:B------:R-:W2:Y:S04]  /*21440*/  MUFU.EX2 R201, R201 ;  /* 0x000000c900c97308 */ /* 0x000ea80000000800 */
[C---:B------:R-:W-:Y:S01]  /*21450*/  HMMA.16816.F32.BF16 R40, R132.reuse, R154, R40 ;  /* 0x0000009a8428723c */ /* 0x040fe20000041828 */
[----:B------:R-:W-:Y:S05]  /*21460*/  LDSM.16.MT88.4 R152, [R221+0x11000] ;  /* 0x01100000dd98783b */ /* 0x000fea0000004200 */
[----:B------:R-:W5:Y:S02]  /*21470*/  MUFU.EX2 R200, R200 ;  /* 0x000000c800c87308 */ /* 0x000f640000000800 */
        /* <DEDUP_REMOVED lines=33> */
[----:B------:R-:W-:Y:S02]  /*21690*/  F2FP.BF16.PACK_AB R132, R203, R233 ;  /* 0x000000e9cb84723e */ /* 0x000fe400000010ff */
[----:B--2---:R-:W-:Y:S03]  /*216a0*/  F2FP.BF16.PACK_AB R134, R201, R202 ;  /* 0x000000cac986723e */ /* 0x004fe600000010ff */
[----:B-----5:R-:W-:Y:S02]  /*216b0*/  F2FP.BF16.PACK_AB R133, R169, R200 ;  /* 0x000000c8a985723e */ /* 0x020fe400000010ff */
[-C--:B------:R-:W-:Y:S02]  /*216c0*/  F2FP.BF16.PACK_AB R135, R171, R170.reuse ;  /* 0x000000aaab87723e */ /* 0x080fe400000010ff */
[----:B------:R-:W-:Y:S05]  /*216d0*/  MUFU.EX2 R171, R177 ;  /* 0x000000b100ab7308 */ /* 0x000fea0000000800 */
[C---:B---3--:R-:W-:Y:S08]  /*216e0*/  HMMA.16816.F32.BF16 R4, R132.reuse, R136, R4 ;  /* 0x000000888404723c */ /* 0x048ff00000041804 */
        /* <DEDUP_REMOVED lines=29> */
[----:B------:R5:W2:Y:S03]  /*218c0*/  MUFU.EX2 R163, R178 ;  /* 0x000000b200a37308 */ /* 0x000aa60000000800 */
[----:B------:R-:W-:Y:S01]  /*218d0*/  FFMA.FTZ R172, R166, R165, -R172 ;  /* 0x000000a5a6ac7223 */ /* 0x000fe200000108ac */
[----:B------:R-:W-:Y:S03]  /*218e0*/  MOV R161, R170 ;  /* 0x000000aa00a17202 */ /* 0x000fe60000000f00 */
[C---:B----4-:R-:W-:Y:S03]  /*218f0*/  HMMA.16816.F32.BF16 R84, R132.reuse, R156, R84 ;  /* 0x0000009c8454723c */ /* 0x050fe60000041854 */
[----:B------:R4:W-:Y:S05]  /*21900*/  MUFU.EX2 R165, R172 ;  /* 0x000000ac00a57308 */ /* 0x0009ea0000000800 */
[C---:B------:R-:W-:Y:S01]  /*21910*/  HMMA.16816.F32.BF16 R88, R132.reuse, R158, R88 ;  /* 0x0000009e8458723c */ /* 0x040fe20000041858 */
[----:B------:R-:W3:Y:S04]  /*21920*/  LDSM.16.MT88.4 R156, [R223+0x11800] ;  /* 0x01180000df9c783b */ /* 0x000ee80000004200 */
[----:B------:R-:W3:Y:S03]  /*21930*/  MUFU.EX2 R170, R160 ;  /* 0x000000a000aa7308 */ /* 0x000ee60000000800 */
[C---:B-1----:R-:W-:Y:S01]  /*21940*/  HMMA.16816.F32.BF16 R92, R132.reuse, R136, R92 ;  /* 0x00000088845c723c */ /* 0x042fe2000004185c */
[----:B-----5:R-:W-:Y:S03]  /*21950*/  LDSM.16.MT88.4 R176, [R223+0x13800] ;  /* 0x01380000dfb0783b */ /* 0x020fe60000004200 */
[----:B--2---:R-:W-:Y:S04]  /*21960*/  MOV R166, R163 ;  /* 0x000000a300a67202 */ /* 0x004fe80000000f00 */
[C---:B------:R-:W-:Y:S01]  /*21970*/  HMMA.16816.F32.BF16 R96, R132.reuse, R138, R96 ;  /* 0x0000008a8460723c */ /* 0x040fe20000041860 */
[----:B------:R-:W1:Y:S07]  /*21980*/  LDSM.16.MT88.4 R136, [R221+0x11800] ;  /* 0x01180000dd88783b */ /* 0x000e6e0000004200 */
[C---:B------:R-:W-:Y:S01]  /*21990*/  HMMA.16816.F32.BF16 R100, R132.reuse, R140, R100 ;  /* 0x0000008c8464723c */ /* 0x040fe20000041864 */
[----:B----4-:R-:W-:Y:S07]  /*219a0*/  LDSM.16.MT88.4 R172, [R219+0x11800] ;  /* 0x01180000dbac783b */ /* 0x010fee0000004200 */
[C---:B------:R-:W-:Y:S01]  /*219b0*/  HMMA.16816.F32.BF16 R104, R132.reuse, R142, R104 ;  /* 0x0000008e8468723c */ /* 0x040fe20000041868 */
[----:B------:R-:W2:Y:S07]  /*219c0*/  LDSM.16.MT88.4 R140, [R220+0x11800] ;  /* 0x01180000dc8c783b */ /* 0x000eae0000004200 */
[C---:B------:R-:W-:Y:S07]  /*219d0*/  HMMA.16816.F32.BF16 R108, R132.reuse, R144, R108 ;  /* 0x00000090846c723c */ /* 0x040fee000004186c */
[----:B------:R-:W-:Y:S01]  /*219e0*/  MOV R144, R180 ;  /* 0x000000b400907202 */ /* 0x000fe20000000f00 */
[C---:B------:R-:W-:Y:S04]  /*219f0*/  HMMA.16816.F32.BF16 R112, R132.reuse, R146, R112 ;  /* 0x000000928470723c */ /* 0x040fe80000041870 */
[----:B------:R-:W-:Y:S03]  /*21a00*/  MOV R145, R161 ;  /* 0x000000a100917202 */ /* 0x000fe60000000f00 */
[----:B------:R-:W-:Y:S01]  /*21a10*/  MOV R146, R181 ;  /* 0x000000b500927202 */ /* 0x000fe20000000f00 */
[C---:B------:R-:W-:Y:S04]  /*21a20*/  HMMA.16816.F32.BF16 R116, R132.reuse, R148, R116 ;  /* 0x000000948474723c */ /* 0x040fe80000041874 */
[----:B------:R-:W-:Y:S03]  /*21a30*/  MOV R147, R182 ;  /* 0x000000b600937202 */ /* 0x000fe60000000f00 */
[----:B------:R-:W-:Y:S01]  /*21a40*/  MOV R148, R183 ;  /* 0x000000b700947202 */ /* 0x000fe20000000f00 */
[C---:B------:R-:W-:Y:S01]  /*21a50*/  HMMA.16816.F32.BF16 R120, R132.reuse, R150, R120 ;  /* 0x000000968478723c */ /* 0x040fe20000041878 */
[----:B------:R-:W4:Y:S03]  /*21a60*/  LDSM.16.MT88.4 R180, [R221+0x13800] ;  /* 0x01380000ddb4783b */ /* 0x000f260000004200 */
        /* <DEDUP_REMOVED lines=13> */
[----:B------:R-:W5:Y:S07]  /*21b40*/  LDSM.16.MT88.4 R8, [R219+0x13800] ;  /* 0x01380000db08783b */ /* 0x000f6e0000004200 */
        /* <DEDUP_REMOVED lines=8> */
[C---:B--2---:R-:W-:Y:S01]  /*21bd0*/  HMMA.16816.F32.BF16 R144, R168.reuse, R140, R20 ;  /* 0x0000008ca890723c */ /* 0x044fe20000041814 */
        /* <DEDUP_REMOVED lines=10> */
[C---:B------:R-:W-:Y:S04]  /*21c80*/  HMMA.16816.F32.BF16 R36, R168.reuse, R176, R36 ;  /* 0x000000b0a824723c */ /* 0x040fe80000041824 */
[----:B------:R-:W-:Y:S02]  /*21c90*/  MOV R174, R15 ;  /* 0x0000000f00ae7202 */ /* 0x000fe40000000f00 */
[----:B------:R-:W1:Y:S01]  /*21ca0*/  LDSM.16.MT88.4 R12, [R223+0x15800] ;  /* 0x01580000df0c783b */ /* 0x000e620000004200 */
[----:B------:R-:W-:Y:S01]  /*21cb0*/  MOV R177, R16 ;  /* 0x0000001000b17202 */ /* 0x000fe20000000f00 */
[C---:B------:R-:W-:Y:S04]  /*21cc0*/  HMMA.16816.F32.BF16 R40, R168.reuse, R178, R40 ;  /* 0x000000b2a828723c */ /* 0x040fe80000041828 */
[----:B------:R-:W-:Y:S03]  /*21cd0*/  MOV R176, R17 ;  /* 0x0000001100b07202 */ /* 0x000fe60000000f00 */
[----:B------:R-:W-:Y:S01]  /*21ce0*/  MOV R179, R18 ;  /* 0x0000001200b37202 */ /* 0x000fe20000000f00 */
[C---:B----4-:R-:W-:Y:S04]  /*21cf0*/  HMMA.16816.F32.BF16 R44, R168.reuse, R180, R44 ;  /* 0x000000b4a82c723c */ /* 0x050fe8000004182c */
        /* <DEDUP_REMOVED lines=8> */
[C---:B-----5:R-:W-:Y:S08]  /*21d80*/  HMMA.16816.F32.BF16 R60, R168.reuse, R8, R60 ;  /* 0x00000008a83c723c */ /* 0x060ff0000004183c */
        /* <DEDUP_REMOVED lines=48> */
.L_x_6904:
        /* <DEDUP_REMOVED lines=11> */
.L_x_6927:
[----:B--23--:R-:W-:Y:S01]  /*22140*/  FADD.FTZ R250, R6, R250 ;  /* 0x000000fa06fa7221 */ /* 0x00cfe20000010000 */
[----:B------:R-:W-:Y:S05]  /*22150*/  BRA.DIV ~URZ, `(.L_x_6915) ;  /* 0x00001f127f007947 */ /* 0x000fea000b800000 */
[----:B------:R-:W2:Y:S04]  /*22160*/  SHFL.BFLY PT, R0, R251, 0x2, 0x1f ;  /* 0x0c401f00fb007f89 */ /* 0x000ea800000e0000 */
[----:B------:R-:W3:Y:S01]  /*22170*/  SHFL.BFLY PT, R5, R250, 0x1, 0x1f ;  /* 0x0c201f00fa057f89 */ /* 0x000ee200000e0000 */
[----:B--2---:R-:W-:Y:S02]  /*22180*/  FADD.FTZ R7, R0, R251 ;  /* 0x000000fb00077221 */ /* 0x004fe40000010000 */
[----:B---3--:R-:W-:-:S03]  /*22190*/  FADD.FTZ R10, R250, R5 ;  /* 0x00000005fa0a7221 */ /* 0x008fc60000010000 */
[----:B------:R2:W3:Y:S04]  /*221a0*/  SHFL.BFLY PT, R6, R7, 0x1, 0x1f ;  /* 0x0c201f0007067f89 */ /* 0x0004e800000e0000 */
.L_x_6928:
        /* <DEDUP_REMOVED lines=330> */
.L_x_6917:
[----:B------:R-:W-:Y:S02]  /*23650*/  ULDC.64 UR4, c[0x0][0x118] ;  /* 0x0000460000047ab9 */ /* 0x000fe40000000a00 */
[----:B------:R-:W2:Y:S04]  /*23660*/  LD.E R2, [R8.64+0x60] ;  /* 0x0000600408027980 */ /* 0x000ea8000c101900 */
[----:B------:R-:W3:Y:S01]  /*23670*/  LD.E R240, [R8.64+0xb4] ;  /* 0x0000b40408f07980 */ /* 0x000ee2000c101900 */
[----:B--2---:R-:W-:-:S04]  /*23680*/  IMAD R3, R2, R236, R235 ;  /* 0x000000ec02037224 */ /* 0x004fc800078e02eb */
[----:B---3--:R-:W-:Y:S02]  /*23690*/  IMAD R240, R240, R3, RZ ;  /* 0x00000003f0f07224 */ /* 0x008fe400078e02ff */
.L_x_6918:
[----:B------:R-:W-:Y:S05]  /*236a0*/  BSYNC B0 ;  /* 0x0000000000007941 */ /* 0x000fea0003800000 */
.L_x_6916:
        /* <DEDUP_REMOVED lines=52> */
.L_x_6920:
[----:B--234-:R-:W-:Y:S05]  /*239f0*/  BSYNC B0 ;  /* 0x0000000000007941 */ /* 0x01cfea0003800000 */
.L_x_6919:
        /* <DEDUP_REMOVED lines=37> */
.L_x_6922:
[----:B------:R-:W-:Y:S05]  /*23c50*/  BSYNC B0 ;  /* 0x0000000000007941 */ /* 0x000fea0003800000 */
.L_x_6921:
        /* <DEDUP_REMOVED lines=19> */
.L_x_6924:
[----:B------:R-:W-:Y:S05]  /*23d90*/  BSYNC B0 ;  /* 0x0000000000007941 */ /* 0x000fea0003800000 */
.L_x_6923:
        /* <DEDUP_REMOVED lines=19> */
.L_x_6926:
[----:B------:R-:W-:Y:S05]  /*23ed0*/  BSYNC B0 ;  /* 0x0000000000007941 */ /* 0x000fea0003800000 */
.L_x_6925:
[----:B------:R-:W-:Y:S01]  /*23ee0*/  IADD3 R0, R3, 0x30, RZ ;  /* 0x0000003003007810 */ /* 0x000fe20007ffe0ff */
[----:B------:R-:W-:-:S03]  /*23ef0*/  IMAD.MOV.U32 R235, RZ, RZ, 0x0 ;  /* 0x00000000ffeb7424 */ /* 0x000fc600078e00ff */
[----:B------:R-:W-:-:S13]  /*23f00*/  ISETP.GE.AND P0, PT, R0, R237, PT ;  /* 0x000000ed0000720c */ /* 0x000fda0003f06270 */
[----:B------:R-:W-:Y:S05]  /*23f10*/  @P0 RET.REL.NODEC R234 `(_ZN5flash24flash_fwd_splitkv_kernelI23Flash_fwd_kernel_traitsILi256ELi64ELi64ELi4ELb0ELb0EN7cutlass10bfloat16_tE19Flash_kernel_traitsILi256ELi64ELi64ELi4ES3_EELb0ELb1ELb0ELb0ELb1ELb1ELb0ELb1EEEvNS_16Flash_fwd_paramsE) ;  /* 0xfffdc0e0ea000950 */ /* 0x000fea0003c3ffff */
        /* <DEDUP_REMOVED lines=16> */
[----:B------:R-:W-:Y:S05]  /*24020*/  RET.REL.NODEC R234 `(_ZN5flash24flash_fwd_splitkv_kernelI23Flash_fwd_kernel_traitsILi256ELi64ELi64ELi4ELb0ELb0EN7cutlass10bfloat16_tE19Flash_kernel_traitsILi256ELi64ELi64ELi4ES3_EELb0ELb1ELb0ELb0ELb1ELb1ELb0ELb1EEEvNS_16Flash_fwd_paramsE) ;  /* 0xfffdbfd0ea007950 */ /* 0x000fea0003c3ffff */
.L_x_6914:
[----:B------:R-:W-:Y:S02]  /*24030*/  MOV R6, 0x2 ;  /* 0x0000000200067802 */ /* 0x000fe40000000f00 */
[----:B------:R-:W-:-:S02]  /*24040*/  MOV R4, 0x24060 ;  /* 0x0002406000047802 */ /* 0x000fc40000000f00 */
[----:B-1---5:R-:W-:Y:S05]  /*24050*/  CALL.REL.NOINC `($__internal_31_$__cuda_sm70_shflsync_bfly_p) ;  /* 0x000000f000007944 */ /* 0x022fea0003c00000 */
[----:B-12---:R-:W-:Y:S05]  /*24060*/  BRA `(.L_x_6927) ;  /* 0xffffe0d000007947 */ /* 0x006fea000383ffff */
.L_x_6915:
[----:B------:R-:W-:Y:S02]  /*24070*/  MOV R6, 0x1 ;  /* 0x0000000100067802 */ /* 0x000fe40000000f00 */
[----:B------:R-:W-:-:S02]  /*24080*/  MOV R4, 0x240a0 ;  /* 0x000240a000047802 */ /* 0x000fc40000000f00 */
[----:B-1---5:R-:W-:Y:S05]  /*24090*/  CALL.REL.NOINC `($__internal_31_$__cuda_sm70_shflsync_bfly_p) ;  /* 0x000000b000007944 */ /* 0x022fea0003c00000 */
[----:B--2---:R-:W-:Y:S01]  /*240a0*/  FADD.FTZ R10, R250, R6 ;  /* 0x00000006fa0a7221 */ /* 0x004fe20000010000 */
[----:B-1----:R-:W-:-:S02]  /*240b0*/  MOV R250, R251 ;  /* 0x000000fb00fa7202 */ /* 0x002fc40000000f00 */
[----:B------:R-:W-:Y:S02]  /*240c0*/  MOV R6, 0x2 ;  /* 0x0000000200067802 */ /* 0x000fe40000000f00 */
[----:B------:R-:W-:Y:S02]  /*240d0*/  MOV R4, 0x240f0 ;  /* 0x000240f000047802 */ /* 0x000fe40000000f00 */
[----:B------:R-:W-:Y:S05]  /*240e0*/  CALL.REL.NOINC `($__internal_31_$__cuda_sm70_shflsync_bfly_p) ;  /* 0x0000006000007944 */ /* 0x000fea0003c00000 */
[----:B--2---:R-:W-:Y:S01]  /*240f0*/  FADD.FTZ R7, R251, R6 ;  /* 0x00000006fb077221 */ /* 0x004fe20000010000 */
[----:B------:R-:W-:Y:S02]  /*24100*/  MOV R6, 0x1 ;  /* 0x0000000100067802 */ /* 0x000fe40000000f00 */
[----:B------:R-:W-:Y:S02]  /*24110*/  MOV R4, 0x24140 ;  /* 0x0002414000047802 */ /* 0x000fe40000000f00 */
[----:B-1----:R-:W-:Y:S02]  /*24120*/  MOV R250, R7 ;  /* 0x0000000700fa7202 */ /* 0x002fe40000000f00 */
[----:B------:R-:W-:Y:S05]  /*24130*/  CALL.REL.NOINC `($__internal_31_$__cuda_sm70_shflsync_bfly_p) ;  /* 0x0000001000007944 */ /* 0x000fea0003c00000 */
[----:B-12---:R-:W-:Y:S05]  /*24140*/  BRA `(.L_x_6928) ;  /* 0xffffe06000007947 */ /* 0x006fea000383ffff */
        .weak           $__internal_31_$__cuda_sm70_shflsync_bfly_p
        .type           $__internal_31_$__cuda_sm70_shflsync_bfly_p,@function
        .size           $__internal_31_$__cuda_sm70_shflsync_bfly_p,(.L_x_8907 - $__internal_31_$__cuda_sm70_shflsync_bfly_p)
$__internal_31_$__cuda_sm70_shflsync_bfly_p:
[----:B------:R-:W-:Y:S01]  /*24150*/  MOV R12, R4 ;  /* 0x00000004000c7202 */ /* 0x000fe20000000f00 */
[----:B------:R-:W-:Y:S04]  /*24160*/  WARPSYNC R0 ;  /* 0x0000000000007348 */ /* 0x000fe80003800000 */
[----:B------:R-:W-:Y:S01]  /*24170*/  MOV R13, 0x0 ;  /* 0x00000000000d7802 */ /* 0x000fe20000000f00 */
[----:B------:R1:W2:Y:S03]  /*24180*/  SHFL.BFLY PT, R6, R250, R6, R5 ;  /* 0x0c000006fa067389 */ /* 0x0002a600000e0005 */
[----:B------:R-:W-:Y:S05]  /*24190*/  RET.REL.NODEC R12 `(_ZN5flash24flash_fwd_splitkv_kernelI23Flash_fwd_kernel_traitsILi256ELi64ELi64ELi4ELb0ELb0EN7cutlass10bfloat16_tE19Flash_kernel_traitsILi256ELi64ELi64ELi4ES3_EELb0ELb1ELb0ELb0ELb1ELb1ELb0ELb1EEEvNS_16Flash_fwd_paramsE) ;  /* 0xfffdbe600c007950 */ /* 0x000fea0003c3ffff */
.L_x_6929:
        /* <DEDUP_REMOVED lines=14> */
.L_x_8907:


//--------------------- .text._ZN5flash24flash_fwd_splitkv_kernelI23Flash_fwd_kernel_traitsILi256ELi64ELi64ELi4ELb0ELb0EN7cutlass10bfloat16_tE19Flash_kernel_traitsILi256ELi64ELi64ELi4ES3_EELb0ELb1ELb1ELb0ELb0ELb0ELb0ELb1EEEvNS_16Flash_fwd_paramsE --------------------------
	.section	.text._ZN5flash24flash_fwd_splitkv_kernelI23Flash_fwd_kernel_traitsILi256ELi64ELi64ELi4ELb0ELb0EN7cutlass10bfloat16_tE19Flash_kernel_traitsILi256ELi64ELi64ELi4ES3_EELb0ELb1ELb1ELb0ELb0ELb0ELb0ELb1EEEvNS_16Flash_fwd_paramsE,"ax",@progbits
	.sectioninfo	@"SHI_REGISTERS=255"
	.align	128
        .global         _ZN5flash24flash_fwd_splitkv_kernelI23Flash_fwd_kernel_traitsILi256ELi64ELi64ELi4ELb0ELb0EN7cutlass10bfloat16_tE19Flash_kernel_traitsILi256ELi64ELi64ELi4ES3_EELb0ELb1ELb1ELb0ELb0ELb0ELb0ELb1EEEvNS_16Flash_fwd_paramsE
        .type           _ZN5flash24flash_fwd_splitkv_kernelI23Flash_fwd_kernel_traitsILi256ELi64ELi64ELi4ELb0ELb0EN7cutlass10bfloat16_tE19Flash_kernel_traitsILi256ELi64ELi64ELi4ES3_EELb0ELb1ELb1ELb0ELb0ELb0ELb0ELb1EEEvNS_16Flash_fwd_paramsE,@function
        .size           _ZN5flash24flash_fwd_splitkv_kernelI23Flash_fwd_kernel_traitsILi256ELi64ELi64ELi4ELb0ELb0EN7cutlass10bfloat16_tE19Flash_kernel_traitsILi256ELi64ELi64ELi4ES3_EELb0ELb1ELb1ELb0ELb0ELb0ELb0ELb1EEEvNS_16Flash_fwd_paramsE,(.L_x_8909 - _ZN5flash24flash_fwd_splitkv_kernelI23Flash_fwd_kernel_traitsILi256ELi64ELi64ELi4ELb0ELb0EN7cutlass10bfloat16_tE19Flash_kernel_traitsILi256ELi64ELi64ELi4ES3_EELb0ELb1ELb1ELb0ELb0ELb0ELb0ELb1EEEvNS_16Flash_fwd_paramsE)
        .other          _ZN5flash24flash_fwd_splitkv_kernelI23Flash_fwd_kernel_traitsILi256ELi64ELi64ELi4ELb0ELb0EN7cutlass10bfloat16_tE19Flash_kernel_traitsILi256ELi64ELi64ELi4ES3_EELb0ELb1ELb1ELb0ELb0ELb0ELb0ELb1EEEvNS_16Flash_fwd_paramsE,@"STO_CUDA_ENTRY STV_DEFAULT"
_ZN5flash24flash_fwd_splitkv_kernelI23Flash_fwd_kernel_traitsILi256ELi64ELi64ELi4ELb0ELb0EN7cutlass10bfloat16_tE19Flash_kernel_traitsILi256ELi64ELi64ELi4ES3_EELb0ELb1ELb1ELb0ELb0ELb0ELb0ELb1EEEvNS_16Flash_fwd_paramsE:
.text._ZN5flash24flash_fwd_splitkv_kernelI23Flash_fwd_kernel_traitsILi256ELi64ELi64ELi4ELb0ELb0EN7cutlass10bfloat16_tE19Flash_kernel_traitsILi256ELi64ELi64ELi4ES3_EELb0ELb1ELb1ELb0ELb0ELb0ELb0ELb1EEEvNS_16Flash_fwd_paramsE:
        /* <DEDUP_REMOVED lines=10> */
[----:B-123--:R-:W-:Y:S05]  /*00a0*/  CALL.REL.NOINC `($_ZN5flash24flash_fwd_splitkv_kernelI23Flash_fwd_kernel_traitsILi256ELi64ELi64ELi4ELb0ELb0EN7cutlass10bfloat16_tE19Flash_kernel_traitsILi256ELi64ELi64ELi4ES3_EELb0ELb1ELb1ELb0ELb0ELb0ELb0ELb1EEEvNS_16Flash_fwd_paramsE$_ZN5flash30compute_attn_1rowblock_splitkvI23Flash_fwd_kernel_traitsILi256ELi64ELi64ELi4ELb0ELb0EN7cutlass10bfloat16_tE19Flash_kernel_traitsILi256ELi64ELi64ELi4ES3_EELb0ELb1ELb1ELb0ELb0ELb0ELb0ELb1ENS_16Flash_fwd_paramsEEEvRKT8_iiiii) ;  /* 0x0000002000007944 */ /* 0x00efea0003c00000 */
[----:B------:R-:W-:Y:S05]  /*00b0*/  BSYNC B4 ;  /* 0x0000000000047941 */ /* 0x000fea0003800000 */
.L_x_6930:
[----:B------:R-:W-:Y:S05]  /*00c0*/  EXIT ;  /* 0x000000000000794d */ /* 0x000fea0003800000 */
        .type           $_ZN5flash24flash_fwd_splitkv_kernelI23Flash_fwd_kernel_traitsILi256ELi64ELi64ELi4ELb0ELb0EN7cutlass10bfloat16_tE19Flash_kernel_traitsILi256ELi64ELi64ELi4ES3_EELb0ELb1ELb1ELb0ELb0ELb0ELb0ELb1EEEvNS_16Flash_fwd_paramsE$_ZN5flash30compute_attn_1rowblock_splitkvI23Flash_fwd_kernel_traitsILi256ELi64ELi64ELi4ELb0ELb0EN7cutlass10bfloat16_tE19Flash_kernel_traitsILi256ELi64ELi64ELi4ES3_EELb0ELb1ELb1ELb0ELb0ELb0ELb0ELb1ENS_16Flash_fwd_paramsEEEvRKT8_iiiii,@function
        .size           $_ZN5flash24flash_fwd_splitkv_kernelI23Flash_fwd_kernel_traitsILi256ELi64ELi64ELi4ELb0ELb0EN7cutlass10bfloat16_tE19Flash_kernel_traitsILi256ELi64ELi64ELi4ES3_EELb0ELb1ELb1ELb0ELb0ELb0ELb0ELb1EEEvNS_16Flash_fwd_paramsE$_ZN5flash30compute_attn_1rowblock_splitkvI23Flash_fwd_kernel_traitsILi256ELi64ELi64ELi4ELb0ELb0EN7cutlass10bfloat16_tE19Flash_kernel_traitsILi256ELi64ELi64ELi4ES3_EELb0ELb1ELb1ELb0ELb0ELb0ELb0ELb1ENS_16Flash_fwd_paramsEEEvRKT8_iiiii,($__internal_32_$__cuda_sm70_shflsync_bfly_p - $_ZN5flash24flash_fwd_splitkv_kernelI23Flash_fwd_kernel_traitsILi256ELi64ELi64ELi4ELb0ELb0EN7cutlass10bfloat16_tE19Flash_kernel_traitsILi256ELi64ELi64ELi4ES3_EELb0ELb1ELb1ELb0ELb0ELb0ELb0ELb1EEEvNS_16Flash_fwd_paramsE$_ZN5flash30compute_attn_1rowblock_splitkvI23Flash_fwd_kernel_traitsILi256ELi64ELi64ELi4ELb0ELb0EN7cutlass10bfloat16_tE19Flash_kernel_traitsILi256ELi64ELi64ELi4ES3_EELb0ELb1ELb1ELb0ELb0ELb0ELb0ELb1ENS_16Flash_fwd_paramsEEEvRKT8_iiiii)
$_ZN5flash24flash_fwd_splitkv_kernelI23Flash_fwd_kernel_traitsILi256ELi64ELi64ELi4ELb0ELb0EN7cutlass10bfloat16_tE19Flash_kernel_traitsILi256ELi64ELi64ELi4ES3_EELb0ELb1ELb1ELb0ELb0ELb0ELb0ELb1EEEvNS_16Flash_fwd_paramsE$_ZN5flash30compute_attn_1rowblock_splitkvI23Flash_fwd_kernel_traitsILi256ELi64ELi64ELi4ELb0ELb0EN7cutlass10bfloat16_tE19Flash_kernel_traitsILi256ELi64ELi64ELi4ES3_EELb0ELb1ELb1ELb0ELb0ELb0ELb0ELb1ENS_16Flash_fwd_paramsEEEvRKT8_iiiii:
        /* <DEDUP_REMOVED lines=20> */
.L_x_6932:
[----:B------:R-:W-:Y:S05]  /*0210*/  BSYNC B0 ;  /* 0x0000000000007941 */ /* 0x000fea0003800000 */
.L_x_6931:
        /* <DEDUP_REMOVED lines=17> */
.L_x_6934:
[----:B------:R4:W5:Y:S02]  /*0330*/  LD.E R61, [R20.64+0xb8] ;  /* 0x0000b806143d7980 */ /* 0x000964000c101900 */
.L_x_6935:
[----:B------:R-:W-:Y:S05]  /*0340*/  BSYNC B0 ;  /* 0x0000000000007941 */ /* 0x000fea0003800000 */
.L_x_6933:
        /* <DEDUP_REMOVED lines=10> */
.L_x_6937:
[----:B------:R-:W2:Y:S01]  /*03f0*/  LD.E.64 R2, [R20.64+0x108] ;  /* 0x0001080614027980 */ /* 0x000ea2000c101b00 */
[----:B------:R-:W-:Y:S01]  /*0400*/  BSSY B0, `(.L_x_6939) ;  /* 0x0000006000007945 */ /* 0x000fe20003800000 */
[----:B------:R-:W-:Y:S01]  /*0410*/  IMAD.MOV.U32 R52, RZ, RZ, RZ ;  /* 0x000000ffff347224 */ /* 0x000fe200078e00ff */
[----:B--2---:R-:W-:-:S04]  /*0420*/  ISETP.NE.U32.AND P0, PT, R2, RZ, PT ;  /* 0x000000ff0200720c */ /* 0x004fc80003f05070 */
[----:B------:R-:W-:-:S13]  /*0430*/  ISETP.NE.AND.EX P0, PT, R3, RZ, PT, P0 ;  /* 0x000000ff0300720c */ /* 0x000fda0003f05300 */
[----:B------:R-:W-:Y:S05]  /*0440*/  @!P0 BRA `(.L_x_6940) ;  /* 0x0000001000008947 */ /* 0x000fea0003800000 */
[----:B------:R2:W5:Y:S02]  /*0450*/  LD.E R52, [R20.64+0xbc] ;  /* 0x0000bc0614347980 */ /* 0x000564000c101900 */
.L_x_6940:
[----:B------:R-:W-:Y:S05]  /*0460*/  BSYNC B0 ;  /* 0x0000000000007941 */ /* 0x000fea0003800000 */
.L_x_6939:
[----:B-----5:R-:W-:Y:S02]  /*0470*/  IADD3 R52, R61, R52, RZ ;  /* 0x000000343d347210 */ /* 0x020fe40007ffe0ff */
.L_x_6938:
[----:B------:R-:W-:Y:S05]  /*0480*/  BSYNC B1 ;  /* 0x0000000000017941 */ /* 0x000fea0003800000 */
.L_x_6936:
[----:B------:R-:W-:Y:S01]  /*0490*/  IMAD.SHL.U32 R54, R234, 0x40, RZ ;  /* 0x00000040ea367824 */ /* 0x000fe200078e00ff */
[----:B------:R-:W-:Y:S01]  /*04a0*/  MOV R2, R231 ;  /* 0x000000e700027202 */ /* 0x000fe20000000f00 */
[----:B------:R-:W-:-:S03]  /*04b0*/  IMAD.MOV.U32 R3, RZ, RZ, 0x0 ;  /* 0x00000000ff037424 */ /* 0x000fc600078e00ff */
[----:B------:R-:W-:-:S13]  /*04c0*/  ISETP.GT.AND P0, PT, R235, R54, PT ;  /* 0x00000036eb00720c */ /* 0x000fda0003f04270 */
[----:B------:R-:W-:Y:S05]  /*04d0*/  @!P0 RET.REL.NODEC R2 `(_ZN5flash24flash_fwd_splitkv_kernelI23Flash_fwd_kernel_traitsILi256ELi64ELi64ELi4ELb0ELb0EN7cutlass10bfloat16_tE19Flash_kernel_traitsILi256ELi64ELi64ELi4ES3_EELb0ELb1ELb1ELb0ELb0ELb0ELb0ELb1EEEvNS_16Flash_fwd_paramsE) ;  /* 0xfffffb2002008950 */ /* 0x000fea0003c3ffff */
        /* <DEDUP_REMOVED lines=28> */
[----:B---3--:R1:W2:Y:S04]  /*06a0*/  LD.E.64 R4, [R20.64+0x88] ;  /* 0x0000880614047980 */ /* 0x0082a8000c101b00 */
[----:B------:R1:W3:Y:S04]  /*06b0*/  LD.E.64 R12, [R20.64+0x90] ;  /* 0x00009006140c7980 */ /* 0x0002e8000c101b00 */
[----:B------:R1:W4:Y:S04]  /*06c0*/  LD.E R10, [R20.64+0x60] ;  /* 0x00006006140a7980 */ /* 0x000328000c101900 */
        /* <DEDUP_REMOVED lines=30> */
[----:B------:R-:W-:Y:S01]  /*08b0*/  IMAD R18, R13, R232, RZ ;  /* 0x000000e80d127224 */ /* 0x000fe200078e02ff */
[--C-:B------:R-:W-:Y:S01]  /*08c0*/  SHF.R.S32.HI R11, RZ, 0x1f, R232.reuse ;  /* 0x0000001fff0b7819 */ /* 0x100fe200000114e8 */
[----:B----4-:R-:W-:Y:S02]  /*08d0*/  IMAD R10, R233, R10, R232 ;  /* 0x0000000ae90a7224 */ /* 0x010fe400078e02e8 */
        /* <DEDUP_REMOVED lines=24> */
.L_x_6943:
[----:B------:R-:W-:Y:S05]  /*0a60*/  BSYNC B0 ;  /* 0x0000000000007941 */ /* 0x000fea0003800000 */
.L_x_6942:
        /* <DEDUP_REMOVED lines=22> */
.L_x_6945:
[----:B------:R-:W-:Y:S05]  /*0bd0*/  BSYNC B0 ;  /* 0x0000000000007941 */ /* 0x000fea0003800000 */
.L_x_6944:
        /* <DEDUP_REMOVED lines=22> */
.L_x_6947:
[----:B------:R-:W-:Y:S05]  /*0d40*/  BSYNC B0 ;  /* 0x0000000000007941 */ /* 0x000fea0003800000 */
.L_x_6946:
        /* <DEDUP_REMOVED lines=21> */
.L_x_6949:
[----:B------:R-:W-:Y:S05]  /*0ea0*/  BSYNC B0 ;  /* 0x0000000000007941 */ /* 0x000fea0003800000 */
.L_x_6948:
        /* <DEDUP_REMOVED lines=17> */
[----:B----4-:R-:W-:Y:S05]  /*0fc0*/  @P4 RET.REL.NODEC R4 `(_ZN5flash24flash_fwd_splitkv_kernelI23Flash_fwd_kernel_traitsILi256ELi64ELi64ELi4ELb0ELb0EN7cutlass10bfloat16_tE19Flash_kernel_traitsILi256ELi64ELi64ELi4ES3_EELb0ELb1ELb1ELb0ELb0ELb0ELb0ELb1EEEvNS_16Flash_fwd_paramsE) ;  /* 0xfffff03004004950 */ /* 0x010fea0003c3ffff */
[----:B------:R-:W-:-:S05]  /*0fd0*/  MOV R0, 0x7f800000 ;  /* 0x7f80000000007802 */ /* 0x000fca0000000f00 */
[----:B------:R2:W-:Y:S02]  /*0fe0*/  ST.E [R2.64+0xc0], R0 ;  /* 0x0000c00002007985 */ /* 0x0005e4000c101906 */
[----:B--2---:R-:W-:Y:S02]  /*0ff0*/  MOV R2, R231 ;  /* 0x000000e700027202 */ /* 0x004fe40000000f00 */
[----:B------:R-:W-:-:S04]  /*1000*/  MOV R3, 0x0 ;  /* 0x0000000000037802 */ /* 0x000fc80000000f00 */
[----:B------:R-:W-:Y:S05]  /*1010*/  RET.REL.NODEC R2 `(_ZN5flash24flash_fwd_splitkv_kernelI23Flash_fwd_kernel_traitsILi256ELi64ELi64ELi4ELb0ELb0EN7cutlass10bfloat16_tE19Flash_kernel_traitsILi256ELi64ELi64ELi4ES3_EELb0ELb1ELb1ELb0ELb0ELb0ELb0ELb1EEEvNS_16Flash_fwd_paramsE) ;  /* 0xffffefe002007950 */ /* 0x000fea0003c3ffff */
.L_x_6941:
        /* <DEDUP_REMOVED lines=28> */
[----:B---3--:R-:W3:Y:S01]  /*11e0*/  LD.E.64 R14, [R20.64+0x20] ;  /* 0x00002006140e7980 */ /* 0x008ee2000c101b00 */
[----:B------:R-:W-:-:S03]  /*11f0*/  IABS R3, R2 ;  /* 0x0000000200037213 */ /* 0x000fc60000000000 */
[----:B------:R-:W3:Y:S04]  /*1200*/  LD.E.64 R48, [R20.64+0x38] ;  /* 0x0000380614307980 */ /* 0x000ee8000c101b00 */
[----:B-----5:R-:W3:Y:S04]  /*1210*/  LD.E.64 R12, [R20.64+0x50] ;  /* 0x00005006140c7980 */ /* 0x020ee8000c101b00 */
        /* <DEDUP_REMOVED lines=54> */
[----:B------:R-:W-:Y:S02]  /*1580*/  @!P0 IMAD.MOV R16, RZ, RZ, -R16 ;  /* 0x000000ffff108224 */ /* 0x000fe400078e0a10 */
[----:B------:R-:W-:-:S04]  /*1590*/  @!P1 LOP3.LUT R16, RZ, R6, RZ, 0x33, !PT ;  /* 0x00000006ff109212 */ /* 0x000fc800078e33ff */
[----:B------:R-:W-:Y:S02]  /*15a0*/  SHF.R.S32.HI R8, RZ, 0x1f, R16 ;  /* 0x0000001fff087819 */ /* 0x000fe40000011410 */
[----:B---3--:R-:W-:Y:S01]  /*15b0*/  SHF.R.S32.HI R0, RZ, 0x1f, R3 ;  /* 0x0000001fff007819 */ /* 0x008fe20000011403 */
[----:B------:R-:W-:-:S04]  /*15c0*/  IMAD R7, R15, R3, RZ ;  /* 0x000000030f077224 */ /* 0x000fc800078e02ff */
[C---:B------:R-:W-:Y:S02]  /*15d0*/  IMAD R7, R14.reuse, R0, R7 ;  /* 0x000000000e077224 */ /* 0x040fe400078e0207 */
[----:B------:R-:W-:-:S05]  /*15e0*/  IMAD.WIDE.U32 R14, R14, R3, RZ ;  /* 0x000000030e0e7225 */ /* 0x000fca00078e00ff */
[----:B------:R-:W-:Y:S01]  /*15f0*/  IADD3 R15, R15, R7, RZ ;  /* 0x000000070f0f7210 */ /* 0x000fe20007ffe0ff */
[----:B------:R-:W-:-:S04]  /*1600*/  IMAD R7, R49, R17, RZ ;  /* 0x0000001131077224 */ /* 0x000fc800078e02ff */
[----:B------:R-:W-:Y:S02]  /*1610*/  IMAD R7, R48, R9, R7 ;  /* 0x0000000930077224 */ /* 0x000fe400078e0207 */
[----:B------:R-:W-:-:S05]  /*1620*/  IMAD.WIDE.U32 R14, R17, R48, R14 ;  /* 0x00000030110e7225 */ /* 0x000fca00078e000e */
[----:B------:R-:W-:Y:S01]  /*1630*/  IADD3 R15, R15, R7, RZ ;  /* 0x000000070f0f7210 */ /* 0x000fe20007ffe0ff */
[----:B------:R-:W-:Y:S02]  /*1640*/  IMAD R7, R13, R16, RZ ;  /* 0x000000100d077224 */ /* 0x000fe400078e02ff */
[-C--:B--2---:R-:W-:Y:S02]  /*1650*/  IMAD R6, R11, R3.reuse, RZ ;  /* 0x000000030b067224 */ /* 0x084fe400078e02ff */
        /* <DEDUP_REMOVED lines=9> */
.L_x_6951:
        /* <DEDUP_REMOVED lines=31> */
[----:B---3--:R-:W-:Y:S02]  /*18e0*/  @!P4 IMAD R2, R23, R13, RZ ;  /* 0x0000000d1702c224 */ /* 0x008fe400078e02ff */
[----:B------:R-:W-:Y:S01]  /*18f0*/  @P4 IMAD R11, R49, R9, RZ ;  /* 0x00000009310b4224 */ /* 0x000fe200078e02ff */
[----:B------:R-:W-:Y:S01]  /*1900*/  ISETP.GE.U32.AND P2, PT, R0, R3, PT ;  /* 0x000000030000720c */ /* 0x000fe20003f46070 */
[----:B------:R-:W-:Y:S01]  /*1910*/  @!P4 IMAD R2, R22, R8, R2 ;  /* 0x000000081602c224 */ /* 0x000fe200078e0202 */
[----:B------:R-:W-:Y:S01]  /*1920*/  LOP3.LUT R3, R232, R7, RZ, 0x3c, !PT ;  /* 0x00000007e8037212 */ /* 0x000fe200078e3cff */
[----:B------:R-:W-:-:S04]  /*1930*/  @P4 IMAD.WIDE.U32 R26, R48, R9, RZ ;  /* 0x00000009301a4225 */ /* 0x000fc800078e00ff */
[----:B------:R-:W-:Y:S01]  /*1940*/  @!P4 IMAD.WIDE.U32 R22, R22, R13, R24 ;  /* 0x0000000d1616c225 */ /* 0x000fe200078e0018 */
[----:B------:R-:W-:Y:S02]  /*1950*/  ISETP.GE.AND P1, PT, R3, RZ, PT ;  /* 0x000000ff0300720c */ /* 0x000fe40003f26270 */
[----:B------:R-:W-:Y:S01]  /*1960*/  @!P0 IADD3 R6, R6, 0x1, RZ ;  /* 0x0000000106068810 */ /* 0x000fe20007ffe0ff */
[----:B------:R-:W-:Y:S01]  /*1970*/  @P4 IMAD.IADD R11, R27, 0x1, R11 ;  /* 0x000000011b0b4824 */ /* 0x000fe200078e020b */
[----:B------:R-:W-:Y:S02]  /*1980*/  @P4 MOV R12, R26 ;  /* 0x0000001a000c4202 */ /* 0x000fe40000000f00 */
[----:B------:R-:W-:Y:S02]  /*1990*/  @!P4 IADD3 R11, R23, R2, RZ ;  /* 0x00000002170bc210 */ /* 0x000fe40007ffe0ff */
[----:B------:R-:W-:Y:S02]  /*19a0*/  ISETP.NE.AND P0, PT, R7, RZ, PT ;  /* 0x000000ff0700720c */ /* 0x000fe40003f05270 */
[----:B------:R-:W-:-:S02]  /*19b0*/  LEA R2, R165, 0xffffffc0, 0x6 ;  /* 0xffffffc0a5027811 */ /* 0x000fc400078e30ff */
[----:B------:R-:W-:Y:S01]  /*19c0*/  @!P4 MOV R12, R22 ;  /* 0x00000016000cc202 */ /* 0x000fe20000000f00 */
[----:B------:R-:W-:Y:S01]  /*19d0*/  @!P4 IMAD R8, R51, R14, RZ ;  /* 0x0000000e3308c224 */ /* 0x000fe200078e02ff */
        /* <DEDUP_REMOVED lines=8> */
[----:B------:R-:W-:-:S03]  /*1a60*/  @P4 IADD3 R14, R14, R15, RZ ;  /* 0x0000000f0e0e4210 */ /* 0x000fc60007ffe0ff */
[----:B------:R-:W-:Y:S02]  /*1a70*/  IMAD R10, R9, R48, R10 ;  /* 0x00000030090a7224 */ /* 0x000fe400078e020a */
[----:B------:R-:W-:-:S04]  /*1a80*/  IMAD.WIDE.U32 R24, R48, R2, R24 ;  /* 0x0000000230187225 */ /* 0x000fc800078e0018 */
[----:B------:R-:W-:Y:S01]  /*1a90*/  @!P4 IMAD.IADD R23, R23, 0x1, R0 ;  /* 0x000000011717c824 */ /* 0x000fe200078e0200 */
[----:B------:R-:W-:Y:S01]  /*1aa0*/  @!P4 SHF.R.S32.HI R0, RZ, 0x1f, R13 ;  /* 0x0000001fff00c819 */ /* 0x000fe2000001140d */
[----:B------:R-:W-:Y:S01]  /*1ab0*/  @!P1 IMAD.MOV R6, RZ, RZ, -R6 ;  /* 0x000000ffff069224 */ /* 0x000fe200078e0a06 */
[----:B------:R-:W-:Y:S01]  /*1ac0*/  @!P0 LOP3.LUT R6, RZ, R7, RZ, 0x33, !PT ;  /* 0x00000007ff068212 */ /* 0x000fe200078e33ff */
[----:B------:R-:W-:Y:S01]  /*1ad0*/  @!P4 IMAD R3, R19, R13, RZ ;  /* 0x0000000d1303c224 */ /* 0x000fe200078e02ff */
[----:B------:R-:W-:Y:S02]  /*1ae0*/  IADD3 R11, R25, R10, RZ ;  /* 0x0000000a190b7210 */ /* 0x000fe40007ffe0ff */
[----:B------:R-:W-:Y:S01]  /*1af0*/  MOV R10, R24 ;  /* 0x00000018000a7202 */ /* 0x000fe20000000f00 */
[----:B------:R-:W-:Y:S01]  /*1b00*/  @!P4 IMAD R0, R18, R0, R3 ;  /* 0x000000001200c224 */ /* 0x000fe200078e0203 */
[----:B------:R-:W-:Y:S01]  /*1b10*/  SHF.R.S32.HI R8, RZ, 0x1f, R6 ;  /* 0x0000001fff087819 */ /* 0x000fe20000011406 */
[----:B------:R-:W-:-:S02]  /*1b20*/  @P4 IMAD R19, R51, R14, RZ ;  /* 0x0000000e33134224 */ /* 0x000fc400078e02ff */
[----:B------:R-:W-:Y:S02]  /*1b30*/  IMAD R3, R17, R6, RZ ;  /* 0x0000000611037224 */ /* 0x000fe400078e02ff */
[----:B------:R-:W-:-:S04]  /*1b40*/  @P4 IMAD.WIDE.U32 R14, R50, R14, RZ ;  /* 0x0000000e320e4225 */ /* 0x000fc800078e00ff */
[----:B------:R-:W-:Y:S01]  /*1b50*/  @!P4 IMAD.WIDE.U32 R22, R18, R13, R22 ;  /* 0x0000000d1216c225 */ /* 0x000fe200078e0016 */
[----:B------:R-:W-:-:S03]  /*1b60*/  @P4 IADD3 R19, R15, R19, RZ ;  /* 0x000000130f134210 */ /* 0x000fc60007ffe0ff */
[----:B------:R-:W-:-:S04]  /*1b70*/  IMAD.WIDE.U32 R10, R16, R6, R10 ;  /* 0x00000006100a7225 */ /* 0x000fc800078e000a */
        /* <DEDUP_REMOVED lines=8> */
.L_x_6952:
[----:B-1----:R-:W-:Y:S05]  /*1c00*/  BSYNC B0 ;  /* 0x0000000000007941 */ /* 0x002fea0003800000 */
.L_x_6950:
        /* <DEDUP_REMOVED lines=11> */
[----:B------:R-:W-:-:S05]  /*1cc0*/  LOP3.LUT R14, R22, 0xfffffff0, RZ, 0xc0, !PT ;  /* 0xfffffff0160e7812 */ /* 0x000fca00078ec0ff */
[----:B------:R-:W-:Y:S01]  /*1cd0*/  IMAD.IADD R14, R58, 0x1, -R14 ;  /* 0x000000013a0e7824 */ /* 0x000fe200078e0a0e */
[----:B------:R-:W-:-:S04]  /*1ce0*/  LEA.HI R160, R53, R58, RZ, 0x3 ;  /* 0x0000003a35a07211 */ /* 0x000fc800078f18ff */
[----:B-1----:R-:W-:Y:S02]  /*1cf0*/  SHF.R.S32.HI R4, RZ, 0x1f, R14 ;  /* 0x0000001fff047819 */ /* 0x002fe4000001140e */
[----:B------:R-:W-:Y:S02]  /*1d00*/  LOP3.LUT R55, R160, 0xfffffff8, RZ, 0xc0, !PT ;  /* 0xfffffff8a0377812 */ /* 0x000fe400078ec0ff */
[----:B------:R-:W-:-:S04]  /*1d10*/  LEA.HI R4, R4, R14, RZ, 0x3 ;  /* 0x0000000e04047211 */ /* 0x000fc800078f18ff */
[----:B------:R-:W-:Y:S01]  /*1d20*/  LOP3.LUT R5, R4, 0xfffffff8, RZ, 0xc0, !PT ;  /* 0xfffffff804057812 */ /* 0x000fe200078ec0ff */
[----:B------:R-:W-:Y:S01]  /*1d30*/  IMAD.IADD R55, R58, 0x1, -R55 ;  /* 0x000000013a377824 */ /* 0x000fe200078e0a37 */
[----:B------:R-:W-:-:S03]  /*1d40*/  SHF.R.S32.HI R160, RZ, 0x3, R160 ;  /* 0x00000003ffa07819 */ /* 0x000fc600000114a0 */
[----:B------:R-:W-:Y:S02]  /*1d50*/  IMAD.IADD R5, R14, 0x1, -R5 ;  /* 0x000000010e057824 */ /* 0x000fe400078e0a05 */
[----:B------:R-:W-:Y:S02]  /*1d60*/  IMAD.SHL.U32 R14, R55, 0x8, RZ ;  /* 0x00000008370e7824 */ /* 0x000fe400078e00ff */
[----:B------:R-:W-:-:S03]  /*1d70*/  IMAD.SHL.U32 R23, R160, 0x40, RZ ;  /* 0x00000040a0177824 */ /* 0x000fc600078e00ff */
[----:B------:R-:W-:Y:S02]  /*1d80*/  IADD3 R30, P1, R14, R15, RZ ;  /* 0x0000000f0e1e7210 */ /* 0x000fe40007f3e0ff */
[----:B------:R-:W-:Y:S01]  /*1d90*/  SHF.R.S32.HI R15, RZ, 0x1f, R14 ;  /* 0x0000001fff0f7819 */ /* 0x000fe2000001140e */
[----:B-----5:R-:W-:Y:S01]  /*1da0*/  IMAD R9, R9, R50, RZ ;  /* 0x0000003209097224 */ /* 0x020fe200078e02ff */
[----:B------:R-:W-:Y:S02]  /*1db0*/  SHF.R.S32.HI R56, RZ, 0x4, R22 ;  /* 0x00000004ff387819 */ /* 0x000fe40000011416 */
[----:B------:R-:W-:Y:S01]  /*1dc0*/  LOP3.LUT R23, R23, 0x1c0, RZ, 0xc0, !PT ;  /* 0x000001c017177812 */ /* 0x000fe200078ec0ff */
[----:B------:R-:W-:Y:S01]  /*1dd0*/  IMAD.X R31, R15, 0x1, R19, P1 ;  /* 0x000000010f1f7824 */ /* 0x000fe200008e0613 */
[----:B------:R-:W-:Y:S01]  /*1de0*/  LEA.HI R19, R53, R58, RZ, 0x6 ;  /* 0x0000003a35137211 */ /* 0x000fe200078f30ff */
[C---:B------:R-:W-:Y:S01]  /*1df0*/  IMAD R9, R17.reuse, R51, R9 ;  /* 0x0000003311097224 */ /* 0x040fe200078e0209 */
[----:B------:R-:W-:Y:S01]  /*1e00*/  LEA.HI R22, R22, R56, RZ, 0x1 ;  /* 0x0000003816167211 */ /* 0x000fe200078f08ff */
[----:B------:R-:W-:Y:S01]  /*1e10*/  IMAD.WIDE.U32 R30, R17, R50, R30 ;  /* 0x00000032111e7225 */ /* 0x000fe200078e001e */
[----:B------:R-:W-:-:S02]  /*1e20*/  LOP3.LUT R24, R23, 0x38, R14, 0xf8, !PT ;  /* 0x0000003817187812 */ /* 0x000fc400078ef80e */
[----:B------:R-:W-:Y:S01]  /*1e30*/  SHF.R.U32.HI R23, RZ, 0x3, R23 ;  /* 0x00000003ff177819 */ /* 0x000fe20000011617 */
[----:B------:R-:W-:Y:S01]  /*1e40*/  IMAD.SHL.U32 R19, R19, 0x8, RZ ;  /* 0x0000000813137824 */ /* 0x000fe200078e00ff */
[----:B------:R-:W-:Y:S01]  /*1e50*/  LOP3.LUT R22, R22, 0xfffffffe, RZ, 0xc0, !PT ;  /* 0xfffffffe16167812 */ /* 0x000fe200078ec0ff */
[----:B------:R-:W-:Y:S01]  /*1e60*/  IMAD.IADD R31, R31, 0x1, R9 ;  /* 0x000000011f1f7824 */ /* 0x000fe200078e0209 */
[----:B------:R-:W-:Y:S01]  /*1e70*/  LOP3.LUT R23, R24, R23, RZ, 0x3c, !PT ;  /* 0x0000001718177212 */ /* 0x000fe200078e3cff */
[----:B------:R-:W-:Y:S02]  /*1e80*/  IMAD R9, R29, R16, RZ ;  /* 0x000000101d097224 */ /* 0x000fe400078e02ff */
[----:B------:R-:W-:Y:S01]  /*1e90*/  IMAD.IADD R56, R56, 0x1, -R22 ;  /* 0x0000000138387824 */ /* 0x000fe200078e0a16 */
[----:B------:R-:W-:Y:S01]  /*1ea0*/  LOP3.LUT R158, R23, 0xfffffe00, R19, 0xf8, !PT ;  /* 0xfffffe00179e7812 */ /* 0x000fe200078ef813 */
[-C--:B------:R-:W-:Y:S02]  /*1eb0*/  IMAD R9, R8, R28.reuse, R9 ;  /* 0x0000001c08097224 */ /* 0x080fe400078e0209 */
[----:B------:R-:W-:Y:S01]  /*1ec0*/  IMAD.WIDE.U32 R22, R16, R28, R30 ;  /* 0x0000001c10167225 */ /* 0x000fe200078e001e */
[----:B------:R-:W-:-:S02]  /*1ed0*/  SHF.R.S32.HI R161, RZ, 0x1f, R160 ;  /* 0x0000001fffa17819 */ /* 0x000fc400000114a0 */
[----:B------:R-:W-:Y:S01]  /*1ee0*/  SHF.R.S32.HI R57, RZ, 0x1f, R233 ;  /* 0x0000001fff397819 */ /* 0x000fe200000114e9 */
[----:B------:R-:W-:Y:S02]  /*1ef0*/  IMAD.SHL.U32 R17, R5, 0x40, RZ ;  /* 0x0000004005117824 */ /* 0x000fe400078e00ff */
[----:B------:R-:W-:Y:S02]  /*1f00*/  IMAD.IADD R23, R23, 0x1, R9 ;  /* 0x0000000117177824 */ /* 0x000fe400078e0209 */
[----:B------:R-:W-:Y:S01]  /*1f10*/  IMAD R188, R51, R160, RZ ;  /* 0x000000a033bc7224 */ /* 0x000fe200078e02ff */
[----:B------:R-:W-:Y:S01]  /*1f20*/  LOP3.LUT R17, R17, 0x1c0, RZ, 0xc0, !PT ;  /* 0x000001c011117812 */ /* 0x000fe200078ec0ff */
[----:B------:R-:W-:Y:S02]  /*1f30*/  IMAD.SHL.U32 R19, R56, 0x8, RZ ;  /* 0x0000000838137824 */ /* 0x000fe400078e00ff */
[-C--:B------:R-:W-:Y:S02]  /*1f40*/  IMAD R188, R161, R50.reuse, R188 ;  /* 0x00000032a1bc7224 */ /* 0x080fe400078e02bc */
[----:B------:R-:W-:Y:S01]  /*1f50*/  IMAD.WIDE.U32 R22, R160, R50, R22 ;  /* 0x00000032a0167225 */ /* 0x000fe200078e0016 */
[----:B------:R-:W-:-:S02]  /*1f60*/  LOP3.LUT R19, R17, 0x8, R19, 0xf8, !PT ;  /* 0x0000000811137812 */ /* 0x000fc400078ef813 */
[----:B------:R-:W-:Y:S01]  /*1f70*/  SHF.R.U32.HI R41, RZ, 0x3, R17 ;  /* 0x00000003ff297819 */ /* 0x000fe20000011611 */
[----:B------:R-:W-:Y:S01]  /*1f80*/  IMAD.IADD R188, R23, 0x1, R188 ;  /* 0x0000000117bc7824 */ /* 0x000fe200078e02bc */
[C---:B------:R-:W-:Y:S02]  /*1f90*/  LOP3.LUT P5, RZ, R5.reuse, 0x4, RZ, 0xc0, !PT ;  /* 0x0000000405ff7812 */ /* 0x040fe400078ac0ff */
[----:B------:R-:W-:Y:S01]  /*1fa0*/  LOP3.LUT P4, RZ, R5, 0x2, RZ, 0xc0, !PT ;  /* 0x0000000205ff7812 */ /* 0x000fe2000788c0ff */
[----:B------:R-:W-:Y:S01]  /*1fb0*/  IMAD.SHL.U32 R4, R4, 0x40, RZ ;  /* 0x0000004004047824 */ /* 0x000fe200078e00ff */
[----:B------:R-:W-:Y:S02]  /*1fc0*/  LOP3.LUT R41, R19, R41, RZ, 0x3c, !PT ;  /* 0x0000002913297212 */ /* 0x000fe400078e3cff */
[----:B------:R-:W-:Y:S02]  /*1fd0*/  SHF.R.S32.HI R90, RZ, 0x1f, R61 ;  /* 0x0000001fff5a7819 */ /* 0x000fe4000001143d */
[----:B------:R-:W-:-:S02]  /*1fe0*/  LOP3.LUT R41, R41, 0xfffffe00, R4, 0xf8, !PT ;  /* 0xfffffe0029297812 */ /* 0x000fc400078ef804 */
[----:B------:R-:W-:Y:S02]  /*1ff0*/  SHF.R.S32.HI R167, RZ, 0x1f, R232 ;  /* 0x0000001fffa77819 */ /* 0x000fe400000114e8 */
[----:B------:R-:W-:-:S04]  /*2000*/  LEA.HI R90, R90, R61, RZ, 0x6 ;  /* 0x0000003d5a5a7211 */ /* 0x000fc800078f30ff */
[----:B------:R-:W-:-:S04]  /*2010*/  SHF.R.S32.HI R90, RZ, 0x6, R90 ;  /* 0x00000006ff5a7819 */ /* 0x000fc8000001145a */
[----:B------:R-:W-:Y:S01]  /*2020*/  IMNMX R90, R228, R90, !PT ;  /* 0x0000005ae45a7217 */ /* 0x000fe20007800200 */
[----:B------:R-:W-:-:S04]  /*2030*/  IMAD.WIDE R172, R234, 0x40, R160 ;  /* 0x00000040eaac7825 */ /* 0x000fc800078e02a0 */
        /* <DEDUP_REMOVED lines=16> */
[----:B------:R-:W-:Y:S02]  /*2140*/  @P0 IMAD.MOV.U32 R17, RZ, RZ, R24 ;  /* 0x000000ffff110224 */ /* 0x000fe400078e0018 */
[----:B---3--:R-:W-:-:S04]  /*2150*/  @!P0 IMAD R9, R27, R233, RZ ;  /* 0x000000e91b098224 */ /* 0x008fc800078e02ff */
[C---:B------:R-:W-:Y:S02]  /*2160*/  @!P0 IMAD R9, R26.reuse, R57, R9 ;  /* 0x000000391a098224 */ /* 0x040fe400078e0209 */
[----:B------:R-:W-:Y:S01]  /*2170*/  @!P0 IMAD.WIDE.U32 R26, R26, R233, RZ ;  /* 0x000000e91a1a8225 */ /* 0x000fe200078e00ff */
[----:B------:R-:W-:-:S03]  /*2180*/  LEA R189, P1, R22, R10, 0x1 ;  /* 0x0000000a16bd7211 */ /* 0x000fc600078208ff */
[----:B------:R-:W-:Y:S02]  /*2190*/  @!P0 IMAD.MOV.U32 R17, RZ, RZ, R26 ;  /* 0x000000ffff118224 */ /* 0x000fe400078e001a */
[----:B------:R-:W-:Y:S01]  /*21a0*/  @P0 IMAD R5, R13, R236, RZ ;  /* 0x000000ec0d050224 */ /* 0x000fe200078e02ff */
[----:B------:R-:W-:Y:S02]  /*21b0*/  LEA.HI.X R188, R22, R11, R188, 0x1, P1 ;  /* 0x0000000b16bc7211 */ /* 0x000fe400008f0cbc */
[C---:B------:R-:W-:Y:S01]  /*21c0*/  IADD3 R11, R14.reuse, 0x40, RZ ;  /* 0x000000400e0b7810 */ /* 0x040fe20007ffe0ff */
[----:B------:R-:W-:Y:S01]  /*21d0*/  @P0 IMAD.IADD R5, R25, 0x1, R5 ;  /* 0x0000000119050824 */ /* 0x000fe200078e0205 */
[----:B------:R-:W-:Y:S01]  /*21e0*/  IADD3 R24, P2, R14, R17, RZ ;  /* 0x000000110e187210 */ /* 0x000fe20007f5e0ff */
[----:B------:R-:W-:Y:S02]  /*21f0*/  @!P0 IMAD.IADD R5, R27, 0x1, R9 ;  /* 0x000000011b058824 */ /* 0x000fe400078e0209 */
[----:B------:R-:W-:-:S02]  /*2200*/  @P0 IMAD.MOV.U32 R176, RZ, RZ, R12 ;  /* 0x000000ffffb00224 */ /* 0x000fc400078e000c */
[--C-:B------:R-:W-:Y:S02]  /*2210*/  @P0 IMAD.MOV.U32 R177, RZ, RZ, R13.reuse ;  /* 0x000000ffffb10224 */ /* 0x100fe400078e000d */
[----:B------:R-:W-:Y:S02]  /*2220*/  @!P0 IMAD.MOV.U32 R176, RZ, RZ, R12 ;  /* 0x000000ffffb08224 */ /* 0x000fe400078e000c */
[----:B------:R-:W-:Y:S01]  /*2230*/  @!P0 IMAD.MOV.U32 R177, RZ, RZ, R13 ;  /* 0x000000ffffb18224 */ /* 0x000fe200078e000d */
[-C--:B----4-:R-:W-:Y:S01]  /*2240*/  ISETP.GE.AND P0, PT, R11, R63.reuse, PT ;  /* 0x0000003f0b00720c */ /* 0x090fe20003f06270 */
[----:B------:R-:W-:Y:S01]  /*2250*/  IMAD R4, R7, R232, RZ ;  /* 0x000000e807047224 */ /* 0x000fe200078e02ff */
[C---:B------:R-:W-:Y:S01]  /*2260*/  IADD3 R9, R14.reuse, 0xc0, RZ ;  /* 0x000000c00e097810 */ /* 0x040fe20007ffe0ff */
[----:B------:R-:W-:Y:S01]  /*2270*/  IMAD.X R25, R15, 0x1, R5, P2 ;  /* 0x000000010f197824 */ /* 0x000fe200010e0605 */
[----:B------:R-:W-:Y:S02]  /*2280*/  ISETP.GE.AND P1, PT, R14, R63, PT ;  /* 0x0000003f0e00720c */ /* 0x000fe40003f26270 */
[----:B------:R-:W-:-:S02]  /*2290*/  SEL R5, RZ, 0xffffffff, P0 ;  /* 0xffffffffff057807 */ /* 0x000fc40000000000 */
[----:B------:R-:W-:Y:S01]  /*22a0*/  IADD3 R10, R14, 0x80, RZ ;  /* 0x000000800e0a7810 */ /* 0x000fe20007ffe0ff */
[----:B------:R-:W-:Y:S01]  /*22b0*/  IMAD R4, R6, R167, R4 ;  /* 0x000000a706047224 */ /* 0x000fe200078e0204 */
[-C--:B------:R-:W-:Y:S01]  /*22c0*/  ISETP.GE.AND P0, PT, R9, R63.reuse, PT ;  /* 0x0000003f0900720c */ /* 0x080fe20003f06270 */
[----:B------:R-:W-:Y:S01]  /*22d0*/  IMAD.WIDE.U32 R12, R232, R6, R24 ;  /* 0x00000006e80c7225 */ /* 0x000fe200078e0018 */
[----:B------:R-:W-:Y:S02]  /*22e0*/  SEL R6, RZ, 0x1, P1 ;  /* 0x00000001ff067807 */ /* 0x000fe40000800000 */
[----:B------:R-:W-:Y:S02]  /*22f0*/  ISETP.GE.AND P1, PT, R10, R63, PT ;  /* 0x0000003f0a00720c */ /* 0x000fe40003f26270 */
[----:B------:R-:W-:Y:S01]  /*2300*/  SEL R60, RZ, 0x8, P0 ;  /* 0x00000008ff3c7807 */ /* 0x000fe20000000000 */
[----:B------:R-:W-:Y:S01]  /*2310*/  IMAD.IADD R13, R13, 0x1, R4 ;  /* 0x000000010d0d7824 */ /* 0x000fe200078e0204 */
[----:B------:R-:W-:-:S02]  /*2320*/  IADD3 R162, P0, R14, R3, RZ ;  /* 0x000000030ea27210 */ /* 0x000fc40007f1e0ff */
[----:B------:R-:W-:Y:S02]  /*2330*/  SEL R4, RZ, 0x4, P1 ;  /* 0x00000004ff047807 */ /* 0x000fe40000800000 */
[----:B------:R-:W-:Y:S01]  /*2340*/  ISETP.GT.AND P1, PT, R165, R90, PT ;  /* 0x0000005aa500720c */ /* 0x000fe20003f24270 */
[----:B------:R-:W-:Y:S02]  /*2350*/  IMAD.X R163, R15, 0x1, R0, P0 ;  /* 0x000000010fa37824 */ /* 0x000fe400000e0600 */
[----:B------:R-:W-:Y:S02]  /*2360*/  IMAD.SHL.U32 R5, R5, 0x2, RZ ;  /* 0x0000000205057824 */ /* 0x000fe400078e00ff */
[----:B------:R-:W-:Y:S02]  /*2370*/  IMAD R174, R173, R176, RZ ;  /* 0x000000b0adae7224 */ /* 0x000fe400078e02ff */
[----:B------:R-:W-:Y:S01]  /*2380*/  IMAD.WIDE.U32 R162, R160, R48, R162 ;  /* 0x00000030a0a27225 */ /* 0x000fe200078e00a2 */
[----:B------:R-:W-:-:S03]  /*2390*/  LOP3.LUT R5, R5, 0x2, R6, 0xe2, !PT ;  /* 0x0000000205057812 */ /* 0x000fc600078ee206 */
[----:B------:R-:W-:Y:S01]  /*23a0*/  IMAD R174, R172, R177, R174 ;  /* 0x000000b1acae7224 */ /* 0x000fe200078e02ae */
[----:B------:R-:W-:Y:S01]  /*23b0*/  LEA R230, P0, R162, R170, 0x1 ;  /* 0x000000aaa2e67211 */ /* 0x000fe200078008ff */
[----:B------:R-:W-:Y:S02]  /*23c0*/  IMAD.IADD R169, R163, 0x1, R168 ;  /* 0x00000001a3a97824 */ /* 0x000fe400078e02a8 */
[----:B------:R-:W-:Y:S01]  /*23d0*/  IMAD.WIDE.U32 R172, R172, R176, R12 ;  /* 0x000000b0acac7225 */ /* 0x000fe200078e000c */
[----:B------:R-:W-:Y:S02]  /*23e0*/  LOP3.LUT R60, R60, R5, R4, 0xfe, !PT ;  /* 0x000000053c3c7212 */ /* 0x000fe400078efe04 */
[----:B------:R-:W-:Y:S01]  /*23f0*/  LEA.HI.X R229, R162, R171, R169, 0x1, P0 ;  /* 0x000000aba2e57211 */ /* 0x000fe200000f0ca9 */
[----:B------:R-:W-:Y:S02]  /*2400*/  @!P3 IMAD.MOV.U32 R18, RZ, RZ, RZ ;  /* 0x000000ffff12b224 */ /* 0x000fe400078e00ff */
        /* <DEDUP_REMOVED lines=14> */
[----:B------:R-:W-:Y:S01]  /*24f0*/  IMAD.SHL.U32 R68, R50, 0x20, RZ ;  /* 0x0000002032447824 */ /* 0x000fe200078e00ff */
        /* <DEDUP_REMOVED lines=159> */
.L_x_7071:
        /* <DEDUP_REMOVED lines=31> */
.L_x_6955:
[----:B------:R-:W-:Y:S05]  /*30e0*/  BSYNC B0 ;  /* 0x0000000000007941 */ /* 0x000fea0003800000 */
.L_x_6954:
        /* <DEDUP_REMOVED lines=21> */
.L_x_6957:
[----:B------:R-:W-:Y:S05]  /*3240*/  BSYNC B0 ;  /* 0x0000000000007941 */ /* 0x000fea0003800000 */
.L_x_6956:
        /* <DEDUP_REMOVED lines=21> */
.L_x_6959:
[----:B------:R-:W-:Y:S05]  /*33a0*/  BSYNC B0 ;  /* 0x0000000000007941 */ /* 0x000fea0003800000 */
.L_x_6958:
        /* <DEDUP_REMOVED lines=21> */
.L_x_6961:
[----:B------:R-:W-:Y:S05]  /*3500*/  BSYNC B0 ;  /* 0x0000000000007941 */ /* 0x000fea0003800000 */
.L_x_6960:
        /* <DEDUP_REMOVED lines=66> */
.L_x_6968:
[----:B------:R-:W-:Y:S05]  /*3930*/  BSYNC B0 ;  /* 0x0000000000007941 */ /* 0x000fea0003800000 */
.L_x_6967:
        /* <DEDUP_REMOVED lines=51> */
.L_x_6970:
[----:B------:R-:W-:Y:S05]  /*3c70*/  BSYNC B0 ;  /* 0x0000000000007941 */ /* 0x000fea0003800000 */
.L_x_6969:
        /* <DEDUP_REMOVED lines=51> */
.L_x_6972:
[----:B------:R-:W-:Y:S05]  /*3fb0*/  BSYNC B0 ;  /* 0x0000000000007941 */ /* 0x000fea0003800000 */
.L_x_6971:
        /* <DEDUP_REMOVED lines=50> */
.L_x_6966:
[----:B------:R-:W-:Y:S05]  /*42e0*/  BSYNC B1 ;  /* 0x0000000000017941 */ /* 0x000fea0003800000 */
.L_x_6965:
        /* <DEDUP_REMOVED lines=63> */
.L_x_6976:
[----:B------:R-:W-:Y:S05]  /*46e0*/  BSYNC B0 ;  /* 0x0000000000007941 */ /* 0x000fea0003800000 */
.L_x_6975:
        /* <DEDUP_REMOVED lines=53> */
.L_x_6978:
[----:B------:R-:W-:Y:S05]  /*4a40*/  BSYNC B0 ;  /* 0x0000000000007941 */ /* 0x000fea0003800000 */
.L_x_6977:
        /* <DEDUP_REMOVED lines=53> */
.L_x_6980:
[----:B------:R-:W-:Y:S05]  /*4da0*/  BSYNC B0 ;  /* 0x0000000000007941 */ /* 0x000fea0003800000 */
.L_x_6979:
        /* <DEDUP_REMOVED lines=52> */
.L_x_6974:
[----:B------:R-:W-:Y:S05]  /*50f0*/  BSYNC B1 ;  /* 0x0000000000017941 */ /* 0x000fea0003800000 */
.L_x_6973:
        /* <DEDUP_REMOVED lines=63> */
.L_x_6984:
[----:B------:R-:W-:Y:S05]  /*54f0*/  BSYNC B0 ;  /* 0x0000000000007941 */ /* 0x000fea0003800000 */
.L_x_6983:
        /* <DEDUP_REMOVED lines=53> */
.L_x_6986:
[----:B------:R-:W-:Y:S05]  /*5850*/  BSYNC B0 ;  /* 0x0000000000007941 */ /* 0x000fea0003800000 */
.L_x_6985:
        /* <DEDUP_REMOVED lines=53> */
.L_x_6988:
[----:B------:R-:W-:Y:S05]  /*5bb0*/  BSYNC B0 ;  /* 0x0000000000007941 */ /* 0x000fea0003800000 */
.L_x_6987:
        /* <DEDUP_REMOVED lines=52> */
.L_x_6982:
[----:B------:R-:W-:Y:S05]  /*5f00*/  BSYNC B1 ;  /* 0x0000000000017941 */ /* 0x000fea0003800000 */
.L_x_6981:
        /* <DEDUP_REMOVED lines=67> */
.L_x_6992:
[----:B------:R-:W-:Y:S05]  /*6340*/  BSYNC B0 ;  /* 0x0000000000007941 */ /* 0x000fea0003800000 */
.L_x_6991:
        /* <DEDUP_REMOVED lines=53> */
.L_x_6994:
[----:B------:R-:W-:Y:S05]  /*66a0*/  BSYNC B0 ;  /* 0x0000000000007941 */ /* 0x000fea0003800000 */
.L_x_6993:
        /* <DEDUP_REMOVED lines=53> */
.L_x_6996:
[----:B------:R-:W-:Y:S05]  /*6a00*/  BSYNC B0 ;  /* 0x0000000000007941 */ /* 0x000fea0003800000 */
.L_x_6995:
        /* <DEDUP_REMOVED lines=52> */
.L_x_6990:
[----:B------:R-:W-:Y:S05]  /*6d50*/  BSYNC B1 ;  /* 0x0000000000017941 */ /* 0x000fea0003800000 */
.L_x_6989:
[----:B------:R-:W2:Y:S02]  /*6d60*/  LD.E R0, [R20.64+0xd0] ;  /* 0x0000d00614007980 */ /* 0x000ea4000c101900 */
[----:B--2---:R-:W-:Y:S05]  /*6d70*/  IMAD.U32 R0, R0, -0x20, RZ ;  /* 0xffffffe000007824 */ /* 0x004fea00078e00ff */
[C---:B------:R-:W-:Y:S02]  /*6d80*/  LEA R18, P1, R0.reuse, R18, 0x1 ;  /* 0x0000001200127211 */ /* 0x040fe400078208ff */
[C---:B------:R-:W-:Y:S02]  /*6d90*/  LEA R42, P0, R0.reuse, R42, 0x1 ;  /* 0x0000002a002a7211 */ /* 0x040fe400078008ff */
[C---:B------:R-:W-:Y:S02]  /*6da0*/  LEA.HI.X.SX32 R19, R0.reuse, R19, 0x1, P1 ;  /* 0x0000001300137211 */ /* 0x040fe400008f0eff */
[----:B------:R-:W-:Y:S01]  /*6db0*/  LEA.HI.X.SX32 R43, R0, R43, 0x1, P0 ;  /* 0x0000002b002b7211 */ /* 0x000fe200000f0eff */
[----:B------:R-:W-:-:S05]  /*6dc0*/  BRA `(.L_x_6997) ;  /* 0x00006a3000007947 */ /* 0x000fca0003800000 */
.L_x_6964:
        /* <DEDUP_REMOVED lines=94> */
.L_x_7003:
[----:B------:R-:W-:Y:S05]  /*73b0*/  BSYNC B0 ;  /* 0x0000000000007941 */ /* 0x000fea0003800000 */
.L_x_7002:
[----:B-----5:R2:W-:Y:S02]  /*73c0*/  ST.E.128 [R126.64], R24 ;  /* 0x000000187e007985 */ /* 0x0205e4000c101d06 */
.L_x_7001:
[----:B------:R-:W-:Y:S05]  /*73d0*/  BSYNC B1 ;  /* 0x0000000000017941 */ /* 0x000fea0003800000 */
.L_x_7000:
        /* <DEDUP_REMOVED lines=92> */
.L_x_7007:
[----:B------:R-:W-:Y:S05]  /*79a0*/  BSYNC B0 ;  /* 0x0000000000007941 */ /* 0x000fea0003800000 */
.L_x_7006:
[----:B-----5:R2:W-:Y:S02]  /*79b0*/  ST.E.128 [R126.64+0x80], R24 ;  /* 0x000080187e007985 */ /* 0x0205e4000c101d06 */
.L_x_7005:
[----:B------:R-:W-:Y:S05]  /*79c0*/  BSYNC B1 ;  /* 0x0000000000017941 */ /* 0x000fea0003800000 */
.L_x_7004:
        /* <DEDUP_REMOVED lines=92> */
.L_x_7011:
[----:B------:R-:W-:Y:S05]  /*7f90*/  BSYNC B0 ;  /* 0x0000000000007941 */ /* 0x000fea0003800000 */
.L_x_7010:
[----:B-----5:R2:W-:Y:S02]  /*7fa0*/  ST.E.128 [R126.64+0x100], R24 ;  /* 0x000100187e007985 */ /* 0x0205e4000c101d06 */
.L_x_7009:
[----:B------:R-:W-:Y:S05]  /*7fb0*/  BSYNC B1 ;  /* 0x0000000000017941 */ /* 0x000fea0003800000 */
.L_x_7008:
        /* <DEDUP_REMOVED lines=91> */
.L_x_7013:
[----:B------:R-:W-:Y:S05]  /*8570*/  BSYNC B0 ;  /* 0x0000000000007941 */ /* 0x000fea0003800000 */
.L_x_7012:
[----:B-----5:R2:W-:Y:S02]  /*8580*/  ST.E.128 [R126.64+0x180], R24 ;  /* 0x000180187e007985 */ /* 0x0205e4000c101d06 */
.L_x_6999:
[----:B------:R-:W-:Y:S05]  /*8590*/  BSYNC B2 ;  /* 0x0000000000027941 */ /* 0x000fea0003800000 */
.L_x_6998:
        /* <DEDUP_REMOVED lines=97> */
.L_x_7019:
[----:B------:R-:W-:Y:S05]  /*8bb0*/  BSYNC B0 ;  /* 0x0000000000007941 */ /* 0x000fea0003800000 */
.L_x_7018:
[C---:B------:R-:W-:Y:S04]  /*8bc0*/  LEA R2, P0, R226.reuse, R126, 0x1 ;  /* 0x0000007ee2027211 */ /* 0x040fe800078008ff */
[----:B------:R-:W-:Y:S05]  /*8bd0*/  LEA.HI.X R3, R226, R127, R227, 0x1, P0 ;  /* 0x0000007fe2037211 */ /* 0x000fea00000f0ce3 */
[----:B-----5:R2:W-:Y:S04]  /*8be0*/  ST.E.128 [R2.64], R24 ;  /* 0x0000001802007985 */ /* 0x0205e8000c101d06 */
.L_x_7017:
[----:B------:R-:W-:Y:S05]  /*8bf0*/  BSYNC B1 ;  /* 0x0000000000017941 */ /* 0x000fea0003800000 */
.L_x_7016:
        /* <DEDUP_REMOVED lines=92> */
.L_x_7023:
[----:B------:R-:W-:Y:S05]  /*91c0*/  BSYNC B0 ;  /* 0x0000000000007941 */ /* 0x000fea0003800000 */
.L_x_7022:
[C---:B------:R-:W-:Y:S04]  /*91d0*/  LEA R2, P0, R87.reuse, R126, 0x1 ;  /* 0x0000007e57027211 */ /* 0x040fe800078008ff */
[----:B------:R-:W-:Y:S05]  /*91e0*/  LEA.HI.X R3, R87, R127, R86, 0x1, P0 ;  /* 0x0000007f57037211 */ /* 0x000fea00000f0c56 */
[----:B-----5:R2:W-:Y:S04]  /*91f0*/  ST.E.128 [R2.64], R24 ;  /* 0x0000001802007985 */ /* 0x0205e8000c101d06 */
.L_x_7021:
[----:B------:R-:W-:Y:S05]  /*9200*/  BSYNC B1 ;  /* 0x0000000000017941 */ /* 0x000fea0003800000 */
.L_x_7020:
        /* <DEDUP_REMOVED lines=92> */
.L_x_7027:
[----:B------:R-:W-:Y:S05]  /*97d0*/  BSYNC B0 ;  /* 0x0000000000007941 */ /* 0x000fea0003800000 */
.L_x_7026:
[C---:B------:R-:W-:Y:S04]  /*97e0*/  LEA R2, P0, R83.reuse, R126, 0x1 ;  /* 0x0000007e53027211 */ /* 0x040fe800078008ff */
[----:B------:R-:W-:Y:S05]  /*97f0*/  LEA.HI.X R3, R83, R127, R82, 0x1, P0 ;  /* 0x0000007f53037211 */ /* 0x000fea00000f0c52 */
[----:B-----5:R2:W-:Y:S04]  /*9800*/  ST.E.128 [R2.64], R24 ;  /* 0x0000001802007985 */ /* 0x0205e8000c101d06 */
.L_x_7025:
[----:B------:R-:W-:Y:S05]  /*9810*/  BSYNC B1 ;  /* 0x0000000000017941 */ /* 0x000fea0003800000 */
.L_x_7024:
        /* <DEDUP_REMOVED lines=91> */
.L_x_7029:
[----:B------:R-:W-:Y:S05]  /*9dd0*/  BSYNC B0 ;  /* 0x0000000000007941 */ /* 0x000fea0003800000 */
.L_x_7028:
[C---:B------:R-:W-:Y:S04]  /*9de0*/  LEA R2, P0, R77.reuse, R126, 0x1 ;  /* 0x0000007e4d027211 */ /* 0x040fe800078008ff */
[----:B------:R-:W-:Y:S05]  /*9df0*/  LEA.HI.X R3, R77, R127, R76, 0x1, P0 ;  /* 0x0000007f4d037211 */ /* 0x000fea00000f0c4c */
[----:B-----5:R2:W-:Y:S04]  /*9e00*/  ST.E.128 [R2.64], R24 ;  /* 0x0000001802007985 */ /* 0x0205e8000c101d06 */
.L_x_7015:
[----:B------:R-:W-:Y:S05]  /*9e10*/  BSYNC B2 ;  /* 0x0000000000027941 */ /* 0x000fea0003800000 */
.L_x_7014:
        /* <DEDUP_REMOVED lines=97> */
.L_x_7035:
[----:B------:R-:W-:Y:S05]  /*a430*/  BSYNC B0 ;  /* 0x0000000000007941 */ /* 0x000fea0003800000 */
.L_x_7034:
[C---:B------:R-:W-:Y:S04]  /*a440*/  LEA R2, P0, R88.reuse, R126, 0x1 ;  /* 0x0000007e58027211 */ /* 0x040fe800078008ff */
[----:B------:R-:W-:Y:S05]  /*a450*/  LEA.HI.X R3, R88, R127, R89, 0x1, P0 ;  /* 0x0000007f58037211 */ /* 0x000fea00000f0c59 */
[----:B-----5:R2:W-:Y:S04]  /*a460*/  ST.E.128 [R2.64], R24 ;  /* 0x0000001802007985 */ /* 0x0205e8000c101d06 */
.L_x_7033:
[----:B------:R-:W-:Y:S05]  /*a470*/  BSYNC B1 ;  /* 0x0000000000017941 */ /* 0x000fea0003800000 */
.L_x_7032:
        /* <DEDUP_REMOVED lines=92> */
.L_x_7039:
[----:B------:R-:W-:Y:S05]  /*aa40*/  BSYNC B0 ;  /* 0x0000000000007941 */ /* 0x000fea0003800000 */
.L_x_7038:
[C---:B------:R-:W-:Y:S04]  /*aa50*/  LEA R2, P0, R85.reuse, R126, 0x1 ;  /* 0x0000007e55027211 */ /* 0x040fe800078008ff */
[----:B------:R-:W-:Y:S05]  /*aa60*/  LEA.HI.X R3, R85, R127, R84, 0x1, P0 ;  /* 0x0000007f55037211 */ /* 0x000fea00000f0c54 */
[----:B-----5:R2:W-:Y:S04]  /*aa70*/  ST.E.128 [R2.64], R24 ;  /* 0x0000001802007985 */ /* 0x0205e8000c101d06 */
.L_x_7037:
[----:B------:R-:W-:Y:S05]  /*aa80*/  BSYNC B1 ;  /* 0x0000000000017941 */ /* 0x000fea0003800000 */
.L_x_7036:
        /* <DEDUP_REMOVED lines=92> */
.L_x_7043:
[----:B------:R-:W-:Y:S05]  /*b050*/  BSYNC B0 ;  /* 0x0000000000007941 */ /* 0x000fea0003800000 */
.L_x_7042:
[C---:B------:R-:W-:Y:S04]  /*b060*/  LEA R2, P0, R81.reuse, R126, 0x1 ;  /* 0x0000007e51027211 */ /* 0x040fe800078008ff */
[----:B------:R-:W-:Y:S05]  /*b070*/  LEA.HI.X R3, R81, R127, R80, 0x1, P0 ;  /* 0x0000007f51037211 */ /* 0x000fea00000f0c50 */
[----:B-----5:R2:W-:Y:S04]  /*b080*/  ST.E.128 [R2.64], R24 ;  /* 0x0000001802007985 */ /* 0x0205e8000c101d06 */
.L_x_7041:
[----:B------:R-:W-:Y:S05]  /*b090*/  BSYNC B1 ;  /* 0x0000000000017941 */ /* 0x000fea0003800000 */
.L_x_7040:
        /* <DEDUP_REMOVED lines=91> */
.L_x_7045:
[----:B------:R-:W-:Y:S05]  /*b650*/  BSYNC B0 ;  /* 0x0000000000007941 */ /* 0x000fea0003800000 */
.L_x_7044:
[C---:B------:R-:W-:Y:S04]  /*b660*/  LEA R2, P0, R75.reuse, R126, 0x1 ;  /* 0x0000007e4b027211 */ /* 0x040fe800078008ff */
[----:B------:R-:W-:Y:S05]  /*b670*/  LEA.HI.X R3, R75, R127, R74, 0x1, P0 ;  /* 0x0000007f4b037211 */ /* 0x000fea00000f0c4a */
[----:B-----5:R2:W-:Y:S04]  /*b680*/  ST.E.128 [R2.64], R24 ;  /* 0x0000001802007985 */ /* 0x0205e8000c101d06 */
.L_x_7031:
[----:B------:R-:W-:Y:S05]  /*b690*/  BSYNC B2 ;  /* 0x0000000000027941 */ /* 0x000fea0003800000 */
.L_x_7030:
        /* <DEDUP_REMOVED lines=100> */
.L_x_7051:
[----:B------:R-:W-:Y:S05]  /*bce0*/  BSYNC B0 ;  /* 0x0000000000007941 */ /* 0x000fea0003800000 */
.L_x_7050:
[----:B------:R-:W-:Y:S02]  /*bcf0*/  IMAD R0, R49, 0x60, RZ ;  /* 0x0000006031007824 */ /* 0x000fe400078e02ff */
[----:B------:R-:W-:Y:S05]  /*bd00*/  IMAD.WIDE.U32 R2, R48, 0x60, R126 ;  /* 0x0000006030027825 */ /* 0x000fea00078e007e */
[----:B------:R-:W-:Y:S05]  /*bd10*/  IADD3 R3, R3, R0, RZ ;  /* 0x0000000003037210 */ /* 0x000fea0007ffe0ff */
[----:B-----5:R2:W-:Y:S02]  /*bd20*/  ST.E.128 [R2.64], R24 ;  /* 0x0000001802007985 */ /* 0x0205e4000c101d06 */
.L_x_7049:
[----:B------:R-:W-:Y:S05]  /*bd30*/  BSYNC B1 ;  /* 0x0000000000017941 */ /* 0x000fea0003800000 */
.L_x_7048:
        /* <DEDUP_REMOVED lines=92> */
.L_x_7055:
[----:B------:R-:W-:Y:S05]  /*c300*/  BSYNC B0 ;  /* 0x0000000000007941 */ /* 0x000fea0003800000 */
.L_x_7054:
[C---:B------:R-:W-:Y:S04]  /*c310*/  LEA R2, P0, R79.reuse, R126, 0x1 ;  /* 0x0000007e4f027211 */ /* 0x040fe800078008ff */
[----:B------:R-:W-:Y:S05]  /*c320*/  LEA.HI.X R3, R79, R127, R78, 0x1, P0 ;  /* 0x0000007f4f037211 */ /* 0x000fea00000f0c4e */
[----:B-----5:R2:W-:Y:S04]  /*c330*/  ST.E.128 [R2.64], R24 ;  /* 0x0000001802007985 */ /* 0x0205e8000c101d06 */
.L_x_7053:
[----:B------:R-:W-:Y:S05]  /*c340*/  BSYNC B1 ;  /* 0x0000000000017941 */ /* 0x000fea0003800000 */
.L_x_7052:
        /* <DEDUP_REMOVED lines=92> */
.L_x_7059:
[----:B------:R-:W-:Y:S05]  /*c910*/  BSYNC B0 ;  /* 0x0000000000007941 */ /* 0x000fea0003800000 */
.L_x_7058:
[C---:B------:R-:W-:Y:S04]  /*c920*/  LEA R2, P0, R73.reuse, R126, 0x1 ;  /* 0x0000007e49027211 */ /* 0x040fe800078008ff */
[----:B------:R-:W-:Y:S05]  /*c930*/  LEA.HI.X R3, R73, R127, R72, 0x1, P0 ;  /* 0x0000007f49037211 */ /* 0x000fea00000f0c48 */
[----:B-----5:R2:W-:Y:S04]  /*c940*/  ST.E.128 [R2.64], R24 ;  /* 0x0000001802007985 */ /* 0x0205e8000c101d06 */
.L_x_7057:
[----:B------:R-:W-:Y:S05]  /*c950*/  BSYNC B1 ;  /* 0x0000000000017941 */ /* 0x000fea0003800000 */
.L_x_7056:
        /* <DEDUP_REMOVED lines=91> */
.L_x_7061:
[----:B------:R-:W-:Y:S05]  /*cf10*/  BSYNC B0 ;  /* 0x0000000000007941 */ /* 0x000fea0003800000 */
.L_x_7060:
[C---:B------:R-:W-:Y:S04]  /*cf20*/  LEA R2, P0, R71.reuse, R126, 0x1 ;  /* 0x0000007e47027211 */ /* 0x040fe800078008ff */
[----:B------:R-:W-:Y:S05]  /*cf30*/  LEA.HI.X R3, R71, R127, R70, 0x1, P0 ;  /* 0x0000007f47037211 */ /* 0x000fea00000f0c46 */
[----:B-----5:R2:W-:Y:S04]  /*cf40*/  ST.E.128 [R2.64], R24 ;  /* 0x0000001802007985 */ /* 0x0205e8000c101d06 */
.L_x_7047:
[----:B------:R-:W-:Y:S05]  /*cf50*/  BSYNC B2 ;  /* 0x0000000000027941 */ /* 0x000fea0003800000 */
.L_x_7046:
        /* <DEDUP_REMOVED lines=11> */
.L_x_6963:
        /* <DEDUP_REMOVED lines=22> */
.L_x_7063:
[----:B------:R-:W-:Y:S05]  /*d170*/  BSYNC B0 ;  /* 0x0000000000007941 */ /* 0x000fea0003800000 */
.L_x_7062:
        /* <DEDUP_REMOVED lines=33> */
.L_x_7065:
[----:B------:R-:W-:Y:S05]  /*d390*/  BSYNC B0 ;  /* 0x0000000000007941 */ /* 0x000fea0003800000 */
.L_x_7064:
        /* <DEDUP_REMOVED lines=33> */
.L_x_7067:
[----:B------:R-:W-:Y:S05]  /*d5b0*/  BSYNC B0 ;  /* 0x0000000000007941 */ /* 0x000fea0003800000 */
.L_x_7066:
        /* <DEDUP_REMOVED lines=36> */
.L_x_6997:
[----:B------:R-:W-:Y:S05]  /*d800*/  BSYNC B3 ;  /* 0x0000000000037941 */ /* 0x000fea0003800000 */
.L_x_6962:
        /* <DEDUP_REMOVED lines=91> */
.L_x_7069:
        /* <DEDUP_REMOVED lines=10> */
.L_x_7070:
[----:B------:R-:W-:Y:S05]  /*de60*/  BSYNC B0 ;  /* 0x0000000000007941 */ /* 0x000fea0003800000 */
.L_x_7068:
[----:B------:R-:W-:Y:S04]  /*de70*/  IADD3 R12, R12, -0x1, RZ ;  /* 0xffffffff0c0c7810 */ /* 0x000fe80007ffe0ff */
[----:B------:R-:W-:Y:S11]  /*de80*/  ISETP.GT.AND P0, PT, R12, R90, PT ;  /* 0x0000005a0c00720c */ /* 0x000ff60003f04270 */
[----:B------:R-:W-:Y:S02]  /*de90*/  @!UPT UIADD3 URZ, URZ, URZ, URZ ;  /* 0x0000003f3f3ff290 */ /* 0x000fe4000fffe03f */
[----:B------:R-:W-:-:S05]  /*dea0*/  @P0 BRA `(.L_x_7071) ;  /* 0xffff504000000947 */ /* 0x000fca000383ffff */
.L_x_6953:
        /* <DEDUP_REMOVED lines=25> */
[----:B------:R-:W-:Y:S01]  /*e040*/  LEA R64, P2, R172, R178, 0x1 ;  /* 0x000000b2ac407211 */ /* 0x000fe200078408ff */
        /* <DEDUP_REMOVED lines=85> */
.L_x_7080:
[----:B------:R-:W-:Y:S05]  /*e5a0*/  BSYNC B0 ;  /* 0x0000000000007941 */ /* 0x000fea0003800000 */
.L_x_7079:
[----:B-----5:R3:W-:Y:S02]  /*e5b0*/  STS.128 [R237], R24 ;  /* 0x00000018ed007388 */ /* 0x0207e40000000c00 */
.L_x_7078:
[----:B------:R-:W-:Y:S05]  /*e5c0*/  BSYNC B1 ;  /* 0x0000000000017941 */ /* 0x000fea0003800000 */
.L_x_7077:
        /* <DEDUP_REMOVED lines=50> */
.L_x_7084:
[----:B------:R-:W-:Y:S05]  /*e8f0*/  BSYNC B0 ;  /* 0x0000000000007941 */ /* 0x000fea0003800000 */
.L_x_7083:
[----:B-----5:R1:W-:Y:S02]  /*e900*/  STS.128 [R237+0x2000], R24 ;  /* 0x00200018ed007388 */ /* 0x0203e40000000c00 */
.L_x_7082:
[----:B------:R-:W-:Y:S05]  /*e910*/  BSYNC B1 ;  /* 0x0000000000017941 */ /* 0x000fea0003800000 */
.L_x_7081:
        /* <DEDUP_REMOVED lines=50> */
.L_x_7088:
[----:B------:R-:W-:Y:S05]  /*ec40*/  BSYNC B0 ;  /* 0x0000000000007941 */ /* 0x000fea0003800000 */
.L_x_7087:
[----:B-----5:R3:W-:Y:S02]  /*ec50*/  STS.128 [R237+0x4000], R24 ;  /* 0x00400018ed007388 */ /* 0x0207e40000000c00 */
.L_x_7086:
[----:B------:R-:W-:Y:S05]  /*ec60*/  BSYNC B1 ;  /* 0x0000000000017941 */ /* 0x000fea0003800000 */
.L_x_7085:
        /* <DEDUP_REMOVED lines=49> */
.L_x_7090:
[----:B------:R-:W-:Y:S05]  /*ef80*/  BSYNC B0 ;  /* 0x0000000000007941 */ /* 0x000fea0003800000 */
.L_x_7089:
[----:B-----5:R3:W-:Y:S02]  /*ef90*/  STS.128 [R237+0x6000], R24 ;  /* 0x00600018ed007388 */ /* 0x0207e40000000c00 */
.L_x_7076:
[----:B------:R-:W-:Y:S05]  /*efa0*/  BSYNC B2 ;  /* 0x0000000000027941 */ /* 0x000fea0003800000 */
.L_x_7075:
        /* <DEDUP_REMOVED lines=63> */
.L_x_7096:
[----:B------:R-:W-:Y:S05]  /*f3a0*/  BSYNC B0 ;  /* 0x0000000000007941 */ /* 0x000fea0003800000 */
.L_x_7095:
[----:B-----5:R3:W-:Y:S02]  /*f3b0*/  STS.128 [R237+0x800], R24 ;  /* 0x00080018ed007388 */ /* 0x0207e40000000c00 */
.L_x_7094:
[----:B------:R-:W-:Y:S05]  /*f3c0*/  BSYNC B1 ;  /* 0x0000000000017941 */ /* 0x000fea0003800000 */
.L_x_7093:
        /* <DEDUP_REMOVED lines=50> */
.L_x_7100:
[----:B------:R-:W-:Y:S05]  /*f6f0*/  BSYNC B0 ;  /* 0x0000000000007941 */ /* 0x000fea0003800000 */
.L_x_7099:
[----:B-----5:R3:W-:Y:S02]  /*f700*/  STS.128 [R237+0x2800], R24 ;  /* 0x00280018ed007388 */ /* 0x0207e40000000c00 */
.L_x_7098:
[----:B------:R-:W-:Y:S05]  /*f710*/  BSYNC B1 ;  /* 0x0000000000017941 */ /* 0x000fea0003800000 */
.L_x_7097:
        /* <DEDUP_REMOVED lines=50> */
.L_x_7104:
[----:B------:R-:W-:Y:S05]  /*fa40*/  BSYNC B0 ;  /* 0x0000000000007941 */ /* 0x000fea0003800000 */
.L_x_7103:
[----:B-----5:R3:W-:Y:S02]  /*fa50*/  STS.128 [R237+0x4800], R24 ;  /* 0x00480018ed007388 */ /* 0x0207e40000000c00 */
.L_x_7102:
[----:B------:R-:W-:Y:S05]  /*fa60*/  BSYNC B1 ;  /* 0x0000000000017941 */ /* 0x000fea0003800000 */
.L_x_7101:
        /* <DEDUP_REMOVED lines=49> */
.L_x_7106:
[----:B------:R-:W-:Y:S05]  /*fd80*/  BSYNC B0 ;  /* 0x0000000000007941 */ /* 0x000fea0003800000 */
.L_x_7105:
[----:B-----5:R3:W-:Y:S02]  /*fd90*/  STS.128 [R237+0x6800], R24 ;  /* 0x00680018ed007388 */ /* 0x0207e40000000c00 */
.L_x_7092:
[----:B------:R-:W-:Y:S05]  /*fda0*/  BSYNC B2 ;  /* 0x0000000000027941 */ /* 0x000fea0003800000 */
.L_x_7091:
        /* <DEDUP_REMOVED lines=64> */
.L_x_7112:
[----:B------:R-:W-:Y:S05]  /*101b0*/  BSYNC B0 ;  /* 0x0000000000007941 */ /* 0x000fea0003800000 */
.L_x_7111:
[----:B-----5:R3:W-:Y:S02]  /*101c0*/  STS.128 [R237+0x1000], R24 ;  /* 0x00100018ed007388 */ /* 0x0207e40000000c00 */
.L_x_7110:
[----:B------:R-:W-:Y:S05]  /*101d0*/  BSYNC B1 ;  /* 0x0000000000017941 */ /* 0x000fea0003800000 */
.L_x_7109:
        /* <DEDUP_REMOVED lines=50> */
.L_x_7116:
[----:B------:R-:W-:Y:S05]  /*10500*/  BSYNC B0 ;  /* 0x0000000000007941 */ /* 0x000fea0003800000 */
.L_x_7115:
[----:B-----5:R3:W-:Y:S02]  /*10510*/  STS.128 [R237+0x3000], R24 ;  /* 0x00300018ed007388 */ /* 0x0207e40000000c00 */
.L_x_7114:
[----:B------:R-:W-:Y:S05]  /*10520*/  BSYNC B1 ;  /* 0x0000000000017941 */ /* 0x000fea0003800000 */
.L_x_7113:
        /* <DEDUP_REMOVED lines=50> */
.L_x_7120:
[----:B------:R-:W-:Y:S05]  /*10850*/  BSYNC B0 ;  /* 0x0000000000007941 */ /* 0x000fea0003800000 */
.L_x_7119:
[----:B-----5:R3:W-:Y:S02]  /*10860*/  STS.128 [R237+0x5000], R24 ;  /* 0x00500018ed007388 */ /* 0x0207e40000000c00 */
.L_x_7118:
[----:B------:R-:W-:Y:S05]  /*10870*/  BSYNC B1 ;  /* 0x0000000000017941 */ /* 0x000fea0003800000 */
.L_x_7117:
        /* <DEDUP_REMOVED lines=47> */
.L_x_7122:
[----:B------:R-:W-:Y:S05]  /*10b70*/  BSYNC B0 ;  /* 0x0000000000007941 */ /* 0x000fea0003800000 */
.L_x_7121:
[----:B-----5:R1:W-:Y:S02]  /*10b80*/  STS.128 [R237+0x7000], R44 ;  /* 0x0070002ced007388 */ /* 0x0203e40000000c00 */
.L_x_7108:
[----:B------:R-:W-:Y:S05]  /*10b90*/  BSYNC B2 ;  /* 0x0000000000027941 */ /* 0x000fea0003800000 */
.L_x_7107:
        /* <DEDUP_REMOVED lines=9> */
[C---:B------:R-:W-:Y:S02]  /*10c30*/  IMAD.SHL.U32 R3, R2.reuse, 0x2, RZ ;  /* 0x0000000202037824 */ /* 0x040fe400078e00ff */
[----:B------:R1:W-:Y:S01]  /*10c40*/  @P0 STS.128 [R237+0x1800], RZ ;  /* 0x001800ffed000388 */ /* 0x0003e20000000c00 */
[----:B------:R-:W-:Y:S02]  /*10c50*/  SHF.L.U64.HI R2, R2, 0x1, R7 ;  /* 0x0000000102027819 */ /* 0x000fe40000010207 */
[-C--:B-1-3--:R-:W-:Y:S02]  /*10c60*/  IADD3 R24, P2, R36, R3.reuse, RZ ;  /* 0x0000000324187210 */ /* 0x08afe40007f5e0ff */
        /* <DEDUP_REMOVED lines=50> */
.L_x_7127:
[----:B------:R-:W-:Y:S05]  /*10f90*/  BSYNC B0 ;  /* 0x0000000000007941 */ /* 0x000fea0003800000 */
.L_x_7126:
[----:B-----5:R3:W-:Y:S02]  /*10fa0*/  STS.128 [R237+0x1800], R16 ;  /* 0x00180010ed007388 */ /* 0x0207e40000000c00 */
.L_x_7125:
[----:B------:R-:W-:Y:S05]  /*10fb0*/  BSYNC B1 ;  /* 0x0000000000017941 */ /* 0x000fea0003800000 */
.L_x_7124:
        /* <DEDUP_REMOVED lines=50> */
.L_x_7131:
[----:B------:R-:W-:Y:S05]  /*112e0*/  BSYNC B0 ;  /* 0x0000000000007941 */ /* 0x000fea0003800000 */
.L_x_7130:
[----:B-----5:R1:W-:Y:S02]  /*112f0*/  STS.128 [R237+0x3800], R16 ;  /* 0x00380010ed007388 */ /* 0x0203e40000000c00 */
.L_x_7129:
[----:B------:R-:W-:Y:S05]  /*11300*/  BSYNC B1 ;  /* 0x0000000000017941 */ /* 0x000fea0003800000 */
.L_x_7128:
        /* <DEDUP_REMOVED lines=50> */
.L_x_7135:
[----:B------:R-:W-:Y:S05]  /*11630*/  BSYNC B0 ;  /* 0x0000000000007941 */ /* 0x000fea0003800000 */
.L_x_7134:
[----:B-----5:R3:W-:Y:S02]  /*11640*/  STS.128 [R237+0x5800], R16 ;  /* 0x00580010ed007388 */ /* 0x0207e40000000c00 */
.L_x_7133:
[----:B------:R-:W-:Y:S05]  /*11650*/  BSYNC B1 ;  /* 0x0000000000017941 */ /* 0x000fea0003800000 */
.L_x_7132:
        /* <DEDUP_REMOVED lines=9> */
[C---:B-----5:R-:W-:Y:S02]  /*116f0*/  SHF.L.U32 R8, R16.reuse, 0x10, RZ ;  /* 0x0000001010087819 */ /* 0x060fe400000006ff */
[C---:B------:R-:W-:Y:S02]  /*11700*/  LOP3.LUT R0, R17.reuse, 0xffff0000, RZ, 0xc0, !PT ;  /* 0xffff000011007812 */ /* 0x040fe400078ec0ff */
[----:B------:R-:W-:Y:S01]  /*11710*/  SHF.L.U32 R5, R17, 0x10, RZ ;  /* 0x0000001011057819 */ /* 0x000fe200000006ff */
[----:B------:R-:W-:Y:S01]  /*11720*/  IMAD.U32 R17, R19, 0x10000, RZ ;  /* 0x0001000013117824 */ /* 0x000fe200078e00ff */
[----:B---3--:R-:W-:-:S02]  /*11730*/  LOP3.LUT R22, R16, 0xffff0000, RZ, 0xc0, !PT ;  /* 0xffff000010167812 */ /* 0x008fc400078ec0ff */
[----:B------:R-:W-:Y:S02]  /*11740*/  LOP3.LUT R16, R19, 0xffff0000, RZ, 0xc0, !PT ;  /* 0xffff000013107812 */ /* 0x000fe400078ec0ff */
[C---:B------:R-:W-:Y:S02]  /*11750*/  SHF.L.U32 R19, R18.reuse, 0x10, RZ ;  /* 0x0000001012137819 */ /* 0x040fe400000006ff */
[----:B------:R-:W-:Y:S02]  /*11760*/  LOP3.LUT R23, R18, 0xffff0000, RZ, 0xc0, !PT ;  /* 0xffff000012177812 */ /* 0x000fe400078ec0ff */
[C---:B--2---:R-:W-:Y:S01]  /*11770*/  LOP3.LUT R11, R2.reuse, 0xffff0000, RZ, 0xc0, !PT ;  /* 0xffff0000020b7812 */ /* 0x044fe200078ec0ff */
        /* <DEDUP_REMOVED lines=31> */
.L_x_7137:
[----:B------:R-:W-:Y:S05]  /*11970*/  BSYNC B0 ;  /* 0x0000000000007941 */ /* 0x000fea0003800000 */
.L_x_7136:
[----:B-----5:R3:W-:Y:S01]  /*11980*/  STS.128 [R237+0x7800], R16 ;  /* 0x00780010ed007388 */ /* 0x0207e20000000c00 */
[----:B------:R-:W-:Y:S05]  /*11990*/  BRA `(.L_x_7123) ;  /* 0x00006a7000007947 */ /* 0x000fea0003800000 */
.L_x_7074:
        /* <DEDUP_REMOVED lines=93> */
.L_x_7143:
[----:B------:R-:W-:Y:S05]  /*11f70*/  BSYNC B0 ;  /* 0x0000000000007941 */ /* 0x000fea0003800000 */
.L_x_7142:
[----:B-----5:R3:W-:Y:S02]  /*11f80*/  STS.128 [R237], R32 ;  /* 0x00000020ed007388 */ /* 0x0207e40000000c00 */
.L_x_7141:
[----:B------:R-:W-:Y:S05]  /*11f90*/  BSYNC B1 ;  /* 0x0000000000017941 */ /* 0x000fea0003800000 */
.L_x_7140:
        /* <DEDUP_REMOVED lines=91> */
.L_x_7147:
[----:B------:R-:W-:Y:S05]  /*12550*/  BSYNC B0 ;  /* 0x0000000000007941 */ /* 0x000fea0003800000 */
.L_x_7146:
[----:B-----5:R1:W-:Y:S02]  /*12560*/  STS.128 [R237+0x2000], R32 ;  /* 0x00200020ed007388 */ /* 0x0203e40000000c00 */
.L_x_7145:
[----:B------:R-:W-:Y:S05]  /*12570*/  BSYNC B1 ;  /* 0x0000000000017941 */ /* 0x000fea0003800000 */
.L_x_7144:
        /* <DEDUP_REMOVED lines=91> */
.L_x_7151:
[----:B------:R-:W-:Y:S05]  /*12b30*/  BSYNC B0 ;  /* 0x0000000000007941 */ /* 0x000fea0003800000 */
.L_x_7150:
[----:B-----5:R3:W-:Y:S02]  /*12b40*/  STS.128 [R237+0x4000], R32 ;  /* 0x00400020ed007388 */ /* 0x0207e40000000c00 */
.L_x_7149:
[----:B------:R-:W-:Y:S05]  /*12b50*/  BSYNC B1 ;  /* 0x0000000000017941 */ /* 0x000fea0003800000 */
.L_x_7148:
        /* <DEDUP_REMOVED lines=90> */
.L_x_7153:
[----:B------:R-:W-:Y:S05]  /*13100*/  BSYNC B0 ;  /* 0x0000000000007941 */ /* 0x000fea0003800000 */
.L_x_7152:
[----:B-----5:R3:W-:Y:S02]  /*13110*/  STS.128 [R237+0x6000], R32 ;  /* 0x00600020ed007388 */ /* 0x0207e40000000c00 */
.L_x_7139:
[----:B------:R-:W-:Y:S05]  /*13120*/  BSYNC B2 ;  /* 0x0000000000027941 */ /* 0x000fea0003800000 */
.L_x_7138:
        /* <DEDUP_REMOVED lines=98> */
.L_x_7159:
[----:B------:R-:W-:Y:S05]  /*13750*/  BSYNC B0 ;  /* 0x0000000000007941 */ /* 0x000fea0003800000 */
.L_x_7158:
[----:B-----5:R3:W-:Y:S02]  /*13760*/  STS.128 [R237+0x800], R32 ;  /* 0x00080020ed007388 */ /* 0x0207e40000000c00 */
.L_x_7157:
[----:B------:R-:W-:Y:S05]  /*13770*/  BSYNC B1 ;  /* 0x0000000000017941 */ /* 0x000fea0003800000 */
.L_x_7156:
        /* <DEDUP_REMOVED lines=94> */
.L_x_7163:
[----:B------:R-:W-:Y:S05]  /*13d60*/  BSYNC B0 ;  /* 0x0000000000007941 */ /* 0x000fea0003800000 */
.L_x_7162:
[----:B-----5:R3:W-:Y:S02]  /*13d70*/  STS.128 [R237+0x2800], R32 ;  /* 0x00280020ed007388 */ /* 0x0207e40000000c00 */
.L_x_7161:
[----:B------:R-:W-:Y:S05]  /*13d80*/  BSYNC B1 ;  /* 0x0000000000017941 */ /* 0x000fea0003800000 */
.L_x_7160:
        /* <DEDUP_REMOVED lines=94> */
.L_x_7167:
[----:B------:R-:W-:Y:S05]  /*14370*/  BSYNC B0 ;  /* 0x0000000000007941 */ /* 0x000fea0003800000 */
.L_x_7166:
[----:B-----5:R3:W-:Y:S02]  /*14380*/  STS.128 [R237+0x4800], R32 ;  /* 0x00480020ed007388 */ /* 0x0207e40000000c00 */
.L_x_7165:
[----:B------:R-:W-:Y:S05]  /*14390*/  BSYNC B1 ;  /* 0x0000000000017941 */ /* 0x000fea0003800000 */
.L_x_7164:
        /* <DEDUP_REMOVED lines=93> */
.L_x_7169:
[----:B------:R-:W-:Y:S05]  /*14970*/  BSYNC B0 ;  /* 0x0000000000007941 */ /* 0x000fea0003800000 */
.L_x_7168:
[----:B-----5:R1:W-:Y:S02]  /*14980*/  STS.128 [R237+0x6800], R16 ;  /* 0x00680010ed007388 */ /* 0x0203e40000000c00 */
.L_x_7155:
[----:B------:R-:W-:Y:S05]  /*14990*/  BSYNC B2 ;  /* 0x0000000000027941 */ /* 0x000fea0003800000 */
.L_x_7154:
        /* <DEDUP_REMOVED lines=99> */
.L_x_7175:
[----:B------:R-:W-:Y:S05]  /*14fd0*/  BSYNC B0 ;  /* 0x0000000000007941 */ /* 0x000fea0003800000 */
.L_x_7174:
[----:B-----5:R3:W-:Y:S02]  /*14fe0*/  STS.128 [R237+0x1000], R32 ;  /* 0x00100020ed007388 */ /* 0x0207e40000000c00 */
.L_x_7173:
[----:B------:R-:W-:Y:S05]  /*14ff0*/  BSYNC B1 ;  /* 0x0000000000017941 */ /* 0x000fea0003800000 */
.L_x_7172:
        /* <DEDUP_REMOVED lines=94> */
.L_x_7179:
[----:B------:R-:W-:Y:S05]  /*155e0*/  BSYNC B0 ;  /* 0x0000000000007941 */ /* 0x000fea0003800000 */
.L_x_7178:
[----:B-----5:R3:W-:Y:S02]  /*155f0*/  STS.128 [R237+0x3000], R32 ;  /* 0x00300020ed007388 */ /* 0x0207e40000000c00 */
.L_x_7177:
[----:B------:R-:W-:Y:S05]  /*15600*/  BSYNC B1 ;  /* 0x0000000000017941 */ /* 0x000fea0003800000 */
.L_x_7176:
        /* <DEDUP_REMOVED lines=94> */
.L_x_7183:
[----:B------:R-:W-:Y:S05]  /*15bf0*/  BSYNC B0 ;  /* 0x0000000000007941 */ /* 0x000fea0003800000 */
.L_x_7182:
[----:B-----5:R3:W-:Y:S02]  /*15c00*/  STS.128 [R237+0x5000], R32 ;  /* 0x00500020ed007388 */ /* 0x0207e40000000c00 */
.L_x_7181:
[----:B------:R-:W-:Y:S05]  /*15c10*/  BSYNC B1 ;  /* 0x0000000000017941 */ /* 0x000fea0003800000 */
.L_x_7180:
        /* <DEDUP_REMOVED lines=93> */
.L_x_7185:
[----:B------:R-:W-:Y:S05]  /*161f0*/  BSYNC B0 ;  /* 0x0000000000007941 */ /* 0x000fea0003800000 */
.L_x_7184:
[----:B-----5:R1:W-:Y:S02]  /*16200*/  STS.128 [R237+0x7000], R24 ;  /* 0x00700018ed007388 */ /* 0x0203e40000000c00 */
.L_x_7171:
[----:B------:R-:W-:Y:S05]  /*16210*/  BSYNC B2 ;  /* 0x0000000000027941 */ /* 0x000fea0003800000 */
.L_x_7170:
        /* <DEDUP_REMOVED lines=71> */
[C---:B------:R-:W-:Y:S01]  /*16690*/  SHF.L.U32 R32, R34.reuse, 0x10, RZ ;  /* 0x0000001022207819 */ /* 0x040fe200000006ff */
        /* <DEDUP_REMOVED lines=25> */
.L_x_7189:
[----:B------:R-:W-:Y:S05]  /*16830*/  BSYNC B0 ;  /* 0x0000000000007941 */ /* 0x000fea0003800000 */
.L_x_7188:
[----:B-----5:R1:W-:Y:S02]  /*16840*/  STS.128 [R237+0x1800], R16 ;  /* 0x00180010ed007388 */ /* 0x0203e40000000c00 */
.L_x_7187:
[----:B------:R-:W-:Y:S05]  /*16850*/  BSYNC B1 ;  /* 0x0000000000017941 */ /* 0x000fea0003800000 */
.L_x_7186:
        /* <DEDUP_REMOVED lines=94> */
.L_x_7193:
[----:B------:R-:W-:Y:S05]  /*16e40*/  BSYNC B0 ;  /* 0x0000000000007941 */ /* 0x000fea0003800000 */
.L_x_7192:
[----:B-----5:R1:W-:Y:S02]  /*16e50*/  STS.128 [R237+0x3800], R16 ;  /* 0x00380010ed007388 */ /* 0x0203e40000000c00 */
.L_x_7191:
[----:B------:R-:W-:Y:S05]  /*16e60*/  BSYNC B1 ;  /* 0x0000000000017941 */ /* 0x000fea0003800000 */
.L_x_7190:
        /* <DEDUP_REMOVED lines=95> */
.L_x_7197:
[----:B------:R-:W-:Y:S05]  /*17460*/  BSYNC B0 ;  /* 0x0000000000007941 */ /* 0x000fea0003800000 */
.L_x_7196:
[----:B-----5:R1:W-:Y:S02]  /*17470*/  STS.128 [R237+0x5800], R16 ;  /* 0x00580010ed007388 */ /* 0x0203e40000000c00 */
.L_x_7195:
[----:B------:R-:W-:Y:S05]  /*17480*/  BSYNC B1 ;  /* 0x0000000000017941 */ /* 0x000fea0003800000 */
.L_x_7194:
        /* <DEDUP_REMOVED lines=91> */
[----:B------:R-:W-:Y:S02]  /*17a40*/  IMAD.MOV.U32 R16, RZ, RZ, R2 ;  /* 0x000000ffff107224 */ /* 0x000fe400078e0002 */
[----:B------:R-:W-:Y:S01]  /*17a50*/  IMAD.MOV.U32 R18, RZ, RZ, R6 ;  /* 0x000000ffff127224 */ /* 0x000fe200078e0006 */
[----:B------:R-:W-:Y:S02]  /*17a60*/  F2FP.BF16.PACK_AB R5, R5, R9 ;  /* 0x000000090505723e */ /* 0x000fe400000010ff */
[----:B------:R-:W-:Y:S02]  /*17a70*/  MOV R17, R0 ;  /* 0x0000000000117202 */ /* 0x000fe40000000f00 */
[----:B------:R-:W-:Y:S02]  /*17a80*/  MOV R19, R5 ;  /* 0x0000000500137202 */ /* 0x000fe40000000f00 */
.L_x_7199:
[----:B------:R-:W-:Y:S05]  /*17a90*/  BSYNC B0 ;  /* 0x0000000000007941 */ /* 0x000fea0003800000 */
.L_x_7198:
[----:B-----5:R1:W-:Y:S01]  /*17aa0*/  STS.128 [R237+0x7800], R16 ;  /* 0x00780010ed007388 */ /* 0x0203e20000000c00 */
[----:B------:R-:W-:Y:S05]  /*17ab0*/  BRA `(.L_x_7123) ;  /* 0x0000095000007947 */ /* 0x000fea0003800000 */
.L_x_7073:
[----:B------:R-:W-:Y:S01]  /*17ac0*/  IMAD.IADD R0, R235, 0x1, -R54 ;  /* 0x00000001eb007824 */ /* 0x000fe200078e0a36 */
[----:B------:R-:W-:Y:S01]  /*17ad0*/  BSSY B0, `(.L_x_7200) ;  /* 0x0000024000007945 */ /* 0x000fe20003800000 */
[----:B------:R-:W-:-:S02]  /*17ae0*/  ISETP.GE.AND P2, PT, R10, R63, PT ;  /* 0x0000003f0a00720c */ /* 0x000fc40003f46270 */
        /* <DEDUP_REMOVED lines=34> */
.L_x_7201:
[----:B------:R-:W-:Y:S05]  /*17d10*/  BSYNC B0 ;  /* 0x0000000000007941 */ /* 0x000fea0003800000 */
.L_x_7200:
        /* <DEDUP_REMOVED lines=36> */
.L_x_7203:
[----:B------:R-:W-:Y:S05]  /*17f60*/  BSYNC B0 ;  /* 0x0000000000007941 */ /* 0x000fea0003800000 */
.L_x_7202:
        /* <DEDUP_REMOVED lines=36> */
.L_x_7205:
[----:B------:R-:W-:Y:S05]  /*181b0*/  BSYNC B0 ;  /* 0x0000000000007941 */ /* 0x000fea0003800000 */
.L_x_7204:
        /* <DEDUP_REMOVED lines=37> */
.L_x_7123:
[----:B------:R-:W-:Y:S05]  /*18410*/  BSYNC B3 ;  /* 0x0000000000037941 */ /* 0x000fea0003800000 */
.L_x_7072:
        /* <DEDUP_REMOVED lines=38> */
.L_x_7207:
[----:B------:R-:W-:Y:S05]  /*18680*/  BSYNC B0 ;  /* 0x0000000000007941 */ /* 0x000fea0003800000 */
.L_x_7206:
        /* <DEDUP_REMOVED lines=38> */
.L_x_7209:
[----:B------:R-:W-:Y:S05]  /*188f0*/  BSYNC B0 ;  /* 0x0000000000007941 */ /* 0x000fea0003800000 */
.L_x_7208:
        /* <DEDUP_REMOVED lines=10> */
[----:B-12--5:R-:W-:-:S04]  /*189a0*/  LEA R6, P0, R48, R162, 0x5 ;  /* 0x000000a230067211 */ /* 0x026fc800078028ff */
        /* <DEDUP_REMOVED lines=29> */
.L_x_7211:
[----:B------:R-:W-:Y:S05]  /*18b80*/  BSYNC B0 ;  /* 0x0000000000007941 */ /* 0x000fea0003800000 */
.L_x_7210:
        /* <DEDUP_REMOVED lines=43> */
.L_x_7213:
[----:B------:R-:W-:Y:S05]  /*18e40*/  BSYNC B0 ;  /* 0x0000000000007941 */ /* 0x000fea0003800000 */
.L_x_7212:
[----:B-12---:R-:W2:Y:S04]  /*18e50*/  LD.E.64 R10, [R20.64+0x1c0] ;  /* 0x0001c006140a7980 */ /* 0x006ea8000c101b00 */
[----:B---3-5:R-:W3:Y:S01]  /*18e60*/  LD.E.64 R6, [R20.64+0x1b8] ;  /* 0x0001b80614067980 */ /* 0x028ee2000c101b00 */
[----:B------:R-:W-:-:S03]  /*18e70*/  IMAD.MOV.U32 R166, RZ, RZ, R232 ;  /* 0x000000ffffa67224 */ /* 0x000fc600078e00e8 */
[----:B----4-:R-:W4:Y:S04]  /*18e80*/  LD.E R2, [R20.64+0xd8] ;  /* 0x0000d80614027980 */ /* 0x010f28000c101900 */
[----:B------:R-:W0:Y:S04]  /*18e90*/  LDGDEPBAR ;  /* 0x00000000000079af */ /* 0x000e280000000000 */
[----:B------:R1:W5:Y:S04]  /*18ea0*/  LD.E R23, [R20.64+0x184] ;  /* 0x0001840614177980 */ /* 0x000368000c101900 */
[----:B------:R1:W5:Y:S01]  /*18eb0*/  LD.E R36, [R20.64+0x188] ;  /* 0x0001880614247980 */ /* 0x000362000c101900 */
[----:B--2---:R-:W-:-:S02]  /*18ec0*/  IMAD R5, R11, R233, RZ ;  /* 0x000000e90b057224 */ /* 0x004fc400078e02ff */
[----:B------:R-:W-:-:S04]  /*18ed0*/  IMAD.WIDE.U32 R8, R233, R10, R166 ;  /* 0x0000000ae9087225 */ /* 0x000fc800078e00a6 */
[----:B------:R-:W-:Y:S01]  /*18ee0*/  IMAD R5, R10, R57, R5 ;  /* 0x000000390a057224 */ /* 0x000fe200078e0205 */
[----:B---3--:R-:W-:-:S03]  /*18ef0*/  LEA R242, P0, R8, R6, 0x2 ;  /* 0x0000000608f27211 */ /* 0x008fc600078010ff */
[----:B------:R-:W-:-:S05]  /*18f00*/  IMAD.IADD R5, R9, 0x1, R5 ;  /* 0x0000000109057824 */ /* 0x000fca00078e0205 */
[----:B------:R-:W-:-:S05]  /*18f10*/  LEA.HI.X R243, R8, R7, R5, 0x2, P0 ;  /* 0x0000000708f37211 */ /* 0x000fca00000f1405 */
[----:B------:R-:W2:Y:S01]  /*18f20*/  LD.E R242, [R242.64] ;  /* 0x00000006f2f27980 */ /* 0x000ea2000c101900 */
[----:B------:R-:W-:-:S04]  /*18f30*/  DEPBAR.LE SB0, 0x0 ;  /* 0x000080000000791a */ /* 0x000fc80000000000 */
[----:B------:R-:W-:Y:S01]  /*18f40*/  BAR.SYNC.DEFER_BLOCKING 0x0 ;  /* 0x0000000000007b1d */ /* 0x000fe20000010000 */
[----:B------:R-:W-:-:S05]  /*18f50*/  ISETP.GE.AND P0, PT, R160, R0, PT ;  /* 0x00000000a000720c */ /* 0x000fca0003f06270 */
[----:B----4-:R-:W2:Y:S01]  /*18f60*/  MUFU.RCP R2, R2 ;  /* 0x0000000200027308 */ /* 0x010ea20000001000 */
[----:B------:R-:W-:Y:S01]  /*18f70*/  SHF.R.S32.HI R37, RZ, 0x1f, R59 ;  /* 0x0000001fff257819 */ /* 0x000fe2000001143b */
[----:B------:R-:W-:-:S06]  /*18f80*/  IMAD.SHL.U32 R22, R58, 0x2, RZ ;  /* 0x000000023a167824 */ /* 0x000fcc00078e00ff */
[----:B------:R1:W-:Y:S04]  /*18f90*/  @P0 STS.128 [R237+0x10000], RZ ;  /* 0x010000ffed000388 */ /* 0x0003e80000000c00 */
[----:B------:R1:W-:Y:S04]  /*18fa0*/  @P0 STS.128 [R237+0x12000], RZ ;  /* 0x012000ffed000388 */ /* 0x0003e80000000c00 */
[----:B------:R1:W-:Y:S04]  /*18fb0*/  @P0 STS.128 [R237+0x14000], RZ ;  /* 0x014000ffed000388 */ /* 0x0003e80000000c00 */
[----:B------:R1:W-:Y:S01]  /*18fc0*/  @P0 STS.128 [R237+0x16000], RZ ;  /* 0x016000ffed000388 */ /* 0x0003e20000000c00 */
[----:B------:R-:W-:Y:S01]  /*18fd0*/  LEA.HI R37, R37, R59, RZ, 0x2 ;  /* 0x0000003b25257211 */ /* 0x000fe200078f10ff */
[----:B------:R-:W-:Y:S01]  /*18fe0*/  BSSY B0, `(.L_x_7214) ;  /* 0x0000024000007945 */ /* 0x000fe20003800000 */
[----:B------:R-:W-:-:S02]  /*18ff0*/  LOP3.LUT R22, R22, 0x6, RZ, 0xc0, !PT ;  /* 0x0000000616167812 */ /* 0x000fc400078ec0ff */
[----:B------:R-:W-:Y:S01]  /*19000*/  SHF.R.S32.HI R37, RZ, 0x2, R37 ;  /* 0x00000002ff257819 */ /* 0x000fe20000011425 */
[----:B--2---:R-:W-:Y:S01]  /*19010*/  FMUL.FTZ R242, R242, R2 ;  /* 0x00000002f2f27220 */ /* 0x004fe20000410000 */
[----:B------:R-:W-:Y:S05]  /*19020*/  @P0 BRA `(.L_x_7215) ;  /* 0x000001f000000947 */ /* 0x000fea0003800000 */
[C---:B-1----:R-:W-:Y:S02]  /*19030*/  LOP3.LUT R2, R241.reuse, 0x1, RZ, 0xc0, !PT ;  /* 0x00000001f1027812 */ /* 0x042fe400078ec0ff */
        /* <DEDUP_REMOVED lines=30> */
.L_x_7215:
[----:B-1----:R-:W-:Y:S05]  /*19220*/  BSYNC B0 ;  /* 0x0000000000007941 */ /* 0x002fea0003800000 */
.L_x_7214:
        /* <DEDUP_REMOVED lines=40> */
.L_x_7217:
[----:B------:R-:W-:Y:S05]  /*194b0*/  BSYNC B0 ;  /* 0x0000000000007941 */ /* 0x000fea0003800000 */
.L_x_7216:
        /* <DEDUP_REMOVED lines=13> */
[----:B------:R-:W-:-:S05]  /*19590*/  SHF.L.U64.HI R5, R50, 0x5, R51 ;  /* 0x0000000532057819 */ /* 0x000fca0000010233 */
        /* <DEDUP_REMOVED lines=28> */
.L_x_7219:
[----:B------:R-:W-:Y:S05]  /*19760*/  BSYNC B0 ;  /* 0x0000000000007941 */ /* 0x000fea0003800000 */
.L_x_7218:
        /* <DEDUP_REMOVED lines=10> */
[----:B--2---:R-:W-:Y:S01]  /*19810*/  @P1 MOV R8, R189 ;  /* 0x000000bd00081202 */ /* 0x004fe20000000f00 */
        /* <DEDUP_REMOVED lines=9> */
[----:B------:R-:W-:Y:S02]  /*198b0*/  @!P0 MOV R4, R189 ;  /* 0x000000bd00048202 */ /* 0x000fe40000000f00 */
[----:B------:R-:W-:Y:S01]  /*198c0*/  @P2 IADD3 R2, R2, R9, RZ ;  /* 0x0000000902022210 */ /* 0x000fe20007ffe0ff */
[----:B------:R-:W-:Y:S02]  /*198d0*/  @!P0 IMAD.MOV.U32 R5, RZ, RZ, R188 ;  /* 0x000000ffff058224 */ /* 0x000fe400078e00bc */
[----:B------:R-:W-:Y:S01]  /*198e0*/  @P3 IMAD R0, R51, 0x60, RZ ;  /* 0x0000006033003824 */ /* 0x000fe200078e02ff */
[----:B------:R-:W-:Y:S01]  /*198f0*/  @P2 MOV R9, R2 ;  /* 0x0000000200092202 */ /* 0x000fe20000000f00 */
[----:B------:R-:W-:-:S04]  /*19900*/  @!P0 IMAD.WIDE.U32 R12, R50, 0x60, R4 ;  /* 0x00000060320c8825 */ /* 0x000fc800078e0004 */
[C---:B------:R-:W-:Y:S02]  /*19910*/  @P1 IMAD R4, R51.reuse, 0x60, RZ ;  /* 0x0000006033041824 */ /* 0x040fe400078e02ff */
[----:B------:R-:W-:Y:S02]  /*19920*/  @!P0 IMAD R51, R51, 0x60, RZ ;  /* 0x0000006033338824 */ /* 0x000fe400078e02ff */
[----:B------:R-:W-:Y:S01]  /*19930*/  @P3 IMAD.IADD R0, R0, 0x1, R7 ;  /* 0x0000000100003824 */ /* 0x000fe200078e0207 */
[----:B------:R-:W-:Y:S02]  /*19940*/  @P1 IADD3 R4, R4, R11, RZ ;  /* 0x0000000b04041210 */ /* 0x000fe40007ffe0ff */
[----:B------:R-:W-:Y:S02]  /*19950*/  @!P0 IADD3 R13, R51, R13, RZ ;  /* 0x0000000d330d8210 */ /* 0x000fe40007ffe0ff */
        /* <DEDUP_REMOVED lines=23> */
.L_x_7221:
[----:B------:R-:W-:Y:S05]  /*19ad0*/  BSYNC B0 ;  /* 0x0000000000007941 */ /* 0x000fea0003800000 */
.L_x_7220:
        /* <DEDUP_REMOVED lines=13> */
[----:B------:R-:W-:Y:S01]  /*19bb0*/  LDSM.16.M88.4 R24, [R218] ;  /* 0x00000000da18783b */ /* 0x000fe20000000200 */
[C---:B------:R-:W-:Y:S01]  /*19bc0*/  IMAD R38, R39.reuse, 0x2, R218 ;  /* 0x0000000227267824 */ /* 0x040fe200078e02da */
[----:B------:R-:W-:Y:S01]  /*19bd0*/  LOP3.LUT R217, R160, R217, RZ, 0x3c, !PT ;  /* 0x000000d9a0d97212 */ /* 0x000fe200078e3cff */
[----:B------:R-:W-:Y:S01]  /*19be0*/  IMAD R2, R39, 0x2, R166 ;  /* 0x0000000227027824 */ /* 0x000fe200078e02a6 */
[----:B------:R-:W-:Y:S01]  /*19bf0*/  LDSM.16.M88.4 R72, [R166] ;  /* 0x00000000a648783b */ /* 0x000fe20000000200 */
[----:B------:R-:W-:Y:S01]  /*19c00*/  IADD3 R245, R54, 0x8, RZ ;  /* 0x0000000836f57810 */ /* 0x000fe20007ffe0ff */
[----:B------:R-:W-:Y:S01]  /*19c10*/  BSSY B1, `(.L_x_7222) ;  /* 0x00001ba000017945 */ /* 0x000fe20003800000 */
[----:B------:R-:W-:Y:S01]  /*19c20*/  IMAD R217, R56, 0x200, R217 ;  /* 0x0000020038d97824 */ /* 0x000fe200078e02d9 */
[----:B------:R-:W-:Y:S01]  /*19c30*/  LDSM.16.M88.4 R16, [R38] ;  /* 0x000000002610783b */ /* 0x000fe20000000200 */
[----:B------:R-:W-:-:S02]  /*19c40*/  ISETP.NE.U32.AND P0, PT, R238, RZ, PT ;  /* 0x000000ffee00720c */ /* 0x000fc40003f05070 */
[----:B------:R-:W-:Y:S01]  /*19c50*/  IMAD.SHL.U32 R217, R217, 0x2, RZ ;  /* 0x00000002d9d97824 */ /* 0x000fe200078e00ff */
[----:B------:R-:W-:Y:S01]  /*19c60*/  LDSM.16.M88.4 R80, [R2] ;  /* 0x000000000250783b */ /* 0x000fe20000000200 */
[----:B------:R-:W-:-:S03]  /*19c70*/  ISETP.NE.AND.EX P0, PT, R239, RZ, PT, P0 ;  /* 0x000000ffef00720c */ /* 0x000fc60003f05300 */
[----:B------:R-:W1:Y:S01]  /*19c80*/  LDSM.16.M88.4 R84, [R217+0x8000] ;  /* 0x00800000d954783b */ /* 0x000e620000000200 */
[C---:B------:R-:W-:Y:S02]  /*19c90*/  IADD3 R0, R217.reuse, 0x8000, RZ ;  /* 0x00008000d9007810 */ /* 0x040fe40007ffe0ff */
[----:B------:R-:W-:Y:S01]  /*19ca0*/  IADD3 R216, R217, 0x8020, RZ ;  /* 0x00008020d9d87810 */ /* 0x000fe20007ffe0ff */
[----:B------:R-:W2:Y:S01]  /*19cb0*/  LDSM.16.M88.4 R32, [R217+0x9000] ;  /* 0x00900000d920783b */ /* 0x000ea20000000200 */
[----:B------:R-:W-:Y:S01]  /*19cc0*/  @P1 IADD3 R216, R0, -0x20, RZ ;  /* 0xffffffe000d81810 */ /* 0x000fe20007ffe0ff */
[----:B------:R-:W-:Y:S02]  /*19cd0*/  IMAD.MOV.U32 R0, RZ, RZ, 0x40 ;  /* 0x00000040ff007424 */ /* 0x000fe400078e00ff */
[----:B------:R-:W3:Y:S01]  /*19ce0*/  LDSM.16.M88.4 R48, [R217+0x8800] ;  /* 0x00880000d930783b */ /* 0x000ee20000000200 */
[----:B------:R-:W-:Y:S02]  /*19cf0*/  IADD3 R214, R216, 0x800, RZ ;  /* 0x00000800d8d67810 */ /* 0x000fe40007ffe0ff */
[----:B------:R-:W-:Y:S01]  /*19d00*/  SEL R0, R0, 0xffffffc0, !P2 ;  /* 0xffffffc000007807 */ /* 0x000fe20005000000 */
[----:B--2---:R-:W2:Y:S01]  /*19d10*/  LDSM.16.M88.4 R8, [R217+0x9800] ;  /* 0x00980000d908783b */ /* 0x004ea20000000200 */
[----:B------:R-:W-:-:S02]  /*19d20*/  IADD3 R213, R216, 0x1000, RZ ;  /* 0x00001000d8d57810 */ /* 0x000fc40007ffe0ff */
[C---:B------:R-:W-:Y:S01]  /*19d30*/  IADD3 R212, R216.reuse, 0x1800, RZ ;  /* 0x00001800d8d47810 */ /* 0x040fe20007ffe0ff */
[----:B------:R-:W4:Y:S01]  /*19d40*/  LDSM.16.M88.4 R76, [R216] ;  /* 0x00000000d84c783b */ /* 0x000f220000000200 */
[----:B------:R-:W-:Y:S01]  /*19d50*/  IMAD.IADD R215, R217, 0x1, R0 ;  /* 0x00000001d9d77824 */ /* 0x000fe200078e0200 */
[----:B------:R-:W-:Y:S01]  /*19d60*/  IADD3 R210, R216, 0x2000, RZ ;  /* 0x00002000d8d27810 */ /* 0x000fe20007ffe0ff */
[----:B------:R-:W-:Y:S01]  /*19d70*/  IMAD.IADD R211, R0, 0x1, R216 ;  /* 0x0000000100d37824 */ /* 0x000fe200078e02d8 */
[----:B------:R-:W2:Y:S01]  /*19d80*/  LDSM.16.M88.4 R64, [R216+0x1000] ;  /* 0x00100000d840783b */ /* 0x000ea20000000200 */
[--C-:B------:R-:W-:Y:S02]  /*19d90*/  IADD3 R0, R52, 0x1, -R235.reuse ;  /* 0x0000000134007810 */ /* 0x100fe40007ffe8eb */
[C---:B------:R-:W-:Y:S01]  /*19da0*/  IADD3 R209, R216.reuse, 0x2800, RZ ;  /* 0x00002800d8d17810 */ /* 0x040fe20007ffe0ff */
[----:B------:R-:W2:Y:S01]  /*19db0*/  LDSM.16.M88.4 R68, [R216+0x800] ;  /* 0x00080000d844783b */ /* 0x000ea20000000200 */
[----:B------:R-:W-:Y:S01]  /*19dc0*/  IADD3 R208, R216, 0x3000, RZ ;  /* 0x00003000d8d07810 */ /* 0x000fe20007ffe0ff */
[----:B-----5:R-:W-:Y:S01]  /*19dd0*/  IMAD.IADD R36, R36, 0x1, R0 ;  /* 0x0000000124247824 */ /* 0x020fe200078e0200 */
[----:B------:R-:W-:Y:S01]  /*19de0*/  IADD3 R207, R216, 0x3800, RZ ;  /* 0x00003800d8cf7810 */ /* 0x000fe20007ffe0ff */
[----:B------:R-:W2:Y:S01]  /*19df0*/  LDSM.16.M88.4 R60, [R216+0x1800] ;  /* 0x00180000d83c783b */ /* 0x000ea20000000200 */
[----:B------:R-:W-:Y:S01]  /*19e00*/  IMAD.IADD R0, R52, 0x1, -R235 ;  /* 0x0000000134007824 */ /* 0x000fe200078e0aeb */
[----:B------:R-:W-:Y:S01]  /*19e10*/  IADD3 R206, R216, 0x4000, RZ ;  /* 0x00004000d8ce7810 */ /* 0x000fe20007ffe0ff */
[--C-:B------:R-:W-:Y:S01]  /*19e20*/  IMAD.IADD R243, R36, 0x1, R245.reuse ;  /* 0x0000000124f37824 */ /* 0x100fe200078e02f5 */
[----:B------:R-:W2:Y:S01]  /*19e30*/  LDSM.16.M88.4 R12, [R215+0x8000] ;  /* 0x00800000d70c783b */ /* 0x000ea20000000200 */
[----:B------:R-:W-:Y:S01]  /*19e40*/  IMAD.IADD R248, R54, 0x1, R0 ;  /* 0x0000000136f87824 */ /* 0x000fe200078e0200 */
[----:B------:R-:W-:Y:S01]  /*19e50*/  IADD3 R205, R216, 0x4800, RZ ;  /* 0x00004800d8cd7810 */ /* 0x000fe20007ffe0ff */
[----:B------:R-:W-:Y:S01]  /*19e60*/  IMAD.IADD R245, R0, 0x1, R245 ;  /* 0x0000000100f57824 */ /* 0x000fe200078e02f5 */
[----:B------:R-:W2:Y:S01]  /*19e70*/  LDSM.16.M88.4 R92, [R215+0x9000] ;  /* 0x00900000d75c783b */ /* 0x000ea20000000200 */
[----:B------:R-:W-:Y:S01]  /*19e80*/  IMAD.IADD R246, R54, 0x1, R36 ;  /* 0x0000000136f67824 */ /* 0x000fe200078e0224 */
[-C--:B------:R-:W-:Y:S01]  /*19e90*/  IMNMX R243, R243, R52.reuse, PT ;  /* 0x00000034f3f37217 */ /* 0x080fe20003800200 */
[--C-:B------:R-:W-:Y:S01]  /*19ea0*/  IMAD.IADD R247, R248, 0x1, -R23.reuse ;  /* 0x00000001f8f77824 */ /* 0x100fe200078e0a17 */
[----:B-1----:R-:W-:Y:S01]  /*19eb0*/  HMMA.16816.F32.BF16 R4, R24, R84, RZ ;  /* 0x000000541804723c */ /* 0x002fe200000418ff */
[----:B------:R-:W-:Y:S01]  /*19ec0*/  LDSM.16.M88.4 R88, [R215+0x9800] ;  /* 0x00980000d758783b */ /* 0x000fe20000000200 */
[----:B------:R-:W-:Y:S01]  /*19ed0*/  IMAD.IADD R244, R245, 0x1, -R23 ;  /* 0x00000001f5f47824 */ /* 0x000fe200078e0a17 */
[----:B------:R-:W-:-:S02]  /*19ee0*/  IMNMX R246, R246, R52, PT ;  /* 0x00000034f6f67217 */ /* 0x000fc40003800200 */
[----:B------:R-:W-:Y:S02]  /*19ef0*/  IMNMX R247, RZ, R247, !PT ;  /* 0x000000f7fff77217 */ /* 0x000fe40007800200 */
[----:B------:R-:W-:Y:S01]  /*19f00*/  IMNMX R244, RZ, R244, !PT ;  /* 0x000000f4fff47217 */ /* 0x000fe20007800200 */
[C---:B------:R-:W-:Y:S01]  /*19f10*/  HMMA.16816.F32.BF16 R84, R24.reuse, R86, RZ ;  /* 0x000000561854723c */ /* 0x040fe200000418ff */
[C---:B------:R-:W-:Y:S02]  /*19f20*/  IADD3 R204, R216.reuse, 0x5000, RZ ;  /* 0x00005000d8cc7810 */ /* 0x040fe40007ffe0ff */
[C---:B------:R-:W-:Y:S02]  /*19f30*/  IADD3 R203, R216.reuse, 0x5800, RZ ;  /* 0x00005800d8cb7810 */ /* 0x040fe40007ffe0ff */
[C---:B------:R-:W-:Y:S02]  /*19f40*/  IADD3 R202, R216.reuse, 0x6000, RZ ;  /* 0x00006000d8ca7810 */ /* 0x040fe40007ffe0ff */
[C---:B------:R-:W-:Y:S01]  /*19f50*/  IADD3 R201, R216.reuse, 0x6800, RZ ;  /* 0x00006800d8c97810 */ /* 0x040fe20007ffe0ff */
[----:B------:R-:W-:Y:S01]  /*19f60*/  HMMA.16816.F32.BF16 R44, R24, R32, RZ ;  /* 0x00000020182c723c */ /* 0x000fe200000418ff */
[----:B------:R-:W-:-:S02]  /*19f70*/  IADD3 R200, R216, 0x7000, RZ ;  /* 0x00007000d8c87810 */ /* 0x000fc40007ffe0ff */
[----:B------:R-:W-:-:S05]  /*19f80*/  IADD3 R167, R216, 0x7800, RZ ;  /* 0x00007800d8a77810 */ /* 0x000fca0007ffe0ff */
[C---:B---3--:R-:W-:Y:S08]  /*19f90*/  HMMA.16816.F32.BF16 R56, R24.reuse, R48, RZ ;  /* 0x000000301838723c */ /* 0x048ff000000418ff */
[C---:B------:R-:W-:Y:S08]  /*19fa0*/  HMMA.16816.F32.BF16 R32, R24.reuse, R34, RZ ;  /* 0x000000221820723c */ /* 0x040ff000000418ff */
[C---:B------:R-:W-:Y:S08]  /*19fb0*/  HMMA.16816.F32.BF16 R48, R24.reuse, R50, RZ ;  /* 0x000000321830723c */ /* 0x040ff000000418ff */
[C---:B--2---:R-:W-:Y:S08]  /*19fc0*/  HMMA.16816.F32.BF16 R28, R24.reuse, R8, RZ ;  /* 0x00000008181c723c */ /* 0x044ff000000418ff */
[----:B------:R-:W-:Y:S01]  /*19fd0*/  HMMA.16816.F32.BF16 R24, R24, R10, RZ ;  /* 0x0000000a1818723c */ /* 0x000fe200000418ff */
[----:B------:R-:W1:Y:S07]  /*19fe0*/  LDSM.16.M88.4 R8, [R215+0x8800] ;  /* 0x00880000d708783b */ /* 0x000e6e0000000200 */
[C---:B----4-:R-:W-:Y:S08]  /*19ff0*/  HMMA.16816.F32.BF16 R4, R72.reuse, R76, R4 ;  /* 0x0000004c4804723c */ /* 0x050ff00000041804 */
[C---:B------:R-:W-:Y:S01]  /*1a000*/  HMMA.16816.F32.BF16 R84, R72.reuse, R78, R84 ;  /* 0x0000004e4854723c */ /* 0x040fe20000041854 */
[----:B------:R-:W2:Y:S07]  /*1a010*/  LDSM.16.M88.4 R76, [R211] ;  /* 0x00000000d34c783b */ /* 0x000eae0000000200 */
        /* <DEDUP_REMOVED lines=10> */
[C---:B------:R-:W-:Y:S08]  /*1a0c0*/  HMMA.16816.F32.BF16 R4, R16.reuse, R12, R4 ;  /* 0x0000000c1004723c */ /* 0x040ff00000041804 */
        /* <DEDUP_REMOVED lines=21> */
[C---:B----4-:R-:W-:Y:S08]  /*1a220*/  HMMA.16816.F32.BF16 R4, R68.reuse, R12, R4 ;  /* 0x0000000c4404723c */ /* 0x050ff00000041804 */
[----:B------:R-:W-:Y:S01]  /*1a230*/  HMMA.16816.F32.BF16 R88, R68, R14, R88 ;  /* 0x0000000e4458723c */ /* 0x000fe20000041858 */
        /* <DEDUP_REMOVED lines=49> */
[----:B------:R-:W-:Y:S07]  /*1a550*/  LDSM.16.M88.4 R64, [R215+0xc000] ;  /* 0x00c00000d740783b */ /* 0x000fee0000000200 */
[C---:B----4-:R-:W-:Y:S08]  /*1a560*/  HMMA.16816.F32.BF16 R4, R80.reuse, R12, R4 ;  /* 0x0000000c5004723c */ /* 0x050ff00000041804 */
[----:B------:R-:W-:Y:S01]  /*1a570*/  HMMA.16816.F32.BF16 R88, R80, R14, R88 ;  /* 0x0000000e5058723c */ /* 0x000fe20000041858 */
[----:B------:R-:W4:Y:S07]  /*1a580*/  LDSM.16.M88.4 R12, [R216+0x5000] ;  /* 0x00500000d80c783b */ /* 0x000f2e0000000200 */
[C---:B------:R-:W-:Y:S08]  /*1a590*/  HMMA.16816.F32.BF16 R28, R76.reuse, R84, R28 ;  /* 0x000000544c1c723c */ /* 0x040ff0000004181c */
[----:B------:R-:W-:Y:S01]  /*1a5a0*/  HMMA.16816.F32.BF16 R24, R76, R86, R24 ;  /* 0x000000564c18723c */ /* 0x000fe20000041818 */
[----:B------:R-:W-:Y:S07]  /*1a5b0*/  LDSM.16.M88.4 R76, [R215+0xd000] ;  /* 0x00d00000d74c783b */ /* 0x000fee0000000200 */
        /* <DEDUP_REMOVED lines=10> */
[----:B------:R-:W-:Y:S08]  /*1a660*/  HMMA.16816.F32.BF16 R24, R80, R94, R24 ;  /* 0x0000005e5018723c */ /* 0x000ff00000041818 */
[C---:B---3--:R-:W-:Y:S08]  /*1a670*/  HMMA.16816.F32.BF16 R56, R72.reuse, R60, R56 ;  /* 0x0000003c4838723c */ /* 0x048ff00000041838 */
[C---:B------:R-:W-:Y:S01]  /*1a680*/  HMMA.16816.F32.BF16 R48, R72.reuse, R62, R48 ;  /* 0x0000003e4830723c */ /* 0x040fe20000041830 */
[----:B------:R-:W3:Y:S07]  /*1a690*/  LDSM.16.M88.4 R60, [R215+0xd800] ;  /* 0x00d80000d73c783b */ /* 0x000eee0000000200 */
[C---:B----4-:R-:W-:Y:S08]  /*1a6a0*/  HMMA.16816.F32.BF16 R44, R72.reuse, R12, R44 ;  /* 0x0000000c482c723c */ /* 0x050ff0000004182c */
[C---:B------:R-:W-:Y:S01]  /*1a6b0*/  HMMA.16816.F32.BF16 R80, R72.reuse, R14, R32 ;  /* 0x0000000e4850723c */ /* 0x040fe20000041820 */
[----:B------:R-:W-:Y:S04]  /*1a6c0*/  LDSM.16.M88.4 R32, [R2+0x4000] ;  /* 0x004000000220783b */ /* 0x000fe80000000200 */
[----:B------:R-:W4:Y:S03]  /*1a6d0*/  LDSM.16.M88.4 R12, [R211+0x4000] ;  /* 0x00400000d30c783b */ /* 0x000f260000000200 */
[C---:B-1----:R-:W-:Y:S08]  /*1a6e0*/  HMMA.16816.F32.BF16 R28, R72.reuse, R8, R28 ;  /* 0x00000008481c723c */ /* 0x042ff0000004181c */
[----:B------:R-:W-:Y:S01]  /*1a6f0*/  HMMA.16816.F32.BF16 R72, R72, R10, R24 ;  /* 0x0000000a4848723c */ /* 0x000fe20000041818 */
[----:B------:R-:W1:Y:S04]  /*1a700*/  LDSM.16.M88.4 R24, [R211+0x4800] ;  /* 0x00480000d318783b */ /* 0x000e680000000200 */
[----:B------:R-:W1:Y:S03]  /*1a710*/  LDSM.16.M88.4 R8, [R211+0x5000] ;  /* 0x00500000d308783b */ /* 0x000e660000000200 */
        /* <DEDUP_REMOVED lines=9> */
[C---:B---3--:R-:W-:Y:S08]  /*1a7b0*/  HMMA.16816.F32.BF16 R28, R68.reuse, R60, R28 ;  /* 0x0000003c441c723c */ /* 0x048ff0000004181c */
[----:B------:R-:W-:Y:S01]  /*1a7c0*/  HMMA.16816.F32.BF16 R72, R68, R62, R72 ;  /* 0x0000003e4448723c */ /* 0x000fe20000041848 */
[----:B------:R-:W3:Y:S04]  /*1a7d0*/  LDSM.16.M88.4 R68, [R218+0x6000] ;  /* 0x00600000da44783b */ /* 0x000ee80000000200 */
[----:B------:R-:W2:Y:S03]  /*1a7e0*/  LDSM.16.M88.4 R60, [R217+0xe800] ;  /* 0x00e80000d93c783b */ /* 0x000ea60000000200 */
        /* <DEDUP_REMOVED lines=15> */
[----:B------:R-:W-:Y:S07]  /*1a8e0*/  LDSM.16.M88.4 R64, [R215+0xe000] ;  /* 0x00e00000d740783b */ /* 0x000fee0000000200 */
        /* <DEDUP_REMOVED lines=8> */
[----:B------:R-:W4:Y:S04]  /*1a970*/  LDSM.16.M88.4 R12, [R215+0xf000] ;  /* 0x00f00000d70c783b */ /* 0x000f280000000200 */
[----:B------:R-:W3:Y:S03]  /*1a980*/  LDSM.16.M88.4 R68, [R215+0xe800] ;  /* 0x00e80000d744783b */ /* 0x000ee60000000200 */
[C---:B-1----:R-:W-:Y:S08]  /*1a990*/  HMMA.16816.F32.BF16 R4, R24.reuse, R8, R4 ;  /* 0x000000081804723c */ /* 0x042ff00000041804 */
[C---:B------:R-:W-:Y:S01]  /*1a9a0*/  HMMA.16816.F32.BF16 R88, R24.reuse, R10, R88 ;  /* 0x0000000a1858723c */ /* 0x040fe20000041858 */
[----:B------:R-:W1:Y:S07]  /*1a9b0*/  LDSM.16.M88.4 R8, [R215+0xf800] ;  /* 0x00f80000d708783b */ /* 0x000e6e0000000200 */
[C---:B--2---:R-:W-:Y:S08]  /*1a9c0*/  HMMA.16816.F32.BF16 R44, R24.reuse, R16, R44 ;  /* 0x00000010182c723c */ /* 0x044ff0000004182c */
[C---:B------:R-:W-:Y:S08]  /*1a9d0*/  HMMA.16816.F32.BF16 R56, R24.reuse, R32, R56 ;  /* 0x000000201838723c */ /* 0x040ff00000041838 */
[C---:B------:R-:W-:Y:S01]  /*1a9e0*/  HMMA.16816.F32.BF16 R48, R24.reuse, R34, R48 ;  /* 0x000000221830723c */ /* 0x040fe20000041830 */
[----:B------:R-:W-:Y:S07]  /*1a9f0*/  LDSM.16.M88.4 R32, [R211+0x6000] ;  /* 0x00600000d320783b */ /* 0x000fee0000000200 */
[C---:B------:R-:W-:Y:S08]  /*1aa00*/  HMMA.16816.F32.BF16 R80, R24.reuse, R18, R80 ;  /* 0x000000121850723c */ /* 0x040ff00000041850 */
[C---:B---3--:R-:W-:Y:S08]  /*1aa10*/  HMMA.16816.F32.BF16 R28, R24.reuse, R60, R28 ;  /* 0x0000003c181c723c */ /* 0x048ff0000004181c */
[----:B------:R-:W-:Y:S01]  /*1aa20*/  HMMA.16816.F32.BF16 R72, R24, R62, R72 ;  /* 0x0000003e1848723c */ /* 0x000fe20000041848 */
[----:B------:R-:W-:Y:S04]  /*1aa30*/  LDSM.16.M88.4 R24, [R211+0x6800] ;  /* 0x00680000d318783b */ /* 0x000fe80000000200 */
[----:B------:R-:W-:Y:S03]  /*1aa40*/  LDSM.16.M88.4 R60, [R211+0x7000] ;  /* 0x00700000d33c783b */ /* 0x000fe60000000200 */
[C---:B------:R-:W-:Y:S01]  /*1aa50*/  HMMA.16816.F32.BF16 R16, R76.reuse, R64, R4 ;  /* 0x000000404c10723c */ /* 0x040fe20000041804 */
[----:B------:R-:W2:Y:S07]  /*1aa60*/  LDSM.16.M88.4 R4, [R2+0x6000] ;  /* 0x006000000204783b */ /* 0x000eae0000000200 */
[C---:B------:R-:W-:Y:S08]  /*1aa70*/  HMMA.16816.F32.BF16 R88, R76.reuse, R66, R88 ;  /* 0x000000424c58723c */ /* 0x040ff00000041858 */
[----:B----4-:R-:W-:Y:S01]  /*1aa80*/  HMMA.16816.F32.BF16 R64, R76, R12, R44 ;  /* 0x0000000c4c40723c */ /* 0x010fe2000004182c */
[----:B------:R-:W3:Y:S01]  /*1aa90*/  LDSM.16.M88.4 R44, [R211+0x7800] ;  /* 0x00780000d32c783b */ /* 0x000ee20000000200 */
[----:B------:R-:W-:-:S06]  /*1aaa0*/  DEPBAR.LE SB0, 0x0 ;  /* 0x000080000000791a */ /* 0x000fcc0000000000 */
[C---:B------:R-:W-:Y:S08]  /*1aab0*/  HMMA.16816.F32.BF16 R56, R76.reuse, R68, R56 ;  /* 0x000000444c38723c */ /* 0x040ff00000041838 */
[C---:B------:R-:W-:Y:S08]  /*1aac0*/  HMMA.16816.F32.BF16 R48, R76.reuse, R70, R48 ;  /* 0x000000464c30723c */ /* 0x040ff00000041830 */
[C---:B------:R-:W-:Y:S08]  /*1aad0*/  HMMA.16816.F32.BF16 R80, R76.reuse, R14, R80 ;  /* 0x0000000e4c50723c */ /* 0x040ff00000041850 */
[C---:B-1----:R-:W-:Y:S08]  /*1aae0*/  HMMA.16816.F32.BF16 R28, R76.reuse, R8, R28 ;  /* 0x000000084c1c723c */ /* 0x042ff0000004181c */
[----:B------:R-:W-:Y:S08]  /*1aaf0*/  HMMA.16816.F32.BF16 R72, R76, R10, R72 ;  /* 0x0000000a4c48723c */ /* 0x000ff00000041848 */
[C---:B--2---:R-:W-:Y:S08]  /*1ab00*/  HMMA.16816.F32.BF16 R16, R4.reuse, R32, R16 ;  /* 0x000000200410723c */ /* 0x044ff00000041810 */
        /* <DEDUP_REMOVED lines=73> */
.L_x_7225:
[----:B------:R-:W2:Y:S02]  /*1afa0*/  LD.E R5, [R20.64+0x38] ;  /* 0x0000380614057980 */ /* 0x000ea4000c101900 */
[----:B--2---:R-:W-:-:S04]  /*1afb0*/  LEA R5, -R5, RZ, 0x6 ;  /* 0x000000ff05057211 */ /* 0x004fc800078e31ff */
[----:B------:R-:W-:Y:S02]  /*1afc0*/  SHF.R.S32.HI R0, RZ, 0x1f, R5 ;  /* 0x0000001fff007819 */ /* 0x000fe40000011405 */
.L_x_7226:
[----:B------:R-:W-:Y:S05]  /*1afd0*/  BSYNC B0 ;  /* 0x0000000000007941 */ /* 0x000fea0003800000 */
.L_x_7224:
        /* <DEDUP_REMOVED lines=125> */
.L_x_7223:
[----:B------:R-:W-:Y:S05]  /*1b7b0*/  BSYNC B1 ;  /* 0x0000000000017941 */ /* 0x000fea0003800000 */
.L_x_7222:
[----:B-1----:R1:W2:Y:S01]  /*1b7c0*/  LD.E R29, [R20.64+0xdc] ;  /* 0x0000dc06141d7980 */ /* 0x0022a2000c101900 */
[----:B------:R-:W-:-:S04]  /*1b7d0*/  IMAD.IADD R22, R3, 0x1, R22 ;  /* 0x0000000103167824 */ /* 0x000fc800078e0216 */
[--C-:B------:R-:W-:Y:S01]  /*1b7e0*/  IMAD.IADD R13, R248, 0x1, -R22.reuse ;  /* 0x00000001f80d7824 */ /* 0x100fe200078e0a16 */
[C---:B------:R-:W-:Y:S01]  /*1b7f0*/  IADD3 R14, R22.reuse, 0x1, RZ ;  /* 0x00000001160e7810 */ /* 0x040fe20007ffe0ff */
[C---:B------:R-:W-:Y:S01]  /*1b800*/  IMAD.IADD R3, R245.reuse, 0x1, -R22 ;  /* 0x00000001f5037824 */ /* 0x040fe200078e0a16 */
[----:B------:R-:W-:Y:S02]  /*1b810*/  IADD3 R5, R22, 0x8, RZ ;  /* 0x0000000816057810 */ /* 0x000fe40007ffe0ff */
[----:B------:R-:W-:Y:S01]  /*1b820*/  IABS R13, R13 ;  /* 0x0000000d000d7213 */ /* 0x000fe20000000000 */
[--C-:B------:R-:W-:Y:S01]  /*1b830*/  IMAD.IADD R4, R248, 0x1, -R14.reuse ;  /* 0x00000001f8047824 */ /* 0x100fe200078e0a0e */
[----:B------:R-:W-:Y:S01]  /*1b840*/  IADD3 R26, R22, 0x10, RZ ;  /* 0x00000010161a7810 */ /* 0x000fe20007ffe0ff */
[C---:B------:R-:W-:Y:S01]  /*1b850*/  IMAD.IADD R12, R245.reuse, 0x1, -R14 ;  /* 0x00000001f50c7824 */ /* 0x040fe200078e0a0e */
[----:B------:R-:W-:Y:S01]  /*1b860*/  IABS R3, R3 ;  /* 0x0000000300037213 */ /* 0x000fe20000000000 */
[--C-:B------:R-:W-:Y:S01]  /*1b870*/  IMAD.IADD R15, R248, 0x1, -R5.reuse ;  /* 0x00000001f80f7824 */ /* 0x100fe200078e0a05 */
[----:B------:R-:W-:Y:S01]  /*1b880*/  IABS R4, R4 ;  /* 0x0000000400047213 */ /* 0x000fe20000000000 */
[----:B------:R-:W-:Y:S01]  /*1b890*/  I2F R13, R13 ;  /* 0x0000000d000d7306 */ /* 0x000fe20000201400 */
[----:B------:R-:W-:Y:S01]  /*1b8a0*/  IABS R12, R12 ;  /* 0x0000000c000c7213 */ /* 0x000fe20000000000 */
[----:B------:R-:W-:Y:S01]  /*1b8b0*/  IMAD.IADD R0, R245, 0x1, -R5 ;  /* 0x00000001f5007824 */ /* 0x000fe200078e0a05 */
[----:B------:R-:W-:Y:S01]  /*1b8c0*/  IADD3 R27, R22, 0x9, RZ ;  /* 0x00000009161b7810 */ /* 0x000fe20007ffe0ff */
[----:B------:R-:W-:Y:S01]  /*1b8d0*/  IMAD.IADD R6, R248, 0x1, -R26 ;  /* 0x00000001f8067824 */ /* 0x000fe200078e0a1a */
[----:B------:R-:W-:-:S02]  /*1b8e0*/  IABS R15, R15 ;  /* 0x0000000f000f7213 */ /* 0x000fc40000000000 */
[-C--:B------:R-:W-:Y:S01]  /*1b8f0*/  ISETP.GE.AND P2, PT, R5, R247.reuse, PT ;  /* 0x000000f70500720c */ /* 0x080fe20003f46270 */
[----:B------:R-:W3:Y:S01]  /*1b900*/  I2F R4, R4 ;  /* 0x0000000400047306 */ /* 0x000ee20000201400 */
[----:B-1----:R-:W-:Y:S01]  /*1b910*/  IMAD.IADD R20, R245, 0x1, -R26 ;  /* 0x00000001f5147824 */ /* 0x002fe200078e0a1a */
[----:B------:R-:W-:Y:S01]  /*1b920*/  ISETP.GE.AND P4, PT, R5, R244, PT ;  /* 0x000000f40500720c */ /* 0x000fe20003f86270 */
[--C-:B------:R-:W-:Y:S01]  /*1b930*/  IMAD.IADD R23, R248, 0x1, -R27.reuse ;  /* 0x00000001f8177824 */ /* 0x100fe200078e0a1b */
[----:B------:R-:W-:Y:S01]  /*1b940*/  ISETP.GE.AND P3, PT, R14, R247, PT ;  /* 0x000000f70e00720c */ /* 0x000fe20003f66270 */
[----:B------:R-:W-:-:S03]  /*1b950*/  IMAD.IADD R7, R245, 0x1, -R27 ;  /* 0x00000001f5077824 */ /* 0x000fc600078e0a1b */
[----:B------:R-:W1:Y:S01]  /*1b960*/  I2F R3, R3 ;  /* 0x0000000300037306 */ /* 0x000e620000201400 */
[----:B------:R-:W-:Y:S02]  /*1b970*/  IABS R20, R20 ;  /* 0x0000001400147213 */ /* 0x000fe40000000000 */
[----:B------:R-:W-:Y:S02]  /*1b980*/  IADD3 R25, R22, 0x18, RZ ;  /* 0x0000001816197810 */ /* 0x000fe40007ffe0ff */
[----:B------:R-:W-:-:S03]  /*1b990*/  ISETP.GE.OR P2, PT, R5, R246, !P2 ;  /* 0x000000f60500720c */ /* 0x000fc60005746670 */
[----:B------:R-:W4:Y:S01]  /*1b9a0*/  I2F R12, R12 ;  /* 0x0000000c000c7306 */ /* 0x000f220000201400 */
[----:B------:R-:W-:Y:S01]  /*1b9b0*/  ISETP.GE.OR P4, PT, R5, R243, !P4 ;  /* 0x000000f30500720c */ /* 0x000fe20006786670 */
[----:B---3--:R-:W-:Y:S01]  /*1b9c0*/  FFMA.FTZ R17, -R242, R4, R17 ;  /* 0x00000004f2117223 */ /* 0x008fe20000010111 */
[----:B------:R-:W-:Y:S02]  /*1b9d0*/  IABS R0, R0 ;  /* 0x0000000000007213 */ /* 0x000fe40000000000 */
[----:B------:R-:W-:-:S03]  /*1b9e0*/  IABS R23, R23 ;  /* 0x0000001700177213 */ /* 0x000fc60000000000 */
[----:B------:R-:W3:Y:S01]  /*1b9f0*/  I2F R15, R15 ;  /* 0x0000000f000f7306 */ /* 0x000ee20000201400 */
[----:B------:R-:W-:Y:S02]  /*1ba00*/  ISETP.GE.OR P3, PT, R14, R246, !P3 ;  /* 0x000000f60e00720c */ /* 0x000fe40005f66670 */
[C---:B------:R-:W-:Y:S02]  /*1ba10*/  IADD3 R24, R22.reuse, 0x19, RZ ;  /* 0x0000001916187810 */ /* 0x040fe40007ffe0ff */
[----:B------:R-:W-:Y:S02]  /*1ba20*/  ISETP.GE.AND P1, PT, R22, R247, PT ;  /* 0x000000f71600720c */ /* 0x000fe40003f26270 */
[----:B------:R-:W-:Y:S01]  /*1ba30*/  ISETP.GE.AND P5, PT, R14, R244, PT ;  /* 0x000000f40e00720c */ /* 0x000fe20003fa6270 */
[----:B------:R5:W-:Y:S01]  /*1ba40*/  I2F R5, R20 ;  /* 0x0000001400057306 */ /* 0x000be20000201400 */
[----:B------:R-:W-:Y:S01]  /*1ba50*/  FSEL R28, R17, -INF , !P3 ;  /* 0xff800000111c7808 */ /* 0x000fe20005800000 */
[----:B------:R-:W-:Y:S01]  /*1ba60*/  IMAD.IADD R17, R248, 0x1, -R24 ;  /* 0x00000001f8117824 */ /* 0x000fe200078e0a18 */
[----:B------:R-:W-:Y:S01]  /*1ba70*/  ISETP.GE.OR P1, PT, R22, R246, !P1 ;  /* 0x000000f61600720c */ /* 0x000fe20004f26670 */
[----:B-1----:R-:W-:Y:S01]  /*1ba80*/  FFMA.FTZ R18, -R242, R3, R18 ;  /* 0x00000003f2127223 */ /* 0x002fe20000010112 */
[----:B------:R-:W-:-:S03]  /*1ba90*/  IABS R7, R7 ;  /* 0x0000000700077213 */ /* 0x000fc60000000000 */
[----:B------:R-:W1:Y:S01]  /*1baa0*/  I2F R0, R0 ;  /* 0x0000000000007306 */ /* 0x000e620000201400 */
[----:B-----5:R-:W-:-:S07]  /*1bab0*/  FFMA.FTZ R20, -R242, R13, R16 ;  /* 0x0000000df2147223 */ /* 0x020fce0000010110 */
[----:B------:R-:W5:Y:S01]  /*1bac0*/  I2F R23, R23 ;  /* 0x0000001700177306 */ /* 0x000f620000201400 */
[----:B------:R-:W-:Y:S01]  /*1bad0*/  IMAD.IADD R16, R248, 0x1, -R25 ;  /* 0x00000001f8107824 */ /* 0x000fe200078e0a19 */
[----:B------:R-:W-:-:S04]  /*1bae0*/  IABS R17, R17 ;  /* 0x0000001100117213 */ /* 0x000fc80000000000 */
[----:B------:R-:W-:Y:S01]  /*1baf0*/  IABS R4, R16 ;  /* 0x0000001000047213 */ /* 0x000fe20000000000 */
[----:B------:R-:W-:Y:S01]  /*1bb00*/  IMAD.IADD R16, R245, 0x1, -R25 ;  /* 0x00000001f5107824 */ /* 0x000fe200078e0a19 */
[----:B------:R-:W-:Y:S01]  /*1bb10*/  FSEL R3, R20, -INF , !P1 ;  /* 0xff80000014037808 */ /* 0x000fe20004800000 */
[----:B----4-:R-:W-:Y:S01]  /*1bb20*/  FFMA.FTZ R19, -R242, R12, R19 ;  /* 0x0000000cf2137223 */ /* 0x010fe20000010113 */
[----:B------:R-:W-:Y:S02]  /*1bb30*/  ISETP.GE.AND P1, PT, R22, R244, PT ;  /* 0x000000f41600720c */ /* 0x000fe40003f26270 */
[----:B------:R-:W-:Y:S02]  /*1bb40*/  ISETP.GE.OR P5, PT, R14, R243, !P5 ;  /* 0x000000f30e00720c */ /* 0x000fe40006fa6670 */
[----:B------:R-:W-:Y:S02]  /*1bb50*/  IABS R16, R16 ;  /* 0x0000001000107213 */ /* 0x000fe40000000000 */
[----:B------:R-:W-:Y:S01]  /*1bb60*/  IADD3 R20, R22, 0x20, RZ ;  /* 0x0000002016147810 */ /* 0x000fe20007ffe0ff */
[----:B---3--:R-:W-:Y:S01]  /*1bb70*/  FFMA.FTZ R32, -R242, R15, R88 ;  /* 0x0000000ff2207223 */ /* 0x008fe20000010158 */
[----:B------:R-:W-:Y:S01]  /*1bb80*/  ISETP.GE.OR P1, PT, R22, R243, !P1 ;  /* 0x000000f31600720c */ /* 0x000fe20004f26670 */
[----:B------:R-:W-:Y:S01]  /*1bb90*/  IMAD.MOV.U32 R15, RZ, RZ, R17 ;  /* 0x000000ffff0f7224 */ /* 0x000fe200078e0011 */
[----:B------:R-:W-:Y:S01]  /*1bba0*/  IABS R6, R6 ;  /* 0x0000000600067213 */ /* 0x000fe20000000000 */
[----:B------:R3:W-:Y:S01]  /*1bbb0*/  I2F R12, R16 ;  /* 0x00000010000c7306 */ /* 0x0007e20000201400 */
[----:B------:R-:W-:Y:S01]  /*1bbc0*/  FSEL R17, R19, -INF , !P5 ;  /* 0xff80000013117808 */ /* 0x000fe20006800000 */
[----:B------:R-:W-:Y:S01]  /*1bbd0*/  IMAD.IADD R19, R248, 0x1, -R20 ;  /* 0x00000001f8137824 */ /* 0x000fe200078e0a14 */
[----:B------:R-:W-:-:S02]  /*1bbe0*/  FSEL R18, R18, -INF , !P1 ;  /* 0xff80000012127808 */ /* 0x000fc40004800000 */
[----:B------:R-:W-:Y:S02]  /*1bbf0*/  ISETP.GE.AND P1, PT, R27, R247, PT ;  /* 0x000000f71b00720c */ /* 0x000fe40003f26270 */
[----:B------:R-:W-:Y:S01]  /*1bc00*/  IADD3 R21, R22, 0x11, RZ ;  /* 0x0000001116157810 */ /* 0x000fe20007ffe0ff */
[----:B------:R-:W4:Y:S01]  /*1bc10*/  I2F R7, R7 ;  /* 0x0000000700077306 */ /* 0x000f220000201400 */
[C---:B-1----:R-:W-:Y:S01]  /*1bc20*/  FFMA.FTZ R90, -R242.reuse, R0, R90 ;  /* 0x00000000f25a7223 */ /* 0x042fe2000001015a */
[----:B------:R-:W-:Y:S01]  /*1bc30*/  IABS R19, R19 ;  /* 0x0000001300137213 */ /* 0x000fe20000000000 */
[----:B-----5:R-:W-:Y:S02]  /*1bc40*/  FFMA.FTZ R89, -R242, R23, R89 ;  /* 0x00000017f2597223 */ /* 0x020fe40000010159 */
[----:B---3--:R-:W-:-:S03]  /*1bc50*/  IMAD.IADD R16, R245, 0x1, -R24 ;  /* 0x00000001f5107824 */ /* 0x008fc600078e0a18 */
[----:B------:R-:W1:Y:S01]  /*1bc60*/  I2F R6, R6 ;  /* 0x0000000600067306 */ /* 0x000e620000201400 */
[----:B------:R-:W-:Y:S02]  /*1bc70*/  ISETP.GE.OR P1, PT, R27, R246, !P1 ;  /* 0x000000f61b00720c */ /* 0x000fe40004f26670 */
[----:B------:R-:W-:Y:S01]  /*1bc80*/  IABS R16, R16 ;  /* 0x0000001000107213 */ /* 0x000fe20000000000 */
[--C-:B------:R-:W-:Y:S01]  /*1bc90*/  IMAD.IADD R14, R248, 0x1, -R21.reuse ;  /* 0x00000001f80e7824 */ /* 0x100fe200078e0a15 */
[----:B------:R-:W-:Y:S01]  /*1bca0*/  FSEL R32, R32, -INF , !P2 ;  /* 0xff80000020207808 */ /* 0x000fe20005000000 */
[----:B------:R-:W-:Y:S02]  /*1bcb0*/  IMAD.IADD R13, R245, 0x1, -R21 ;  /* 0x00000001f50d7824 */ /* 0x000fe400078e0a15 */
[----:B------:R3:W-:Y:S01]  /*1bcc0*/  I2F R0, R16 ;  /* 0x0000001000007306 */ /* 0x0007e20000201400 */
[C---:B------:R-:W-:Y:S02]  /*1bcd0*/  ISETP.GE.AND P5, PT, R26.reuse, R247, PT ;  /* 0x000000f71a00720c */ /* 0x040fe40003fa6270 */
[----:B------:R-:W-:-:S02]  /*1bce0*/  ISETP.GE.AND P2, PT, R26, R244, PT ;  /* 0x000000f41a00720c */ /* 0x000fc40003f46270 */
[----:B------:R-:W-:-:S03]  /*1bcf0*/  IADD3 R23, R22, 0x21, RZ ;  /* 0x0000002116177810 */ /* 0x000fc60007ffe0ff */
[----:B------:R5:W-:Y:S01]  /*1bd00*/  I2F R33, R19 ;  /* 0x0000001300217306 */ /* 0x000be20000201400 */
[----:B------:R-:W-:Y:S02]  /*1bd10*/  IABS R14, R14 ;  /* 0x0000000e000e7213 */ /* 0x000fe40000000000 */
[----:B------:R-:W-:Y:S02]  /*1bd20*/  IABS R13, R13 ;  /* 0x0000000d000d7213 */ /* 0x000fe40000000000 */
[----:B---3--:R-:W-:Y:S02]  /*1bd30*/  FSEL R16, R90, -INF , !P4 ;  /* 0xff8000005a107808 */ /* 0x008fe40006000000 */
[----:B------:R-:W-:Y:S02]  /*1bd40*/  ISETP.GE.AND P4, PT, R21, R247, PT ;  /* 0x000000f71500720c */ /* 0x000fe40003f86270 */
[----:B------:R-:W-:Y:S02]  /*1bd50*/  ISETP.GE.OR P5, PT, R26, R246, !P5 ;  /* 0x000000f61a00720c */ /* 0x000fe40006fa6670 */
[----:B-----5:R-:W-:-:S02]  /*1bd60*/  FSEL R19, R89, -INF , !P1 ;  /* 0xff80000059137808 */ /* 0x020fc40004800000 */
[C---:B------:R-:W-:Y:S02]  /*1bd70*/  ISETP.GE.AND P1, PT, R21.reuse, R244, PT ;  /* 0x000000f41500720c */ /* 0x040fe40003f26270 */
[-C--:B------:R-:W-:Y:S01]  /*1bd80*/  ISETP.GE.OR P2, PT, R26, R243.reuse, !P2 ;  /* 0x000000f31a00720c */ /* 0x080fe20005746670 */
[----:B------:R-:W-:Y:S01]  /*1bd90*/  IMAD.IADD R26, R248, 0x1, -R23 ;  /* 0x00000001f81a7824 */ /* 0x000fe200078e0a17 */
[C---:B------:R-:W-:Y:S02]  /*1bda0*/  ISETP.GE.OR P4, PT, R21.reuse, R246, !P4 ;  /* 0x000000f61500720c */ /* 0x040fe40006786670 */
[----:B------:R-:W-:Y:S02]  /*1bdb0*/  ISETP.GE.OR P1, PT, R21, R243, !P1 ;  /* 0x000000f31500720c */ /* 0x000fe40004f26670 */
[C---:B------:R-:W-:Y:S02]  /*1bdc0*/  ISETP.GE.AND P3, PT, R27.reuse, R244, PT ;  /* 0x000000f41b00720c */ /* 0x040fe40003f66270 */
[----:B------:R-:W-:Y:S01]  /*1bdd0*/  IADD3 R21, R22, 0x28, RZ ;  /* 0x0000002816157810 */ /* 0x000fe20007ffe0ff */
[----:B------:R-:W3:Y:S01]  /*1bde0*/  I2F R14, R14 ;  /* 0x0000000e000e7306 */ /* 0x000ee20000201400 */
[C---:B----4-:R-:W-:Y:S01]  /*1bdf0*/  FFMA.FTZ R91, -R242.reuse, R7, R91 ;  /* 0x00000007f25b7223 */ /* 0x050fe2000001015b */
[----:B------:R-:W-:Y:S01]  /*1be00*/  ISETP.GE.OR P3, PT, R27, R243, !P3 ;  /* 0x000000f31b00720c */ /* 0x000fe20005f66670 */
[----:B-1----:R-:W-:Y:S01]  /*1be10*/  FFMA.FTZ R6, -R242, R6, R56 ;  /* 0x00000006f2067223 */ /* 0x002fe20000010138 */
[----:B------:R-:W-:Y:S01]  /*1be20*/  IABS R7, R26 ;  /* 0x0000001a00077213 */ /* 0x000fe20000000000 */
[----:B------:R-:W-:-:S03]  /*1be30*/  IMAD.IADD R27, R248, 0x1, -R21 ;  /* 0x00000001f81b7824 */ /* 0x000fc600078e0a15 */
[----:B------:R-:W1:Y:S01]  /*1be40*/  I2F R13, R13 ;  /* 0x0000000d000d7306 */ /* 0x000e620000201400 */
[----:B------:R-:W-:Y:S01]  /*1be50*/  IMAD.MOV.U32 R38, RZ, RZ, R7 ;  /* 0x000000ffff267224 */ /* 0x000fe200078e0007 */
[----:B------:R-:W-:Y:S01]  /*1be60*/  FSEL R7, R91, -INF , !P3 ;  /* 0xff8000005b077808 */ /* 0x000fe20005800000 */
[----:B------:R-:W-:Y:S01]  /*1be70*/  FFMA.FTZ R58, -R242, R5, R58 ;  /* 0x00000005f23a7223 */ /* 0x000fe2000001013a */
[----:B------:R-:W-:-:S04]  /*1be80*/  FSEL R6, R6, -INF , !P5 ;  /* 0xff80000006067808 */ /* 0x000fc80006800000 */
[----:B------:R-:W4:Y:S01]  /*1be90*/  I2F R4, R4 ;  /* 0x0000000400047306 */ /* 0x000f220000201400 */
[----:B------:R-:W-:Y:S02]  /*1bea0*/  IABS R5, R27 ;  /* 0x0000001b00057213 */ /* 0x000fe40000000000 */
[C---:B------:R-:W-:Y:S02]  /*1beb0*/  ISETP.GE.AND P3, PT, R25.reuse, R247, PT ;  /* 0x000000f71900720c */ /* 0x040fe40003f66270 */
[C---:B------:R-:W-:Y:S02]  /*1bec0*/  ISETP.GE.AND P5, PT, R25.reuse, R244, PT ;  /* 0x000000f41900720c */ /* 0x040fe40003fa6270 */
[----:B------:R-:W-:Y:S02]  /*1bed0*/  IADD3 R27, R22, 0x29, RZ ;  /* 0x00000029161b7810 */ /* 0x000fe40007ffe0ff */
[C---:B------:R-:W-:Y:S02]  /*1bee0*/  ISETP.GE.OR P3, PT, R25.reuse, R246, !P3 ;  /* 0x000000f61900720c */ /* 0x040fe40005f66670 */
[----:B------:R-:W-:Y:S01]  /*1bef0*/  ISETP.GE.OR P5, PT, R25, R243, !P5 ;  /* 0x000000f31900720c */ /* 0x000fe20006fa6670 */
[----:B------:R-:W-:Y:S01]  /*1bf00*/  IMAD.IADD R25, R248, 0x1, -R27 ;  /* 0x00000001f8197824 */ /* 0x000fe200078e0a1b */
[----:B------:R-:W5:Y:S01]  /*1bf10*/  I2F R15, R15 ;  /* 0x0000000f000f7306 */ /* 0x000f620000201400 */
[----:B---3--:R-:W-:-:S02]  /*1bf20*/  FFMA.FTZ R57, -R242, R14, R57 ;  /* 0x0000000ef2397223 */ /* 0x008fc40000010139 */
[C---:B-1----:R-:W-:Y:S01]  /*1bf30*/  FFMA.FTZ R59, -R242.reuse, R13, R59 ;  /* 0x0000000df23b7223 */ /* 0x042fe2000001013b */
[----:B------:R-:W-:Y:S01]  /*1bf40*/  IABS R13, R25 ;  /* 0x00000019000d7213 */ /* 0x000fe20000000000 */
[----:B----4-:R-:W-:Y:S01]  /*1bf50*/  FFMA.FTZ R4, -R242, R4, R48 ;  /* 0x00000004f2047223 */ /* 0x010fe20000010130 */
[----:B------:R-:W-:Y:S01]  /*1bf60*/  IADD3 R25, R22, 0x30, RZ ;  /* 0x0000003016197810 */ /* 0x000fe20007ffe0ff */
[----:B------:R-:W-:Y:S01]  /*1bf70*/  IMAD.IADD R35, R245, 0x1, -R20 ;  /* 0x00000001f5237824 */ /* 0x000fe200078e0a14 */
[----:B------:R1:W-:Y:S01]  /*1bf80*/  I2F R31, R5 ;  /* 0x00000005001f7306 */ /* 0x0003e20000201400 */
[----:B------:R-:W-:Y:S01]  /*1bf90*/  FSEL R14, R58, -INF , !P2 ;  /* 0xff8000003a0e7808 */ /* 0x000fe20005000000 */
[----:B------:R-:W-:Y:S01]  /*1bfa0*/  IMAD.MOV.U32 R37, RZ, RZ, R13 ;  /* 0x000000ffff257224 */ /* 0x000fe200078e000d */
[----:B------:R-:W-:Y:S01]  /*1bfb0*/  ISETP.GE.AND P2, PT, R24, R247, PT ;  /* 0x000000f71800720c */ /* 0x000fe20003f46270 */
[----:B------:R-:W-:Y:S01]  /*1bfc0*/  IMAD.IADD R30, R248, 0x1, -R25 ;  /* 0x00000001f81e7824 */ /* 0x000fe200078e0a19 */
[----:B------:R-:W-:-:S02]  /*1bfd0*/  FSEL R13, R59, -INF , !P1 ;  /* 0xff8000003b0d7808 */ /* 0x000fc40004800000 */
[----:B------:R-:W-:Y:S02]  /*1bfe0*/  FSEL R4, R4, -INF , !P3 ;  /* 0xff80000004047808 */ /* 0x000fe40005800000 */
[----:B------:R-:W-:Y:S02]  /*1bff0*/  IABS R35, R35 ;  /* 0x0000002300237213 */ /* 0x000fe40000000000 */
[----:B------:R-:W-:Y:S02]  /*1c000*/  ISETP.GE.AND P1, PT, R20, R247, PT ;  /* 0x000000f71400720c */ /* 0x000fe40003f26270 */
[----:B-1----:R-:W-:Y:S02]  /*1c010*/  FSEL R5, R57, -INF , !P4 ;  /* 0xff80000039057808 */ /* 0x002fe40006000000 */
[-C--:B------:R-:W-:Y:S02]  /*1c020*/  ISETP.GE.AND P4, PT, R24, R244.reuse, PT ;  /* 0x000000f41800720c */ /* 0x080fe40003f86270 */
[----:B------:R-:W-:-:S02]  /*1c030*/  ISETP.GE.AND P3, PT, R20, R244, PT ;  /* 0x000000f41400720c */ /* 0x000fc40003f66270 */
[CC--:B------:R-:W-:Y:S02]  /*1c040*/  ISETP.GE.OR P2, PT, R24.reuse, R246.reuse, !P2 ;  /* 0x000000f61800720c */ /* 0x0c0fe40005746670 */
[-C--:B------:R-:W-:Y:S01]  /*1c050*/  ISETP.GE.OR P4, PT, R24, R243.reuse, !P4 ;  /* 0x000000f31800720c */ /* 0x080fe20006786670 */
[----:B------:R-:W-:Y:S01]  /*1c060*/  IMAD.IADD R26, R245, 0x1, -R23 ;  /* 0x00000001f51a7824 */ /* 0x000fe200078e0a17 */
[----:B------:R-:W-:Y:S02]  /*1c070*/  IADD3 R24, R22, 0x31, RZ ;  /* 0x0000003116187810 */ /* 0x000fe40007ffe0ff */
[C---:B------:R-:W-:Y:S02]  /*1c080*/  ISETP.GE.OR P1, PT, R20.reuse, R246, !P1 ;  /* 0x000000f61400720c */ /* 0x040fe40004f26670 */
[----:B------:R-:W-:Y:S01]  /*1c090*/  ISETP.GE.OR P3, PT, R20, R243, !P3 ;  /* 0x000000f31400720c */ /* 0x000fe20005f66670 */
[----:B------:R-:W1:Y:S01]  /*1c0a0*/  I2F R35, R35 ;  /* 0x0000002300237306 */ /* 0x000e620000201400 */
[----:B------:R-:W-:Y:S01]  /*1c0b0*/  IABS R20, R30 ;  /* 0x0000001e00147213 */ /* 0x000fe20000000000 */
[----:B------:R-:W-:-:S02]  /*1c0c0*/  FFMA.FTZ R12, -R242, R12, R50 ;  /* 0x0000000cf20c7223 */ /* 0x000fc40000010132 */
[----:B-----5:R-:W-:Y:S01]  /*1c0d0*/  FFMA.FTZ R15, -R242, R15, R49 ;  /* 0x0000000ff20f7223 */ /* 0x020fe20000010131 */
[----:B------:R-:W-:Y:S01]  /*1c0e0*/  IABS R26, R26 ;  /* 0x0000001a001a7213 */ /* 0x000fe20000000000 */
[----:B------:R-:W-:Y:S02]  /*1c0f0*/  IMAD.IADD R43, R248, 0x1, -R24 ;  /* 0x00000001f82b7824 */ /* 0x000fe400078e0a18 */
[----:B------:R-:W3:Y:S01]  /*1c100*/  I2F R38, R38 ;  /* 0x0000002600267306 */ /* 0x000ee20000201400 */
[----:B------:R-:W-:Y:S01]  /*1c110*/  IMAD.MOV.U32 R42, RZ, RZ, R20 ;  /* 0x000000ffff2a7224 */ /* 0x000fe200078e0014 */
[C---:B------:R-:W-:Y:S01]  /*1c120*/  IADD3 R20, R22.reuse, 0x38, RZ ;  /* 0x0000003816147810 */ /* 0x040fe20007ffe0ff */
[----:B------:R-:W-:Y:S01]  /*1c130*/  IMAD.IADD R34, R245, 0x1, -R21 ;  /* 0x00000001f5227824 */ /* 0x000fe200078e0a15 */
[----:B------:R-:W-:Y:S02]  /*1c140*/  IADD3 R30, R22, 0x39, RZ ;  /* 0x00000039161e7810 */ /* 0x000fe40007ffe0ff */
[----:B------:R-:W-:-:S02]  /*1c150*/  FSEL R12, R12, -INF , !P5 ;  /* 0xff8000000c0c7808 */ /* 0x000fc40006800000 */
[----:B------:R-:W-:Y:S02]  /*1c160*/  FSEL R15, R15, -INF , !P2 ;  /* 0xff8000000f0f7808 */ /* 0x000fe40005000000 */
[----:B------:R-:W-:Y:S02]  /*1c170*/  IABS R22, R43 ;  /* 0x0000002b00167213 */ /* 0x000fe40000000000 */
[C---:B------:R-:W-:Y:S02]  /*1c180*/  ISETP.GE.AND P5, PT, R23.reuse, R247, PT ;  /* 0x000000f71700720c */ /* 0x040fe40003fa6270 */
[C---:B------:R-:W-:Y:S01]  /*1c190*/  ISETP.GE.AND P2, PT, R23.reuse, R244, PT ;  /* 0x000000f41700720c */ /* 0x040fe20003f46270 */
[----:B------:R-:W4:Y:S01]  /*1c1a0*/  I2F R26, R26 ;  /* 0x0000001a001a7306 */ /* 0x000f220000201400 */
[C---:B------:R-:W-:Y:S02]  /*1c1b0*/  ISETP.GE.OR P5, PT, R23.reuse, R246, !P5 ;  /* 0x000000f61700720c */ /* 0x040fe40006fa6670 */
[----:B------:R-:W-:Y:S01]  /*1c1c0*/  ISETP.GE.OR P2, PT, R23, R243, !P2 ;  /* 0x000000f31700720c */ /* 0x000fe20005746670 */
[----:B------:R-:W-:Y:S01]  /*1c1d0*/  IMAD.IADD R23, R248, 0x1, -R30 ;  /* 0x00000001f8177824 */ /* 0x000fe200078e0a1e */
[----:B------:R-:W-:Y:S01]  /*1c1e0*/  IABS R34, R34 ;  /* 0x0000002200227213 */ /* 0x000fe20000000000 */
[----:B------:R-:W-:-:S02]  /*1c1f0*/  FFMA.FTZ R33, -R242, R33, R64 ;  /* 0x00000021f2217223 */ /* 0x000fc40000010140 */
[----:B------:R-:W5:Y:S01]  /*1c200*/  I2F R22, R22 ;  /* 0x0000001600167306 */ /* 0x000f620000201400 */
[----:B------:R-:W-:Y:S01]  /*1c210*/  IABS R23, R23 ;  /* 0x0000001700177213 */ /* 0x000fe20000000000 */
[C---:B-1----:R-:W-:Y:S02]  /*1c220*/  FFMA.FTZ R35, -R242.reuse, R35, R66 ;  /* 0x00000023f2237223 */ /* 0x042fe40000010142 */
[C---:B---3--:R-:W-:Y:S01]  /*1c230*/  FFMA.FTZ R38, -R242.reuse, R38, R65 ;  /* 0x00000026f2267223 */ /* 0x048fe20000010141 */
[----:B------:R-:W-:Y:S01]  /*1c240*/  FSEL R180, R33, -INF , !P1 ;  /* 0xff80000021b47808 */ /* 0x000fe20004800000 */
[----:B------:R-:W-:Y:S02]  /*1c250*/  FFMA.FTZ R0, -R242, R0, R51 ;  /* 0x00000000f2007223 */ /* 0x000fe40000010133 */
[----:B------:R-:W-:Y:S01]  /*1c260*/  I2F R34, R34 ;  /* 0x0000002200227306 */ /* 0x000fe20000201400 */
[----:B------:R-:W-:Y:S02]  /*1c270*/  FSEL R179, R38, -INF , !P5 ;  /* 0xff80000026b37808 */ /* 0x000fe40006800000 */
[----:B------:R-:W-:-:S05]  /*1c280*/  ISETP.GE.AND P5, PT, R27, R244, PT ;  /* 0x000000f41b00720c */ /* 0x000fca0003fa6270 */
[----:B------:R-:W1:Y:S01]  /*1c290*/  I2F R42, R42 ;  /* 0x0000002a002a7306 */ /* 0x000e620000201400 */
[----:B------:R-:W-:Y:S01]  /*1c2a0*/  FSEL R0, R0, -INF , !P4 ;  /* 0xff80000000007808 */ /* 0x000fe20006000000 */
[----:B----4-:R-:W-:Y:S01]  /*1c2b0*/  FFMA.FTZ R26, -R242, R26, R67 ;  /* 0x0000001af21a7223 */ /* 0x010fe20000010143 */
[----:B------:R-:W-:-:S05]  /*1c2c0*/  ISETP.GE.AND P4, PT, R21, R247, PT ;  /* 0x000000f71500720c */ /* 0x000fca0003f86270 */
[----:B------:R-:W3:Y:S01]  /*1c2d0*/  I2F R37, R37 ;  /* 0x0000002500257306 */ /* 0x000ee20000201400 */
[----:B------:R-:W-:Y:S01]  /*1c2e0*/  IMAD.IADD R36, R245, 0x1, -R27 ;  /* 0x00000001f5247824 */ /* 0x000fe200078e0a1b */
[----:B------:R-:W-:-:S06]  /*1c2f0*/  ISETP.GE.OR P5, PT, R27, R243, !P5 ;  /* 0x000000f31b00720c */ /* 0x000fcc0006fa6670 */
[----:B------:R4:W-:Y:S01]  /*1c300*/  I2F R33, R23 ;  /* 0x0000001700217306 */ /* 0x0009e20000201400 */
[C---:B------:R-:W-:Y:S01]  /*1c310*/  ISETP.GE.AND P1, PT, R21.reuse, R244, PT ;  /* 0x000000f41500720c */ /* 0x040fe20003f26270 */
[----:B-----5:R-:W-:Y:S01]  /*1c320*/  FFMA.FTZ R9, -R242, R22, R9 ;  /* 0x00000016f2097223 */ /* 0x020fe20000010109 */
[----:B------:R-:W-:Y:S02]  /*1c330*/  ISETP.GE.OR P4, PT, R21, R246, !P4 ;  /* 0x000000f61500720c */ /* 0x000fe40006786670 */
[----:B------:R-:W-:Y:S02]  /*1c340*/  FSEL R22, R26, -INF , !P2 ;  /* 0xff8000001a167808 */ /* 0x000fe40005000000 */
[-C--:B------:R-:W-:Y:S02]  /*1c350*/  ISETP.GE.AND P2, PT, R25, R247.reuse, PT ;  /* 0x000000f71900720c */ /* 0x080fe40003f46270 */
[----:B----4-:R-:W-:Y:S02]  /*1c360*/  FSEL R23, R35, -INF , !P3 ;  /* 0xff80000023177808 */ /* 0x010fe40005800000 */
[----:B------:R-:W-:-:S04]  /*1c370*/  ISETP.GE.AND P3, PT, R27, R247, PT ;  /* 0x000000f71b00720c */ /* 0x000fc80003f66270 */
[----:B------:R-:W-:Y:S01]  /*1c380*/  ISETP.GE.OR P3, PT, R27, R246, !P3 ;  /* 0x000000f61b00720c */ /* 0x000fe20005f66670 */
[C---:B------:R-:W-:Y:S01]  /*1c390*/  FFMA.FTZ R27, -R242.reuse, R31, R80 ;  /* 0x0000001ff21b7223 */ /* 0x040fe20000010150 */
[----:B------:R-:W-:Y:S01]  /*1c3a0*/  FMNMX.FTZ R35, R3, R28, !PT ;  /* 0x0000001c03237209 */ /* 0x000fe20007810000 */
[C---:B-1----:R-:W-:Y:S01]  /*1c3b0*/  FFMA.FTZ R8, -R242.reuse, R42, R8 ;  /* 0x0000002af2087223 */ /* 0x042fe20000010108 */
[----:B------:R-:W-:Y:S01]  /*1c3c0*/  ISETP.GE.OR P1, PT, R21, R243, !P1 ;  /* 0x000000f31500720c */ /* 0x000fe20004f26670 */
[----:B------:R-:W-:Y:S01]  /*1c3d0*/  FFMA.FTZ R21, -R242, R34, R82 ;  /* 0x00000022f2157223 */ /* 0x000fe20000010152 */
[----:B------:R-:W-:Y:S01]  /*1c3e0*/  FSEL R27, R27, -INF , !P4 ;  /* 0xff8000001b1b7808 */ /* 0x000fe20006000000 */
[----:B------:R-:W-:Y:S01]  /*1c3f0*/  IMAD.IADD R31, R245, 0x1, -R25 ;  /* 0x00000001f51f7824 */ /* 0x000fe200078e0a19 */
[C---:B------:R-:W-:Y:S02]  /*1c400*/  ISETP.GE.AND P4, PT, R25.reuse, R244, PT ;  /* 0x000000f41900720c */ /* 0x040fe40003f86270 */
[----:B------:R-:W-:Y:S01]  /*1c410*/  FMNMX.FTZ R35, R32, R35, !PT ;  /* 0x0000002320237209 */ /* 0x000fe20007810000 */
[----:B------:R-:W-:Y:S01]  /*1c420*/  IMAD.IADD R43, R248, 0x1, -R20 ;  /* 0x00000001f82b7824 */ /* 0x000fe200078e0a14 */
[C---:B------:R-:W-:Y:S01]  /*1c430*/  ISETP.GE.OR P2, PT, R25.reuse, R246, !P2 ;  /* 0x000000f61900720c */ /* 0x040fe20005746670 */
[----:B---3--:R-:W-:Y:S01]  /*1c440*/  FFMA.FTZ R37, -R242, R37, R81 ;  /* 0x00000025f2257223 */ /* 0x008fe20000010151 */
[----:B------:R-:W-:Y:S01]  /*1c450*/  ISETP.GE.OR P4, PT, R25, R243, !P4 ;  /* 0x000000f31900720c */ /* 0x000fe20006786670 */
[----:B------:R-:W-:Y:S01]  /*1c460*/  IMAD.IADD R34, R245, 0x1, -R24 ;  /* 0x00000001f5227824 */ /* 0x000fe200078e0a18 */
[----:B------:R-:W-:-:S02]  /*1c470*/  FMNMX.FTZ R35, R19, R35, !PT ;  /* 0x0000002313237209 */ /* 0x000fc40007810000 */
[----:B------:R-:W-:Y:S02]  /*1c480*/  FSEL R21, R21, -INF , !P1 ;  /* 0xff80000015157808 */ /* 0x000fe40004800000 */
[----:B------:R-:W-:Y:S02]  /*1c490*/  FSEL R25, R8, -INF , !P2 ;  /* 0xff80000008197808 */ /* 0x000fe40005000000 */
[----:B------:R-:W-:Y:S02]  /*1c4a0*/  ISETP.GE.AND P1, PT, R24, R247, PT ;  /* 0x000000f71800720c */ /* 0x000fe40003f26270 */
[----:B------:R-:W-:Y:S02]  /*1c4b0*/  IABS R8, R31 ;  /* 0x0000001f00087213 */ /* 0x000fe40000000000 */
[----:B------:R-:W-:Y:S02]  /*1c4c0*/  IABS R43, R43 ;  /* 0x0000002b002b7213 */ /* 0x000fe40000000000 */
[----:B------:R-:W-:-:S02]  /*1c4d0*/  FSEL R26, R37, -INF , !P3 ;  /* 0xff800000251a7808 */ /* 0x000fc40005800000 */
[----:B------:R-:W-:Y:S02]  /*1c4e0*/  FMNMX.FTZ R35, R6, R35, !PT ;  /* 0x0000002306237209 */ /* 0x000fe40007810000 */
[C---:B------:R-:W-:Y:S02]  /*1c4f0*/  ISETP.GE.AND P3, PT, R24.reuse, R244, PT ;  /* 0x000000f41800720c */ /* 0x040fe40003f66270 */
[----:B------:R-:W-:Y:S02]  /*1c500*/  ISETP.GE.OR P1, PT, R24, R246, !P1 ;  /* 0x000000f61800720c */ /* 0x000fe40004f26670 */
[----:B------:R-:W-:Y:S01]  /*1c510*/  IABS R31, R34 ;  /* 0x00000022001f7213 */ /* 0x000fe20000000000 */
[----:B------:R-:W-:Y:S01]  /*1c520*/  IMAD.MOV.U32 R34, RZ, RZ, R8 ;  /* 0x000000ffff227224 */ /* 0x000fe200078e0008 */
[----:B------:R-:W-:Y:S01]  /*1c530*/  FMNMX.FTZ R35, R5, R35, !PT ;  /* 0x0000002305237209 */ /* 0x000fe20007810000 */
[----:B------:R-:W1:Y:S01]  /*1c540*/  I2F R43, R43 ;  /* 0x0000002b002b7306 */ /* 0x000e620000201400 */
[----:B------:R-:W-:-:S02]  /*1c550*/  FMNMX.FTZ R8, R18, R17, !PT ;  /* 0x0000001112087209 */ /* 0x000fc40007810000 */
[----:B------:R-:W-:Y:S02]  /*1c560*/  ISETP.GE.OR P3, PT, R24, R243, !P3 ;  /* 0x000000f31800720c */ /* 0x000fe40005f66670 */
[----:B------:R-:W-:Y:S02]  /*1c570*/  FSEL R24, R9, -INF , !P1 ;  /* 0xff80000009187808 */ /* 0x000fe40004800000 */
[C---:B------:R-:W-:Y:S02]  /*1c580*/  ISETP.GE.AND P2, PT, R20.reuse, R247, PT ;  /* 0x000000f71400720c */ /* 0x040fe40003f46270 */
[----:B------:R-:W-:Y:S02]  /*1c590*/  ISETP.GE.AND P1, PT, R20, R244, PT ;  /* 0x000000f41400720c */ /* 0x000fe40003f26270 */
[----:B------:R-:W-:Y:S02]  /*1c5a0*/  FMNMX.FTZ R35, R4, R35, !PT ;  /* 0x0000002304237209 */ /* 0x000fe40007810000 */
[----:B------:R-:W-:Y:S01]  /*1c5b0*/  FMNMX.FTZ R8, R16, R8, !PT ;  /* 0x0000000810087209 */ /* 0x000fe20007810000 */
[----:B------:R-:W-:Y:S01]  /*1c5c0*/  IMAD.IADD R9, R245, 0x1, -R20 ;  /* 0x00000001f5097824 */ /* 0x000fe200078e0a14 */
[----:B------:R-:W-:-:S02]  /*1c5d0*/  ISETP.GE.OR P2, PT, R20, R246, !P2 ;  /* 0x000000f61400720c */ /* 0x000fc40005746670 */
[----:B------:R-:W-:Y:S02]  /*1c5e0*/  ISETP.GE.OR P1, PT, R20, R243, !P1 ;  /* 0x000000f31400720c */ /* 0x000fe40004f26670 */
[----:B------:R-:W-:Y:S02]  /*1c5f0*/  FMNMX.FTZ R35, R15, R35, !PT ;  /* 0x000000230f237209 */ /* 0x000fe40007810000 */
[----:B------:R-:W-:Y:S02]  /*1c600*/  FMNMX.FTZ R20, R7, R8, !PT ;  /* 0x0000000807147209 */ /* 0x000fe40007810000 */
[----:B------:R-:W-:Y:S02]  /*1c610*/  IABS R36, R36 ;  /* 0x0000002400247213 */ /* 0x000fe40000000000 */
[----:B------:R-:W-:Y:S02]  /*1c620*/  FMNMX.FTZ R35, R180, R35, !PT ;  /* 0x00000023b4237209 */ /* 0x000fe40007810000 */
[----:B------:R-:W-:-:S02]  /*1c630*/  FMNMX.FTZ R20, R14, R20, !PT ;  /* 0x000000140e147209 */ /* 0x000fc40007810000 */
[----:B------:R-:W3:Y:S01]  /*1c640*/  I2F R36, R36 ;  /* 0x0000002400247306 */ /* 0x000ee20000201400 */
[----:B------:R-:W-:Y:S01]  /*1c650*/  FMNMX.FTZ R35, R179, R35, !PT ;  /* 0x00000023b3237209 */ /* 0x000fe20007810000 */
[----:B-1----:R-:W-:Y:S01]  /*1c660*/  FFMA.FTZ R43, -R242, R43, R72 ;  /* 0x0000002bf22b7223 */ /* 0x002fe20000010148 */
[----:B------:R-:W-:Y:S01]  /*1c670*/  FMNMX.FTZ R20, R13, R20, !PT ;  /* 0x000000140d147209 */ /* 0x000fe20007810000 */
[----:B------:R-:W-:Y:S01]  /*1c680*/  IMAD.IADD R8, R245, 0x1, -R30 ;  /* 0x00000001f5087824 */ /* 0x000fe200078e0a1e */
[----:B------:R-:W-:Y:S02]  /*1c690*/  FMNMX.FTZ R35, R27, R35, !PT ;  /* 0x000000231b237209 */ /* 0x000fe40007810000 */
[----:B------:R-:W-:Y:S01]  /*1c6a0*/  FMNMX.FTZ R20, R12, R20, !PT ;  /* 0x000000140c147209 */ /* 0x000fe20007810000 */
[----:B------:R-:W1:Y:S01]  /*1c6b0*/  I2F R34, R34 ;  /* 0x0000002200227306 */ /* 0x000e620000201400 */
[----:B------:R-:W-:Y:S02]  /*1c6c0*/  IABS R9, R9 ;  /* 0x0000000900097213 */ /* 0x000fe40000000000 */
[----:B------:R-:W-:-:S02]  /*1c6d0*/  FSEL R191, R43, -INF , !P2 ;  /* 0xff8000002bbf7808 */ /* 0x000fc40005000000 */
[----:B------:R-:W-:Y:S02]  /*1c6e0*/  ISETP.GE.AND P2, PT, R30, R247, PT ;  /* 0x000000f71e00720c */ /* 0x000fe40003f46270 */
[----:B------:R-:W-:Y:S01]  /*1c6f0*/  IABS R8, R8 ;  /* 0x0000000800087213 */ /* 0x000fe20000000000 */
[----:B------:R-:W4:Y:S01]  /*1c700*/  I2F R31, R31 ;  /* 0x0000001f001f7306 */ /* 0x000f220000201400 */
[----:B------:R-:W-:Y:S02]  /*1c710*/  FMNMX.FTZ R35, R26, R35, !PT ;  /* 0x000000231a237209 */ /* 0x000fe40007810000 */
[----:B------:R-:W-:Y:S01]  /*1c720*/  FMNMX.FTZ R20, R0, R20, !PT ;  /* 0x0000001400147209 */ /* 0x000fe20007810000 */
[----:B------:R-:W-:Y:S01]  /*1c730*/  FFMA.FTZ R33, -R242, R33, R73 ;  /* 0x00000021f2217223 */ /* 0x000fe20000010149 */
[----:B------:R-:W-:Y:S02]  /*1c740*/  ISETP.GE.OR P2, PT, R30, R246, !P2 ;  /* 0x000000f61e00720c */ /* 0x000fe40005746670 */
[----:B------:R-:W-:Y:S01]  /*1c750*/  FMNMX.FTZ R35, R25, R35, !PT ;  /* 0x0000002319237209 */ /* 0x000fe20007810000 */
[----:B------:R-:W5:Y:S01]  /*1c760*/  I2F R9, R9 ;  /* 0x0000000900097306 */ /* 0x000f620000201400 */
[----:B------:R-:W-:Y:S01]  /*1c770*/  FMNMX.FTZ R20, R23, R20, !PT ;  /* 0x0000001417147209 */ /* 0x000fe20007810000 */
[----:B---3--:R-:W-:Y:S01]  /*1c780*/  FFMA.FTZ R36, -R242, R36, R83 ;  /* 0x00000024f2247223 */ /* 0x008fe20000010153 */
[----:B------:R-:W-:-:S02]  /*1c790*/  FSEL R190, R33, -INF , !P2 ;  /* 0xff80000021be7808 */ /* 0x000fc40005000000 */
[----:B------:R-:W-:-:S03]  /*1c7a0*/  FMNMX.FTZ R35, R24, R35, !PT ;  /* 0x0000002318237209 */ /* 0x000fc60007810000 */
[----:B------:R-:W3:Y:S01]  /*1c7b0*/  I2F R8, R8 ;  /* 0x0000000800087306 */ /* 0x000ee20000201400 */
[----:B------:R-:W-:Y:S01]  /*1c7c0*/  FMNMX.FTZ R33, R22, R20, !PT ;  /* 0x0000001416217209 */ /* 0x000fe20007810000 */
[----:B-1----:R-:W-:Y:S01]  /*1c7d0*/  FFMA.FTZ R34, -R242, R34, R10 ;  /* 0x00000022f2227223 */ /* 0x002fe2000001010a */
[----:B------:R-:W-:Y:S02]  /*1c7e0*/  FMNMX.FTZ R35, R191, R35, !PT ;  /* 0x00000023bf237209 */ /* 0x000fe40007810000 */
[----:B------:R-:W-:Y:S02]  /*1c7f0*/  FSEL R20, R36, -INF , !P5 ;  /* 0xff80000024147808 */ /* 0x000fe40006800000 */
[----:B------:R-:W-:Y:S01]  /*1c800*/  FMNMX.FTZ R33, R21, R33, !PT ;  /* 0x0000002115217209 */ /* 0x000fe20007810000 */
[----:B----4-:R-:W-:Y:S01]  /*1c810*/  FFMA.FTZ R31, -R242, R31, R11 ;  /* 0x0000001ff21f7223 */ /* 0x010fe2000001010b */
[----:B------:R-:W-:Y:S02]  /*1c820*/  FMNMX.FTZ R10, R190, R35, !PT ;  /* 0x00000023be0a7209 */ /* 0x000fe40007810000 */
[----:B------:R-:W-:-:S02]  /*1c830*/  FSEL R184, R34, -INF , !P4 ;  /* 0xff80000022b87808 */ /* 0x000fc40006000000 */
[----:B------:R-:W-:Y:S01]  /*1c840*/  FMNMX.FTZ R33, R20, R33, !PT ;  /* 0x0000002114217209 */ /* 0x000fe20007810000 */
[----:B-----5:R-:W-:Y:S01]  /*1c850*/  FFMA.FTZ R9, -R242, R9, R74 ;  /* 0x00000009f2097223 */ /* 0x020fe2000001014a */
[----:B------:R-:W-:Y:S01]  /*1c860*/  ISETP.GE.AND P2, PT, R30, R244, PT ;  /* 0x000000f41e00720c */ /* 0x000fe20003f46270 */
[----:B------:R-:W1:Y:S01]  /*1c870*/  SHFL.BFLY PT, R11, R10, 0x2, 0x1f ;  /* 0x0c401f000a0b7f89 */ /* 0x000e6200000e0000 */
[----:B------:R-:W-:Y:S02]  /*1c880*/  FSEL R183, R31, -INF , !P3 ;  /* 0xff8000001fb77808 */ /* 0x000fe40005800000 */
[----:B------:R-:W-:Y:S01]  /*1c890*/  FMNMX.FTZ R33, R184, R33, !PT ;  /* 0x00000021b8217209 */ /* 0x000fe20007810000 */
[----:B---3--:R-:W-:Y:S01]  /*1c8a0*/  FFMA.FTZ R8, -R242, R8, R75 ;  /* 0x00000008f2087223 */ /* 0x008fe2000001014b */
[----:B------:R-:W-:Y:S02]  /*1c8b0*/  ISETP.GE.OR P2, PT, R30, R243, !P2 ;  /* 0x000000f31e00720c */ /* 0x000fe40005746670 */
[----:B------:R-:W-:-:S02]  /*1c8c0*/  FSEL R31, R9, -INF , !P1 ;  /* 0xff800000091f7808 */ /* 0x000fc40004800000 */
[----:B------:R-:W-:Y:S02]  /*1c8d0*/  FMNMX.FTZ R33, R183, R33, !PT ;  /* 0x00000021b7217209 */ /* 0x000fe40007810000 */
[----:B------:R-:W-:Y:S02]  /*1c8e0*/  FSEL R30, R8, -INF , !P2 ;  /* 0xff800000081e7808 */ /* 0x000fe40005000000 */
        /* <DEDUP_REMOVED lines=9> */
[----:B--2---:R-:W-:-:S05]  /*1c980*/  FMUL.FTZ R187, R29, R164 ;  /* 0x000000a41dbb7220 */ /* 0x004fca0000410000 */
[----:B------:R-:W-:Y:S01]  /*1c990*/  FSEL R187, R187, RZ, P1 ;  /* 0x000000ffbbbb7208 */ /* 0x000fe20000800000 */
[----:B------:R-:W-:-:S04]  /*1c9a0*/  IMAD.SHL.U32 R222, R41, 0x2, RZ ;  /* 0x0000000229de7824 */ /* 0x000fc800078e00ff */
[-CC-:B------:R-:W-:Y:S01]  /*1c9b0*/  FFMA.FTZ R176, R3, R29.reuse, -R187.reuse ;  /* 0x0000001d03b07223 */ /* 0x180fe200000108bb */
[----:B------:R-:W1:Y:S01]  /*1c9c0*/  LDSM.16.MT88.4 R156, [R222+0x10000] ;  /* 0x01000000de9c783b */ /* 0x000e620000004200 */
[-CC-:B------:R-:W-:Y:S02]  /*1c9d0*/  FFMA.FTZ R175, R28, R29.reuse, -R187.reuse ;  /* 0x0000001d1caf7223 */ /* 0x180fe400000108bb */
[----:B------:R-:W-:Y:S01]  /*1c9e0*/  FFMA.FTZ R174, R32, R29, -R187 ;  /* 0x0000001d20ae7223 */ /* 0x000fe200000108bb */
[----:B------:R-:W-:Y:S01]  /*1c9f0*/  LDSM.16.MT88.4 R72, [R222+0x14000] ;  /* 0x01400000de48783b */ /* 0x000fe20000004200 */
[----:B---3--:R-:W-:Y:S01]  /*1ca00*/  FMNMX.FTZ R3, R9, R8, !PT ;  /* 0x0000000809037209 */ /* 0x008fe20007810000 */
[--C-:B------:R-:W-:Y:S02]  /*1ca10*/  IMAD R221, R40, 0x2, R222.reuse ;  /* 0x0000000228dd7824 */ /* 0x100fe400078e02de */
[----:B------:R-:W-:Y:S01]  /*1ca20*/  LDSM.16.MT88.4 R104, [R222+0x16000] ;  /* 0x01600000de68783b */ /* 0x000fe20000004200 */
[----:B------:R-:W-:Y:S01]  /*1ca30*/  IMAD R220, R39, 0x2, R222 ;  /* 0x0000000227dc7824 */ /* 0x000fe200078e02de */
[----:B------:R-:W-:Y:S01]  /*1ca40*/  FSETP.NEU.FTZ.AND P1, PT, R3, -INF , PT ;  /* 0xff8000000300780b */ /* 0x000fe20003f3d000 */
[----:B------:R-:W-:Y:S01]  /*1ca50*/  FMUL.FTZ R28, R29, R3 ;  /* 0x000000031d1c7220 */ /* 0x000fe20000410000 */
[----:B------:R-:W2:Y:S04]  /*1ca60*/  LDSM.16.MT88.4 R148, [R221+0x10000] ;  /* 0x01000000dd94783b */ /* 0x000ea80000004200 */
[----:B------:R-:W-:Y:S01]  /*1ca70*/  FSEL R28, R28, RZ, P1 ;  /* 0x000000ff1c1c7208 */ /* 0x000fe20000800000 */
[----:B------:R-:W3:Y:S01]  /*1ca80*/  LDSM.16.MT88.4 R140, [R220+0x10000] ;  /* 0x01000000dc8c783b */ /* 0x000ee20000004200 */
[----:B------:R-:W-:-:S02]  /*1ca90*/  IMAD R219, R39, 0x2, R221 ;  /* 0x0000000227db7824 */ /* 0x000fc400078e02dd */
[-CC-:B------:R-:W-:Y:S01]  /*1caa0*/  FFMA.FTZ R169, R19, R29.reuse, -R187.reuse ;  /* 0x0000001d13a97223 */ /* 0x180fe200000108bb */
[----:B------:R-:W-:Y:S01]  /*1cab0*/  LDSM.16.MT88.4 R40, [R222+0x12000] ;  /* 0x01200000de28783b */ /* 0x000fe20000004200 */
[-CC-:B------:R-:W-:Y:S02]  /*1cac0*/  FFMA.FTZ R173, R18, R29.reuse, -R28.reuse ;  /* 0x0000001d12ad7223 */ /* 0x180fe4000001081c */
[-CC-:B------:R-:W-:Y:S01]  /*1cad0*/  FFMA.FTZ R177, R17, R29.reuse, -R28.reuse ;  /* 0x0000001d11b17223 */ /* 0x180fe2000001081c */
[----:B------:R-:W4:Y:S01]  /*1cae0*/  LDSM.16.MT88.4 R132, [R219+0x10000] ;  /* 0x01000000db84783b */ /* 0x000f220000004200 */
[-CC-:B------:R-:W-:Y:S02]  /*1caf0*/  FFMA.FTZ R178, R16, R29.reuse, -R28.reuse ;  /* 0x0000001d10b27223 */ /* 0x180fe4000001081c */
[-C--:B------:R-:W-:Y:S01]  /*1cb00*/  FFMA.FTZ R171, R7, R29.reuse, -R28 ;  /* 0x0000001d07ab7223 */ /* 0x080fe2000001081c */
[----:B------:R-:W5:Y:S01]  /*1cb10*/  LDSM.16.MT88.4 R48, [R221+0x12000] ;  /* 0x01200000dd30783b */ /* 0x000f620000004200 */
[----:B------:R-:W-:-:S02]  /*1cb20*/  FFMA.FTZ R172, R6, R29, -R187 ;  /* 0x0000001d06ac7223 */ /* 0x000fc400000108bb */
[-CC-:B------:R-:W-:Y:S01]  /*1cb30*/  FFMA.FTZ R168, R5, R29.reuse, -R187.reuse ;  /* 0x0000001d05a87223 */ /* 0x180fe200000108bb */
[----:B------:R-:W1:Y:S01]  /*1cb40*/  LDSM.16.MT88.4 R56, [R220+0x12000] ;  /* 0x01200000dc38783b */ /* 0x000e620000004200 */
[-CC-:B------:R-:W-:Y:S01]  /*1cb50*/  FFMA.FTZ R35, R4, R29.reuse, -R187.reuse ;  /* 0x0000001d04237223 */ /* 0x180fe200000108bb */
[----:B------:R-:W-:Y:S02]  /*1cb60*/  MUFU.EX2 R176, R176 ;  /* 0x000000b000b07308 */ /* 0x000fe40000000800 */
[----:B------:R-:W1:Y:S04]  /*1cb70*/  LDSM.16.MT88.4 R64, [R219+0x12000] ;  /* 0x01200000db40783b */ /* 0x000e680000004200 */
[----:B------:R-:W1:Y:S02]  /*1cb80*/  LDSM.16.MT88.4 R80, [R221+0x14000] ;  /* 0x01400000dd50783b */ /* 0x000e640000004200 */
[----:B------:R-:W1:Y:S02]  /*1cb90*/  MUFU.EX2 R175, R175 ;  /* 0x000000af00af7308 */ /* 0x000e640000000800 */
[----:B------:R-:W1:Y:S04]  /*1cba0*/  LDSM.16.MT88.4 R88, [R220+0x14000] ;  /* 0x01400000dc58783b */ /* 0x000e680000004200 */
[----:B------:R-:W1:Y:S02]  /*1cbb0*/  LDSM.16.MT88.4 R96, [R219+0x14000] ;  /* 0x01400000db60783b */ /* 0x000e640000004200 */
[----:B------:R-:W-:Y:S02]  /*1cbc0*/  MUFU.EX2 R174, R174 ;  /* 0x000000ae00ae7308 */ /* 0x000fe40000000800 */
[----:B------:R-:W1:Y:S04]  /*1cbd0*/  LDSM.16.MT88.4 R112, [R221+0x16000] ;  /* 0x01600000dd70783b */ /* 0x000e680000004200 */
[----:B------:R-:W2:Y:S02]  /*1cbe0*/  LDSM.16.MT88.4 R120, [R220+0x16000] ;  /* 0x01600000dc78783b */ /* 0x000ea40000004200 */
[----:B------:R-:W1:Y:S02]  /*1cbf0*/  MUFU.EX2 R169, R169 ;  /* 0x000000a900a97308 */ /* 0x000e640000000800 */
[----:B------:R-:W2:Y:S04]  /*1cc00*/  LDSM.16.MT88.4 R4, [R219+0x16000] ;  /* 0x01600000db04783b */ /* 0x000ea80000004200 */
[----:B------:R-:W2:Y:S02]  /*1cc10*/  LDSM.16.MT88.4 R16, [R222+0x10800] ;  /* 0x01080000de10783b */ /* 0x000ea40000004200 */
[----:B------:R-:W-:Y:S01]  /*1cc20*/  MUFU.EX2 R173, R173 ;  /* 0x000000ad00ad7308 */ /* 0x000fe20000000800 */
[-C--:B------:R-:W-:Y:S01]  /*1cc30*/  FFMA.FTZ R32, R15, R29.reuse, -R187 ;  /* 0x0000001d0f207223 */ /* 0x080fe200000108bb */
[----:B------:R-:W-:Y:S06]  /*1cc40*/  LDSM.16.MT88.4 R8, [R220+0x10800] ;  /* 0x01080000dc08783b */ /* 0x000fec0000004200 */
[----:B------:R-:W1:Y:S08]  /*1cc50*/  MUFU.EX2 R177, R177 ;  /* 0x000000b100b17308 */ /* 0x000e700000000800 */
[----:B------:R-:W-:Y:S08]  /*1cc60*/  MUFU.EX2 R178, R178 ;  /* 0x000000b200b27308 */ /* 0x000ff00000000800 */
[----:B------:R-:W2:Y:S01]  /*1cc70*/  MUFU.EX2 R171, R171 ;  /* 0x000000ab00ab7308 */ /* 0x000ea20000000800 */
[-CC-:B------:R-:W-:Y:S01]  /*1cc80*/  FFMA.FTZ R170, R14, R29.reuse, -R28.reuse ;  /* 0x0000001d0eaa7223 */ /* 0x180fe2000001081c */
[----:B-1----:R-:W-:Y:S01]  /*1cc90*/  F2FP.BF16.PACK_AB R128, R175, R176 ;  /* 0x000000b0af80723e */ /* 0x002fe200000010ff */
[-CC-:B------:R-:W-:Y:S01]  /*1cca0*/  FFMA.FTZ R34, R13, R29.reuse, -R28.reuse ;  /* 0x0000001d0d227223 */ /* 0x180fe2000001081c */
[----:B------:R-:W-:Y:S01]  /*1ccb0*/  F2FP.BF16.PACK_AB R130, R169, R174 ;  /* 0x000000aea982723e */ /* 0x000fe200000010ff */
[--C-:B------:R-:W-:Y:S01]  /*1ccc0*/  FFMA.FTZ R33, R12, R29, -R28.reuse ;  /* 0x0000001d0c217223 */ /* 0x100fe2000001081c */
[----:B------:R-:W-:Y:S01]  /*1ccd0*/  F2FP.BF16.PACK_AB R129, R177, R173 ;  /* 0x000000adb181723e */ /* 0x000fe200000010ff */
[----:B------:R-:W1:Y:S01]  /*1cce0*/  LDSM.16.MT88.4 R12, [R221+0x10800] ;  /* 0x01080000dd0c783b */ /* 0x000e620000004200 */
[----:B------:R-:W-:Y:S01]  /*1ccf0*/  FFMA.FTZ R0, R0, R29, -R28 ;  /* 0x0000001d00007223 */ /* 0x000fe2000001081c */
[----:B--2---:R-:W-:Y:S01]  /*1cd00*/  F2FP.BF16.PACK_AB R131, R171, R178 ;  /* 0x000000b2ab83723e */ /* 0x004fe200000010ff */
[----:B------:R-:W-:Y:S06]  /*1cd10*/  MUFU.EX2 R172, R172 ;  /* 0x000000ac00ac7308 */ /* 0x000fec0000000800 */
[C---:B------:R-:W-:Y:S02]  /*1cd20*/  HMMA.16816.F32.BF16 R160, R128.reuse, R156, RZ ;  /* 0x0000009c80a0723c */ /* 0x040fe400000418ff */
[----:B------:R-:W2:Y:S06]  /*1cd30*/  MUFU.EX2 R168, R168 ;  /* 0x000000a800a87308 */ /* 0x000eac0000000800 */
[C---:B------:R-:W-:Y:S02]  /*1cd40*/  HMMA.16816.F32.BF16 R156, R128.reuse, R158, RZ ;  /* 0x0000009e809c723c */ /* 0x040fe400000418ff */
[----:B------:R-:W-:Y:S08]  /*1cd50*/  MUFU.EX2 R35, R35 ;  /* 0x0000002300237308 */ /* 0x000ff00000000800 */
[----:B------:R-:W-:Y:S01]  /*1cd60*/  MUFU.EX2 R32, R32 ;  /* 0x0000002000207308 */ /* 0x000fe20000000800 */
[C---:B------:R-:W-:Y:S07]  /*1cd70*/  HMMA.16816.F32.BF16 R152, R128.reuse, R148, RZ ;  /* 0x000000948098723c */ /* 0x040fee00000418ff */
[----:B------:R-:W-:Y:S01]  /*1cd80*/  MUFU.EX2 R170, R170 ;  /* 0x000000aa00aa7308 */ /* 0x000fe20000000800 */
[C---:B---3--:R-:W-:Y:S07]  /*1cd90*/  HMMA.16816.F32.BF16 R144, R128.reuse, R140, RZ ;  /* 0x0000008c8090723c */ /* 0x048fee00000418ff */
[----:B------:R-:W3:Y:S01]  /*1cda0*/  MUFU.EX2 R34, R34 ;  /* 0x0000002200227308 */ /* 0x000ee20000000800 */
[C---:B------:R-:W-:Y:S07]  /*1cdb0*/  HMMA.16816.F32.BF16 R148, R128.reuse, R150, RZ ;  /* 0x000000968094723c */ /* 0x040fee00000418ff */
[----:B------:R-:W-:Y:S01]  /*1cdc0*/  MUFU.EX2 R33, R33 ;  /* 0x0000002100217308 */ /* 0x000fe20000000800 */
[C---:B------:R-:W-:Y:S07]  /*1cdd0*/  HMMA.16816.F32.BF16 R140, R128.reuse, R142, RZ ;  /* 0x0000008e808c723c */ /* 0x040fee00000418ff */
[----:B------:R-:W1:Y:S01]  /*1cde0*/  MUFU.EX2 R0, R0 ;  /* 0x0000000000007308 */ /* 0x000e620000000800 */
[C---:B----4-:R-:W-:Y:S08]  /*1cdf0*/  HMMA.16816.F32.BF16 R136, R128.reuse, R132, RZ ;  /* 0x000000848088723c */ /* 0x050ff000000418ff */
[C---:B------:R-:W-:Y:S08]  /*1ce00*/  HMMA.16816.F32.BF16 R36, R128.reuse, R40, RZ ;  /* 0x000000288024723c */ /* 0x040ff000000418ff */
[C---:B-----5:R-:W-:Y:S08]  /*1ce10*/  HMMA.16816.F32.BF16 R44, R128.reuse, R48, RZ ;  /* 0x00000030802c723c */ /* 0x060ff000000418ff */
        /* <DEDUP_REMOVED lines=24> */
[----:B---3--:R-:W-:-:S06]  /*1cfa0*/  F2FP.BF16.PACK_AB R5, R34, R170 ;  /* 0x000000aa2205723e */ /* 0x008fcc00000010ff */
[----:B------:R-:W-:Y:S02]  /*1cfb0*/  F2FP.BF16.PACK_AB R6, R32, R35 ;  /* 0x000000232006723e */ /* 0x000fe400000010ff */
[----:B-1----:R-:W-:-:S07]  /*1cfc0*/  F2FP.BF16.PACK_AB R7, R0, R33 ;  /* 0x000000210007723e */ /* 0x002fce00000010ff */
[C---:B------:R-:W-:Y:S08]  /*1cfd0*/  HMMA.16816.F32.BF16 R160, R4.reuse, R16, R160 ;  /* 0x0000001004a0723c */ /* 0x040ff000000418a0 */
        /* <DEDUP_REMOVED lines=42> */
[----:B------:R-:W-:Y:S01]  /*1d280*/  HMMA.16816.F32.BF16 R120, R4, R10, R120 ;  /* 0x0000000a0478723c */ /* 0x000fe20000041878 */
[----:B------:R-:W3:Y:S01]  /*1d290*/  LDSM.16.MT88.4 R8, [R221+0x11000] ;  /* 0x01100000dd08783b */ /* 0x000ee20000004200 */
[----:B------:R-:W-:-:S02]  /*1d2a0*/  FFMA.FTZ R180, R180, R29, -R187 ;  /* 0x0000001db4b47223 */ /* 0x000fc400000108bb */
[-CC-:B------:R-:W-:Y:S02]  /*1d2b0*/  FFMA.FTZ R179, R179, R29.reuse, -R187.reuse ;  /* 0x0000001db3b37223 */ /* 0x180fe400000108bb */
[-CC-:B------:R-:W-:Y:S02]  /*1d2c0*/  FFMA.FTZ R181, R27, R29.reuse, -R187.reuse ;  /* 0x0000001d1bb57223 */ /* 0x180fe400000108bb */
[-C--:B------:R-:W-:Y:S02]  /*1d2d0*/  FFMA.FTZ R182, R26, R29.reuse, -R187 ;  /* 0x0000001d1ab67223 */ /* 0x080fe400000108bb */
[-CC-:B------:R-:W-:Y:S02]  /*1d2e0*/  FFMA.FTZ R185, R23, R29.reuse, -R28.reuse ;  /* 0x0000001d17b97223 */ /* 0x180fe4000001081c */
[-CC-:B------:R-:W-:Y:S02]  /*1d2f0*/  FFMA.FTZ R186, R22, R29.reuse, -R28.reuse ;  /* 0x0000001d16ba7223 */ /* 0x180fe4000001081c */
[----:B------:R-:W-:-:S02]  /*1d300*/  FFMA.FTZ R192, R21, R29, -R28 ;  /* 0x0000001d15c07223 */ /* 0x000fc4000001081c */
[-C--:B------:R-:W-:Y:S01]  /*1d310*/  FFMA.FTZ R193, R20, R29.reuse, -R28 ;  /* 0x0000001d14c17223 */ /* 0x080fe2000001081c */
[----:B------:R-:W-:Y:S01]  /*1d320*/  MUFU.EX2 R180, R180 ;  /* 0x000000b400b47308 */ /* 0x000fe20000000800 */
[C---:B-1----:R-:W-:Y:S01]  /*1d330*/  HMMA.16816.F32.BF16 R124, R4.reuse, R16, R124 ;  /* 0x00000010047c723c */ /* 0x042fe2000004187c */
[----:B------:R-:W-:Y:S01]  /*1d340*/  FFMA.FTZ R194, R25, R29, -R187 ;  /* 0x0000001d19c27223 */ /* 0x000fe200000108bb */
[----:B------:R-:W-:Y:S05]  /*1d350*/  LDSM.16.MT88.4 R20, [R219+0x15000] ;  /* 0x01500000db14783b */ /* 0x000fea0000004200 */
[----:B------:R-:W1:Y:S08]  /*1d360*/  MUFU.EX2 R179, R179 ;  /* 0x000000b300b37308 */ /* 0x000e700000000800 */
[----:B------:R-:W-:Y:S08]  /*1d370*/  MUFU.EX2 R181, R181 ;  /* 0x000000b500b57308 */ /* 0x000ff00000000800 */
[----:B------:R-:W4:Y:S08]  /*1d380*/  MUFU.EX2 R182, R182 ;  /* 0x000000b600b67308 */ /* 0x000f300000000800 */
[----:B------:R-:W-:Y:S08]  /*1d390*/  MUFU.EX2 R185, R185 ;  /* 0x000000b900b97308 */ /* 0x000ff00000000800 */
[----:B------:R-:W5:Y:S08]  /*1d3a0*/  MUFU.EX2 R186, R186 ;  /* 0x000000ba00ba7308 */ /* 0x000f700000000800 */
[----:B------:R-:W-:Y:S08]  /*1d3b0*/  MUFU.EX2 R192, R192 ;  /* 0x000000c000c07308 */ /* 0x000ff00000000800 */
[----:B------:R-:W2:Y:S01]  /*1d3c0*/  MUFU.EX2 R193, R193 ;  /* 0x000000c100c17308 */ /* 0x000ea20000000800 */
[----:B------:R-:W-:Y:S01]  /*1d3d0*/  HMMA.16816.F32.BF16 R128, R4, R18, R128 ;  /* 0x000000120480723c */ /* 0x000fe20000041880 */
[----:B------:R-:W-:Y:S06]  /*1d3e0*/  LDSM.16.MT88.4 R16, [R220+0x11000] ;  /* 0x01100000dc10783b */ /* 0x000fec0000004200 */
[----:B-1----:R-:W-:-:S02]  /*1d3f0*/  F2FP.BF16.PACK_AB R4, R179, R180 ;  /* 0x000000b4b304723e */ /* 0x002fc400000010ff */
[----:B----4-:R-:W-:Y:S02]  /*1d400*/  F2FP.BF16.PACK_AB R6, R182, R181 ;  /* 0x000000b5b606723e */ /* 0x010fe400000010ff */
[----:B-----5:R-:W-:Y:S02]  /*1d410*/  F2FP.BF16.PACK_AB R5, R186, R185 ;  /* 0x000000b9ba05723e */ /* 0x020fe400000010ff */
[----:B--2---:R-:W-:-:S07]  /*1d420*/  F2FP.BF16.PACK_AB R7, R193, R192 ;  /* 0x000000c0c107723e */ /* 0x004fce00000010ff */
[C---:B------:R-:W-:Y:S08]  /*1d430*/  HMMA.16816.F32.BF16 R160, R4.reuse, R12, R160 ;  /* 0x0000000c04a0723c */ /* 0x040ff000000418a0 */
[C---:B------:R-:W-:Y:S01]  /*1d440*/  HMMA.16816.F32.BF16 R156, R4.reuse, R14, R156 ;  /* 0x0000000e049c723c */ /* 0x040fe2000004189c */
[----:B------:R-:W1:Y:S07]  /*1d450*/  LDSM.16.MT88.4 R12, [R219+0x11000] ;  /* 0x01100000db0c783b */ /* 0x000e6e0000004200 */
[C---:B---3--:R-:W-:Y:S08]  /*1d460*/  HMMA.16816.F32.BF16 R152, R4.reuse, R8, R152 ;  /* 0x000000080498723c */ /* 0x048ff00000041898 */
[C---:B------:R-:W-:Y:S01]  /*1d470*/  HMMA.16816.F32.BF16 R148, R4.reuse, R10, R148 ;  /* 0x0000000a0494723c */ /* 0x040fe20000041894 */
[----:B------:R-:W2:Y:S07]  /*1d480*/  LDSM.16.MT88.4 R8, [R222+0x13000] ;  /* 0x01300000de08783b */ /* 0x000eae0000004200 */
        /* <DEDUP_REMOVED lines=23> */
[----:B------:R-:W2:Y:S01]  /*1d600*/  LDSM.16.MT88.4 R8, [R220+0x17000] ;  /* 0x01700000dc08783b */ /* 0x000ea20000004200 */
[----:B------:R-:W-:-:S03]  /*1d610*/  FFMA.FTZ R195, R24, R29, -R187 ;  /* 0x0000001d18c37223 */ /* 0x000fc600000108bb */
[----:B------:R-:W-:Y:S03]  /*1d620*/  LDSM.16.MT88.4 R24, [R219+0x17000] ;  /* 0x01700000db18783b */ /* 0x000fe60000004200 */
        /* <DEDUP_REMOVED lines=9> */
[----:B------:R-:W-:-:S02]  /*1d6c0*/  FFMA.FTZ R191, R191, R29, -R187 ;  /* 0x0000001dbfbf7223 */ /* 0x000fc400000108bb */
[-C--:B------:R-:W-:Y:S02]  /*1d6d0*/  FFMA.FTZ R250, R190, R29.reuse, -R187 ;  /* 0x0000001dbefa7223 */ /* 0x080fe400000108bb */
[-CC-:B------:R-:W-:Y:S02]  /*1d6e0*/  FFMA.FTZ R184, R184, R29.reuse, -R28.reuse ;  /* 0x0000001db8b87223 */ /* 0x180fe4000001081c */
[-CC-:B------:R-:W-:Y:S02]  /*1d6f0*/  FFMA.FTZ R183, R183, R29.reuse, -R28.reuse ;  /* 0x0000001db7b77223 */ /* 0x180fe4000001081c */
[-CC-:B------:R-:W-:Y:S02]  /*1d700*/  FFMA.FTZ R187, R31, R29.reuse, -R28.reuse ;  /* 0x0000001d1fbb7223 */ /* 0x180fe4000001081c */
[----:B------:R-:W-:Y:S01]  /*1d710*/  FFMA.FTZ R249, R30, R29, -R28 ;  /* 0x0000001d1ef97223 */ /* 0x000fe2000001081c */
[----:B------:R-:W-:Y:S08]  /*1d720*/  MUFU.EX2 R194, R194 ;  /* 0x000000c200c27308 */ /* 0x000ff00000000800 */
[----:B------:R-:W4:Y:S01]  /*1d730*/  MUFU.EX2 R195, R195 ;  /* 0x000000c300c37308 */ /* 0x000f220000000800 */
[C---:B------:R-:W-:Y:S01]  /*1d740*/  HMMA.16816.F32.BF16 R92, R4.reuse, R20, R92 ;  /* 0x00000014045c723c */ /* 0x040fe2000004185c */
[----:B------:R-:W-:Y:S01]  /*1d750*/  FADD.FTZ R175, R176, R175 ;  /* 0x000000afb0af7221 */ /* 0x000fe20000010000 */
[----:B------:R-:W-:Y:S05]  /*1d760*/  LDSM.16.MT88.4 R28, [R222+0x13800] ;  /* 0x01380000de1c783b */ /* 0x000fea0000004200 */
[----:B------:R-:W-:Y:S08]  /*1d770*/  MUFU.EX2 R191, R191 ;  /* 0x000000bf00bf7308 */ /* 0x000ff00000000800 */
[----:B------:R-:W5:Y:S08]  /*1d780*/  MUFU.EX2 R250, R250 ;  /* 0x000000fa00fa7308 */ /* 0x000f700000000800 */
[----:B------:R-:W-:Y:S08]  /*1d790*/  MUFU.EX2 R184, R184 ;  /* 0x000000b800b87308 */ /* 0x000ff00000000800 */
[----:B------:R-:W1:Y:S08]  /*1d7a0*/  MUFU.EX2 R183, R183 ;  /* 0x000000b700b77308 */ /* 0x000e700000000800 */
[----:B------:R-:W-:Y:S08]  /*1d7b0*/  MUFU.EX2 R187, R187 ;  /* 0x000000bb00bb7308 */ /* 0x000ff00000000800 */
[----:B------:R-:W1:Y:S01]  /*1d7c0*/  MUFU.EX2 R249, R249 ;  /* 0x000000f900f97308 */ /* 0x000e620000000800 */
[C---:B------:R-:W-:Y:S01]  /*1d7d0*/  HMMA.16816.F32.BF16 R96, R4.reuse, R22, R96 ;  /* 0x000000160460723c */ /* 0x040fe20000041860 */
[----:B------:R-:W1:Y:S07]  /*1d7e0*/  LDSM.16.MT88.4 R20, [R222+0x11800] ;  /* 0x01180000de14783b */ /* 0x000e6e0000004200 */
[C---:B---3--:R-:W-:Y:S08]  /*1d7f0*/  HMMA.16816.F32.BF16 R100, R4.reuse, R16, R100 ;  /* 0x000000100464723c */ /* 0x048ff00000041864 */
[C---:B------:R-:W-:Y:S01]  /*1d800*/  HMMA.16816.F32.BF16 R104, R4.reuse, R18, R104 ;  /* 0x000000120468723c */ /* 0x040fe20000041868 */
[----:B------:R-:W3:Y:S07]  /*1d810*/  LDSM.16.MT88.4 R16, [R221+0x11800] ;  /* 0x01180000dd10783b */ /* 0x000eee0000004200 */
[C---:B------:R-:W-:Y:S08]  /*1d820*/  HMMA.16816.F32.BF16 R124, R4.reuse, R24, R124 ;  /* 0x00000018047c723c */ /* 0x040ff0000004187c */
[----:B------:R-:W-:Y:S01]  /*1d830*/  HMMA.16816.F32.BF16 R128, R4, R26, R128 ;  /* 0x0000001a0480723c */ /* 0x000fe20000041880 */
[----:B------:R-:W-:Y:S01]  /*1d840*/  FADD.FTZ R173, R173, R177 ;  /* 0x000000b1adad7221 */ /* 0x000fe20000010000 */
[----:B------:R-:W-:Y:S05]  /*1d850*/  LDSM.16.MT88.4 R24, [R221+0x13800] ;  /* 0x01380000dd18783b */ /* 0x000fea0000004200 */
[----:B----4-:R-:W-:-:S02]  /*1d860*/  F2FP.BF16.PACK_AB R4, R195, R194 ;  /* 0x000000c2c304723e */ /* 0x010fc400000010ff */
[----:B-----5:R-:W-:Y:S02]  /*1d870*/  F2FP.BF16.PACK_AB R6, R250, R191 ;  /* 0x000000bffa06723e */ /* 0x020fe400000010ff */
[----:B-1----:R-:W-:Y:S02]  /*1d880*/  F2FP.BF16.PACK_AB R5, R183, R184 ;  /* 0x000000b8b705723e */ /* 0x002fe400000010ff */
[----:B------:R-:W-:-:S07]  /*1d890*/  F2FP.BF16.PACK_AB R7, R249, R187 ;  /* 0x000000bbf907723e */ /* 0x000fce00000010ff */
[C---:B------:R-:W-:Y:S08]  /*1d8a0*/  HMMA.16816.F32.BF16 R144, R4.reuse, R12, R144 ;  /* 0x0000000c0490723c */ /* 0x040ff00000041890 */
        /* <DEDUP_REMOVED lines=17> */
[----:B------:R-:W-:-:S02]  /*1d9c0*/  FADD.FTZ R174, R174, R175 ;  /* 0x000000afaeae7221 */ /* 0x000fc40000010000 */
[----:B------:R-:W-:Y:S02]  /*1d9d0*/  FADD.FTZ R178, R178, R173 ;  /* 0x000000adb2b27221 */ /* 0x000fe40000010000 */
[----:B------:R-:W-:Y:S02]  /*1d9e0*/  FADD.FTZ R174, R169, R174 ;  /* 0x000000aea9ae7221 */ /* 0x000fe40000010000 */
[----:B------:R-:W-:Y:S01]  /*1d9f0*/  FADD.FTZ R178, R171, R178 ;  /* 0x000000b2abb27221 */ /* 0x000fe20000010000 */
[----:B----4-:R-:W-:Y:S01]  /*1da00*/  HMMA.16816.F32.BF16 R60, R4, R20, R60 ;  /* 0x00000014043c723c */ /* 0x010fe2000004183c */
[----:B------:R-:W-:Y:S02]  /*1da10*/  FADD.FTZ R172, R172, R174 ;  /* 0x000000aeacac7221 */ /* 0x000fe40000010000 */
[----:B------:R-:W-:-:S05]  /*1da20*/  FADD.FTZ R170, R170, R178 ;  /* 0x000000b2aaaa7221 */ /* 0x000fca0000010000 */
[----:B------:R-:W-:Y:S01]  /*1da30*/  HMMA.16816.F32.BF16 R64, R4, R22, R64 ;  /* 0x000000160440723c */ /* 0x000fe20000041840 */
[----:B------:R-:W4:Y:S01]  /*1da40*/  LDSM.16.MT88.4 R20, [R219+0x15800] ;  /* 0x01580000db14783b */ /* 0x000f220000004200 */
[----:B------:R-:W-:Y:S02]  /*1da50*/  FADD.FTZ R172, R168, R172 ;  /* 0x000000aca8ac7221 */ /* 0x000fe40000010000 */
[----:B------:R-:W-:-:S04]  /*1da60*/  FADD.FTZ R170, R34, R170 ;  /* 0x000000aa22aa7221 */ /* 0x000fc80000010000 */
        /* <DEDUP_REMOVED lines=25> */
[----:B------:R-:W-:Y:S01]  /*1dc00*/  HMMA.16816.F32.BF16 R36, R4, R28, R36 ;  /* 0x0000001c0424723c */ /* 0x000fe20000041824 */
[----:B------:R-:W-:Y:S02]  /*1dc10*/  FADD.FTZ R181, R191, R181 ;  /* 0x000000b5bfb57221 */ /* 0x000fe40000010000 */
[----:B------:R-:W-:Y:S02]  /*1dc20*/  FADD.FTZ R192, R187, R192 ;  /* 0x000000c0bbc07221 */ /* 0x000fe40000010000 */
[----:B------:R-:W-:-:S03]  /*1dc30*/  FADD.FTZ R250, R250, R181 ;  /* 0x000000b5fafa7221 */ /* 0x000fc60000010000 */
[----:B------:R-:W-:Y:S01]  /*1dc40*/  HMMA.16816.F32.BF16 R40, R4, R30, R40 ;  /* 0x0000001e0428723c */ /* 0x000fe20000041828 */
[----:B------:R-:W-:-:S07]  /*1dc50*/  FADD.FTZ R249, R249, R192 ;  /* 0x000000c0f9f97221 */ /* 0x000fce0000010000 */
        /* <DEDUP_REMOVED lines=12> */
[----:B------:R-:W-:Y:S01]  /*1dd20*/  ULDC.64 UR4, c[0x0][0x40] ;  /* 0x0000100000047ab9 */ /* 0x000fe20000000a00 */
[----:B------:R-:W-:-:S04]  /*1dd30*/  DEPBAR.LE SB0, 0x0 ;  /* 0x000080000000791a */ /* 0x000fc80000000000 */
[----:B------:R-:W-:Y:S01]  /*1dd40*/  UIADD3 UR4, UP0, UR4, 0x160, URZ ;  /* 0x0000016004047890 */ /* 0x000fe2000ff1e03f */
[----:B------:R-:W-:-:S03]  /*1dd50*/  IADD3 R240, R165, -0x2, RZ ;  /* 0xfffffffea5f07810 */ /* 0x000fc60007ffe0ff */
[----:B------:R-:W-:Y:S02]  /*1dd60*/  UIADD3.X UR5, URZ, UR5, URZ, UP0, !UPT ;  /* 0x000000053f057290 */ /* 0x000fe400087fe43f */
[----:B------:R-:W-:-:S04]  /*1dd70*/  IMAD.U32 R196, RZ, RZ, UR4 ;  /* 0x00000004ffc47e24 */ /* 0x000fc8000f8e00ff */
[----:B------:R-:W-:Y:S01]  /*1dd80*/  MOV R197, UR5 ;  /* 0x0000000500c57c02 */ /* 0x000fe20008000f00 */
[----:B------:R-:W-:Y:S01]  /*1dd90*/  WARPSYNC 0xffffffff ;  /* 0xffffffff00007948 */ /* 0x000fe20003800000 */
[----:B------:R-:W-:Y:S01]  /*1dda0*/  BSSY B0, `(.L_x_7228) ;  /* 0x0000046000007945 */ /* 0x000fe20003800000 */
        /* <DEDUP_REMOVED lines=12> */
[----:B------:R-:W-:Y:S02]  /*1de70*/  IADD3 R5, RZ, -R5, RZ ;  /* 0x80000005ff057210 */ /* 0x000fe40007ffe0ff */
        /* <DEDUP_REMOVED lines=16> */
[--C-:B------:R-:W-:Y:S01]  /*1df80*/  @!P2 IMAD.IADD R4, R4, 0x1, -R7.reuse ;  /* 0x000000010404a824 */ /* 0x100fe200078e0a07 */
[----:B------:R-:W-:Y:S02]  /*1df90*/  @!P2 IADD3 R8, R8, 0x1, RZ ;  /* 0x000000010808a810 */ /* 0x000fe40007ffe0ff */
[----:B------:R-:W-:Y:S02]  /*1dfa0*/  ISETP.NE.AND P2, PT, R10, RZ, PT ;  /* 0x000000ff0a00720c */ /* 0x000fe40003f45270 */
[----:B------:R-:W-:Y:S01]  /*1dfb0*/  ISETP.GE.U32.AND P5, PT, R4, R7, PT ;  /* 0x000000070400720c */ /* 0x000fe20003fa6070 */
[----:B------:R-:W-:Y:S01]  /*1dfc0*/  @!P4 IMAD.IADD R5, R5, 0x1, -R7 ;  /* 0x000000010505c824 */ /* 0x000fe200078e0a07 */
[----:B------:R-:W-:-:S04]  /*1dfd0*/  @!P4 IADD3 R9, R9, 0x1, RZ ;  /* 0x000000010909c810 */ /* 0x000fc80007ffe0ff */
[----:B------:R-:W-:Y:S02]  /*1dfe0*/  ISETP.GE.U32.AND P6, PT, R5, R7, PT ;  /* 0x000000070500720c */ /* 0x000fe40003fc6070 */
[----:B------:R-:W-:-:S05]  /*1dff0*/  LOP3.LUT R5, RZ, R10, RZ, 0x33, !PT ;  /* 0x0000000aff057212 */ /* 0x000fca00078e33ff */
[----:B------:R-:W-:-:S04]  /*1e000*/  @P5 IADD3 R8, R8, 0x1, RZ ;  /* 0x0000000108085810 */ /* 0x000fc80007ffe0ff */
[----:B------:R-:W-:Y:S02]  /*1e010*/  MOV R6, R8 ;  /* 0x0000000800067202 */ /* 0x000fe40000000f00 */
[----:B------:R-:W-:-:S03]  /*1e020*/  @P6 IADD3 R9, R9, 0x1, RZ ;  /* 0x0000000109096810 */ /* 0x000fc60007ffe0ff */
[----:B------:R-:W-:Y:S02]  /*1e030*/  @!P1 IMAD.MOV R6, RZ, RZ, -R6 ;  /* 0x000000ffff069224 */ /* 0x000fe400078e0a06 */
[----:B------:R-:W-:-:S03]  /*1e040*/  @!P3 IMAD.MOV R9, RZ, RZ, -R9 ;  /* 0x000000ffff09b224 */ /* 0x000fc600078e0a09 */
[C---:B------:R-:W-:Y:S02]  /*1e050*/  SEL R6, R5.reuse, R6, !P2 ;  /* 0x0000000605067207 */ /* 0x040fe40005000000 */
[----:B------:R-:W-:Y:S02]  /*1e060*/  SEL R5, R5, R9, !P2 ;  /* 0x0000000905057207 */ /* 0x000fe40005000000 */
[----:B------:R-:W2:Y:S01]  /*1e070*/  LD.E.64 R8, [R196.64+0x40] ;  /* 0x00004004c4087980 */ /* 0x000ea2000c101b00 */
[----:B------:R-:W-:-:S04]  /*1e080*/  IMAD.WIDE R14, R6, 0x4, R238 ;  /* 0x00000004060e7825 */ /* 0x000fc800078e02ee */
[C---:B------:R-:W-:Y:S01]  /*1e090*/  IMAD.WIDE R12, R5.reuse, 0x4, R238 ;  /* 0x00000004050c7825 */ /* 0x040fe200078e02ee */
[----:B------:R-:W3:Y:S04]  /*1e0a0*/  LD.E R0, [R14.64] ;  /* 0x000000040e007980 */ /* 0x000ee8000c101900 */
[----:B------:R1:W3:Y:S04]  /*1e0b0*/  LD.E R4, [R12.64] ;  /* 0x000000040c047980 */ /* 0x0002e8000c101900 */
[----:B-1----:R-:W4:Y:S01]  /*1e0c0*/  LD.E.64 R12, [R196.64+0x28] ;  /* 0x00002804c40c7980 */ /* 0x002f22000c101b00 */
[----:B------:R-:W-:-:S05]  /*1e0d0*/  IADD3 R5, R5, -R6, RZ ;  /* 0x8000000605057210 */ /* 0x000fca0007ffe0ff */
[----:B------:R-:W-:-:S05]  /*1e0e0*/  IMAD R10, R10, R5, -0x40 ;  /* 0xffffffc00a0a7424 */ /* 0x000fca00078e0205 */
[----:B------:R-:W-:Y:S01]  /*1e0f0*/  SHF.R.S32.HI R6, RZ, 0x1f, R10 ;  /* 0x0000001fff067819 */ /* 0x000fe2000001140a */
[-C--:B--2---:R-:W-:Y:S02]  /*1e100*/  IMAD R5, R9, R10.reuse, RZ ;  /* 0x0000000a09057224 */ /* 0x084fe400078e02ff */
[----:B------:R-:W-:-:S04]  /*1e110*/  IMAD.WIDE.U32 R10, R8, R10, RZ ;  /* 0x0000000a080a7225 */ /* 0x000fc800078e00ff */
[----:B------:R-:W-:Y:S02]  /*1e120*/  IMAD R5, R8, R6, R5 ;  /* 0x0000000608057224 */ /* 0x000fe400078e0205 */
[----:B---3--:R-:W-:Y:S02]  /*1e130*/  IMAD.IADD R0, R0, 0x1, -R4 ;  /* 0x0000000100007824 */ /* 0x008fe400078e0a04 */
[----:B------:R-:W-:-:S03]  /*1e140*/  IMAD.IADD R11, R11, 0x1, R5 ;  /* 0x000000010b0b7824 */ /* 0x000fc600078e0205 */
[----:B------:R-:W-:Y:S01]  /*1e150*/  SHF.R.S32.HI R6, RZ, 0x1f, R0 ;  /* 0x0000001fff067819 */ /* 0x000fe20000011400 */
[----:B----4-:R-:W-:Y:S02]  /*1e160*/  IMAD R4, R13, R0, RZ ;  /* 0x000000000d047224 */ /* 0x010fe400078e02ff */
[----:B------:R-:W-:-:S04]  /*1e170*/  IMAD.WIDE.U32 R10, R0, R12, R10 ;  /* 0x0000000c000a7225 */ /* 0x000fc800078e000a */
[----:B------:R-:W-:Y:S02]  /*1e180*/  IMAD R4, R12, R6, R4 ;  /* 0x000000060c047224 */ /* 0x000fe400078e0204 */
[----:B------:R-:W-:-:S03]  /*1e190*/  IMAD.MOV.U32 R5, RZ, RZ, R10 ;  /* 0x000000ffff057224 */ /* 0x000fc600078e000a */
[----:B------:R-:W-:Y:S01]  /*1e1a0*/  IADD3 R4, R11, R4, RZ ;  /* 0x000000040b047210 */ /* 0x000fe20007ffe0ff */
[----:B------:R-:W-:Y:S05]  /*1e1b0*/  BRA `(.L_x_7230) ;  /* 0x0000004000007947 */ /* 0x000fea0003800000 */
.L_x_7229:
[----:B------:R-:W-:Y:S02]  /*1e1c0*/  ULDC.64 UR4, c[0x0][0x118] ;  /* 0x0000460000047ab9 */ /* 0x000fe40000000a00 */
[----:B------:R-:W2:Y:S02]  /*1e1d0*/  LD.E R5, [R196.64+0x40] ;  /* 0x00004004c4057980 */ /* 0x000ea4000c101900 */
[----:B--2---:R-:W-:-:S04]  /*1e1e0*/  LEA R5, -R5, RZ, 0x6 ;  /* 0x000000ff05057211 */ /* 0x004fc800078e31ff */
[----:B------:R-:W-:Y:S02]  /*1e1f0*/  SHF.R.S32.HI R4, RZ, 0x1f, R5 ;  /* 0x0000001fff047819 */ /* 0x000fe40000011405 */
.L_x_7230:
[----:B------:R-:W-:Y:S05]  /*1e200*/  BSYNC B0 ;  /* 0x0000000000007941 */ /* 0x000fea0003800000 */
.L_x_7228:
        /* <DEDUP_REMOVED lines=20> */
[C-C-:B------:R-:W-:Y:S02]  /*1e350*/  @P4 LEA.HI.X R9, R0.reuse, R188, R4.reuse, 0x1, P2 ;  /* 0x000000bc00094211 */ /* 0x140fe400010f0c04 */
[CC--:B------:R-:W-:Y:S02]  /*1e360*/  @P3 LEA R6, P1, R0.reuse, R189.reuse, 0x1 ;  /* 0x000000bd00063211 */ /* 0x0c0fe400078208ff */
[C---:B------:R-:W-:Y:S02]  /*1e370*/  IADD3 R5, P2, R0.reuse, R224, RZ ;  /* 0x000000e000057210 */ /* 0x040fe40007f5e0ff */
[----:B------:R-:W-:Y:S02]  /*1e380*/  @P3 LEA.HI.X R7, R0, R188, R4, 0x1, P1 ;  /* 0x000000bc00073211 */ /* 0x000fe400008f0c04 */
[CC--:B------:R-:W-:Y:S01]  /*1e390*/  @P5 LEA R18, P1, R5.reuse, R189.reuse, 0x1 ;  /* 0x000000bd05125211 */ /* 0x0c0fe200078208ff */
[----:B------:R-:W-:Y:S01]  /*1e3a0*/  IMAD.X R4, R4, 0x1, R225, P2 ;  /* 0x0000000104047824 */ /* 0x000fe200010e06e1 */
[----:B------:R-:W-:-:S04]  /*1e3b0*/  @P6 LEA R20, P2, R5, R189, 0x1 ;  /* 0x000000bd05146211 */ /* 0x000fc800078408ff */
[CCC-:B------:R-:W-:Y:S02]  /*1e3c0*/  @P6 LEA.HI.X R21, R5.reuse, R188.reuse, R4.reuse, 0x1, P2 ;  /* 0x000000bc05156211 */ /* 0x1c0fe400010f0c04 */
[CC--:B------:R-:W-:Y:S02]  /*1e3d0*/  @P4 LEA R16, P2, R5.reuse, R189.reuse, 0x1 ;  /* 0x000000bd05104211 */ /* 0x0c0fe400078408ff */
[CCC-:B------:R-:W-:Y:S02]  /*1e3e0*/  @P5 LEA.HI.X R19, R5.reuse, R188.reuse, R4.reuse, 0x1, P1 ;  /* 0x000000bc05135211 */ /* 0x1c0fe400008f0c04 */
[C---:B------:R-:W-:Y:S02]  /*1e3f0*/  @P4 LEA.HI.X R17, R5.reuse, R188, R4, 0x1, P2 ;  /* 0x000000bc05114211 */ /* 0x040fe400010f0c04 */
[C---:B------:R-:W-:Y:S02]  /*1e400*/  @P3 LEA R14, P1, R5.reuse, R189, 0x1 ;  /* 0x000000bd050e3211 */ /* 0x040fe400078208ff */
[----:B------:R-:W-:-:S02]  /*1e410*/  IADD3 R0, P2, R5, R224, RZ ;  /* 0x000000e005007210 */ /* 0x000fc40007f5e0ff */
[----:B------:R-:W-:Y:S01]  /*1e420*/  @P3 LEA.HI.X R15, R5, R188, R4, 0x1, P1 ;  /* 0x000000bc050f3211 */ /* 0x000fe200008f0c04 */
[----:B------:R-:W-:Y:S01]  /*1e430*/  @P5 IMAD.MOV.U32 R5, RZ, RZ, R199 ;  /* 0x000000ffff055224 */ /* 0x000fe200078e00c7 */
[-C--:B------:R-:W-:Y:S01]  /*1e440*/  @P5 LEA R24, P1, R0, R189.reuse, 0x1 ;  /* 0x000000bd00185211 */ /* 0x080fe200078208ff */
[----:B------:R-:W-:Y:S01]  /*1e450*/  IMAD.X R4, R4, 0x1, R225, P2 ;  /* 0x0000000104047824 */ /* 0x000fe200010e06e1 */
[----:B------:R-:W-:-:S04]  /*1e460*/  @P6 LEA R26, P2, R0, R189, 0x1 ;  /* 0x000000bd001a6211 */ /* 0x000fc800078408ff */
[CCC-:B------:R-:W-:Y:S02]  /*1e470*/  @P6 LEA.HI.X R27, R0.reuse, R188.reuse, R4.reuse, 0x1, P2 ;  /* 0x000000bc001b6211 */ /* 0x1c0fe400010f0c04 */
[CCC-:B------:R-:W-:Y:S02]  /*1e480*/  @P5 LEA.HI.X R25, R0.reuse, R188.reuse, R4.reuse, 0x1, P1 ;  /* 0x000000bc00195211 */ /* 0x1c0fe400008f0c04 */
[CC--:B------:R-:W-:Y:S02]  /*1e490*/  @P4 LEA R22, P2, R0.reuse, R189.reuse, 0x1 ;  /* 0x000000bd00164211 */ /* 0x0c0fe400078408ff */
[C---:B------:R-:W-:Y:S02]  /*1e4a0*/  @P3 LEA R28, P1, R0.reuse, R189, 0x1 ;  /* 0x000000bd001c3211 */ /* 0x040fe400078208ff */
[CCC-:B------:R-:W-:Y:S02]  /*1e4b0*/  @P4 LEA.HI.X R23, R0.reuse, R188.reuse, R4.reuse, 0x1, P2 ;  /* 0x000000bc00174211 */ /* 0x1c0fe400010f0c04 */
[----:B------:R-:W-:Y:S01]  /*1e4c0*/  @P3 LEA.HI.X R29, R0, R188, R4, 0x1, P1 ;  /* 0x000000bc001d3211 */ /* 0x000fe200008f0c04 */
[----:B------:R-:W-:Y:S01]  /*1e4d0*/  @P5 IMAD.MOV.U32 R4, RZ, RZ, R198 ;  /* 0x000000ffff045224 */ /* 0x000fe200078e00c6 */
[----:B------:R-:W2:Y:S04]  /*1e4e0*/  S2R R0, SR_TID.X ;  /* 0x0000000000007919 */ /* 0x000ea80000002100 */
[----:B------:R-:W-:Y:S01]  /*1e4f0*/  @!PT LDS RZ, [RZ] ;  /* 0x00000000fffff984 */ /* 0x000fe20000000800 */
[----:B------:R-:W-:Y:S01]  /*1e500*/  @!PT LDS RZ, [RZ] ;  /* 0x00000000fffff984 */ /* 0x000fe20000000800 */
[----:B------:R-:W-:Y:S01]  /*1e510*/  @!PT LDS RZ, [RZ] ;  /* 0x00000000fffff984 */ /* 0x000fe20000000800 */
[----:B------:R3:W-:Y:S04]  /*1e520*/  @P5 LDGSTS.E.BYPASS.LTC128B.128 [R237+0x12000], [R4.64+0x80] ;  /* 0x1200008004ed5fae */ /* 0x0007e8000b901d44 */
[----:B------:R-:W-:Y:S01]  /*1e530*/  @!P5 STS.128 [R237+0x12000], RZ ;  /* 0x012000ffed00d388 */ /* 0x000fe20000000c00 */
[----:B--2---:R-:W-:-:S04]  /*1e540*/  SHF.R.S32.HI R165, RZ, 0x1f, R0 ;  /* 0x0000001fffa57819 */ /* 0x004fc80000011400 */
[----:B------:R-:W-:Y:S01]  /*1e550*/  LEA.HI R165, R165, R0, RZ, 0x4 ;  /* 0x00000000a5a57211 */ /* 0x000fe200078f20ff */
[----:B---3--:R-:W-:-:S03]  /*1e560*/  @P4 IMAD.MOV.U32 R4, RZ, RZ, R198 ;  /* 0x000000ffff044224 */ /* 0x008fc600078e00c6 */
[----:B------:R-:W-:Y:S01]  /*1e570*/  LOP3.LUT R165, R165, 0xfffffff0, RZ, 0xc0, !PT ;  /* 0xfffffff0a5a57812 */ /* 0x000fe200078ec0ff */
[----:B------:R-:W-:-:S04]  /*1e580*/  @P4 IMAD.MOV.U32 R5, RZ, RZ, R199 ;  /* 0x000000ffff054224 */ /* 0x000fc800078e00c7 */
[C---:B------:R-:W-:Y:S01]  /*1e590*/  IMAD.IADD R165, R0.reuse, 0x1, -R165 ;  /* 0x0000000100a57824 */ /* 0x040fe200078e0aa5 */
[----:B------:R-:W-:Y:S01]  /*1e5a0*/  @!PT LDS RZ, [RZ] ;  /* 0x00000000fffff984 */ /* 0x000fe20000000800 */
[----:B------:R-:W-:Y:S01]  /*1e5b0*/  @!PT LDS RZ, [RZ] ;  /* 0x00000000fffff984 */ /* 0x000fe20000000800 */
[----:B------:R-:W-:Y:S01]  /*1e5c0*/  @!PT LDS RZ, [RZ] ;  /* 0x00000000fffff984 */ /* 0x000fe20000000800 */
[----:B------:R2:W-:Y:S01]  /*1e5d0*/  @P4 LDGSTS.E.BYPASS.LTC128B.128 [R237+0x14000], [R4.64+0x100] ;  /* 0x1400010004ed4fae */ /* 0x0005e2000b901d44 */
[----:B------:R-:W-:-:S03]  /*1e5e0*/  IMAD.SHL.U32 R0, R0, 0x2, RZ ;  /* 0x0000000200007824 */ /* 0x000fc600078e00ff */
[----:B------:R-:W-:Y:S02]  /*1e5f0*/  @!P4 STS.128 [R237+0x14000], RZ ;  /* 0x014000ffed00c388 */ /* 0x000fe40000000c00 */
[----:B------:R-:W-:-:S05]  /*1e600*/  LOP3.LUT R0, R0, 0x6, RZ, 0xc0, !PT ;  /* 0x0000000600007812 */ /* 0x000fca00078ec0ff */
[----:B------:R-:W-:Y:S02]  /*1e610*/  IMAD R0, R240, 0x40, R0 ;  /* 0x00000040f0007824 */ /* 0x000fe400078e0200 */
[----:B--2---:R-:W-:Y:S02]  /*1e620*/  @P3 IMAD.MOV.U32 R4, RZ, RZ, R198 ;  /* 0x000000ffff043224 */ /* 0x004fe400078e00c6 */
[----:B------:R-:W-:-:S05]  /*1e630*/  @P3 IMAD.MOV.U32 R5, RZ, RZ, R199 ;  /* 0x000000ffff053224 */ /* 0x000fca00078e00c7 */
        /* <DEDUP_REMOVED lines=66> */
[----:B---3--:R-:W3:Y:S04]  /*1ea60*/  LDSM.16.M88.4 R12, [R217+0x8800] ;  /* 0x00880000d90c783b */ /* 0x008ee80000000200 */
[----:B--2---:R-:W-:Y:S04]  /*1ea70*/  LDSM.16.M88.4 R4, [R217+0x9000] ;  /* 0x00900000d904783b */ /* 0x004fe80000000200 */
[----:B-----5:R-:W2:Y:S04]  /*1ea80*/  LDSM.16.M88.4 R20, [R217+0x8000] ;  /* 0x00800000d914783b */ /* 0x020ea80000000200 */
[----:B------:R-:W5:Y:S04]  /*1ea90*/  LDSM.16.M88.4 R168, [R217+0x9800] ;  /* 0x00980000d9a8783b */ /* 0x000f680000000200 */
[----:B-1----:R-:W-:Y:S04]  /*1eaa0*/  LDSM.16.M88.4 R28, [R166] ;  /* 0x00000000a61c783b */ /* 0x002fe80000000200 */
[----:B------:R-:W1:Y:S04]  /*1eab0*/  LDSM.16.M88.4 R32, [R216] ;  /* 0x00000000d820783b */ /* 0x000e680000000200 */
[----:B------:R-:W1:Y:S04]  /*1eac0*/  LDSM.16.M88.4 R172, [R214] ;  /* 0x00000000d6ac783b */ /* 0x000e680000000200 */
[----:B------:R-:W-:Y:S04]  /*1ead0*/  LDSM.16.M88.4 R176, [R215+0x8000] ;  /* 0x00800000d7b0783b */ /* 0x000fe80000000200 */
[----:B------:R-:W-:Y:S04]  /*1eae0*/  LDSM.16.M88.4 R192, [R215+0xd800] ;  /* 0x00d80000d7c0783b */ /* 0x000fe80000000200 */
[----:B------:R-:W0:Y:S01]  /*1eaf0*/  LDGDEPBAR ;  /* 0x00000000000079af */ /* 0x000e220000000000 */
[C---:B---3--:R-:W-:Y:S08]  /*1eb00*/  HMMA.16816.F32.BF16 R16, R180.reuse, R12, RZ ;  /* 0x0000000cb410723c */ /* 0x048ff000000418ff */
[C---:B--2---:R-:W-:Y:S08]  /*1eb10*/  HMMA.16816.F32.BF16 R24, R180.reuse, R20, RZ ;  /* 0x00000014b418723c */ /* 0x044ff000000418ff */
[C---:B------:R-:W-:Y:S08]  /*1eb20*/  HMMA.16816.F32.BF16 R20, R180.reuse, R22, RZ ;  /* 0x00000016b414723c */ /* 0x040ff000000418ff */
[C---:B----4-:R-:W-:Y:S08]  /*1eb30*/  HMMA.16816.F32.BF16 R8, R180.reuse, R4, RZ ;  /* 0x00000004b408723c */ /* 0x050ff000000418ff */
[C---:B------:R-:W-:Y:S08]  /*1eb40*/  HMMA.16816.F32.BF16 R12, R180.reuse, R14, RZ ;  /* 0x0000000eb40c723c */ /* 0x040ff000000418ff */
[C---:B------:R-:W-:Y:S08]  /*1eb50*/  HMMA.16816.F32.BF16 R4, R180.reuse, R6, RZ ;  /* 0x00000006b404723c */ /* 0x040ff000000418ff */
[C---:B-----5:R-:W-:Y:S08]  /*1eb60*/  HMMA.16816.F32.BF16 R184, R180.reuse, R168, RZ ;  /* 0x000000a8b4b8723c */ /* 0x060ff000000418ff */
[----:B------:R-:W-:Y:S01]  /*1eb70*/  HMMA.16816.F32.BF16 R180, R180, R170, RZ ;  /* 0x000000aab4b4723c */ /* 0x000fe200000418ff */
[----:B------:R-:W2:Y:S07]  /*1eb80*/  LDSM.16.M88.4 R168, [R213] ;  /* 0x00000000d5a8783b */ /* 0x000eae0000000200 */
[C---:B-1----:R-:W-:Y:S08]  /*1eb90*/  HMMA.16816.F32.BF16 R24, R28.reuse, R32, R24 ;  /* 0x000000201c18723c */ /* 0x042ff00000041818 */
[C---:B------:R-:W-:Y:S01]  /*1eba0*/  HMMA.16816.F32.BF16 R20, R28.reuse, R34, R20 ;  /* 0x000000221c14723c */ /* 0x040fe20000041814 */
[----:B------:R-:W1:Y:S07]  /*1ebb0*/  LDSM.16.M88.4 R32, [R212] ;  /* 0x00000000d420783b */ /* 0x000e6e0000000200 */
[C---:B------:R-:W-:Y:S07]  /*1ebc0*/  HMMA.16816.F32.BF16 R16, R28.reuse, R172, R16 ;  /* 0x000000ac1c10723c */ /* 0x040fee0000041810 */
[----:B------:R-:W-:Y:S01]  /*1ebd0*/  SHF.R.S32.HI R172, RZ, 0x1f, R165 ;  /* 0x0000001fffac7819 */ /* 0x000fe200000114a5 */
[----:B------:R-:W-:Y:S03]  /*1ebe0*/  HMMA.16816.F32.BF16 R12, R28, R174, R12 ;  /* 0x000000ae1c0c723c */ /* 0x000fe6000004180c */
[----:B------:R-:W-:-:S04]  /*1ebf0*/  LEA.HI R172, R172, R165, RZ, 0x3 ;  /* 0x000000a5acac7211 */ /* 0x000fc800078f18ff */
[----:B------:R-:W-:Y:S01]  /*1ec00*/  LOP3.LUT R172, R172, 0xfffffff8, RZ, 0xc0, !PT ;  /* 0xfffffff8acac7812 */ /* 0x000fe200078ec0ff */
[C---:B--2---:R-:W-:Y:S04]  /*1ec10*/  HMMA.16816.F32.BF16 R8, R28.reuse, R168, R8 ;  /* 0x000000a81c08723c */ /* 0x044fe80000041808 */
[----:B------:R-:W-:Y:S02]  /*1ec20*/  IMAD.IADD R165, R165, 0x1, -R172 ;  /* 0x00000001a5a57824 */ /* 0x000fe400078e0aac */
[----:B------:R-:W-:Y:S03]  /*1ec30*/  LDSM.16.M88.4 R172, [R215+0x8800] ;  /* 0x00880000d7ac783b */ /* 0x000fe60000000200 */
[----:B------:R-:W-:Y:S01]  /*1ec40*/  LOP3.LUT P1, RZ, R165, 0x4, RZ, 0xc0, !PT ;  /* 0x00000004a5ff7812 */ /* 0x000fe2000782c0ff */
[----:B------:R-:W-:Y:S01]  /*1ec50*/  IMAD.MOV.U32 R165, RZ, RZ, 0x20 ;  /* 0x00000020ffa57424 */ /* 0x000fe200078e00ff */
[----:B------:R-:W-:Y:S01]  /*1ec60*/  HMMA.16816.F32.BF16 R4, R28, R170, R4 ;  /* 0x000000aa1c04723c */ /* 0x000fe20000041804 */
[----:B------:R-:W-:Y:S03]  /*1ec70*/  LDSM.16.M88.4 R168, [R215+0x9000] ;  /* 0x00900000d7a8783b */ /* 0x000fe60000000200 */
[----:B------:R-:W-:-:S02]  /*1ec80*/  SEL R165, R165, 0xffffffe0, !P1 ;  /* 0xffffffe0a5a57807 */ /* 0x000fc40004800000 */
[C---:B------:R-:W-:Y:S02]  /*1ec90*/  ISETP.GE.AND P1, PT, R0.reuse, R247, PT ;  /* 0x000000f70000720c */ /* 0x040fe40003f26270 */
[----:B-1----:R-:W-:Y:S01]  /*1eca0*/  HMMA.16816.F32.BF16 R184, R28, R32, R184 ;  /* 0x000000201cb8723c */ /* 0x002fe200000418b8 */
[----:B------:R-:W-:Y:S01]  /*1ecb0*/  IMAD R165, R165, 0x2, R218 ;  /* 0x00000002a5a57824 */ /* 0x000fe200078e02da */
[----:B------:R-:W-:-:S04]  /*1ecc0*/  ISETP.GE.OR P1, PT, R0, R246, !P1 ;  /* 0x000000f60000720c */ /* 0x000fc80004f26670 */
[----:B------:R-:W-:Y:S02]  /*1ecd0*/  LDSM.16.M88.4 R188, [R165+0x4000] ;  /* 0x00400000a5bc783b */ /* 0x000fe40000000200 */
[----:B------:R-:W-:Y:S02]  /*1ece0*/  HMMA.16816.F32.BF16 R180, R28, R34, R180 ;  /* 0x000000221cb4723c */ /* 0x000fe400000418b4 */
[----:B------:R-:W1:Y:S04]  /*1ecf0*/  LDSM.16.M88.4 R28, [R165] ;  /* 0x00000000a51c783b */ /* 0x000e680000000200 */
[----:B------:R-:W2:Y:S02]  /*1ed00*/  LDSM.16.M88.4 R32, [R215+0x9800] ;  /* 0x00980000d720783b */ /* 0x000ea40000000200 */
[C---:B-1----:R-:W-:Y:S08]  /*1ed10*/  HMMA.16816.F32.BF16 R24, R28.reuse, R176, R24 ;  /* 0x000000b01c18723c */ /* 0x042ff00000041818 */
[C---:B------:R-:W-:Y:S01]  /*1ed20*/  HMMA.16816.F32.BF16 R20, R28.reuse, R178, R20 ;  /* 0x000000b21c14723c */ /* 0x040fe20000041814 */
[----:B------:R-:W-:Y:S07]  /*1ed30*/  LDSM.16.M88.4 R176, [R211] ;  /* 0x00000000d3b0783b */ /* 0x000fee0000000200 */
        /* <DEDUP_REMOVED lines=8> */
[----:B------:R-:W1:Y:S04]  /*1edc0*/  LDSM.16.M88.4 R28, [R2] ;  /* 0x00000000021c783b */ /* 0x000e680000000200 */
[----:B------:R-:W2:Y:S03]  /*1edd0*/  LDSM.16.M88.4 R32, [R211+0x1800] ;  /* 0x00180000d320783b */ /* 0x000ea60000000200 */
        /* <DEDUP_REMOVED lines=11> */
[----:B------:R-:W1:Y:S04]  /*1ee90*/  LDSM.16.M88.4 R28, [R218+0x2000] ;  /* 0x00200000da1c783b */ /* 0x000e680000000200 */
[----:B------:R-:W2:Y:S03]  /*1eea0*/  LDSM.16.M88.4 R32, [R217+0xb800] ;  /* 0x00b80000d920783b */ /* 0x000ea60000000200 */
        /* <DEDUP_REMOVED lines=8> */
[----:B------:R-:W-:Y:S07]  /*1ef30*/  LDSM.16.M88.4 R168, [R208] ;  /* 0x00000000d0a8783b */ /* 0x000fee0000000200 */
[C---:B--2---:R-:W-:Y:S08]  /*1ef40*/  HMMA.16816.F32.BF16 R184, R28.reuse, R32, R184 ;  /* 0x000000201cb8723c */ /* 0x044ff000000418b8 */
[----:B------:R-:W-:Y:S01]  /*1ef50*/  HMMA.16816.F32.BF16 R180, R28, R34, R180 ;  /* 0x000000221cb4723c */ /* 0x000fe200000418b4 */
[----:B------:R-:W1:Y:S04]  /*1ef60*/  LDSM.16.M88.4 R28, [R166+0x2000] ;  /* 0x00200000a61c783b */ /* 0x000e680000000200 */
[----:B------:R-:W2:Y:S03]  /*1ef70*/  LDSM.16.M88.4 R32, [R207] ;  /* 0x00000000cf20783b */ /* 0x000ea60000000200 */
        /* <DEDUP_REMOVED lines=64> */
[----:B------:R-:W3:Y:S11]  /*1f380*/  LDSM.16.M88.4 R28, [R215+0xd000] ;  /* 0x00d00000d71c783b */ /* 0x000ef60000000200 */
        /* <DEDUP_REMOVED lines=9> */
[C---:B---3--:R-:W-:Y:S08]  /*1f420*/  HMMA.16816.F32.BF16 R8, R188.reuse, R28, R8 ;  /* 0x0000001cbc08723c */ /* 0x048ff00000041808 */
[----:B------:R-:W-:Y:S01]  /*1f430*/  HMMA.16816.F32.BF16 R4, R188, R30, R4 ;  /* 0x0000001ebc04723c */ /* 0x000fe20000041804 */
[----:B------:R-:W1:Y:S04]  /*1f440*/  LDSM.16.M88.4 R28, [R2+0x4000] ;  /* 0x00400000021c783b */ /* 0x000e680000000200 */
[----:B------:R-:W-:Y:S03]  /*1f450*/  LDSM.16.M88.4 R188, [R217+0xf800] ;  /* 0x00f80000d9bc783b */ /* 0x000fe60000000200 */
[C---:B-1----:R-:W-:Y:S08]  /*1f460*/  HMMA.16816.F32.BF16 R16, R28.reuse, R168, R16 ;  /* 0x000000a81c10723c */ /* 0x042ff00000041810 */
[C---:B------:R-:W-:Y:S01]  /*1f470*/  HMMA.16816.F32.BF16 R12, R28.reuse, R170, R12 ;  /* 0x000000aa1c0c723c */ /* 0x040fe2000004180c */
[----:B------:R-:W1:Y:S07]  /*1f480*/  LDSM.16.M88.4 R168, [R217+0xe000] ;  /* 0x00e00000d9a8783b */ /* 0x000e6e0000000200 */
[C---:B------:R-:W-:Y:S08]  /*1f490*/  HMMA.16816.F32.BF16 R8, R28.reuse, R32, R8 ;  /* 0x000000201c08723c */ /* 0x040ff00000041808 */
[C---:B------:R-:W-:Y:S01]  /*1f4a0*/  HMMA.16816.F32.BF16 R4, R28.reuse, R34, R4 ;  /* 0x000000221c04723c */ /* 0x040fe20000041804 */
[----:B------:R-:W2:Y:S07]  /*1f4b0*/  LDSM.16.M88.4 R32, [R217+0xe800] ;  /* 0x00e80000d920783b */ /* 0x000eae0000000200 */
[C---:B------:R-:W-:Y:S08]  /*1f4c0*/  HMMA.16816.F32.BF16 R24, R28.reuse, R176, R24 ;  /* 0x000000b01c18723c */ /* 0x040ff00000041818 */
[C---:B------:R-:W-:Y:S01]  /*1f4d0*/  HMMA.16816.F32.BF16 R20, R28.reuse, R178, R20 ;  /* 0x000000b21c14723c */ /* 0x040fe20000041814 */
[----:B------:R3:W-:Y:S07]  /*1f4e0*/  LDSM.16.M88.4 R176, [R166+0x6000] ;  /* 0x00600000a6b0783b */ /* 0x0007ee0000000200 */
[C---:B------:R-:W-:Y:S08]  /*1f4f0*/  HMMA.16816.F32.BF16 R184, R28.reuse, R172, R184 ;  /* 0x000000ac1cb8723c */ /* 0x040ff000000418b8 */
[----:B------:R-:W-:Y:S01]  /*1f500*/  HMMA.16816.F32.BF16 R180, R28, R174, R180 ;  /* 0x000000ae1cb4723c */ /* 0x000fe200000418b4 */
[----:B------:R-:W4:Y:S04]  /*1f510*/  LDSM.16.M88.4 R28, [R217+0xf000] ;  /* 0x00f00000d91c783b */ /* 0x000f280000000200 */
[----:B------:R-:W-:Y:S03]  /*1f520*/  LDSM.16.M88.4 R172, [R202] ;  /* 0x00000000caac783b */ /* 0x000fe60000000200 */
[----:B-1----:R-:W-:Y:S01]  /*1f530*/  HMMA.16816.F32.BF16 R24, R192, R168, R24 ;  /* 0x000000a8c018723c */ /* 0x002fe20000041818 */
[----:B---3--:R-:W-:-:S04]  /*1f540*/  IADD3 R166, R0, 0x1, RZ ;  /* 0x0000000100a67810 */ /* 0x008fc80007ffe0ff */
[C---:B------:R-:W-:Y:S02]  /*1f550*/  ISETP.GE.AND P6, PT, R166.reuse, R247, PT ;  /* 0x000000f7a600720c */ /* 0x040fe40003fc6270 */
[C---:B------:R-:W-:Y:S01]  /*1f560*/  ISETP.GE.AND P2, PT, R166.reuse, R244, PT ;  /* 0x000000f4a600720c */ /* 0x040fe20003f46270 */
[----:B------:R-:W-:Y:S01]  /*1f570*/  HMMA.16816.F32.BF16 R20, R192, R170, R20 ;  /* 0x000000aac014723c */ /* 0x000fe20000041814 */
[----:B------:R-:W1:Y:S01]  /*1f580*/  LDSM.16.M88.4 R168, [R201] ;  /* 0x00000000c9a8783b */ /* 0x000e620000000200 */
[C---:B------:R-:W-:Y:S02]  /*1f590*/  ISETP.GE.OR P6, PT, R166.reuse, R246, !P6 ;  /* 0x000000f6a600720c */ /* 0x040fe400077c6670 */
[----:B------:R-:W-:-:S04]  /*1f5a0*/  ISETP.GE.OR P2, PT, R166, R243, !P2 ;  /* 0x000000f3a600720c */ /* 0x000fc80005746670 */
[C---:B--2---:R-:W-:Y:S08]  /*1f5b0*/  HMMA.16816.F32.BF16 R16, R192.reuse, R32, R16 ;  /* 0x00000020c010723c */ /* 0x044ff00000041810 */
[C---:B------:R-:W-:Y:S01]  /*1f5c0*/  HMMA.16816.F32.BF16 R12, R192.reuse, R34, R12 ;  /* 0x00000022c00c723c */ /* 0x040fe2000004180c */
[----:B------:R-:W2:Y:S07]  /*1f5d0*/  LDSM.16.M88.4 R32, [R200] ;  /* 0x00000000c820783b */ /* 0x000eae0000000200 */
[C---:B------:R-:W-:Y:S08]  /*1f5e0*/  HMMA.16816.F32.BF16 R184, R192.reuse, R188, R184 ;  /* 0x000000bcc0b8723c */ /* 0x040ff000000418b8 */
[C---:B----4-:R-:W-:Y:S08]  /*1f5f0*/  HMMA.16816.F32.BF16 R8, R192.reuse, R28, R8 ;  /* 0x0000001cc008723c */ /* 0x050ff00000041808 */
[C---:B------:R-:W-:Y:S01]  /*1f600*/  HMMA.16816.F32.BF16 R4, R192.reuse, R30, R4 ;  /* 0x0000001ec004723c */ /* 0x040fe20000041804 */
[----:B------:R-:W3:Y:S07]  /*1f610*/  LDSM.16.M88.4 R28, [R167] ;  /* 0x00000000a71c783b */ /* 0x000eee0000000200 */
[----:B------:R-:W-:Y:S01]  /*1f620*/  HMMA.16816.F32.BF16 R180, R192, R190, R180 ;  /* 0x000000bec0b4723c */ /* 0x000fe200000418b4 */
[----:B------:R-:W-:Y:S07]  /*1f630*/  LDSM.16.M88.4 R188, [R215+0xe800] ;  /* 0x00e80000d7bc783b */ /* 0x000fee0000000200 */
        /* <DEDUP_REMOVED lines=12> */
[----:B------:R5:W-:Y:S03]  /*1f700*/  LDSM.16.M88.4 R176, [R2+0x6000] ;  /* 0x0060000002b0783b */ /* 0x000be60000000200 */
[C---:B-1----:R-:W-:Y:S07]  /*1f710*/  HMMA.16816.F32.BF16 R16, R168.reuse, R188, R16 ;  /* 0x000000bca810723c */ /* 0x042fee0000041810 */
[----:B------:R-:W-:Y:S01]  /*1f720*/  IMAD.MOV.U32 R189, RZ, RZ, R198 ;  /* 0x000000ffffbd7224 */ /* 0x000fe200078e00c6 */
[----:B--2---:R-:W-:Y:S01]  /*1f730*/  HMMA.16816.F32.BF16 R24, R168, R32, R24 ;  /* 0x00000020a818723c */ /* 0x004fe20000041818 */
[----:B------:R-:W-:-:S07]  /*1f740*/  IMAD.MOV.U32 R188, RZ, RZ, R199 ;  /* 0x000000ffffbc7224 */ /* 0x000fce00078e00c7 */
[----:B------:R-:W-:Y:S01]  /*1f750*/  HMMA.16816.F32.BF16 R20, R168, R34, R20 ;  /* 0x00000022a814723c */ /* 0x000fe20000041814 */
[----:B------:R-:W1:Y:S01]  /*1f760*/  LDSM.16.M88.4 R32, [R211+0x6000] ;  /* 0x00600000d320783b */ /* 0x000e620000000200 */
[----:B-----5:R-:W-:-:S06]  /*1f770*/  IMAD.IADD R2, R248, 0x1, -R0 ;  /* 0x00000001f8027824 */ /* 0x020fcc00078e0a00 */
[----:B------:R-:W-:Y:S01]  /*1f780*/  HMMA.16816.F32.BF16 R12, R168, R190, R12 ;  /* 0x000000bea80c723c */ /* 0x000fe2000004180c */
[----:B------:R-:W-:Y:S01]  /*1f790*/  IABS R165, R2 ;  /* 0x0000000200a57213 */ /* 0x000fe20000000000 */
[----:B------:R-:W-:-:S05]  /*1f7a0*/  IMAD.IADD R2, R245, 0x1, -R0 ;  /* 0x00000001f5027824 */ /* 0x000fca00078e0a00 */
[----:B------:R-:W-:Y:S01]  /*1f7b0*/  IABS R2, R2 ;  /* 0x0000000200027213 */ /* 0x000fe20000000000 */
[C---:B----4-:R-:W-:Y:S01]  /*1f7c0*/  HMMA.16816.F32.BF16 R8, R168.reuse, R172, R8 ;  /* 0x000000aca808723c */ /* 0x050fe20000041808 */
[----:B------:R-:W-:Y:S07]  /*1f7d0*/  I2F R165, R165 ;  /* 0x000000a500a57306 */ /* 0x000fee0000201400 */
[C---:B---3--:R-:W-:Y:S01]  /*1f7e0*/  HMMA.16816.F32.BF16 R184, R168.reuse, R28, R184 ;  /* 0x0000001ca8b8723c */ /* 0x048fe200000418b8 */
[----:B------:R-:W2:Y:S07]  /*1f7f0*/  I2F R2, R2 ;  /* 0x0000000200027306 */ /* 0x000eae0000201400 */
[C---:B------:R-:W-:Y:S01]  /*1f800*/  HMMA.16816.F32.BF16 R180, R168.reuse, R30, R180 ;  /* 0x0000001ea8b4723c */ /* 0x040fe200000418b4 */
[----:B------:R-:W3:Y:S07]  /*1f810*/  LDSM.16.M88.4 R28, [R211+0x6800] ;  /* 0x00680000d31c783b */ /* 0x000eee0000000200 */
[----:B------:R-:W-:Y:S07]  /*1f820*/  HMMA.16816.F32.BF16 R4, R168, R174, R4 ;  /* 0x000000aea804723c */ /* 0x000fee0000041804 */
[--C-:B------:R-:W-:Y:S01]  /*1f830*/  IMAD.IADD R168, R248, 0x1, -R166.reuse ;  /* 0x00000001f8a87824 */ /* 0x100fe200078e0aa6 */
[----:B-1----:R-:W-:Y:S01]  /*1f840*/  HMMA.16816.F32.BF16 R24, R176, R32, R24 ;  /* 0x00000020b018723c */ /* 0x002fe20000041818 */
[----:B------:R-:W-:-:S03]  /*1f850*/  IMAD.IADD R169, R245, 0x1, -R166 ;  /* 0x00000001f5a97824 */ /* 0x000fc600078e0aa6 */
[----:B------:R-:W-:-:S03]  /*1f860*/  IABS R168, R168 ;  /* 0x000000a800a87213 */ /* 0x000fc60000000000 */
[----:B------:R-:W-:Y:S01]  /*1f870*/  IADD3 R33, R0, 0x8, RZ ;  /* 0x0000000800217810 */ /* 0x000fe20007ffe0ff */
[----:B------:R-:W-:Y:S01]  /*1f880*/  HMMA.16816.F32.BF16 R20, R176, R34, R20 ;  /* 0x00000022b014723c */ /* 0x000fe20000041814 */
[----:B------:R-:W-:Y:S01]  /*1f890*/  IMAD.MOV.U32 R32, RZ, RZ, R168 ;  /* 0x000000ffff207224 */ /* 0x000fe200078e00a8 */
[----:B------:R-:W-:Y:S02]  /*1f8a0*/  IABS R168, R169 ;  /* 0x000000a900a87213 */ /* 0x000fe40000000000 */
[----:B------:R-:W-:-:S03]  /*1f8b0*/  IMAD.IADD R169, R245, 0x1, -R33 ;  /* 0x00000001f5a97824 */ /* 0x000fc600078e0a21 */
[----:B------:R-:W1:Y:S01]  /*1f8c0*/  I2F R32, R32 ;  /* 0x0000002000207306 */ /* 0x000e620000201400 */
[----:B------:R-:W-:Y:S01]  /*1f8d0*/  IMAD.IADD R35, R248, 0x1, -R33 ;  /* 0x00000001f8237824 */ /* 0x000fe200078e0a21 */
[----:B------:R-:W-:Y:S02]  /*1f8e0*/  IADD3 R34, R0, 0x9, RZ ;  /* 0x0000000900227810 */ /* 0x000fe40007ffe0ff */
[----:B------:R-:W-:Y:S02]  /*1f8f0*/  IABS R166, R169 ;  /* 0x000000a900a67213 */ /* 0x000fe40000000000 */
[----:B------:R-:W-:Y:S02]  /*1f900*/  IABS R35, R35 ;  /* 0x0000002300237213 */ /* 0x000fe40000000000 */
[----:B------:R-:W4:Y:S01]  /*1f910*/  I2F R168, R168 ;  /* 0x000000a800a87306 */ /* 0x000f220000201400 */
[C---:B--2---:R-:W-:Y:S01]  /*1f920*/  FFMA.FTZ R2, -R242.reuse, R2, R26 ;  /* 0x00000002f2027223 */ /* 0x044fe2000001011a */
[C---:B---3--:R-:W-:Y:S06]  /*1f930*/  HMMA.16816.F32.BF16 R16, R176.reuse, R28, R16 ;  /* 0x0000001cb010723c */ /* 0x048fec0000041810 */
[----:B------:R-:W2:Y:S01]  /*1f940*/  I2F R35, R35 ;  /* 0x0000002300237306 */ /* 0x000ea20000201400 */
[----:B------:R-:W-:Y:S01]  /*1f950*/  FFMA.FTZ R28, -R242, R165, R24 ;  /* 0x000000a5f21c7223 */ /* 0x000fe20000010118 */
[----:B------:R-:W-:Y:S01]  /*1f960*/  IADD3 R165, R0, 0x10, RZ ;  /* 0x0000001000a57810 */ /* 0x000fe20007ffe0ff */
[----:B-1----:R-:W-:Y:S01]  /*1f970*/  FFMA.FTZ R26, -R242, R32, R25 ;  /* 0x00000020f21a7223 */ /* 0x002fe20000010119 */
[----:B------:R-:W-:Y:S01]  /*1f980*/  HMMA.16816.F32.BF16 R12, R176, R30, R12 ;  /* 0x0000001eb00c723c */ /* 0x000fe2000004180c */
[----:B------:R-:W-:Y:S01]  /*1f990*/  IMAD.IADD R24, R248, 0x1, -R34 ;  /* 0x00000001f8187824 */ /* 0x000fe200078e0a22 */
[----:B------:R-:W-:Y:S01]  /*1f9a0*/  FSEL R32, R28, -INF , !P1 ;  /* 0xff8000001c207808 */ /* 0x000fe20004800000 */
[----:B------:R-:W-:Y:S01]  /*1f9b0*/  IMAD.IADD R169, R248, 0x1, -R165 ;  /* 0x00000001f8a97824 */ /* 0x000fe200078e0aa5 */
[----:B------:R-:W-:Y:S01]  /*1f9c0*/  ISETP.GE.AND P1, PT, R0, R244, PT ;  /* 0x000000f40000720c */ /* 0x000fe20003f26270 */
[----:B----4-:R-:W-:Y:S01]  /*1f9d0*/  FFMA.FTZ R27, -R242, R168, R27 ;  /* 0x000000a8f21b7223 */ /* 0x010fe2000001011b */
[----:B------:R-:W-:Y:S01]  /*1f9e0*/  IABS R24, R24 ;  /* 0x0000001800187213 */ /* 0x000fe20000000000 */
[----:B------:R1:W3:Y:S01]  /*1f9f0*/  I2F R25, R166 ;  /* 0x000000a600197306 */ /* 0x0002e20000201400 */
[----:B------:R-:W-:-:S02]  /*1fa00*/  ISETP.GE.OR P1, PT, R0, R243, !P1 ;  /* 0x000000f30000720c */ /* 0x000fc40004f26670 */
[----:B------:R-:W-:Y:S02]  /*1fa10*/  IABS R169, R169 ;  /* 0x000000a900a97213 */ /* 0x000fe40000000000 */
[----:B------:R-:W-:Y:S01]  /*1fa20*/  FSEL R28, R2, -INF , !P1 ;  /* 0xff800000021c7808 */ /* 0x000fe20004800000 */
[----:B------:R-:W-:Y:S01]  /*1fa30*/  IMAD.IADD R2, R245, 0x1, -R165 ;  /* 0x00000001f5027824 */ /* 0x000fe200078e0aa5 */
[----:B------:R-:W-:Y:S01]  /*1fa40*/  ISETP.GE.AND P1, PT, R33, R247, PT ;  /* 0x000000f72100720c */ /* 0x000fe20003f26270 */
[----:B--2---:R-:W-:Y:S01]  /*1fa50*/  FFMA.FTZ R29, -R242, R35, R20 ;  /* 0x00000023f21d7223 */ /* 0x004fe20000010114 */
[----:B------:R-:W-:Y:S01]  /*1fa60*/  IADD3 R20, R0, 0x11, RZ ;  /* 0x0000001100147810 */ /* 0x000fe20007ffe0ff */
[----:B------:R-:W2:Y:S01]  /*1fa70*/  I2F R24, R24 ;  /* 0x0000001800187306 */ /* 0x000ea20000201400 */
[----:B------:R-:W-:Y:S02]  /*1fa80*/  FSEL R35, R26, -INF , !P6 ;  /* 0xff8000001a237808 */ /* 0x000fe40007000000 */
[----:B------:R-:W-:-:S02]  /*1fa90*/  IABS R26, R2 ;  /* 0x00000002001a7213 */ /* 0x000fc40000000000 */
[----:B------:R-:W-:Y:S01]  /*1faa0*/  FSEL R2, R27, -INF , !P2 ;  /* 0xff8000001b027808 */ /* 0x000fe20005000000 */
[----:B-1----:R-:W-:Y:S01]  /*1fab0*/  IMAD.IADD R166, R245, 0x1, -R34 ;  /* 0x00000001f5a67824 */ /* 0x002fe200078e0a22 */
[C---:B------:R-:W-:Y:S01]  /*1fac0*/  ISETP.GE.AND P6, PT, R33.reuse, R244, PT ;  /* 0x000000f42100720c */ /* 0x040fe20003fc6270 */
[----:B------:R-:W-:Y:S01]  /*1fad0*/  IMAD.IADD R27, R248, 0x1, -R20 ;  /* 0x00000001f81b7824 */ /* 0x000fe200078e0a14 */
[----:B------:R-:W-:Y:S01]  /*1fae0*/  ISETP.GE.AND P2, PT, R34, R247, PT ;  /* 0x000000f72200720c */ /* 0x000fe20003f46270 */
[C---:B---3--:R-:W-:Y:S01]  /*1faf0*/  FFMA.FTZ R22, -R242.reuse, R25, R22 ;  /* 0x00000019f2167223 */ /* 0x048fe20000010116 */
[----:B------:R-:W-:Y:S01]  /*1fb00*/  IABS R166, R166 ;  /* 0x000000a600a67213 */ /* 0x000fe20000000000 */
[----:B------:R-:W1:Y:S01]  /*1fb10*/  I2F R169, R169 ;  /* 0x000000a900a97306 */ /* 0x000e620000201400 */
[----:B------:R-:W-:Y:S02]  /*1fb20*/  IABS R27, R27 ;  /* 0x0000001b001b7213 */ /* 0x000fe40000000000 */
[----:B------:R-:W-:Y:S01]  /*1fb30*/  ISETP.GE.OR P6, PT, R33, R243, !P6 ;  /* 0x000000f32100720c */ /* 0x000fe200077c6670 */
[----:B--2---:R-:W-:Y:S01]  /*1fb40*/  FFMA.FTZ R21, -R242, R24, R21 ;  /* 0x00000018f2157223 */ /* 0x004fe20000010115 */
[----:B------:R-:W-:-:S02]  /*1fb50*/  ISETP.GE.OR P2, PT, R34, R246, !P2 ;  /* 0x000000f62200720c */ /* 0x000fc40005746670 */
[----:B------:R-:W-:Y:S01]  /*1fb60*/  ISETP.GE.OR P1, PT, R33, R246, !P1 ;  /* 0x000000f62100720c */ /* 0x000fe20004f26670 */
[----:B------:R-:W2:Y:S01]  /*1fb70*/  I2F R168, R166 ;  /* 0x000000a600a87306 */ /* 0x000ea20000201400 */
[----:B------:R-:W-:Y:S01]  /*1fb80*/  FSEL R252, R22, -INF , !P6 ;  /* 0xff80000016fc7808 */ /* 0x000fe20007000000 */
[----:B------:R-:W-:Y:S01]  /*1fb90*/  IMAD.IADD R22, R245, 0x1, -R20 ;  /* 0x00000001f5167824 */ /* 0x000fe200078e0a14 */
[----:B------:R-:W-:Y:S02]  /*1fba0*/  FSEL R33, R21, -INF , !P2 ;  /* 0xff80000015217808 */ /* 0x000fe40005000000 */
[----:B------:R-:W-:Y:S02]  /*1fbb0*/  IADD3 R21, R0, 0x18, RZ ;  /* 0x0000001800157810 */ /* 0x000fe40007ffe0ff */
[----:B------:R-:W-:Y:S01]  /*1fbc0*/  FSEL R29, R29, -INF , !P1 ;  /* 0xff8000001d1d7808 */ /* 0x000fe20004800000 */
[----:B------:R3:W4:Y:S01]  /*1fbd0*/  I2F R166, R26 ;  /* 0x0000001a00a67306 */ /* 0x0007220000201400 */
[----:B------:R-:W-:Y:S01]  /*1fbe0*/  ISETP.GE.AND P1, PT, R34, R244, PT ;  /* 0x000000f42200720c */ /* 0x000fe20003f26270 */
[----:B------:R-:W-:Y:S01]  /*1fbf0*/  IMAD.IADD R31, R248, 0x1, -R21 ;  /* 0x00000001f81f7824 */ /* 0x000fe200078e0a15 */
[----:B------:R-:W-:Y:S01]  /*1fc00*/  IABS R22, R22 ;  /* 0x0000001600167213 */ /* 0x000fe20000000000 */
[----:B-1----:R-:W-:Y:S01]  /*1fc10*/  FFMA.FTZ R169, -R242, R169, R16 ;  /* 0x000000a9f2a97223 */ /* 0x002fe20000010110 */
[----:B------:R-:W-:-:S02]  /*1fc20*/  ISETP.GE.AND P6, PT, R165, R247, PT ;  /* 0x000000f7a500720c */ /* 0x000fc40003fc6270 */
[----:B------:R-:W-:Y:S01]  /*1fc30*/  ISETP.GE.OR P1, PT, R34, R243, !P1 ;  /* 0x000000f32200720c */ /* 0x000fe20004f26670 */
[----:B--2---:R-:W-:Y:S01]  /*1fc40*/  FFMA.FTZ R23, -R242, R168, R23 ;  /* 0x000000a8f2177223 */ /* 0x004fe20000010117 */
[----:B------:R-:W-:Y:S01]  /*1fc50*/  ISETP.GE.OR P6, PT, R165, R246, !P6 ;  /* 0x000000f6a500720c */ /* 0x000fe200077c6670 */
[----:B------:R-:W1:Y:S01]  /*1fc60*/  I2F R22, R22 ;  /* 0x0000001600167306 */ /* 0x000e620000201400 */
[----:B------:R-:W-:Y:S02]  /*1fc70*/  IABS R31, R31 ;  /* 0x0000001f001f7213 */ /* 0x000fe40000000000 */
[----:B------:R-:W-:Y:S02]  /*1fc80*/  FSEL R16, R23, -INF , !P1 ;  /* 0xff80000017107808 */ /* 0x000fe40004800000 */
[----:B------:R-:W-:Y:S01]  /*1fc90*/  ISETP.GE.AND P2, PT, R165, R244, PT ;  /* 0x000000f4a500720c */ /* 0x000fe20003f46270 */
[----:B---3--:R-:W-:Y:S01]  /*1fca0*/  IMAD.MOV.U32 R26, RZ, RZ, R27 ;  /* 0x000000ffff1a7224 */ /* 0x008fe200078e001b */
[----:B------:R-:W-:Y:S01]  /*1fcb0*/  ISETP.GE.AND P1, PT, R20, R247, PT ;  /* 0x000000f71400720c */ /* 0x000fe20003f26270 */
[----:B----4-:R-:W-:Y:S01]  /*1fcc0*/  FFMA.FTZ R166, -R242, R166, R18 ;  /* 0x000000a6f2a67223 */ /* 0x010fe20000010112 */
[----:B------:R-:W-:Y:S01]  /*1fcd0*/  IADD3 R18, R0, 0x19, RZ ;  /* 0x0000001900127810 */ /* 0x000fe20007ffe0ff */
[----:B------:R2:W3:Y:S01]  /*1fce0*/  I2F R30, R26 ;  /* 0x0000001a001e7306 */ /* 0x0004e20000201400 */
[----:B------:R-:W-:-:S02]  /*1fcf0*/  FSEL R170, R169, -INF , !P6 ;  /* 0xff800000a9aa7808 */ /* 0x000fc40007000000 */
[----:B------:R-:W-:Y:S02]  /*1fd00*/  ISETP.GE.AND P6, PT, R20, R244, PT ;  /* 0x000000f41400720c */ /* 0x000fe40003fc6270 */
[-C--:B------:R-:W-:Y:S01]  /*1fd10*/  ISETP.GE.OR P2, PT, R165, R243.reuse, !P2 ;  /* 0x000000f3a500720c */ /* 0x080fe20005746670 */
[----:B-1----:R-:W-:Y:S01]  /*1fd20*/  FFMA.FTZ R19, -R242, R22, R19 ;  /* 0x00000016f2137223 */ /* 0x002fe20000010113 */
[C---:B------:R-:W-:Y:S01]  /*1fd30*/  ISETP.GE.OR P1, PT, R20.reuse, R246, !P1 ;  /* 0x000000f61400720c */ /* 0x040fe20004f26670 */
[----:B------:R1:W4:Y:S01]  /*1fd40*/  I2F R23, R31 ;  /* 0x0000001f00177306 */ /* 0x0003220000201400 */
[----:B------:R-:W-:Y:S02]  /*1fd50*/  ISETP.GE.OR P6, PT, R20, R243, !P6 ;  /* 0x000000f31400720c */ /* 0x000fe400077c6670 */
[----:B------:R-:W-:Y:S02]  /*1fd60*/  FSEL R174, R166, -INF , !P2 ;  /* 0xff800000a6ae7808 */ /* 0x000fe40005000000 */
[----:B------:R-:W-:-:S02]  /*1fd70*/  ISETP.GE.AND P2, PT, R21, R247, PT ;  /* 0x000000f71500720c */ /* 0x000fc40003f46270 */
[----:B------:R-:W-:Y:S01]  /*1fd80*/  FSEL R251, R19, -INF , !P6 ;  /* 0xff80000013fb7808 */ /* 0x000fe20007000000 */
[----:B--2---:R-:W2:Y:S01]  /*1fd90*/  LDSM.16.M88.4 R24, [R211+0x7000] ;  /* 0x00700000d318783b */ /* 0x004ea20000000200 */
[----:B---3--:R-:W-:Y:S01]  /*1fda0*/  FFMA.FTZ R30, -R242, R30, R17 ;  /* 0x0000001ef21e7223 */ /* 0x008fe20000010111 */
[----:B------:R-:W-:Y:S01]  /*1fdb0*/  ISETP.GE.OR P2, PT, R21, R246, !P2 ;  /* 0x000000f61500720c */ /* 0x000fe20005746670 */
[----:B------:R-:W-:Y:S01]  /*1fdc0*/  IMAD.IADD R17, R245, 0x1, -R21 ;  /* 0x00000001f5117824 */ /* 0x000fe200078e0a15 */
[----:B------:R-:W-:Y:S02]  /*1fdd0*/  ISETP.GE.AND P6, PT, R18, R247, PT ;  /* 0x000000f71200720c */ /* 0x000fe40003fc6270 */
[----:B------:R-:W-:Y:S02]  /*1fde0*/  FSEL R171, R30, -INF , !P1 ;  /* 0xff8000001eab7808 */ /* 0x000fe40004800000 */
[----:B------:R-:W-:Y:S01]  /*1fdf0*/  IABS R17, R17 ;  /* 0x0000001100117213 */ /* 0x000fe20000000000 */
[----:B-1----:R-:W-:Y:S01]  /*1fe00*/  IMAD.IADD R31, R248, 0x1, -R18 ;  /* 0x00000001f81f7824 */ /* 0x002fe200078e0a12 */
[----:B------:R-:W-:Y:S01]  /*1fe10*/  ISETP.GE.AND P1, PT, R21, R244, PT ;  /* 0x000000f41500720c */ /* 0x000fe20003f26270 */
[----:B----4-:R-:W-:Y:S01]  /*1fe20*/  FFMA.FTZ R12, -R242, R23, R12 ;  /* 0x00000017f20c7223 */ /* 0x010fe2000001010c */
[----:B------:R-:W-:-:S02]  /*1fe30*/  ISETP.GE.OR P6, PT, R18, R246, !P6 ;  /* 0x000000f61200720c */ /* 0x000fc400077c6670 */
[----:B------:R-:W1:Y:S01]  /*1fe40*/  I2F R17, R17 ;  /* 0x0000001100117306 */ /* 0x000e620000201400 */
[----:B------:R-:W-:Y:S02]  /*1fe50*/  IABS R20, R31 ;  /* 0x0000001f00147213 */ /* 0x000fe40000000000 */
[----:B------:R-:W-:Y:S01]  /*1fe60*/  ISETP.GE.OR P1, PT, R21, R243, !P1 ;  /* 0x000000f31500720c */ /* 0x000fe20004f26670 */
[----:B------:R-:W-:Y:S01]  /*1fe70*/  IMAD.IADD R21, R245, 0x1, -R18 ;  /* 0x00000001f5157824 */ /* 0x000fe200078e0a12 */
[----:B------:R-:W-:Y:S02]  /*1fe80*/  FSEL R172, R12, -INF , !P2 ;  /* 0xff8000000cac7808 */ /* 0x000fe40005000000 */
[C---:B------:R-:W-:Y:S01]  /*1fe90*/  ISETP.GE.AND P2, PT, R18.reuse, R244, PT ;  /* 0x000000f41200720c */ /* 0x040fe20003f46270 */
[----:B------:R-:W3:Y:S01]  /*1fea0*/  I2F R20, R20 ;  /* 0x0000001400147306 */ /* 0x000ee20000201400 */
[----:B------:R-:W-:Y:S02]  /*1feb0*/  IABS R21, R21 ;  /* 0x0000001500157213 */ /* 0x000fe40000000000 */
[----:B------:R-:W-:Y:S01]  /*1fec0*/  ISETP.GE.OR P2, PT, R18, R243, !P2 ;  /* 0x000000f31200720c */ /* 0x000fe20005746670 */
[----:B-1----:R-:W-:Y:S01]  /*1fed0*/  FFMA.FTZ R175, -R242, R17, R14 ;  /* 0x00000011f2af7223 */ /* 0x002fe2000001010e */
[----:B------:R-:W-:-:S03]  /*1fee0*/  IADD3 R17, R0, 0x21, RZ ;  /* 0x0000002100117810 */ /* 0x000fc60007ffe0ff */
[----:B------:R-:W1:Y:S01]  /*1fef0*/  I2F R14, R21 ;  /* 0x00000015000e7306 */ /* 0x000e620000201400 */
[----:B------:R-:W-:Y:S01]  /*1ff00*/  FSEL R175, R175, -INF , !P1 ;  /* 0xff800000afaf7808 */ /* 0x000fe20004800000 */
[----:B---3--:R-:W-:Y:S01]  /*1ff10*/  FFMA.FTZ R13, -R242, R20, R13 ;  /* 0x00000014f20d7223 */ /* 0x008fe2000001010d */
[----:B--2---:R-:W-:Y:S01]  /*1ff20*/  HMMA.16816.F32.BF16 R8, R176, R24, R8 ;  /* 0x00000018b008723c */ /* 0x004fe20000041808 */
[----:B------:R-:W-:-:S03]  /*1ff30*/  IMAD.IADD R20, R248, 0x1, -R17 ;  /* 0x00000001f8147824 */ /* 0x000fc600078e0a11 */
[----:B------:R-:W-:Y:S01]  /*1ff40*/  FSEL R173, R13, -INF , !P6 ;  /* 0xff8000000dad7808 */ /* 0x000fe20007000000 */
[----:B------:R-:W-:Y:S01]  /*1ff50*/  IMAD.IADD R13, R245, 0x1, -R17 ;  /* 0x00000001f50d7824 */ /* 0x000fe200078e0a11 */
[----:B------:R-:W-:Y:S02]  /*1ff60*/  IABS R20, R20 ;  /* 0x0000001400147213 */ /* 0x000fe40000000000 */
[----:B------:R-:W-:Y:S01]  /*1ff70*/  IADD3 R24, R0, 0x20, RZ ;  /* 0x0000002000187810 */ /* 0x000fe20007ffe0ff */
[----:B-1----:R-:W-:Y:S01]  /*1ff80*/  FFMA.FTZ R15, -R242, R14, R15 ;  /* 0x0000000ef20f7223 */ /* 0x002fe2000001010f */
[----:B------:R-:W-:Y:S01]  /*1ff90*/  IABS R13, R13 ;  /* 0x0000000d000d7213 */ /* 0x000fe20000000000 */
[----:B------:R-:W-:Y:S01]  /*1ffa0*/  HMMA.16816.F32.BF16 R4, R176, R26, R4 ;  /* 0x0000001ab004723c */ /* 0x000fe20000041804 */
[----:B------:R-:W-:Y:S01]  /*1ffb0*/  ISETP.GE.AND P1, PT, R24, R247, PT ;  /* 0x000000f71800720c */ /* 0x000fe20003f26270 */
[--C-:B------:R-:W-:Y:S01]  /*1ffc0*/  IMAD.IADD R22, R248, 0x1, -R24.reuse ;  /* 0x00000001f8167824 */ /* 0x100fe200078e0a18 */
[----:B------:R-:W-:Y:S01]  /*1ffd0*/  FSEL R223, R15, -INF , !P2 ;  /* 0xff8000000fdf7808 */ /* 0x000fe20005000000 */
[----:B------:R-:W-:Y:S01]  /*1ffe0*/  IMAD.IADD R19, R245, 0x1, -R24 ;  /* 0x00000001f5137824 */ /* 0x000fe200078e0a18 */
[----:B------:R-:W-:Y:S01]  /*1fff0*/  ISETP.GE.OR P1, PT, R24, R246, !P1 ;  /* 0x000000f61800720c */ /* 0x000fe20004f26670 */
[----:B------:R-:W1:Y:S01]  /*20000*/  I2F R20, R20 ;  /* 0x0000001400147306 */ /* 0x000e620000201400 */
[----:B------:R-:W-:-:S02]  /*20010*/  IABS R22, R22 ;  /* 0x0000001600167213 */ /* 0x000fc40000000000 */
[----:B------:R-:W-:Y:S02]  /*20020*/  IABS R19, R19 ;  /* 0x0000001300137213 */ /* 0x000fe40000000000 */
[C---:B------:R-:W-:Y:S02]  /*20030*/  ISETP.GE.AND P2, PT, R17.reuse, R247, PT ;  /* 0x000000f71100720c */ /* 0x040fe40003f46270 */
[----:B------:R-:W-:Y:S01]  /*20040*/  ISETP.GE.AND P6, PT, R24, R244, PT ;  /* 0x000000f41800720c */ /* 0x000fe20003fc6270 */
[----:B------:R-:W2:Y:S01]  /*20050*/  I2F R12, R22 ;  /* 0x00000016000c7306 */ /* 0x000ea20000201400 */
[----:B------:R-:W-:Y:S01]  /*20060*/  IMAD.MOV.U32 R18, RZ, RZ, R19 ;  /* 0x000000ffff127224 */ /* 0x000fe200078e0013 */
[----:B------:R-:W-:Y:S02]  /*20070*/  IADD3 R19, R0, 0x29, RZ ;  /* 0x0000002900137810 */ /* 0x000fe40007ffe0ff */
[----:B------:R-:W-:Y:S02]  /*20080*/  ISETP.GE.OR P2, PT, R17, R246, !P2 ;  /* 0x000000f61100720c */ /* 0x000fe40005746670 */
[----:B------:R-:W-:-:S02]  /*20090*/  ISETP.GE.OR P6, PT, R24, R243, !P6 ;  /* 0x000000f31800720c */ /* 0x000fc400077c6670 */
[----:B------:R3:W4:Y:S01]  /*200a0*/  I2F R22, R13 ;  /* 0x0000000d00167306 */ /* 0x0007220000201400 */
[----:B-1----:R-:W-:Y:S02]  /*200b0*/  FFMA.FTZ R9, -R242, R20, R9 ;  /* 0x00000014f2097223 */ /* 0x002fe40000010109 */
[----:B------:R-:W-:-:S03]  /*200c0*/  IMAD.IADD R20, R248, 0x1, -R19 ;  /* 0x00000001f8147824 */ /* 0x000fc600078e0a13 */
[----:B------:R-:W-:Y:S01]  /*200d0*/  FSEL R195, R9, -INF , !P2 ;  /* 0xff80000009c37808 */ /* 0x000fe20005000000 */
[----:B--2---:R-:W-:Y:S01]  /*200e0*/  FFMA.FTZ R12, -R242, R12, R8 ;  /* 0x0000000cf20c7223 */ /* 0x004fe20000010108 */
[----:B------:R-:W-:Y:S01]  /*200f0*/  IADD3 R8, R0, 0x28, RZ ;  /* 0x0000002800087810 */ /* 0x000fe20007ffe0ff */
[----:B------:R-:W1:Y:S01]  /*20100*/  I2F R18, R18 ;  /* 0x0000001200127306 */ /* 0x000e620000201400 */
[----:B------:R-:W-:Y:S02]  /*20110*/  IABS R20, R20 ;  /* 0x0000001400147213 */ /* 0x000fe40000000000 */
[----:B------:R-:W-:Y:S01]  /*20120*/  FSEL R194, R12, -INF , !P1 ;  /* 0xff8000000cc27808 */ /* 0x000fe20004800000 */
[--C-:B------:R-:W-:Y:S01]  /*20130*/  IMAD.IADD R21, R248, 0x1, -R8.reuse ;  /* 0x00000001f8157824 */ /* 0x100fe200078e0a08 */
[-C--:B------:R-:W-:Y:S01]  /*20140*/  ISETP.GE.AND P1, PT, R17, R244.reuse, PT ;  /* 0x000000f41100720c */ /* 0x080fe20003f26270 */
[----:B---3--:R-:W2:Y:S01]  /*20150*/  LDSM.16.M88.4 R12, [R211+0x7800] ;  /* 0x00780000d30c783b */ /* 0x008ea20000000200 */
[----:B------:R-:W-:Y:S01]  /*20160*/  IMAD.IADD R23, R245, 0x1, -R8 ;  /* 0x00000001f5177824 */ /* 0x000fe200078e0a08 */
[----:B------:R-:W-:Y:S01]  /*20170*/  ISETP.GE.AND P2, PT, R8, R244, PT ;  /* 0x000000f40800720c */ /* 0x000fe20003f46270 */
[----:B----4-:R-:W-:Y:S01]  /*20180*/  FFMA.FTZ R22, -R242, R22, R11 ;  /* 0x00000016f2167223 */ /* 0x010fe2000001010b */
[----:B------:R-:W-:Y:S01]  /*20190*/  IABS R21, R21 ;  /* 0x0000001500157213 */ /* 0x000fe20000000000 */
[----:B------:R-:W-:-:S04]  /*201a0*/  DEPBAR.LE SB0, 0x0 ;  /* 0x000080000000791a */ /* 0x000fc80000000000 */
[----:B------:R-:W-:Y:S01]  /*201b0*/  BAR.SYNC.DEFER_BLOCKING 0x0 ;  /* 0x0000000000007b1d */ /* 0x000fe20000010000 */
[----:B------:R-:W-:Y:S01]  /*201c0*/  ISETP.GE.OR P1, PT, R17, R243, !P1 ;  /* 0x000000f31100720c */ /* 0x000fe20004f26670 */
[----:B-1----:R-:W-:Y:S01]  /*201d0*/  FFMA.FTZ R18, -R242, R18, R10 ;  /* 0x00000012f2127223 */ /* 0x002fe2000001010a */
[----:B------:R-:W-:Y:S02]  /*201e0*/  IABS R17, R23 ;  /* 0x0000001700117213 */ /* 0x000fe40000000000 */
[----:B------:R-:W-:Y:S01]  /*201f0*/  IADD3 R10, R0, 0x30, RZ ;  /* 0x00000030000a7810 */ /* 0x000fe20007ffe0ff */
[----:B------:R-:W1:Y:S01]  /*20200*/  I2F R21, R21 ;  /* 0x0000001500157306 */ /* 0x000e620000201400 */
[----:B------:R-:W-:Y:S02]  /*20210*/  FSEL R190, R18, -INF , !P6 ;  /* 0xff80000012be7808 */ /* 0x000fe40007000000 */
[----:B------:R-:W-:Y:S01]  /*20220*/  ISETP.GE.AND P6, PT, R8, R247, PT ;  /* 0x000000f70800720c */ /* 0x000fe20003fc6270 */
[----:B------:R-:W-:Y:S01]  /*20230*/  IMAD.IADD R18, R248, 0x1, -R10 ;  /* 0x00000001f8127824 */ /* 0x000fe200078e0a0a */
[----:B------:R-:W-:-:S02]  /*20240*/  ISETP.GE.OR P2, PT, R8, R243, !P2 ;  /* 0x000000f30800720c */ /* 0x000fc40005746670 */
[----:B------:R-:W-:Y:S01]  /*20250*/  ISETP.GE.OR P6, PT, R8, R246, !P6 ;  /* 0x000000f60800720c */ /* 0x000fe200077c6670 */
[----:B------:R3:W4:Y:S01]  /*20260*/  I2F R11, R17 ;  /* 0x00000011000b7306 */ /* 0x0007220000201400 */
[----:B------:R-:W-:Y:S02]  /*20270*/  FSEL R27, R22, -INF , !P1 ;  /* 0xff800000161b7808 */ /* 0x000fe40004800000 */
[----:B------:R-:W-:-:S04]  /*20280*/  ISETP.GE.AND P1, PT, R19, R247, PT ;  /* 0x000000f71300720c */ /* 0x000fc80003f26270 */
[----:B------:R-:W-:Y:S01]  /*20290*/  ISETP.GE.OR P1, PT, R19, R246, !P1 ;  /* 0x000000f61300720c */ /* 0x000fe20004f26670 */
[----:B-1----:R-:W-:-:S05]  /*202a0*/  FFMA.FTZ R4, -R242, R21, R4 ;  /* 0x00000015f2047223 */ /* 0x002fca0000010104 */
[----:B------:R-:W-:Y:S02]  /*202b0*/  FSEL R193, R4, -INF , !P6 ;  /* 0xff80000004c17808 */ /* 0x000fe40007000000 */
[----:B------:R-:W-:Y:S01]  /*202c0*/  IADD3 R4, R0, 0x31, RZ ;  /* 0x0000003100047810 */ /* 0x000fe20007ffe0ff */
[----:B---3--:R-:W-:Y:S01]  /*202d0*/  IMAD.IADD R17, R245, 0x1, -R19 ;  /* 0x00000001f5117824 */ /* 0x008fe200078e0a13 */
[C---:B--2---:R-:W-:Y:S01]  /*202e0*/  HMMA.16816.F32.BF16 R184, R176.reuse, R12, R184 ;  /* 0x0000000cb0b8723c */ /* 0x044fe200000418b8 */
[----:B----4-:R-:W-:Y:S01]  /*202f0*/  FFMA.FTZ R11, -R242, R11, R6 ;  /* 0x0000000bf20b7223 */ /* 0x010fe20000010106 */
[----:B------:R-:W-:Y:S02]  /*20300*/  ISETP.GE.AND P6, PT, R19, R244, PT ;  /* 0x000000f41300720c */ /* 0x000fe40003fc6270 */
[----:B------:R-:W-:Y:S02]  /*20310*/  IABS R9, R17 ;  /* 0x0000001100097213 */ /* 0x000fe40000000000 */
[----:B------:R-:W1:Y:S01]  /*20320*/  I2F R17, R20 ;  /* 0x0000001400117306 */ /* 0x000e620000201400 */
[--C-:B------:R-:W-:Y:S01]  /*20330*/  IMAD.IADD R12, R248, 0x1, -R4.reuse ;  /* 0x00000001f80c7824 */ /* 0x100fe200078e0a04 */
[----:B------:R-:W-:Y:S01]  /*20340*/  FSEL R191, R11, -INF , !P2 ;  /* 0xff8000000bbf7808 */ /* 0x000fe20005000000 */
[----:B------:R-:W-:Y:S01]  /*20350*/  IMAD.MOV.U32 R8, RZ, RZ, R9 ;  /* 0x000000ffff087224 */ /* 0x000fe200078e0009 */
[----:B------:R-:W-:Y:S01]  /*20360*/  IABS R9, R18 ;  /* 0x0000001200097213 */ /* 0x000fe20000000000 */
[C---:B------:R-:W-:Y:S01]  /*20370*/  IMAD.IADD R13, R245.reuse, 0x1, -R4 ;  /* 0x00000001f50d7824 */ /* 0x040fe200078e0a04 */
[----:B------:R-:W-:Y:S01]  /*20380*/  IABS R12, R12 ;  /* 0x0000000c000c7213 */ /* 0x000fe20000000000 */
[----:B------:R-:W-:Y:S01]  /*20390*/  IMAD.IADD R18, R245, 0x1, -R10 ;  /* 0x00000001f5127824 */ /* 0x000fe200078e0a0a */
[C---:B------:R-:W-:Y:S01]  /*203a0*/  ISETP.GE.AND P2, PT, R10.reuse, R247, PT ;  /* 0x000000f70a00720c */ /* 0x040fe20003f46270 */
[----:B------:R-:W2:Y:S01]  /*203b0*/  I2F R8, R8 ;  /* 0x0000000800087306 */ /* 0x000ea20000201400 */
[----:B------:R-:W-:Y:S01]  /*203c0*/  IABS R13, R13 ;  /* 0x0000000d000d7213 */ /* 0x000fe20000000000 */
[----:B------:R-:W-:Y:S01]  /*203d0*/  IMAD.MOV.U32 R11, RZ, RZ, R12 ;  /* 0x000000ffff0b7224 */ /* 0x000fe200078e000c */
[----:B------:R-:W-:Y:S01]  /*203e0*/  IABS R18, R18 ;  /* 0x0000001200127213 */ /* 0x000fe20000000000 */
[----:B------:R-:W-:Y:S01]  /*203f0*/  HMMA.16816.F32.BF16 R180, R176, R14, R180 ;  /* 0x0000000eb0b4723c */ /* 0x000fe200000418b4 */
[----:B------:R-:W-:Y:S01]  /*20400*/  ISETP.GE.OR P2, PT, R10, R246, !P2 ;  /* 0x000000f60a00720c */ /* 0x000fe20005746670 */
[----:B-1----:R-:W-:-:S02]  /*20410*/  FFMA.FTZ R17, -R242, R17, R5 ;  /* 0x00000011f2117223 */ /* 0x002fc40000010105 */
[----:B------:R-:W1:Y:S01]  /*20420*/  I2F R9, R9 ;  /* 0x0000000900097306 */ /* 0x000e620000201400 */
[----:B------:R-:W-:Y:S01]  /*20430*/  IADD3 R5, R0, 0x38, RZ ;  /* 0x0000003800057810 */ /* 0x000fe20007ffe0ff */
[----:B------:R-:W-:Y:S01]  /*20440*/  IMAD.MOV.U32 R6, RZ, RZ, R18 ;  /* 0x000000ffff067224 */ /* 0x000fe200078e0012 */
[-C--:B------:R-:W-:Y:S02]  /*20450*/  ISETP.GE.OR P6, PT, R19, R243.reuse, !P6 ;  /* 0x000000f31300720c */ /* 0x080fe400077c6670 */
[----:B------:R-:W-:Y:S01]  /*20460*/  FSEL R192, R17, -INF , !P1 ;  /* 0xff80000011c07808 */ /* 0x000fe20004800000 */
[----:B------:R-:W-:Y:S01]  /*20470*/  IMAD.IADD R12, R248, 0x1, -R5 ;  /* 0x00000001f80c7824 */ /* 0x000fe200078e0a05 */
[----:B------:R-:W-:Y:S01]  /*20480*/  ISETP.GE.AND P1, PT, R10, R244, PT ;  /* 0x000000f40a00720c */ /* 0x000fe20003f26270 */
[----:B--2---:R-:W-:Y:S01]  /*20490*/  FFMA.FTZ R8, -R242, R8, R7 ;  /* 0x00000008f2087223 */ /* 0x004fe20000010107 */
[----:B------:R-:W-:Y:S01]  /*204a0*/  IADD3 R7, R0, 0x39, RZ ;  /* 0x0000003900077810 */ /* 0x000fe20007ffe0ff */
[----:B------:R-:W2:Y:S01]  /*204b0*/  I2F R11, R11 ;  /* 0x0000000b000b7306 */ /* 0x000ea20000201400 */
[----:B------:R-:W-:Y:S01]  /*204c0*/  ISETP.GE.OR P1, PT, R10, R243, !P1 ;  /* 0x000000f30a00720c */ /* 0x000fe20004f26670 */
[----:B------:R-:W-:Y:S01]  /*204d0*/  IMAD.MOV.U32 R10, RZ, RZ, R13 ;  /* 0x000000ffff0a7224 */ /* 0x000fe200078e000d */
[----:B------:R-:W-:Y:S01]  /*204e0*/  FSEL R178, R8, -INF , !P6 ;  /* 0xff80000008b27808 */ /* 0x000fe20007000000 */
[----:B------:R-:W-:Y:S01]  /*204f0*/  IMAD.IADD R13, R245, 0x1, -R5 ;  /* 0x00000001f50d7824 */ /* 0x000fe200078e0a05 */
[----:B------:R-:W-:Y:S01]  /*20500*/  ISETP.GE.AND P6, PT, R4, R247, PT ;  /* 0x000000f70400720c */ /* 0x000fe20003fc6270 */
[----:B-1----:R-:W-:Y:S01]  /*20510*/  FFMA.FTZ R9, -R242, R9, R184 ;  /* 0x00000009f2097223 */ /* 0x002fe200000101b8 */
[----:B------:R-:W-:Y:S01]  /*20520*/  IABS R12, R12 ;  /* 0x0000000c000c7213 */ /* 0x000fe20000000000 */
[----:B------:R-:W-:Y:S01]  /*20530*/  IMAD.IADD R0, R248, 0x1, -R7 ;  /* 0x00000001f8007824 */ /* 0x000fe200078e0a07 */
[----:B------:R-:W-:Y:S01]  /*20540*/  IABS R13, R13 ;  /* 0x0000000d000d7213 */ /* 0x000fe20000000000 */
[----:B------:R-:W1:Y:S01]  /*20550*/  I2F R6, R6 ;  /* 0x0000000600067306 */ /* 0x000e620000201400 */
[----:B------:R-:W-:-:S02]  /*20560*/  FSEL R26, R9, -INF , !P2 ;  /* 0xff800000091a7808 */ /* 0x000fc40005000000 */
[----:B------:R-:W-:Y:S02]  /*20570*/  IABS R9, R0 ;  /* 0x0000000000097213 */ /* 0x000fe40000000000 */
[----:B------:R-:W-:Y:S01]  /*20580*/  ISETP.GE.AND P2, PT, R4, R244, PT ;  /* 0x000000f40400720c */ /* 0x000fe20003f46270 */
[----:B--2---:R-:W-:Y:S01]  /*20590*/  FFMA.FTZ R11, -R242, R11, R185 ;  /* 0x0000000bf20b7223 */ /* 0x004fe200000101b9 */
[C---:B------:R-:W-:Y:S01]  /*205a0*/  ISETP.GE.OR P6, PT, R4.reuse, R246, !P6 ;  /* 0x000000f60400720c */ /* 0x040fe200077c6670 */
[----:B------:R-:W2:Y:S01]  /*205b0*/  I2F R0, R13 ;  /* 0x0000000d00007306 */ /* 0x000ea20000201400 */
[----:B------:R-:W-:Y:S01]  /*205c0*/  ISETP.GE.OR P2, PT, R4, R243, !P2 ;  /* 0x000000f30400720c */ /* 0x000fe20005746670 */
[----:B------:R-:W-:Y:S01]  /*205d0*/  IMAD.IADD R4, R245, 0x1, -R7 ;  /* 0x00000001f5047824 */ /* 0x000fe200078e0a07 */
[----:B------:R-:W-:Y:S02]  /*205e0*/  FSEL R25, R11, -INF , !P6 ;  /* 0xff8000000b197808 */ /* 0x000fe40007000000 */
[----:B------:R-:W-:-:S02]  /*205f0*/  ISETP.GE.AND P6, PT, R5, R244, PT ;  /* 0x000000f40500720c */ /* 0x000fc40003fc6270 */
[----:B------:R-:W-:Y:S01]  /*20600*/  IABS R4, R4 ;  /* 0x0000000400047213 */ /* 0x000fe20000000000 */
[----:B------:R-:W3:Y:S01]  /*20610*/  I2F R10, R10 ;  /* 0x0000000a000a7306 */ /* 0x000ee20000201400 */
[----:B-1----:R-:W-:Y:S01]  /*20620*/  FFMA.FTZ R6, -R242, R6, R186 ;  /* 0x00000006f2067223 */ /* 0x002fe200000101ba */
[----:B------:R-:W-:-:S04]  /*20630*/  ISETP.GE.OR P6, PT, R5, R243, !P6 ;  /* 0x000000f30500720c */ /* 0x000fc800077c6670 */
[----:B------:R-:W-:Y:S02]  /*20640*/  FSEL R21, R6, -INF , !P1 ;  /* 0xff80000006157808 */ /* 0x000fe40004800000 */
[----:B------:R-:W1:Y:S01]  /*20650*/  I2F R8, R12 ;  /* 0x0000000c00087306 */ /* 0x000e620000201400 */
[----:B--2---:R-:W-:Y:S01]  /*20660*/  FFMA.FTZ R0, -R242, R0, R182 ;  /* 0x00000000f2007223 */ /* 0x004fe200000101b6 */
[----:B------:R-:W-:-:S04]  /*20670*/  ISETP.GE.AND P1, PT, R5, R247, PT ;  /* 0x000000f70500720c */ /* 0x000fc80003f26270 */
[----:B------:R-:W-:Y:S02]  /*20680*/  FSEL R166, R0, -INF , !P6 ;  /* 0xff80000000a67808 */ /* 0x000fe40007000000 */
[----:B------:R-:W2:Y:S01]  /*20690*/  I2F R9, R9 ;  /* 0x0000000900097306 */ /* 0x000ea20000201400 */
[----:B------:R-:W-:Y:S01]  /*206a0*/  ISETP.GT.AND P6, PT, R240, R228, PT ;  /* 0x000000e4f000720c */ /* 0x000fe20003fc4270 */
[----:B---3--:R-:W-:Y:S01]  /*206b0*/  FFMA.FTZ R10, -R242, R10, R187 ;  /* 0x0000000af20a7223 */ /* 0x008fe200000101bb */
[----:B------:R-:W-:-:S04]  /*206c0*/  ISETP.GE.OR P1, PT, R5, R246, !P1 ;  /* 0x000000f60500720c */ /* 0x000fc80004f26670 */
[----:B------:R-:W-:Y:S01]  /*206d0*/  FSEL R20, R10, -INF , !P2 ;  /* 0xff8000000a147808 */ /* 0x000fe20005000000 */
[----:B------:R-:W3:Y:S01]  /*206e0*/  I2F R4, R4 ;  /* 0x0000000400047306 */ /* 0x000ee20000201400 */
[----:B-1----:R-:W-:Y:S01]  /*206f0*/  FFMA.FTZ R8, -R242, R8, R180 ;  /* 0x00000008f2087223 */ /* 0x002fe200000101b4 */
[----:B------:R-:W-:-:S04]  /*20700*/  ISETP.GE.AND P2, PT, R7, R247, PT ;  /* 0x000000f70700720c */ /* 0x000fc80003f46270 */
[----:B------:R-:W-:Y:S02]  /*20710*/  FSEL R23, R8, -INF , !P1 ;  /* 0xff80000008177808 */ /* 0x000fe40004800000 */
[C---:B------:R-:W-:Y:S01]  /*20720*/  ISETP.GE.AND P1, PT, R7.reuse, R244, PT ;  /* 0x000000f40700720c */ /* 0x040fe20003f26270 */
[C---:B--2---:R-:W-:Y:S01]  /*20730*/  FFMA.FTZ R9, -R242.reuse, R9, R181 ;  /* 0x00000009f2097223 */ /* 0x044fe200000101b5 */
[C---:B------:R-:W-:Y:S02]  /*20740*/  ISETP.GE.OR P2, PT, R7.reuse, R246, !P2 ;  /* 0x000000f60700720c */ /* 0x040fe40005746670 */
[----:B------:R-:W-:Y:S02]  /*20750*/  ISETP.GE.OR P1, PT, R7, R243, !P1 ;  /* 0x000000f30700720c */ /* 0x000fe40004f26670 */
[----:B------:R-:W-:Y:S01]  /*20760*/  FSEL R22, R9, -INF , !P2 ;  /* 0xff80000009167808 */ /* 0x000fe20005000000 */
[----:B---3--:R-:W-:-:S05]  /*20770*/  FFMA.FTZ R4, -R242, R4, R183 ;  /* 0x00000004f2047223 */ /* 0x008fca00000101b7 */
        /* <DEDUP_REMOVED lines=67> */
.L_x_7234:
[----:B------:R-:W-:Y:S02]  /*20bb0*/  ULDC.64 UR4, c[0x0][0x118] ;  /* 0x0000460000047ab9 */ /* 0x000fe40000000a00 */
[----:B------:R-:W2:Y:S02]  /*20bc0*/  LD.E R8, [R196.64+0x38] ;  /* 0x00003804c4087980 */ /* 0x000ea4000c101900 */
[----:B--2---:R-:W-:-:S04]  /*20bd0*/  LEA R8, -R8, RZ, 0x6 ;  /* 0x000000ff08087211 */ /* 0x004fc800078e31ff */
[----:B------:R-:W-:Y:S02]  /*20be0*/  SHF.R.S32.HI R7, RZ, 0x1f, R8 ;  /* 0x0000001fff077819 */ /* 0x000fe40000011408 */
.L_x_7235:
[----:B------:R-:W-:Y:S05]  /*20bf0*/  BSYNC B0 ;  /* 0x0000000000007941 */ /* 0x000fea0003800000 */
.L_x_7233:
        /* <DEDUP_REMOVED lines=130> */
.L_x_7232:
[----:B------:R-:W-:Y:S05]  /*21420*/  BSYNC B1 ;  /* 0x0000000000017941 */ /* 0x000fea0003800000 */
.L_x_7231:
[----:B------:R-:W-:Y:S01]  /*21430*/  ULDC.64 UR4, c[0x0][0x118] ;  /* 0x0000460000047ab9 */ /* 0x000fe20000000a00 */
[----:B-1----:R-:W-:Y:S01]  /*21440*/  FMNMX.FTZ R6, R164, R32, !PT ;  /* 0x00000020a4067209 */ /* 0x002fe20007810000 */
[----:B------:R-:W2:Y:S01]  /*21450*/  LD.E R169, [R196.64+0xdc] ;  /* 0x0000dc04c4a97980 */ /* 0x000ea2000c101900 */
[----:B------:R-:W-:-:S02]  /*21460*/  FMNMX.FTZ R5, R3, R28, !PT ;  /* 0x0000001c03057209 */ /* 0x000fc40007810000 */
[----:B------:R-:W-:Y:S01]  /*21470*/  FMNMX.FTZ R6, R35, R6, !PT ;  /* 0x0000000623067209 */ /* 0x000fe20007810000 */
[----:B------:R-:W-:Y:S01]  /*21480*/  LDSM.16.MT88.4 R8, [R222+0x10000] ;  /* 0x01000000de08783b */ /* 0x000fe20000004200 */
[----:B------:R-:W-:Y:S02]  /*21490*/  FMNMX.FTZ R5, R2, R5, !PT ;  /* 0x0000000502057209 */ /* 0x000fe40007810000 */
[----:B------:R-:W-:Y:S01]  /*214a0*/  MOV R7, R33 ;  /* 0x0000002100077202 */ /* 0x000fe20000000f00 */
        /* <DEDUP_REMOVED lines=44> */
[----:B------:R-:W-:-:S03]  /*21770*/  FMUL.FTZ R168, R169, R33 ;  /* 0x00000021a9a87220 */ /* 0x000fc60000410000 */
[----:B------:R-:W-:Y:S02]  /*21780*/  FSEL R24, R24, RZ, P1 ;  /* 0x000000ff18187208 */ /* 0x000fe40000800000 */
[----:B------:R-:W-:-:S03]  /*21790*/  FSEL R168, R168, RZ, P0 ;  /* 0x000000ffa8a87208 */ /* 0x000fc60000000000 */
[-C--:B------:R-:W-:Y:S02]  /*217a0*/  FFMA.FTZ R31, R35, R169.reuse, -R24 ;  /* 0x000000a9231f7223 */ /* 0x080fe40000010818 */
[-C--:B------:R-:W-:Y:S02]  /*217b0*/  FFMA.FTZ R35, R16, R169.reuse, -R168 ;  /* 0x000000a910237223 */ /* 0x080fe400000108a8 */
[----:B------:R-:W1:Y:S01]  /*217c0*/  LDSM.16.MT88.4 R16, [R221+0x10000] ;  /* 0x01000000dd10783b */ /* 0x000e620000004200 */
[-CC-:B------:R-:W-:Y:S02]  /*217d0*/  FFMA.FTZ R30, R29, R169.reuse, -R24.reuse ;  /* 0x000000a91d1e7223 */ /* 0x180fe40000010818 */
[-CC-:B------:R-:W-:Y:S02]  /*217e0*/  FFMA.FTZ R32, R32, R169.reuse, -R24.reuse ;  /* 0x000000a920207223 */ /* 0x180fe40000010818 */
[-C--:B------:R-:W-:Y:S02]  /*217f0*/  FFMA.FTZ R29, R7, R169.reuse, -R24 ;  /* 0x000000a9071d7223 */ /* 0x080fe40000010818 */
[----:B------:R-:W-:-:S02]  /*21800*/  FFMA.FTZ R28, R28, R169, -R168 ;  /* 0x000000a91c1c7223 */ /* 0x000fc400000108a8 */
[-CC-:B------:R-:W-:Y:S02]  /*21810*/  FFMA.FTZ R2, R2, R169.reuse, -R168.reuse ;  /* 0x000000a902027223 */ /* 0x180fe400000108a8 */
[----:B------:R-:W-:Y:S02]  /*21820*/  FFMA.FTZ R0, R252, R169, -R168 ;  /* 0x000000a9fc007223 */ /* 0x000fe400000108a8 */
[C---:B------:R-:W-:Y:S02]  /*21830*/  FMUL.FTZ R3, R169.reuse, R5 ;  /* 0x00000005a9037220 */ /* 0x040fe40000410000 */
[----:B------:R-:W-:Y:S01]  /*21840*/  FMUL.FTZ R4, R169, R4 ;  /* 0x00000004a9047220 */ /* 0x000fe20000410000 */
[----:B------:R-:W-:Y:S08]  /*21850*/  MUFU.EX2 R32, R32 ;  /* 0x0000002000207308 */ /* 0x000ff00000000800 */
[----:B------:R-:W-:Y:S08]  /*21860*/  MUFU.EX2 R31, R31 ;  /* 0x0000001f001f7308 */ /* 0x000ff00000000800 */
[----:B------:R-:W-:Y:S08]  /*21870*/  MUFU.EX2 R30, R30 ;  /* 0x0000001e001e7308 */ /* 0x000ff00000000800 */
[----:B------:R-:W-:Y:S08]  /*21880*/  MUFU.EX2 R29, R29 ;  /* 0x0000001d001d7308 */ /* 0x000ff00000000800 */
[----:B------:R-:W-:Y:S08]  /*21890*/  MUFU.EX2 R28, R28 ;  /* 0x0000001c001c7308 */ /* 0x000ff00000000800 */
[----:B------:R-:W2:Y:S08]  /*218a0*/  MUFU.EX2 R2, R2 ;  /* 0x0000000200027308 */ /* 0x000eb00000000800 */
[----:B------:R-:W-:Y:S08]  /*218b0*/  MUFU.EX2 R0, R0 ;  /* 0x0000000000007308 */ /* 0x000ff00000000800 */
[----:B------:R-:W3:Y:S08]  /*218c0*/  MUFU.EX2 R35, R35 ;  /* 0x0000002300237308 */ /* 0x000ef00000000800 */
[----:B------:R4:W5:Y:S08]  /*218d0*/  MUFU.EX2 R164, R4 ;  /* 0x0000000400a47308 */ /* 0x0009700000000800 */
[----:B------:R-:W1:Y:S01]  /*218e0*/  MUFU.EX2 R3, R3 ;  /* 0x0000000300037308 */ /* 0x000e620000000800 */
[----:B--2---:R-:W-:-:S02]  /*218f0*/  F2FP.BF16.PACK_AB R5, R2, R28 ;  /* 0x0000001c0205723e */ /* 0x004fc400000010ff */
[----:B------:R-:W-:Y:S02]  /*21900*/  F2FP.BF16.PACK_AB R6, R29, R30 ;  /* 0x0000001e1d06723e */ /* 0x000fe400000010ff */
[----:B---3--:R-:W-:Y:S02]  /*21910*/  F2FP.BF16.PACK_AB R7, R35, R0 ;  /* 0x000000002307723e */ /* 0x008fe400000010ff */
[----:B----4-:R-:W-:Y:S01]  /*21920*/  F2FP.BF16.PACK_AB R4, R31, R32 ;  /* 0x000000201f04723e */ /* 0x010fe200000010ff */
[-C--:B-----5:R-:W-:Y:S02]  /*21930*/  FMUL.FTZ R160, R160, R164.reuse ;  /* 0x000000a4a0a07220 */ /* 0x0a0fe40000410000 */
[-C--:B------:R-:W-:Y:S02]  /*21940*/  FMUL.FTZ R161, R161, R164.reuse ;  /* 0x000000a4a1a17220 */ /* 0x080fe40000410000 */
[-C--:B------:R-:W-:Y:S02]  /*21950*/  FMUL.FTZ R156, R156, R164.reuse ;  /* 0x000000a49c9c7220 */ /* 0x080fe40000410000 */
[----:B------:R-:W-:-:S02]  /*21960*/  FMUL.FTZ R157, R157, R164 ;  /* 0x000000a49d9d7220 */ /* 0x000fc40000410000 */
[-C--:B-1----:R-:W-:Y:S02]  /*21970*/  FMUL.FTZ R162, R162, R3.reuse ;  /* 0x00000003a2a27220 */ /* 0x082fe40000410000 */
[-C--:B------:R-:W-:Y:S02]  /*21980*/  FMUL.FTZ R163, R163, R3.reuse ;  /* 0x00000003a3a37220 */ /* 0x080fe40000410000 */
[-C--:B------:R-:W-:Y:S02]  /*21990*/  FMUL.FTZ R158, R158, R3.reuse ;  /* 0x000000039e9e7220 */ /* 0x080fe40000410000 */
[----:B------:R-:W-:Y:S02]  /*219a0*/  FMUL.FTZ R159, R159, R3 ;  /* 0x000000039f9f7220 */ /* 0x000fe40000410000 */
[-C--:B------:R-:W-:Y:S01]  /*219b0*/  FMUL.FTZ R152, R152, R164.reuse ;  /* 0x000000a498987220 */ /* 0x080fe20000410000 */
[----:B------:R-:W-:Y:S01]  /*219c0*/  HMMA.16816.F32.BF16 R160, R4, R8, R160 ;  /* 0x0000000804a0723c */ /* 0x000fe200000418a0 */
[----:B------:R-:W-:-:S02]  /*219d0*/  FMUL.FTZ R153, R153, R164 ;  /* 0x000000a499997220 */ /* 0x000fc40000410000 */
[-C--:B------:R-:W-:Y:S02]  /*219e0*/  FMUL.FTZ R154, R154, R3.reuse ;  /* 0x000000039a9a7220 */ /* 0x080fe40000410000 */
[-C--:B------:R-:W-:Y:S02]  /*219f0*/  FMUL.FTZ R155, R155, R3.reuse ;  /* 0x000000039b9b7220 */ /* 0x080fe40000410000 */
[-C--:B------:R-:W-:Y:S01]  /*21a00*/  FMUL.FTZ R148, R148, R164.reuse ;  /* 0x000000a494947220 */ /* 0x080fe20000410000 */
[----:B------:R-:W-:Y:S01]  /*21a10*/  HMMA.16816.F32.BF16 R156, R4, R10, R156 ;  /* 0x0000000a049c723c */ /* 0x000fe2000004189c */
[----:B------:R-:W-:Y:S01]  /*21a20*/  FMUL.FTZ R149, R149, R164 ;  /* 0x000000a495957220 */ /* 0x000fe20000410000 */
[----:B------:R-:W1:Y:S01]  /*21a30*/  LDSM.16.MT88.4 R8, [R219+0x10000] ;  /* 0x01000000db08783b */ /* 0x000e620000004200 */
[-C--:B------:R-:W-:Y:S02]  /*21a40*/  FMUL.FTZ R150, R150, R3.reuse ;  /* 0x0000000396967220 */ /* 0x080fe40000410000 */
[----:B------:R-:W-:-:S03]  /*21a50*/  FMUL.FTZ R151, R151, R3 ;  /* 0x0000000397977220 */ /* 0x000fc60000410000 */
[C---:B------:R-:W-:Y:S08]  /*21a60*/  HMMA.16816.F32.BF16 R152, R4.reuse, R16, R152 ;  /* 0x000000100498723c */ /* 0x040ff00000041898 */
[----:B------:R-:W-:Y:S01]  /*21a70*/  HMMA.16816.F32.BF16 R148, R4, R18, R148 ;  /* 0x000000120494723c */ /* 0x000fe20000041894 */
[----:B------:R-:W2:Y:S01]  /*21a80*/  LDSM.16.MT88.4 R16, [R222+0x12000] ;  /* 0x01200000de10783b */ /* 0x000ea20000004200 */
[----:B------:R-:W-:-:S02]  /*21a90*/  FMUL.FTZ R144, R144, R164 ;  /* 0x000000a490907220 */ /* 0x000fc40000410000 */
[-C--:B------:R-:W-:Y:S02]  /*21aa0*/  FMUL.FTZ R145, R145, R164.reuse ;  /* 0x000000a491917220 */ /* 0x080fe40000410000 */
[-C--:B------:R-:W-:Y:S02]  /*21ab0*/  FMUL.FTZ R146, R146, R3.reuse ;  /* 0x0000000392927220 */ /* 0x080fe40000410000 */
[-C--:B------:R-:W-:Y:S02]  /*21ac0*/  FMUL.FTZ R147, R147, R3.reuse ;  /* 0x0000000393937220 */ /* 0x080fe40000410000 */
[-C--:B------:R-:W-:Y:S02]  /*21ad0*/  FMUL.FTZ R140, R140, R164.reuse ;  /* 0x000000a48c8c7220 */ /* 0x080fe40000410000 */
[----:B------:R-:W-:Y:S02]  /*21ae0*/  FMUL.FTZ R141, R141, R164 ;  /* 0x000000a48d8d7220 */ /* 0x000fe40000410000 */
        /* <DEDUP_REMOVED lines=9> */
[-C--:B------:R-:W-:Y:S01]  /*21b80*/  FMUL.FTZ R135, R135, R3.reuse ;  /* 0x0000000387877220 */ /* 0x080fe20000410000 */
[----:B------:R-:W-:Y:S01]  /*21b90*/  HMMA.16816.F32.BF16 R144, R4, R12, R144 ;  /* 0x0000000c0490723c */ /* 0x000fe20000041890 */
        /* <DEDUP_REMOVED lines=10> */
[----:B------:R-:W-:-:S07]  /*21c40*/  FMUL.FTZ R43, R43, R3 ;  /* 0x000000032b2b7220 */ /* 0x000fce0000410000 */
[C---:B------:R-:W-:Y:S01]  /*21c50*/  HMMA.16816.F32.BF16 R132, R4.reuse, R10, R132 ;  /* 0x0000000a0484723c */ /* 0x040fe20000041884 */
[----:B------:R-:W1:Y:S07]  /*21c60*/  LDSM.16.MT88.4 R8, [R220+0x12000] ;  /* 0x01200000dc08783b */ /* 0x000e6e0000004200 */
[C---:B--2---:R-:W-:Y:S08]  /*21c70*/  HMMA.16816.F32.BF16 R36, R4.reuse, R16, R36 ;  /* 0x000000100424723c */ /* 0x044ff00000041824 */
        /* <DEDUP_REMOVED lines=101> */
[----:B------:R-:W-:-:S02]  /*222d0*/  FFMA.FTZ R170, R170, R169, -R24 ;  /* 0x000000a9aaaa7223 */ /* 0x000fc40000010818 */
[-CC-:B------:R-:W-:Y:S02]  /*222e0*/  FFMA.FTZ R171, R171, R169.reuse, -R24.reuse ;  /* 0x000000a9abab7223 */ /* 0x180fe40000010818 */
[-CC-:B------:R-:W-:Y:S02]  /*222f0*/  FFMA.FTZ R172, R172, R169.reuse, -R24.reuse ;  /* 0x000000a9acac7223 */ /* 0x180fe40000010818 */
[-C--:B------:R-:W-:Y:S02]  /*22300*/  FFMA.FTZ R173, R173, R169.reuse, -R24 ;  /* 0x000000a9adad7223 */ /* 0x080fe40000010818 */
[-CC-:B------:R-:W-:Y:S02]  /*22310*/  FFMA.FTZ R174, R174, R169.reuse, -R168.reuse ;  /* 0x000000a9aeae7223 */ /* 0x180fe400000108a8 */
[-CC-:B------:R-:W-:Y:S02]  /*22320*/  FFMA.FTZ R176, R251, R169.reuse, -R168.reuse ;  /* 0x000000a9fbb07223 */ /* 0x180fe400000108a8 */
[----:B------:R-:W-:-:S02]  /*22330*/  FFMA.FTZ R175, R175, R169, -R168 ;  /* 0x000000a9afaf7223 */ /* 0x000fc400000108a8 */
[----:B------:R-:W-:Y:S01]  /*22340*/  FFMA.FTZ R177, R223, R169, -R168 ;  /* 0x000000a9dfb17223 */ /* 0x000fe200000108a8 */
[----:B------:R-:W-:Y:S08]  /*22350*/  MUFU.EX2 R170, R170 ;  /* 0x000000aa00aa7308 */ /* 0x000ff00000000800 */
[----:B------:R-:W4:Y:S08]  /*22360*/  MUFU.EX2 R171, R171 ;  /* 0x000000ab00ab7308 */ /* 0x000f300000000800 */
[----:B------:R-:W-:Y:S08]  /*22370*/  MUFU.EX2 R172, R172 ;  /* 0x000000ac00ac7308 */ /* 0x000ff00000000800 */
[----:B------:R-:W-:Y:S08]  /*22380*/  MUFU.EX2 R173, R173 ;  /* 0x000000ad00ad7308 */ /* 0x000ff00000000800 */
[----:B------:R-:W-:Y:S08]  /*22390*/  MUFU.EX2 R174, R174 ;  /* 0x000000ae00ae7308 */ /* 0x000ff00000000800 */
[----:B------:R-:W5:Y:S08]  /*223a0*/  MUFU.EX2 R176, R176 ;  /* 0x000000b000b07308 */ /* 0x000f700000000800 */
[----:B------:R-:W-:Y:S08]  /*223b0*/  MUFU.EX2 R175, R175 ;  /* 0x000000af00af7308 */ /* 0x000ff00000000800 */
[----:B------:R-:W1:Y:S01]  /*223c0*/  MUFU.EX2 R177, R177 ;  /* 0x000000b100b17308 */ /* 0x000e620000000800 */
        /* <DEDUP_REMOVED lines=13> */
[----:B------:R-:W-:Y:S02]  /*224a0*/  FMUL.FTZ R129, R129, R164 ;  /* 0x000000a481817220 */ /* 0x000fe40000410000 */
[-C--:B------:R-:W-:Y:S02]  /*224b0*/  FMUL.FTZ R130, R130, R3.reuse ;  /* 0x0000000382827220 */ /* 0x080fe40000410000 */
[----:B------:R-:W-:Y:S01]  /*224c0*/  FMUL.FTZ R131, R131, R3 ;  /* 0x0000000383837220 */ /* 0x000fe20000410000 */
[C---:B---3--:R-:W-:Y:S08]  /*224d0*/  HMMA.16816.F32.BF16 R116, R4.reuse, R12, R116 ;  /* 0x0000000c0474723c */ /* 0x048ff00000041874 */
[C---:B------:R-:W-:Y:S01]  /*224e0*/  HMMA.16816.F32.BF16 R120, R4.reuse, R14, R120 ;  /* 0x0000000e0478723c */ /* 0x040fe20000041878 */
[----:B------:R-:W3:Y:S07]  /*224f0*/  LDSM.16.MT88.4 R12, [R221+0x10800] ;  /* 0x01080000dd0c783b */ /* 0x000eee0000004200 */
[C---:B-1----:R-:W-:Y:S08]  /*22500*/  HMMA.16816.F32.BF16 R124, R4.reuse, R8, R124 ;  /* 0x00000008047c723c */ /* 0x042ff0000004187c */
[----:B------:R-:W-:Y:S01]  /*22510*/  HMMA.16816.F32.BF16 R128, R4, R10, R128 ;  /* 0x0000000a0480723c */ /* 0x000fe20000041880 */
[----:B------:R-:W-:Y:S06]  /*22520*/  LDSM.16.MT88.4 R8, [R220+0x10800] ;  /* 0x01080000dc08783b */ /* 0x000fec0000004200 */
[----:B----4-:R-:W-:-:S02]  /*22530*/  F2FP.BF16.PACK_AB R4, R171, R170 ;  /* 0x000000aaab04723e */ /* 0x010fc400000010ff */
[----:B-----5:R-:W-:Y:S02]  /*22540*/  F2FP.BF16.PACK_AB R5, R176, R174 ;  /* 0x000000aeb005723e */ /* 0x020fe400000010ff */
[----:B------:R-:W-:Y:S02]  /*22550*/  F2FP.BF16.PACK_AB R6, R173, R172 ;  /* 0x000000acad06723e */ /* 0x000fe400000010ff */
[----:B------:R-:W-:-:S07]  /*22560*/  F2FP.BF16.PACK_AB R7, R177, R175 ;  /* 0x000000afb107723e */ /* 0x000fce00000010ff */
[C---:B--2---:R-:W-:Y:S08]  /*22570*/  HMMA.16816.F32.BF16 R160, R4.reuse, R16, R160 ;  /* 0x0000001004a0723c */ /* 0x044ff000000418a0 */
        /* <DEDUP_REMOVED lines=40> */
[----:B------:R-:W2:Y:S01]  /*22800*/  LDSM.16.MT88.4 R12, [R222+0x11000] ;  /* 0x01100000de0c783b */ /* 0x000ea20000004200 */
[----:B------:R-:W-:-:S02]  /*22810*/  FFMA.FTZ R179, R194, R169, -R24 ;  /* 0x000000a9c2b37223 */ /* 0x000fc40000010818 */
[----:B------:R-:W-:-:S04]  /*22820*/  FFMA.FTZ R180, R195, R169, -R24 ;  /* 0x000000a9c3b47223 */ /* 0x000fc80000010818 */
[----:B-1----:R-:W-:Y:S01]  /*22830*/  HMMA.16816.F32.BF16 R124, R4, R16, R124 ;  /* 0x00000010047c723c */ /* 0x002fe2000004187c */
[-CC-:B------:R-:W-:Y:S02]  /*22840*/  FFMA.FTZ R181, R193, R169.reuse, -R24.reuse ;  /* 0x000000a9c1b57223 */ /* 0x180fe40000010818 */
[----:B------:R-:W-:-:S05]  /*22850*/  FFMA.FTZ R182, R192, R169, -R24 ;  /* 0x000000a9c0b67223 */ /* 0x000fca0000010818 */
[C---:B------:R-:W-:Y:S01]  /*22860*/  HMMA.16816.F32.BF16 R128, R4.reuse, R18, R128 ;  /* 0x000000120480723c */ /* 0x040fe20000041880 */
[----:B------:R-:W1:Y:S01]  /*22870*/  LDSM.16.MT88.4 R16, [R220+0x11000] ;  /* 0x01100000dc10783b */ /* 0x000e620000004200 */
[-CC-:B------:R-:W-:Y:S02]  /*22880*/  FFMA.FTZ R183, R190, R169.reuse, -R168.reuse ;  /* 0x000000a9beb77223 */ /* 0x180fe400000108a8 */
[-CC-:B------:R-:W-:Y:S02]  /*22890*/  FFMA.FTZ R185, R27, R169.reuse, -R168.reuse ;  /* 0x000000a91bb97223 */ /* 0x180fe400000108a8 */
[-CC-:B------:R-:W-:Y:S02]  /*228a0*/  FFMA.FTZ R184, R191, R169.reuse, -R168.reuse ;  /* 0x000000a9bfb87223 */ /* 0x180fe400000108a8 */
        /* <DEDUP_REMOVED lines=9> */
[C---:B---3--:R-:W-:Y:S08]  /*22940*/  HMMA.16816.F32.BF16 R116, R4.reuse, R8, R116 ;  /* 0x000000080474723c */ /* 0x048ff00000041874 */
[----:B------:R-:W-:Y:S01]  /*22950*/  HMMA.16816.F32.BF16 R120, R4, R10, R120 ;  /* 0x0000000a0478723c */ /* 0x000fe20000041878 */
[----:B------:R-:W3:Y:S06]  /*22960*/  LDSM.16.MT88.4 R8, [R221+0x11000] ;  /* 0x01100000dd08783b */ /* 0x000eec0000004200 */
[----:B----4-:R-:W-:-:S02]  /*22970*/  F2FP.BF16.PACK_AB R4, R180, R179 ;  /* 0x000000b3b404723e */ /* 0x010fc400000010ff */
[----:B-----5:R-:W-:Y:S02]  /*22980*/  F2FP.BF16.PACK_AB R5, R185, R183 ;  /* 0x000000b7b905723e */ /* 0x020fe400000010ff */
[----:B------:R-:W-:Y:S02]  /*22990*/  F2FP.BF16.PACK_AB R6, R182, R181 ;  /* 0x000000b5b606723e */ /* 0x000fe400000010ff */
[----:B-1----:R-:W-:-:S07]  /*229a0*/  F2FP.BF16.PACK_AB R7, R178, R184 ;  /* 0x000000b8b207723e */ /* 0x002fce00000010ff */
[C---:B--2---:R-:W-:Y:S08]  /*229b0*/  HMMA.16816.F32.BF16 R160, R4.reuse, R12, R160 ;  /* 0x0000000c04a0723c */ /* 0x044ff000000418a0 */
[C---:B------:R-:W-:Y:S01]  /*229c0*/  HMMA.16816.F32.BF16 R156, R4.reuse, R14, R156 ;  /* 0x0000000e049c723c */ /* 0x040fe2000004189c */
[----:B------:R-:W1:Y:S07]  /*229d0*/  LDSM.16.MT88.4 R12, [R219+0x11000] ;  /* 0x01100000db0c783b */ /* 0x000e6e0000004200 */
[C---:B------:R-:W-:Y:S08]  /*229e0*/  HMMA.16816.F32.BF16 R144, R4.reuse, R16, R144 ;  /* 0x000000100490723c */ /* 0x040ff00000041890 */
        /* <DEDUP_REMOVED lines=46> */
[----:B------:R-:W-:Y:S01]  /*22cd0*/  MUFU.EX2 R186, R186 ;  /* 0x000000ba00ba7308 */ /* 0x000fe20000000800 */
[C---:B---3--:R-:W-:Y:S01]  /*22ce0*/  HMMA.16816.F32.BF16 R108, R4.reuse, R8, R108 ;  /* 0x00000008046c723c */ /* 0x048fe2000004186c */
[----:B------:R-:W3:Y:S04]  /*22cf0*/  LDSM.16.MT88.4 R24, [R222+0x11800] ;  /* 0x01180000de18783b */ /* 0x000ee80000004200 */
[----:B------:R-:W4:Y:S02]  /*22d00*/  LDSM.16.MT88.4 R20, [R221+0x11800] ;  /* 0x01180000dd14783b */ /* 0x000f240000004200 */
[----:B------:R-:W5:Y:S08]  /*22d10*/  MUFU.EX2 R187, R187 ;  /* 0x000000bb00bb7308 */ /* 0x000f700000000800 */
[----:B------:R-:W-:Y:S08]  /*22d20*/  MUFU.EX2 R190, R190 ;  /* 0x000000be00be7308 */ /* 0x000ff00000000800 */
[----:B------:R-:W-:Y:S08]  /*22d30*/  MUFU.EX2 R191, R191 ;  /* 0x000000bf00bf7308 */ /* 0x000ff00000000800 */
[----:B------:R-:W-:Y:S08]  /*22d40*/  MUFU.EX2 R192, R192 ;  /* 0x000000c000c07308 */ /* 0x000ff00000000800 */
[----:B------:R-:W1:Y:S08]  /*22d50*/  MUFU.EX2 R193, R193 ;  /* 0x000000c100c17308 */ /* 0x000e700000000800 */
[----:B------:R-:W-:Y:S08]  /*22d60*/  MUFU.EX2 R166, R166 ;  /* 0x000000a600a67308 */ /* 0x000ff00000000800 */
[----:B------:R-:W2:Y:S01]  /*22d70*/  MUFU.EX2 R165, R165 ;  /* 0x000000a500a57308 */ /* 0x000ea20000000800 */
[C---:B------:R-:W-:Y:S01]  /*22d80*/  HMMA.16816.F32.BF16 R112, R4.reuse, R10, R112 ;  /* 0x0000000a0470723c */ /* 0x040fe20000041870 */
[----:B------:R-:W-:Y:S07]  /*22d90*/  LDSM.16.MT88.4 R8, [R222+0x13800] ;  /* 0x01380000de08783b */ /* 0x000fee0000004200 */
[C---:B-1----:R-:W-:Y:S08]  /*22da0*/  HMMA.16816.F32.BF16 R124, R4.reuse, R12, R124 ;  /* 0x0000000c047c723c */ /* 0x042ff0000004187c */
[----:B------:R-:W-:Y:S01]  /*22db0*/  HMMA.16816.F32.BF16 R128, R4, R14, R128 ;  /* 0x0000000e0480723c */ /* 0x000fe20000041880 */
[----:B------:R-:W1:Y:S06]  /*22dc0*/  LDSM.16.MT88.4 R12, [R219+0x11800] ;  /* 0x01180000db0c783b */ /* 0x000e6c0000004200 */
[----:B-----5:R-:W-:-:S02]  /*22dd0*/  F2FP.BF16.PACK_AB R4, R187, R186 ;  /* 0x000000babb04723e */ /* 0x020fc400000010ff */
[----:B------:R-:W-:Y:S02]  /*22de0*/  F2FP.BF16.PACK_AB R5, R193, R192 ;  /* 0x000000c0c105723e */ /* 0x000fe400000010ff */
[----:B------:R-:W-:Y:S02]  /*22df0*/  F2FP.BF16.PACK_AB R6, R191, R190 ;  /* 0x000000bebf06723e */ /* 0x000fe400000010ff */
[----:B--2---:R-:W-:-:S07]  /*22e00*/  F2FP.BF16.PACK_AB R7, R165, R166 ;  /* 0x000000a6a507723e */ /* 0x004fce00000010ff */
        /* <DEDUP_REMOVED lines=16> */
[----:B------:R-:W-:Y:S01]  /*22f10*/  HMMA.16816.F32.BF16 R64, R4, R18, R64 ;  /* 0x000000120440723c */ /* 0x000fe20000041840 */
[----:B------:R-:W2:Y:S01]  /*22f20*/  LDSM.16.MT88.4 R16, [R222+0x17800] ;  /* 0x01780000de10783b */ /* 0x000ea20000004200 */
[----:B------:R-:W-:-:S02]  /*22f30*/  FFMA.FTZ R32, R250, R164, R32 ;  /* 0x000000a4fa207223 */ /* 0x000fc40000010020 */
[----:B------:R-:W-:-:S04]  /*22f40*/  FFMA.FTZ R3, R249, R3, R28 ;  /* 0x00000003f9037223 */ /* 0x000fc8000001001c */
[----:B---3--:R-:W-:Y:S01]  /*22f50*/  HMMA.16816.F32.BF16 R44, R4, R24, R44 ;  /* 0x00000018042c723c */ /* 0x008fe2000004182c */
[----:B------:R-:W-:Y:S02]  /*22f60*/  FADD.FTZ R31, R31, R32 ;  /* 0x000000201f1f7221 */ /* 0x000fe40000010000 */
[----:B------:R-:W-:-:S05]  /*22f70*/  FADD.FTZ R2, R2, R3 ;  /* 0x0000000302027221 */ /* 0x000fca0000010000 */
[C---:B------:R-:W-:Y:S01]  /*22f80*/  HMMA.16816.F32.BF16 R48, R4.reuse, R26, R48 ;  /* 0x0000001a0430723c */ /* 0x040fe20000041830 */
[----:B------:R-:W3:Y:S07]  /*22f90*/  LDSM.16.MT88.4 R24, [R220+0x15800] ;  /* 0x01580000dc18783b */ /* 0x000eee0000004200 */
[----:B----4-:R-:W-:Y:S01]  /*22fa0*/  HMMA.16816.F32.BF16 R52, R4, R20, R52 ;  /* 0x000000140434723c */ /* 0x010fe20000041834 */
[----:B------:R-:W-:-:S07]  /*22fb0*/  FADD.FTZ R31, R30, R31 ;  /* 0x0000001f1e1f7221 */ /* 0x000fce0000010000 */
[C---:B------:R-:W-:Y:S01]  /*22fc0*/  HMMA.16816.F32.BF16 R56, R4.reuse, R22, R56 ;  /* 0x000000160438723c */ /* 0x040fe20000041838 */
[----:B------:R-:W4:Y:S07]  /*22fd0*/  LDSM.16.MT88.4 R20, [R219+0x15800] ;  /* 0x01580000db14783b */ /* 0x000f2e0000004200 */
[----:B-1----:R-:W-:Y:S01]  /*22fe0*/  HMMA.16816.F32.BF16 R68, R4, R12, R68 ;  /* 0x0000000c0444723c */ /* 0x002fe20000041844 */
[----:B------:R-:W-:-:S07]  /*22ff0*/  FADD.FTZ R2, R0, R2 ;  /* 0x0000000200027221 */ /* 0x000fce0000010000 */
[C---:B------:R-:W-:Y:S01]  /*23000*/  HMMA.16816.F32.BF16 R72, R4.reuse, R14, R72 ;  /* 0x0000000e0448723c */ /* 0x040fe20000041848 */
[----:B------:R-:W1:Y:S07]  /*23010*/  LDSM.16.MT88.4 R12, [R221+0x17800] ;  /* 0x01780000dd0c783b */ /* 0x000e6e0000004200 */
[C---:B-----5:R-:W-:Y:S08]  /*23020*/  HMMA.16816.F32.BF16 R76, R4.reuse, R8, R76 ;  /* 0x00000008044c723c */ /* 0x060ff0000004184c */
[C---:B------:R-:W-:Y:S01]  /*23030*/  HMMA.16816.F32.BF16 R80, R4.reuse, R10, R80 ;  /* 0x0000000a0450723c */ /* 0x040fe20000041850 */
[----:B------:R-:W5:Y:S07]  /*23040*/  LDSM.16.MT88.4 R8, [R220+0x17800] ;  /* 0x01780000dc08783b */ /* 0x000f6e0000004200 */
        /* <DEDUP_REMOVED lines=19> */
[----:B---3--:R-:W-:Y:S01]  /*23180*/  HMMA.16816.F32.BF16 R84, R4, R24, R84 ;  /* 0x000000180454723c */ /* 0x008fe20000041854 */
[----:B------:R-:W-:Y:S02]  /*23190*/  FADD.FTZ R182, R182, R180 ;  /* 0x000000b4b6b67221 */ /* 0x000fe40000010000 */
[----:B------:R-:W-:-:S05]  /*231a0*/  FADD.FTZ R178, R178, R185 ;  /* 0x000000b9b2b27221 */ /* 0x000fca0000010000 */
[----:B------:R-:W-:Y:S01]  /*231b0*/  HMMA.16816.F32.BF16 R88, R4, R26, R88 ;  /* 0x0000001a0458723c */ /* 0x000fe20000041858 */
[----:B------:R-:W-:-:S07]  /*231c0*/  FADD.FTZ R182, R186, R182 ;  /* 0x000000b6bab67221 */ /* 0x000fce0000010000 */
[----:B----4-:R-:W-:Y:S01]  /*231d0*/  HMMA.16816.F32.BF16 R92, R4, R20, R92 ;  /* 0x00000014045c723c */ /* 0x010fe2000004185c */
[----:B------:R-:W-:-:S07]  /*231e0*/  FADD.FTZ R178, R192, R178 ;  /* 0x000000b2c0b27221 */ /* 0x000fce0000010000 */
[C---:B------:R-:W-:Y:S08]  /*231f0*/  HMMA.16816.F32.BF16 R96, R4.reuse, R22, R96 ;  /* 0x000000160460723c */ /* 0x040ff00000041860 */
[C---:B-1----:R-:W-:Y:S08]  /*23200*/  HMMA.16816.F32.BF16 R108, R4.reuse, R12, R108 ;  /* 0x0000000c046c723c */ /* 0x042ff0000004186c */
[C---:B------:R-:W-:Y:S08]  /*23210*/  HMMA.16816.F32.BF16 R112, R4.reuse, R14, R112 ;  /* 0x0000000e0470723c */ /* 0x040ff00000041870 */
[C---:B-----5:R-:W-:Y:S08]  /*23220*/  HMMA.16816.F32.BF16 R116, R4.reuse, R8, R116 ;  /* 0x000000080474723c */ /* 0x060ff00000041874 */
[C---:B------:R-:W-:Y:S08]  /*23230*/  HMMA.16816.F32.BF16 R120, R4.reuse, R10, R120 ;  /* 0x0000000a0478723c */ /* 0x040ff00000041878 */
[C---:B--2---:R-:W-:Y:S08]  /*23240*/  HMMA.16816.F32.BF16 R124, R4.reuse, R16, R124 ;  /* 0x00000010047c723c */ /* 0x044ff0000004187c */
[----:B------:R-:W-:Y:S01]  /*23250*/  HMMA.16816.F32.BF16 R128, R4, R18, R128 ;  /* 0x000000120480723c */ /* 0x000fe20000041880 */
[----:B------:R-:W-:-:S02]  /*23260*/  FADD.FTZ R182, R187, R182 ;  /* 0x000000b6bbb67221 */ /* 0x000fc40000010000 */
[----:B------:R-:W-:Y:S02]  /*23270*/  FADD.FTZ R178, R193, R178 ;  /* 0x000000b2c1b27221 */ /* 0x000fe40000010000 */
[----:B------:R-:W-:Y:S02]  /*23280*/  FADD.FTZ R182, R190, R182 ;  /* 0x000000b6beb67221 */ /* 0x000fe40000010000 */
[----:B------:R-:W-:Y:S01]  /*23290*/  FADD.FTZ R178, R166, R178 ;  /* 0x000000b2a6b27221 */ /* 0x000fe20000010000 */
[----:B------:R-:W-:Y:S01]  /*232a0*/  MOV R3, R33 ;  /* 0x0000002100037202 */ /* 0x000fe20000000f00 */
[----:B------:R-:W-:Y:S01]  /*232b0*/  FADD.FTZ R250, R191, R182 ;  /* 0x000000b6bffa7221 */ /* 0x000fe20000010000 */
[----:B------:R-:W-:Y:S01]  /*232c0*/  MOV R164, R34 ;  /* 0x0000002200a47202 */ /* 0x000fe20000000f00 */
[----:B------:R-:W-:-:S08]  /*232d0*/  FADD.FTZ R249, R165, R178 ;  /* 0x000000b2a5f97221 */ /* 0x000fd00000010000 */
.L_x_7227:
[----:B------:R-:W-:Y:S05]  /*232e0*/  @!P6 BRA `(.L_x_7236) ;  /* 0x000059c00000e947 */ /* 0x000fea0003800000 */
[----:B------:R-:W-:Y:S02]  /*232f0*/  MOV R0, R3 ;  /* 0x0000000300007202 */ /* 0x000fe40000000f00 */
[----:B------:R-:W-:-:S02]  /*23300*/  MOV R2, R164 ;  /* 0x000000a400027202 */ /* 0x000fc40000000f00 */
.L_x_7245:
        /* <DEDUP_REMOVED lines=77> */
.L_x_7238:
[----:B------:R-:W-:Y:S02]  /*237e0*/  ULDC.64 UR4, c[0x0][0x118] ;  /* 0x0000460000047ab9 */ /* 0x000fe40000000a00 */
[----:B------:R-:W2:Y:S02]  /*237f0*/  LD.E R7, [R164.64+0x40] ;  /* 0x00004004a4077980 */ /* 0x000ea4000c101900 */
[----:B--2---:R-:W-:Y:S04]  /*23800*/  LEA R7, -R7, RZ, 0x6 ;  /* 0x000000ff07077211 */ /* 0x004fe800078e31ff */
[----:B------:R-:W-:Y:S02]  /*23810*/  SHF.R.S32.HI R3, RZ, 0x1f, R7 ;  /* 0x0000001fff037819 */ /* 0x000fe40000011407 */
.L_x_7239:
[----:B------:R-:W-:Y:S05]  /*23820*/  BSYNC B0 ;  /* 0x0000000000007941 */ /* 0x000fea0003800000 */
.L_x_7237:
[----:B------:R1:W-:Y:S01]  /*23830*/  STL.64 [R1], R36 ;  /* 0x0000002401007387 */ /* 0x0003e20000100a00 */
[C---:B------:R-:W-:Y:S01]  /*23840*/  LOP3.LUT P4, RZ, R241.reuse, 0x1, RZ, 0xc0, !PT ;  /* 0x00000001f1ff7812 */ /* 0x040fe2000788c0ff */
[----:B------:R-:W-:Y:S01]  /*23850*/  ULDC.64 UR4, c[0x0][0x118] ;  /* 0x0000460000047ab9 */ /* 0x000fe20000000a00 */
[C---:B------:R-:W-:Y:S01]  /*23860*/  LOP3.LUT P2, RZ, R241.reuse, 0x4, RZ, 0xc0, !PT ;  /* 0x00000004f1ff7812 */ /* 0x040fe2000784c0ff */
[----:B------:R-:W-:Y:S01]  /*23870*/  IMAD.MOV.U32 R196, RZ, RZ, 0x10 ;  /* 0x00000010ffc47424 */ /* 0x000fe200078e00ff */
[C---:B------:R-:W-:Y:S01]  /*23880*/  LOP3.LUT P3, RZ, R241.reuse, 0x2, RZ, 0xc0, !PT ;  /* 0x00000002f1ff7812 */ /* 0x040fe2000786c0ff */
[----:B------:R-:W-:Y:S01]  /*23890*/  BSSY B1, `(.L_x_7240) ;  /* 0x0000221000017945 */ /* 0x000fe20003800000 */
[----:B------:R-:W-:Y:S02]  /*238a0*/  LOP3.LUT P1, RZ, R241, 0x8, RZ, 0xc0, !PT ;  /* 0x00000008f1ff7812 */ /* 0x000fe4000782c0ff */
[-C--:B------:R-:W-:Y:S04]  /*238b0*/  IADD3 R6, P5, R7, R224.reuse, RZ ;  /* 0x000000e007067210 */ /* 0x080fe80007fbe0ff */
[C---:B------:R-:W-:Y:S01]  /*238c0*/  IADD3 R5, P6, R6.reuse, R224, RZ ;  /* 0x000000e006057210 */ /* 0x040fe20007fde0ff */
[----:B------:R-:W-:Y:S01]  /*238d0*/  IMAD.X R4, R3, 0x1, R225, P5 ;  /* 0x0000000103047824 */ /* 0x000fe200028e06e1 */
[CC--:B------:R-:W-:Y:S04]  /*238e0*/  @P4 LEA R28, P5, R6.reuse, R189.reuse, 0x1 ;  /* 0x000000bd061c4211 */ /* 0x0c0fe800078a08ff */
[CCC-:B------:R-:W-:Y:S02]  /*238f0*/  @P4 LEA.HI.X R29, R6.reuse, R188.reuse, R4.reuse, 0x1, P5 ;  /* 0x000000bc061d4211 */ /* 0x1c0fe400028f0c04 */
[CC--:B------:R-:W-:Y:S04]  /*23900*/  @P1 LEA R20, P5, R6.reuse, R189.reuse, 0x1 ;  /* 0x000000bd06141211 */ /* 0x0c0fe800078a08ff */
[-CC-:B------:R-:W-:Y:S02]  /*23910*/  @P1 LEA.HI.X R21, R6, R188.reuse, R4.reuse, 0x1, P5 ;  /* 0x000000bc06151211 */ /* 0x180fe400028f0c04 */
[-C--:B-1----:R-:W-:Y:S02]  /*23920*/  LEA R36, P0, R7, R189.reuse, 0x1 ;  /* 0x000000bd07247211 */ /* 0x082fe400078008ff */
[-C--:B------:R-:W-:Y:S02]  /*23930*/  @P2 LEA R16, P5, R5, R189.reuse, 0x1 ;  /* 0x000000bd05102211 */ /* 0x080fe400078a08ff */
        /* <DEDUP_REMOVED lines=11> */
[-C--:B------:R-:W-:Y:S02]  /*239f0*/  @P3 LEA.HI.X R25, R6, R188.reuse, R4, 0x1, P0 ;  /* 0x000000bc06193211 */ /* 0x080fe400000f0c04 */
[CC--:B------:R-:W-:Y:S02]  /*23a00*/  @P4 LEA R26, P0, R5.reuse, R189.reuse, 0x1 ;  /* 0x000000bd051a4211 */ /* 0x0c0fe400078008ff */
[C-C-:B------:R-:W-:Y:S02]  /*23a10*/  @P3 LEA.HI.X R19, R5.reuse, R188, R3.reuse, 0x1, P6 ;  /* 0x000000bc05133211 */ /* 0x140fe400030f0c03 */
[C---:B------:R-:W-:Y:S02]  /*23a20*/  IADD3 R4, P6, R5.reuse, R224, RZ ;  /* 0x000000e005047210 */ /* 0x040fe40007fde0ff */
[CCC-:B------:R-:W-:Y:S02]  /*23a30*/  @P4 LEA.HI.X R27, R5.reuse, R188.reuse, R3.reuse, 0x1, P0 ;  /* 0x000000bc051b4211 */ /* 0x1c0fe400000f0c03 */
[CC--:B------:R-:W-:Y:S02]  /*23a40*/  @P1 LEA R14, P0, R5.reuse, R189.reuse, 0x1 ;  /* 0x000000bd050e1211 */ /* 0x0c0fe400078008ff */
[CCC-:B------:R-:W-:Y:S02]  /*23a50*/  @P2 LEA.HI.X R17, R5.reuse, R188.reuse, R3.reuse, 0x1, P5 ;  /* 0x000000bc05112211 */ /* 0x1c0fe400028f0c03 */
[-C--:B------:R-:W-:Y:S01]  /*23a60*/  @P1 LEA.HI.X R15, R5, R188.reuse, R3, 0x1, P0 ;  /* 0x000000bc050f1211 */ /* 0x080fe200000f0c03 */
[----:B------:R-:W-:Y:S01]  /*23a70*/  IMAD.X R3, R3, 0x1, R225, P6 ;  /* 0x0000000103037824 */ /* 0x000fe200030e06e1 */
[CC--:B------:R-:W-:Y:S01]  /*23a80*/  @P4 LEA R12, P0, R4.reuse, R189.reuse, 0x1 ;  /* 0x000000bd040c4211 */ /* 0x0c0fe200078008ff */
[----:B------:R-:W-:Y:S01]  /*23a90*/  @P3 IMAD.MOV.U32 R5, RZ, RZ, R37 ;  /* 0x000000ffff053224 */ /* 0x000fe200078e0025 */
        /* <DEDUP_REMOVED lines=8> */
[----:B------:R-:W2:Y:S04]  /*23b20*/  S2R R3, SR_TID.X ;  /* 0x0000000000037919 */ /* 0x000ea80000002100 */
[----:B------:R-:W-:Y:S01]  /*23b30*/  @!PT LDS RZ, [RZ] ;  /* 0x00000000fffff984 */ /* 0x000fe20000000800 */
[----:B------:R-:W-:Y:S01]  /*23b40*/  @!PT LDS RZ, [RZ] ;  /* 0x00000000fffff984 */ /* 0x000fe20000000800 */
[----:B------:R-:W-:Y:S01]  /*23b50*/  @!PT LDS RZ, [RZ] ;  /* 0x00000000fffff984 */ /* 0x000fe20000000800 */
[----:B------:R3:W-:Y:S04]  /*23b60*/  @P3 LDGSTS.E.BYPASS.LTC128B.128 [R237+0x12000], [R4.64+0x80] ;  /* 0x1200008004ed3fae */ /* 0x0007e8000b901d44 */
[----:B------:R-:W-:Y:S01]  /*23b70*/  @!P3 STS.128 [R237+0x12000], RZ ;  /* 0x012000ffed00b388 */ /* 0x000fe20000000c00 */
[--C-:B---3--:R-:W-:Y:S02]  /*23b80*/  @P2 IMAD.MOV.U32 R4, RZ, RZ, R36.reuse ;  /* 0x000000ffff042224 */ /* 0x108fe400078e0024 */
[--C-:B------:R-:W-:Y:S05]  /*23b90*/  @P2 IMAD.MOV.U32 R5, RZ, RZ, R37.reuse ;  /* 0x000000ffff052224 */ /* 0x100fea00078e0025 */
[----:B------:R-:W-:Y:S01]  /*23ba0*/  @!PT LDS RZ, [RZ] ;  /* 0x00000000fffff984 */ /* 0x000fe20000000800 */
[----:B------:R-:W-:Y:S01]  /*23bb0*/  @!PT LDS RZ, [RZ] ;  /* 0x00000000fffff984 */ /* 0x000fe20000000800 */
[----:B------:R-:W-:Y:S01]  /*23bc0*/  @!PT LDS RZ, [RZ] ;  /* 0x00000000fffff984 */ /* 0x000fe20000000800 */
[----:B------:R3:W-:Y:S04]  /*23bd0*/  @P2 LDGSTS.E.BYPASS.LTC128B.128 [R237+0x14000], [R4.64+0x100] ;  /* 0x1400010004ed2fae */ /* 0x0007e8000b901d44 */
[----:B------:R-:W-:Y:S01]  /*23be0*/  @!P2 STS.128 [R237+0x14000], RZ ;  /* 0x014000ffed00a388 */ /* 0x000fe20000000c00 */
[----:B---3--:R-:W-:Y:S02]  /*23bf0*/  @P1 IMAD.MOV.U32 R4, RZ, RZ, R36 ;  /* 0x000000ffff041224 */ /* 0x008fe400078e0024 */
[----:B------:R-:W-:Y:S05]  /*23c00*/  @P1 IMAD.MOV.U32 R5, RZ, RZ, R37 ;  /* 0x000000ffff051224 */ /* 0x000fea00078e0025 */
        /* <DEDUP_REMOVED lines=18> */
[----:B------:R1:W-:Y:S01]  /*23d30*/  @P2 LDGSTS.E.BYPASS.LTC128B.128 [R237+0x14800], [R22.64+0x100] ;  /* 0x1480010016ed2fae */ /* 0x0003e2000b901d44 */
[----:B--2---:R-:W-:Y:S03]  /*23d40*/  SHF.R.S32.HI R4, RZ, 0x1f, R3 ;  /* 0x0000001fff047819 */ /* 0x004fe60000011403 */
[----:B------:R-:W-:Y:S01]  /*23d50*/  @!P2 STS.128 [R237+0x14800], RZ ;  /* 0x014800ffed00a388 */ /* 0x000fe20000000c00 */
[----:B------:R-:W-:Y:S03]  /*23d60*/  LEA.HI R4, R4, R3, RZ, 0x4 ;  /* 0x0000000304047211 */ /* 0x000fe600078f20ff */
[----:B------:R-:W-:Y:S01]  /*23d70*/  @!PT LDS RZ, [RZ] ;  /* 0x00000000fffff984 */ /* 0x000fe20000000800 */
[----:B------:R-:W-:Y:S01]  /*23d80*/  @!PT LDS RZ, [RZ] ;  /* 0x00000000fffff984 */ /* 0x000fe20000000800 */
[----:B------:R-:W-:Y:S01]  /*23d90*/  @!PT LDS RZ, [RZ] ;  /* 0x00000000fffff984 */ /* 0x000fe20000000800 */
[----:B------:R1:W-:Y:S01]  /*23da0*/  @P1 LDGSTS.E.BYPASS.LTC128B.128 [R237+0x16800], [R20.64+0x180] ;  /* 0x1680018014ed1fae */ /* 0x0003e2000b901d44 */
[----:B------:R-:W-:Y:S03]  /*23db0*/  LOP3.LUT R4, R4, 0xfffffff0, RZ, 0xc0, !PT ;  /* 0xfffffff004047812 */ /* 0x000fe600078ec0ff */
[----:B------:R-:W-:Y:S04]  /*23dc0*/  @!P1 STS.128 [R237+0x16800], RZ ;  /* 0x016800ffed009388 */ /* 0x000fe80000000c00 */
[----:B------:R-:W-:Y:S01]  /*23dd0*/  @!PT LDS RZ, [RZ] ;  /* 0x00000000fffff984 */ /* 0x000fe20000000800 */
[----:B------:R-:W-:Y:S01]  /*23de0*/  @!PT LDS RZ, [RZ] ;  /* 0x00000000fffff984 */ /* 0x000fe20000000800 */
[----:B------:R-:W-:Y:S01]  /*23df0*/  @!PT LDS RZ, [RZ] ;  /* 0x00000000fffff984 */ /* 0x000fe20000000800 */
[----:B------:R4:W-:Y:S01]  /*23e00*/  @P4 LDGSTS.E.BYPASS.LTC128B.128 [R237+0x11000], [R26.64] ;  /* 0x110000001aed4fae */ /* 0x0009e2000b901d44 */
[----:B------:R-:W-:Y:S03]  /*23e10*/  IMAD.IADD R4, R3, 0x1, -R4 ;  /* 0x0000000103047824 */ /* 0x000fe600078e0a04 */
[----:B------:R-:W-:Y:S02]  /*23e20*/  @!P4 STS.128 [R237+0x11000], RZ ;  /* 0x011000ffed00c388 */ /* 0x000fe40000000c00 */
[----:B------:R-:W-:Y:S02]  /*23e30*/  SHF.R.S32.HI R166, RZ, 0x1f, R4 ;  /* 0x0000001fffa67819 */ /* 0x000fe40000011404 */
[----:B------:R-:W-:Y:S01]  /*23e40*/  @!PT LDS RZ, [RZ] ;  /* 0x00000000fffff984 */ /* 0x000fe20000000800 */
[----:B------:R-:W-:Y:S01]  /*23e50*/  @!PT LDS RZ, [RZ] ;  /* 0x00000000fffff984 */ /* 0x000fe20000000800 */
[----:B------:R-:W-:Y:S01]  /*23e60*/  @!PT LDS RZ, [RZ] ;  /* 0x00000000fffff984 */ /* 0x000fe20000000800 */
[----:B------:R2:W-:Y:S02]  /*23e70*/  @P3 LDGSTS.E.BYPASS.LTC128B.128 [R237+0x13000], [R18.64+0x80] ;  /* 0x1300008012ed3fae */ /* 0x0005e4000b901d44 */
[----:B------:R-:W-:Y:S02]  /*23e80*/  LEA.HI R166, R166, R4, RZ, 0x3 ;  /* 0x00000004a6a67211 */ /* 0x000fe400078f18ff */
[----:B------:R-:W-:Y:S02]  /*23e90*/  @!P3 STS.128 [R237+0x13000], RZ ;  /* 0x013000ffed00b388 */ /* 0x000fe40000000c00 */
[----:B------:R-:W-:Y:S02]  /*23ea0*/  LOP3.LUT R166, R166, 0xfffffff8, RZ, 0xc0, !PT ;  /* 0xfffffff8a6a67812 */ /* 0x000fe400078ec0ff */
[----:B------:R-:W-:Y:S01]  /*23eb0*/  @!PT LDS RZ, [RZ] ;  /* 0x00000000fffff984 */ /* 0x000fe20000000800 */
[----:B------:R-:W-:Y:S01]  /*23ec0*/  @!PT LDS RZ, [RZ] ;  /* 0x00000000fffff984 */ /* 0x000fe20000000800 */
[----:B------:R-:W-:Y:S01]  /*23ed0*/  @!PT LDS RZ, [RZ] ;  /* 0x00000000fffff984 */ /* 0x000fe20000000800 */
[----:B------:R2:W-:Y:S03]  /*23ee0*/  @P2 LDGSTS.E.BYPASS.LTC128B.128 [R237+0x15000], [R16.64+0x100] ;  /* 0x1500010010ed2fae */ /* 0x0005e6000b901d44 */
[----:B------:R-:W-:Y:S01]  /*23ef0*/  IMAD.IADD R166, R4, 0x1, -R166 ;  /* 0x0000000104a67824 */ /* 0x000fe200078e0aa6 */
[----:B------:R-:W-:Y:S04]  /*23f00*/  @!P2 STS.128 [R237+0x15000], RZ ;  /* 0x015000ffed00a388 */ /* 0x000fe80000000c00 */
[----:B------:R-:W-:Y:S01]  /*23f10*/  @!PT LDS RZ, [RZ] ;  /* 0x00000000fffff984 */ /* 0x000fe20000000800 */
[----:B------:R-:W-:Y:S01]  /*23f20*/  @!PT LDS RZ, [RZ] ;  /* 0x00000000fffff984 */ /* 0x000fe20000000800 */
[----:B------:R-:W-:Y:S01]  /*23f30*/  @!PT LDS RZ, [RZ] ;  /* 0x00000000fffff984 */ /* 0x000fe20000000800 */
[----:B------:R1:W-:Y:S01]  /*23f40*/  @P1 LDGSTS.E.BYPASS.LTC128B.128 [R237+0x17000], [R14.64+0x180] ;  /* 0x170001800eed1fae */ /* 0x0003e2000b901d44 */
[----:B------:R-:W-:Y:S03]  /*23f50*/  LOP3.LUT P0, RZ, R166, 0x2, RZ, 0xc0, !PT ;  /* 0x00000002a6ff7812 */ /* 0x000fe6000780c0ff */
[----:B------:R-:W-:Y:S01]  /*23f60*/  @!P1 STS.128 [R237+0x17000], RZ ;  /* 0x017000ffed009388 */ /* 0x000fe20000000c00 */
[----:B------:R-:W-:Y:S02]  /*23f70*/  SEL R196, R196, 0xfffffff0, !P0 ;  /* 0xfffffff0c4c47807 */ /* 0x000fe40004000000 */
[----:B------:R-:W-:Y:S01]  /*23f80*/  LOP3.LUT P0, RZ, R166, 0x4, RZ, 0xc0, !PT ;  /* 0x00000004a6ff7812 */ /* 0x000fe2000780c0ff */
[----:B------:R-:W-:Y:S01]  /*23f90*/  @!PT LDS RZ, [RZ] ;  /* 0x00000000fffff984 */ /* 0x000fe20000000800 */
[----:B------:R-:W-:Y:S01]  /*23fa0*/  @!PT LDS RZ, [RZ] ;  /* 0x00000000fffff984 */ /* 0x000fe20000000800 */
[----:B------:R-:W-:Y:S01]  /*23fb0*/  @!PT LDS RZ, [RZ] ;  /* 0x00000000fffff984 */ /* 0x000fe20000000800 */
[----:B------:R1:W-:Y:S01]  /*23fc0*/  @P4 LDGSTS.E.BYPASS.LTC128B.128 [R237+0x11800], [R12.64] ;  /* 0x118000000ced4fae */ /* 0x0003e2000b901d44 */
[----:B------:R-:W-:Y:S02]  /*23fd0*/  IMAD.MOV.U32 R166, RZ, RZ, 0x20 ;  /* 0x00000020ffa67424 */ /* 0x000fe400078e00ff */
[--C-:B------:R-:W-:Y:S01]  /*23fe0*/  IMAD R196, R196, 0x2, R218.reuse ;  /* 0x00000002c4c47824 */ /* 0x100fe200078e02da */
[----:B------:R-:W-:Y:S02]  /*23ff0*/  @!P4 STS.128 [R237+0x11800], RZ ;  /* 0x011800ffed00c388 */ /* 0x000fe40000000c00 */
[----:B------:R-:W-:Y:S02]  /*24000*/  SEL R166, R166, 0xffffffe0, !P0 ;  /* 0xffffffe0a6a67807 */ /* 0x000fe40004000000 */
[----:B------:R-:W-:Y:S01]  /*24010*/  @!PT LDS RZ, [RZ] ;  /* 0x00000000fffff984 */ /* 0x000fe20000000800 */
[----:B------:R-:W-:Y:S01]  /*24020*/  @!PT LDS RZ, [RZ] ;  /* 0x00000000fffff984 */ /* 0x000fe20000000800 */
[----:B------:R-:W-:Y:S01]  /*24030*/  @!PT LDS RZ, [RZ] ;  /* 0x00000000fffff984 */ /* 0x000fe20000000800 */
[----:B------:R1:W-:Y:S01]  /*24040*/  @P3 LDGSTS.E.BYPASS.LTC128B.128 [R237+0x13800], [R10.64+0x80] ;  /* 0x138000800aed3fae */ /* 0x0003e2000b901d44 */
[----:B------:R-:W-:Y:S02]  /*24050*/  ISETP.GT.AND P0, PT, R240, R228, PT ;  /* 0x000000e4f000720c */ /* 0x000fe40003f04270 */
[C---:B------:R-:W-:Y:S01]  /*24060*/  IMAD R223, R166.reuse, 0x2, R218 ;  /* 0x00000002a6df7824 */ /* 0x040fe200078e02da */
[----:B------:R-:W-:Y:S01]  /*24070*/  @!P3 STS.128 [R237+0x13800], RZ ;  /* 0x013800ffed00b388 */ /* 0x000fe20000000c00 */
[----:B------:R-:W-:Y:S03]  /*24080*/  IMAD R166, R166, 0x2, R196 ;  /* 0x00000002a6a67824 */ /* 0x000fe600078e02c4 */
        /* <DEDUP_REMOVED lines=11> */
[----:B--2---:R-:W-:Y:S04]  /*24140*/  LDSM.16.M88.4 R16, [R217+0x8800] ;  /* 0x00880000d910783b */ /* 0x004fe80000000200 */
[----:B----4-:R-:W-:Y:S04]  /*24150*/  LDSM.16.M88.4 R24, [R217+0x9000] ;  /* 0x00900000d918783b */ /* 0x010fe80000000200 */
[----:B------:R-:W-:Y:S04]  /*24160*/  LDSM.16.M88.4 R168, [R217+0x9800] ;  /* 0x00980000d9a8783b */ /* 0x000fe80000000200 */
[----:B------:R-:W-:Y:S04]  /*24170*/  LDSM.16.M88.4 R172, [R196] ;  /* 0x00000000c4ac783b */ /* 0x000fe80000000200 */
[----:B-1----:R-:W1:Y:S04]  /*24180*/  LDSM.16.M88.4 R8, [R217+0x8000] ;  /* 0x00800000d908783b */ /* 0x002e680000000200 */
[----:B------:R-:W0:Y:S04]  /*24190*/  LDGDEPBAR ;  /* 0x00000000000079af */ /* 0x000e280000000000 */
[----:B------:R-:W2:Y:S04]  /*241a0*/  LDSM.16.M88.4 R176, [R216] ;  /* 0x00000000d8b0783b */ /* 0x000ea80000000200 */
[----:B------:R-:W4:Y:S04]  /*241b0*/  LDSM.16.M88.4 R180, [R214] ;  /* 0x00000000d6b4783b */ /* 0x000f280000000200 */
[----:B------:R-:W2:Y:S04]  /*241c0*/  LDSM.16.M88.4 R184, [R213] ;  /* 0x00000000d5b8783b */ /* 0x000ea80000000200 */
[----:B------:R-:W2:Y:S04]  /*241d0*/  LDSM.16.M88.4 R188, [R212] ;  /* 0x00000000d4bc783b */ /* 0x000ea80000000200 */
[----:B------:R-:W-:Y:S01]  /*241e0*/  LDSM.16.M88.4 R192, [R215+0x8000] ;  /* 0x00800000d7c0783b */ /* 0x000fe20000000200 */
[C---:B-1----:R-:W-:Y:S08]  /*241f0*/  HMMA.16816.F32.BF16 R4, R32.reuse, R8, RZ ;  /* 0x000000082004723c */ /* 0x042ff000000418ff */
[C---:B------:R-:W-:Y:S08]  /*24200*/  HMMA.16816.F32.BF16 R8, R32.reuse, R10, RZ ;  /* 0x0000000a2008723c */ /* 0x040ff000000418ff */
[C---:B------:R-:W-:Y:S08]  /*24210*/  HMMA.16816.F32.BF16 R12, R32.reuse, R16, RZ ;  /* 0x00000010200c723c */ /* 0x040ff000000418ff */
[C---:B------:R-:W-:Y:S08]  /*24220*/  HMMA.16816.F32.BF16 R16, R32.reuse, R18, RZ ;  /* 0x000000122010723c */ /* 0x040ff000000418ff */
[C---:B------:R-:W-:Y:S08]  /*24230*/  HMMA.16816.F32.BF16 R20, R32.reuse, R24, RZ ;  /* 0x000000182014723c */ /* 0x040ff000000418ff */
[C---:B------:R-:W-:Y:S08]  /*24240*/  HMMA.16816.F32.BF16 R24, R32.reuse, R26, RZ ;  /* 0x0000001a2018723c */ /* 0x040ff000000418ff */
[C---:B---3--:R-:W-:Y:S08]  /*24250*/  HMMA.16816.F32.BF16 R28, R32.reuse, R168, RZ ;  /* 0x000000a8201c723c */ /* 0x048ff000000418ff */
[----:B------:R-:W-:Y:S01]  /*24260*/  HMMA.16816.F32.BF16 R32, R32, R170, RZ ;  /* 0x000000aa2020723c */ /* 0x000fe200000418ff */
[----:B------:R-:W1:Y:S07]  /*24270*/  LDSM.16.M88.4 R168, [R223] ;  /* 0x00000000dfa8783b */ /* 0x000e6e0000000200 */
        /* <DEDUP_REMOVED lines=9> */
[C---:B------:R-:W-:Y:S08]  /*24310*/  HMMA.16816.F32.BF16 R28, R172.reuse, R188, R28 ;  /* 0x000000bcac1c723c */ /* 0x040ff0000004181c */
[----:B------:R-:W-:Y:S01]  /*24320*/  HMMA.16816.F32.BF16 R32, R172, R190, R32 ;  /* 0x000000beac20723c */ /* 0x000fe20000041820 */
[----:B------:R-:W4:Y:S04]  /*24330*/  LDSM.16.M88.4 R172, [R215+0x9800] ;  /* 0x00980000d7ac783b */ /* 0x000f280000000200 */
[----:B------:R-:W4:Y:S03]  /*24340*/  LDSM.16.M88.4 R188, [R211] ;  /* 0x00000000d3bc783b */ /* 0x000f260000000200 */
        /* <DEDUP_REMOVED lines=15> */
[----:B------:R-:W4:Y:S07]  /*24440*/  LDSM.16.M88.4 R188, [R217+0xa800] ;  /* 0x00a80000d9bc783b */ /* 0x000f2e0000000200 */
        /* <DEDUP_REMOVED lines=28> */
[----:B------:R-:W3:Y:S07]  /*24610*/  LDSM.16.M88.4 R184, [R215+0xb000] ;  /* 0x00b00000d7b8783b */ /* 0x000eee0000000200 */
[C---:B----4-:R-:W-:Y:S08]  /*24620*/  HMMA.16816.F32.BF16 R20, R168.reuse, R188, R20 ;  /* 0x000000bca814723c */ /* 0x050ff00000041814 */
[C---:B------:R-:W-:Y:S01]  /*24630*/  HMMA.16816.F32.BF16 R24, R168.reuse, R190, R24 ;  /* 0x000000bea818723c */ /* 0x040fe20000041818 */
[----:B------:R-:W-:Y:S07]  /*24640*/  LDSM.16.M88.4 R188, [R166+0x2000] ;  /* 0x00200000a6bc783b */ /* 0x000fee0000000200 */
[C---:B-1----:R-:W-:Y:S08]  /*24650*/  HMMA.16816.F32.BF16 R28, R168.reuse, R192, R28 ;  /* 0x000000c0a81c723c */ /* 0x042ff0000004181c */
[----:B------:R-:W-:Y:S01]  /*24660*/  HMMA.16816.F32.BF16 R32, R168, R194, R32 ;  /* 0x000000c2a820723c */ /* 0x000fe20000041820 */
[----:B------:R-:W1:Y:S04]  /*24670*/  LDSM.16.M88.4 R168, [R215+0xb800] ;  /* 0x00b80000d7a8783b */ /* 0x000e680000000200 */
        /* <DEDUP_REMOVED lines=9> */
[----:B------:R-:W3:Y:S07]  /*24710*/  LDSM.16.M88.4 R184, [R211+0x3800] ;  /* 0x00380000d3b8783b */ /* 0x000eee0000000200 */
[C---:B-1----:R-:W-:Y:S08]  /*24720*/  HMMA.16816.F32.BF16 R28, R172.reuse, R168, R28 ;  /* 0x000000a8ac1c723c */ /* 0x042ff0000004181c */
[----:B------:R-:W-:Y:S01]  /*24730*/  HMMA.16816.F32.BF16 R32, R172, R170, R32 ;  /* 0x000000aaac20723c */ /* 0x000fe20000041820 */
[----:B------:R-:W-:Y:S04]  /*24740*/  LDSM.16.M88.4 R168, [R218+0x4000] ;  /* 0x00400000daa8783b */ /* 0x000fe80000000200 */
[----:B------:R-:W1:Y:S03]  /*24750*/  LDSM.16.M88.4 R172, [R217+0xc000] ;  /* 0x00c00000d9ac783b */ /* 0x000e660000000200 */
        /* <DEDUP_REMOVED lines=12> */
[----:B------:R-:W3:Y:S03]  /*24820*/  LDSM.16.M88.4 R188, [R206] ;  /* 0x00000000cebc783b */ /* 0x000ee60000000200 */
[C---:B-1----:R-:W-:Y:S08]  /*24830*/  HMMA.16816.F32.BF16 R4, R168.reuse, R172, R4 ;  /* 0x000000aca804723c */ /* 0x042ff00000041804 */
[C---:B------:R-:W-:Y:S01]  /*24840*/  HMMA.16816.F32.BF16 R8, R168.reuse, R174, R8 ;  /* 0x000000aea808723c */ /* 0x040fe20000041808 */
[----:B------:R-:W1:Y:S07]  /*24850*/  LDSM.16.M88.4 R172, [R205] ;  /* 0x00000000cdac783b */ /* 0x000e6e0000000200 */
[C---:B----4-:R-:W-:Y:S08]  /*24860*/  HMMA.16816.F32.BF16 R12, R168.reuse, R192, R12 ;  /* 0x000000c0a80c723c */ /* 0x050ff0000004180c */
[C---:B------:R-:W-:Y:S01]  /*24870*/  HMMA.16816.F32.BF16 R16, R168.reuse, R194, R16 ;  /* 0x000000c2a810723c */ /* 0x040fe20000041810 */
[----:B------:R-:W4:Y:S07]  /*24880*/  LDSM.16.M88.4 R192, [R204] ;  /* 0x00000000ccc0783b */ /* 0x000f2e0000000200 */
[C---:B--2---:R-:W-:Y:S08]  /*24890*/  HMMA.16816.F32.BF16 R20, R168.reuse, R176, R20 ;  /* 0x000000b0a814723c */ /* 0x044ff00000041814 */
[C---:B------:R-:W-:Y:S01]  /*248a0*/  HMMA.16816.F32.BF16 R24, R168.reuse, R178, R24 ;  /* 0x000000b2a818723c */ /* 0x040fe20000041818 */
[----:B------:R-:W-:Y:S07]  /*248b0*/  LDSM.16.M88.4 R176, [R223+0x4000] ;  /* 0x00400000dfb0783b */ /* 0x000fee0000000200 */
[C---:B---3--:R-:W-:Y:S08]  /*248c0*/  HMMA.16816.F32.BF16 R28, R168.reuse, R180, R28 ;  /* 0x000000b4a81c723c */ /* 0x048ff0000004181c */
[----:B------:R-:W-:Y:S01]  /*248d0*/  HMMA.16816.F32.BF16 R32, R168, R182, R32 ;  /* 0x000000b6a820723c */ /* 0x000fe20000041820 */
[----:B------:R-:W2:Y:S04]  /*248e0*/  LDSM.16.M88.4 R168, [R203] ;  /* 0x00000000cba8783b */ /* 0x000ea80000000200 */
[----:B------:R-:W3:Y:S03]  /*248f0*/  LDSM.16.M88.4 R180, [R215+0xc000] ;  /* 0x00c00000d7b4783b */ /* 0x000ee60000000200 */
[C---:B------:R-:W-:Y:S08]  /*24900*/  HMMA.16816.F32.BF16 R4, R184.reuse, R188, R4 ;  /* 0x000000bcb804723c */ /* 0x040ff00000041804 */
        /* <DEDUP_REMOVED lines=37> */
[----:B------:R-:W1:Y:S03]  /*24b60*/  LDSM.16.M88.4 R172, [R202] ;  /* 0x00000000caac783b */ /* 0x000e660000000200 */
[C---:B----4-:R-:W-:Y:S01]  /*24b70*/  HMMA.16816.F32.BF16 R4, R176.reuse, R192, R4 ;  /* 0x000000c0b004723c */ /* 0x050fe20000041804 */
[----:B------:R-:W-:Y:S07]  /*24b80*/  LDSM.16.M88.4 R196, [R200] ;  /* 0x00000000c8c4783b */ /* 0x000fee0000000200 */
[C---:B------:R-:W-:Y:S01]  /*24b90*/  HMMA.16816.F32.BF16 R8, R176.reuse, R194, R8 ;  /* 0x000000c2b008723c */ /* 0x040fe20000041808 */
[----:B------:R-:W4:Y:S07]  /*24ba0*/  LDSM.16.M88.4 R192, [R201] ;  /* 0x00000000c9c0783b */ /* 0x000f2e0000000200 */
[C---:B--2---:R-:W-:Y:S08]  /*24bb0*/  HMMA.16816.F32.BF16 R12, R176.reuse, R184, R12 ;  /* 0x000000b8b00c723c */ /* 0x044ff0000004180c */
[C---:B------:R-:W-:Y:S01]  /*24bc0*/  HMMA.16816.F32.BF16 R16, R176.reuse, R186, R16 ;  /* 0x000000bab010723c */ /* 0x040fe20000041810 */
[----:B------:R-:W-:Y:S07]  /*24bd0*/  LDSM.16.M88.4 R184, [R215+0xe000] ;  /* 0x00e00000d7b8783b */ /* 0x000fee0000000200 */
[C---:B---3--:R-:W-:Y:S08]  /*24be0*/  HMMA.16816.F32.BF16 R20, R176.reuse, R180, R20 ;  /* 0x000000b4b014723c */ /* 0x048ff00000041814 */
[C---:B------:R-:W-:Y:S01]  /*24bf0*/  HMMA.16816.F32.BF16 R24, R176.reuse, R182, R24 ;  /* 0x000000b6b018723c */ /* 0x040fe20000041818 */
[----:B------:R-:W-:Y:S07]  /*24c00*/  LDSM.16.M88.4 R180, [R223+0x6000] ;  /* 0x00600000dfb4783b */ /* 0x000fee0000000200 */
[C---:B------:R-:W-:Y:S08]  /*24c10*/  HMMA.16816.F32.BF16 R28, R176.reuse, R188, R28 ;  /* 0x000000bcb01c723c */ /* 0x040ff0000004181c */
[----:B------:R-:W-:Y:S01]  /*24c20*/  HMMA.16816.F32.BF16 R32, R176, R190, R32 ;  /* 0x000000beb020723c */ /* 0x000fe20000041820 */
[----:B------:R-:W2:Y:S04]  /*24c30*/  LDSM.16.M88.4 R176, [R167] ;  /* 0x00000000a7b0783b */ /* 0x000ea80000000200 */
[----:B------:R-:W3:Y:S03]  /*24c40*/  LDSM.16.M88.4 R188, [R215+0xe800] ;  /* 0x00e80000d7bc783b */ /* 0x000ee60000000200 */
[C---:B-1----:R-:W-:Y:S08]  /*24c50*/  HMMA.16816.F32.BF16 R4, R168.reuse, R172, R4 ;  /* 0x000000aca804723c */ /* 0x042ff00000041804 */
[C---:B------:R-:W-:Y:S01]  /*24c60*/  HMMA.16816.F32.BF16 R8, R168.reuse, R174, R8 ;  /* 0x000000aea808723c */ /* 0x040fe20000041808 */
[----:B------:R-:W1:Y:S07]  /*24c70*/  LDSM.16.M88.4 R172, [R215+0xf000] ;  /* 0x00f00000d7ac783b */ /* 0x000e6e0000000200 */
[C---:B----4-:R-:W-:Y:S08]  /*24c80*/  HMMA.16816.F32.BF16 R12, R168.reuse, R192, R12 ;  /* 0x000000c0a80c723c */ /* 0x050ff0000004180c */
        /* <DEDUP_REMOVED lines=9> */
[C---:B------:R-:W-:Y:S08]  /*24d20*/  HMMA.16816.F32.BF16 R4, R180.reuse, R184, R4 ;  /* 0x000000b8b404723c */ /* 0x040ff00000041804 */
[C---:B------:R-:W-:Y:S01]  /*24d30*/  HMMA.16816.F32.BF16 R8, R180.reuse, R186, R8 ;  /* 0x000000bab408723c */ /* 0x040fe20000041808 */
[----:B------:R-:W2:Y:S07]  /*24d40*/  LDSM.16.M88.4 R184, [R211+0x6800] ;  /* 0x00680000d3b8783b */ /* 0x000eae0000000200 */
[C---:B---3--:R-:W-:Y:S08]  /*24d50*/  HMMA.16816.F32.BF16 R12, R180.reuse, R188, R12 ;  /* 0x000000bcb40c723c */ /* 0x048ff0000004180c */
[C---:B------:R-:W-:Y:S01]  /*24d60*/  HMMA.16816.F32.BF16 R16, R180.reuse, R190, R16 ;  /* 0x000000beb410723c */ /* 0x040fe20000041810 */
[----:B------:R-:W3:Y:S01]  /*24d70*/  LDSM.16.M88.4 R188, [R211+0x7800] ;  /* 0x00780000d3bc783b */ /* 0x000ee20000000200 */
[----:B------:R-:W-:Y:S04]  /*24d80*/  DEPBAR.LE SB0, 0x0 ;  /* 0x000080000000791a */ /* 0x000fe80000000000 */
[----:B------:R-:W-:Y:S02]  /*24d90*/  BAR.SYNC.DEFER_BLOCKING 0x0 ;  /* 0x0000000000007b1d */ /* 0x000fe40000010000 */
[C---:B-1----:R-:W-:Y:S07]  /*24da0*/  HMMA.16816.F32.BF16 R20, R180.reuse, R172, R20 ;  /* 0x000000acb414723c */ /* 0x042fee0000041814 */
[----:B------:R-:W-:Y:S01]  /*24db0*/  IMAD.MOV.U32 R172, RZ, RZ, R36 ;  /* 0x000000ffffac7224 */ /* 0x000fe200078e0024 */
[C---:B------:R-:W-:Y:S04]  /*24dc0*/  HMMA.16816.F32.BF16 R24, R180.reuse, R174, R24 ;  /* 0x000000aeb418723c */ /* 0x040fe80000041818 */
[----:B------:R-:W-:Y:S04]  /*24dd0*/  IMAD.MOV.U32 R173, RZ, RZ, R37 ;  /* 0x000000ffffad7224 */ /* 0x000fe800078e0025 */
[C---:B----4-:R-:W-:Y:S08]  /*24de0*/  HMMA.16816.F32.BF16 R28, R180.reuse, R192, R28 ;  /* 0x000000c0b41c723c */ /* 0x050ff0000004181c */
[----:B------:R-:W-:Y:S01]  /*24df0*/  HMMA.16816.F32.BF16 R32, R180, R194, R32 ;  /* 0x000000c2b420723c */ /* 0x000fe20000041820 */
[----:B------:R1:W5:Y:S07]  /*24e00*/  LDL.LU.64 R36, [R1] ;  /* 0x0000000001247983 */ /* 0x00036e0000300a00 */
[C---:B--2---:R-:W-:Y:S08]  /*24e10*/  HMMA.16816.F32.BF16 R4, R168.reuse, R176, R4 ;  /* 0x000000b0a804723c */ /* 0x044ff00000041804 */
[C---:B------:R-:W-:Y:S08]  /*24e20*/  HMMA.16816.F32.BF16 R8, R168.reuse, R178, R8 ;  /* 0x000000b2a808723c */ /* 0x040ff00000041808 */
[C---:B------:R-:W-:Y:S08]  /*24e30*/  HMMA.16816.F32.BF16 R12, R168.reuse, R184, R12 ;  /* 0x000000b8a80c723c */ /* 0x040ff0000004180c */
[C---:B------:R-:W-:Y:S08]  /*24e40*/  HMMA.16816.F32.BF16 R16, R168.reuse, R186, R16 ;  /* 0x000000baa810723c */ /* 0x040ff00000041810 */
[C---:B------:R-:W-:Y:S08]  /*24e50*/  HMMA.16816.F32.BF16 R20, R168.reuse, R196, R20 ;  /* 0x000000c4a814723c */ /* 0x040ff00000041814 */
[C---:B------:R-:W-:Y:S08]  /*24e60*/  HMMA.16816.F32.BF16 R24, R168.reuse, R198, R24 ;  /* 0x000000c6a818723c */ /* 0x040ff00000041818 */
[C---:B---3--:R-:W-:Y:S07]  /*24e70*/  HMMA.16816.F32.BF16 R28, R168.reuse, R188, R28 ;  /* 0x000000bca81c723c */ /* 0x048fee000004181c */
[----:B------:R-:W-:Y:S01]  /*24e80*/  IMAD.MOV.U32 R189, RZ, RZ, R172 ;  /* 0x000000ffffbd7224 */ /* 0x000fe200078e00ac */
[----:B------:R-:W-:Y:S04]  /*24e90*/  HMMA.16816.F32.BF16 R32, R168, R190, R32 ;  /* 0x000000bea820723c */ /* 0x000fe80000041820 */
[----:B------:R-:W-:Y:S04]  /*24ea0*/  IMAD.MOV.U32 R188, RZ, RZ, R173 ;  /* 0x000000ffffbc7224 */ /* 0x000fe800078e00ad */
[----:B------:R-:W-:-:S11]  /*24eb0*/  @!P0 BRA `(.L_x_7241) ;  /* 0x00000be000008947 */ /* 0x000fd60003800000 */
[----:B-1----:R-:W-:Y:S01]  /*24ec0*/  ISETP.NE.U32.AND P0, PT, R238, RZ, PT ;  /* 0x000000ffee00720c */ /* 0x002fe20003f05070 */
        /* <DEDUP_REMOVED lines=45> */
[C---:B------:R-:W-:Y:S04]  /*251a0*/  LEA R176, P5, R169.reuse, R238, 0x2 ;  /* 0x000000eea9b07211 */ /* 0x040fe800078a10ff */
[-C--:B------:R-:W-:Y:S02]  /*251b0*/  LEA.HI.X.SX32 R177, R169, R239.reuse, 0x2, P5 ;  /* 0x000000efa9b17211 */ /* 0x080fe400028f16ff */
[----:B------:R-:W-:Y:S03]  /*251c0*/  SEL R174, R166, R174, !P6 ;  /* 0x000000aea6ae7207 */ /* 0x000fe60007000000 */
[----:B------:R1:W3:Y:S01]  /*251d0*/  LD.E R166, [R176.64] ;  /* 0x00000004b0a67980 */ /* 0x0002e2000c101900 */
[C---:B------:R-:W-:Y:S01]  /*251e0*/  LEA R170, P0, R174.reuse, R238, 0x2 ;  /* 0x000000eeaeaa7211 */ /* 0x040fe200078010ff */
[C---:B------:R-:W-:Y:S03]  /*251f0*/  IMAD.IADD R169, R174.reuse, 0x1, -R169 ;  /* 0x00000001aea97824 */ /* 0x040fe600078e0aa9 */
[----:B------:R-:W-:Y:S01]  /*25200*/  LEA.HI.X.SX32 R171, R174, R239, 0x2, P0 ;  /* 0x000000efaeab7211 */ /* 0x000fe200000f16ff */
[----:B------:R-:W-:Y:S04]  /*25210*/  IMAD R175, R175, R169, -0x40 ;  /* 0xffffffc0afaf7424 */ /* 0x000fe800078e02a9 */
[----:B------:R4:W3:Y:S04]  /*25220*/  LD.E R168, [R170.64] ;  /* 0x00000004aaa87980 */ /* 0x0008e8000c101900 */
[----:B-1----:R-:W3:Y:S01]  /*25230*/  LD.E.64 R176, [R164.64+0x20] ;  /* 0x00002004a4b07980 */ /* 0x002ee2000c101b00 */
[----:B----4-:R-:W-:Y:S01]  /*25240*/  SHF.R.S32.HI R170, RZ, 0x1f, R175 ;  /* 0x0000001fffaa7819 */ /* 0x010fe200000114af */
[-C--:B--2---:R-:W-:Y:S02]  /*25250*/  IMAD R169, R173, R175.reuse, RZ ;  /* 0x000000afada97224 */ /* 0x084fe400078e02ff */
[C---:B------:R-:W-:Y:S04]  /*25260*/  IMAD.WIDE.U32 R174, R172.reuse, R175, RZ ;  /* 0x000000afacae7225 */ /* 0x040fe800078e00ff */
[----:B------:R-:W-:Y:S04]  /*25270*/  IMAD R169, R172, R170, R169 ;  /* 0x000000aaaca97224 */ /* 0x000fe800078e02a9 */
[----:B------:R-:W-:Y:S02]  /*25280*/  IMAD.IADD R175, R175, 0x1, R169 ;  /* 0x00000001afaf7824 */ /* 0x000fe400078e02a9 */
[----:B---3--:R-:W-:Y:S05]  /*25290*/  IMAD.IADD R166, R166, 0x1, -R168 ;  /* 0x00000001a6a67824 */ /* 0x008fea00078e0aa8 */
[----:B------:R-:W-:Y:S01]  /*252a0*/  SHF.R.S32.HI R169, RZ, 0x1f, R166 ;  /* 0x0000001fffa97819 */ /* 0x000fe200000114a6 */
[----:B------:R-:W-:Y:S02]  /*252b0*/  IMAD R168, R177, R166, RZ ;  /* 0x000000a6b1a87224 */ /* 0x000fe400078e02ff */
[----:B------:R-:W-:Y:S04]  /*252c0*/  IMAD.WIDE.U32 R174, R166, R176, R174 ;  /* 0x000000b0a6ae7225 */ /* 0x000fe800078e00ae */
[----:B------:R-:W-:Y:S02]  /*252d0*/  IMAD R168, R176, R169, R168 ;  /* 0x000000a9b0a87224 */ /* 0x000fe400078e02a8 */
[----:B------:R-:W-:Y:S02]  /*252e0*/  IMAD.MOV.U32 R171, RZ, RZ, R174 ;  /* 0x000000ffffab7224 */ /* 0x000fe400078e00ae */
[----:B------:R-:W-:Y:S01]  /*252f0*/  IMAD.IADD R166, R175, 0x1, R168 ;  /* 0x00000001afa67824 */ /* 0x000fe200078e02a8 */
[----:B------:R-:W-:-:S05]  /*25300*/  BRA `(.L_x_7244) ;  /* 0x0000004000007947 */ /* 0x000fca0003800000 */
.L_x_7243:
[----:B------:R-:W-:Y:S02]  /*25310*/  ULDC.64 UR4, c[0x0][0x118] ;  /* 0x0000460000047ab9 */ /* 0x000fe40000000a00 */
[----:B------:R-:W2:Y:S02]  /*25320*/  LD.E R171, [R164.64+0x38] ;  /* 0x00003804a4ab7980 */ /* 0x000ea4000c101900 */
[----:B--2---:R-:W-:Y:S04]  /*25330*/  LEA R171, -R171, RZ, 0x6 ;  /* 0x000000ffabab7211 */ /* 0x004fe800078e31ff */
[----:B------:R-:W-:Y:S02]  /*25340*/  SHF.R.S32.HI R166, RZ, 0x1f, R171 ;  /* 0x0000001fffa67819 */ /* 0x000fe400000114ab */
.L_x_7244:
[----:B------:R-:W-:Y:S05]  /*25350*/  BSYNC B0 ;  /* 0x0000000000007941 */ /* 0x000fea0003800000 */
.L_x_7242:
[C---:B------:R-:W-:Y:S01]  /*25360*/  LEA R182, P0, R171.reuse, R230, 0x1 ;  /* 0x000000e6abb67211 */ /* 0x040fe200078008ff */
[----:B------:R-:W-:Y:S01]  /*25370*/  ULDC.64 UR4, c[0x0][0x118] ;  /* 0x0000460000047ab9 */ /* 0x000fe20000000a00 */
[C---:B------:R-:W-:Y:S02]  /*25380*/  IADD3 R170, P5, R171.reuse, R226, RZ ;  /* 0x000000e2abaa7210 */ /* 0x040fe40007fbe0ff */
[-C--:B------:R-:W-:Y:S02]  /*25390*/  LEA.HI.X R183, R171, R229.reuse, R166, 0x1, P0 ;  /* 0x000000e5abb77211 */ /* 0x080fe400000f0ca6 */
[-C--:B------:R-:W-:Y:S01]  /*253a0*/  @P3 LEA R176, P0, R170, R230.reuse, 0x1 ;  /* 0x000000e6aab03211 */ /* 0x080fe200078008ff */
        /* <DEDUP_REMOVED lines=111> */
.L_x_7241:
[----:B-1----:R-:W-:Y:S05]  /*25aa0*/  BSYNC B1 ;  /* 0x0000000000017941 */ /* 0x002fea0003800000 */
.L_x_7240:
[----:B------:R-:W-:Y:S01]  /*25ab0*/  SHF.L.U32 R3, R3, 0x1, RZ ;  /* 0x0000000103037819 */ /* 0x000fe200000006ff */
[----:B------:R-:W-:Y:S02]  /*25ac0*/  ULDC.64 UR4, c[0x0][0x118] ;  /* 0x0000460000047ab9 */ /* 0x000fe40000000a00 */
[----:B------:R1:W2:Y:S01]  /*25ad0*/  LD.E R165, [R164.64+0xdc] ;  /* 0x0000dc04a4a57980 */ /* 0x0002a2000c101900 */
[----:B------:R-:W-:Y:S05]  /*25ae0*/  LOP3.LUT R3, R3, 0x6, RZ, 0xc0, !PT ;  /* 0x0000000603037812 */ /* 0x000fea00078ec0ff */
[----:B------:R-:W-:Y:S04]  /*25af0*/  IMAD R3, R240, 0x40, R3 ;  /* 0x00000040f0037824 */ /* 0x000fe800078e0203 */
[----:B------:R-:W-:Y:S01]  /*25b00*/  IMAD.IADD R168, R245, 0x1, -R3 ;  /* 0x00000001f5a87824 */ /* 0x000fe200078e0a03 */
[C---:B------:R-:W-:Y:S02]  /*25b10*/  IADD3 R170, R3.reuse, 0x1, RZ ;  /* 0x0000000103aa7810 */ /* 0x040fe40007ffe0ff */
[C---:B------:R-:W-:Y:S02]  /*25b20*/  IADD3 R169, R248.reuse, -R3, RZ ;  /* 0x80000003f8a97210 */ /* 0x040fe40007ffe0ff */
[C---:B------:R-:W-:Y:S02]  /*25b30*/  IADD3 R166, R248.reuse, -R170, RZ ;  /* 0x800000aaf8a67210 */ /* 0x040fe40007ffe0ff */
[----:B------:R-:W-:Y:S02]  /*25b40*/  IABS R169, R169 ;  /* 0x000000a900a97213 */ /* 0x000fe40000000000 */
[----:B------:R-:W-:Y:S02]  /*25b50*/  IABS R166, R166 ;  /* 0x000000a600a67213 */ /* 0x000fe40000000000 */
[----:B------:R-:W-:Y:S02]  /*25b60*/  IABS R168, R168 ;  /* 0x000000a800a87213 */ /* 0x000fe40000000000 */
[----:B------:R-:W3:Y:S01]  /*25b70*/  I2F R169, R169 ;  /* 0x000000a900a97306 */ /* 0x000ee20000201400 */
[C---:B------:R-:W-:Y:S02]  /*25b80*/  IADD3 R173, R3.reuse, 0x8, RZ ;  /* 0x0000000803ad7810 */ /* 0x040fe40007ffe0ff */
[C---:B------:R-:W-:Y:S02]  /*25b90*/  IADD3 R191, R3.reuse, 0x9, RZ ;  /* 0x0000000903bf7810 */ /* 0x040fe40007ffe0ff */
[C---:B------:R-:W-:Y:S01]  /*25ba0*/  ISETP.GE.AND P4, PT, R3.reuse, R247, PT ;  /* 0x000000f70300720c */ /* 0x040fe20003f86270 */
[C---:B------:R-:W-:Y:S01]  /*25bb0*/  IMAD.IADD R192, R248.reuse, 0x1, -R173 ;  /* 0x00000001f8c07824 */ /* 0x040fe200078e0aad */
[----:B------:R-:W-:Y:S02]  /*25bc0*/  IADD3 R190, R248, -R191, RZ ;  /* 0x800000bff8be7210 */ /* 0x000fe40007ffe0ff */
[C---:B------:R-:W-:Y:S01]  /*25bd0*/  ISETP.GE.AND P3, PT, R170.reuse, R247, PT ;  /* 0x000000f7aa00720c */ /* 0x040fe20003f66270 */
[----:B------:R-:W4:Y:S01]  /*25be0*/  I2F R166, R166 ;  /* 0x000000a600a67306 */ /* 0x000f220000201400 */
[C---:B------:R-:W-:Y:S02]  /*25bf0*/  ISETP.GE.AND P6, PT, R3.reuse, R244, PT ;  /* 0x000000f40300720c */ /* 0x040fe40003fc6270 */
[----:B------:R-:W-:Y:S02]  /*25c00*/  IABS R192, R192 ;  /* 0x000000c000c07213 */ /* 0x000fe40000000000 */
[----:B------:R-:W-:Y:S02]  /*25c10*/  IABS R190, R190 ;  /* 0x000000be00be7213 */ /* 0x000fe40000000000 */
[CC--:B------:R-:W-:Y:S02]  /*25c20*/  ISETP.GE.OR P4, PT, R3.reuse, R246.reuse, !P4 ;  /* 0x000000f60300720c */ /* 0x0c0fe40006786670 */
[C---:B------:R-:W-:Y:S01]  /*25c30*/  IADD3 R183, R3.reuse, 0x10, RZ ;  /* 0x0000001003b77810 */ /* 0x040fe20007ffe0ff */
[----:B------:R-:W1:Y:S01]  /*25c40*/  I2F R168, R168 ;  /* 0x000000a800a87306 */ /* 0x000e620000201400 */
[-C--:B------:R-:W-:Y:S02]  /*25c50*/  ISETP.GE.OR P3, PT, R170, R246.reuse, !P3 ;  /* 0x000000f6aa00720c */ /* 0x080fe40005f66670 */
[----:B------:R-:W-:Y:S01]  /*25c60*/  ISETP.GE.OR P6, PT, R3, R243, !P6 ;  /* 0x000000f30300720c */ /* 0x000fe200077c6670 */
[C---:B------:R-:W-:Y:S01]  /*25c70*/  IMAD.IADD R187, R248.reuse, 0x1, -R183 ;  /* 0x00000001f8bb7824 */ /* 0x040fe200078e0ab7 */
[----:B------:R-:W-:Y:S02]  /*25c80*/  IADD3 R174, R245, -R183, RZ ;  /* 0x800000b7f5ae7210 */ /* 0x000fe40007ffe0ff */
[----:B------:R-:W-:Y:S02]  /*25c90*/  IADD3 R172, R3, 0x20, RZ ;  /* 0x0000002003ac7810 */ /* 0x000fe40007ffe0ff */
[-C--:B------:R-:W-:Y:S01]  /*25ca0*/  ISETP.GE.AND P1, PT, R173, R247.reuse, PT ;  /* 0x000000f7ad00720c */ /* 0x080fe20003f26270 */
[----:B------:R-:W1:Y:S01]  /*25cb0*/  I2F R192, R192 ;  /* 0x000000c000c07306 */ /* 0x000e620000201400 */
[----:B------:R-:W-:Y:S01]  /*25cc0*/  ISETP.GE.AND P2, PT, R191, R247, PT ;  /* 0x000000f7bf00720c */ /* 0x000fe20003f46270 */
[C---:B------:R-:W-:Y:S01]  /*25cd0*/  IMAD.IADD R171, R248.reuse, 0x1, -R172 ;  /* 0x00000001f8ab7824 */ /* 0x040fe200078e0aac */
[C---:B------:R-:W-:Y:S02]  /*25ce0*/  IADD3 R181, R3.reuse, 0x18, RZ ;  /* 0x0000001803b57810 */ /* 0x040fe40007ffe0ff */
[----:B------:R-:W-:Y:S02]  /*25cf0*/  IADD3 R182, R3, 0x11, RZ ;  /* 0x0000001103b67810 */ /* 0x000fe40007ffe0ff */
[-C--:B------:R-:W-:Y:S01]  /*25d00*/  ISETP.GE.OR P1, PT, R173, R246.reuse, !P1 ;  /* 0x000000f6ad00720c */ /* 0x080fe20004f26670 */
[C---:B------:R-:W-:Y:S01]  /*25d10*/  IMAD.IADD R185, R248.reuse, 0x1, -R181 ;  /* 0x00000001f8b97824 */ /* 0x040fe200078e0ab5 */
[----:B------:R-:W-:Y:S01]  /*25d20*/  ISETP.GE.OR P2, PT, R191, R246, !P2 ;  /* 0x000000f6bf00720c */ /* 0x000fe20005746670 */
[----:B------:R-:W3:Y:S01]  /*25d30*/  I2F R190, R190 ;  /* 0x000000be00be7306 */ /* 0x000ee20000201400 */
[----:B------:R-:W-:Y:S02]  /*25d40*/  IADD3 R175, R245, -R191, RZ ;  /* 0x800000bff5af7210 */ /* 0x000fe40007ffe0ff */
[----:B------:R-:W-:Y:S02]  /*25d50*/  IABS R187, R187 ;  /* 0x000000bb00bb7213 */ /* 0x000fe40000000000 */
[C---:B------:R-:W-:Y:S02]  /*25d60*/  IADD3 R186, R248.reuse, -R182, RZ ;  /* 0x800000b6f8ba7210 */ /* 0x040fe40007ffe0ff */
[----:B------:R-:W-:Y:S02]  /*25d70*/  IABS R177, R171 ;  /* 0x000000ab00b17213 */ /* 0x000fe40000000000 */
[----:B------:R-:W-:Y:S01]  /*25d80*/  IADD3 R171, R3, 0x21, RZ ;  /* 0x0000002103ab7810 */ /* 0x000fe20007ffe0ff */
[----:B------:R-:W3:Y:S01]  /*25d90*/  I2F R187, R187 ;  /* 0x000000bb00bb7306 */ /* 0x000ee20000201400 */
[C---:B------:R-:W-:Y:S02]  /*25da0*/  ISETP.GE.AND P5, PT, R173.reuse, R244, PT ;  /* 0x000000f4ad00720c */ /* 0x040fe40003fa6270 */
[----:B------:R-:W-:Y:S01]  /*25db0*/  IABS R186, R186 ;  /* 0x000000ba00ba7213 */ /* 0x000fe20000000000 */
[----:B-1----:R-:W-:Y:S01]  /*25dc0*/  IMAD.IADD R164, R248, 0x1, -R171 ;  /* 0x00000001f8a47824 */ /* 0x002fe200078e0aab */
[----:B------:R-:W-:Y:S02]  /*25dd0*/  ISETP.GE.OR P5, PT, R173, R243, !P5 ;  /* 0x000000f3ad00720c */ /* 0x000fe40006fa6670 */
[C---:B------:R-:W-:Y:S02]  /*25de0*/  IADD3 R178, R245.reuse, -R173, RZ ;  /* 0x800000adf5b27210 */ /* 0x040fe40007ffe0ff */
[----:B------:R-:W-:Y:S01]  /*25df0*/  IADD3 R173, R245, -R182, RZ ;  /* 0x800000b6f5ad7210 */ /* 0x000fe20007ffe0ff */
[----:B------:R-:W1:Y:S01]  /*25e00*/  I2F R186, R186 ;  /* 0x000000ba00ba7306 */ /* 0x000e620000201400 */
[----:B------:R-:W-:Y:S02]  /*25e10*/  IADD3 R180, R3, 0x19, RZ ;  /* 0x0000001903b47810 */ /* 0x000fe40007ffe0ff */
[----:B------:R-:W-:Y:S02]  /*25e20*/  ISETP.GE.AND P0, PT, R170, R244, PT ;  /* 0x000000f4aa00720c */ /* 0x000fe40003f06270 */
[----:B------:R-:W-:Y:S01]  /*25e30*/  IABS R164, R164 ;  /* 0x000000a400a47213 */ /* 0x000fe20000000000 */
[----:B------:R-:W-:Y:S01]  /*25e40*/  IMAD.IADD R179, R248, 0x1, -R180 ;  /* 0x00000001f8b37824 */ /* 0x000fe200078e0ab4 */
[----:B------:R-:W-:Y:S02]  /*25e50*/  IADD3 R184, R245, -R170, RZ ;  /* 0x800000aaf5b87210 */ /* 0x000fe40007ffe0ff */
[----:B------:R-:W-:Y:S01]  /*25e60*/  ISETP.GE.OR P0, PT, R170, R243, !P0 ;  /* 0x000000f3aa00720c */ /* 0x000fe20004706670 */
[----:B------:R-:W-:Y:S01]  /*25e70*/  I2F R177, R177 ;  /* 0x000000b100b17306 */ /* 0x000fe20000201400 */
[----:B------:R-:W-:Y:S02]  /*25e80*/  IABS R179, R179 ;  /* 0x000000b300b37213 */ /* 0x000fe40000000000 */
[----:B------:R-:W-:Y:S02]  /*25e90*/  IABS R185, R185 ;  /* 0x000000b900b97213 */ /* 0x000fe40000000000 */
[----:B------:R-:W-:Y:S02]  /*25ea0*/  IABS R184, R184 ;  /* 0x000000b800b87213 */ /* 0x000fe40000000000 */
[----:B------:R-:W-:Y:S02]  /*25eb0*/  IABS R173, R173 ;  /* 0x000000ad00ad7213 */ /* 0x000fe40000000000 */
[----:B------:R-:W-:Y:S01]  /*25ec0*/  IABS R178, R178 ;  /* 0x000000b200b27213 */ /* 0x000fe20000000000 */
[----:B------:R1:W-:Y:S01]  /*25ed0*/  I2F R170, R164 ;  /* 0x000000a400aa7306 */ /* 0x0003e20000201400 */
[----:B------:R-:W-:Y:S09]  /*25ee0*/  IABS R175, R175 ;  /* 0x000000af00af7213 */ /* 0x000ff20000000000 */
[----:B------:R-:W3:Y:S10]  /*25ef0*/  I2F R179, R179 ;  /* 0x000000b300b37306 */ /* 0x000ef40000201400 */
[----:B------:R-:W3:Y:S01]  /*25f00*/  I2F R185, R185 ;  /* 0x000000b900b97306 */ /* 0x000ee20000201400 */
[----:B-1----:R-:W-:Y:S09]  /*25f10*/  IABS R164, R174 ;  /* 0x000000ae00a47213 */ /* 0x002ff20000000000 */
[----:B------:R1:W-:Y:S10]  /*25f20*/  I2F R174, R164 ;  /* 0x000000a400ae7306 */ /* 0x0003f40000201400 */
[----:B------:R-:W3:Y:S10]  /*25f30*/  I2F R184, R184 ;  /* 0x000000b800b87306 */ /* 0x000ef40000201400 */
[----:B------:R-:W4:Y:S01]  /*25f40*/  I2F R173, R173 ;  /* 0x000000ad00ad7306 */ /* 0x000f220000201400 */
[C---:B-1----:R-:W-:Y:S09]  /*25f50*/  IADD3 R164, R3.reuse, 0x30, RZ ;  /* 0x0000003003a47810 */ /* 0x042ff20007ffe0ff */
[----:B------:R-:W1:Y:S10]  /*25f60*/  I2F R178, R178 ;  /* 0x000000b200b27306 */ /* 0x000e740000201400 */
[----:B------:R-:W1:Y:S01]  /*25f70*/  I2F R175, R175 ;  /* 0x000000af00af7306 */ /* 0x000e620000201400 */
[C---:B---3--:R-:W-:Y:S01]  /*25f80*/  FFMA.FTZ R4, -R242.reuse, R169, R4 ;  /* 0x000000a9f2047223 */ /* 0x048fe20000010104 */
[C---:B------:R-:W-:Y:S01]  /*25f90*/  IADD3 R169, R3.reuse, 0x28, RZ ;  /* 0x0000002803a97810 */ /* 0x040fe20007ffe0ff */
[C---:B----4-:R-:W-:Y:S01]  /*25fa0*/  FFMA.FTZ R5, -R242.reuse, R166, R5 ;  /* 0x000000a6f2057223 */ /* 0x050fe20000010105 */
[----:B------:R-:W-:Y:S01]  /*25fb0*/  IADD3 R166, R3, 0x29, RZ ;  /* 0x0000002903a67810 */ /* 0x000fe20007ffe0ff */
[----:B------:R-:W-:Y:S01]  /*25fc0*/  FFMA.FTZ R6, -R242, R168, R6 ;  /* 0x000000a8f2067223 */ /* 0x000fe20000010106 */
[----:B------:R-:W-:Y:S01]  /*25fd0*/  FSEL R168, R4, -INF , !P4 ;  /* 0xff80000004a87808 */ /* 0x000fe20006000000 */
[----:B------:R-:W-:Y:S01]  /*25fe0*/  FFMA.FTZ R8, -R242, R192, R8 ;  /* 0x000000c0f2087223 */ /* 0x000fe20000010108 */
[----:B------:R-:W-:Y:S01]  /*25ff0*/  FSEL R5, R5, -INF , !P3 ;  /* 0xff80000005057808 */ /* 0x000fe20005800000 */
[----:B------:R-:W-:Y:S01]  /*26000*/  IMAD.IADD R4, R248, 0x1, -R166 ;  /* 0x00000001f8047824 */ /* 0x000fe200078e0aa6 */
[----:B------:R-:W-:Y:S01]  /*26010*/  FSEL R6, R6, -INF , !P6 ;  /* 0xff80000006067808 */ /* 0x000fe20007000000 */
[C---:B------:R-:W-:Y:S01]  /*26020*/  FFMA.FTZ R9, -R242.reuse, R190, R9 ;  /* 0x000000bef2097223 */ /* 0x040fe20000010109 */
[C---:B------:R-:W-:Y:S01]  /*26030*/  ISETP.GE.AND P6, PT, R183.reuse, R247, PT ;  /* 0x000000f7b700720c */ /* 0x040fe20003fc6270 */
[C---:B------:R-:W-:Y:S01]  /*26040*/  FFMA.FTZ R12, -R242.reuse, R187, R12 ;  /* 0x000000bbf20c7223 */ /* 0x040fe2000001010c */
[C---:B------:R-:W-:Y:S01]  /*26050*/  ISETP.GE.AND P3, PT, R183.reuse, R244, PT ;  /* 0x000000f4b700720c */ /* 0x040fe20003f66270 */
[C---:B------:R-:W-:Y:S01]  /*26060*/  FFMA.FTZ R13, -R242.reuse, R186, R13 ;  /* 0x000000baf20d7223 */ /* 0x040fe2000001010d */
[----:B------:R-:W-:Y:S01]  /*26070*/  IABS R4, R4 ;  /* 0x0000000400047213 */ /* 0x000fe20000000000 */
[----:B------:R-:W-:Y:S01]  /*26080*/  FFMA.FTZ R17, -R242, R179, R17 ;  /* 0x000000b3f2117223 */ /* 0x000fe20000010111 */
[C---:B------:R-:W-:Y:S01]  /*26090*/  ISETP.GE.OR P6, PT, R183.reuse, R246, !P6 ;  /* 0x000000f6b700720c */ /* 0x040fe200077c6670 */
[----:B------:R-:W-:Y:S01]  /*260a0*/  IMAD.IADD R176, R248, 0x1, -R169 ;  /* 0x00000001f8b07824 */ /* 0x000fe200078e0aa9 */
[----:B------:R-:W-:Y:S01]  /*260b0*/  ISETP.GE.OR P3, PT, R183, R243, !P3 ;  /* 0x000000f3b700720c */ /* 0x000fe20005f66670 */
[----:B------:R-:W-:Y:S01]  /*260c0*/  FFMA.FTZ R16, -R242, R185, R16 ;  /* 0x000000b9f2107223 */ /* 0x000fe20000010110 */
[----:B------:R-:W3:Y:S01]  /*260d0*/  I2F R183, R4 ;  /* 0x0000000400b77306 */ /* 0x000ee20000201400 */
[C---:B------:R-:W-:Y:S01]  /*260e0*/  ISETP.GE.AND P4, PT, R191.reuse, R244, PT ;  /* 0x000000f4bf00720c */ /* 0x040fe20003f86270 */
[----:B------:R-:W-:Y:S01]  /*260f0*/  IMAD.IADD R190, R248, 0x1, -R164 ;  /* 0x00000001f8be7824 */ /* 0x000fe200078e0aa4 */
[----:B------:R-:W-:Y:S01]  /*26100*/  FSEL R8, R8, -INF , !P1 ;  /* 0xff80000008087808 */ /* 0x000fe20004800000 */
[C---:B------:R-:W-:Y:S01]  /*26110*/  FFMA.FTZ R20, -R242.reuse, R177, R20 ;  /* 0x000000b1f2147223 */ /* 0x040fe20000010114 */
[----:B------:R-:W-:Y:S01]  /*26120*/  ISETP.GE.OR P4, PT, R191, R243, !P4 ;  /* 0x000000f3bf00720c */ /* 0x000fe20006786670 */
[C---:B------:R-:W-:Y:S01]  /*26130*/  FFMA.FTZ R7, -R242.reuse, R184, R7 ;  /* 0x000000b8f2077223 */ /* 0x040fe20000010107 */
[----:B------:R-:W-:Y:S01]  /*26140*/  IADD3 R191, R245, -R181, RZ ;  /* 0x800000b5f5bf7210 */ /* 0x000fe20007ffe0ff */
[C---:B------:R-:W-:Y:S01]  /*26150*/  FFMA.FTZ R21, -R242.reuse, R170, R21 ;  /* 0x000000aaf2157223 */ /* 0x040fe20000010115 */
[----:B------:R-:W-:Y:S01]  /*26160*/  FSEL R9, R9, -INF , !P2 ;  /* 0xff80000009097808 */ /* 0x000fe20005000000 */
[----:B------:R-:W-:Y:S01]  /*26170*/  FFMA.FTZ R14, -R242, R174, R14 ;  /* 0x000000aef20e7223 */ /* 0x000fe2000001010e */
[----:B------:R-:W-:Y:S01]  /*26180*/  ISETP.GE.AND P1, PT, R182, R247, PT ;  /* 0x000000f7b600720c */ /* 0x000fe20003f26270 */
[----:B------:R-:W-:Y:S01]  /*26190*/  FFMA.FTZ R15, -R242, R173, R15 ;  /* 0x000000adf20f7223 */ /* 0x000fe2000001010f */
[----:B------:R-:W-:Y:S01]  /*261a0*/  ISETP.GE.AND P2, PT, R182, R244, PT ;  /* 0x000000f4b600720c */ /* 0x000fe20003f46270 */
[----:B-1----:R-:W-:Y:S01]  /*261b0*/  FFMA.FTZ R10, -R242, R178, R10 ;  /* 0x000000b2f20a7223 */ /* 0x002fe2000001010a */
[----:B------:R-:W-:Y:S01]  /*261c0*/  ISETP.GE.OR P1, PT, R182, R246, !P1 ;  /* 0x000000f6b600720c */ /* 0x000fe20004f26670 */
[----:B------:R-:W-:Y:S01]  /*261d0*/  FFMA.FTZ R11, -R242, R175, R11 ;  /* 0x000000aff20b7223 */ /* 0x000fe2000001010b */
[----:B------:R-:W-:Y:S02]  /*261e0*/  ISETP.GE.OR P2, PT, R182, R243, !P2 ;  /* 0x000000f3b600720c */ /* 0x000fe40005746670 */
[----:B------:R-:W-:Y:S02]  /*261f0*/  FSEL R198, R12, -INF , !P6 ;  /* 0xff8000000cc67808 */ /* 0x000fe40007000000 */
[----:B------:R-:W-:Y:S02]  /*26200*/  IADD3 R12, R3, 0x31, RZ ;  /* 0x00000031030c7810 */ /* 0x000fe40007ffe0ff */
[----:B------:R-:W-:Y:S01]  /*26210*/  FSEL R199, R13, -INF , !P1 ;  /* 0xff8000000dc77808 */ /* 0x000fe20004800000 */
[----:B---3--:R-:W-:Y:S01]  /*26220*/  FFMA.FTZ R25, -R242, R183, R25 ;  /* 0x000000b7f2197223 */ /* 0x008fe20000010119 */
[----:B------:R-:W-:Y:S02]  /*26230*/  IABS R4, R191 ;  /* 0x000000bf00047213 */ /* 0x000fe40000000000 */
[CC--:B------:R-:W-:Y:S02]  /*26240*/  ISETP.GE.AND P6, PT, R181.reuse, R247.reuse, PT ;  /* 0x000000f7b500720c */ /* 0x0c0fe40003fc6270 */
[----:B------:R-:W1:Y:S01]  /*26250*/  I2F R182, R4 ;  /* 0x0000000400b67306 */ /* 0x000e620000201400 */
[----:B------:R-:W-:Y:S02]  /*26260*/  IABS R176, R176 ;  /* 0x000000b000b07213 */ /* 0x000fe40000000000 */
[----:B------:R-:W-:Y:S02]  /*26270*/  ISETP.GE.OR P6, PT, R181, R246, !P6 ;  /* 0x000000f6b500720c */ /* 0x000fe400077c6670 */
[----:B------:R-:W-:Y:S02]  /*26280*/  IABS R190, R190 ;  /* 0x000000be00be7213 */ /* 0x000fe40000000000 */
[----:B------:R-:W-:Y:S02]  /*26290*/  FSEL R223, R16, -INF , !P6 ;  /* 0xff80000010df7808 */ /* 0x000fe40007000000 */
[CC--:B------:R-:W-:Y:S01]  /*262a0*/  ISETP.GE.AND P6, PT, R180.reuse, R247.reuse, PT ;  /* 0x000000f7b400720c */ /* 0x0c0fe20003fc6270 */
[----:B------:R-:W3:Y:S01]  /*262b0*/  I2F R176, R176 ;  /* 0x000000b000b07306 */ /* 0x000ee20000201400 */
[----:B------:R-:W-:Y:S02]  /*262c0*/  IADD3 R16, R245, -R172, RZ ;  /* 0x800000acf5107210 */ /* 0x000fe40007ffe0ff */
[----:B------:R-:W-:Y:S02]  /*262d0*/  ISETP.GE.OR P6, PT, R180, R246, !P6 ;  /* 0x000000f6b400720c */ /* 0x000fe400077c6670 */
[----:B------:R-:W-:Y:S02]  /*262e0*/  IABS R16, R16 ;  /* 0x0000001000107213 */ /* 0x000fe40000000000 */
[----:B------:R-:W-:Y:S02]  /*262f0*/  FSEL R251, R17, -INF , !P6 ;  /* 0xff80000011fb7808 */ /* 0x000fe40007000000 */
[-C--:B------:R-:W-:Y:S01]  /*26300*/  ISETP.GE.AND P6, PT, R172, R247.reuse, PT ;  /* 0x000000f7ac00720c */ /* 0x080fe20003fc6270 */
[----:B------:R-:W4:Y:S01]  /*26310*/  I2F R184, R190 ;  /* 0x000000be00b87306 */ /* 0x000f220000201400 */
[----:B------:R-:W-:Y:S02]  /*26320*/  FSEL R252, R14, -INF , !P3 ;  /* 0xff8000000efc7808 */ /* 0x000fe40005800000 */
[----:B------:R-:W-:Y:S01]  /*26330*/  ISETP.GE.OR P6, PT, R172, R246, !P6 ;  /* 0x000000f6ac00720c */ /* 0x000fe200077c6670 */
[----:B-1----:R-:W-:Y:S01]  /*26340*/  FFMA.FTZ R18, -R242, R182, R18 ;  /* 0x000000b6f2127223 */ /* 0x002fe20000010112 */
[C---:B------:R-:W-:Y:S02]  /*26350*/  IADD3 R4, R245.reuse, -R180, RZ ;  /* 0x800000b4f5047210 */ /* 0x040fe40007ffe0ff */
[----:B------:R-:W-:Y:S01]  /*26360*/  FSEL R187, R20, -INF , !P6 ;  /* 0xff80000014bb7808 */ /* 0x000fe20007000000 */
[----:B------:R-:W-:Y:S01]  /*26370*/  IMAD.IADD R20, R245, 0x1, -R171 ;  /* 0x00000001f5147824 */ /* 0x000fe200078e0aab */
[----:B------:R-:W-:Y:S01]  /*26380*/  IABS R4, R4 ;  /* 0x0000000400047213 */ /* 0x000fe20000000000 */
[----:B------:R-:W1:Y:S01]  /*26390*/  I2F R16, R16 ;  /* 0x0000001000107306 */ /* 0x000e620000201400 */
[CC--:B------:R-:W-:Y:S02]  /*263a0*/  ISETP.GE.AND P6, PT, R171.reuse, R247.reuse, PT ;  /* 0x000000f7ab00720c */ /* 0x0c0fe40003fc6270 */
[----:B------:R-:W-:Y:S01]  /*263b0*/  MOV R13, R4 ;  /* 0x00000004000d7202 */ /* 0x000fe20000000f00 */
[----:B------:R-:W-:Y:S01]  /*263c0*/  IMAD.IADD R4, R248, 0x1, -R12 ;  /* 0x00000001f8047824 */ /* 0x000fe200078e0a0c */
[----:B------:R-:W-:Y:S01]  /*263d0*/  ISETP.GE.OR P6, PT, R171, R246, !P6 ;  /* 0x000000f6ab00720c */ /* 0x000fe200077c6670 */
[C---:B---3--:R-:W-:Y:S01]  /*263e0*/  FFMA.FTZ R24, -R242.reuse, R176, R24 ;  /* 0x000000b0f2187223 */ /* 0x048fe20000010118 */
[----:B------:R-:W-:Y:S02]  /*263f0*/  ISETP.GE.AND P3, PT, R169, R244, PT ;  /* 0x000000f4a900720c */ /* 0x000fe40003f66270 */
[----:B------:R-:W-:Y:S01]  /*26400*/  IABS R4, R4 ;  /* 0x0000000400047213 */ /* 0x000fe20000000000 */
[----:B------:R-:W3:Y:S01]  /*26410*/  I2F R13, R13 ;  /* 0x0000000d000d7306 */ /* 0x000ee20000201400 */
[----:B------:R-:W-:Y:S02]  /*26420*/  FSEL R193, R21, -INF , !P6 ;  /* 0xff80000015c17808 */ /* 0x000fe40007000000 */
[C---:B------:R-:W-:Y:S01]  /*26430*/  ISETP.GE.AND P6, PT, R169.reuse, R247, PT ;  /* 0x000000f7a900720c */ /* 0x040fe20003fc6270 */
[----:B----4-:R-:W-:Y:S01]  /*26440*/  FFMA.FTZ R28, -R242, R184, R28 ;  /* 0x000000b8f21c7223 */ /* 0x010fe2000001011c */
[C---:B------:R-:W-:Y:S02]  /*26450*/  ISETP.GE.OR P3, PT, R169.reuse, R243, !P3 ;  /* 0x000000f3a900720c */ /* 0x040fe40005f66670 */
[----:B------:R-:W-:Y:S02]  /*26460*/  ISETP.GE.OR P6, PT, R169, R246, !P6 ;  /* 0x000000f6a900720c */ /* 0x000fe400077c6670 */
[----:B------:R-:W-:Y:S01]  /*26470*/  IADD3 R169, R245, -R169, RZ ;  /* 0x800000a9f5a97210 */ /* 0x000fe20007ffe0ff */
[----:B------:R-:W4:Y:S01]  /*26480*/  I2F R179, R4 ;  /* 0x0000000400b37306 */ /* 0x000f220000201400 */
[----:B------:R-:W-:Y:S02]  /*26490*/  FSEL R186, R24, -INF , !P6 ;  /* 0xff80000018ba7808 */ /* 0x000fe40007000000 */
[----:B------:R-:W-:Y:S01]  /*264a0*/  ISETP.GE.AND P6, PT, R166, R247, PT ;  /* 0x000000f7a600720c */ /* 0x000fe20003fc6270 */
[----:B-1----:R-:W-:Y:S01]  /*264b0*/  FFMA.FTZ R22, -R242, R16, R22 ;  /* 0x00000010f2167223 */ /* 0x002fe20000010116 */
[----:B------:R-:W-:Y:S02]  /*264c0*/  FMNMX.FTZ R16, R168, R2, !PT ;  /* 0x00000002a8107209 */ /* 0x000fe40007810000 */
[----:B------:R-:W-:Y:S02]  /*264d0*/  ISETP.GE.OR P6, PT, R166, R246, !P6 ;  /* 0x000000f6a600720c */ /* 0x000fe400077c6670 */
[----:B------:R-:W-:Y:S02]  /*264e0*/  IABS R169, R169 ;  /* 0x000000a900a97213 */ /* 0x000fe40000000000 */
[----:B------:R-:W-:Y:S02]  /*264f0*/  FSEL R24, R15, -INF , !P2 ;  /* 0xff8000000f187808 */ /* 0x000fe40005000000 */
[----:B------:R-:W-:Y:S01]  /*26500*/  FSEL R7, R7, -INF , !P0 ;  /* 0xff80000007077808 */ /* 0x000fe20004000000 */
[----:B------:R-:W1:Y:S01]  /*26510*/  I2F R15, R169 ;  /* 0x000000a9000f7306 */ /* 0x000e620000201400 */
[----:B------:R-:W-:Y:S01]  /*26520*/  ISETP.GE.AND P0, PT, R180, R244, PT ;  /* 0x000000f4b400720c */ /* 0x000fe20003f06270 */
[----:B---3--:R-:W-:Y:S01]  /*26530*/  FFMA.FTZ R19, -R242, R13, R19 ;  /* 0x0000000df2137223 */ /* 0x008fe20000010113 */
[----:B------:R-:W-:Y:S02]  /*26540*/  FSEL R185, R25, -INF , !P6 ;  /* 0xff80000019b97808 */ /* 0x000fe40007000000 */
[C---:B------:R-:W-:Y:S02]  /*26550*/  ISETP.GE.AND P6, PT, R164.reuse, R247, PT ;  /* 0x000000f7a400720c */ /* 0x040fe40003fc6270 */
[----:B------:R-:W-:Y:S02]  /*26560*/  FMNMX.FTZ R16, R5, R16, !PT ;  /* 0x0000001005107209 */ /* 0x000fe40007810000 */
[----:B------:R-:W-:Y:S01]  /*26570*/  ISETP.GE.OR P6, PT, R164, R246, !P6 ;  /* 0x000000f6a400720c */ /* 0x000fe200077c6670 */
[----:B----4-:R-:W-:Y:S01]  /*26580*/  FFMA.FTZ R29, -R242, R179, R29 ;  /* 0x000000b3f21d7223 */ /* 0x010fe2000001011d */
[----:B------:R-:W-:Y:S02]  /*26590*/  IADD3 R4, R3, 0x38, RZ ;  /* 0x0000003803047810 */ /* 0x000fe40007ffe0ff */
[----:B------:R-:W-:Y:S02]  /*265a0*/  FMNMX.FTZ R16, R8, R16, !PT ;  /* 0x0000001008107209 */ /* 0x000fe40007810000 */
[----:B------:R-:W-:Y:S02]  /*265b0*/  IADD3 R17, R248, -R4, RZ ;  /* 0x80000004f8117210 */ /* 0x000fe40007ffe0ff */
[----:B------:R-:W-:Y:S02]  /*265c0*/  ISETP.GE.OR P0, PT, R180, R243, !P0 ;  /* 0x000000f3b400720c */ /* 0x000fe40004706670 */
[----:B------:R-:W-:Y:S02]  /*265d0*/  IABS R17, R17 ;  /* 0x0000001100117213 */ /* 0x000fe40000000000 */
[----:B------:R-:W-:Y:S02]  /*265e0*/  FSEL R180, R28, -INF , !P6 ;  /* 0xff8000001cb47808 */ /* 0x000fe40007000000 */
[----:B------:R-:W-:Y:S01]  /*265f0*/  FSEL R19, R19, -INF , !P0 ;  /* 0xff80000013137808 */ /* 0x000fe20004000000 */
[----:B-1----:R-:W-:Y:S01]  /*26600*/  FFMA.FTZ R26, -R242, R15, R26 ;  /* 0x0000000ff21a7223 */ /* 0x002fe2000001011a */
[----:B------:R-:W1:Y:S01]  /*26610*/  I2F R17, R17 ;  /* 0x0000001100117306 */ /* 0x000e620000201400 */
[C---:B------:R-:W-:Y:S02]  /*26620*/  ISETP.GE.AND P6, PT, R12.reuse, R247, PT ;  /* 0x000000f70c00720c */ /* 0x040fe40003fc6270 */
[-C--:B------:R-:W-:Y:S02]  /*26630*/  ISETP.GE.AND P0, PT, R12, R244.reuse, PT ;  /* 0x000000f40c00720c */ /* 0x080fe40003f06270 */
[----:B------:R-:W-:Y:S02]  /*26640*/  ISETP.GE.AND P2, PT, R166, R244, PT ;  /* 0x000000f4a600720c */ /* 0x000fe40003f46270 */
[----:B------:R-:W-:Y:S02]  /*26650*/  IABS R20, R20 ;  /* 0x0000001400147213 */ /* 0x000fe40000000000 */
[C---:B------:R-:W-:Y:S02]  /*26660*/  ISETP.GE.OR P6, PT, R12.reuse, R246, !P6 ;  /* 0x000000f60c00720c */ /* 0x040fe400077c6670 */
[-C--:B------:R-:W-:Y:S02]  /*26670*/  ISETP.GE.OR P0, PT, R12, R243.reuse, !P0 ;  /* 0x000000f30c00720c */ /* 0x080fe40004706670 */
[----:B------:R-:W-:Y:S01]  /*26680*/  ISETP.GE.OR P2, PT, R166, R243, !P2 ;  /* 0x000000f3a600720c */ /* 0x000fe20005746670 */
[C---:B------:R-:W-:Y:S01]  /*26690*/  IMAD.IADD R166, R245.reuse, 0x1, -R166 ;  /* 0x00000001f5a67824 */ /* 0x040fe200078e0aa6 */
[----:B------:R-:W3:Y:S01]  /*266a0*/  I2F R20, R20 ;  /* 0x0000001400147306 */ /* 0x000ee20000201400 */
[----:B------:R-:W-:Y:S02]  /*266b0*/  FSEL R10, R10, -INF , !P5 ;  /* 0xff8000000a0a7808 */ /* 0x000fe40006800000 */
[----:B------:R-:W-:Y:S02]  /*266c0*/  IADD3 R14, R245, -R164, RZ ;  /* 0x800000a4f50e7210 */ /* 0x000fe40007ffe0ff */
[----:B------:R-:W-:Y:S02]  /*266d0*/  IABS R13, R166 ;  /* 0x000000a6000d7213 */ /* 0x000fe40000000000 */
[----:B------:R-:W-:Y:S01]  /*266e0*/  FSEL R11, R11, -INF , !P4 ;  /* 0xff8000000b0b7808 */ /* 0x000fe20006000000 */
[----:B-1----:R-:W-:Y:S01]  /*266f0*/  FFMA.FTZ R32, -R242, R17, R32 ;  /* 0x00000011f2207223 */ /* 0x002fe20000010120 */
[----:B------:R-:W-:Y:S01]  /*26700*/  FMNMX.FTZ R17, R9, R16, !PT ;  /* 0x0000001009117209 */ /* 0x000fe20007810000 */
[----:B------:R-:W-:Y:S01]  /*26710*/  IMAD.IADD R16, R245, 0x1, -R12 ;  /* 0x00000001f5107824 */ /* 0x000fe200078e0a0c */
[----:B------:R-:W-:Y:S01]  /*26720*/  IADD3 R3, R3, 0x39, RZ ;  /* 0x0000003903037810 */ /* 0x000fe20007ffe0ff */
[----:B------:R-:W1:Y:S01]  /*26730*/  I2F R13, R13 ;  /* 0x0000000d000d7306 */ /* 0x000e620000201400 */
[----:B------:R-:W-:Y:S02]  /*26740*/  FMNMX.FTZ R12, R198, R17, !PT ;  /* 0x00000011c60c7209 */ /* 0x000fe40007810000 */
[----:B------:R-:W-:Y:S02]  /*26750*/  FMNMX.FTZ R17, R6, R0, !PT ;  /* 0x0000000006117209 */ /* 0x000fe40007810000 */
[----:B------:R-:W-:Y:S02]  /*26760*/  ISETP.GE.AND P1, PT, R181, R244, PT ;  /* 0x000000f4b500720c */ /* 0x000fe40003f26270 */
[----:B------:R-:W-:Y:S02]  /*26770*/  FMNMX.FTZ R17, R7, R17, !PT ;  /* 0x0000001107117209 */ /* 0x000fe40007810000 */
[----:B------:R-:W-:Y:S02]  /*26780*/  IABS R14, R14 ;  /* 0x0000000e000e7213 */ /* 0x000fe40000000000 */
[----:B------:R-:W-:Y:S01]  /*26790*/  FMNMX.FTZ R17, R10, R17, !PT ;  /* 0x000000110a117209 */ /* 0x000fe20007810000 */
[----:B---3--:R-:W-:Y:S01]  /*267a0*/  FFMA.FTZ R23, -R242, R20, R23 ;  /* 0x00000014f2177223 */ /* 0x008fe20000010117 */
[----:B------:R-:W-:Y:S02]  /*267b0*/  IADD3 R170, R248, -R3, RZ ;  /* 0x80000003f8aa7210 */ /* 0x000fe40007ffe0ff */
[----:B------:R-:W-:Y:S01]  /*267c0*/  FMNMX.FTZ R17, R11, R17, !PT ;  /* 0x000000110b117209 */ /* 0x000fe20007810000 */
[----:B------:R-:W3:Y:S01]  /*267d0*/  I2F R14, R14 ;  /* 0x0000000e000e7306 */ /* 0x000ee20000201400 */
[----:B------:R-:W-:Y:S02]  /*267e0*/  ISETP.GE.OR P1, PT, R181, R243, !P1 ;  /* 0x000000f3b500720c */ /* 0x000fe40004f26670 */
[----:B------:R-:W-:Y:S02]  /*267f0*/  IABS R16, R16 ;  /* 0x0000001000107213 */ /* 0x000fe40000000000 */
[----:B------:R-:W-:Y:S02]  /*26800*/  FMNMX.FTZ R12, R199, R12, !PT ;  /* 0x0000000cc70c7209 */ /* 0x000fe40007810000 */
[----:B------:R-:W-:Y:S01]  /*26810*/  IADD3 R15, R245, -R4, RZ ;  /* 0x80000004f50f7210 */ /* 0x000fe20007ffe0ff */
[----:B-1----:R-:W-:Y:S01]  /*26820*/  FFMA.FTZ R27, -R242, R13, R27 ;  /* 0x0000000df21b7223 */ /* 0x002fe2000001011b */
[----:B------:R-:W-:Y:S01]  /*26830*/  FMNMX.FTZ R17, R252, R17, !PT ;  /* 0x00000011fc117209 */ /* 0x000fe20007810000 */
[----:B------:R-:W1:Y:S01]  /*26840*/  I2F R16, R16 ;  /* 0x0000001000107306 */ /* 0x000e620000201400 */
[----:B------:R-:W-:Y:S02]  /*26850*/  IABS R170, R170 ;  /* 0x000000aa00aa7213 */ /* 0x000fe40000000000 */
[----:B------:R-:W-:Y:S02]  /*26860*/  FSEL R25, R18, -INF , !P1 ;  /* 0xff80000012197808 */ /* 0x000fe40004800000 */
[----:B------:R-:W-:Y:S02]  /*26870*/  IABS R15, R15 ;  /* 0x0000000f000f7213 */ /* 0x000fe40000000000 */
[----:B------:R-:W-:Y:S02]  /*26880*/  FMNMX.FTZ R18, R223, R12, !PT ;  /* 0x0000000cdf127209 */ /* 0x000fe40007810000 */
[----:B------:R-:W-:Y:S01]  /*26890*/  IADD3 R12, R245, -R3, RZ ;  /* 0x80000003f50c7210 */ /* 0x000fe20007ffe0ff */
[----:B------:R-:W4:Y:S01]  /*268a0*/  I2F R170, R170 ;  /* 0x000000aa00aa7306 */ /* 0x000f220000201400 */
[----:B------:R-:W-:Y:S02]  /*268b0*/  FMNMX.FTZ R17, R24, R17, !PT ;  /* 0x0000001118117209 */ /* 0x000fe40007810000 */
[----:B------:R-:W-:Y:S01]  /*268c0*/  ISETP.GE.AND P5, PT, R172, R244, PT ;  /* 0x000000f4ac00720c */ /* 0x000fe20003fa6270 */
[----:B---3--:R-:W-:Y:S01]  /*268d0*/  FFMA.FTZ R30, -R242, R14, R30 ;  /* 0x0000000ef21e7223 */ /* 0x008fe2000001011e */
[----:B------:R-:W-:Y:S02]  /*268e0*/  IABS R12, R12 ;  /* 0x0000000c000c7213 */ /* 0x000fe40000000000 */
[----:B------:R-:W-:Y:S02]  /*268f0*/  FMNMX.FTZ R18, R251, R18, !PT ;  /* 0x00000012fb127209 */ /* 0x000fe40007810000 */
[----:B------:R-:W-:Y:S01]  /*26900*/  ISETP.GE.OR P5, PT, R172, R243, !P5 ;  /* 0x000000f3ac00720c */ /* 0x000fe20006fa6670 */
[----:B------:R-:W3:Y:S01]  /*26910*/  I2F R15, R15 ;  /* 0x0000000f000f7306 */ /* 0x000ee20000201400 */
[----:B------:R-:W-:Y:S02]  /*26920*/  FMNMX.FTZ R17, R25, R17, !PT ;  /* 0x0000001119117209 */ /* 0x000fe40007810000 */
[----:B------:R-:W-:Y:S01]  /*26930*/  ISETP.GE.AND P4, PT, R171, R244, PT ;  /* 0x000000f4ab00720c */ /* 0x000fe20003f86270 */
[----:B-1----:R-:W-:Y:S01]  /*26940*/  FFMA.FTZ R31, -R242, R16, R31 ;  /* 0x00000010f21f7223 */ /* 0x002fe2000001011f */
[----:B------:R-:W-:Y:S02]  /*26950*/  MOV R28, R193 ;  /* 0x000000c1001c7202 */ /* 0x000fe40000000f00 */
[----:B------:R-:W-:Y:S02]  /*26960*/  FMNMX.FTZ R18, R187, R18, !PT ;  /* 0x00000012bb127209 */ /* 0x000fe40007810000 */
[----:B------:R-:W-:Y:S01]  /*26970*/  FSEL R184, R22, -INF , !P5 ;  /* 0xff80000016b87808 */ /* 0x000fe20006800000 */
[----:B------:R-:W1:Y:S01]  /*26980*/  I2F R12, R12 ;  /* 0x0000000c000c7306 */ /* 0x000e620000201400 */
[----:B------:R-:W-:Y:S02]  /*26990*/  ISETP.GE.OR P4, PT, R171, R243, !P4 ;  /* 0x000000f3ab00720c */ /* 0x000fe40006786670 */
[----:B------:R-:W-:Y:S01]  /*269a0*/  FMNMX.FTZ R17, R19, R17, !PT ;  /* 0x0000001113117209 */ /* 0x000fe20007810000 */
[----:B----4-:R-:W-:Y:S01]  /*269b0*/  FFMA.FTZ R33, -R242, R170, R33 ;  /* 0x000000aaf2217223 */ /* 0x010fe20000010121 */
[----:B------:R-:W-:Y:S02]  /*269c0*/  FMNMX.FTZ R18, R28, R18, !PT ;  /* 0x000000121c127209 */ /* 0x000fe40007810000 */
[----:B------:R-:W-:Y:S02]  /*269d0*/  FSEL R183, R23, -INF , !P4 ;  /* 0xff80000017b77808 */ /* 0x000fe40006000000 */
[----:B------:R-:W-:Y:S01]  /*269e0*/  FMNMX.FTZ R17, R184, R17, !PT ;  /* 0x00000011b8117209 */ /* 0x000fe20007810000 */
[----:B------:R-:W-:Y:S01]  /*269f0*/  LDSM.16.MT88.4 R20, [R221+0x10000] ;  /* 0x01000000dd14783b */ /* 0x000fe20000004200 */
[----:B------:R-:W-:Y:S02]  /*26a00*/  FMNMX.FTZ R18, R186, R18, !PT ;  /* 0x00000012ba127209 */ /* 0x000fe40007810000 */
[----:B------:R-:W-:Y:S01]  /*26a10*/  ISETP.GE.AND P1, PT, R164, R244, PT ;  /* 0x000000f4a400720c */ /* 0x000fe20003f26270 */
[----:B---3--:R-:W-:Y:S01]  /*26a20*/  FFMA.FTZ R34, -R242, R15, R34 ;  /* 0x0000000ff2227223 */ /* 0x008fe20000010122 */
[----:B------:R-:W-:Y:S02]  /*26a30*/  FSEL R182, R26, -INF , !P3 ;  /* 0xff8000001ab67808 */ /* 0x000fe40005800000 */
[----:B------:R-:W-:Y:S02]  /*26a40*/  FMNMX.FTZ R17, R183, R17, !PT ;  /* 0x00000011b7117209 */ /* 0x000fe40007810000 */
[----:B------:R-:W-:Y:S02]  /*26a50*/  FSEL R179, R29, -INF , !P6 ;  /* 0xff8000001db37808 */ /* 0x000fe40007000000 */
[----:B------:R-:W-:Y:S02]  /*26a60*/  FMNMX.FTZ R18, R185, R18, !PT ;  /* 0x00000012b9127209 */ /* 0x000fe40007810000 */
[----:B------:R-:W-:Y:S01]  /*26a70*/  ISETP.GE.AND P6, PT, R4, R247, PT ;  /* 0x000000f70400720c */ /* 0x000fe20003fc6270 */
[----:B-1----:R-:W-:Y:S01]  /*26a80*/  FFMA.FTZ R35, -R242, R12, R35 ;  /* 0x0000000cf2237223 */ /* 0x002fe20000010123 */
[----:B------:R-:W-:Y:S02]  /*26a90*/  ISETP.GE.OR P1, PT, R164, R243, !P1 ;  /* 0x000000f3a400720c */ /* 0x000fe40004f26670 */
[----:B------:R-:W-:Y:S02]  /*26aa0*/  FSEL R181, R27, -INF , !P2 ;  /* 0xff8000001bb57808 */ /* 0x000fe40005000000 */
[----:B------:R-:W-:Y:S02]  /*26ab0*/  FMNMX.FTZ R17, R182, R17, !PT ;  /* 0x00000011b6117209 */ /* 0x000fe40007810000 */
[----:B------:R-:W-:Y:S02]  /*26ac0*/  FMNMX.FTZ R18, R180, R18, !PT ;  /* 0x00000012b4127209 */ /* 0x000fe40007810000 */
[----:B------:R-:W-:Y:S02]  /*26ad0*/  ISETP.GE.AND P5, PT, R3, R247, PT ;  /* 0x000000f70300720c */ /* 0x000fe40003fa6270 */
[----:B------:R-:W-:Y:S02]  /*26ae0*/  ISETP.GE.OR P6, PT, R4, R246, !P6 ;  /* 0x000000f60400720c */ /* 0x000fe400077c6670 */
[----:B------:R-:W-:Y:S02]  /*26af0*/  FSEL R175, R30, -INF , !P1 ;  /* 0xff8000001eaf7808 */ /* 0x000fe40004800000 */
[----:B------:R-:W-:Y:S02]  /*26b00*/  FMNMX.FTZ R17, R181, R17, !PT ;  /* 0x00000011b5117209 */ /* 0x000fe40007810000 */
[----:B------:R-:W-:Y:S02]  /*26b10*/  ISETP.GE.AND P3, PT, R4, R244, PT ;  /* 0x000000f40400720c */ /* 0x000fe40003f66270 */
[----:B------:R-:W-:Y:S02]  /*26b20*/  ISETP.GE.OR P5, PT, R3, R246, !P5 ;  /* 0x000000f60300720c */ /* 0x000fe40006fa6670 */
[----:B------:R-:W-:Y:S02]  /*26b30*/  FSEL R177, R32, -INF , !P6 ;  /* 0xff80000020b17808 */ /* 0x000fe40007000000 */
[----:B------:R-:W-:Y:S02]  /*26b40*/  FMNMX.FTZ R18, R179, R18, !PT ;  /* 0x00000012b3127209 */ /* 0x000fe40007810000 */
[----:B------:R-:W-:Y:S02]  /*26b50*/  FSEL R174, R31, -INF , !P0 ;  /* 0xff8000001fae7808 */ /* 0x000fe40004000000 */
[----:B------:R-:W-:Y:S02]  /*26b60*/  FMNMX.FTZ R17, R175, R17, !PT ;  /* 0x00000011af117209 */ /* 0x000fe40007810000 */
[-C--:B------:R-:W-:Y:S02]  /*26b70*/  ISETP.GE.OR P3, PT, R4, R243.reuse, !P3 ;  /* 0x000000f30400720c */ /* 0x080fe40005f66670 */
        /* <DEDUP_REMOVED lines=11> */
[----:B------:R-:W3:Y:S01]  /*26c30*/  SHFL.BFLY PT, R4, R3, 0x2, 0x1f ;  /* 0x0c401f0003047f89 */ /* 0x000ee200000e0000 */
[----:B-1----:R-:W-:Y:S07]  /*26c40*/  FMNMX.FTZ R14, R13, R14, !PT ;  /* 0x0000000e0d0e7209 */ /* 0x002fee0007810000 */
[----:B------:R-:W1:Y:S01]  /*26c50*/  SHFL.BFLY PT, R164, R14, 0x1, 0x1f ;  /* 0x0c201f000ea47f89 */ /* 0x000e6200000e0000 */
[----:B---3--:R-:W-:Y:S07]  /*26c60*/  FMNMX.FTZ R4, R3, R4, !PT ;  /* 0x0000000403047209 */ /* 0x008fee0007810000 */
[----:B------:R-:W3:Y:S01]  /*26c70*/  SHFL.BFLY PT, R3, R4, 0x1, 0x1f ;  /* 0x0c201f0004037f89 */ /* 0x000ee200000e0000 */
[----:B-1----:R-:W-:Y:S07]  /*26c80*/  FMNMX.FTZ R164, R14, R164, !PT ;  /* 0x000000a40ea47209 */ /* 0x002fee0007810000 */
[----:B------:R-:W1:Y:S01]  /*26c90*/  LDSM.16.MT88.4 R12, [R222+0x10000] ;  /* 0x01000000de0c783b */ /* 0x000e620000004200 */
[----:B------:R-:W-:Y:S01]  /*26ca0*/  FSETP.NEU.FTZ.AND P1, PT, R164, -INF , PT ;  /* 0xff800000a400780b */ /* 0x000fe20003f3d000 */
[----:B--2---:R-:W-:Y:S01]  /*26cb0*/  FMUL.FTZ R178, R165, R164 ;  /* 0x000000a4a5b27220 */ /* 0x004fe20000410000 */
[----:B---3--:R-:W-:Y:S02]  /*26cc0*/  FMNMX.FTZ R3, R4, R3, !PT ;  /* 0x0000000304037209 */ /* 0x008fe40007810000 */
[----:B------:R-:W-:Y:S02]  /*26cd0*/  FSEL R4, R164, RZ, P1 ;  /* 0x000000ffa4047208 */ /* 0x000fe40000800000 */
[----:B------:R-:W-:Y:S01]  /*26ce0*/  FSETP.NEU.FTZ.AND P0, PT, R3, -INF , PT ;  /* 0xff8000000300780b */ /* 0x000fe20003f1d000 */
[----:B------:R-:W-:Y:S01]  /*26cf0*/  FMUL.FTZ R172, R165, R3 ;  /* 0x00000003a5ac7220 */ /* 0x000fe20000410000 */
[----:B------:R-:W-:Y:S01]  /*26d00*/  FSEL R178, R178, RZ, P1 ;  /* 0x000000ffb2b27208 */ /* 0x000fe20000800000 */
[----:B------:R-:W-:Y:S01]  /*26d10*/  FADD.FTZ R2, -R4, R2 ;  /* 0x0000000204027221 */ /* 0x000fe20000010100 */
[----:B------:R-:W-:Y:S02]  /*26d20*/  FSEL R4, R3, RZ, P0 ;  /* 0x000000ff03047208 */ /* 0x000fe40000000000 */
[----:B------:R-:W-:Y:S01]  /*26d30*/  FSEL R172, R172, RZ, P0 ;  /* 0x000000ffacac7208 */ /* 0x000fe20000000000 */
[-C--:B------:R-:W-:Y:S01]  /*26d40*/  FFMA.FTZ R191, R168, R165.reuse, -R178 ;  /* 0x000000a5a8bf7223 */ /* 0x080fe200000108b2 */
[----:B------:R-:W-:Y:S01]  /*26d50*/  ISETP.GT.AND P0, PT, R240, R228, PT ;  /* 0x000000e4f000720c */ /* 0x000fe20003f04270 */
[----:B------:R-:W-:Y:S02]  /*26d60*/  FADD.FTZ R0, -R4, R0 ;  /* 0x0000000004007221 */ /* 0x000fe40000010100 */
[-CC-:B------:R-:W-:Y:S02]  /*26d70*/  FFMA.FTZ R190, R5, R165.reuse, -R178.reuse ;  /* 0x000000a505be7223 */ /* 0x180fe400000108b2 */
[-CC-:B------:R-:W-:Y:S01]  /*26d80*/  FFMA.FTZ R197, R8, R165.reuse, -R178.reuse ;  /* 0x000000a508c57223 */ /* 0x180fe200000108b2 */
[----:B------:R-:W-:Y:S01]  /*26d90*/  MUFU.EX2 R191, R191 ;  /* 0x000000bf00bf7308 */ /* 0x000fe20000000800 */
[-C--:B------:R-:W-:Y:S02]  /*26da0*/  FFMA.FTZ R196, R9, R165.reuse, -R178 ;  /* 0x000000a509c47223 */ /* 0x080fe400000108b2 */
[-CC-:B------:R-:W-:Y:S02]  /*26db0*/  FFMA.FTZ R195, R6, R165.reuse, -R172.reuse ;  /* 0x000000a506c37223 */ /* 0x180fe400000108ac */
[-CC-:B------:R-:W-:Y:S02]  /*26dc0*/  FFMA.FTZ R194, R7, R165.reuse, -R172.reuse ;  /* 0x000000a507c27223 */ /* 0x180fe400000108ac */
[-CC-:B------:R-:W-:Y:S02]  /*26dd0*/  FFMA.FTZ R193, R10, R165.reuse, -R172.reuse ;  /* 0x000000a50ac17223 */ /* 0x180fe400000108ac */
[-C--:B------:R-:W-:Y:S01]  /*26de0*/  FFMA.FTZ R192, R11, R165.reuse, -R172 ;  /* 0x000000a50bc07223 */ /* 0x080fe200000108ac */
[----:B------:R-:W2:Y:S01]  /*26df0*/  MUFU.EX2 R190, R190 ;  /* 0x000000be00be7308 */ /* 0x000ea20000000800 */
[C---:B------:R-:W-:Y:S02]  /*26e00*/  FMUL.FTZ R2, R165.reuse, R2 ;  /* 0x00000002a5027220 */ /* 0x040fe40000410000 */
[----:B------:R-:W-:Y:S02]  /*26e10*/  FMUL.FTZ R0, R165, R0 ;  /* 0x00000000a5007220 */ /* 0x000fe40000410000 */
[-CC-:B------:R-:W-:Y:S02]  /*26e20*/  FFMA.FTZ R180, R180, R165.reuse, -R178.reuse ;  /* 0x000000a5b4b47223 */ /* 0x180fe400000108b2 */
[-CC-:B------:R-:W-:Y:S02]  /*26e30*/  FFMA.FTZ R179, R179, R165.reuse, -R178.reuse ;  /* 0x000000a5b3b37223 */ /* 0x180fe400000108b2 */
[-C--:B------:R-:W-:Y:S01]  /*26e40*/  FFMA.FTZ R177, R177, R165.reuse, -R178 ;  /* 0x000000a5b1b17223 */ /* 0x080fe200000108b2 */
[----:B------:R-:W3:Y:S01]  /*26e50*/  MUFU.EX2 R2, R2 ;  /* 0x0000000200027308 */ /* 0x000ee20000000800 */
[-CC-:B------:R-:W-:Y:S02]  /*26e60*/  FFMA.FTZ R174, R174, R165.reuse, -R172.reuse ;  /* 0x000000a5aeae7223 */ /* 0x180fe400000108ac */
        /* <DEDUP_REMOVED lines=8> */
[-C--:B------:R-:W-:Y:S02]  /*26ef0*/  FFMA.FTZ R252, R252, R165.reuse, -R172 ;  /* 0x000000a5fcfc7223 */ /* 0x080fe400000108ac */
[-CC-:B------:R-:W-:Y:S02]  /*26f00*/  FFMA.FTZ R187, R187, R165.reuse, -R178.reuse ;  /* 0x000000a5bbbb7223 */ /* 0x180fe400000108b2 */
[-C--:B------:R-:W-:Y:S01]  /*26f10*/  FFMA.FTZ R186, R186, R165.reuse, -R178 ;  /* 0x000000a5baba7223 */ /* 0x080fe200000108b2 */
[----:B------:R-:W-:Y:S01]  /*26f20*/  MUFU.EX2 R197, R197 ;  /* 0x000000c500c57308 */ /* 0x000fe20000000800 */
[-C--:B------:R-:W-:Y:S02]  /*26f30*/  FFMA.FTZ R184, R184, R165.reuse, -R172 ;  /* 0x000000a5b8b87223 */ /* 0x080fe400000108ac */
[----:B------:R-:W-:Y:S02]  /*26f40*/  FFMA.FTZ R185, R185, R165, -R178 ;  /* 0x000000a5b9b97223 */ /* 0x000fe400000108b2 */
[C---:B---3--:R-:W-:Y:S02]  /*26f50*/  FMUL.FTZ R4, R2.reuse, R160 ;  /* 0x000000a002047220 */ /* 0x048fe40000410000 */
[C---:B------:R-:W-:Y:S01]  /*26f60*/  FMUL.FTZ R5, R2.reuse, R161 ;  /* 0x000000a102057220 */ /* 0x040fe20000410000 */
[----:B------:R-:W-:Y:S01]  /*26f70*/  MOV R161, R19 ;  /* 0x0000001300a17202 */ /* 0x000fe20000000f00 */
[C---:B------:R-:W-:Y:S01]  /*26f80*/  FMUL.FTZ R8, R2.reuse, R156 ;  /* 0x0000009c02087220 */ /* 0x040fe20000410000 */
[----:B------:R-:W2:Y:S01]  /*26f90*/  MUFU.EX2 R196, R196 ;  /* 0x000000c400c47308 */ /* 0x000ea20000000800 */
[----:B------:R-:W-:Y:S02]  /*26fa0*/  FMUL.FTZ R9, R2, R157 ;  /* 0x0000009d02097220 */ /* 0x000fe40000410000 */
[----:B------:R-:W-:Y:S02]  /*26fb0*/  IMAD.MOV.U32 R160, RZ, RZ, R28 ;  /* 0x000000ffffa07224 */ /* 0x000fe400078e001c */
[C---:B----4-:R-:W-:Y:S01]  /*26fc0*/  FMUL.FTZ R6, R0.reuse, R162 ;  /* 0x000000a200067220 */ /* 0x050fe20000410000 */
[----:B------:R-:W3:Y:S01]  /*26fd0*/  LDSM.16.MT88.4 R28, [R220+0x10000] ;  /* 0x01000000dc1c783b */ /* 0x000ee20000004200 */
[C---:B------:R-:W-:Y:S01]  /*26fe0*/  FMUL.FTZ R7, R0.reuse, R163 ;  /* 0x000000a300077220 */ /* 0x040fe20000410000 */
[----:B------:R-:W-:Y:S01]  /*26ff0*/  MOV R162, R25 ;  /* 0x0000001900a27202 */ /* 0x000fe20000000f00 */
[C---:B------:R-:W-:Y:S01]  /*27000*/  FMUL.FTZ R10, R0.reuse, R158 ;  /* 0x0000009e000a7220 */ /* 0x040fe20000410000 */
[----:B------:R-:W-:Y:S01]  /*27010*/  MUFU.EX2 R195, R195 ;  /* 0x000000c300c37308 */ /* 0x000fe20000000800 */
[C---:B------:R-:W-:Y:S02]  /*27020*/  FMUL.FTZ R11, R0.reuse, R159 ;  /* 0x0000009f000b7220 */ /* 0x040fe40000410000 */
[----:B------:R-:W-:Y:S01]  /*27030*/  FMUL.FTZ R19, R0, R151 ;  /* 0x0000009700137220 */ /* 0x000fe20000410000 */
[----:B------:R-:W-:Y:S01]  /*27040*/  LDSM.16.MT88.4 R156, [R221+0x12800] ;  /* 0x01280000dd9c783b */ /* 0x000fe20000004200 */
[C---:B------:R-:W-:Y:S02]  /*27050*/  FMUL.FTZ R16, R2.reuse, R148 ;  /* 0x0000009402107220 */ /* 0x040fe40000410000 */
[----:B------:R-:W-:Y:S02]  /*27060*/  FMUL.FTZ R17, R2, R149 ;  /* 0x0000009502117220 */ /* 0x000fe40000410000 */
[----:B------:R-:W-:Y:S01]  /*27070*/  FMUL.FTZ R18, R0, R150 ;  /* 0x0000009600127220 */ /* 0x000fe20000410000 */
[----:B------:R-:W4:Y:S01]  /*27080*/  MUFU.EX2 R194, R194 ;  /* 0x000000c200c27308 */ /* 0x000f220000000800 */
        /* <DEDUP_REMOVED lines=12> */
[C---:B-----5:R-:W-:Y:S01]  /*27150*/  FMUL.FTZ R36, R2.reuse, R36 ;  /* 0x0000002402247220 */ /* 0x060fe20000410000 */
[----:B------:R-:W2:Y:S01]  /*27160*/  MUFU.EX2 R192, R192 ;  /* 0x000000c000c07308 */ /* 0x000ea20000000800 */
[----:B------:R-:W-:Y:S01]  /*27170*/  LDSM.16.MT88.4 R132, [R220+0x12000] ;  /* 0x01200000dc84783b */ /* 0x000fe20000004200 */
[----:B------:R-:W-:Y:S01]  /*27180*/  FMUL.FTZ R37, R2, R37 ;  /* 0x0000002502257220 */ /* 0x000fe20000410000 */
[----:B----4-:R-:W-:Y:S01]  /*27190*/  F2FP.BF16.PACK_AB R169, R194, R195 ;  /* 0x000000c3c2a9723e */ /* 0x010fe200000010ff */
        /* <DEDUP_REMOVED lines=133> */
[C---:B---3--:R-:W-:Y:S03]  /*279f0*/  HMMA.16816.F32.BF16 R108, R168.reuse, R140, R108 ;  /* 0x0000008ca86c723c */ /* 0x048fe6000004186c */
[C---:B------:R-:W-:Y:S02]  /*27a00*/  FMUL.FTZ R114, R0.reuse, R114 ;  /* 0x0000007200727220 */ /* 0x040fe40000410000 */
[----:B------:R-:W-:Y:S02]  /*27a10*/  FMUL.FTZ R115, R0, R115 ;  /* 0x0000007300737220 */ /* 0x000fe40000410000 */
[--C-:B------:R-:W-:Y:S02]  /*27a20*/  FFMA.FTZ R140, R163, R165, -R172.reuse ;  /* 0x000000a5a38c7223 */ /* 0x100fe400000108ac */
[C---:B------:R-:W-:Y:S02]  /*27a30*/  FMUL.FTZ R116, R2.reuse, R116 ;  /* 0x0000007402747220 */ /* 0x040fe40000410000 */
[----:B------:R3:W-:Y:S01]  /*27a40*/  MUFU.EX2 R148, R140 ;  /* 0x0000008c00947308 */ /* 0x0007e20000000800 */
        /* <DEDUP_REMOVED lines=10> */
[--C-:B---3--:R-:W-:Y:S02]  /*27af0*/  FFMA.FTZ R140, R162, R165, -R172.reuse ;  /* 0x000000a5a28c7223 */ /* 0x108fe400000108ac */
[----:B------:R1:W3:Y:S01]  /*27b00*/  MUFU.EX2 R149, R136 ;  /* 0x0000008800957308 */ /* 0x0002e20000000800 */
[C---:B------:R-:W-:Y:S03]  /*27b10*/  HMMA.16816.F32.BF16 R120, R168.reuse, R138, R120 ;  /* 0x0000008aa878723c */ /* 0x040fe60000041878 */
[C---:B------:R-:W-:Y:S02]  /*27b20*/  FMUL.FTZ R124, R2.reuse, R124 ;  /* 0x0000007c027c7220 */ /* 0x040fe40000410000 */
[----:B------:R-:W-:Y:S02]  /*27b30*/  FMUL.FTZ R125, R2, R125 ;  /* 0x0000007d027d7220 */ /* 0x000fe40000410000 */
[C---:B------:R-:W-:Y:S02]  /*27b40*/  FMUL.FTZ R126, R0.reuse, R126 ;  /* 0x0000007e007e7220 */ /* 0x040fe40000410000 */
[----:B------:R3:W3:Y:S03]  /*27b50*/  MUFU.EX2 R150, R140 ;  /* 0x0000008c00967308 */ /* 0x0006e60000000800 */
        /* <DEDUP_REMOVED lines=10> */
[----:B----4-:R-:W-:Y:S01]  /*27c00*/  F2FP.BF16.PACK_AB R132, R199, R198 ;  /* 0x000000c6c784723e */ /* 0x010fe200000010ff */
[----:B------:R-:W-:Y:S03]  /*27c10*/  FMUL.FTZ R131, R0, R131 ;  /* 0x0000008300837220 */ /* 0x000fe60000410000 */
[----:B------:R-:W-:Y:S01]  /*27c20*/  FFMA.FTZ R172, R166, R165, -R172 ;  /* 0x000000a5a6ac7223 */ /* 0x000fe200000108ac */
[----:B---3--:R-:W1:Y:S01]  /*27c30*/  LDSM.16.MT88.4 R140, [R222+0x10800] ;  /* 0x01080000de8c783b */ /* 0x008e620000004200 */
[----:B------:R-:W-:Y:S02]  /*27c40*/  FFMA.FTZ R191, R2, R250, R191 ;  /* 0x000000fa02bf7223 */ /* 0x000fe400000100bf */
[----:B------:R-:W-:Y:S03]  /*27c50*/  HMMA.16816.F32.BF16 R128, R168, R134, R128 ;  /* 0x00000086a880723c */ /* 0x000fe60000041880 */
[----:B------:R-:W-:Y:S02]  /*27c60*/  FFMA.FTZ R195, R0, R249, R195 ;  /* 0x000000f900c37223 */ /* 0x000fe400000100c3 */
[----:B------:R-:W-:Y:S02]  /*27c70*/  FADD.FTZ R191, R190, R191 ;  /* 0x000000bfbebf7221 */ /* 0x000fe40000010000 */
[----:B------:R-:W-:Y:S01]  /*27c80*/  IMAD.MOV.U32 R170, RZ, RZ, R149 ;  /* 0x000000ffffaa7224 */ /* 0x000fe200078e0095 */
        /* <DEDUP_REMOVED lines=31> */
[----:B------:R-:W-:Y:S06]  /*27e80*/  MUFU.EX2 R152, R186 ;  /* 0x000000ba00987308 */ /* 0x000fec0000000800 */
[----:B------:R-:W-:Y:S01]  /*27e90*/  MOV R153, R168 ;  /* 0x000000a800997202 */ /* 0x000fe20000000f00 */
[C---:B------:R-:W-:Y:S03]  /*27ea0*/  HMMA.16816.F32.BF16 R40, R132.reuse, R154, R40 ;  /* 0x0000009a8428723c */ /* 0x040fe60000041828 */
[----:B------:R-:W2:Y:S05]  /*27eb0*/  MUFU.EX2 R168, R187 ;  /* 0x000000bb00a87308 */ /* 0x000eaa0000000800 */
[C---:B------:R-:W-:Y:S05]  /*27ec0*/  HMMA.16816.F32.BF16 R44, R132.reuse, R156, R44 ;  /* 0x0000009c842c723c */ /* 0x040fea000004182c */
[----:B------:R-:W-:Y:S02]  /*27ed0*/  MUFU.EX2 R187, R173 ;  /* 0x000000ad00bb7308 */ /* 0x000fe40000000800 */
[----:B------:R-:W-:Y:S01]  /*27ee0*/  IMAD.MOV.U32 R157, RZ, RZ, R169 ;  /* 0x000000ffff9d7224 */ /* 0x000fe200078e00a9 */
[C---:B------:R-:W-:Y:S04]  /*27ef0*/  HMMA.16816.F32.BF16 R48, R132.reuse, R158, R48 ;  /* 0x0000009e8430723c */ /* 0x040fe80000041830 */
[----:B------:R-:W-:Y:S03]  /*27f00*/  MOV R156, R170 ;  /* 0x000000aa009c7202 */ /* 0x000fe60000000f00 */
[----:B------:R-:W-:Y:S01]  /*27f10*/  MUFU.EX2 R170, R185 ;  /* 0x000000b900aa7308 */ /* 0x000fe20000000800 */
[C---:B-1----:R-:W-:Y:S04]  /*27f20*/  HMMA.16816.F32.BF16 R52, R132.reuse, R140, R52 ;  /* 0x0000008c8434723c */ /* 0x042fe80000041834 */
[----:B--2---:R-:W-:Y:S04]  /*27f30*/  MOV R186, R168 ;  /* 0x000000a800ba7202 */ /* 0x004fe80000000f00 */
[C---:B------:R-:W-:Y:S01]  /*27f40*/  HMMA.16816.F32.BF16 R56, R132.reuse, R142, R56 ;  /* 0x0000008e8438723c */ /* 0x040fe20000041838 */
[----:B------:R-:W1:Y:S01]  /*27f50*/  LDSM.16.MT88.4 R140, [R219+0x14800] ;  /* 0x01480000db8c783b */ /* 0x000e620000004200 */
[----:B------:R-:W-:Y:S06]  /*27f60*/  MUFU.EX2 R169, R184 ;  /* 0x000000b800a97308 */ /* 0x000fec0000000800 */
[C---:B---3--:R-:W-:Y:S04]  /*27f70*/  HMMA.16816.F32.BF16 R60, R132.reuse, R136, R60 ;  /* 0x00000088843c723c */ /* 0x048fe8000004183c */
[----:B------:R2:W-:Y:S04]  /*27f80*/  MUFU.EX2 R184, R183 ;  /* 0x000000b700b87308 */ /* 0x0005e80000000800 */
[C---:B------:R-:W-:Y:S01]  /*27f90*/  HMMA.16816.F32.BF16 R64, R132.reuse, R138, R64 ;  /* 0x0000008a8440723c */ /* 0x040fe20000041840 */
[----:B------:R-:W3:Y:S05]  /*27fa0*/  LDSM.16.MT88.4 R136, [R222+0x16800] ;  /* 0x01680000de88783b */ /* 0x000eea0000004200 */
[----:B------:R1:W-:Y:S02]  /*27fb0*/  MUFU.EX2 R168, R181 ;  /* 0x000000b500a87308 */ /* 0x0003e40000000800 */
[C---:B----4-:R-:W-:Y:S07]  /*27fc0*/  HMMA.16816.F32.BF16 R68, R132.reuse, R144, R68 ;  /* 0x000000908444723c */ /* 0x050fee0000041844 */
[-CC-:B------:R-:W-:Y:S01]  /*27fd0*/  FFMA.FTZ R144, R153, R165.reuse, -R178.reuse ;  /* 0x000000a599907223 */ /* 0x180fe200000108b2 */
[C---:B------:R-:W-:Y:S03]  /*27fe0*/  HMMA.16816.F32.BF16 R72, R132.reuse, R146, R72 ;  /* 0x000000928448723c */ /* 0x040fe60000041848 */
[----:B------:R4:W3:Y:S01]  /*27ff0*/  MUFU.EX2 R153, R144 ;  /* 0x0000009000997308 */ /* 0x0008e20000000800 */
[----:B--2---:R-:W-:Y:S01]  /*28000*/  MOV R183, R152 ;  /* 0x0000009800b77202 */ /* 0x004fe20000000f00 */
[----:B------:R-:W-:Y:S03]  /*28010*/  FFMA.FTZ R178, R176, R165, -R178 ;  /* 0x000000a5b0b27223 */ /* 0x000fe600000108b2 */
[C---:B------:R-:W-:Y:S05]  /*28020*/  HMMA.16816.F32.BF16 R76, R132.reuse, R160, R76 ;  /* 0x000000a0844c723c */ /* 0x040fea000004184c */
[----:B------:R-:W-:Y:S01]  /*28030*/  MUFU.EX2 R160, R180 ;  /* 0x000000b400a07308 */ /* 0x000fe20000000800 */
[----:B-1----:R-:W-:Y:S01]  /*28040*/  MOV R181, R156 ;  /* 0x0000009c00b57202 */ /* 0x002fe20000000f00 */
[----:B------:R-:W-:Y:S01]  /*28050*/  IMAD.MOV.U32 R161, RZ, RZ, R157 ;  /* 0x000000ffffa17224 */ /* 0x000fe200078e009d */
[C---:B------:R-:W-:Y:S01]  /*28060*/  HMMA.16816.F32.BF16 R80, R132.reuse, R162, R80 ;  /* 0x000000a28450723c */ /* 0x040fe20000041850 */
[----:B------:R-:W-:Y:S06]  /*28070*/  LDSM.16.MT88.4 R156, [R220+0x13000] ;  /* 0x01300000dc9c783b */ /* 0x000fec0000004200 */
[----:B------:R-:W-:Y:S01]  /*28080*/  MUFU.EX2 R162, R174 ;  /* 0x000000ae00a27308 */ /* 0x000fe20000000800 */
[C---:B------:R-:W-:Y:S01]  /*28090*/  HMMA.16816.F32.BF16 R84, R132.reuse, R148, R84 ;  /* 0x000000948454723c */ /* 0x040fe20000041854 */
[----:B----4-:R-:W1:Y:S03]  /*280a0*/  LDSM.16.MT88.4 R144, [R221+0x16800] ;  /* 0x01680000dd90783b */ /* 0x010e660000004200 */
[----:B---3--:R-:W-:Y:S04]  /*280b0*/  IMAD.MOV.U32 R185, RZ, RZ, R153 ;  /* 0x000000ffffb97224 */ /* 0x008fe800078e0099 */
[C---:B------:R-:W-:Y:S01]  /*280c0*/  HMMA.16816.F32.BF16 R88, R132.reuse, R150, R88 ;  /* 0x000000968458723c */ /* 0x040fe20000041858 */
[----:B------:R-:W-:Y:S01]  /*280d0*/  MUFU.EX2 R163, R179 ;  /* 0x000000b300a37308 */ /* 0x000fe20000000800 */
[----:B------:R-:W2:Y:S06]  /*280e0*/  LDSM.16.MT88.4 R148, [R220+0x16800] ;  /* 0x01680000dc94783b */ /* 0x000eac0000004200 */
[C---:B------:R-:W-:Y:S02]  /*280f0*/  HMMA.16816.F32.BF16 R92, R132.reuse, R140, R92 ;  /* 0x0000008c845c723c */ /* 0x040fe4000004185c */
[----:B------:R-:W-:Y:S01]  /*28100*/  LDSM.16.MT88.4 R152, [R221+0x11000] ;  /* 0x01100000dd98783b */ /* 0x000fe20000004200 */
[----:B------:R-:W-:Y:S05]  /*28110*/  MUFU.EX2 R165, R172 ;  /* 0x000000ac00a57308 */ /* 0x000fea0000000800 */
[C---:B------:R-:W-:Y:S02]  /*28120*/  HMMA.16816.F32.BF16 R96, R132.reuse, R142, R96 ;  /* 0x0000008e8460723c */ /* 0x040fe40000041860 */
[----:B------:R-:W3:Y:S06]  /*28130*/  LDSM.16.MT88.4 R140, [R219+0x16800] ;  /* 0x01680000db8c783b */ /* 0x000eec0000004200 */
        /* <DEDUP_REMOVED lines=15> */
[-C--:B------:R-:W-:Y:S07]  /*28230*/  F2FP.BF16.PACK_AB R135, R168, R182.reuse ;  /* 0x000000b6a887723e */ /* 0x080fee00000010ff */
        /* <DEDUP_REMOVED lines=18> */
[C---:B------:R-:W-:Y:S08]  /*28360*/  HMMA.16816.F32.BF16 R52, R132.reuse, R156, R52 ;  /* 0x0000009c8434723c */ /* 0x040ff00000041834 */
[C---:B------:R-:W-:Y:S01]  /*28370*/  HMMA.16816.F32.BF16 R56, R132.reuse, R158, R56 ;  /* 0x0000009e8438723c */ /* 0x040fe20000041838 */
[----:B------:R-:W-:Y:S07]  /*28380*/  LDSM.16.MT88.4 R156, [R222+0x11800] ;  /* 0x01180000de9c783b */ /* 0x000fee0000004200 */
[C---:B----4-:R-:W-:Y:S07]  /*28390*/  HMMA.16816.F32.BF16 R60, R132.reuse, R152, R60 ;  /* 0x00000098843c723c */ /* 0x050fee000004183c */
[----:B------:R-:W-:Y:S01]  /*283a0*/  MOV R152, R171 ;  /* 0x000000ab00987202 */ /* 0x000fe20000000f00 */
[C---:B------:R-:W-:Y:S01]  /*283b0*/  HMMA.16816.F32.BF16 R64, R132.reuse, R154, R64 ;  /* 0x0000009a8440723c */ /* 0x040fe20000041840 */
[----:B------:R-:W-:Y:S03]  /*283c0*/  MUFU.EX2 R171, R177 ;  /* 0x000000b100ab7308 */ /* 0x000fe60000000800 */
[----:B------:R-:W-:Y:S03]  /*283d0*/  MOV R153, R161 ;  /* 0x000000a100997202 */ /* 0x000fe60000000f00 */
[----:B------:R-:W-:Y:S01]  /*283e0*/  MOV R154, R182 ;  /* 0x000000b6009a7202 */ /* 0x000fe20000000f00 */
[C---:B-1----:R-:W-:Y:S03]  /*283f0*/  HMMA.16816.F32.BF16 R68, R132.reuse, R144, R68 ;  /* 0x000000908444723c */ /* 0x042fe60000041844 */
[----:B------:R-:W1:Y:S05]  /*28400*/  MUFU.EX2 R155, R178 ;  /* 0x000000b2009b7308 */ /* 0x000e6a0000000800 */
[C---:B------:R-:W-:Y:S01]  /*28410*/  HMMA.16816.F32.BF16 R72, R132.reuse, R146, R72 ;  /* 0x000000928448723c */ /* 0x040fe20000041848 */
[----:B------:R-:W4:Y:S04]  /*28420*/  LDSM.16.MT88.4 R144, [R222+0x17000] ;  /* 0x01700000de90783b */ /* 0x000f280000004200 */
[----:B------:R4:W4:Y:S03]  /*28430*/  MUFU.EX2 R161, R175 ;  /* 0x000000af00a17308 */ /* 0x0009260000000800 */
[C---:B--2---:R-:W-:Y:S08]  /*28440*/  HMMA.16816.F32.BF16 R76, R132.reuse, R148, R76 ;  /* 0x00000094844c723c */ /* 0x044ff0000004184c */
[C---:B------:R-:W-:Y:S01]  /*28450*/  HMMA.16816.F32.BF16 R80, R132.reuse, R150, R80 ;  /* 0x000000968450723c */ /* 0x040fe20000041850 */
[----:B------:R-:W2:Y:S03]  /*28460*/  LDSM.16.MT88.4 R148, [R221+0x17000] ;  /* 0x01700000dd94783b */ /* 0x000ea60000004200 */
[----:B-1----:R-:W-:Y:S01]  /*28470*/  IMAD.MOV.U32 R166, RZ, RZ, R155 ;  /* 0x000000ffffa67224 */ /* 0x002fe200078e009b */
[----:B------:R-:W-:Y:S03]  /*28480*/  MOV R155, R183 ;  /* 0x000000b7009b7202 */ /* 0x000fe60000000f00 */
[C---:B---3--:R-:W-:Y:S01]  /*28490*/  HMMA.16816.F32.BF16 R84, R132.reuse, R136, R84 ;  /* 0x000000888454723c */ /* 0x048fe20000041854 */
[----:B------:R-:W-:Y:S07]  /*284a0*/  LDSM.16.MT88.4 R176, [R219+0x11800] ;  /* 0x01180000dbb0783b */ /* 0x000fee0000004200 */
[C---:B------:R-:W-:Y:S01]  /*284b0*/  HMMA.16816.F32.BF16 R88, R132.reuse, R138, R88 ;  /* 0x0000008a8458723c */ /* 0x040fe20000041858 */
[----:B------:R-:W1:Y:S07]  /*284c0*/  LDSM.16.MT88.4 R136, [R220+0x17000] ;  /* 0x01700000dc88783b */ /* 0x000e6e0000004200 */
[C---:B------:R-:W-:Y:S01]  /*284d0*/  HMMA.16816.F32.BF16 R92, R132.reuse, R140, R92 ;  /* 0x0000008c845c723c */ /* 0x040fe2000004185c */
[----:B----4-:R-:W-:Y:S07]  /*284e0*/  LDSM.16.MT88.4 R172, [R220+0x11800] ;  /* 0x01180000dcac783b */ /* 0x010fee0000004200 */
[C---:B------:R-:W-:Y:S01]  /*284f0*/  HMMA.16816.F32.BF16 R96, R132.reuse, R142, R96 ;  /* 0x0000008e8460723c */ /* 0x040fe20000041860 */
[----:B------:R-:W3:Y:S07]  /*28500*/  LDSM.16.MT88.4 R140, [R219+0x17000] ;  /* 0x01700000db8c783b */ /* 0x000eee0000004200 */
[C---:B------:R-:W-:Y:S07]  /*28510*/  HMMA.16816.F32.BF16 R100, R132.reuse, R144, R100 ;  /* 0x000000908464723c */ /* 0x040fee0000041864 */
[----:B------:R-:W-:Y:S01]  /*28520*/  MOV R145, R152 ;  /* 0x0000009800917202 */ /* 0x000fe20000000f00 */
[C---:B------:R-:W-:Y:S04]  /*28530*/  HMMA.16816.F32.BF16 R104, R132.reuse, R146, R104 ;  /* 0x000000928468723c */ /* 0x040fe80000041868 */
[----:B------:R-:W-:Y:S01]  /*28540*/  IMAD.MOV.U32 R152, RZ, RZ, R184 ;  /* 0x000000ffff987224 */ /* 0x000fe200078e00b8 */
[----:B------:R-:W-:Y:S02]  /*28550*/  MOV R144, R153 ;  /* 0x0000009900907202 */ /* 0x000fe40000000f00 */
[----:B------:R-:W-:Y:S01]  /*28560*/  MOV R153, R185 ;  /* 0x000000b900997202 */ /* 0x000fe20000000f00 */
[C---:B--2---:R-:W-:Y:S04]  /*28570*/  HMMA.16816.F32.BF16 R108, R132.reuse, R148, R108 ;  /* 0x00000094846c723c */ /* 0x044fe8000004186c */
[----:B------:R-:W-:Y:S01]  /*28580*/  IMAD.MOV.U32 R147, RZ, RZ, R181 ;  /* 0x000000ffff937224 */ /* 0x000fe200078e00b5 */
[----:B------:R-:W-:Y:S01]  /*28590*/  MOV R146, R186 ;  /* 0x000000ba00927202 */ /* 0x000fe20000000f00 */
[----:B------:R-:W-:Y:S02]  /*285a0*/  LDSM.16.MT88.4 R180, [R222+0x13800] ;  /* 0x01380000deb4783b */ /* 0x000fe40000004200 */
[C---:B------:R-:W-:Y:S06]  /*285b0*/  HMMA.16816.F32.BF16 R112, R132.reuse, R150, R112 ;  /* 0x000000968470723c */ /* 0x040fec0000041870 */
[----:B------:R-:W2:Y:S02]  /*285c0*/  LDSM.16.MT88.4 R148, [R221+0x11800] ;  /* 0x01180000dd94783b */ /* 0x000ea40000004200 */
[C---:B-1----:R-:W-:Y:S07]  /*285d0*/  HMMA.16816.F32.BF16 R116, R132.reuse, R136, R116 ;  /* 0x000000888474723c */ /* 0x042fee0000041874 */
[----:B------:R-:W-:Y:S01]  /*285e0*/  IMAD.MOV.U32 R136, RZ, RZ, R162 ;  /* 0x000000ffff887224 */ /* 0x000fe200078e00a2 */
[C---:B------:R-:W-:Y:S04]  /*285f0*/  HMMA.16816.F32.BF16 R120, R132.reuse, R138, R120 ;  /* 0x0000008a8478723c */ /* 0x040fe80000041878 */
[----:B------:R-:W-:Y:S03]  /*28600*/  MOV R137, R163 ;  /* 0x000000a300897202 */ /* 0x000fe60000000f00 */
[----:B------:R-:W-:Y:S01]  /*28610*/  MOV R138, R187 ;  /* 0x000000bb008a7202 */ /* 0x000fe20000000f00 */
[C---:B---3--:R-:W-:Y:S01]  /*28620*/  HMMA.16816.F32.BF16 R124, R132.reuse, R140, R124 ;  /* 0x0000008c847c723c */ /* 0x048fe2000004187c */
[----:B------:R-:W1:Y:S03]  /*28630*/  LDSM.16.MT88.4 R184, [R221+0x13800] ;  /* 0x01380000ddb8783b */ /* 0x000e660000004200 */
[----:B------:R-:W-:Y:S01]  /*28640*/  IMAD.MOV.U32 R139, RZ, RZ, R171 ;  /* 0x000000ffff8b7224 */ /* 0x000fe200078e00ab */
[----:B------:R-:W-:Y:S02]  /*28650*/  F2FP.BF16.PACK_AB R171, R165, R138 ;  /* 0x0000008aa5ab723e */ /* 0x000fe400000010ff */
[----:B------:R-:W-:Y:S01]  /*28660*/  MOV R140, R170 ;  /* 0x000000aa008c7202 */ /* 0x000fe20000000f00 */
[----:B------:R-:W-:Y:S04]  /*28670*/  HMMA.16816.F32.BF16 R128, R132, R142, R128 ;  /* 0x0000008e8480723c */ /* 0x000fe80000041880 */
[----:B------:R-:W-:Y:S02]  /*28680*/  MOV R141, R169 ;  /* 0x000000a9008d7202 */ /* 0x000fe40000000f00 */
[----:B------:R-:W-:Y:S01]  /*28690*/  F2FP.BF16.PACK_AB R170, R166, R139 ;  /* 0x0000008ba6aa723e */ /* 0x000fe200000010ff */
[----:B------:R-:W-:Y:S01]  /*286a0*/  IMAD.MOV.U32 R143, RZ, RZ, R168 ;  /* 0x000000ffff8f7224 */ /* 0x000fe200078e00a8 */
[----:B------:R-:W-:Y:S04]  /*286b0*/  MOV R134, R161 ;  /* 0x000000a100867202 */ /* 0x000fe80000000f00 */
[----:B------:R-:W-:Y:S02]  /*286c0*/  MOV R135, R160 ;  /* 0x000000a000877202 */ /* 0x000fe40000000f00 */
        /* <DEDUP_REMOVED lines=9> */
[C---:B--2---:R-:W-:Y:S07]  /*28760*/  HMMA.16816.F32.BF16 R152, R168.reuse, R148, R12 ;  /* 0x00000094a898723c */ /* 0x044fee000004180c */
        /* <DEDUP_REMOVED lines=13> */
[----:B------:R-:W-:Y:S03]  /*28840*/  IMAD.MOV.U32 R172, RZ, RZ, R139 ;  /* 0x000000ffffac7224 */ /* 0x000fe600078e008b */
[----:B------:R-:W-:Y:S02]  /*28850*/  MOV R175, R136 ;  /* 0x0000008800af7202 */ /* 0x000fe40000000f00 */
[----:B------:R-:W-:Y:S02]  /*28860*/  MOV R174, R137 ;  /* 0x0000008900ae7202 */ /* 0x000fe40000000f00 */
[C---:B------:R-:W-:Y:S01]  /*28870*/  HMMA.16816.F32.BF16 R136, R168.reuse, R176, R28 ;  /* 0x000000b0a888723c */ /* 0x040fe2000004181c */
[----:B------:R-:W-:Y:S06]  /*28880*/  LDSM.16.MT88.4 R28, [R222+0x17800] ;  /* 0x01780000de1c783b */ /* 0x000fec0000004200 */
[----:B------:R-:W-:Y:S01]  /*28890*/  IMAD.MOV.U32 R177, RZ, RZ, R134 ;  /* 0x000000ffffb17224 */ /* 0x000fe200078e0086 */
        /* <DEDUP_REMOVED lines=9> */
[----:B------:R-:W2:Y:S03]  /*28930*/  LDSM.16.MT88.4 R8, [R219+0x13800] ;  /* 0x01380000db08783b */ /* 0x000ea60000004200 */
[----:B------:R-:W-:Y:S01]  /*28940*/  MOV R35, R12 ;  /* 0x0000000c00237202 */ /* 0x000fe20000000f00 */
[----:B------:R-:W-:Y:S01]  /*28950*/  IMAD.MOV.U32 R180, RZ, RZ, R15 ;  /* 0x000000ffffb47224 */ /* 0x000fe200078e000f */
[----:B------:R-:W-:Y:S02]  /*28960*/  MOV R181, R14 ;  /* 0x0000000e00b57202 */ /* 0x000fe40000000f00 */
[C---:B-1----:R-:W-:Y:S01]  /*28970*/  HMMA.16816.F32.BF16 R44, R168.reuse, R184, R44 ;  /* 0x000000b8a82c723c */ /* 0x042fe2000004182c */
[----:B------:R-:W1:Y:S03]  /*28980*/  LDSM.16.MT88.4 R12, [R222+0x15800] ;  /* 0x01580000de0c783b */ /* 0x000e660000004200 */
[----:B------:R-:W-:Y:S01]  /*28990*/  MOV R183, R17 ;  /* 0x0000001100b77202 */ /* 0x000fe20000000f00 */
[----:B------:R-:W-:Y:S01]  /*289a0*/  FADD.FTZ R251, R180, R251 ;  /* 0x000000fbb4fb7221 */ /* 0x000fe20000010000 */
[----:B------:R-:W-:Y:S01]  /*289b0*/  MOV R182, R18 ;  /* 0x0000001200b67202 */ /* 0x000fe20000000f00 */
[----:B------:R-:W-:Y:S01]  /*289c0*/  IMAD.MOV.U32 R185, RZ, RZ, R19 ;  /* 0x000000ffffb97224 */ /* 0x000fe200078e0013 */
[C---:B------:R-:W-:Y:S01]  /*289d0*/  HMMA.16816.F32.BF16 R48, R168.reuse, R186, R48 ;  /* 0x000000baa830723c */ /* 0x040fe20000041830 */
[----:B------:R-:W4:Y:S03]  /*289e0*/  LDSM.16.MT88.4 R16, [R221+0x15800] ;  /* 0x01580000dd10783b */ /* 0x000f260000004200 */
[----:B------:R-:W-:Y:S04]  /*289f0*/  FADD.FTZ R0, R185, R0 ;  /* 0x00000000b9007221 */ /* 0x000fe80000010000 */
[C---:B---3--:R-:W-:Y:S04]  /*28a00*/  HMMA.16816.F32.BF16 R52, R168.reuse, R4, R52 ;  /* 0x00000004a834723c */ /* 0x048fe80000041834 */
[----:B------:R-:W-:Y:S04]  /*28a10*/  FADD.FTZ R0, R182, R0 ;  /* 0x00000000b6007221 */ /* 0x000fe80000010000 */
[C---:B------:R-:W-:Y:S01]  /*28a20*/  HMMA.16816.F32.BF16 R56, R168.reuse, R6, R56 ;  /* 0x00000006a838723c */ /* 0x040fe20000041838 */
[----:B------:R-:W3:Y:S03]  /*28a30*/  LDSM.16.MT88.4 R4, [R221+0x17800] ;  /* 0x01780000dd04783b */ /* 0x000ee60000004200 */
[----:B------:R-:W-:Y:S04]  /*28a40*/  FADD.FTZ R0, R183, R0 ;  /* 0x00000000b7007221 */ /* 0x000fe80000010000 */
[----:B------:R-:W-:Y:S01]  /*28a50*/  FADD.FTZ R2, R181, R0 ;  /* 0x00000000b5027221 */ /* 0x000fe20000010000 */
[C---:B--2---:R-:W-:Y:S03]  /*28a60*/  HMMA.16816.F32.BF16 R60, R168.reuse, R8, R60 ;  /* 0x00000008a83c723c */ /* 0x044fe6000004183c */
[----:B------:R-:W-:Y:S02]  /*28a70*/  FADD.FTZ R0, R178, R251 ;  /* 0x000000fbb2007221 */ /* 0x000fe40000010000 */
[----:B------:R-:W-:Y:S02]  /*28a80*/  FADD.FTZ R2, R179, R2 ;  /* 0x00000002b3027221 */ /* 0x000fe40000010000 */
[----:B------:R-:W-:Y:S01]  /*28a90*/  FADD.FTZ R0, R32, R0 ;  /* 0x0000000020007221 */ /* 0x000fe20000010000 */
        /* <DEDUP_REMOVED lines=11> */
[C---:B----4-:R-:W-:Y:S04]  /*28b50*/  HMMA.16816.F32.BF16 R76, R168.reuse, R16, R76 ;  /* 0x00000010a84c723c */ /* 0x050fe8000004184c */
[----:B------:R-:W-:Y:S02]  /*28b60*/  FADD.FTZ R2, R175, R2 ;  /* 0x00000002af027221 */ /* 0x000fe40000010000 */
[----:B------:R-:W-:Y:S02]  /*28b70*/  FADD.FTZ R0, R172, R0 ;  /* 0x00000000ac007221 */ /* 0x000fe40000010000 */
[C---:B------:R-:W-:Y:S04]  /*28b80*/  HMMA.16816.F32.BF16 R80, R168.reuse, R18, R80 ;  /* 0x00000012a850723c */ /* 0x040fe80000041850 */
        /* <DEDUP_REMOVED lines=17> */
[----:B------:R-:W-:-:S07]  /*28ca0*/  @P0 BRA `(.L_x_7245) ;  /* 0xffffa66000000947 */ /* 0x000fce000383ffff */
.L_x_7236:
        /* <DEDUP_REMOVED lines=11> */
.L_x_7259:
[----:B--23--:R-:W-:Y:S01]  /*28d60*/  FADD.FTZ R250, R6, R250 ;  /* 0x000000fa06fa7221 */ /* 0x00cfe20000010000 */
[----:B------:R-:W-:Y:S05]  /*28d70*/  BRA.DIV ~URZ, `(.L_x_7247) ;  /* 0x000020f27f007947 */ /* 0x000fea000b800000 */
[----:B------:R-:W2:Y:S04]  /*28d80*/  SHFL.BFLY PT, R4, R249, 0x2, 0x1f ;  /* 0x0c401f00f9047f89 */ /* 0x000ea800000e0000 */
[----:B------:R-:W3:Y:S01]  /*28d90*/  SHFL.BFLY PT, R0, R250, 0x1, 0x1f ;  /* 0x0c201f00fa007f89 */ /* 0x000ee200000e0000 */
[----:B--2---:R-:W-:Y:S02]  /*28da0*/  FADD.FTZ R249, R4, R249 ;  /* 0x000000f904f97221 */ /* 0x004fe40000010000 */
[----:B---3--:R-:W-:-:S03]  /*28db0*/  FADD.FTZ R250, R250, R0 ;  /* 0x00000000fafa7221 */ /* 0x008fc60000010000 */
[----:B------:R2:W3:Y:S04]  /*28dc0*/  SHFL.BFLY PT, R6, R249, 0x1, 0x1f ;  /* 0x0c201f00f9067f89 */ /* 0x0004e800000e0000 */
.L_x_7260:
        /* <DEDUP_REMOVED lines=330> */
.L_x_7249:
[----:B------:R-:W-:Y:S02]  /*2a270*/  ULDC.64 UR4, c[0x0][0x118] ;  /* 0x0000460000047ab9 */ /* 0x000fe40000000a00 */
[----:B------:R-:W2:Y:S04]  /*2a280*/  LD.E R2, [R8.64+0x60] ;  /* 0x0000600408027980 */ /* 0x000ea8000c101900 */
[----:B------:R-:W3:Y:S01]  /*2a290*/  LD.E R236, [R8.64+0xb4] ;  /* 0x0000b40408ec7980 */ /* 0x000ee2000c101900 */
[----:B--2---:R-:W-:-:S04]  /*2a2a0*/  IMAD R2, R2, R233, R232 ;  /* 0x000000e902027224 */ /* 0x004fc800078e02e8 */
[----:B---3--:R-:W-:Y:S02]  /*2a2b0*/  IMAD R236, R236, R2, RZ ;  /* 0x00000002ecec7224 */ /* 0x008fe400078e02ff */
.L_x_7250:
[----:B------:R-:W-:Y:S05]  /*2a2c0*/  BSYNC B0 ;  /* 0x0000000000007941 */ /* 0x000fea0003800000 */
.L_x_7248:
        /* <DEDUP_REMOVED lines=52> */
.L_x_7252:
[----:B--234-:R-:W-:Y:S05]  /*2a610*/  BSYNC B0 ;  /* 0x0000000000007941 */ /* 0x01cfea0003800000 */
.L_x_7251:
        /* <DEDUP_REMOVED lines=48> */
.L_x_7254:
[----:B-1----:R-:W-:Y:S05]  /*2a920*/  BSYNC B0 ;  /* 0x0000000000007941 */ /* 0x002fea0003800000 */
.L_x_7253:
        /* <DEDUP_REMOVED lines=23> */
.L_x_7256:
[----:B------:R-:W-:Y:S05]  /*2aaa0*/  BSYNC B0 ;  /* 0x0000000000007941 */ /* 0x000fea0003800000 */
.L_x_7255:
        /* <DEDUP_REMOVED lines=23> */
.L_x_7258:
[----:B------:R-:W-:Y:S05]  /*2ac20*/  BSYNC B0 ;  /* 0x0000000000007941 */ /* 0x000fea0003800000 */
.L_x_7257:
[----:B------:R-:W-:Y:S01]  /*2ac30*/  IADD3 R2, R15, 0x30, RZ ;  /* 0x000000300f027810 */ /* 0x000fe20007ffe0ff */
[----:B-1----:R-:W-:-:S02]  /*2ac40*/  IMAD.MOV.U32 R6, RZ, RZ, R231 ;  /* 0x000000ffff067224 */ /* 0x002fc400078e00e7 */
[----:B------:R-:W-:Y:S01]  /*2ac50*/  IMAD.MOV.U32 R7, RZ, RZ, 0x0 ;  /* 0x00000000ff077424 */ /* 0x000fe200078e00ff */
[----:B------:R-:W-:-:S13]  /*2ac60*/  ISETP.GE.AND P0, PT, R2, R234, PT ;  /* 0x000000ea0200720c */ /* 0x000fda0003f06270 */
[----:B------:R-:W-:Y:S05]  /*2ac70*/  @P0 RET.REL.NODEC R6 `(_ZN5flash24flash_fwd_splitkv_kernelI23Flash_fwd_kernel_traitsILi256ELi64ELi64ELi4ELb0ELb0EN7cutlass10bfloat16_tE19Flash_kernel_traitsILi256ELi64ELi64ELi4ES3_EELb0ELb1ELb1ELb0ELb0ELb0ELb0ELb1EEEvNS_16Flash_fwd_paramsE) ;  /* 0xfffd538006000950 */ /* 0x000fea0003c3ffff */
        /* <DEDUP_REMOVED lines=8> */
[----:B------:R-:W-:Y:S02]  /*2ad00*/  ISETP.GE.AND P2, PT, R10, R8, PT ;  /* 0x000000080a00720c */ /* 0x000fe40003f46270 */
[----:B------:R-:W-:Y:S01]  /*2ad10*/  MOV R5, 0x0 ;  /* 0x0000000000057802 */ /* 0x000fe20000000f00 */
[----:B------:R-:W-:Y:S01]  /*2ad20*/  IMAD R0, R0, R82, RZ ;  /* 0x0000005200007224 */ /* 0x000fe200078e02ff */
[----:B------:R-:W-:-:S03]  /*2ad30*/  LEA R2, P3, R6, R84, 0x1 ;  /* 0x0000005406027211 */ /* 0x000fc600078608ff */
[----:B------:R-:W-:-:S05]  /*2ad40*/  IMAD R0, R83, R15, R0 ;  /* 0x0000000f53007224 */ /* 0x000fca00078e0200 */
[----:B------:R-:W-:-:S04]  /*2ad50*/  IADD3 R0, R7, R0, RZ ;  /* 0x0000000007007210 */ /* 0x000fc80007ffe0ff */
[----:B------:R-:W-:-:S05]  /*2ad60*/  LEA.HI.X R3, R6, R85, R0, 0x1, P3 ;  /* 0x0000005506037211 */ /* 0x000fca00018f0c00 */
[----:B------:R1:W-:Y:S01]  /*2ad70*/  @!P0 ST.E.128 [R2.64+0x100], R28 ;  /* 0x0001001c02008985 */ /* 0x0003e2000c101d04 */
[----:B------:R-:W-:Y:S01]  /*2ad80*/  ISETP.GE.AND P0, PT, R4, R8, PT ;  /* 0x000000080400720c */ /* 0x000fe20003f06270 */
[----:B------:R-:W-:Y:S02]  /*2ad90*/  IMAD.MOV.U32 R4, RZ, RZ, R231 ;  /* 0x000000ffff047224 */ /* 0x000fe400078e00e7 */
[----:B------:R1:W-:Y:S04]  /*2ada0*/  @!P2 ST.E.128 [R2.64], R60 ;  /* 0x0000003c0200a985 */ /* 0x0003e8000c101d04 */
[----:B------:R1:W-:Y:S06]  /*2adb0*/  @!P1 ST.E.128 [R2.64+0x80], R44 ;  /* 0x0000802c02009985 */ /* 0x0003ec000c101d04 */
[----:B------:R-:W-:Y:S05]  /*2adc0*/  @P0 RET.REL.NODEC R4 `(_ZN5flash24flash_fwd_splitkv_kernelI23Flash_fwd_kernel_traitsILi256ELi64ELi64ELi4ELb0ELb0EN7cutlass10bfloat16_tE19Flash_kernel_traitsILi256ELi64ELi64ELi4ES3_EELb0ELb1ELb1ELb0ELb0ELb0ELb0ELb1EEEvNS_16Flash_fwd_paramsE) ;  /* 0xfffd523004000950 */ /* 0x000fea0003c3ffff */
[----:B------:R-:W-:Y:S02]  /*2add0*/  ULDC.64 UR4, c[0x0][0x118] ;  /* 0x0000460000047ab9 */ /* 0x000fe40000000a00 */
[----:B------:R2:W-:Y:S02]  /*2ade0*/  ST.E.128 [R2.64+0x180], R76 ;  /* 0x0001804c02007985 */ /* 0x0005e4000c101d04 */
[----:B-12---:R-:W-:-:S02]  /*2adf0*/  MOV R2, R231 ;  /* 0x000000e700027202 */ /* 0x006fc40000000f00 */
[----:B------:R-:W-:-:S04]  /*2ae00*/  MOV R3, 0x0 ;  /* 0x0000000000037802 */ /* 0x000fc80000000f00 */
[----:B------:R-:W-:Y:S05]  /*2ae10*/  RET.REL.NODEC R2 `(_ZN5flash24flash_fwd_splitkv_kernelI23Flash_fwd_kernel_traitsILi256ELi64ELi64ELi4ELb0ELb0EN7cutlass10bfloat16_tE19Flash_kernel_traitsILi256ELi64ELi64ELi4ES3_EELb0ELb1ELb1ELb0ELb0ELb0ELb0ELb1EEEvNS_16Flash_fwd_paramsE) ;  /* 0xfffd51e002007950 */ /* 0x000fea0003c3ffff */
.L_x_7246:
[----:B------:R-:W-:Y:S01]  /*2ae20*/  IMAD.MOV.U32 R7, RZ, RZ, R250 ;  /* 0x000000ffff077224 */ /* 0x000fe200078e00fa */
[----:B------:R-:W-:Y:S02]  /*2ae30*/  MOV R6, 0x2 ;  /* 0x0000000200067802 */ /* 0x000fe40000000f00 */
[----:B------:R-:W-:Y:S02]  /*2ae40*/  MOV R4, 0x2ae60 ;  /* 0x0002ae6000047802 */ /* 0x000fe40000000f00 */
[----:B-1---5:R-:W-:Y:S05]  /*2ae50*/  CALL.REL.NOINC `($__internal_32_$__cuda_sm70_shflsync_bfly_p) ;  /* 0x0000010000007944 */ /* 0x022fea0003c00000 */
[----:B-12---:R-:W-:Y:S05]  /*2ae60*/  BRA `(.L_x_7259) ;  /* 0xffffdef000007947 */ /* 0x006fea000383ffff */
.L_x_7247:
[----:B------:R-:W-:Y:S01]  /*2ae70*/  IMAD.MOV.U32 R7, RZ, RZ, R250 ;  /* 0x000000ffff077224 */ /* 0x000fe200078e00fa */
[----:B------:R-:W-:Y:S02]  /*2ae80*/  MOV R6, 0x1 ;  /* 0x0000000100067802 */ /* 0x000fe40000000f00 */
[----:B------:R-:W-:Y:S02]  /*2ae90*/  MOV R4, 0x2aeb0 ;  /* 0x0002aeb000047802 */ /* 0x000fe40000000f00 */
[----:B-1---5:R-:W-:Y:S05]  /*2aea0*/  CALL.REL.NOINC `($__internal_32_$__cuda_sm70_shflsync_bfly_p) ;  /* 0x000000b000007944 */ /* 0x022fea0003c00000 */
[----:B--2---:R-:W-:Y:S01]  /*2aeb0*/  FADD.FTZ R250, R250, R6 ;  /* 0x00000006fafa7221 */ /* 0x004fe20000010000 */
[----:B-1----:R-:W-:Y:S02]  /*2aec0*/  MOV R7, R249 ;  /* 0x000000f900077202 */ /* 0x002fe40000000f00 */
[----:B------:R-:W-:Y:S02]  /*2aed0*/  MOV R6, 0x2 ;  /* 0x0000000200067802 */ /* 0x000fe40000000f00 */
[----:B------:R-:W-:-:S02]  /*2aee0*/  MOV R4, 0x2af00 ;  /* 0x0002af0000047802 */ /* 0x000fc40000000f00 */
[----:B------:R-:W-:Y:S05]  /*2aef0*/  CALL.REL.NOINC `($__internal_32_$__cuda_sm70_shflsync_bfly_p) ;  /* 0x0000006000007944 */ /* 0x000fea0003c00000 */
[----:B--2---:R-:W-:Y:S01]  /*2af00*/  FADD.FTZ R249, R249, R6 ;  /* 0x00000006f9f97221 */ /* 0x004fe20000010000 */
[----:B------:R-:W-:-:S02]  /*2af10*/  MOV R6, 0x1 ;  /* 0x0000000100067802 */ /* 0x000fc40000000f00 */
[----:B------:R-:W-:Y:S02]  /*2af20*/  MOV R4, 0x2af50 ;  /* 0x0002af5000047802 */ /* 0x000fe40000000f00 */
[----:B-1----:R-:W-:Y:S02]  /*2af30*/  MOV R7, R249 ;  /* 0x000000f900077202 */ /* 0x002fe40000000f00 */
[----:B------:R-:W-:Y:S05]  /*2af40*/  CALL.REL.NOINC `($__internal_32_$__cuda_sm70_shflsync_bfly_p) ;  /* 0x0000001000007944 */ /* 0x000fea0003c00000 */
[----:B-12---:R-:W-:Y:S05]  /*2af50*/  BRA `(.L_x_7260) ;  /* 0xffffde7000007947 */ /* 0x006fea000383ffff */
        .weak           $__internal_32_$__cuda_sm70_shflsync_bfly_p
        .type           $__internal_32_$__cuda_sm70_shflsync_bfly_p,@function
        .size           $__internal_32_$__cuda_sm70_shflsync_bfly_p,(.L_x_8909 - $__internal_32_$__cuda_sm70_shflsync_bfly_p)
$__internal_32_$__cuda_sm70_shflsync_bfly_p:
[----:B------:R-:W-:Y:S01]  /*2af60*/  MOV R10, R4 ;  /* 0x00000004000a7202 */ /* 0x000fe20000000f00 */
[----:B------:R-:W-:Y:S04]  /*2af70*/  WARPSYNC R0 ;  /* 0x0000000000007348 */ /* 0x000fe80003800000 */
[----:B------:R-:W-:Y:S01]  /*2af80*/  MOV R11, 0x0 ;  /* 0x00000000000b7802 */ /* 0x000fe20000000f00 */
[----:B------:R1:W2:Y:S03]  /*2af90*/  SHFL.BFLY PT, R6, R7, R6, R5 ;  /* 0x0c00000607067389 */ /* 0x0002a600000e0005 */
[----:B------:R-:W-:Y:S05]  /*2afa0*/  RET.REL.NODEC R10 `(_ZN5flash24flash_fwd_splitkv_kernelI23Flash_fwd_kernel_traitsILi256ELi64ELi64ELi4ELb0ELb0EN7cutlass10bfloat16_tE19Flash_kernel_traitsILi256ELi64ELi64ELi4ES3_EELb0ELb1ELb1ELb0ELb0ELb0ELb0ELb1EEEvNS_16Flash_fwd_paramsE) ;  /* 0xfffd50500a007950 */ /* 0x000fea0003c3ffff */
.L_x_7261:
        /* <DEDUP_REMOVED lines=13> */
.L_x_8909:


//--------------------- .text._ZN5flash24flash_fwd_splitkv_kernelI23Flash_fwd_kernel_traitsILi256ELi64ELi64ELi4ELb0ELb0EN7cutlass10bfloat16_tE19Flash_kernel_traitsILi256ELi64ELi64ELi4ES3_EELb0ELb1ELb1ELb0ELb0ELb1ELb0ELb1EEEvNS_16Flash_fwd_paramsE --------------------------
	.section	.text._ZN5flash24flash_fwd_splitkv_kernelI23Flash_fwd_kernel_traitsILi256ELi64ELi64ELi4ELb0ELb0EN7cutlass10bfloat16_tE19Flash_kernel_traitsILi256ELi64ELi64ELi4ES3_EELb0ELb1ELb1ELb0ELb0ELb1ELb0ELb1EEEvNS_16Flash_fwd_paramsE,"ax",@progbits
	.sectioninfo	@"SHI_REGISTERS=255"
	.align	128
        .global         _ZN5flash24flash_fwd_splitkv_kernelI23Flash_fwd_kernel_traitsILi256ELi64ELi64ELi4ELb0ELb0EN7cutlass10bfloat16_tE19Flash_kernel_traitsILi256ELi64ELi64ELi4ES3_EELb0ELb1ELb1ELb0ELb0ELb1ELb0ELb1EEEvNS_16Flash_fwd_paramsE
        .type           _ZN5flash24flash_fwd_splitkv_kernelI23Flash_fwd_kernel_traitsILi256ELi64ELi64ELi4ELb0ELb0EN7cutlass10bfloat16_tE19Flash_kernel_traitsILi256ELi64ELi64ELi4ES3_EELb0ELb1ELb1ELb0ELb0ELb1ELb0ELb1EEEvNS_16Flash_fwd_paramsE,@function
        .size           _ZN5flash24flash_fwd_splitkv_kernelI23Flash_fwd_kernel_traitsILi256ELi64ELi64ELi4ELb0ELb0EN7cutlass10bfloat16_tE19Flash_kernel_traitsILi256ELi64ELi64ELi4ES3_EELb0ELb1ELb1ELb0ELb0ELb1ELb0ELb1EEEvNS_16Flash_fwd_paramsE,(.L_x_8911 - _ZN5flash24flash_fwd_splitkv_kernelI23Flash_fwd_kernel_traitsILi256ELi64ELi64ELi4ELb0ELb0EN7cutlass10bfloat16_tE19Flash_kernel_traitsILi256ELi64ELi64ELi4ES3_EELb0ELb1ELb1ELb0ELb0ELb1ELb0ELb1EEEvNS_16Flash_fwd_paramsE)
        .other          _ZN5flash24flash_fwd_splitkv_kernelI23Flash_fwd_kernel_traitsILi256ELi64ELi64ELi4ELb0ELb0EN7cutlass10bfloat16_tE19Flash_kernel_traitsILi256ELi64ELi64ELi4ES3_EELb0ELb1ELb1ELb0ELb0ELb1ELb0ELb1EEEvNS_16Flash_fwd_paramsE,@"STO_CUDA_ENTRY STV_DEFAULT"
_ZN5flash24flash_fwd_splitkv_kernelI23Flash_fwd_kernel_traitsILi256ELi64ELi64ELi4ELb0ELb0EN7cutlass10bfloat16_tE19Flash_kernel_traitsILi256ELi64ELi64ELi4ES3_EELb0ELb1ELb1ELb0ELb0ELb1ELb0ELb1EEEvNS_16Flash_fwd_paramsE:
.text._ZN5flash24flash_fwd_splitkv_kernelI23Flash_fwd_kernel_traitsILi256ELi64ELi64ELi4ELb0ELb0EN7cutlass10bfloat16_tE19Flash_kernel_traitsILi256ELi64ELi64ELi4ES3_EELb0ELb1ELb1ELb0ELb0ELb1ELb0ELb1EEEvNS_16Flash_fwd_paramsE:
        /* <DEDUP_REMOVED lines=9> */
[----:B-123--:R-:W-:Y:S05]  /*0090*/  CALL.REL.NOINC `($_ZN5flash24flash_fwd_splitkv_kernelI23Flash_fwd_kernel_traitsILi256ELi64ELi64ELi4ELb0ELb0EN7cutlass10bfloat16_tE19Flash_kernel_traitsILi256ELi64ELi64ELi4ES3_EELb0ELb1ELb1ELb0ELb0ELb1ELb0ELb1EEEvNS_16Flash_fwd_paramsE$_ZN5flash30compute_attn_1rowblock_splitkvI23Flash_fwd_kernel_traitsILi256ELi64ELi64ELi4ELb0ELb0EN7cutlass10bfloat16_tE19Flash_kernel_traitsILi256ELi64ELi64ELi4ES3_EELb0ELb1ELb1ELb0ELb0ELb1ELb0ELb1ENS_16Flash_fwd_paramsEEEvRKT8_iiiii) ;  /* 0x0000002000007944 */ /* 0x00efea0003c00000 */
[----:B------:R-:W-:Y:S05]  /*00a0*/  BSYNC B4 ;  /* 0x0000000000047941 */ /* 0x000fea0003800000 */
.L_x_7262:
[----:B------:R-:W-:Y:S05]  /*00b0*/  EXIT ;  /* 0x000000000000794d */ /* 0x000fea0003800000 */
        .type           $_ZN5flash24flash_fwd_splitkv_kernelI23Flash_fwd_kernel_traitsILi256ELi64ELi64ELi4ELb0ELb0EN7cutlass10bfloat16_tE19Flash_kernel_traitsILi256ELi64ELi64ELi4ES3_EELb0ELb1ELb1ELb0ELb0ELb1ELb0ELb1EEEvNS_16Flash_fwd_paramsE$_ZN5flash30compute_attn_1rowblock_splitkvI23Flash_fwd_kernel_traitsILi256ELi64ELi64ELi4ELb0ELb0EN7cutlass10bfloat16_tE19Flash_kernel_traitsILi256ELi64ELi64ELi4ES3_EELb0ELb1ELb1ELb0ELb0ELb1ELb0ELb1ENS_16Flash_fwd_paramsEEEvRKT8_iiiii,@function
        .size           $_ZN5flash24flash_fwd_splitkv_kernelI23Flash_fwd_kernel_traitsILi256ELi64ELi64ELi4ELb0ELb0EN7cutlass10bfloat16_tE19Flash_kernel_traitsILi256ELi64ELi64ELi4ES3_EELb0ELb1ELb1ELb0ELb0ELb1ELb0ELb1EEEvNS_16Flash_fwd_paramsE$_ZN5flash30compute_attn_1rowblock_splitkvI23Flash_fwd_kernel_traitsILi256ELi64ELi64ELi4ELb0ELb0EN7cutlass10bfloat16_tE19Flash_kernel_traitsILi256ELi64ELi64ELi4ES3_EELb0ELb1ELb1ELb0ELb0ELb1ELb0ELb1ENS_16Flash_fwd_paramsEEEvRKT8_iiiii,($__internal_33_$__cuda_sm70_shflsync_bfly_p - $_ZN5flash24flash_fwd_splitkv_kernelI23Flash_fwd_kernel_traitsILi256ELi64ELi64ELi4ELb0ELb0EN7cutlass10bfloat16_tE19Flash_kernel_traitsILi256ELi64ELi64ELi4ES3_EELb0ELb1ELb1ELb0ELb0ELb1ELb0ELb1EEEvNS_16Flash_fwd_paramsE$_ZN5flash30compute_attn_1rowblock_splitkvI23Flash_fwd_kernel_traitsILi256ELi64ELi64ELi4ELb0ELb0EN7cutlass10bfloat16_tE19Flash_kernel_traitsILi256ELi64ELi64ELi4ES3_EELb0ELb1ELb1ELb0ELb0ELb1ELb0ELb1ENS_16Flash_fwd_paramsEEEvRKT8_iiiii)
$_ZN5flash24flash_fwd_splitkv_kernelI23Flash_fwd_kernel_traitsILi256ELi64ELi64ELi4ELb0ELb0EN7cutlass10bfloat16_tE19Flash_kernel_traitsILi256ELi64ELi64ELi4ES3_EELb0ELb1ELb1ELb0ELb0ELb1ELb0ELb1EEEvNS_16Flash_fwd_paramsE$_ZN5flash30compute_attn_1rowblock_splitkvI23Flash_fwd_kernel_traitsILi256ELi64ELi64ELi4ELb0ELb0EN7cutlass10bfloat16_tE19Flash_kernel_traitsILi256ELi64ELi64ELi4ES3_EELb0ELb1ELb1ELb0ELb0ELb1ELb0ELb1ENS_16Flash_fwd_paramsEEEvRKT8_iiiii:
        /* <DEDUP_REMOVED lines=20> */
.L_x_7264:
[----:B------:R-:W-:Y:S05]  /*0200*/  BSYNC B0 ;  /* 0x0000000000007941 */ /* 0x000fea0003800000 */
.L_x_7263:
        /* <DEDUP_REMOVED lines=17> */
.L_x_7266:
[----:B------:R4:W5:Y:S02]  /*0320*/  LD.E R61, [R20.64+0xb8] ;  /* 0x0000b806143d7980 */ /* 0x000964000c101900 */
.L_x_7267:
[----:B------:R-:W-:Y:S05]  /*0330*/  BSYNC B0 ;  /* 0x0000000000007941 */ /* 0x000fea0003800000 */
.L_x_7265:
        /* <DEDUP_REMOVED lines=10> */
.L_x_7269:
[----:B------:R-:W2:Y:S01]  /*03e0*/  LD.E.64 R2, [R20.64+0x108] ;  /* 0x0001080614027980 */ /* 0x000ea2000c101b00 */
[----:B------:R-:W-:Y:S01]  /*03f0*/  BSSY B0, `(.L_x_7271) ;  /* 0x0000006000007945 */ /* 0x000fe20003800000 */
[----:B------:R-:W-:Y:S01]  /*0400*/  IMAD.MOV.U32 R52, RZ, RZ, RZ ;  /* 0x000000ffff347224 */ /* 0x000fe200078e00ff */
[----:B--2---:R-:W-:-:S04]  /*0410*/  ISETP.NE.U32.AND P0, PT, R2, RZ, PT ;  /* 0x000000ff0200720c */ /* 0x004fc80003f05070 */
[----:B------:R-:W-:-:S13]  /*0420*/  ISETP.NE.AND.EX P0, PT, R3, RZ, PT, P0 ;  /* 0x000000ff0300720c */ /* 0x000fda0003f05300 */
[----:B------:R-:W-:Y:S05]  /*0430*/  @!P0 BRA `(.L_x_7272) ;  /* 0x0000001000008947 */ /* 0x000fea0003800000 */
[----:B------:R2:W5:Y:S02]  /*0440*/  LD.E R52, [R20.64+0xbc] ;  /* 0x0000bc0614347980 */ /* 0x000564000c101900 */
.L_x_7272:
[----:B------:R-:W-:Y:S05]  /*0450*/  BSYNC B0 ;  /* 0x0000000000007941 */ /* 0x000fea0003800000 */
.L_x_7271:
[----:B-----5:R-:W-:Y:S02]  /*0460*/  IADD3 R52, R61, R52, RZ ;  /* 0x000000343d347210 */ /* 0x020fe40007ffe0ff */
.L_x_7270:
[----:B------:R-:W-:Y:S05]  /*0470*/  BSYNC B1 ;  /* 0x0000000000017941 */ /* 0x000fea0003800000 */
.L_x_7268:
[----:B------:R-:W-:Y:S01]  /*0480*/  IMAD.SHL.U32 R54, R231, 0x40, RZ ;  /* 0x00000040e7367824 */ /* 0x000fe200078e00ff */
[----:B------:R-:W-:Y:S01]  /*0490*/  MOV R2, R228 ;  /* 0x000000e400027202 */ /* 0x000fe20000000f00 */
[----:B------:R-:W-:-:S03]  /*04a0*/  IMAD.MOV.U32 R3, RZ, RZ, 0x0 ;  /* 0x00000000ff037424 */ /* 0x000fc600078e00ff */
[----:B------:R-:W-:-:S13]  /*04b0*/  ISETP.GT.AND P0, PT, R232, R54, PT ;  /* 0x00000036e800720c */ /* 0x000fda0003f04270 */
[----:B------:R-:W-:Y:S05]  /*04c0*/  @!P0 RET.REL.NODEC R2 `(_ZN5flash24flash_fwd_splitkv_kernelI23Flash_fwd_kernel_traitsILi256ELi64ELi64ELi4ELb0ELb0EN7cutlass10bfloat16_tE19Flash_kernel_traitsILi256ELi64ELi64ELi4ES3_EELb0ELb1ELb1ELb0ELb0ELb1ELb0ELb1EEEvNS_16Flash_fwd_paramsE) ;  /* 0xfffffb3002008950 */ /* 0x000fea0003c3ffff */
        /* <DEDUP_REMOVED lines=63> */
[----:B----4-:R-:W-:-:S04]  /*08c0*/  IMAD R230, R230, R10, R229 ;  /* 0x0000000ae6e67224 */ /* 0x010fc800078e02e5 */
[----:B------:R-:W-:Y:S02]  /*08d0*/  IMAD R22, R18, R11, R22 ;  /* 0x0000000b12167224 */ /* 0x000fe400078e0216 */
[----:B------:R-:W-:Y:S01]  /*08e0*/  IMAD.WIDE.U32 R18, R229, R18, R14 ;  /* 0x00000012e5127225 */ /* 0x000fe200078e000e */
        /* <DEDUP_REMOVED lines=22> */
.L_x_7275:
[----:B------:R-:W-:Y:S05]  /*0a50*/  BSYNC B0 ;  /* 0x0000000000007941 */ /* 0x000fea0003800000 */
.L_x_7274:
        /* <DEDUP_REMOVED lines=22> */
.L_x_7277:
[----:B------:R-:W-:Y:S05]  /*0bc0*/  BSYNC B0 ;  /* 0x0000000000007941 */ /* 0x000fea0003800000 */
.L_x_7276:
        /* <DEDUP_REMOVED lines=22> */
.L_x_7279:
[----:B------:R-:W-:Y:S05]  /*0d30*/  BSYNC B0 ;  /* 0x0000000000007941 */ /* 0x000fea0003800000 */
.L_x_7278:
        /* <DEDUP_REMOVED lines=21> */
.L_x_7281:
[----:B------:R-:W-:Y:S05]  /*0e90*/  BSYNC B0 ;  /* 0x0000000000007941 */ /* 0x000fea0003800000 */
.L_x_7280:
[----:B------:R-:W-:-:S04]  /*0ea0*/  ISETP.NE.AND P4, PT, R58, RZ, PT ;  /* 0x000000ff3a00720c */ /* 0x000fc80003f85270 */
[-C--:B------:R-:W-:Y:S02]  /*0eb0*/  ISETP.GE.OR P3, PT, R6, R232.reuse, P4 ;  /* 0x000000e80600720c */ /* 0x080fe40002766670 */
[-C--:B------:R-:W-:Y:S02]  /*0ec0*/  ISETP.GE.OR P2, PT, R13, R232.reuse, P4 ;  /* 0x000000e80d00720c */ /* 0x080fe40002746670 */
[----:B------:R-:W-:Y:S02]  /*0ed0*/  ISETP.GE.OR P1, PT, R12, R232, P4 ;  /* 0x000000e80c00720c */ /* 0x000fe40002726670 */
        /* <DEDUP_REMOVED lines=13> */
[----:B----4-:R-:W-:Y:S05]  /*0fb0*/  @P4 RET.REL.NODEC R4 `(_ZN5flash24flash_fwd_splitkv_kernelI23Flash_fwd_kernel_traitsILi256ELi64ELi64ELi4ELb0ELb0EN7cutlass10bfloat16_tE19Flash_kernel_traitsILi256ELi64ELi64ELi4ES3_EELb0ELb1ELb1ELb0ELb0ELb1ELb0ELb1EEEvNS_16Flash_fwd_paramsE) ;  /* 0xfffff04004004950 */ /* 0x010fea0003c3ffff */
[----:B------:R-:W-:Y:S02]  /*0fc0*/  MOV R0, 0x7f800000 ;  /* 0x7f80000000007802 */ /* 0x000fe40000000f00 */
[----:B------:R-:W-:-:S03]  /*0fd0*/  MOV R229, 0x0 ;  /* 0x0000000000e57802 */ /* 0x000fc60000000f00 */
[----:B------:R2:W-:Y:S01]  /*0fe0*/  ST.E [R2.64+0xc0], R0 ;  /* 0x0000c00002007985 */ /* 0x0005e2000c101906 */
[----:B------:R-:W-:Y:S05]  /*0ff0*/  RET.REL.NODEC R228 `(_ZN5flash24flash_fwd_splitkv_kernelI23Flash_fwd_kernel_traitsILi256ELi64ELi64ELi4ELb0ELb0EN7cutlass10bfloat16_tE19Flash_kernel_traitsILi256ELi64ELi64ELi4ES3_EELb0ELb1ELb1ELb0ELb0ELb1ELb0ELb1EEEvNS_16Flash_fwd_paramsE) ;  /* 0xfffff000e4007950 */ /* 0x000fea0003c3ffff */
.L_x_7273:
        /* <DEDUP_REMOVED lines=109> */
.L_x_7283:
        /* <DEDUP_REMOVED lines=81> */
.L_x_7284:
[----:B-1----:R-:W-:Y:S05]  /*1be0*/  BSYNC B0 ;  /* 0x0000000000007941 */ /* 0x002fea0003800000 */
.L_x_7282:
        /* <DEDUP_REMOVED lines=99> */
[----:B----4-:R-:W-:Y:S01]  /*2220*/  ISETP.GE.AND P0, PT, R11, R63, PT ;  /* 0x0000003f0b00720c */ /* 0x010fe20003f06270 */
        /* <DEDUP_REMOVED lines=124> */
[----:B------:R-:W-:Y:S01]  /*29f0*/  IADD3 R87, P2, R223, 0x40, RZ ;  /* 0x00000040df577810 */ /* 0x000fe20007f5e0ff */
[--C-:B------:R-:W-:Y:S01]  /*2a00*/  IMAD.X R43, R13, 0x1, R0.reuse, P1 ;  /* 0x000000010d2b7824 */ /* 0x100fe200008e0600 */
[----:B------:R-:W-:Y:S01]  /*2a10*/  IADD3 R83, P1, R223, 0x80, RZ ;  /* 0x00000080df537810 */ /* 0x000fe20007f3e0ff */
        /* <DEDUP_REMOVED lines=13> */
[--C-:B------:R-:W-:Y:S01]  /*2af0*/  IMAD.X R84, R86, 0x1, R224.reuse, P2 ;  /* 0x0000000156547824 */ /* 0x100fe200010e06e0 */
        /* <DEDUP_REMOVED lines=13> */
[C-C-:B------:R-:W-:Y:S01]  /*2bd0*/  SHF.L.U64.HI R113, R182.reuse, 0x4, R183.reuse ;  /* 0x00000004b6717819 */ /* 0x140fe200000102b7 */
[C---:B------:R-:W-:Y:S01]  /*2be0*/  IMAD.SHL.U32 R116, R182.reuse, 0x20, RZ ;  /* 0x00000020b6747824 */ /* 0x040fe200078e00ff */
[----:B------:R-:W-:Y:S01]  /*2bf0*/  SHF.L.U32 R114, R182, 0x4, RZ ;  /* 0x00000004b6727819 */ /* 0x000fe200000006ff */
[--C-:B------:R-:W-:Y:S01]  /*2c00*/  IMAD.X R72, R80, 0x1, R224.reuse, P3 ;  /* 0x0000000150487824 */ /* 0x100fe200018e06e0 */
        /* <DEDUP_REMOVED lines=44> */
.L_x_7403:
        /* <DEDUP_REMOVED lines=31> */
.L_x_7287:
[----:B------:R-:W-:Y:S05]  /*30c0*/  BSYNC B0 ;  /* 0x0000000000007941 */ /* 0x000fea0003800000 */
.L_x_7286:
        /* <DEDUP_REMOVED lines=21> */
.L_x_7289:
[----:B------:R-:W-:Y:S05]  /*3220*/  BSYNC B0 ;  /* 0x0000000000007941 */ /* 0x000fea0003800000 */
.L_x_7288:
        /* <DEDUP_REMOVED lines=21> */
.L_x_7291:
[----:B------:R-:W-:Y:S05]  /*3380*/  BSYNC B0 ;  /* 0x0000000000007941 */ /* 0x000fea0003800000 */
.L_x_7290:
        /* <DEDUP_REMOVED lines=21> */
.L_x_7293:
[----:B------:R-:W-:Y:S05]  /*34e0*/  BSYNC B0 ;  /* 0x0000000000007941 */ /* 0x000fea0003800000 */
.L_x_7292:
        /* <DEDUP_REMOVED lines=66> */
.L_x_7300:
[----:B------:R-:W-:Y:S05]  /*3910*/  BSYNC B0 ;  /* 0x0000000000007941 */ /* 0x000fea0003800000 */
.L_x_7299:
        /* <DEDUP_REMOVED lines=51> */
.L_x_7302:
[----:B------:R-:W-:Y:S05]  /*3c50*/  BSYNC B0 ;  /* 0x0000000000007941 */ /* 0x000fea0003800000 */
.L_x_7301:
        /* <DEDUP_REMOVED lines=51> */
.L_x_7304:
[----:B------:R-:W-:Y:S05]  /*3f90*/  BSYNC B0 ;  /* 0x0000000000007941 */ /* 0x000fea0003800000 */
.L_x_7303:
        /* <DEDUP_REMOVED lines=50> */
.L_x_7298:
[----:B------:R-:W-:Y:S05]  /*42c0*/  BSYNC B1 ;  /* 0x0000000000017941 */ /* 0x000fea0003800000 */
.L_x_7297:
        /* <DEDUP_REMOVED lines=63> */
.L_x_7308:
[----:B------:R-:W-:Y:S05]  /*46c0*/  BSYNC B0 ;  /* 0x0000000000007941 */ /* 0x000fea0003800000 */
.L_x_7307:
        /* <DEDUP_REMOVED lines=53> */
.L_x_7310:
[----:B------:R-:W-:Y:S05]  /*4a20*/  BSYNC B0 ;  /* 0x0000000000007941 */ /* 0x000fea0003800000 */
.L_x_7309:
        /* <DEDUP_REMOVED lines=53> */
.L_x_7312:
[----:B------:R-:W-:Y:S05]  /*4d80*/  BSYNC B0 ;  /* 0x0000000000007941 */ /* 0x000fea0003800000 */
.L_x_7311:
        /* <DEDUP_REMOVED lines=52> */
.L_x_7306:
[----:B------:R-:W-:Y:S05]  /*50d0*/  BSYNC B1 ;  /* 0x0000000000017941 */ /* 0x000fea0003800000 */
.L_x_7305:
        /* <DEDUP_REMOVED lines=63> */
.L_x_7316:
[----:B------:R-:W-:Y:S05]  /*54d0*/  BSYNC B0 ;  /* 0x0000000000007941 */ /* 0x000fea0003800000 */
.L_x_7315:
        /* <DEDUP_REMOVED lines=53> */
.L_x_7318:
[----:B------:R-:W-:Y:S05]  /*5830*/  BSYNC B0 ;  /* 0x0000000000007941 */ /* 0x000fea0003800000 */
.L_x_7317:
        /* <DEDUP_REMOVED lines=53> */
.L_x_7320:
[----:B------:R-:W-:Y:S05]  /*5b90*/  BSYNC B0 ;  /* 0x0000000000007941 */ /* 0x000fea0003800000 */
.L_x_7319:
        /* <DEDUP_REMOVED lines=52> */
.L_x_7314:
[----:B------:R-:W-:Y:S05]  /*5ee0*/  BSYNC B1 ;  /* 0x0000000000017941 */ /* 0x000fea0003800000 */
.L_x_7313:
        /* <DEDUP_REMOVED lines=67> */
.L_x_7324:
[----:B------:R-:W-:Y:S05]  /*6320*/  BSYNC B0 ;  /* 0x0000000000007941 */ /* 0x000fea0003800000 */
.L_x_7323:
        /* <DEDUP_REMOVED lines=53> */
.L_x_7326:
[----:B------:R-:W-:Y:S05]  /*6680*/  BSYNC B0 ;  /* 0x0000000000007941 */ /* 0x000fea0003800000 */
.L_x_7325:
        /* <DEDUP_REMOVED lines=53> */
.L_x_7328:
[----:B------:R-:W-:Y:S05]  /*69e0*/  BSYNC B0 ;  /* 0x0000000000007941 */ /* 0x000fea0003800000 */
.L_x_7327:
        /* <DEDUP_REMOVED lines=52> */
.L_x_7322:
[----:B------:R-:W-:Y:S05]  /*6d30*/  BSYNC B1 ;  /* 0x0000000000017941 */ /* 0x000fea0003800000 */
.L_x_7321:
[----:B------:R-:W2:Y:S02]  /*6d40*/  LD.E R0, [R20.64+0xd0] ;  /* 0x0000d00614007980 */ /* 0x000ea4000c101900 */
[----:B--2---:R-:W-:Y:S05]  /*6d50*/  IMAD.U32 R0, R0, -0x20, RZ ;  /* 0xffffffe000007824 */ /* 0x004fea00078e00ff */
[C---:B------:R-:W-:Y:S02]  /*6d60*/  LEA R18, P1, R0.reuse, R18, 0x1 ;  /* 0x0000001200127211 */ /* 0x040fe400078208ff */
[C---:B------:R-:W-:Y:S02]  /*6d70*/  LEA R42, P0, R0.reuse, R42, 0x1 ;  /* 0x0000002a002a7211 */ /* 0x040fe400078008ff */
[C---:B------:R-:W-:Y:S02]  /*6d80*/  LEA.HI.X.SX32 R19, R0.reuse, R19, 0x1, P1 ;  /* 0x0000001300137211 */ /* 0x040fe400008f0eff */
[----:B------:R-:W-:Y:S01]  /*6d90*/  LEA.HI.X.SX32 R43, R0, R43, 0x1, P0 ;  /* 0x0000002b002b7211 */ /* 0x000fe200000f0eff */
[----:B------:R-:W-:-:S05]  /*6da0*/  BRA `(.L_x_7329) ;  /* 0x00006a3000007947 */ /* 0x000fca0003800000 */
.L_x_7296:
        /* <DEDUP_REMOVED lines=94> */
.L_x_7335:
[----:B------:R-:W-:Y:S05]  /*7390*/  BSYNC B0 ;  /* 0x0000000000007941 */ /* 0x000fea0003800000 */
.L_x_7334:
[----:B-----5:R2:W-:Y:S02]  /*73a0*/  ST.E.128 [R126.64], R24 ;  /* 0x000000187e007985 */ /* 0x0205e4000c101d06 */
.L_x_7333:
[----:B------:R-:W-:Y:S05]  /*73b0*/  BSYNC B1 ;  /* 0x0000000000017941 */ /* 0x000fea0003800000 */
.L_x_7332:
        /* <DEDUP_REMOVED lines=92> */
.L_x_7339:
[----:B------:R-:W-:Y:S05]  /*7980*/  BSYNC B0 ;  /* 0x0000000000007941 */ /* 0x000fea0003800000 */
.L_x_7338:
[----:B-----5:R2:W-:Y:S02]  /*7990*/  ST.E.128 [R126.64+0x80], R24 ;  /* 0x000080187e007985 */ /* 0x0205e4000c101d06 */
.L_x_7337:
[----:B------:R-:W-:Y:S05]  /*79a0*/  BSYNC B1 ;  /* 0x0000000000017941 */ /* 0x000fea0003800000 */
.L_x_7336:
        /* <DEDUP_REMOVED lines=92> */
.L_x_7343:
[----:B------:R-:W-:Y:S05]  /*7f70*/  BSYNC B0 ;  /* 0x0000000000007941 */ /* 0x000fea0003800000 */
.L_x_7342:
[----:B-----5:R2:W-:Y:S02]  /*7f80*/  ST.E.128 [R126.64+0x100], R24 ;  /* 0x000100187e007985 */ /* 0x0205e4000c101d06 */
.L_x_7341:
[----:B------:R-:W-:Y:S05]  /*7f90*/  BSYNC B1 ;  /* 0x0000000000017941 */ /* 0x000fea0003800000 */
.L_x_7340:
        /* <DEDUP_REMOVED lines=91> */
.L_x_7345:
[----:B------:R-:W-:Y:S05]  /*8550*/  BSYNC B0 ;  /* 0x0000000000007941 */ /* 0x000fea0003800000 */
.L_x_7344:
[----:B-----5:R2:W-:Y:S02]  /*8560*/  ST.E.128 [R126.64+0x180], R24 ;  /* 0x000180187e007985 */ /* 0x0205e4000c101d06 */
.L_x_7331:
[----:B------:R-:W-:Y:S05]  /*8570*/  BSYNC B2 ;  /* 0x0000000000027941 */ /* 0x000fea0003800000 */
.L_x_7330:
        /* <DEDUP_REMOVED lines=97> */
.L_x_7351:
[----:B------:R-:W-:Y:S05]  /*8b90*/  BSYNC B0 ;  /* 0x0000000000007941 */ /* 0x000fea0003800000 */
.L_x_7350:
[C---:B------:R-:W-:Y:S04]  /*8ba0*/  LEA R2, P0, R223.reuse, R126, 0x1 ;  /* 0x0000007edf027211 */ /* 0x040fe800078008ff */
[----:B------:R-:W-:Y:S05]  /*8bb0*/  LEA.HI.X R3, R223, R127, R224, 0x1, P0 ;  /* 0x0000007fdf037211 */ /* 0x000fea00000f0ce0 */
[----:B-----5:R2:W-:Y:S04]  /*8bc0*/  ST.E.128 [R2.64], R24 ;  /* 0x0000001802007985 */ /* 0x0205e8000c101d06 */
.L_x_7349:
[----:B------:R-:W-:Y:S05]  /*8bd0*/  BSYNC B1 ;  /* 0x0000000000017941 */ /* 0x000fea0003800000 */
.L_x_7348:
        /* <DEDUP_REMOVED lines=92> */
.L_x_7355:
[----:B------:R-:W-:Y:S05]  /*91a0*/  BSYNC B0 ;  /* 0x0000000000007941 */ /* 0x000fea0003800000 */
.L_x_7354:
[C---:B------:R-:W-:Y:S04]  /*91b0*/  LEA R2, P0, R87.reuse, R126, 0x1 ;  /* 0x0000007e57027211 */ /* 0x040fe800078008ff */
[----:B------:R-:W-:Y:S05]  /*91c0*/  LEA.HI.X R3, R87, R127, R86, 0x1, P0 ;  /* 0x0000007f57037211 */ /* 0x000fea00000f0c56 */
[----:B-----5:R2:W-:Y:S04]  /*91d0*/  ST.E.128 [R2.64], R24 ;  /* 0x0000001802007985 */ /* 0x0205e8000c101d06 */
.L_x_7353:
[----:B------:R-:W-:Y:S05]  /*91e0*/  BSYNC B1 ;  /* 0x0000000000017941 */ /* 0x000fea0003800000 */
.L_x_7352:
        /* <DEDUP_REMOVED lines=92> */
.L_x_7359:
[----:B------:R-:W-:Y:S05]  /*97b0*/  BSYNC B0 ;  /* 0x0000000000007941 */ /* 0x000fea0003800000 */
.L_x_7358:
[C---:B------:R-:W-:Y:S04]  /*97c0*/  LEA R2, P0, R83.reuse, R126, 0x1 ;  /* 0x0000007e53027211 */ /* 0x040fe800078008ff */
[----:B------:R-:W-:Y:S05]  /*97d0*/  LEA.HI.X R3, R83, R127, R82, 0x1, P0 ;  /* 0x0000007f53037211 */ /* 0x000fea00000f0c52 */
[----:B-----5:R2:W-:Y:S04]  /*97e0*/  ST.E.128 [R2.64], R24 ;  /* 0x0000001802007985 */ /* 0x0205e8000c101d06 */
.L_x_7357:
[----:B------:R-:W-:Y:S05]  /*97f0*/  BSYNC B1 ;  /* 0x0000000000017941 */ /* 0x000fea0003800000 */
.L_x_7356:
        /* <DEDUP_REMOVED lines=91> */
.L_x_7361:
[----:B------:R-:W-:Y:S05]  /*9db0*/  BSYNC B0 ;  /* 0x0000000000007941 */ /* 0x000fea0003800000 */
.L_x_7360:
[C---:B------:R-:W-:Y:S04]  /*9dc0*/  LEA R2, P0, R77.reuse, R126, 0x1 ;  /* 0x0000007e4d027211 */ /* 0x040fe800078008ff */
[----:B------:R-:W-:Y:S05]  /*9dd0*/  LEA.HI.X R3, R77, R127, R76, 0x1, P0 ;  /* 0x0000007f4d037211 */ /* 0x000fea00000f0c4c */
[----:B-----5:R2:W-:Y:S04]  /*9de0*/  ST.E.128 [R2.64], R24 ;  /* 0x0000001802007985 */ /* 0x0205e8000c101d06 */
.L_x_7347:
[----:B------:R-:W-:Y:S05]  /*9df0*/  BSYNC B2 ;  /* 0x0000000000027941 */ /* 0x000fea0003800000 */
.L_x_7346:
        /* <DEDUP_REMOVED lines=97> */
.L_x_7367:
[----:B------:R-:W-:Y:S05]  /*a410*/  BSYNC B0 ;  /* 0x0000000000007941 */ /* 0x000fea0003800000 */
.L_x_7366:
[C---:B------:R-:W-:Y:S04]  /*a420*/  LEA R2, P0, R88.reuse, R126, 0x1 ;  /* 0x0000007e58027211 */ /* 0x040fe800078008ff */
[----:B------:R-:W-:Y:S05]  /*a430*/  LEA.HI.X R3, R88, R127, R89, 0x1, P0 ;  /* 0x0000007f58037211 */ /* 0x000fea00000f0c59 */
[----:B-----5:R2:W-:Y:S04]  /*a440*/  ST.E.128 [R2.64], R24 ;  /* 0x0000001802007985 */ /* 0x0205e8000c101d06 */
.L_x_7365:
[----:B------:R-:W-:Y:S05]  /*a450*/  BSYNC B1 ;  /* 0x0000000000017941 */ /* 0x000fea0003800000 */
.L_x_7364:
        /* <DEDUP_REMOVED lines=92> */
.L_x_7371:
[----:B------:R-:W-:Y:S05]  /*aa20*/  BSYNC B0 ;  /* 0x0000000000007941 */ /* 0x000fea0003800000 */
.L_x_7370:
[C---:B------:R-:W-:Y:S04]  /*aa30*/  LEA R2, P0, R85.reuse, R126, 0x1 ;  /* 0x0000007e55027211 */ /* 0x040fe800078008ff */
[----:B------:R-:W-:Y:S05]  /*aa40*/  LEA.HI.X R3, R85, R127, R84, 0x1, P0 ;  /* 0x0000007f55037211 */ /* 0x000fea00000f0c54 */
[----:B-----5:R2:W-:Y:S04]  /*aa50*/  ST.E.128 [R2.64], R24 ;  /* 0x0000001802007985 */ /* 0x0205e8000c101d06 */
.L_x_7369:
[----:B------:R-:W-:Y:S05]  /*aa60*/  BSYNC B1 ;  /* 0x0000000000017941 */ /* 0x000fea0003800000 */
.L_x_7368:
        /* <DEDUP_REMOVED lines=92> */
.L_x_7375:
[----:B------:R-:W-:Y:S05]  /*b030*/  BSYNC B0 ;  /* 0x0000000000007941 */ /* 0x000fea0003800000 */
.L_x_7374:
[C---:B------:R-:W-:Y:S04]  /*b040*/  LEA R2, P0, R81.reuse, R126, 0x1 ;  /* 0x0000007e51027211 */ /* 0x040fe800078008ff */
[----:B------:R-:W-:Y:S05]  /*b050*/  LEA.HI.X R3, R81, R127, R80, 0x1, P0 ;  /* 0x0000007f51037211 */ /* 0x000fea00000f0c50 */
[----:B-----5:R2:W-:Y:S04]  /*b060*/  ST.E.128 [R2.64], R24 ;  /* 0x0000001802007985 */ /* 0x0205e8000c101d06 */
.L_x_7373:
[----:B------:R-:W-:Y:S05]  /*b070*/  BSYNC B1 ;  /* 0x0000000000017941 */ /* 0x000fea0003800000 */
.L_x_7372:
        /* <DEDUP_REMOVED lines=91> */
.L_x_7377:
[----:B------:R-:W-:Y:S05]  /*b630*/  BSYNC B0 ;  /* 0x0000000000007941 */ /* 0x000fea0003800000 */
.L_x_7376:
[C---:B------:R-:W-:Y:S04]  /*b640*/  LEA R2, P0, R75.reuse, R126, 0x1 ;  /* 0x0000007e4b027211 */ /* 0x040fe800078008ff */
[----:B------:R-:W-:Y:S05]  /*b650*/  LEA.HI.X R3, R75, R127, R74, 0x1, P0 ;  /* 0x0000007f4b037211 */ /* 0x000fea00000f0c4a */
[----:B-----5:R2:W-:Y:S04]  /*b660*/  ST.E.128 [R2.64], R24 ;  /* 0x0000001802007985 */ /* 0x0205e8000c101d06 */
.L_x_7363:
[----:B------:R-:W-:Y:S05]  /*b670*/  BSYNC B2 ;  /* 0x0000000000027941 */ /* 0x000fea0003800000 */
.L_x_7362:
        /* <DEDUP_REMOVED lines=100> */
.L_x_7383:
[----:B------:R-:W-:Y:S05]  /*bcc0*/  BSYNC B0 ;  /* 0x0000000000007941 */ /* 0x000fea0003800000 */
.L_x_7382:
[----:B------:R-:W-:Y:S02]  /*bcd0*/  IMAD R0, R49, 0x60, RZ ;  /* 0x0000006031007824 */ /* 0x000fe400078e02ff */
[----:B------:R-:W-:Y:S05]  /*bce0*/  IMAD.WIDE.U32 R2, R48, 0x60, R126 ;  /* 0x0000006030027825 */ /* 0x000fea00078e007e */
[----:B------:R-:W-:Y:S05]  /*bcf0*/  IADD3 R3, R3, R0, RZ ;  /* 0x0000000003037210 */ /* 0x000fea0007ffe0ff */
[----:B-----5:R2:W-:Y:S02]  /*bd00*/  ST.E.128 [R2.64], R24 ;  /* 0x0000001802007985 */ /* 0x0205e4000c101d06 */
.L_x_7381:
[----:B------:R-:W-:Y:S05]  /*bd10*/  BSYNC B1 ;  /* 0x0000000000017941 */ /* 0x000fea0003800000 */
.L_x_7380:
        /* <DEDUP_REMOVED lines=92> */
.L_x_7387:
[----:B------:R-:W-:Y:S05]  /*c2e0*/  BSYNC B0 ;  /* 0x0000000000007941 */ /* 0x000fea0003800000 */
.L_x_7386:
[C---:B------:R-:W-:Y:S04]  /*c2f0*/  LEA R2, P0, R79.reuse, R126, 0x1 ;  /* 0x0000007e4f027211 */ /* 0x040fe800078008ff */
[----:B------:R-:W-:Y:S05]  /*c300*/  LEA.HI.X R3, R79, R127, R78, 0x1, P0 ;  /* 0x0000007f4f037211 */ /* 0x000fea00000f0c4e */
[----:B-----5:R2:W-:Y:S04]  /*c310*/  ST.E.128 [R2.64], R24 ;  /* 0x0000001802007985 */ /* 0x0205e8000c101d06 */
.L_x_7385:
[----:B------:R-:W-:Y:S05]  /*c320*/  BSYNC B1 ;  /* 0x0000000000017941 */ /* 0x000fea0003800000 */
.L_x_7384:
        /* <DEDUP_REMOVED lines=92> */
.L_x_7391:
[----:B------:R-:W-:Y:S05]  /*c8f0*/  BSYNC B0 ;  /* 0x0000000000007941 */ /* 0x000fea0003800000 */
.L_x_7390:
[C---:B------:R-:W-:Y:S04]  /*c900*/  LEA R2, P0, R73.reuse, R126, 0x1 ;  /* 0x0000007e49027211 */ /* 0x040fe800078008ff */
[----:B------:R-:W-:Y:S05]  /*c910*/  LEA.HI.X R3, R73, R127, R72, 0x1, P0 ;  /* 0x0000007f49037211 */ /* 0x000fea00000f0c48 */
[----:B-----5:R2:W-:Y:S04]  /*c920*/  ST.E.128 [R2.64], R24 ;  /* 0x0000001802007985 */ /* 0x0205e8000c101d06 */
.L_x_7389:
[----:B------:R-:W-:Y:S05]  /*c930*/  BSYNC B1 ;  /* 0x0000000000017941 */ /* 0x000fea0003800000 */
.L_x_7388:
        /* <DEDUP_REMOVED lines=91> */
.L_x_7393:
[----:B------:R-:W-:Y:S05]  /*cef0*/  BSYNC B0 ;  /* 0x0000000000007941 */ /* 0x000fea0003800000 */
.L_x_7392:
[C---:B------:R-:W-:Y:S04]  /*cf00*/  LEA R2, P0, R71.reuse, R126, 0x1 ;  /* 0x0000007e47027211 */ /* 0x040fe800078008ff */
[----:B------:R-:W-:Y:S05]  /*cf10*/  LEA.HI.X R3, R71, R127, R70, 0x1, P0 ;  /* 0x0000007f47037211 */ /* 0x000fea00000f0c46 */
[----:B-----5:R2:W-:Y:S04]  /*cf20*/  ST.E.128 [R2.64], R24 ;  /* 0x0000001802007985 */ /* 0x0205e8000c101d06 */
.L_x_7379:
[----:B------:R-:W-:Y:S05]  /*cf30*/  BSYNC B2 ;  /* 0x0000000000027941 */ /* 0x000fea0003800000 */
.L_x_7378:
        /* <DEDUP_REMOVED lines=11> */
.L_x_7295:
        /* <DEDUP_REMOVED lines=22> */
.L_x_7395:
[----:B------:R-:W-:Y:S05]  /*d150*/  BSYNC B0 ;  /* 0x0000000000007941 */ /* 0x000fea0003800000 */
.L_x_7394:
        /* <DEDUP_REMOVED lines=33> */
.L_x_7397:
[----:B------:R-:W-:Y:S05]  /*d370*/  BSYNC B0 ;  /* 0x0000000000007941 */ /* 0x000fea0003800000 */
.L_x_7396:
        /* <DEDUP_REMOVED lines=33> */
.L_x_7399:
[----:B------:R-:W-:Y:S05]  /*d590*/  BSYNC B0 ;  /* 0x0000000000007941 */ /* 0x000fea0003800000 */
.L_x_7398:
        /* <DEDUP_REMOVED lines=36> */
.L_x_7329:
[----:B------:R-:W-:Y:S05]  /*d7e0*/  BSYNC B3 ;  /* 0x0000000000037941 */ /* 0x000fea0003800000 */
.L_x_7294:
        /* <DEDUP_REMOVED lines=91> */
.L_x_7401:
        /* <DEDUP_REMOVED lines=10> */
.L_x_7402:
[----:B------:R-:W-:Y:S05]  /*de40*/  BSYNC B0 ;  /* 0x0000000000007941 */ /* 0x000fea0003800000 */
.L_x_7400:
[----:B------:R-:W-:Y:S04]  /*de50*/  IADD3 R12, R12, -0x1, RZ ;  /* 0xffffffff0c0c7810 */ /* 0x000fe80007ffe0ff */
[----:B------:R-:W-:Y:S11]  /*de60*/  ISETP.GT.AND P0, PT, R12, R90, PT ;  /* 0x0000005a0c00720c */ /* 0x000ff60003f04270 */
[----:B------:R-:W-:Y:S02]  /*de70*/  @!UPT UIADD3 URZ, URZ, URZ, URZ ;  /* 0x0000003f3f3ff290 */ /* 0x000fe4000fffe03f */
[----:B------:R-:W-:-:S05]  /*de80*/  @P0 BRA `(.L_x_7403) ;  /* 0xffff504000000947 */ /* 0x000fca000383ffff */
.L_x_7285:
        /* <DEDUP_REMOVED lines=111> */
.L_x_7412:
[----:B------:R-:W-:Y:S05]  /*e580*/  BSYNC B0 ;  /* 0x0000000000007941 */ /* 0x000fea0003800000 */
.L_x_7411:
[----:B-----5:R3:W-:Y:S02]  /*e590*/  STS.128 [R236], R24 ;  /* 0x00000018ec007388 */ /* 0x0207e40000000c00 */
.L_x_7410:
[----:B------:R-:W-:Y:S05]  /*e5a0*/  BSYNC B1 ;  /* 0x0000000000017941 */ /* 0x000fea0003800000 */
.L_x_7409:
        /* <DEDUP_REMOVED lines=50> */
.L_x_7416:
[----:B------:R-:W-:Y:S05]  /*e8d0*/  BSYNC B0 ;  /* 0x0000000000007941 */ /* 0x000fea0003800000 */
.L_x_7415:
[----:B-----5:R1:W-:Y:S02]  /*e8e0*/  STS.128 [R236+0x2000], R24 ;  /* 0x00200018ec007388 */ /* 0x0203e40000000c00 */
.L_x_7414:
[----:B------:R-:W-:Y:S05]  /*e8f0*/  BSYNC B1 ;  /* 0x0000000000017941 */ /* 0x000fea0003800000 */
.L_x_7413:
        /* <DEDUP_REMOVED lines=50> */
.L_x_7420:
[----:B------:R-:W-:Y:S05]  /*ec20*/  BSYNC B0 ;  /* 0x0000000000007941 */ /* 0x000fea0003800000 */
.L_x_7419:
[----:B-----5:R3:W-:Y:S02]  /*ec30*/  STS.128 [R236+0x4000], R24 ;  /* 0x00400018ec007388 */ /* 0x0207e40000000c00 */
.L_x_7418:
[----:B------:R-:W-:Y:S05]  /*ec40*/  BSYNC B1 ;  /* 0x0000000000017941 */ /* 0x000fea0003800000 */
.L_x_7417:
        /* <DEDUP_REMOVED lines=49> */
.L_x_7422:
[----:B------:R-:W-:Y:S05]  /*ef60*/  BSYNC B0 ;  /* 0x0000000000007941 */ /* 0x000fea0003800000 */
.L_x_7421:
[----:B-----5:R3:W-:Y:S02]  /*ef70*/  STS.128 [R236+0x6000], R24 ;  /* 0x00600018ec007388 */ /* 0x0207e40000000c00 */
.L_x_7408:
[----:B------:R-:W-:Y:S05]  /*ef80*/  BSYNC B2 ;  /* 0x0000000000027941 */ /* 0x000fea0003800000 */
.L_x_7407:
        /* <DEDUP_REMOVED lines=63> */
.L_x_7428:
[----:B------:R-:W-:Y:S05]  /*f380*/  BSYNC B0 ;  /* 0x0000000000007941 */ /* 0x000fea0003800000 */
.L_x_7427:
[----:B-----5:R3:W-:Y:S02]  /*f390*/  STS.128 [R236+0x800], R24 ;  /* 0x00080018ec007388 */ /* 0x0207e40000000c00 */
.L_x_7426:
[----:B------:R-:W-:Y:S05]  /*f3a0*/  BSYNC B1 ;  /* 0x0000000000017941 */ /* 0x000fea0003800000 */
.L_x_7425:
        /* <DEDUP_REMOVED lines=50> */
.L_x_7432:
[----:B------:R-:W-:Y:S05]  /*f6d0*/  BSYNC B0 ;  /* 0x0000000000007941 */ /* 0x000fea0003800000 */
.L_x_7431:
[----:B-----5:R3:W-:Y:S02]  /*f6e0*/  STS.128 [R236+0x2800], R24 ;  /* 0x00280018ec007388 */ /* 0x0207e40000000c00 */
.L_x_7430:
[----:B------:R-:W-:Y:S05]  /*f6f0*/  BSYNC B1 ;  /* 0x0000000000017941 */ /* 0x000fea0003800000 */
.L_x_7429:
        /* <DEDUP_REMOVED lines=50> */
.L_x_7436:
[----:B------:R-:W-:Y:S05]  /*fa20*/  BSYNC B0 ;  /* 0x0000000000007941 */ /* 0x000fea0003800000 */
.L_x_7435:
[----:B-----5:R3:W-:Y:S02]  /*fa30*/  STS.128 [R236+0x4800], R24 ;  /* 0x00480018ec007388 */ /* 0x0207e40000000c00 */
.L_x_7434:
[----:B------:R-:W-:Y:S05]  /*fa40*/  BSYNC B1 ;  /* 0x0000000000017941 */ /* 0x000fea0003800000 */
.L_x_7433:
        /* <DEDUP_REMOVED lines=49> */
.L_x_7438:
[----:B------:R-:W-:Y:S05]  /*fd60*/  BSYNC B0 ;  /* 0x0000000000007941 */ /* 0x000fea0003800000 */
.L_x_7437:
[----:B-----5:R3:W-:Y:S02]  /*fd70*/  STS.128 [R236+0x6800], R24 ;  /* 0x00680018ec007388 */ /* 0x0207e40000000c00 */
.L_x_7424:
[----:B------:R-:W-:Y:S05]  /*fd80*/  BSYNC B2 ;  /* 0x0000000000027941 */ /* 0x000fea0003800000 */
.L_x_7423:
        /* <DEDUP_REMOVED lines=64> */
.L_x_7444:
[----:B------:R-:W-:Y:S05]  /*10190*/  BSYNC B0 ;  /* 0x0000000000007941 */ /* 0x000fea0003800000 */
.L_x_7443:
[----:B-----5:R3:W-:Y:S02]  /*101a0*/  STS.128 [R236+0x1000], R24 ;  /* 0x00100018ec007388 */ /* 0x0207e40000000c00 */
.L_x_7442:
[----:B------:R-:W-:Y:S05]  /*101b0*/  BSYNC B1 ;  /* 0x0000000000017941 */ /* 0x000fea0003800000 */
.L_x_7441:
        /* <DEDUP_REMOVED lines=50> */
.L_x_7448:
[----:B------:R-:W-:Y:S05]  /*104e0*/  BSYNC B0 ;  /* 0x0000000000007941 */ /* 0x000fea0003800000 */
.L_x_7447:
[----:B-----5:R3:W-:Y:S02]  /*104f0*/  STS.128 [R236+0x3000], R24 ;  /* 0x00300018ec007388 */ /* 0x0207e40000000c00 */
.L_x_7446:
[----:B------:R-:W-:Y:S05]  /*10500*/  BSYNC B1 ;  /* 0x0000000000017941 */ /* 0x000fea0003800000 */
.L_x_7445:
        /* <DEDUP_REMOVED lines=50> */
.L_x_7452:
[----:B------:R-:W-:Y:S05]  /*10830*/  BSYNC B0 ;  /* 0x0000000000007941 */ /* 0x000fea0003800000 */
.L_x_7451:
[----:B-----5:R3:W-:Y:S02]  /*10840*/  STS.128 [R236+0x5000], R24 ;  /* 0x00500018ec007388 */ /* 0x0207e40000000c00 */
.L_x_7450:
[----:B------:R-:W-:Y:S05]  /*10850*/  BSYNC B1 ;  /* 0x0000000000017941 */ /* 0x000fea0003800000 */
.L_x_7449:
        /* <DEDUP_REMOVED lines=47> */
.L_x_7454:
[----:B------:R-:W-:Y:S05]  /*10b50*/  BSYNC B0 ;  /* 0x0000000000007941 */ /* 0x000fea0003800000 */
.L_x_7453:
[----:B-----5:R1:W-:Y:S02]  /*10b60*/  STS.128 [R236+0x7000], R44 ;  /* 0x0070002cec007388 */ /* 0x0203e40000000c00 */
.L_x_7440:
[----:B------:R-:W-:Y:S05]  /*10b70*/  BSYNC B2 ;  /* 0x0000000000027941 */ /* 0x000fea0003800000 */
.L_x_7439:
        /* <DEDUP_REMOVED lines=63> */
.L_x_7459:
[----:B------:R-:W-:Y:S05]  /*10f70*/  BSYNC B0 ;  /* 0x0000000000007941 */ /* 0x000fea0003800000 */
.L_x_7458:
[----:B-----5:R3:W-:Y:S02]  /*10f80*/  STS.128 [R236+0x1800], R16 ;  /* 0x00180010ec007388 */ /* 0x0207e40000000c00 */
.L_x_7457:
[----:B------:R-:W-:Y:S05]  /*10f90*/  BSYNC B1 ;  /* 0x0000000000017941 */ /* 0x000fea0003800000 */
.L_x_7456:
        /* <DEDUP_REMOVED lines=50> */
.L_x_7463:
[----:B------:R-:W-:Y:S05]  /*112c0*/  BSYNC B0 ;  /* 0x0000000000007941 */ /* 0x000fea0003800000 */
.L_x_7462:
[----:B-----5:R1:W-:Y:S02]  /*112d0*/  STS.128 [R236+0x3800], R16 ;  /* 0x00380010ec007388 */ /* 0x0203e40000000c00 */
.L_x_7461:
[----:B------:R-:W-:Y:S05]  /*112e0*/  BSYNC B1 ;  /* 0x0000000000017941 */ /* 0x000fea0003800000 */
.L_x_7460:
        /* <DEDUP_REMOVED lines=50> */
.L_x_7467:
[----:B------:R-:W-:Y:S05]  /*11610*/  BSYNC B0 ;  /* 0x0000000000007941 */ /* 0x000fea0003800000 */
.L_x_7466:
[----:B-----5:R3:W-:Y:S02]  /*11620*/  STS.128 [R236+0x5800], R16 ;  /* 0x00580010ec007388 */ /* 0x0207e40000000c00 */
.L_x_7465:
[----:B------:R-:W-:Y:S05]  /*11630*/  BSYNC B1 ;  /* 0x0000000000017941 */ /* 0x000fea0003800000 */
.L_x_7464:
        /* <DEDUP_REMOVED lines=49> */
.L_x_7469:
[----:B------:R-:W-:Y:S05]  /*11950*/  BSYNC B0 ;  /* 0x0000000000007941 */ /* 0x000fea0003800000 */
.L_x_7468:
[----:B-----5:R3:W-:Y:S01]  /*11960*/  STS.128 [R236+0x7800], R16 ;  /* 0x00780010ec007388 */ /* 0x0207e20000000c00 */
[----:B------:R-:W-:Y:S05]  /*11970*/  BRA `(.L_x_7455) ;  /* 0x00006a7000007947 */ /* 0x000fea0003800000 */
.L_x_7406:
        /* <DEDUP_REMOVED lines=93> */
.L_x_7475:
[----:B------:R-:W-:Y:S05]  /*11f50*/  BSYNC B0 ;  /* 0x0000000000007941 */ /* 0x000fea0003800000 */
.L_x_7474:
[----:B-----5:R3:W-:Y:S02]  /*11f60*/  STS.128 [R236], R32 ;  /* 0x00000020ec007388 */ /* 0x0207e40000000c00 */
.L_x_7473:
[----:B------:R-:W-:Y:S05]  /*11f70*/  BSYNC B1 ;  /* 0x0000000000017941 */ /* 0x000fea0003800000 */
.L_x_7472:
        /* <DEDUP_REMOVED lines=91> */
.L_x_7479:
[----:B------:R-:W-:Y:S05]  /*12530*/  BSYNC B0 ;  /* 0x0000000000007941 */ /* 0x000fea0003800000 */
.L_x_7478:
[----:B-----5:R1:W-:Y:S02]  /*12540*/  STS.128 [R236+0x2000], R32 ;  /* 0x00200020ec007388 */ /* 0x0203e40000000c00 */
.L_x_7477:
[----:B------:R-:W-:Y:S05]  /*12550*/  BSYNC B1 ;  /* 0x0000000000017941 */ /* 0x000fea0003800000 */
.L_x_7476:
        /* <DEDUP_REMOVED lines=91> */
.L_x_7483:
[----:B------:R-:W-:Y:S05]  /*12b10*/  BSYNC B0 ;  /* 0x0000000000007941 */ /* 0x000fea0003800000 */
.L_x_7482:
[----:B-----5:R3:W-:Y:S02]  /*12b20*/  STS.128 [R236+0x4000], R32 ;  /* 0x00400020ec007388 */ /* 0x0207e40000000c00 */
.L_x_7481:
[----:B------:R-:W-:Y:S05]  /*12b30*/  BSYNC B1 ;  /* 0x0000000000017941 */ /* 0x000fea0003800000 */
.L_x_7480:
        /* <DEDUP_REMOVED lines=90> */
.L_x_7485:
[----:B------:R-:W-:Y:S05]  /*130e0*/  BSYNC B0 ;  /* 0x0000000000007941 */ /* 0x000fea0003800000 */
.L_x_7484:
[----:B-----5:R3:W-:Y:S02]  /*130f0*/  STS.128 [R236+0x6000], R32 ;  /* 0x00600020ec007388 */ /* 0x0207e40000000c00 */
.L_x_7471:
[----:B------:R-:W-:Y:S05]  /*13100*/  BSYNC B2 ;  /* 0x0000000000027941 */ /* 0x000fea0003800000 */
.L_x_7470:
        /* <DEDUP_REMOVED lines=98> */
.L_x_7491:
[----:B------:R-:W-:Y:S05]  /*13730*/  BSYNC B0 ;  /* 0x0000000000007941 */ /* 0x000fea0003800000 */
.L_x_7490:
[----:B-----5:R3:W-:Y:S02]  /*13740*/  STS.128 [R236+0x800], R32 ;  /* 0x00080020ec007388 */ /* 0x0207e40000000c00 */
.L_x_7489:
[----:B------:R-:W-:Y:S05]  /*13750*/  BSYNC B1 ;  /* 0x0000000000017941 */ /* 0x000fea0003800000 */
.L_x_7488:
        /* <DEDUP_REMOVED lines=94> */
.L_x_7495:
[----:B------:R-:W-:Y:S05]  /*13d40*/  BSYNC B0 ;  /* 0x0000000000007941 */ /* 0x000fea0003800000 */
.L_x_7494:
[----:B-----5:R3:W-:Y:S02]  /*13d50*/  STS.128 [R236+0x2800], R32 ;  /* 0x00280020ec007388 */ /* 0x0207e40000000c00 */
.L_x_7493:
[----:B------:R-:W-:Y:S05]  /*13d60*/  BSYNC B1 ;  /* 0x0000000000017941 */ /* 0x000fea0003800000 */
.L_x_7492:
        /* <DEDUP_REMOVED lines=94> */
.L_x_7499:
[----:B------:R-:W-:Y:S05]  /*14350*/  BSYNC B0 ;  /* 0x0000000000007941 */ /* 0x000fea0003800000 */
.L_x_7498:
[----:B-----5:R3:W-:Y:S02]  /*14360*/  STS.128 [R236+0x4800], R32 ;  /* 0x00480020ec007388 */ /* 0x0207e40000000c00 */
.L_x_7497:
[----:B------:R-:W-:Y:S05]  /*14370*/  BSYNC B1 ;  /* 0x0000000000017941 */ /* 0x000fea0003800000 */
.L_x_7496:
        /* <DEDUP_REMOVED lines=93> */
.L_x_7501:
[----:B------:R-:W-:Y:S05]  /*14950*/  BSYNC B0 ;  /* 0x0000000000007941 */ /* 0x000fea0003800000 */
.L_x_7500:
[----:B-----5:R1:W-:Y:S02]  /*14960*/  STS.128 [R236+0x6800], R16 ;  /* 0x00680010ec007388 */ /* 0x0203e40000000c00 */
.L_x_7487:
[----:B------:R-:W-:Y:S05]  /*14970*/  BSYNC B2 ;  /* 0x0000000000027941 */ /* 0x000fea0003800000 */
.L_x_7486:
        /* <DEDUP_REMOVED lines=99> */
.L_x_7507:
[----:B------:R-:W-:Y:S05]  /*14fb0*/  BSYNC B0 ;  /* 0x0000000000007941 */ /* 0x000fea0003800000 */
.L_x_7506:
[----:B-----5:R3:W-:Y:S02]  /*14fc0*/  STS.128 [R236+0x1000], R32 ;  /* 0x00100020ec007388 */ /* 0x0207e40000000c00 */
.L_x_7505:
[----:B------:R-:W-:Y:S05]  /*14fd0*/  BSYNC B1 ;  /* 0x0000000000017941 */ /* 0x000fea0003800000 */
.L_x_7504:
        /* <DEDUP_REMOVED lines=94> */
.L_x_7511:
[----:B------:R-:W-:Y:S05]  /*155c0*/  BSYNC B0 ;  /* 0x0000000000007941 */ /* 0x000fea0003800000 */
.L_x_7510:
[----:B-----5:R3:W-:Y:S02]  /*155d0*/  STS.128 [R236+0x3000], R32 ;  /* 0x00300020ec007388 */ /* 0x0207e40000000c00 */
.L_x_7509:
[----:B------:R-:W-:Y:S05]  /*155e0*/  BSYNC B1 ;  /* 0x0000000000017941 */ /* 0x000fea0003800000 */
.L_x_7508:
        /* <DEDUP_REMOVED lines=94> */
.L_x_7515:
[----:B------:R-:W-:Y:S05]  /*15bd0*/  BSYNC B0 ;  /* 0x0000000000007941 */ /* 0x000fea0003800000 */
.L_x_7514:
[----:B-----5:R3:W-:Y:S02]  /*15be0*/  STS.128 [R236+0x5000], R32 ;  /* 0x00500020ec007388 */ /* 0x0207e40000000c00 */
.L_x_7513:
[----:B------:R-:W-:Y:S05]  /*15bf0*/  BSYNC B1 ;  /* 0x0000000000017941 */ /* 0x000fea0003800000 */
.L_x_7512:
        /* <DEDUP_REMOVED lines=93> */
.L_x_7517:
[----:B------:R-:W-:Y:S05]  /*161d0*/  BSYNC B0 ;  /* 0x0000000000007941 */ /* 0x000fea0003800000 */
.L_x_7516:
[----:B-----5:R1:W-:Y:S02]  /*161e0*/  STS.128 [R236+0x7000], R24 ;  /* 0x00700018ec007388 */ /* 0x0203e40000000c00 */
.L_x_7503:
[----:B------:R-:W-:Y:S05]  /*161f0*/  BSYNC B2 ;  /* 0x0000000000027941 */ /* 0x000fea0003800000 */
.L_x_7502:
        /* <DEDUP_REMOVED lines=97> */
.L_x_7521:
[----:B------:R-:W-:Y:S05]  /*16810*/  BSYNC B0 ;  /* 0x0000000000007941 */ /* 0x000fea0003800000 */
.L_x_7520:
[----:B-----5:R1:W-:Y:S02]  /*16820*/  STS.128 [R236+0x1800], R16 ;  /* 0x00180010ec007388 */ /* 0x0203e40000000c00 */
.L_x_7519:
[----:B------:R-:W-:Y:S05]  /*16830*/  BSYNC B1 ;  /* 0x0000000000017941 */ /* 0x000fea0003800000 */
.L_x_7518:
        /* <DEDUP_REMOVED lines=94> */
.L_x_7525:
[----:B------:R-:W-:Y:S05]  /*16e20*/  BSYNC B0 ;  /* 0x0000000000007941 */ /* 0x000fea0003800000 */
.L_x_7524:
[----:B-----5:R1:W-:Y:S02]  /*16e30*/  STS.128 [R236+0x3800], R16 ;  /* 0x00380010ec007388 */ /* 0x0203e40000000c00 */
.L_x_7523:
[----:B------:R-:W-:Y:S05]  /*16e40*/  BSYNC B1 ;  /* 0x0000000000017941 */ /* 0x000fea0003800000 */
.L_x_7522:
        /* <DEDUP_REMOVED lines=95> */
.L_x_7529:
[----:B------:R-:W-:Y:S05]  /*17440*/  BSYNC B0 ;  /* 0x0000000000007941 */ /* 0x000fea0003800000 */
.L_x_7528:
[----:B-----5:R1:W-:Y:S02]  /*17450*/  STS.128 [R236+0x5800], R16 ;  /* 0x00580010ec007388 */ /* 0x0203e40000000c00 */
.L_x_7527:
[----:B------:R-:W-:Y:S05]  /*17460*/  BSYNC B1 ;  /* 0x0000000000017941 */ /* 0x000fea0003800000 */
.L_x_7526:
        /* <DEDUP_REMOVED lines=96> */
.L_x_7531:
[----:B------:R-:W-:Y:S05]  /*17a70*/  BSYNC B0 ;  /* 0x0000000000007941 */ /* 0x000fea0003800000 */
.L_x_7530:
[----:B-----5:R1:W-:Y:S01]  /*17a80*/  STS.128 [R236+0x7800], R16 ;  /* 0x00780010ec007388 */ /* 0x0203e20000000c00 */
[----:B------:R-:W-:Y:S05]  /*17a90*/  BRA `(.L_x_7455) ;  /* 0x0000095000007947 */ /* 0x000fea0003800000 */
.L_x_7405:
        /* <DEDUP_REMOVED lines=37> */
.L_x_7533:
[----:B------:R-:W-:Y:S05]  /*17cf0*/  BSYNC B0 ;  /* 0x0000000000007941 */ /* 0x000fea0003800000 */
.L_x_7532:
        /* <DEDUP_REMOVED lines=36> */
.L_x_7535:
[----:B------:R-:W-:Y:S05]  /*17f40*/  BSYNC B0 ;  /* 0x0000000000007941 */ /* 0x000fea0003800000 */
.L_x_7534:
        /* <DEDUP_REMOVED lines=36> */
.L_x_7537:
[----:B------:R-:W-:Y:S05]  /*18190*/  BSYNC B0 ;  /* 0x0000000000007941 */ /* 0x000fea0003800000 */
.L_x_7536:
        /* <DEDUP_REMOVED lines=37> */
.L_x_7455:
[----:B------:R-:W-:Y:S05]  /*183f0*/  BSYNC B3 ;  /* 0x0000000000037941 */ /* 0x000fea0003800000 */
.L_x_7404:
        /* <DEDUP_REMOVED lines=38> */
.L_x_7539:
[----:B------:R-:W-:Y:S05]  /*18660*/  BSYNC B0 ;  /* 0x0000000000007941 */ /* 0x000fea0003800000 */
.L_x_7538:
        /* <DEDUP_REMOVED lines=10> */
[-C--:B--2---:R-:W-:Y:S02]  /*18710*/  @P4 LEA R10, P6, R5, R170.reuse, 0x1 ;  /* 0x000000aa050a4211 */ /* 0x084fe400078c08ff */
[----:B------:R-:W-:Y:S02]  /*18720*/  @!P5 LEA R14, P0, R223, R227, 0x1 ;  /* 0x000000e3df0ed211 */ /* 0x000fe400078008ff */
[----:B------:R-:W-:Y:S02]  /*18730*/  @P3 LEA R8, P2, R5, R170, 0x1 ;  /* 0x000000aa05083211 */ /* 0x000fe400078408ff */
        /* <DEDUP_REMOVED lines=25> */
.L_x_7541:
[----:B------:R-:W-:Y:S05]  /*188d0*/  BSYNC B0 ;  /* 0x0000000000007941 */ /* 0x000fea0003800000 */
.L_x_7540:
        /* <DEDUP_REMOVED lines=40> */
.L_x_7543:
[----:B------:R-:W-:Y:S05]  /*18b60*/  BSYNC B0 ;  /* 0x0000000000007941 */ /* 0x000fea0003800000 */
.L_x_7542:
        /* <DEDUP_REMOVED lines=43> */
.L_x_7545:
[----:B------:R-:W-:Y:S05]  /*18e20*/  BSYNC B0 ;  /* 0x0000000000007941 */ /* 0x000fea0003800000 */
.L_x_7544:
        /* <DEDUP_REMOVED lines=61> */
.L_x_7547:
[----:B-1----:R-:W-:Y:S05]  /*19200*/  BSYNC B0 ;  /* 0x0000000000007941 */ /* 0x002fea0003800000 */
.L_x_7546:
        /* <DEDUP_REMOVED lines=40> */
.L_x_7549:
[----:B------:R-:W-:Y:S05]  /*19490*/  BSYNC B0 ;  /* 0x0000000000007941 */ /* 0x000fea0003800000 */
.L_x_7548:
        /* <DEDUP_REMOVED lines=42> */
.L_x_7551:
[----:B------:R-:W-:Y:S05]  /*19740*/  BSYNC B0 ;  /* 0x0000000000007941 */ /* 0x000fea0003800000 */
.L_x_7550:
        /* <DEDUP_REMOVED lines=54> */
.L_x_7553:
[----:B------:R-:W-:Y:S05]  /*19ab0*/  BSYNC B0 ;  /* 0x0000000000007941 */ /* 0x000fea0003800000 */
.L_x_7552:
[----:B------:R-:W-:Y:S01]  /*19ac0*/  IMAD.SHL.U32 R0, R55, 0x40, RZ ;  /* 0x0000004037007824 */ /* 0x000fe200078e00ff */
[----:B------:R-:W-:Y:S01]  /*19ad0*/  LEA R214, R53, R41, 0xa ;  /* 0x0000002935d67211 */ /* 0x000fe200078e50ff */
[----:B------:R-:W-:Y:S01]  /*19ae0*/  IMAD.SHL.U32 R160, R160, 0x8, RZ ;  /* 0x00000008a0a07824 */ /* 0x000fe200078e00ff */
[----:B------:R-:W-:Y:S01]  /*19af0*/  R2P PR, R55, 0x6 ;  /* 0x0000000637007804 */ /* 0x000fe20000000000 */
[----:B------:R-:W0:Y:S01]  /*19b00*/  LDGDEPBAR ;  /* 0x00000000000079af */ /* 0x000e220000000000 */
[----:B------:R-:W-:-:S02]  /*19b10*/  LOP3.LUT R0, R0, 0x1c0, RZ, 0xc0, !PT ;  /* 0x000001c000007812 */ /* 0x000fc400078ec0ff */
[----:B------:R-:W-:Y:S02]  /*19b20*/  SHF.L.U32 R214, R214, 0x1, RZ ;  /* 0x00000001d6d67819 */ /* 0x000fe400000006ff */
[----:B------:R-:W-:Y:S02]  /*19b30*/  LOP3.LUT R160, R0, 0x8, R160, 0xf8, !PT ;  /* 0x0000000800a07812 */ /* 0x000fe400078ef8a0 */
[----:B------:R-:W-:Y:S01]  /*19b40*/  SHF.R.U32.HI R213, RZ, 0x3, R0 ;  /* 0x00000003ffd57819 */ /* 0x000fe20000011600 */
[----:B------:R-:W-:Y:S01]  /*19b50*/  LDSM.16.M88.4 R80, [R214] ;  /* 0x00000000d650783b */ /* 0x000fe20000000200 */
[-C--:B------:R-:W-:Y:S02]  /*19b60*/  LEA R166, R40, R214.reuse, 0x1 ;  /* 0x000000d628a67211 */ /* 0x080fe400078e08ff */
[----:B------:R-:W-:Y:S02]  /*19b70*/  LOP3.LUT R213, R160, R213, RZ, 0x3c, !PT ;  /* 0x000000d5a0d57212 */ /* 0x000fe400078e3cff */
[C---:B------:R-:W-:Y:S01]  /*19b80*/  LEA R38, R39.reuse, R214, 0x1 ;  /* 0x000000d627267211 */ /* 0x040fe200078e08ff */
[----:B------:R-:W-:Y:S01]  /*19b90*/  LDSM.16.M88.4 R16, [R166] ;  /* 0x00000000a610783b */ /* 0x000fe20000000200 */
[----:B------:R-:W-:Y:S01]  /*19ba0*/  LEA R2, R39, R166, 0x1 ;  /* 0x000000a627027211 */ /* 0x000fe200078e08ff */
[----:B------:R-:W-:-:S02]  /*19bb0*/  IMAD R213, R56, 0x200, R213 ;  /* 0x0000020038d57824 */ /* 0x000fc400078e02d5 */
[----:B------:R-:W-:Y:S02]  /*19bc0*/  LDSM.16.M88.4 R32, [R38] ;  /* 0x000000002620783b */ /* 0x000fe40000000200 */
[----:B------:R-:W-:-:S05]  /*19bd0*/  IMAD.SHL.U32 R213, R213, 0x2, RZ ;  /* 0x00000002d5d57824 */ /* 0x000fca00078e00ff */
[----:B------:R-:W1:Y:S01]  /*19be0*/  LDSM.16.M88.4 R28, [R213+0x8000] ;  /* 0x00800000d51c783b */ /* 0x000e620000000200 */
[C---:B------:R-:W-:Y:S02]  /*19bf0*/  IADD3 R0, R213.reuse, 0x8000, RZ ;  /* 0x00008000d5007810 */ /* 0x040fe40007ffe0ff */
[C---:B------:R-:W-:Y:S01]  /*19c00*/  IADD3 R212, R213.reuse, 0x8020, RZ ;  /* 0x00008020d5d47810 */ /* 0x040fe20007ffe0ff */
[----:B------:R-:W2:Y:S01]  /*19c10*/  LDSM.16.M88.4 R60, [R213+0x8800] ;  /* 0x00880000d53c783b */ /* 0x000ea20000000200 */
[----:B------:R-:W-:Y:S01]  /*19c20*/  @P1 IADD3 R212, R0, -0x20, RZ ;  /* 0xffffffe000d41810 */ /* 0x000fe20007ffe0ff */
[----:B------:R-:W-:Y:S02]  /*19c30*/  IMAD.MOV.U32 R0, RZ, RZ, 0x40 ;  /* 0x00000040ff007424 */ /* 0x000fe400078e00ff */
[----:B------:R-:W3:Y:S03]  /*19c40*/  LDSM.16.M88.4 R48, [R213+0x9000] ;  /* 0x00900000d530783b */ /* 0x000ee60000000200 */
[----:B------:R-:W-:Y:S01]  /*19c50*/  SEL R0, R0, 0xffffffc0, !P2 ;  /* 0xffffffc000007807 */ /* 0x000fe20005000000 */
[----:B------:R-:W4:Y:S04]  /*19c60*/  LDSM.16.M88.4 R76, [R213+0x9800] ;  /* 0x00980000d54c783b */ /* 0x000f280000000200 */
[----:B------:R-:W3:Y:S01]  /*19c70*/  LDSM.16.M88.4 R72, [R212] ;  /* 0x00000000d448783b */ /* 0x000ee20000000200 */
[----:B------:R-:W-:-:S02]  /*19c80*/  IMAD.IADD R211, R213, 0x1, R0 ;  /* 0x00000001d5d37824 */ /* 0x000fc400078e0200 */
[----:B------:R-:W-:Y:S01]  /*19c90*/  IMAD.IADD R207, R0, 0x1, R212 ;  /* 0x0000000100cf7824 */ /* 0x000fe200078e02d4 */
[----:B------:R-:W4:Y:S04]  /*19ca0*/  LDSM.16.M88.4 R68, [R212+0x1800] ;  /* 0x00180000d444783b */ /* 0x000f280000000200 */
[----:B------:R-:W4:Y:S04]  /*19cb0*/  LDSM.16.M88.4 R24, [R212+0x800] ;  /* 0x00080000d418783b */ /* 0x000f280000000200 */
[----:B--2---:R-:W4:Y:S04]  /*19cc0*/  LDSM.16.M88.4 R8, [R212+0x1000] ;  /* 0x00100000d408783b */ /* 0x004f280000000200 */
[----:B------:R-:W4:Y:S04]  /*19cd0*/  LDSM.16.M88.4 R4, [R211+0x8000] ;  /* 0x00800000d304783b */ /* 0x000f280000000200 */
[----:B------:R-:W-:Y:S01]  /*19ce0*/  LDSM.16.M88.4 R84, [R207+0x1800] ;  /* 0x00180000cf54783b */ /* 0x000fe20000000200 */
[C---:B-1----:R-:W-:Y:S03]  /*19cf0*/  HMMA.16816.F32.BF16 R12, R80.reuse, R28, RZ ;  /* 0x0000001c500c723c */ /* 0x042fe600000418ff */
[----:B------:R-:W-:Y:S04]  /*19d00*/  LDSM.16.M88.4 R88, [R207+0x1000] ;  /* 0x00100000cf58783b */ /* 0x000fe80000000200 */
[----:B------:R-:W2:Y:S01]  /*19d10*/  LD.E R0, [R20.64+0x18c] ;  /* 0x00018c0614007980 */ /* 0x000ea2000c101900 */
[C---:B------:R-:W-:Y:S03]  /*19d20*/  HMMA.16816.F32.BF16 R64, R80.reuse, R60, RZ ;  /* 0x0000003c5040723c */ /* 0x040fe600000418ff */
[----:B------:R-:W-:Y:S05]  /*19d30*/  LDSM.16.M88.4 R92, [R212+0x6000] ;  /* 0x00600000d45c783b */ /* 0x000fea0000000200 */
[C---:B---3--:R-:W-:Y:S08]  /*19d40*/  HMMA.16816.F32.BF16 R56, R80.reuse, R48, RZ ;  /* 0x000000305038723c */ /* 0x048ff000000418ff */
[C---:B------:R-:W-:Y:S08]  /*19d50*/  HMMA.16816.F32.BF16 R28, R80.reuse, R30, RZ ;  /* 0x0000001e501c723c */ /* 0x040ff000000418ff */
[C---:B------:R-:W-:Y:S08]  /*19d60*/  HMMA.16816.F32.BF16 R60, R80.reuse, R62, RZ ;  /* 0x0000003e503c723c */ /* 0x040ff000000418ff */
[C---:B------:R-:W-:Y:S08]  /*19d70*/  HMMA.16816.F32.BF16 R48, R80.reuse, R50, RZ ;  /* 0x000000325030723c */ /* 0x040ff000000418ff */
[C---:B----4-:R-:W-:Y:S08]  /*19d80*/  HMMA.16816.F32.BF16 R44, R80.reuse, R76, RZ ;  /* 0x0000004c502c723c */ /* 0x050ff000000418ff */
[----:B------:R-:W-:Y:S01]  /*19d90*/  HMMA.16816.F32.BF16 R80, R80, R78, RZ ;  /* 0x0000004e5050723c */ /* 0x000fe200000418ff */
[----:B------:R-:W-:Y:S07]  /*19da0*/  LDSM.16.M88.4 R76, [R2] ;  /* 0x00000000024c783b */ /* 0x000fee0000000200 */
[C---:B------:R-:W-:Y:S08]  /*19db0*/  HMMA.16816.F32.BF16 R12, R16.reuse, R72, R12 ;  /* 0x00000048100c723c */ /* 0x040ff0000004180c */
[C---:B------:R-:W-:Y:S01]  /*19dc0*/  HMMA.16816.F32.BF16 R28, R16.reuse, R74, R28 ;  /* 0x0000004a101c723c */ /* 0x040fe2000004181c */
[----:B------:R-:W-:Y:S07]  /*19dd0*/  LDSM.16.M88.4 R72, [R213+0xa800] ;  /* 0x00a80000d548783b */ /* 0x000fee0000000200 */
[C---:B------:R-:W-:Y:S08]  /*19de0*/  HMMA.16816.F32.BF16 R44, R16.reuse, R68, R44 ;  /* 0x00000044102c723c */ /* 0x040ff0000004182c */
[C---:B------:R-:W-:Y:S01]  /*19df0*/  HMMA.16816.F32.BF16 R80, R16.reuse, R70, R80 ;  /* 0x000000461050723c */ /* 0x040fe20000041850 */
[----:B------:R-:W1:Y:S07]  /*19e00*/  LDSM.16.M88.4 R68, [R211+0x9800] ;  /* 0x00980000d344783b */ /* 0x000e6e0000000200 */
[C---:B------:R-:W-:Y:S08]  /*19e10*/  HMMA.16816.F32.BF16 R64, R16.reuse, R24, R64 ;  /* 0x000000181040723c */ /* 0x040ff00000041840 */
[C---:B------:R-:W-:Y:S01]  /*19e20*/  HMMA.16816.F32.BF16 R60, R16.reuse, R26, R60 ;  /* 0x0000001a103c723c */ /* 0x040fe2000004183c */
[----:B------:R-:W3:Y:S07]  /*19e30*/  LDSM.16.M88.4 R24, [R211+0x8800] ;  /* 0x00880000d318783b */ /* 0x000eee0000000200 */
[C---:B------:R-:W-:Y:S08]  /*19e40*/  HMMA.16816.F32.BF16 R56, R16.reuse, R8, R56 ;  /* 0x000000081038723c */ /* 0x040ff00000041838 */
[----:B------:R-:W-:Y:S01]  /*19e50*/  HMMA.16816.F32.BF16 R48, R16, R10, R48 ;  /* 0x0000000a1030723c */ /* 0x000fe20000041830 */
[----:B------:R-:W4:Y:S04]  /*19e60*/  LDSM.16.M88.4 R8, [R211+0x9000] ;  /* 0x00900000d308783b */ /* 0x000f280000000200 */
[----:B------:R-:W4:Y:S03]  /*19e70*/  LDSM.16.M88.4 R16, [R207] ;  /* 0x00000000cf10783b */ /* 0x000f260000000200 */
[C---:B------:R-:W-:Y:S08]  /*19e80*/  HMMA.16816.F32.BF16 R12, R32.reuse, R4, R12 ;  /* 0x00000004200c723c */ /* 0x040ff0000004180c */
[C---:B------:R-:W-:Y:S01]  /*19e90*/  HMMA.16816.F32.BF16 R28, R32.reuse, R6, R28 ;  /* 0x00000006201c723c */ /* 0x040fe2000004181c */
[----:B------:R-:W4:Y:S07]  /*19ea0*/  LDSM.16.M88.4 R4, [R207+0x800] ;  /* 0x00080000cf04783b */ /* 0x000f2e0000000200 */
[C---:B-1----:R-:W-:Y:S08]  /*19eb0*/  HMMA.16816.F32.BF16 R44, R32.reuse, R68, R44 ;  /* 0x00000044202c723c */ /* 0x042ff0000004182c */
[C---:B------:R-:W-:Y:S01]  /*19ec0*/  HMMA.16816.F32.BF16 R80, R32.reuse, R70, R80 ;  /* 0x000000462050723c */ /* 0x040fe20000041850 */
[----:B------:R-:W-:Y:S07]  /*19ed0*/  LDSM.16.M88.4 R68, [R213+0xb000] ;  /* 0x00b00000d544783b */ /* 0x000fee0000000200 */
[C---:B---3--:R-:W-:Y:S08]  /*19ee0*/  HMMA.16816.F32.BF16 R64, R32.reuse, R24, R64 ;  /* 0x000000182040723c */ /* 0x048ff00000041840 */
[C---:B------:R-:W-:Y:S01]  /*19ef0*/  HMMA.16816.F32.BF16 R60, R32.reuse, R26, R60 ;  /* 0x0000001a203c723c */ /* 0x040fe2000004183c */
[----:B------:R-:W-:Y:S07]  /*19f00*/  LDSM.16.M88.4 R24, [R213+0xa000] ;  /* 0x00a00000d518783b */ /* 0x000fee0000000200 */
[C---:B----4-:R-:W-:Y:S08]  /*19f10*/  HMMA.16816.F32.BF16 R56, R32.reuse, R8, R56 ;  /* 0x000000082038723c */ /* 0x050ff00000041838 */
[----:B------:R-:W-:Y:S01]  /*19f20*/  HMMA.16816.F32.BF16 R48, R32, R10, R48 ;  /* 0x0000000a2030723c */ /* 0x000fe20000041830 */
[----:B------:R-:W1:Y:S04]  /*19f30*/  LDSM.16.M88.4 R8, [R214+0x2000] ;  /* 0x00200000d608783b */ /* 0x000e680000000200 */
        /* <DEDUP_REMOVED lines=9> */
[----:B------:R-:W4:Y:S07]  /*19fd0*/  LDSM.16.M88.4 R4, [R166+0x2000] ;  /* 0x00200000a604783b */ /* 0x000f2e0000000200 */
[C---:B------:R-:W-:Y:S08]  /*19fe0*/  HMMA.16816.F32.BF16 R56, R76.reuse, R88, R56 ;  /* 0x000000584c38723c */ /* 0x040ff00000041838 */
        /* <DEDUP_REMOVED lines=14> */
[----:B------:R-:W2:Y:S04]  /*1a0d0*/  LDSM.16.M88.4 R8, [R38+0x2000] ;  /* 0x002000002608783b */ /* 0x000ea80000000200 */
[----:B------:R-:W2:Y:S03]  /*1a0e0*/  LDSM.16.M88.4 R68, [R211+0xb800] ;  /* 0x00b80000d344783b */ /* 0x000ea60000000200 */
[C---:B----4-:R-:W-:Y:S08]  /*1a0f0*/  HMMA.16816.F32.BF16 R12, R4.reuse, R32, R12 ;  /* 0x00000020040c723c */ /* 0x050ff0000004180c */
        /* <DEDUP_REMOVED lines=54> */
[C---:B--2---:R-:W-:Y:S08]  /*1a460*/  HMMA.16816.F32.BF16 R64, R16.reuse, R24, R64 ;  /* 0x000000181040723c */ /* 0x044ff00000041840 */
[----:B------:R-:W-:Y:S01]  /*1a470*/  HMMA.16816.F32.BF16 R60, R16, R26, R60 ;  /* 0x0000001a103c723c */ /* 0x000fe2000004183c */
[----:B------:R-:W2:Y:S07]  /*1a480*/  LDSM.16.M88.4 R24, [R207+0x4000] ;  /* 0x00400000cf18783b */ /* 0x000eae0000000200 */
[----:B-1----:R-:W-:Y:S08]  /*1a490*/  HMMA.16816.F32.BF16 R12, R32, R8, R12 ;  /* 0x00000008200c723c */ /* 0x002ff0000004180c */
        /* <DEDUP_REMOVED lines=9> */
[----:B------:R-:W1:Y:S07]  /*1a530*/  LDSM.16.M88.4 R4, [R213+0xe000] ;  /* 0x00e00000d504783b */ /* 0x000e6e0000000200 */
        /* <DEDUP_REMOVED lines=14> */
[----:B------:R-:W-:Y:S01]  /*1a620*/  HMMA.16816.F32.BF16 R60, R84, R18, R60 ;  /* 0x00000012543c723c */ /* 0x000fe2000004183c */
[----:B------:R-:W1:Y:S07]  /*1a630*/  LDSM.16.M88.4 R16, [R211+0xe000] ;  /* 0x00e00000d310783b */ /* 0x000e6e0000000200 */
[----:B------:R-:W-:Y:S01]  /*1a640*/  HMMA.16816.F32.BF16 R28, R76, R6, R28 ;  /* 0x000000064c1c723c */ /* 0x000fe2000004181c */
[----:B------:R-:W-:Y:S07]  /*1a650*/  LDSM.16.M88.4 R4, [R207+0x6000] ;  /* 0x00600000cf04783b */ /* 0x000fee0000000200 */
[----:B--2---:R-:W-:Y:S08]  /*1a660*/  HMMA.16816.F32.BF16 R12, R32, R92, R12 ;  /* 0x0000005c200c723c */ /* 0x004ff0000004180c */
[C---:B------:R-:W-:Y:S08]  /*1a670*/  HMMA.16816.F32.BF16 R56, R84.reuse, R8, R56 ;  /* 0x000000085438723c */ /* 0x040ff00000041838 */
[----:B------:R-:W-:Y:S01]  /*1a680*/  HMMA.16816.F32.BF16 R48, R84, R10, R48 ;  /* 0x0000000a5430723c */ /* 0x000fe20000041830 */
[----:B------:R-:W2:Y:S07]  /*1a690*/  LDSM.16.M88.4 R8, [R2+0x6000] ;  /* 0x006000000208783b */ /* 0x000eae0000000200 */
[----:B------:R-:W-:Y:S08]  /*1a6a0*/  HMMA.16816.F32.BF16 R28, R32, R94, R28 ;  /* 0x0000005e201c723c */ /* 0x000ff0000004181c */
[----:B-1----:R-:W-:Y:S08]  /*1a6b0*/  HMMA.16816.F32.BF16 R12, R24, R16, R12 ;  /* 0x00000010180c723c */ /* 0x002ff0000004180c */
[C---:B------:R-:W-:Y:S08]  /*1a6c0*/  HMMA.16816.F32.BF16 R44, R84.reuse, R88, R44 ;  /* 0x00000058542c723c */ /* 0x040ff0000004182c */
[----:B------:R-:W-:Y:S01]  /*1a6d0*/  HMMA.16816.F32.BF16 R84, R84, R90, R80 ;  /* 0x0000005a5454723c */ /* 0x000fe20000041850 */
[----:B------:R-:W1:Y:S04]  /*1a6e0*/  LDSM.16.M88.4 R80, [R212+0x6800] ;  /* 0x00680000d450783b */ /* 0x000e680000000200 */
[----:B------:R-:W-:Y:S03]  /*1a6f0*/  LDSM.16.M88.4 R88, [R212+0x7000] ;  /* 0x00700000d458783b */ /* 0x000fe60000000200 */
[----:B------:R-:W-:Y:S01]  /*1a700*/  HMMA.16816.F32.BF16 R28, R24, R18, R28 ;  /* 0x00000012181c723c */ /* 0x000fe2000004181c */
[----:B------:R-:W3:Y:S07]  /*1a710*/  LDSM.16.M88.4 R16, [R213+0xf800] ;  /* 0x00f80000d510783b */ /* 0x000eee0000000200 */
[----:B--2---:R-:W-:Y:S08]  /*1a720*/  HMMA.16816.F32.BF16 R12, R8, R4, R12 ;  /* 0x00000004080c723c */ /* 0x004ff0000004180c */
[C---:B------:R-:W-:Y:S08]  /*1a730*/  HMMA.16816.F32.BF16 R64, R76.reuse, R72, R64 ;  /* 0x000000484c40723c */ /* 0x040ff00000041840 */
[C---:B------:R-:W-:Y:S08]  /*1a740*/  HMMA.16816.F32.BF16 R60, R76.reuse, R74, R60 ;  /* 0x0000004a4c3c723c */ /* 0x040ff0000004183c */
[----:B------:R-:W-:Y:S01]  /*1a750*/  HMMA.16816.F32.BF16 R72, R76, R68, R56 ;  /* 0x000000444c48723c */ /* 0x000fe20000041838 */
[----:B------:R-:W2:Y:S01]  /*1a760*/  LDSM.16.M88.4 R56, [R211+0xe800] ;  /* 0x00e80000d338783b */ /* 0x000ea20000000200 */
[----:B------:R-:W-:-:S02]  /*1a770*/  FMUL.FTZ R12, R12, R0 ;  /* 0x000000000c0c7220 */ /* 0x000fc40000410000 */
[-C--:B------:R-:W-:Y:S02]  /*1a780*/  FMUL.FTZ R13, R13, R0.reuse ;  /* 0x000000000d0d7220 */ /* 0x080fe40000410000 */
[-C--:B------:R-:W-:Y:S02]  /*1a790*/  FMUL.FTZ R14, R14, R0.reuse ;  /* 0x000000000e0e7220 */ /* 0x080fe40000410000 */
[----:B------:R-:W-:Y:S01]  /*1a7a0*/  HMMA.16816.F32.BF16 R28, R8, R6, R28 ;  /* 0x00000006081c723c */ /* 0x000fe2000004181c */
[-C--:B------:R-:W-:Y:S01]  /*1a7b0*/  FMUL.FTZ R15, R15, R0.reuse ;  /* 0x000000000f0f7220 */ /* 0x080fe20000410000 */
[----:B------:R-:W4:Y:S01]  /*1a7c0*/  MUFU.TANH R38, R12 ;  /* 0x0000000c00267308 */ /* 0x000f220000002400 */
[----:B------:R-:W-:Y:S05]  /*1a7d0*/  LDSM.16.M88.4 R4, [R211+0xf000] ;  /* 0x00f00000d304783b */ /* 0x000fea0000000200 */
[----:B-1----:R-:W-:Y:S02]  /*1a7e0*/  HMMA.16816.F32.BF16 R64, R32, R80, R64 ;  /* 0x000000502040723c */ /* 0x002fe40000041840 */
[----:B------:R-:W1:Y:S06]  /*1a7f0*/  MUFU.TANH R42, R13 ;  /* 0x0000000d002a7308 */ /* 0x000e6c0000002400 */
[C---:B---3--:R-:W-:Y:S02]  /*1a800*/  HMMA.16816.F32.BF16 R44, R76.reuse, R16, R44 ;  /* 0x000000104c2c723c */ /* 0x048fe4000004182c */
[----:B------:R-:W3:Y:S06]  /*1a810*/  MUFU.TANH R16, R14 ;  /* 0x0000000e00107308 */ /* 0x000eec0000002400 */
[----:B------:R-:W-:Y:S02]  /*1a820*/  HMMA.16816.F32.BF16 R48, R76, R70, R48 ;  /* 0x000000464c30723c */ /* 0x000fe40000041830 */
[----:B------:R1:W1:Y:S02]  /*1a830*/  MUFU.TANH R17, R15 ;  /* 0x0000000f00117308 */ /* 0x0002640000002400 */
[----:B-1----:R-:W1:Y:S01]  /*1a840*/  LDSM.16.M88.4 R12, [R212+0x7800] ;  /* 0x00780000d40c783b */ /* 0x002e620000000200 */
[----:B------:R-:W-:-:S03]  /*1a850*/  FMUL.FTZ R28, R28, R0 ;  /* 0x000000001c1c7220 */ /* 0x000fc60000410000 */
[----:B------:R-:W-:Y:S01]  /*1a860*/  HMMA.16816.F32.BF16 R84, R76, R18, R84 ;  /* 0x000000124c54723c */ /* 0x000fe20000041854 */
[-C--:B------:R-:W-:Y:S02]  /*1a870*/  FMUL.FTZ R29, R29, R0.reuse ;  /* 0x000000001d1d7220 */ /* 0x080fe40000410000 */
[-C--:B------:R-:W-:Y:S02]  /*1a880*/  FMUL.FTZ R30, R30, R0.reuse ;  /* 0x000000001e1e7220 */ /* 0x080fe40000410000 */
[----:B------:R-:W-:Y:S01]  /*1a890*/  FMUL.FTZ R31, R31, R0 ;  /* 0x000000001f1f7220 */ /* 0x000fe20000410000 */
[----:B------:R-:W1:Y:S02]  /*1a8a0*/  MUFU.TANH R43, R28 ;  /* 0x0000001c002b7308 */ /* 0x000e640000002400 */
[----:B--2---:R-:W-:Y:S06]  /*1a8b0*/  HMMA.16816.F32.BF16 R64, R24, R56, R64 ;  /* 0x000000381840723c */ /* 0x004fec0000041840 */
[----:B------:R-:W2:Y:S02]  /*1a8c0*/  MUFU.TANH R55, R29 ;  /* 0x0000001d00377308 */ /* 0x000ea40000002400 */
[C---:B------:R-:W-:Y:S06]  /*1a8d0*/  HMMA.16816.F32.BF16 R72, R32.reuse, R88, R72 ;  /* 0x000000582048723c */ /* 0x040fec0000041848 */
[----:B------:R-:W1:Y:S02]  /*1a8e0*/  MUFU.TANH R56, R30 ;  /* 0x0000001e00387308 */ /* 0x000e640000002400 */
[C---:B------:R-:W-:Y:S01]  /*1a8f0*/  HMMA.16816.F32.BF16 R88, R32.reuse, R90, R48 ;  /* 0x0000005a2058723c */ /* 0x040fe20000041830 */
[----:B------:R-:W-:Y:S05]  /*1a900*/  LDSM.16.M88.4 R48, [R207+0x7000] ;  /* 0x00700000cf30783b */ /* 0x000fea0000000200 */
[----:B------:R1:W1:Y:S02]  /*1a910*/  MUFU.TANH R57, R31 ;  /* 0x0000001f00397308 */ /* 0x0002640000002400 */
[----:B-1----:R-:W1:Y:S01]  /*1a920*/  LDSM.16.M88.4 R28, [R211+0xf800] ;  /* 0x00f80000d31c783b */ /* 0x002e620000000200 */
[C---:B------:R-:W-:Y:S08]  /*1a930*/  HMMA.16816.F32.BF16 R44, R32.reuse, R12, R44 ;  /* 0x0000000c202c723c */ /* 0x040ff0000004182c */
[C---:B------:R-:W-:Y:S01]  /*1a940*/  HMMA.16816.F32.BF16 R80, R32.reuse, R82, R60 ;  /* 0x000000522050723c */ /* 0x040fe2000004183c */
[----:B------:R-:W2:Y:S07]  /*1a950*/  LDSM.16.M88.4 R60, [R207+0x6800] ;  /* 0x00680000cf3c783b */ /* 0x000eae0000000200 */
[----:B------:R-:W-:Y:S08]  /*1a960*/  HMMA.16816.F32.BF16 R84, R32, R14, R84 ;  /* 0x0000000e2054723c */ /* 0x000ff00000041854 */
[C---:B------:R-:W-:Y:S08]  /*1a970*/  HMMA.16816.F32.BF16 R72, R24.reuse, R4, R72 ;  /* 0x000000041848723c */ /* 0x040ff00000041848 */
[----:B------:R-:W-:Y:S01]  /*1a980*/  HMMA.16816.F32.BF16 R88, R24, R6, R88 ;  /* 0x000000061858723c */ /* 0x000fe20000041858 */
[----:B------:R-:W3:Y:S01]  /*1a990*/  LDSM.16.M88.4 R4, [R207+0x7800] ;  /* 0x00780000cf04783b */ /* 0x000ee20000000200 */
[----:B------:R-:W-:Y:S01]  /*1a9a0*/  LEA R37, R53, R37, 0x4 ;  /* 0x0000002535257211 */ /* 0x000fe200078e20ff */
[----:B------:R-:W-:-:S05]  /*1a9b0*/  DEPBAR.LE SB0, 0x0 ;  /* 0x000080000000791a */ /* 0x000fca0000000000 */
[C---:B-1----:R-:W-:Y:S08]  /*1a9c0*/  HMMA.16816.F32.BF16 R44, R24.reuse, R28, R44 ;  /* 0x0000001c182c723c */ /* 0x042ff0000004182c */
[C---:B------:R-:W-:Y:S08]  /*1a9d0*/  HMMA.16816.F32.BF16 R80, R24.reuse, R58, R80 ;  /* 0x0000003a1850723c */ /* 0x040ff00000041850 */
[----:B------:R-:W-:Y:S08]  /*1a9e0*/  HMMA.16816.F32.BF16 R84, R24, R30, R84 ;  /* 0x0000001e1854723c */ /* 0x000ff00000041854 */
[C---:B--2---:R-:W-:Y:S08]  /*1a9f0*/  HMMA.16816.F32.BF16 R64, R8.reuse, R60, R64 ;  /* 0x0000003c0840723c */ /* 0x044ff00000041840 */
[C---:B---3--:R-:W-:Y:S08]  /*1aa00*/  HMMA.16816.F32.BF16 R44, R8.reuse, R4, R44 ;  /* 0x00000004082c723c */ /* 0x048ff0000004182c */
[C---:B------:R-:W-:Y:S08]  /*1aa10*/  HMMA.16816.F32.BF16 R80, R8.reuse, R62, R80 ;  /* 0x0000003e0850723c */ /* 0x040ff00000041850 */
[C---:B------:R-:W-:Y:S08]  /*1aa20*/  HMMA.16816.F32.BF16 R72, R8.reuse, R48, R72 ;  /* 0x000000300848723c */ /* 0x040ff00000041848 */
[C---:B------:R-:W-:Y:S08]  /*1aa30*/  HMMA.16816.F32.BF16 R88, R8.reuse, R50, R88 ;  /* 0x000000320858723c */ /* 0x040ff00000041858 */
[----:B------:R-:W-:Y:S01]  /*1aa40*/  HMMA.16816.F32.BF16 R84, R8, R6, R84 ;  /* 0x000000060854723c */ /* 0x000fe20000041854 */
[-C--:B------:R-:W-:Y:S01]  /*1aa50*/  FMUL.FTZ R35, R44, R0.reuse ;  /* 0x000000002c237220 */ /* 0x080fe20000410000 */
[----:B------:R-:W-:Y:S01]  /*1aa60*/  IADD3 R4, R52, 0x1, -R232 ;  /* 0x0000000134047810 */ /* 0x000fe20007ffe8e8 */
[----:B------:R-:W-:-:S02]  /*1aa70*/  FMUL.FTZ R44, R45, R0 ;  /* 0x000000002d2c7220 */ /* 0x000fc40000410000 */
[-C--:B------:R-:W-:Y:S02]  /*1aa80*/  FMUL.FTZ R30, R46, R0.reuse ;  /* 0x000000002e1e7220 */ /* 0x080fe40000410000 */
[----:B------:R-:W-:Y:S02]  /*1aa90*/  IMAD.IADD R54, R54, 0x1, R37 ;  /* 0x0000000136367824 */ /* 0x000fe400078e0225 */
        /* <DEDUP_REMOVED lines=19> */
[-C--:B------:R-:W-:Y:S01]  /*1abd0*/  FMUL.FTZ R37, R87, R0.reuse ;  /* 0x0000000057257220 */ /* 0x080fe20000410000 */
[----:B------:R-:W-:Y:S01]  /*1abe0*/  ISETP.GT.AND P6, PT, R237, R225, PT ;  /* 0x000000e1ed00720c */ /* 0x000fe20003fc4270 */
[----:B------:R-:W-:Y:S01]  /*1abf0*/  FMUL.FTZ R80, R80, R0 ;  /* 0x0000000050507220 */ /* 0x000fe20000410000 */
[----:B-----5:R-:W-:Y:S01]  /*1ac00*/  IADD3 R36, R36, R4, RZ ;  /* 0x0000000424247210 */ /* 0x020fe20007ffe0ff */
[----:B------:R-:W-:Y:S01]  /*1ac10*/  IMAD.IADD R4, R52, 0x1, -R232 ;  /* 0x0000000134047824 */ /* 0x000fe200078e0ae8 */
[C---:B------:R-:W-:Y:S01]  /*1ac20*/  IADD3 R242, R54.reuse, 0x8, RZ ;  /* 0x0000000836f27810 */ /* 0x040fe20007ffe0ff */
[----:B------:R-:W1:Y:S02]  /*1ac30*/  MUFU.TANH R58, R58 ;  /* 0x0000003a003a7308 */ /* 0x000e640000002400 */
[----:B------:R-:W-:Y:S01]  /*1ac40*/  IMAD.IADD R245, R54, 0x1, R4 ;  /* 0x0000000136f57824 */ /* 0x000fe200078e0204 */
[----:B------:R-:W-:Y:S01]  /*1ac50*/  IADD3 R240, R36, R242, RZ ;  /* 0x000000f224f07210 */ /* 0x000fe20007ffe0ff */
[----:B------:R-:W-:-:S04]  /*1ac60*/  IMAD.IADD R242, R4, 0x1, R242 ;  /* 0x0000000104f27824 */ /* 0x000fc800078e02f2 */
[----:B------:R-:W2:Y:S08]  /*1ac70*/  MUFU.TANH R18, R18 ;  /* 0x0000001200127308 */ /* 0x000eb00000002400 */
[----:B------:R-:W3:Y:S08]  /*1ac80*/  MUFU.TANH R12, R12 ;  /* 0x0000000c000c7308 */ /* 0x000ef00000002400 */
[----:B------:R-:W1:Y:S08]  /*1ac90*/  MUFU.TANH R13, R13 ;  /* 0x0000000d000d7308 */ /* 0x000e700000002400 */
        /* <DEDUP_REMOVED lines=20> */
[----:B------:R-:W-:Y:S01]  /*1ade0*/  IADD3 R243, R54, R36, RZ ;  /* 0x0000002436f37210 */ /* 0x000fe20007ffe0ff */
[----:B------:R-:W-:Y:S01]  /*1adf0*/  BSSY B1, `(.L_x_7554) ;  /* 0x00000da000017945 */ /* 0x000fe20003800000 */
[----:B------:R-:W-:-:S02]  /*1ae00*/  ISETP.NE.U32.AND P0, PT, R234, RZ, PT ;  /* 0x000000ffea00720c */ /* 0x000fc40003f05070 */
[C---:B------:R-:W-:Y:S02]  /*1ae10*/  IADD3 R244, -R23.reuse, R245, RZ ;  /* 0x000000f517f47210 */ /* 0x040fe40007ffe1ff */
[----:B------:R-:W-:Y:S02]  /*1ae20*/  IADD3 R241, -R23, R242, RZ ;  /* 0x000000f217f17210 */ /* 0x000fe40007ffe1ff */
[-C--:B------:R-:W-:Y:S02]  /*1ae30*/  IMNMX R243, R243, R52.reuse, PT ;  /* 0x00000034f3f37217 */ /* 0x080fe40003800200 */
[----:B------:R-:W-:Y:S02]  /*1ae40*/  IMNMX R240, R240, R52, PT ;  /* 0x00000034f0f07217 */ /* 0x000fe40003800200 */
[----:B------:R-:W-:Y:S02]  /*1ae50*/  ISETP.NE.AND.EX P0, PT, R235, RZ, PT, P0 ;  /* 0x000000ffeb00720c */ /* 0x000fe40003f05300 */
[----:B------:R-:W-:-:S02]  /*1ae60*/  IMNMX R244, RZ, R244, !PT ;  /* 0x000000f4fff47217 */ /* 0x000fc40007800200 */
[----:B------:R-:W-:Y:S02]  /*1ae70*/  IMNMX R241, RZ, R241, !PT ;  /* 0x000000f1fff17217 */ /* 0x000fe40007800200 */
        /* <DEDUP_REMOVED lines=80> */
.L_x_7557:
[----:B------:R-:W2:Y:S02]  /*1b380*/  LD.E R5, [R20.64+0x38] ;  /* 0x0000380614057980 */ /* 0x000ea4000c101900 */
[----:B--2---:R-:W-:-:S04]  /*1b390*/  LEA R5, -R5, RZ, 0x6 ;  /* 0x000000ff05057211 */ /* 0x004fc800078e31ff */
[----:B------:R-:W-:Y:S02]  /*1b3a0*/  SHF.R.S32.HI R0, RZ, 0x1f, R5 ;  /* 0x0000001fff007819 */ /* 0x000fe40000011405 */
.L_x_7558:
[----:B------:R-:W-:Y:S05]  /*1b3b0*/  BSYNC B0 ;  /* 0x0000000000007941 */ /* 0x000fea0003800000 */
.L_x_7556:
        /* <DEDUP_REMOVED lines=125> */
.L_x_7555:
[----:B-1234-:R-:W-:Y:S05]  /*1bb90*/  BSYNC B1 ;  /* 0x0000000000017941 */ /* 0x01efea0003800000 */
.L_x_7554:
[----:B------:R1:W2:Y:S01]  /*1bba0*/  LD.E R29, [R20.64+0xdc] ;  /* 0x0000dc06141d7980 */ /* 0x0002a2000c101900 */
[----:B------:R-:W-:-:S04]  /*1bbb0*/  IMAD.IADD R22, R3, 0x1, R22 ;  /* 0x0000000103167824 */ /* 0x000fc800078e0216 */
[C-C-:B------:R-:W-:Y:S01]  /*1bbc0*/  IMAD.IADD R9, R245.reuse, 0x1, -R22.reuse ;  /* 0x00000001f5097824 */ /* 0x140fe200078e0a16 */
[----:B------:R-:W-:Y:S01]  /*1bbd0*/  IADD3 R10, R22, 0x1, RZ ;  /* 0x00000001160a7810 */ /* 0x000fe20007ffe0ff */
[----:B------:R-:W-:Y:S01]  /*1bbe0*/  IMAD.IADD R3, R242, 0x1, -R22 ;  /* 0x00000001f2037824 */ /* 0x000fe200078e0a16 */
[----:B------:R-:W-:Y:S02]  /*1bbf0*/  IADD3 R50, R22, 0x10, RZ ;  /* 0x0000001016327810 */ /* 0x000fe40007ffe0ff */
[----:B------:R-:W-:Y:S01]  /*1bc00*/  IABS R9, R9 ;  /* 0x0000000900097213 */ /* 0x000fe20000000000 */
[C-C-:B------:R-:W-:Y:S01]  /*1bc10*/  IMAD.IADD R4, R245.reuse, 0x1, -R10.reuse ;  /* 0x00000001f5047824 */ /* 0x140fe200078e0a0a */
[----:B------:R-:W-:Y:S01]  /*1bc20*/  IABS R3, R3 ;  /* 0x0000000300037213 */ /* 0x000fe20000000000 */
[----:B------:R-:W-:Y:S01]  /*1bc30*/  IMAD.IADD R8, R242, 0x1, -R10 ;  /* 0x00000001f2087824 */ /* 0x000fe200078e0a0a */
[----:B------:R-:W-:Y:S01]  /*1bc40*/  IADD3 R5, R22, 0x8, RZ ;  /* 0x0000000816057810 */ /* 0x000fe20007ffe0ff */
[----:B------:R-:W-:Y:S01]  /*1bc50*/  IMAD.IADD R6, R245, 0x1, -R50 ;  /* 0x00000001f5067824 */ /* 0x000fe200078e0a32 */
[----:B------:R-:W3:Y:S01]  /*1bc60*/  I2F R9, R9 ;  /* 0x0000000900097306 */ /* 0x000ee20000201400 */
[----:B------:R-:W-:-:S02]  /*1bc70*/  IABS R4, R4 ;  /* 0x0000000400047213 */ /* 0x000fc40000000000 */
[----:B------:R-:W-:Y:S01]  /*1bc80*/  IABS R8, R8 ;  /* 0x0000000800087213 */ /* 0x000fe20000000000 */
[--C-:B------:R-:W-:Y:S01]  /*1bc90*/  IMAD.IADD R11, R245, 0x1, -R5.reuse ;  /* 0x00000001f50b7824 */ /* 0x100fe200078e0a05 */
[-C--:B------:R-:W-:Y:S01]  /*1bca0*/  ISETP.GE.AND P1, PT, R22, R244.reuse, PT ;  /* 0x000000f41600720c */ /* 0x080fe20003f26270 */
[----:B------:R-:W-:Y:S01]  /*1bcb0*/  IMAD.IADD R0, R242, 0x1, -R5 ;  /* 0x00000001f2007824 */ /* 0x000fe200078e0a05 */
[----:B------:R-:W-:Y:S01]  /*1bcc0*/  IADD3 R49, R22, 0x18, RZ ;  /* 0x0000001816317810 */ /* 0x000fe20007ffe0ff */
[----:B------:R-:W4:Y:S01]  /*1bcd0*/  I2F R3, R3 ;  /* 0x0000000300037306 */ /* 0x000f220000201400 */
[----:B-1----:R-:W-:Y:S01]  /*1bce0*/  IMAD.IADD R20, R242, 0x1, -R50 ;  /* 0x00000001f2147824 */ /* 0x002fe200078e0a32 */
[C---:B------:R-:W-:Y:S02]  /*1bcf0*/  ISETP.GE.AND P2, PT, R5.reuse, R244, PT ;  /* 0x000000f40500720c */ /* 0x040fe40003f46270 */
[----:B------:R-:W-:Y:S02]  /*1bd00*/  ISETP.GE.AND P4, PT, R5, R241, PT ;  /* 0x000000f10500720c */ /* 0x000fe40003f86270 */
[----:B------:R-:W-:-:S02]  /*1bd10*/  IADD3 R51, R22, 0x9, RZ ;  /* 0x0000000916337810 */ /* 0x000fc40007ffe0ff */
[----:B------:R-:W1:Y:S01]  /*1bd20*/  I2F R4, R4 ;  /* 0x0000000400047306 */ /* 0x000e620000201400 */
[----:B------:R-:W-:Y:S01]  /*1bd30*/  IABS R20, R20 ;  /* 0x0000001400147213 */ /* 0x000fe20000000000 */
[----:B---3--:R-:W-:Y:S01]  /*1bd40*/  FFMA.FTZ R38, -R239, R9, R38 ;  /* 0x00000009ef267223 */ /* 0x008fe20000010126 */
[----:B------:R-:W-:Y:S01]  /*1bd50*/  IABS R11, R11 ;  /* 0x0000000b000b7213 */ /* 0x000fe20000000000 */
[--C-:B------:R-:W-:Y:S01]  /*1bd60*/  IMAD.IADD R23, R245, 0x1, -R51.reuse ;  /* 0x00000001f5177824 */ /* 0x100fe200078e0a33 */
[CC--:B------:R-:W-:Y:S01]  /*1bd70*/  ISETP.GE.OR P2, PT, R5.reuse, R243.reuse, !P2 ;  /* 0x000000f30500720c */ /* 0x0c0fe20005746670 */
[----:B------:R-:W-:Y:S01]  /*1bd80*/  IMAD.IADD R7, R242, 0x1, -R51 ;  /* 0x00000001f2077824 */ /* 0x000fe200078e0a33 */
[----:B------:R-:W-:Y:S01]  /*1bd90*/  ISETP.GE.OR P4, PT, R5, R240, !P4 ;  /* 0x000000f00500720c */ /* 0x000fe20006786670 */
[----:B------:R-:W3:Y:S01]  /*1bda0*/  I2F R8, R8 ;  /* 0x0000000800087306 */ /* 0x000ee20000201400 */
[----:B------:R-:W-:Y:S01]  /*1bdb0*/  ISETP.GE.OR P1, PT, R22, R243, !P1 ;  /* 0x000000f31600720c */ /* 0x000fe20004f26670 */
[----:B----4-:R-:W-:Y:S01]  /*1bdc0*/  FFMA.FTZ R16, -R239, R3, R16 ;  /* 0x00000003ef107223 */ /* 0x010fe20000010110 */
[----:B------:R-:W-:-:S02]  /*1bdd0*/  IABS R0, R0 ;  /* 0x0000000000007213 */ /* 0x000fc40000000000 */
[----:B------:R-:W-:Y:S02]  /*1bde0*/  IABS R23, R23 ;  /* 0x0000001700177213 */ /* 0x000fe40000000000 */
[-C--:B------:R-:W-:Y:S01]  /*1bdf0*/  ISETP.GE.AND P5, PT, R10, R241.reuse, PT ;  /* 0x000000f10a00720c */ /* 0x080fe20003fa6270 */
[----:B------:R4:W-:Y:S01]  /*1be00*/  I2F R5, R20 ;  /* 0x0000001400057306 */ /* 0x0009e20000201400 */
[----:B------:R-:W-:Y:S01]  /*1be10*/  FSEL R3, R38, -INF , !P1 ;  /* 0xff80000026037808 */ /* 0x000fe20004800000 */
[----:B-1----:R-:W-:Y:S01]  /*1be20*/  FFMA.FTZ R38, -R239, R4, R42 ;  /* 0x00000004ef267223 */ /* 0x002fe2000001012a */
[----:B------:R-:W-:-:S05]  /*1be30*/  ISETP.GE.AND P1, PT, R22, R241, PT ;  /* 0x000000f11600720c */ /* 0x000fca0003f26270 */
[----:B------:R-:W1:Y:S01]  /*1be40*/  I2F R11, R11 ;  /* 0x0000000b000b7306 */ /* 0x000e620000201400 */
[----:B------:R-:W-:Y:S02]  /*1be50*/  ISETP.GE.AND P3, PT, R10, R244, PT ;  /* 0x000000f40a00720c */ /* 0x000fe40003f66270 */
[C---:B------:R-:W-:Y:S02]  /*1be60*/  IADD3 R21, R22.reuse, 0x11, RZ ;  /* 0x0000001116157810 */ /* 0x040fe40007ffe0ff */
[----:B------:R-:W-:Y:S01]  /*1be70*/  IABS R7, R7 ;  /* 0x0000000700077213 */ /* 0x000fe20000000000 */
[----:B----4-:R-:W-:Y:S01]  /*1be80*/  IMAD.IADD R20, R245, 0x1, -R49 ;  /* 0x00000001f5147824 */ /* 0x010fe200078e0a31 */
[----:B------:R-:W-:Y:S01]  /*1be90*/  ISETP.GE.OR P1, PT, R22, R240, !P1 ;  /* 0x000000f01600720c */ /* 0x000fe20004f26670 */
[----:B------:R-:W4:Y:S03]  /*1bea0*/  I2F R0, R0 ;  /* 0x0000000000007306 */ /* 0x000f260000201400 */
[----:B------:R-:W-:-:S02]  /*1beb0*/  IABS R4, R20 ;  /* 0x0000001400047213 */ /* 0x000fc40000000000 */
[----:B------:R-:W-:Y:S01]  /*1bec0*/  IADD3 R20, R22, 0x19, RZ ;  /* 0x0000001916147810 */ /* 0x000fe20007ffe0ff */
[----:B------:R-:W-:Y:S01]  /*1bed0*/  IMAD.IADD R42, R242, 0x1, -R49 ;  /* 0x00000001f22a7824 */ /* 0x000fe200078e0a31 */
[----:B------:R-:W-:Y:S01]  /*1bee0*/  FSEL R36, R16, -INF , !P1 ;  /* 0xff80000010247808 */ /* 0x000fe20004800000 */
[----:B------:R-:W5:Y:S02]  /*1bef0*/  I2F R23, R23 ;  /* 0x0000001700177306 */ /* 0x000f640000201400 */
[----:B------:R-:W-:Y:S01]  /*1bf00*/  IMAD.IADD R52, R245, 0x1, -R20 ;  /* 0x00000001f5347824 */ /* 0x000fe200078e0a14 */
[----:B------:R-:W-:Y:S01]  /*1bf10*/  IABS R16, R42 ;  /* 0x0000002a00107213 */ /* 0x000fe20000000000 */
[----:B---3--:R-:W-:Y:S01]  /*1bf20*/  FFMA.FTZ R42, -R239, R8, R17 ;  /* 0x00000008ef2a7223 */ /* 0x008fe20000010111 */
[----:B------:R-:W-:Y:S02]  /*1bf30*/  ISETP.GE.OR P5, PT, R10, R240, !P5 ;  /* 0x000000f00a00720c */ /* 0x000fe40006fa6670 */
[----:B------:R-:W-:-:S02]  /*1bf40*/  IABS R17, R52 ;  /* 0x0000003400117213 */ /* 0x000fc40000000000 */
[----:B------:R-:W-:Y:S01]  /*1bf50*/  IADD3 R59, R22, 0x20, RZ ;  /* 0x00000020163b7810 */ /* 0x000fe20007ffe0ff */
[----:B-1----:R-:W-:Y:S01]  /*1bf60*/  FFMA.FTZ R43, -R239, R11, R43 ;  /* 0x0000000bef2b7223 */ /* 0x002fe2000001012b */
[----:B------:R-:W-:Y:S01]  /*1bf70*/  IABS R6, R6 ;  /* 0x0000000600067213 */ /* 0x000fe20000000000 */
[----:B------:R-:W-:Y:S01]  /*1bf80*/  IMAD.MOV.U32 R11, RZ, RZ, R17 ;  /* 0x000000ffff0b7224 */ /* 0x000fe200078e0011 */
[----:B------:R-:W-:Y:S01]  /*1bf90*/  ISETP.GE.OR P3, PT, R10, R243, !P3 ;  /* 0x000000f30a00720c */ /* 0x000fe20005f66670 */
[C---:B------:R-:W-:Y:S01]  /*1bfa0*/  IMAD.IADD R10, R245.reuse, 0x1, -R21 ;  /* 0x00000001f50a7824 */ /* 0x040fe200078e0a15 */
[----:B------:R1:W-:Y:S01]  /*1bfb0*/  I2F R8, R16 ;  /* 0x0000001000087306 */ /* 0x0003e20000201400 */
[----:B------:R-:W-:Y:S01]  /*1bfc0*/  FSEL R17, R42, -INF , !P5 ;  /* 0xff8000002a117808 */ /* 0x000fe20006800000 */
[----:B------:R-:W-:Y:S01]  /*1bfd0*/  IMAD.IADD R42, R245, 0x1, -R59 ;  /* 0x00000001f52a7824 */ /* 0x000fe200078e0a3b */
[----:B------:R-:W-:Y:S01]  /*1bfe0*/  ISETP.GE.AND P1, PT, R51, R244, PT ;  /* 0x000000f43300720c */ /* 0x000fe20003f26270 */
[----:B----4-:R-:W-:Y:S01]  /*1bff0*/  FFMA.FTZ R56, -R239, R0, R56 ;  /* 0x00000000ef387223 */ /* 0x010fe20000010138 */
[----:B------:R-:W-:-:S03]  /*1c000*/  IABS R10, R10 ;  /* 0x0000000a000a7213 */ /* 0x000fc60000000000 */
[----:B------:R-:W3:Y:S01]  /*1c010*/  I2F R7, R7 ;  /* 0x0000000700077306 */ /* 0x000ee20000201400 */
[----:B------:R-:W-:Y:S01]  /*1c020*/  IABS R42, R42 ;  /* 0x0000002a002a7213 */ /* 0x000fe20000000000 */
[----:B-----5:R-:W-:Y:S02]  /*1c030*/  FFMA.FTZ R55, -R239, R23, R55 ;  /* 0x00000017ef377223 */ /* 0x020fe40000010137 */
[----:B-1----:R-:W-:-:S04]  /*1c040*/  IMAD.IADD R16, R242, 0x1, -R20 ;  /* 0x00000001f2107824 */ /* 0x002fc800078e0a14 */
[----:B------:R-:W1:Y:S01]  /*1c050*/  I2F R6, R6 ;  /* 0x0000000600067306 */ /* 0x000e620000201400 */
[----:B------:R-:W-:Y:S02]  /*1c060*/  ISETP.GE.OR P1, PT, R51, R243, !P1 ;  /* 0x000000f33300720c */ /* 0x000fe40004f26670 */
[----:B------:R-:W-:Y:S02]  /*1c070*/  IABS R16, R16 ;  /* 0x0000001000107213 */ /* 0x000fe40000000000 */
[----:B------:R-:W-:Y:S02]  /*1c080*/  FSEL R43, R43, -INF , !P2 ;  /* 0xff8000002b2b7808 */ /* 0x000fe40005000000 */
[C---:B------:R-:W-:Y:S01]  /*1c090*/  ISETP.GE.AND P5, PT, R50.reuse, R244, PT ;  /* 0x000000f43200720c */ /* 0x040fe20003fa6270 */
[----:B------:R4:W-:Y:S01]  /*1c0a0*/  I2F R0, R16 ;  /* 0x0000001000007306 */ /* 0x0009e20000201400 */
[----:B------:R-:W-:Y:S02]  /*1c0b0*/  ISETP.GE.AND P2, PT, R50, R241, PT ;  /* 0x000000f13200720c */ /* 0x000fe40003f46270 */
[----:B------:R-:W-:Y:S01]  /*1c0c0*/  IADD3 R23, R22, 0x21, RZ ;  /* 0x0000002116177810 */ /* 0x000fe20007ffe0ff */
[----:B------:R-:W-:Y:S01]  /*1c0d0*/  IMAD.IADD R9, R242, 0x1, -R21 ;  /* 0x00000001f2097824 */ /* 0x000fe200078e0a15 */
[----:B------:R-:W-:-:S03]  /*1c0e0*/  ISETP.GE.OR P5, PT, R50, R243, !P5 ;  /* 0x000000f33200720c */ /* 0x000fc60006fa6670 */
[----:B------:R5:W-:Y:S01]  /*1c0f0*/  I2F R52, R42 ;  /* 0x0000002a00347306 */ /* 0x000be20000201400 */
[----:B------:R-:W-:Y:S01]  /*1c100*/  ISETP.GE.OR P2, PT, R50, R240, !P2 ;  /* 0x000000f03200720c */ /* 0x000fe20005746670 */
[----:B------:R-:W-:Y:S01]  /*1c110*/  IMAD.IADD R50, R245, 0x1, -R23 ;  /* 0x00000001f5327824 */ /* 0x000fe200078e0a17 */
[----:B------:R-:W-:-:S05]  /*1c120*/  FSEL R38, R38, -INF , !P3 ;  /* 0xff80000026267808 */ /* 0x000fca0005800000 */
[----:B------:R-:W1:Y:S01]  /*1c130*/  I2F R10, R10 ;  /* 0x0000000a000a7306 */ /* 0x000e620000201400 */
[----:B----4-:R-:W-:Y:S02]  /*1c140*/  FSEL R16, R56, -INF , !P4 ;  /* 0xff80000038107808 */ /* 0x010fe40006000000 */
[----:B------:R-:W-:Y:S02]  /*1c150*/  ISETP.GE.AND P4, PT, R21, R244, PT ;  /* 0x000000f41500720c */ /* 0x000fe40003f86270 */
[----:B-----5:R-:W-:Y:S02]  /*1c160*/  FSEL R42, R55, -INF , !P1 ;  /* 0xff800000372a7808 */ /* 0x020fe40004800000 */
[C---:B------:R-:W-:Y:S02]  /*1c170*/  ISETP.GE.AND P1, PT, R21.reuse, R241, PT ;  /* 0x000000f11500720c */ /* 0x040fe40003f26270 */
[C---:B------:R-:W-:Y:S02]  /*1c180*/  ISETP.GE.OR P4, PT, R21.reuse, R243, !P4 ;  /* 0x000000f31500720c */ /* 0x040fe40006786670 */
[----:B------:R-:W-:Y:S01]  /*1c190*/  ISETP.GE.OR P1, PT, R21, R240, !P1 ;  /* 0x000000f01500720c */ /* 0x000fe20004f26670 */
[----:B---3--:R-:W-:Y:S01]  /*1c1a0*/  FFMA.FTZ R57, -R239, R7, R57 ;  /* 0x00000007ef397223 */ /* 0x008fe20000010139 */
[----:B------:R-:W-:-:S02]  /*1c1b0*/  ISETP.GE.AND P3, PT, R51, R241, PT ;  /* 0x000000f13300720c */ /* 0x000fc40003f66270 */
[----:B------:R-:W-:Y:S01]  /*1c1c0*/  IADD3 R21, R22, 0x28, RZ ;  /* 0x0000002816157810 */ /* 0x000fe20007ffe0ff */
[----:B-1----:R-:W-:Y:S01]  /*1c1d0*/  FFMA.FTZ R6, -R239, R6, R58 ;  /* 0x00000006ef067223 */ /* 0x002fe2000001013a */
[----:B------:R-:W-:Y:S02]  /*1c1e0*/  IABS R9, R9 ;  /* 0x0000000900097213 */ /* 0x000fe40000000000 */
[----:B------:R-:W-:Y:S01]  /*1c1f0*/  IABS R7, R50 ;  /* 0x0000003200077213 */ /* 0x000fe20000000000 */
[----:B------:R-:W-:Y:S01]  /*1c200*/  IMAD.IADD R50, R242, 0x1, -R23 ;  /* 0x00000001f2327824 */ /* 0x000fe200078e0a17 */
[----:B------:R-:W-:Y:S01]  /*1c210*/  ISETP.GE.OR P3, PT, R51, R240, !P3 ;  /* 0x000000f03300720c */ /* 0x000fe20005f66670 */
[----:B------:R-:W-:Y:S01]  /*1c220*/  IMAD.IADD R51, R245, 0x1, -R21 ;  /* 0x00000001f5337824 */ /* 0x000fe200078e0a15 */
[----:B------:R-:W1:Y:S01]  /*1c230*/  I2F R9, R9 ;  /* 0x0000000900097306 */ /* 0x000e620000201400 */
[----:B------:R-:W-:Y:S01]  /*1c240*/  IMAD.MOV.U32 R56, RZ, RZ, R7 ;  /* 0x000000ffff387224 */ /* 0x000fe200078e0007 */
[----:B------:R-:W-:Y:S01]  /*1c250*/  FSEL R7, R57, -INF , !P3 ;  /* 0xff80000039077808 */ /* 0x000fe20005800000 */
[C---:B------:R-:W-:Y:S01]  /*1c260*/  FFMA.FTZ R12, -R239.reuse, R5, R12 ;  /* 0x00000005ef0c7223 */ /* 0x040fe2000001010c */
[----:B------:R-:W-:Y:S01]  /*1c270*/  FSEL R6, R6, -INF , !P5 ;  /* 0xff80000006067808 */ /* 0x000fe20006800000 */
[----:B------:R-:W-:Y:S01]  /*1c280*/  FFMA.FTZ R18, -R239, R10, R18 ;  /* 0x0000000aef127223 */ /* 0x000fe20000010112 */
[----:B------:R-:W-:-:S02]  /*1c290*/  ISETP.GE.AND P3, PT, R49, R244, PT ;  /* 0x000000f43100720c */ /* 0x000fc40003f66270 */
[C---:B------:R-:W-:Y:S02]  /*1c2a0*/  ISETP.GE.AND P5, PT, R49.reuse, R241, PT ;  /* 0x000000f13100720c */ /* 0x040fe40003fa6270 */
[----:B------:R-:W-:Y:S02]  /*1c2b0*/  IABS R50, R50 ;  /* 0x0000003200327213 */ /* 0x000fe40000000000 */
[----:B------:R-:W-:Y:S02]  /*1c2c0*/  IABS R5, R51 ;  /* 0x0000003300057213 */ /* 0x000fe40000000000 */
[C---:B------:R-:W-:Y:S02]  /*1c2d0*/  ISETP.GE.OR P3, PT, R49.reuse, R243, !P3 ;  /* 0x000000f33100720c */ /* 0x040fe40005f66670 */
[----:B------:R-:W-:Y:S01]  /*1c2e0*/  ISETP.GE.OR P5, PT, R49, R240, !P5 ;  /* 0x000000f03100720c */ /* 0x000fe20006fa6670 */
[----:B------:R3:W-:Y:S01]  /*1c2f0*/  I2F R51, R5 ;  /* 0x0000000500337306 */ /* 0x0007e20000201400 */
[----:B------:R-:W-:-:S02]  /*1c300*/  FSEL R10, R12, -INF , !P2 ;  /* 0xff8000000c0a7808 */ /* 0x000fc40005000000 */
[----:B------:R-:W-:-:S05]  /*1c310*/  ISETP.GE.AND P2, PT, R20, R244, PT ;  /* 0x000000f41400720c */ /* 0x000fca0003f46270 */
[----:B------:R4:W-:Y:S01]  /*1c320*/  I2F R49, R50 ;  /* 0x0000003200317306 */ /* 0x0009e20000201400 */
[----:B------:R-:W-:Y:S02]  /*1c330*/  ISETP.GE.OR P2, PT, R20, R243, !P2 ;  /* 0x000000f31400720c */ /* 0x000fe40005746670 */
[----:B---3--:R-:W-:Y:S02]  /*1c340*/  FSEL R5, R18, -INF , !P4 ;  /* 0xff80000012057808 */ /* 0x008fe40006000000 */
[----:B------:R-:W-:-:S03]  /*1c350*/  ISETP.GE.AND P4, PT, R20, R241, PT ;  /* 0x000000f11400720c */ /* 0x000fc60003f86270 */
[----:B------:R-:W3:Y:S01]  /*1c360*/  I2F R11, R11 ;  /* 0x0000000b000b7306 */ /* 0x000ee20000201400 */
[----:B----4-:R-:W-:Y:S02]  /*1c370*/  IADD3 R50, R22, 0x29, RZ ;  /* 0x0000002916327810 */ /* 0x010fe40007ffe0ff */
[----:B------:R-:W-:-:S05]  /*1c380*/  ISETP.GE.OR P4, PT, R20, R240, !P4 ;  /* 0x000000f01400720c */ /* 0x000fca0006786670 */
[----:B------:R-:W4:Y:S01]  /*1c390*/  I2F R4, R4 ;  /* 0x0000000400047306 */ /* 0x000f220000201400 */
[----:B------:R-:W-:Y:S01]  /*1c3a0*/  IADD3 R20, R22, 0x30, RZ ;  /* 0x0000003016147810 */ /* 0x000fe20007ffe0ff */
[----:B------:R-:W-:Y:S02]  /*1c3b0*/  IMAD.IADD R12, R245, 0x1, -R50 ;  /* 0x00000001f50c7824 */ /* 0x000fe400078e0a32 */
[----:B-1----:R-:W-:-:S03]  /*1c3c0*/  FFMA.FTZ R13, -R239, R9, R13 ;  /* 0x00000009ef0d7223 */ /* 0x002fc6000001010d */
[----:B------:R-:W-:Y:S01]  /*1c3d0*/  IABS R9, R12 ;  /* 0x0000000c00097213 */ /* 0x000fe20000000000 */
[----:B------:R-:W-:-:S04]  /*1c3e0*/  IMAD.IADD R12, R245, 0x1, -R20 ;  /* 0x00000001f50c7824 */ /* 0x000fc800078e0a14 */
[----:B------:R-:W-:Y:S01]  /*1c3f0*/  IMAD.MOV.U32 R55, RZ, RZ, R9 ;  /* 0x000000ffff377224 */ /* 0x000fe200078e0009 */
[----:B------:R-:W-:Y:S02]  /*1c400*/  IABS R12, R12 ;  /* 0x0000000c000c7213 */ /* 0x000fe40000000000 */
[----:B------:R-:W-:Y:S01]  /*1c410*/  FSEL R9, R13, -INF , !P1 ;  /* 0xff8000000d097808 */ /* 0x000fe20004800000 */
[----:B------:R-:W-:Y:S01]  /*1c420*/  IMAD.IADD R54, R242, 0x1, -R59 ;  /* 0x00000001f2367824 */ /* 0x000fe200078e0a3b */
[C---:B------:R-:W-:Y:S01]  /*1c430*/  IADD3 R13, R22.reuse, 0x38, RZ ;  /* 0x00000038160d7810 */ /* 0x040fe20007ffe0ff */
[C---:B---3--:R-:W-:Y:S01]  /*1c440*/  FFMA.FTZ R11, -R239.reuse, R11, R19 ;  /* 0x0000000bef0b7223 */ /* 0x048fe20000010113 */
[C---:B------:R-:W-:Y:S01]  /*1c450*/  IADD3 R18, R22.reuse, 0x31, RZ ;  /* 0x0000003116127810 */ /* 0x040fe20007ffe0ff */
[----:B------:R-:W-:Y:S01]  /*1c460*/  IMAD.MOV.U32 R19, RZ, RZ, R12 ;  /* 0x000000ffff137224 */ /* 0x000fe200078e000c */
[----:B------:R-:W-:Y:S01]  /*1c470*/  IADD3 R12, R22, 0x39, RZ ;  /* 0x00000039160c7810 */ /* 0x000fe20007ffe0ff */
[----:B----4-:R-:W-:Y:S01]  /*1c480*/  FFMA.FTZ R4, -R239, R4, R48 ;  /* 0x00000004ef047223 */ /* 0x010fe20000010130 */
[----:B------:R-:W-:Y:S01]  /*1c490*/  IABS R54, R54 ;  /* 0x0000003600367213 */ /* 0x000fe20000000000 */
[----:B------:R-:W-:-:S02]  /*1c4a0*/  IMAD.IADD R48, R242, 0x1, -R50 ;  /* 0x00000001f2307824 */ /* 0x000fc400078e0a32 */
[----:B------:R-:W-:-:S03]  /*1c4b0*/  IMAD.IADD R22, R245, 0x1, -R13 ;  /* 0x00000001f5167824 */ /* 0x000fc600078e0a0d */
[----:B------:R-:W-:Y:S02]  /*1c4c0*/  IABS R48, R48 ;  /* 0x0000003000307213 */ /* 0x000fe40000000000 */
[----:B------:R-:W-:Y:S01]  /*1c4d0*/  IABS R22, R22 ;  /* 0x0000001600167213 */ /* 0x000fe20000000000 */
[----:B------:R-:W1:Y:S01]  /*1c4e0*/  I2F R54, R54 ;  /* 0x0000003600367306 */ /* 0x000e620000201400 */
[----:B------:R-:W-:Y:S02]  /*1c4f0*/  FFMA.FTZ R8, -R239, R8, R14 ;  /* 0x00000008ef087223 */ /* 0x000fe4000001010e */
[----:B------:R-:W-:Y:S01]  /*1c500*/  IMAD.IADD R53, R242, 0x1, -R21 ;  /* 0x00000001f2357824 */ /* 0x000fe200078e0a15 */
[----:B------:R-:W-:Y:S02]  /*1c510*/  FSEL R11, R11, -INF , !P2 ;  /* 0xff8000000b0b7808 */ /* 0x000fe40005000000 */
[----:B------:R-:W-:Y:S02]  /*1c520*/  FSEL R8, R8, -INF , !P5 ;  /* 0xff80000008087808 */ /* 0x000fe40006800000 */
[----:B------:R-:W3:Y:S01]  /*1c530*/  I2F R48, R48 ;  /* 0x0000003000307306 */ /* 0x000ee20000201400 */
[----:B------:R-:W-:Y:S01]  /*1c540*/  ISETP.GE.AND P5, PT, R23, R244, PT ;  /* 0x000000f41700720c */ /* 0x000fe20003fa6270 */
[----:B------:R-:W-:Y:S01]  /*1c550*/  FFMA.FTZ R0, -R239, R0, R15 ;  /* 0x00000000ef007223 */ /* 0x000fe2000001010f */
[----:B------:R-:W-:-:S02]  /*1c560*/  ISETP.GE.AND P2, PT, R23, R241, PT ;  /* 0x000000f11700720c */ /* 0x000fc40003f46270 */
[----:B------:R-:W-:-:S03]  /*1c570*/  IABS R53, R53 ;  /* 0x0000003500357213 */ /* 0x000fc60000000000 */
[----:B------:R-:W4:Y:S01]  /*1c580*/  I2F R22, R22 ;  /* 0x0000001600167306 */ /* 0x000f220000201400 */
[----:B------:R-:W-:Y:S01]  /*1c590*/  ISETP.GE.AND P1, PT, R59, R244, PT ;  /* 0x000000f43b00720c */ /* 0x000fe20003f26270 */
[----:B------:R-:W-:Y:S01]  /*1c5a0*/  FFMA.FTZ R28, -R239, R52, R28 ;  /* 0x00000034ef1c7223 */ /* 0x000fe2000001011c */
[CC--:B------:R-:W-:Y:S02]  /*1c5b0*/  ISETP.GE.OR P5, PT, R23.reuse, R243.reuse, !P5 ;  /* 0x000000f31700720c */ /* 0x0c0fe40006fa6670 */
[----:B------:R-:W-:Y:S01]  /*1c5c0*/  ISETP.GE.OR P2, PT, R23, R240, !P2 ;  /* 0x000000f01700720c */ /* 0x000fe20005746670 */
[----:B------:R-:W-:Y:S02]  /*1c5d0*/  IMAD.IADD R23, R245, 0x1, -R12 ;  /* 0x00000001f5177824 */ /* 0x000fe400078e0a0c */
[----:B------:R-:W5:Y:S01]  /*1c5e0*/  I2F R55, R55 ;  /* 0x0000003700377306 */ /* 0x000f620000201400 */
[----:B------:R-:W-:Y:S02]  /*1c5f0*/  FSEL R4, R4, -INF , !P3 ;  /* 0xff80000004047808 */ /* 0x000fe40005800000 */
[----:B------:R-:W-:-:S02]  /*1c600*/  ISETP.GE.OR P1, PT, R59, R243, !P1 ;  /* 0x000000f33b00720c */ /* 0x000fc40004f26670 */
[----:B------:R-:W-:-:S03]  /*1c610*/  FSEL R0, R0, -INF , !P4 ;  /* 0xff80000000007808 */ /* 0x000fc60006000000 */
[----:B------:R-:W2:Y:S01]  /*1c620*/  I2F R19, R19 ;  /* 0x0000001300137306 */ /* 0x000ea20000201400 */
[----:B------:R-:W-:Y:S02]  /*1c630*/  ISETP.GE.AND P3, PT, R59, R241, PT ;  /* 0x000000f13b00720c */ /* 0x000fe40003f66270 */
[----:B------:R-:W-:Y:S01]  /*1c640*/  ISETP.GE.AND P4, PT, R21, R244, PT ;  /* 0x000000f41500720c */ /* 0x000fe20003f86270 */
[----:B------:R-:W-:Y:S01]  /*1c650*/  IMAD.IADD R14, R245, 0x1, -R18 ;  /* 0x00000001f50e7824 */ /* 0x000fe200078e0a12 */
[----:B------:R-:W-:-:S03]  /*1c660*/  IABS R23, R23 ;  /* 0x0000001700177213 */ /* 0x000fc60000000000 */
[----:B------:R-:W2:Y:S01]  /*1c670*/  I2F R53, R53 ;  /* 0x0000003500357306 */ /* 0x000ea20000201400 */
[C---:B-1----:R-:W-:Y:S01]  /*1c680*/  FFMA.FTZ R33, -R239.reuse, R54, R33 ;  /* 0x00000036ef217223 */ /* 0x042fe20000010121 */
[----:B------:R-:W-:Y:S01]  /*1c690*/  FSEL R180, R28, -INF , !P1 ;  /* 0xff8000001cb47808 */ /* 0x000fe20004800000 */
[----:B------:R-:W-:Y:S01]  /*1c6a0*/  FFMA.FTZ R34, -R239, R49, R34 ;  /* 0x00000031ef227223 */ /* 0x000fe20000010122 */
[----:B------:R-:W-:Y:S01]  /*1c6b0*/  ISETP.GE.OR P3, PT, R59, R240, !P3 ;  /* 0x000000f03b00720c */ /* 0x000fe20005f66670 */
[----:B------:R-:W-:Y:S01]  /*1c6c0*/  FFMA.FTZ R24, -R239, R51, R24 ;  /* 0x00000033ef187223 */ /* 0x000fe20000010118 */
[----:B------:R-:W-:Y:S02]  /*1c6d0*/  ISETP.GE.OR P4, PT, R21, R243, !P4 ;  /* 0x000000f31500720c */ /* 0x000fe40006786670 */
[----:B------:R-:W-:Y:S01]  /*1c6e0*/  FMNMX.FTZ R28, R3, R38, !PT ;  /* 0x00000026031c7209 */ /* 0x000fe20007810000 */
[----:B------:R1:W-:Y:S01]  /*1c6f0*/  I2F R15, R23 ;  /* 0x00000017000f7306 */ /* 0x0003e20000201400 */
[----:B------:R-:W-:Y:S01]  /*1c700*/  IABS R14, R14 ;  /* 0x0000000e000e7213 */ /* 0x000fe20000000000 */
[C---:B---3--:R-:W-:Y:S01]  /*1c710*/  FFMA.FTZ R48, -R239.reuse, R48, R27 ;  /* 0x00000030ef307223 */ /* 0x048fe2000001011b */
[----:B------:R-:W-:Y:S01]  /*1c720*/  FSEL R27, R24, -INF , !P4 ;  /* 0xff800000181b7808 */ /* 0x000fe20006000000 */
[----:B----4-:R-:W-:Y:S01]  /*1c730*/  FFMA.FTZ R46, -R239, R22, R46 ;  /* 0x00000016ef2e7223 */ /* 0x010fe2000001012e */
[----:B------:R-:W-:-:S02]  /*1c740*/  FSEL R22, R34, -INF , !P2 ;  /* 0xff80000022167808 */ /* 0x000fc40005000000 */
[----:B------:R-:W-:Y:S02]  /*1c750*/  FMNMX.FTZ R28, R43, R28, !PT ;  /* 0x0000001c2b1c7209 */ /* 0x000fe40007810000 */
[CC--:B------:R-:W-:Y:S02]  /*1c760*/  ISETP.GE.AND P2, PT, R20.reuse, R244.reuse, PT ;  /* 0x000000f41400720c */ /* 0x0c0fe40003f46270 */
[-C--:B------:R-:W-:Y:S01]  /*1c770*/  ISETP.GE.AND P4, PT, R20, R241.reuse, PT ;  /* 0x000000f11400720c */ /* 0x080fe20003f86270 */
[----:B------:R-:W3:Y:S01]  /*1c780*/  I2F R56, R56 ;  /* 0x0000003800387306 */ /* 0x000ee20000201400 */
[----:B------:R-:W-:Y:S02]  /*1c790*/  ISETP.GE.AND P1, PT, R21, R241, PT ;  /* 0x000000f11500720c */ /* 0x000fe40003f26270 */
[----:B-1----:R-:W-:Y:S02]  /*1c7a0*/  FSEL R23, R33, -INF , !P3 ;  /* 0xff80000021177808 */ /* 0x002fe40005800000 */
[----:B------:R-:W-:Y:S01]  /*1c7b0*/  ISETP.GE.AND P3, PT, R50, R244, PT ;  /* 0x000000f43200720c */ /* 0x000fe20003f66270 */
[C---:B-----5:R-:W-:Y:S01]  /*1c7c0*/  FFMA.FTZ R25, -R239.reuse, R55, R25 ;  /* 0x00000037ef197223 */ /* 0x060fe20000010119 */
[----:B------:R-:W-:Y:S01]  /*1c7d0*/  FMNMX.FTZ R28, R42, R28, !PT ;  /* 0x0000001c2a1c7209 */ /* 0x000fe20007810000 */
[----:B------:R-:W1:Y:S01]  /*1c7e0*/  I2F R14, R14 ;  /* 0x0000000e000e7306 */ /* 0x000e620000201400 */
[----:B------:R-:W-:Y:S01]  /*1c7f0*/  ISETP.GE.OR P3, PT, R50, R243, !P3 ;  /* 0x000000f33200720c */ /* 0x000fe20005f66670 */
[----:B--2---:R-:W-:Y:S01]  /*1c800*/  FFMA.FTZ R19, -R239, R19, R35 ;  /* 0x00000013ef137223 */ /* 0x004fe20000010123 */
[----:B------:R-:W-:-:S02]  /*1c810*/  ISETP.GE.OR P2, PT, R20, R243, !P2 ;  /* 0x000000f31400720c */ /* 0x000fc40005746670 */
[-C--:B------:R-:W-:Y:S01]  /*1c820*/  ISETP.GE.OR P4, PT, R20, R240.reuse, !P4 ;  /* 0x000000f01400720c */ /* 0x080fe20006786670 */
[----:B------:R-:W-:Y:S01]  /*1c830*/  IMAD.IADD R20, R242, 0x1, -R20 ;  /* 0x00000001f2147824 */ /* 0x000fe200078e0a14 */
[----:B------:R-:W-:Y:S01]  /*1c840*/  ISETP.GE.OR P1, PT, R21, R240, !P1 ;  /* 0x000000f01500720c */ /* 0x000fe20004f26670 */
[----:B------:R-:W-:Y:S01]  /*1c850*/  FFMA.FTZ R21, -R239, R53, R26 ;  /* 0x00000035ef157223 */ /* 0x000fe2000001011a */
[----:B------:R-:W-:Y:S02]  /*1c860*/  FMNMX.FTZ R28, R6, R28, !PT ;  /* 0x0000001c061c7209 */ /* 0x000fe40007810000 */
[----:B------:R-:W-:Y:S02]  /*1c870*/  FSEL R26, R25, -INF , !P3 ;  /* 0xff800000191a7808 */ /* 0x000fe40005800000 */
[----:B------:R-:W-:Y:S02]  /*1c880*/  FSEL R25, R19, -INF , !P2 ;  /* 0xff80000013197808 */ /* 0x000fe40005000000 */
[----:B------:R-:W-:-:S02]  /*1c890*/  IABS R19, R20 ;  /* 0x0000001400137213 */ /* 0x000fc40000000000 */
[----:B------:R-:W-:Y:S02]  /*1c8a0*/  FMNMX.FTZ R28, R5, R28, !PT ;  /* 0x0000001c051c7209 */ /* 0x000fe40007810000 */
[----:B------:R-:W-:Y:S02]  /*1c8b0*/  FMNMX.FTZ R20, R36, R17, !PT ;  /* 0x0000001124147209 */ /* 0x000fe40007810000 */
[----:B------:R-:W-:Y:S02]  /*1c8c0*/  FMNMX.FTZ R28, R4, R28, !PT ;  /* 0x0000001c041c7209 */ /* 0x000fe40007810000 */
[----:B------:R-:W-:Y:S02]  /*1c8d0*/  FMNMX.FTZ R20, R16, R20, !PT ;  /* 0x0000001410147209 */ /* 0x000fe40007810000 */
[----:B------:R-:W-:Y:S01]  /*1c8e0*/  FSEL R21, R21, -INF , !P1 ;  /* 0xff80000015157808 */ /* 0x000fe20004800000 */
[----:B---3--:R-:W-:Y:S01]  /*1c8f0*/  FFMA.FTZ R32, -R239, R56, R32 ;  /* 0x00000038ef207223 */ /* 0x008fe20000010120 */
[----:B------:R-:W-:-:S02]  /*1c900*/  ISETP.GE.AND P1, PT, R18, R244, PT ;  /* 0x000000f41200720c */ /* 0x000fc40003f26270 */
[C---:B------:R-:W-:Y:S01]  /*1c910*/  ISETP.GE.AND P3, PT, R18.reuse, R241, PT ;  /* 0x000000f11200720c */ /* 0x040fe20003f66270 */
[----:B-1----:R-:W-:Y:S01]  /*1c920*/  FFMA.FTZ R14, -R239, R14, R44 ;  /* 0x0000000eef0e7223 */ /* 0x002fe2000001012c */
[----:B------:R-:W-:Y:S02]  /*1c930*/  FMNMX.FTZ R28, R11, R28, !PT ;  /* 0x0000001c0b1c7209 */ /* 0x000fe40007810000 */
[----:B------:R-:W-:Y:S02]  /*1c940*/  FMNMX.FTZ R20, R7, R20, !PT ;  /* 0x0000001407147209 */ /* 0x000fe40007810000 */
[C---:B------:R-:W-:Y:S02]  /*1c950*/  ISETP.GE.OR P1, PT, R18.reuse, R243, !P1 ;  /* 0x000000f31200720c */ /* 0x040fe40004f26670 */
[----:B------:R-:W-:Y:S01]  /*1c960*/  ISETP.GE.OR P3, PT, R18, R240, !P3 ;  /* 0x000000f01200720c */ /* 0x000fe20005f66670 */
[----:B------:R-:W-:Y:S01]  /*1c970*/  IMAD.IADD R18, R242, 0x1, -R18 ;  /* 0x00000001f2127824 */ /* 0x000fe200078e0a12 */
[----:B------:R-:W-:-:S02]  /*1c980*/  FSEL R179, R32, -INF , !P5 ;  /* 0xff80000020b37808 */ /* 0x000fc40006800000 */
[----:B------:R-:W-:Y:S02]  /*1c990*/  FMNMX.FTZ R28, R180, R28, !PT ;  /* 0x0000001cb41c7209 */ /* 0x000fe40007810000 */
[----:B------:R-:W-:Y:S02]  /*1c9a0*/  FMNMX.FTZ R20, R10, R20, !PT ;  /* 0x000000140a147209 */ /* 0x000fe40007810000 */
[C---:B------:R-:W-:Y:S02]  /*1c9b0*/  ISETP.GE.AND P2, PT, R13.reuse, R244, PT ;  /* 0x000000f40d00720c */ /* 0x040fe40003f46270 */
[----:B------:R-:W-:Y:S01]  /*1c9c0*/  FSEL R24, R14, -INF , !P1 ;  /* 0xff8000000e187808 */ /* 0x000fe20004800000 */
[----:B------:R-:W-:Y:S01]  /*1c9d0*/  IMAD.IADD R14, R242, 0x1, -R13 ;  /* 0x00000001f20e7824 */ /* 0x000fe200078e0a0d */
[----:B------:R-:W-:Y:S02]  /*1c9e0*/  ISETP.GE.AND P1, PT, R13, R241, PT ;  /* 0x000000f10d00720c */ /* 0x000fe40003f26270 */
[----:B------:R-:W-:-:S02]  /*1c9f0*/  FMNMX.FTZ R28, R179, R28, !PT ;  /* 0x0000001cb31c7209 */ /* 0x000fc40007810000 */
[----:B------:R-:W-:Y:S02]  /*1ca00*/  FMNMX.FTZ R20, R9, R20, !PT ;  /* 0x0000001409147209 */ /* 0x000fe40007810000 */
[----:B------:R-:W-:Y:S01]  /*1ca10*/  IABS R18, R18 ;  /* 0x0000001200127213 */ /* 0x000fe20000000000 */
[----:B------:R-:W1:Y:S01]  /*1ca20*/  I2F R19, R19 ;  /* 0x0000001300137306 */ /* 0x000e620000201400 */
[C---:B------:R-:W-:Y:S02]  /*1ca30*/  ISETP.GE.OR P2, PT, R13.reuse, R243, !P2 ;  /* 0x000000f30d00720c */ /* 0x040fe40005746670 */
[----:B------:R-:W-:Y:S01]  /*1ca40*/  ISETP.GE.OR P1, PT, R13, R240, !P1 ;  /* 0x000000f00d00720c */ /* 0x000fe20004f26670 */
[----:B------:R-:W-:Y:S01]  /*1ca50*/  IMAD.IADD R13, R242, 0x1, -R12 ;  /* 0x00000001f20d7824 */ /* 0x000fe200078e0a0c */
[----:B------:R-:W-:Y:S02]  /*1ca60*/  FMNMX.FTZ R28, R27, R28, !PT ;  /* 0x0000001c1b1c7209 */ /* 0x000fe40007810000 */
[----:B------:R-:W-:-:S02]  /*1ca70*/  FMNMX.FTZ R20, R8, R20, !PT ;  /* 0x0000001408147209 */ /* 0x000fc40007810000 */
[----:B------:R-:W-:Y:S01]  /*1ca80*/  IABS R14, R14 ;  /* 0x0000000e000e7213 */ /* 0x000fe20000000000 */
[----:B------:R-:W2:Y:S01]  /*1ca90*/  I2F R18, R18 ;  /* 0x0000001200127306 */ /* 0x000ea20000201400 */
[----:B------:R-:W-:Y:S02]  /*1caa0*/  FSEL R191, R46, -INF , !P2 ;  /* 0xff8000002ebf7808 */ /* 0x000fe40005000000 */
[----:B------:R-:W-:Y:S02]  /*1cab0*/  ISETP.GE.AND P2, PT, R12, R244, PT ;  /* 0x000000f40c00720c */ /* 0x000fe40003f46270 */
[----:B------:R-:W-:Y:S02]  /*1cac0*/  FMNMX.FTZ R28, R26, R28, !PT ;  /* 0x0000001c1a1c7209 */ /* 0x000fe40007810000 */
[----:B------:R-:W-:Y:S01]  /*1cad0*/  FMNMX.FTZ R20, R0, R20, !PT ;  /* 0x0000001400147209 */ /* 0x000fe20007810000 */
[----:B------:R-:W-:Y:S01]  /*1cae0*/  FFMA.FTZ R15, -R239, R15, R47 ;  /* 0x0000000fef0f7223 */ /* 0x000fe2000001012f */
[----:B------:R-:W-:Y:S01]  /*1caf0*/  IABS R13, R13 ;  /* 0x0000000d000d7213 */ /* 0x000fe20000000000 */
[----:B------:R-:W3:Y:S01]  /*1cb00*/  I2F R14, R14 ;  /* 0x0000000e000e7306 */ /* 0x000ee20000201400 */
[----:B------:R-:W-:-:S02]  /*1cb10*/  ISETP.GE.OR P2, PT, R12, R243, !P2 ;  /* 0x000000f30c00720c */ /* 0x000fc40005746670 */
[C---:B------:R-:W-:Y:S02]  /*1cb20*/  ISETP.GE.AND P5, PT, R50.reuse, R241, PT ;  /* 0x000000f13200720c */ /* 0x040fe40003fa6270 */
[----:B------:R-:W-:Y:S02]  /*1cb30*/  FMNMX.FTZ R28, R25, R28, !PT ;  /* 0x0000001c191c7209 */ /* 0x000fe40007810000 */
[----:B------:R-:W-:Y:S01]  /*1cb40*/  FMNMX.FTZ R20, R23, R20, !PT ;  /* 0x0000001417147209 */ /* 0x000fe20007810000 */
[----:B------:R-:W4:Y:S01]  /*1cb50*/  I2F R13, R13 ;  /* 0x0000000d000d7306 */ /* 0x000f220000201400 */
[----:B------:R-:W-:Y:S02]  /*1cb60*/  FSEL R190, R15, -INF , !P2 ;  /* 0xff8000000fbe7808 */ /* 0x000fe40005000000 */
[----:B------:R-:W-:Y:S02]  /*1cb70*/  ISETP.GE.OR P5, PT, R50, R240, !P5 ;  /* 0x000000f03200720c */ /* 0x000fe40006fa6670 */
[----:B------:R-:W-:-:S02]  /*1cb80*/  FMNMX.FTZ R28, R24, R28, !PT ;  /* 0x0000001c181c7209 */ /* 0x000fc40007810000 */
[----:B------:R-:W-:Y:S01]  /*1cb90*/  FMNMX.FTZ R15, R22, R20, !PT ;  /* 0x00000014160f7209 */ /* 0x000fe20007810000 */
[----:B-1----:R-:W-:Y:S01]  /*1cba0*/  FFMA.FTZ R19, -R239, R19, R30 ;  /* 0x00000013ef137223 */ /* 0x002fe2000001011e */
[----:B------:R-:W-:Y:S02]  /*1cbb0*/  FMNMX.FTZ R28, R191, R28, !PT ;  /* 0x0000001cbf1c7209 */ /* 0x000fe40007810000 */
[----:B------:R-:W-:Y:S02]  /*1cbc0*/  FSEL R20, R48, -INF , !P5 ;  /* 0xff80000030147808 */ /* 0x000fe40006800000 */
[----:B------:R-:W-:Y:S01]  /*1cbd0*/  FMNMX.FTZ R30, R21, R15, !PT ;  /* 0x0000000f151e7209 */ /* 0x000fe20007810000 */
[----:B--2---:R-:W-:Y:S01]  /*1cbe0*/  FFMA.FTZ R31, -R239, R18, R31 ;  /* 0x00000012ef1f7223 */ /* 0x004fe2000001011f */
[----:B------:R-:W-:Y:S02]  /*1cbf0*/  FMNMX.FTZ R15, R190, R28, !PT ;  /* 0x0000001cbe0f7209 */ /* 0x000fe40007810000 */
[----:B------:R-:W-:-:S02]  /*1cc00*/  FSEL R184, R19, -INF , !P4 ;  /* 0xff80000013b87808 */ /* 0x000fc40006000000 */
[----:B------:R-:W-:Y:S01]  /*1cc10*/  FMNMX.FTZ R30, R20, R30, !PT ;  /* 0x0000001e141e7209 */ /* 0x000fe20007810000 */
[----:B---3--:R-:W-:Y:S01]  /*1cc20*/  FFMA.FTZ R14, -R239, R14, R45 ;  /* 0x0000000eef0e7223 */ /* 0x008fe2000001012d */
[----:B------:R-:W-:Y:S01]  /*1cc30*/  ISETP.GE.AND P2, PT, R12, R241, PT ;  /* 0x000000f10c00720c */ /* 0x000fe20003f46270 */
[----:B------:R-:W1:Y:S01]  /*1cc40*/  SHFL.BFLY PT, R18, R15, 0x2, 0x1f ;  /* 0x0c401f000f127f89 */ /* 0x000e6200000e0000 */
[----:B------:R-:W-:Y:S02]  /*1cc50*/  FSEL R183, R31, -INF , !P3 ;  /* 0xff8000001fb77808 */ /* 0x000fe40005800000 */
[----:B------:R-:W-:Y:S01]  /*1cc60*/  FMNMX.FTZ R30, R184, R30, !PT ;  /* 0x0000001eb81e7209 */ /* 0x000fe20007810000 */
[----:B----4-:R-:W-:Y:S01]  /*1cc70*/  FFMA.FTZ R13, -R239, R13, R37 ;  /* 0x0000000def0d7223 */ /* 0x010fe20000010125 */
[----:B------:R-:W-:Y:S02]  /*1cc80*/  ISETP.GE.OR P2, PT, R12, R240, !P2 ;  /* 0x000000f00c00720c */ /* 0x000fe40005746670 */
[----:B------:R-:W-:-:S02]  /*1cc90*/  FSEL R31, R14, -INF , !P1 ;  /* 0xff8000000e1f7808 */ /* 0x000fc40004800000 */
        /* <DEDUP_REMOVED lines=12> */
[----:B------:R-:W-:Y:S01]  /*1cd60*/  FSEL R187, R187, RZ, P1 ;  /* 0x000000ffbbbb7208 */ /* 0x000fe20000800000 */
[----:B------:R-:W-:-:S04]  /*1cd70*/  IMAD.SHL.U32 R218, R41, 0x2, RZ ;  /* 0x0000000229da7824 */ /* 0x000fc800078e00ff */
[-CC-:B------:R-:W-:Y:S01]  /*1cd80*/  FFMA.FTZ R176, R3, R29.reuse, -R187.reuse ;  /* 0x0000001d03b07223 */ /* 0x180fe200000108bb */
[----:B------:R-:W1:Y:S01]  /*1cd90*/  LDSM.16.MT88.4 R156, [R218+0x10000] ;  /* 0x01000000da9c783b */ /* 0x000e620000004200 */
[-CC-:B------:R-:W-:Y:S02]  /*1cda0*/  FFMA.FTZ R175, R38, R29.reuse, -R187.reuse ;  /* 0x0000001d26af7223 */ /* 0x180fe400000108bb */
[----:B------:R-:W-:Y:S01]  /*1cdb0*/  FFMA.FTZ R174, R43, R29, -R187 ;  /* 0x0000001d2bae7223 */ /* 0x000fe200000108bb */
[----:B------:R-:W-:Y:S01]  /*1cdc0*/  LDSM.16.MT88.4 R72, [R218+0x14000] ;  /* 0x01400000da48783b */ /* 0x000fe20000004200 */
[----:B--2---:R-:W-:Y:S01]  /*1cdd0*/  FMNMX.FTZ R3, R13, R12, !PT ;  /* 0x0000000c0d037209 */ /* 0x004fe20007810000 */
        /* <DEDUP_REMOVED lines=35> */
[----:B------:R-:W2:Y:S06]  /*1d010*/  LDSM.16.MT88.4 R12, [R217+0x10800] ;  /* 0x01080000d90c783b */ /* 0x000eac0000004200 */
[----:B------:R-:W1:Y:S08]  /*1d020*/  MUFU.EX2 R177, R177 ;  /* 0x000000b100b17308 */ /* 0x000e700000000800 */
[----:B------:R-:W-:Y:S08]  /*1d030*/  MUFU.EX2 R178, R178 ;  /* 0x000000b200b27308 */ /* 0x000ff00000000800 */
[----:B------:R-:W3:Y:S01]  /*1d040*/  MUFU.EX2 R171, R171 ;  /* 0x000000ab00ab7308 */ /* 0x000ee20000000800 */
        /* <DEDUP_REMOVED lines=8> */
[----:B---3--:R-:W-:Y:S01]  /*1d0d0*/  F2FP.BF16.PACK_AB R131, R171, R178 ;  /* 0x000000b2ab83723e */ /* 0x008fe200000010ff */
[----:B------:R-:W-:Y:S06]  /*1d0e0*/  MUFU.EX2 R172, R172 ;  /* 0x000000ac00ac7308 */ /* 0x000fec0000000800 */
[C---:B------:R-:W-:Y:S02]  /*1d0f0*/  HMMA.16816.F32.BF16 R160, R128.reuse, R156, RZ ;  /* 0x0000009c80a0723c */ /* 0x040fe400000418ff */
[----:B------:R-:W3:Y:S06]  /*1d100*/  MUFU.EX2 R168, R168 ;  /* 0x000000a800a87308 */ /* 0x000eec0000000800 */
[C---:B------:R-:W-:Y:S02]  /*1d110*/  HMMA.16816.F32.BF16 R156, R128.reuse, R158, RZ ;  /* 0x0000009e809c723c */ /* 0x040fe400000418ff */
[----:B------:R-:W-:Y:S08]  /*1d120*/  MUFU.EX2 R35, R35 ;  /* 0x0000002300237308 */ /* 0x000ff00000000800 */
[----:B------:R-:W-:Y:S01]  /*1d130*/  MUFU.EX2 R32, R32 ;  /* 0x0000002000207308 */ /* 0x000fe20000000800 */
[C---:B--2---:R-:W-:Y:S07]  /*1d140*/  HMMA.16816.F32.BF16 R152, R128.reuse, R148, RZ ;  /* 0x000000948098723c */ /* 0x044fee00000418ff */
[----:B------:R-:W-:Y:S01]  /*1d150*/  MUFU.EX2 R170, R170 ;  /* 0x000000aa00aa7308 */ /* 0x000fe20000000800 */
[C---:B------:R-:W-:Y:S07]  /*1d160*/  HMMA.16816.F32.BF16 R144, R128.reuse, R140, RZ ;  /* 0x0000008c8090723c */ /* 0x040fee00000418ff */
[----:B------:R-:W2:Y:S01]  /*1d170*/  MUFU.EX2 R34, R34 ;  /* 0x0000002200227308 */ /* 0x000ea20000000800 */
[C---:B------:R-:W-:Y:S07]  /*1d180*/  HMMA.16816.F32.BF16 R148, R128.reuse, R150, RZ ;  /* 0x000000968094723c */ /* 0x040fee00000418ff */
[----:B------:R-:W-:Y:S01]  /*1d190*/  MUFU.EX2 R33, R33 ;  /* 0x0000002100217308 */ /* 0x000fe20000000800 */
[C---:B------:R-:W-:Y:S07]  /*1d1a0*/  HMMA.16816.F32.BF16 R140, R128.reuse, R142, RZ ;  /* 0x0000008e808c723c */ /* 0x040fee00000418ff */
[----:B------:R-:W1:Y:S01]  /*1d1b0*/  MUFU.EX2 R0, R0 ;  /* 0x0000000000007308 */ /* 0x000e620000000800 */
[C---:B----4-:R-:W-:Y:S08]  /*1d1c0*/  HMMA.16816.F32.BF16 R136, R128.reuse, R132, RZ ;  /* 0x000000848088723c */ /* 0x050ff000000418ff */
        /* <DEDUP_REMOVED lines=26> */
[----:B--2---:R-:W-:-:S06]  /*1d370*/  F2FP.BF16.PACK_AB R5, R34, R170 ;  /* 0x000000aa2205723e */ /* 0x004fcc00000010ff */
        /* <DEDUP_REMOVED lines=289> */
.L_x_7561:
[----:B------:R-:W-:Y:S02]  /*1e590*/  ULDC.64 UR4, c[0x0][0x118] ;  /* 0x0000460000047ab9 */ /* 0x000fe40000000a00 */
[----:B------:R-:W2:Y:S02]  /*1e5a0*/  LD.E R5, [R248.64+0x40] ;  /* 0x00004004f8057980 */ /* 0x000ea4000c101900 */
[----:B--2---:R-:W-:-:S04]  /*1e5b0*/  LEA R5, -R5, RZ, 0x6 ;  /* 0x000000ff05057211 */ /* 0x004fc800078e31ff */
[----:B------:R-:W-:Y:S02]  /*1e5c0*/  SHF.R.S32.HI R4, RZ, 0x1f, R5 ;  /* 0x0000001fff047819 */ /* 0x000fe40000011405 */
.L_x_7562:
[----:B------:R-:W-:Y:S05]  /*1e5d0*/  BSYNC B0 ;  /* 0x0000000000007941 */ /* 0x000fea0003800000 */
.L_x_7560:
        /* <DEDUP_REMOVED lines=19> */
[CCC-:B------:R-:W-:Y:S02]  /*1e710*/  @P4 LEA.HI.X R9, R0.reuse, R188.reuse, R4.reuse, 0x1, P2 ;  /* 0x000000bc00094211 */ /* 0x1c0fe400010f0c04 */
[C---:B------:R-:W-:Y:S02]  /*1e720*/  @P3 LEA R6, P1, R0.reuse, R189, 0x1 ;  /* 0x000000bd00063211 */ /* 0x040fe400078208ff */
        /* <DEDUP_REMOVED lines=29> */
[----:B---3--:R-:W-:-:S02]  /*1e900*/  @P4 IMAD.MOV.U32 R4, RZ, RZ, R250 ;  /* 0x000000ffff044224 */ /* 0x008fc400078e00fa */
[----:B------:R-:W-:-:S05]  /*1e910*/  @P4 IMAD.MOV.U32 R5, RZ, RZ, R251 ;  /* 0x000000ffff054224 */ /* 0x000fca00078e00fb */
[----:B------:R-:W-:Y:S01]  /*1e920*/  @!PT LDS RZ, [RZ] ;  /* 0x00000000fffff984 */ /* 0x000fe20000000800 */
[----:B------:R-:W-:Y:S01]  /*1e930*/  @!PT LDS RZ, [RZ] ;  /* 0x00000000fffff984 */ /* 0x000fe20000000800 */
[----:B------:R-:W-:Y:S01]  /*1e940*/  @!PT LDS RZ, [RZ] ;  /* 0x00000000fffff984 */ /* 0x000fe20000000800 */
[----:B------:R3:W-:Y:S04]  /*1e950*/  @P4 LDGSTS.E.BYPASS.LTC128B.128 [R236+0x14000], [R4.64+0x100] ;  /* 0x1400010004ec4fae */ /* 0x0007e8000b901d44 */
[----:B------:R-:W-:Y:S01]  /*1e960*/  @!P4 STS.128 [R236+0x14000], RZ ;  /* 0x014000ffec00c388 */ /* 0x000fe20000000c00 */
[----:B---3--:R-:W-:Y:S02]  /*1e970*/  @P3 IMAD.MOV.U32 R4, RZ, RZ, R250 ;  /* 0x000000ffff043224 */ /* 0x008fe400078e00fa */
        /* <DEDUP_REMOVED lines=68> */
[----:B------:R-:W5:Y:S04]  /*1edc0*/  LDSM.16.M88.4 R32, [R213+0x9800] ;  /* 0x00980000d520783b */ /* 0x000f680000000200 */
[----:B-1----:R-:W-:Y:S04]  /*1edd0*/  LDSM.16.M88.4 R24, [R166] ;  /* 0x00000000a618783b */ /* 0x002fe80000000200 */
[----:B---3--:R-:W-:Y:S04]  /*1ede0*/  LDSM.16.M88.4 R4, [R213+0x8800] ;  /* 0x00880000d504783b */ /* 0x008fe80000000200 */
[----:B--2---:R-:W1:Y:S04]  /*1edf0*/  LDSM.16.M88.4 R28, [R212] ;  /* 0x00000000d41c783b */ /* 0x004e680000000200 */
[----:B------:R-:W2:Y:S04]  /*1ee00*/  LDSM.16.M88.4 R176, [R213+0x9000] ;  /* 0x00900000d5b0783b */ /* 0x000ea80000000200 */
[----:B------:R-:W3:Y:S04]  /*1ee10*/  LDSM.16.M88.4 R20, [R210] ;  /* 0x00000000d214783b */ /* 0x000ee80000000200 */
[----:B------:R-:W-:Y:S04]  /*1ee20*/  LDSM.16.M88.4 R184, [R211+0x8000] ;  /* 0x00800000d3b8783b */ /* 0x000fe80000000200 */
[----:B------:R-:W-:Y:S04]  /*1ee30*/  LDSM.16.M88.4 R192, [R207] ;  /* 0x00000000cfc0783b */ /* 0x000fe80000000200 */
[----:B------:R-:W-:Y:S01]  /*1ee40*/  LDSM.16.M88.4 R188, [R207+0x800] ;  /* 0x00080000cfbc783b */ /* 0x000fe20000000200 */
[C---:B----4-:R-:W-:Y:S03]  /*1ee50*/  HMMA.16816.F32.BF16 R16, R168.reuse, R12, RZ ;  /* 0x0000000ca810723c */ /* 0x050fe600000418ff */
[----:B------:R-:W4:Y:S04]  /*1ee60*/  LD.E R219, [R248.64+0x18c] ;  /* 0x00018c04f8db7980 */ /* 0x000f28000c101900 */
[----:B------:R-:W0:Y:S01]  /*1ee70*/  LDGDEPBAR ;  /* 0x00000000000079af */ /* 0x000e220000000000 */
[C---:B-----5:R-:W-:Y:S07]  /*1ee80*/  HMMA.16816.F32.BF16 R172, R168.reuse, R32, RZ ;  /* 0x00000020a8ac723c */ /* 0x060fee00000418ff */
[----:B------:R-:W-:Y:S01]  /*1ee90*/  SHF.R.S32.HI R32, RZ, 0x1f, R0 ;  /* 0x0000001fff207819 */ /* 0x000fe20000011400 */
[----:B------:R-:W-:Y:S03]  /*1eea0*/  HMMA.16816.F32.BF16 R12, R168, R14, RZ ;  /* 0x0000000ea80c723c */ /* 0x000fe600000418ff */
[----:B------:R-:W-:-:S04]  /*1eeb0*/  LEA.HI R32, R32, R0, RZ, 0x4 ;  /* 0x0000000020207211 */ /* 0x000fc800078f20ff */
[----:B------:R-:W-:Y:S01]  /*1eec0*/  LOP3.LUT R165, R32, 0xfffffff0, RZ, 0xc0, !PT ;  /* 0xfffffff020a57812 */ /* 0x000fe200078ec0ff */
[----:B-1----:R-:W-:Y:S04]  /*1eed0*/  HMMA.16816.F32.BF16 R16, R24, R28, R16 ;  /* 0x0000001c1810723c */ /* 0x002fe80000041810 */
[----:B------:R-:W-:-:S04]  /*1eee0*/  IMAD.IADD R165, R0, 0x1, -R165 ;  /* 0x0000000100a57824 */ /* 0x000fc800078e0aa5 */
[----:B------:R-:W-:Y:S01]  /*1eef0*/  HMMA.16816.F32.BF16 R8, R168, R4, RZ ;  /* 0x00000004a808723c */ /* 0x000fe200000418ff */
[----:B------:R-:W-:-:S04]  /*1ef00*/  SHF.R.S32.HI R28, RZ, 0x1f, R165 ;  /* 0x0000001fff1c7819 */ /* 0x000fc800000114a5 */
[----:B------:R-:W-:-:S03]  /*1ef10*/  LEA.HI R28, R28, R165, RZ, 0x3 ;  /* 0x000000a51c1c7211 */ /* 0x000fc600078f18ff */
[----:B------:R-:W-:Y:S01]  /*1ef20*/  HMMA.16816.F32.BF16 R12, R24, R30, R12 ;  /* 0x0000001e180c723c */ /* 0x000fe2000004180c */
[----:B------:R-:W-:-:S05]  /*1ef30*/  LOP3.LUT R28, R28, 0xfffffff8, RZ, 0xc0, !PT ;  /* 0xfffffff81c1c7812 */ /* 0x000fca00078ec0ff */
[----:B------:R-:W-:Y:S02]  /*1ef40*/  IMAD.IADD R165, R165, 0x1, -R28 ;  /* 0x00000001a5a57824 */ /* 0x000fe400078e0a1c */
[----:B------:R-:W1:Y:S01]  /*1ef50*/  LDSM.16.M88.4 R28, [R208] ;  /* 0x00000000d01c783b */ /* 0x000e620000000200 */
[----:B--2---:R-:W-:Y:S02]  /*1ef60*/  HMMA.16816.F32.BF16 R180, R168, R176, RZ ;  /* 0x000000b0a8b4723c */ /* 0x004fe400000418ff */
[----:B------:R-:W-:-:S06]  /*1ef70*/  LOP3.LUT P1, RZ, R165, 0x4, RZ, 0xc0, !PT ;  /* 0x00000004a5ff7812 */ /* 0x000fcc000782c0ff */
[C---:B------:R-:W-:Y:S08]  /*1ef80*/  HMMA.16816.F32.BF16 R4, R168.reuse, R6, RZ ;  /* 0x00000006a804723c */ /* 0x040ff000000418ff */
[C---:B------:R-:W-:Y:S08]  /*1ef90*/  HMMA.16816.F32.BF16 R176, R168.reuse, R178, RZ ;  /* 0x000000b2a8b0723c */ /* 0x040ff000000418ff */
[----:B------:R-:W-:Y:S01]  /*1efa0*/  HMMA.16816.F32.BF16 R168, R168, R34, RZ ;  /* 0x00000022a8a8723c */ /* 0x000fe200000418ff */
[----:B------:R-:W2:Y:S07]  /*1efb0*/  LDSM.16.M88.4 R32, [R209] ;  /* 0x00000000d120783b */ /* 0x000eae0000000200 */
[C---:B---3--:R-:W-:Y:S07]  /*1efc0*/  HMMA.16816.F32.BF16 R8, R24.reuse, R20, R8 ;  /* 0x000000141808723c */ /* 0x048fee0000041808 */
[----:B------:R-:W-:Y:S01]  /*1efd0*/  IMAD.MOV.U32 R20, RZ, RZ, 0x20 ;  /* 0x00000020ff147424 */ /* 0x000fe200078e00ff */
[----:B------:R-:W-:Y:S04]  /*1efe0*/  HMMA.16816.F32.BF16 R4, R24, R22, R4 ;  /* 0x000000161804723c */ /* 0x000fe80000041804 */
[----:B------:R-:W-:-:S04]  /*1eff0*/  SEL R20, R20, 0xffffffe0, !P1 ;  /* 0xffffffe014147807 */ /* 0x000fc80004800000 */
[----:B-1----:R-:W-:Y:S01]  /*1f000*/  HMMA.16816.F32.BF16 R172, R24, R28, R172 ;  /* 0x0000001c18ac723c */ /* 0x002fe200000418ac */
[----:B------:R-:W-:-:S05]  /*1f010*/  IMAD R165, R20, 0x2, R214 ;  /* 0x0000000214a57824 */ /* 0x000fca00078e02d6 */
[----:B------:R-:W1:Y:S02]  /*1f020*/  LDSM.16.M88.4 R20, [R165] ;  /* 0x00000000a514783b */ /* 0x000e640000000200 */
[C---:B------:R-:W-:Y:S02]  /*1f030*/  HMMA.16816.F32.BF16 R168, R24.reuse, R30, R168 ;  /* 0x0000001e18a8723c */ /* 0x040fe400000418a8 */
[----:B------:R-:W3:Y:S06]  /*1f040*/  LDSM.16.M88.4 R28, [R211+0x9000] ;  /* 0x00900000d31c783b */ /* 0x000eec0000000200 */
[C---:B--2---:R-:W-:Y:S08]  /*1f050*/  HMMA.16816.F32.BF16 R180, R24.reuse, R32, R180 ;  /* 0x0000002018b4723c */ /* 0x044ff000000418b4 */
[----:B------:R-:W-:Y:S01]  /*1f060*/  HMMA.16816.F32.BF16 R176, R24, R34, R176 ;  /* 0x0000002218b0723c */ /* 0x000fe200000418b0 */
[----:B------:R-:W2:Y:S04]  /*1f070*/  LDSM.16.M88.4 R32, [R211+0x8800] ;  /* 0x00880000d320783b */ /* 0x000ea80000000200 */
[----:B------:R-:W5:Y:S03]  /*1f080*/  LDSM.16.M88.4 R24, [R211+0x9800] ;  /* 0x00980000d318783b */ /* 0x000f660000000200 */
[C---:B-1----:R-:W-:Y:S08]  /*1f090*/  HMMA.16816.F32.BF16 R16, R20.reuse, R184, R16 ;  /* 0x000000b81410723c */ /* 0x042ff00000041810 */
[C---:B---3--:R-:W-:Y:S08]  /*1f0a0*/  HMMA.16816.F32.BF16 R180, R20.reuse, R28, R180 ;  /* 0x0000001c14b4723c */ /* 0x048ff000000418b4 */
[C---:B------:R-:W-:Y:S01]  /*1f0b0*/  HMMA.16816.F32.BF16 R176, R20.reuse, R30, R176 ;  /* 0x0000001e14b0723c */ /* 0x040fe200000418b0 */
[----:B------:R-:W1:Y:S07]  /*1f0c0*/  LDSM.16.M88.4 R28, [R2] ;  /* 0x00000000021c783b */ /* 0x000e6e0000000200 */
[C---:B------:R-:W-:Y:S01]  /*1f0d0*/  HMMA.16816.F32.BF16 R12, R20.reuse, R186, R12 ;  /* 0x000000ba140c723c */ /* 0x040fe2000004180c */
[----:B------:R-:W3:Y:S07]  /*1f0e0*/  LDSM.16.M88.4 R184, [R207+0x1000] ;  /* 0x00100000cfb8783b */ /* 0x000eee0000000200 */
[C---:B--2---:R-:W-:Y:S08]  /*1f0f0*/  HMMA.16816.F32.BF16 R8, R20.reuse, R32, R8 ;  /* 0x000000201408723c */ /* 0x044ff00000041808 */
[C---:B------:R-:W-:Y:S01]  /*1f100*/  HMMA.16816.F32.BF16 R4, R20.reuse, R34, R4 ;  /* 0x000000221404723c */ /* 0x040fe20000041804 */
[----:B------:R-:W2:Y:S07]  /*1f110*/  LDSM.16.M88.4 R32, [R207+0x1800] ;  /* 0x00180000cf20783b */ /* 0x000eae0000000200 */
[C---:B-----5:R-:W-:Y:S08]  /*1f120*/  HMMA.16816.F32.BF16 R172, R20.reuse, R24, R172 ;  /* 0x0000001814ac723c */ /* 0x060ff000000418ac */
[----:B------:R-:W-:Y:S01]  /*1f130*/  HMMA.16816.F32.BF16 R168, R20, R26, R168 ;  /* 0x0000001a14a8723c */ /* 0x000fe200000418a8 */
[----:B------:R-:W-:Y:S04]  /*1f140*/  LDSM.16.M88.4 R24, [R214+0x2000] ;  /* 0x00200000d618783b */ /* 0x000fe80000000200 */
[----:B------:R-:W5:Y:S03]  /*1f150*/  LDSM.16.M88.4 R20, [R213+0xa000] ;  /* 0x00a00000d514783b */ /* 0x000f660000000200 */
[C---:B-1----:R-:W-:Y:S08]  /*1f160*/  HMMA.16816.F32.BF16 R16, R28.reuse, R192, R16 ;  /* 0x000000c01c10723c */ /* 0x042ff00000041810 */
[C---:B------:R-:W-:Y:S01]  /*1f170*/  HMMA.16816.F32.BF16 R12, R28.reuse, R194, R12 ;  /* 0x000000c21c0c723c */ /* 0x040fe2000004180c */
[----:B------:R-:W-:Y:S07]  /*1f180*/  LDSM.16.M88.4 R192, [R205] ;  /* 0x00000000cdc0783b */ /* 0x000fee0000000200 */
[C---:B------:R-:W-:Y:S08]  /*1f190*/  HMMA.16816.F32.BF16 R8, R28.reuse, R188, R8 ;  /* 0x000000bc1c08723c */ /* 0x040ff00000041808 */
[C---:B------:R-:W-:Y:S01]  /*1f1a0*/  HMMA.16816.F32.BF16 R4, R28.reuse, R190, R4 ;  /* 0x000000be1c04723c */ /* 0x040fe20000041804 */
[----:B------:R-:W1:Y:S07]  /*1f1b0*/  LDSM.16.M88.4 R188, [R213+0xa800] ;  /* 0x00a80000d5bc783b */ /* 0x000e6e0000000200 */
[C---:B---3--:R-:W-:Y:S08]  /*1f1c0*/  HMMA.16816.F32.BF16 R180, R28.reuse, R184, R180 ;  /* 0x000000b81cb4723c */ /* 0x048ff000000418b4 */
[C---:B------:R-:W-:Y:S01]  /*1f1d0*/  HMMA.16816.F32.BF16 R176, R28.reuse, R186, R176 ;  /* 0x000000ba1cb0723c */ /* 0x040fe200000418b0 */
[----:B------:R-:W3:Y:S07]  /*1f1e0*/  LDSM.16.M88.4 R184, [R213+0xb000] ;  /* 0x00b00000d5b8783b */ /* 0x000eee0000000200 */
[C---:B--2---:R-:W-:Y:S08]  /*1f1f0*/  HMMA.16816.F32.BF16 R172, R28.reuse, R32, R172 ;  /* 0x000000201cac723c */ /* 0x044ff000000418ac */
[----:B------:R-:W-:Y:S01]  /*1f200*/  HMMA.16816.F32.BF16 R168, R28, R34, R168 ;  /* 0x000000221ca8723c */ /* 0x000fe200000418a8 */
[----:B------:R-:W2:Y:S04]  /*1f210*/  LDSM.16.M88.4 R32, [R213+0xb800] ;  /* 0x00b80000d520783b */ /* 0x000ea80000000200 */
[----:B------:R-:W-:Y:S03]  /*1f220*/  LDSM.16.M88.4 R28, [R166+0x2000] ;  /* 0x00200000a61c783b */ /* 0x000fe60000000200 */
[C---:B-----5:R-:W-:Y:S08]  /*1f230*/  HMMA.16816.F32.BF16 R16, R24.reuse, R20, R16 ;  /* 0x000000141810723c */ /* 0x060ff00000041810 */
[C---:B------:R-:W-:Y:S01]  /*1f240*/  HMMA.16816.F32.BF16 R12, R24.reuse, R22, R12 ;  /* 0x00000016180c723c */ /* 0x040fe2000004180c */
[----:B------:R-:W5:Y:S07]  /*1f250*/  LDSM.16.M88.4 R20, [R206] ;  /* 0x00000000ce14783b */ /* 0x000f6e0000000200 */
[C---:B-1----:R-:W-:Y:S08]  /*1f260*/  HMMA.16816.F32.BF16 R8, R24.reuse, R188, R8 ;  /* 0x000000bc1808723c */ /* 0x042ff00000041808 */
[C---:B------:R-:W-:Y:S01]  /*1f270*/  HMMA.16816.F32.BF16 R4, R24.reuse, R190, R4 ;  /* 0x000000be1804723c */ /* 0x040fe20000041804 */
[----:B------:R-:W1:Y:S07]  /*1f280*/  LDSM.16.M88.4 R188, [R204] ;  /* 0x00000000ccbc783b */ /* 0x000e6e0000000200 */
[C---:B---3--:R-:W-:Y:S08]  /*1f290*/  HMMA.16816.F32.BF16 R180, R24.reuse, R184, R180 ;  /* 0x000000b818b4723c */ /* 0x048ff000000418b4 */
[C---:B------:R-:W-:Y:S01]  /*1f2a0*/  HMMA.16816.F32.BF16 R176, R24.reuse, R186, R176 ;  /* 0x000000ba18b0723c */ /* 0x040fe200000418b0 */
[----:B------:R-:W3:Y:S07]  /*1f2b0*/  LDSM.16.M88.4 R184, [R203] ;  /* 0x00000000cbb8783b */ /* 0x000eee0000000200 */
[C---:B--2---:R-:W-:Y:S08]  /*1f2c0*/  HMMA.16816.F32.BF16 R172, R24.reuse, R32, R172 ;  /* 0x0000002018ac723c */ /* 0x044ff000000418ac */
[----:B------:R-:W-:Y:S01]  /*1f2d0*/  HMMA.16816.F32.BF16 R168, R24, R34, R168 ;  /* 0x0000002218a8723c */ /* 0x000fe200000418a8 */
[----:B------:R-:W-:Y:S04]  /*1f2e0*/  LDSM.16.M88.4 R32, [R165+0x2000] ;  /* 0x00200000a520783b */ /* 0x000fe80000000200 */
[----:B------:R-:W2:Y:S03]  /*1f2f0*/  LDSM.16.M88.4 R24, [R211+0xa000] ;  /* 0x00a00000d318783b */ /* 0x000ea60000000200 */
[C---:B-----5:R-:W-:Y:S08]  /*1f300*/  HMMA.16816.F32.BF16 R16, R28.reuse, R20, R16 ;  /* 0x000000141c10723c */ /* 0x060ff00000041810 */
[C---:B------:R-:W-:Y:S01]  /*1f310*/  HMMA.16816.F32.BF16 R12, R28.reuse, R22, R12 ;  /* 0x000000161c0c723c */ /* 0x040fe2000004180c */
[----:B------:R-:W5:Y:S07]  /*1f320*/  LDSM.16.M88.4 R20, [R211+0xa800] ;  /* 0x00a80000d314783b */ /* 0x000f6e0000000200 */
        /* <DEDUP_REMOVED lines=13> */
[C---:B-----5:R-:W-:Y:S08]  /*1f400*/  HMMA.16816.F32.BF16 R8, R32.reuse, R20, R8 ;  /* 0x000000142008723c */ /* 0x060ff00000041808 */
[C---:B------:R-:W-:Y:S01]  /*1f410*/  HMMA.16816.F32.BF16 R4, R32.reuse, R22, R4 ;  /* 0x000000162004723c */ /* 0x040fe20000041804 */
[----:B------:R-:W5:Y:S07]  /*1f420*/  LDSM.16.M88.4 R20, [R207+0x2800] ;  /* 0x00280000cf14783b */ /* 0x000f6e0000000200 */
        /* <DEDUP_REMOVED lines=23> */
[C---:B-----5:R-:W-:Y:S08]  /*1f5a0*/  HMMA.16816.F32.BF16 R8, R184.reuse, R20, R8 ;  /* 0x00000014b808723c */ /* 0x060ff00000041808 */
[C---:B------:R-:W-:Y:S01]  /*1f5b0*/  HMMA.16816.F32.BF16 R4, R184.reuse, R22, R4 ;  /* 0x00000016b804723c */ /* 0x040fe20000041804 */
[----:B------:R-:W5:Y:S07]  /*1f5c0*/  LDSM.16.M88.4 R20, [R200] ;  /* 0x00000000c814783b */ /* 0x000f6e0000000200 */
[C---:B------:R-:W-:Y:S08]  /*1f5d0*/  HMMA.16816.F32.BF16 R180, R184.reuse, R192, R180 ;  /* 0x000000c0b8b4723c */ /* 0x040ff000000418b4 */
[C---:B------:R-:W-:Y:S01]  /*1f5e0*/  HMMA.16816.F32.BF16 R176, R184.reuse, R194, R176 ;  /* 0x000000c2b8b0723c */ /* 0x040fe200000418b0 */
[----:B------:R-:W-:Y:S07]  /*1f5f0*/  LDSM.16.M88.4 R192, [R207+0x4800] ;  /* 0x00480000cfc0783b */ /* 0x000fee0000000200 */
[C---:B-1----:R-:W-:Y:S08]  /*1f600*/  HMMA.16816.F32.BF16 R172, R184.reuse, R188, R172 ;  /* 0x000000bcb8ac723c */ /* 0x042ff000000418ac */
[----:B------:R-:W-:Y:S01]  /*1f610*/  HMMA.16816.F32.BF16 R168, R184, R190, R168 ;  /* 0x000000beb8a8723c */ /* 0x000fe200000418a8 */
[----:B------:R-:W1:Y:S04]  /*1f620*/  LDSM.16.M88.4 R184, [R199] ;  /* 0x00000000c7b8783b */ /* 0x000e680000000200 */
[----:B------:R-:W-:Y:S03]  /*1f630*/  LDSM.16.M88.4 R188, [R213+0xe800] ;  /* 0x00e80000d5bc783b */ /* 0x000fe60000000200 */
[C---:B---3--:R-:W-:Y:S08]  /*1f640*/  HMMA.16816.F32.BF16 R16, R32.reuse, R28, R16 ;  /* 0x0000001c2010723c */ /* 0x048ff00000041810 */
[C---:B------:R-:W-:Y:S01]  /*1f650*/  HMMA.16816.F32.BF16 R12, R32.reuse, R30, R12 ;  /* 0x0000001e200c723c */ /* 0x040fe2000004180c */
[----:B------:R-:W-:Y:S07]  /*1f660*/  LDSM.16.M88.4 R28, [R165+0x4000] ;  /* 0x00400000a51c783b */ /* 0x000fee0000000200 */
[C---:B--2---:R-:W-:Y:S08]  /*1f670*/  HMMA.16816.F32.BF16 R8, R32.reuse, R24, R8 ;  /* 0x000000182008723c */ /* 0x044ff00000041808 */
[C---:B------:R-:W-:Y:S01]  /*1f680*/  HMMA.16816.F32.BF16 R4, R32.reuse, R26, R4 ;  /* 0x0000001a2004723c */ /* 0x040fe20000041804 */
[----:B------:R-:W2:Y:S07]  /*1f690*/  LDSM.16.M88.4 R24, [R211+0xc000] ;  /* 0x00c00000d318783b */ /* 0x000eae0000000200 */
[C---:B-----5:R-:W-:Y:S08]  /*1f6a0*/  HMMA.16816.F32.BF16 R180, R32.reuse, R20, R180 ;  /* 0x0000001420b4723c */ /* 0x060ff000000418b4 */
[C---:B------:R-:W-:Y:S01]  /*1f6b0*/  HMMA.16816.F32.BF16 R176, R32.reuse, R22, R176 ;  /* 0x0000001620b0723c */ /* 0x040fe200000418b0 */
[----:B------:R-:W3:Y:S07]  /*1f6c0*/  LDSM.16.M88.4 R20, [R211+0xc800] ;  /* 0x00c80000d314783b */ /* 0x000eee0000000200 */
[C---:B-1----:R-:W-:Y:S08]  /*1f6d0*/  HMMA.16816.F32.BF16 R172, R32.reuse, R184, R172 ;  /* 0x000000b820ac723c */ /* 0x042ff000000418ac */
[----:B------:R-:W-:Y:S01]  /*1f6e0*/  HMMA.16816.F32.BF16 R168, R32, R186, R168 ;  /* 0x000000ba20a8723c */ /* 0x000fe200000418a8 */
[----:B------:R-:W1:Y:S04]  /*1f6f0*/  LDSM.16.M88.4 R184, [R211+0xd000] ;  /* 0x00d00000d3b8783b */ /* 0x000e680000000200 */
[----:B------:R-:W5:Y:S03]  /*1f700*/  LDSM.16.M88.4 R32, [R211+0xd800] ;  /* 0x00d80000d320783b */ /* 0x000f660000000200 */
[C---:B--2---:R-:W-:Y:S08]  /*1f710*/  HMMA.16816.F32.BF16 R16, R28.reuse, R24, R16 ;  /* 0x000000181c10723c */ /* 0x044ff00000041810 */
[C---:B------:R-:W-:Y:S01]  /*1f720*/  HMMA.16816.F32.BF16 R12, R28.reuse, R26, R12 ;  /* 0x0000001a1c0c723c */ /* 0x040fe2000004180c */
[----:B------:R-:W-:Y:S07]  /*1f730*/  LDSM.16.M88.4 R24, [R2+0x4000] ;  /* 0x004000000218783b */ /* 0x000fee0000000200 */
[C---:B---3--:R-:W-:Y:S08]  /*1f740*/  HMMA.16816.F32.BF16 R8, R28.reuse, R20, R8 ;  /* 0x000000141c08723c */ /* 0x048ff00000041808 */
[C---:B------:R-:W-:Y:S01]  /*1f750*/  HMMA.16816.F32.BF16 R4, R28.reuse, R22, R4 ;  /* 0x000000161c04723c */ /* 0x040fe20000041804 */
[----:B------:R-:W2:Y:S07]  /*1f760*/  LDSM.16.M88.4 R20, [R207+0x4000] ;  /* 0x00400000cf14783b */ /* 0x000eae0000000200 */
[C---:B-1----:R-:W-:Y:S08]  /*1f770*/  HMMA.16816.F32.BF16 R180, R28.reuse, R184, R180 ;  /* 0x000000b81cb4723c */ /* 0x042ff000000418b4 */
[C---:B------:R-:W-:Y:S01]  /*1f780*/  HMMA.16816.F32.BF16 R176, R28.reuse, R186, R176 ;  /* 0x000000ba1cb0723c */ /* 0x040fe200000418b0 */
[----:B------:R-:W1:Y:S07]  /*1f790*/  LDSM.16.M88.4 R184, [R207+0x5000] ;  /* 0x00500000cfb8783b */ /* 0x000e6e0000000200 */
[C---:B-----5:R-:W-:Y:S08]  /*1f7a0*/  HMMA.16816.F32.BF16 R172, R28.reuse, R32, R172 ;  /* 0x000000201cac723c */ /* 0x060ff000000418ac */
        /* <DEDUP_REMOVED lines=15> */
[----:B------:R-:W5:Y:S03]  /*1f8a0*/  LDSM.16.M88.4 R24, [R198] ;  /* 0x00000000c618783b */ /* 0x000f660000000200 */
[C---:B--2---:R-:W-:Y:S08]  /*1f8b0*/  HMMA.16816.F32.BF16 R16, R28.reuse, R20, R16 ;  /* 0x000000141c10723c */ /* 0x044ff00000041810 */
[C---:B------:R-:W-:Y:S01]  /*1f8c0*/  HMMA.16816.F32.BF16 R12, R28.reuse, R22, R12 ;  /* 0x000000161c0c723c */ /* 0x040fe2000004180c */
[----:B------:R-:W2:Y:S07]  /*1f8d0*/  LDSM.16.M88.4 R20, [R197] ;  /* 0x00000000c514783b */ /* 0x000eae0000000200 */
[C---:B------:R-:W-:Y:S08]  /*1f8e0*/  HMMA.16816.F32.BF16 R8, R28.reuse, R188, R8 ;  /* 0x000000bc1c08723c */ /* 0x040ff00000041808 */
[C---:B------:R-:W-:Y:S01]  /*1f8f0*/  HMMA.16816.F32.BF16 R4, R28.reuse, R190, R4 ;  /* 0x000000be1c04723c */ /* 0x040fe20000041804 */
[----:B------:R-:W-:Y:S07]  /*1f900*/  LDSM.16.M88.4 R188, [R196] ;  /* 0x00000000c4bc783b */ /* 0x000fee0000000200 */
[C---:B-1----:R-:W-:Y:S08]  /*1f910*/  HMMA.16816.F32.BF16 R180, R28.reuse, R184, R180 ;  /* 0x000000b81cb4723c */ /* 0x042ff000000418b4 */
[C---:B------:R-:W-:Y:S01]  /*1f920*/  HMMA.16816.F32.BF16 R176, R28.reuse, R186, R176 ;  /* 0x000000ba1cb0723c */ /* 0x040fe200000418b0 */
[----:B------:R-:W1:Y:S07]  /*1f930*/  LDSM.16.M88.4 R184, [R167] ;  /* 0x00000000a7b8783b */ /* 0x000e6e0000000200 */
[C---:B---3--:R-:W-:Y:S08]  /*1f940*/  HMMA.16816.F32.BF16 R172, R28.reuse, R32, R172 ;  /* 0x000000201cac723c */ /* 0x048ff000000418ac */
[----:B------:R-:W-:Y:S01]  /*1f950*/  HMMA.16816.F32.BF16 R168, R28, R34, R168 ;  /* 0x000000221ca8723c */ /* 0x000fe200000418a8 */
[----:B------:R-:W-:Y:S04]  /*1f960*/  LDSM.16.M88.4 R32, [R165+0x6000] ;  /* 0x00600000a520783b */ /* 0x000fe80000000200 */
[----:B------:R-:W3:Y:S03]  /*1f970*/  LDSM.16.M88.4 R28, [R211+0xe000] ;  /* 0x00e00000d31c783b */ /* 0x000ee60000000200 */
[C---:B-----5:R-:W-:Y:S08]  /*1f980*/  HMMA.16816.F32.BF16 R16, R192.reuse, R24, R16 ;  /* 0x00000018c010723c */ /* 0x060ff00000041810 */
[C---:B------:R-:W-:Y:S01]  /*1f990*/  HMMA.16816.F32.BF16 R12, R192.reuse, R26, R12 ;  /* 0x0000001ac00c723c */ /* 0x040fe2000004180c */
[----:B------:R-:W5:Y:S07]  /*1f9a0*/  LDSM.16.M88.4 R24, [R211+0xe800] ;  /* 0x00e80000d318783b */ /* 0x000f6e0000000200 */
[C---:B--2---:R-:W-:Y:S08]  /*1f9b0*/  HMMA.16816.F32.BF16 R8, R192.reuse, R20, R8 ;  /* 0x00000014c008723c */ /* 0x044ff00000041808 */
[C---:B------:R-:W-:Y:S01]  /*1f9c0*/  HMMA.16816.F32.BF16 R4, R192.reuse, R22, R4 ;  /* 0x00000016c004723c */ /* 0x040fe20000041804 */
[----:B------:R-:W-:Y:S07]  /*1f9d0*/  LDSM.16.M88.4 R20, [R211+0xf000] ;  /* 0x00f00000d314783b */ /* 0x000fee0000000200 */
[C---:B-1----:R-:W-:Y:S08]  /*1f9e0*/  HMMA.16816.F32.BF16 R172, R192.reuse, R184, R172 ;  /* 0x000000b8c0ac723c */ /* 0x042ff000000418ac */
[----:B------:R-:W-:Y:S01]  /*1f9f0*/  HMMA.16816.F32.BF16 R168, R192, R186, R168 ;  /* 0x000000bac0a8723c */ /* 0x000fe200000418a8 */
[----:B------:R-:W-:Y:S07]  /*1fa00*/  LDSM.16.M88.4 R184, [R2+0x6000] ;  /* 0x0060000002b8783b */ /* 0x000fee0000000200 */
[C---:B---3--:R-:W-:Y:S08]  /*1fa10*/  HMMA.16816.F32.BF16 R16, R32.reuse, R28, R16 ;  /* 0x0000001c2010723c */ /* 0x048ff00000041810 */
[C---:B------:R-:W-:Y:S01]  /*1fa20*/  HMMA.16816.F32.BF16 R12, R32.reuse, R30, R12 ;  /* 0x0000001e200c723c */ /* 0x040fe2000004180c */
[----:B------:R-:W1:Y:S07]  /*1fa30*/  LDSM.16.M88.4 R28, [R207+0x6000] ;  /* 0x00600000cf1c783b */ /* 0x000e6e0000000200 */
[C---:B-----5:R-:W-:Y:S08]  /*1fa40*/  HMMA.16816.F32.BF16 R8, R32.reuse, R24, R8 ;  /* 0x000000182008723c */ /* 0x060ff00000041808 */
[----:B------:R-:W-:Y:S01]  /*1fa50*/  HMMA.16816.F32.BF16 R4, R32, R26, R4 ;  /* 0x0000001a2004723c */ /* 0x000fe20000041804 */
[----:B------:R-:W2:Y:S07]  /*1fa60*/  LDSM.16.M88.4 R24, [R211+0xf800] ;  /* 0x00f80000d318783b */ /* 0x000eae0000000200 */
[C---:B------:R-:W-:Y:S08]  /*1fa70*/  HMMA.16816.F32.BF16 R180, R192.reuse, R188, R180 ;  /* 0x000000bcc0b4723c */ /* 0x040ff000000418b4 */
[----:B------:R-:W-:Y:S08]  /*1fa80*/  HMMA.16816.F32.BF16 R176, R192, R190, R176 ;  /* 0x000000bec0b0723c */ /* 0x000ff000000418b0 */
[----:B-1----:R-:W-:Y:S08]  /*1fa90*/  HMMA.16816.F32.BF16 R16, R184, R28, R16 ;  /* 0x0000001cb810723c */ /* 0x002ff00000041810 */
[C---:B------:R-:W-:Y:S08]  /*1faa0*/  HMMA.16816.F32.BF16 R180, R32.reuse, R20, R180 ;  /* 0x0000001420b4723c */ /* 0x040ff000000418b4 */
[C---:B------:R-:W-:Y:S01]  /*1fab0*/  HMMA.16816.F32.BF16 R176, R32.reuse, R22, R176 ;  /* 0x0000001620b0723c */ /* 0x040fe200000418b0 */
[----:B------:R-:W1:Y:S07]  /*1fac0*/  LDSM.16.M88.4 R20, [R207+0x6800] ;  /* 0x00680000cf14783b */ /* 0x000e6e0000000200 */
[C---:B--2---:R-:W-:Y:S08]  /*1fad0*/  HMMA.16816.F32.BF16 R172, R32.reuse, R24, R172 ;  /* 0x0000001820ac723c */ /* 0x044ff000000418ac */
[----:B------:R-:W-:Y:S01]  /*1fae0*/  HMMA.16816.F32.BF16 R168, R32, R26, R168 ;  /* 0x0000001a20a8723c */ /* 0x000fe200000418a8 */
[----:B------:R-:W2:Y:S07]  /*1faf0*/  LDSM.16.M88.4 R24, [R207+0x7000] ;  /* 0x00700000cf18783b */ /* 0x000eae0000000200 */
[----:B------:R-:W-:Y:S01]  /*1fb00*/  HMMA.16816.F32.BF16 R12, R184, R30, R12 ;  /* 0x0000001eb80c723c */ /* 0x000fe2000004180c */
[----:B------:R-:W3:Y:S01]  /*1fb10*/  LDSM.16.M88.4 R28, [R207+0x7800] ;  /* 0x00780000cf1c783b */ /* 0x000ee20000000200 */
[----:B------:R-:W-:Y:S01]  /*1fb20*/  IMAD.SHL.U32 R0, R0, 0x2, RZ ;  /* 0x0000000200007824 */ /* 0x000fe200078e00ff */
[----:B------:R-:W-:-:S04]  /*1fb30*/  DEPBAR.LE SB0, 0x0 ;  /* 0x000080000000791a */ /* 0x000fc80000000000 */
[----:B------:R-:W-:-:S05]  /*1fb40*/  LOP3.LUT R0, R0, 0x6, RZ, 0xc0, !PT ;  /* 0x0000000600007812 */ /* 0x000fca00078ec0ff */
[----:B------:R-:W-:-:S04]  /*1fb50*/  IMAD R0, R237, 0x40, R0 ;  /* 0x00000040ed007824 */ /* 0x000fc800078e0200 */
[----:B------:R-:W-:Y:S01]  /*1fb60*/  IMAD.IADD R2, R245, 0x1, -R0 ;  /* 0x00000001f5027824 */ /* 0x000fe200078e0a00 */
[----:B-1----:R-:W-:Y:S01]  /*1fb70*/  HMMA.16816.F32.BF16 R4, R184, R22, R4 ;  /* 0x00000016b804723c */ /* 0x002fe20000041804 */
[----:B----4-:R-:W-:-:S03]  /*1fb80*/  FMUL.FTZ R16, R16, R219 ;  /* 0x000000db10107220 */ /* 0x010fc60000410000 */
[----:B------:R-:W-:-:S03]  /*1fb90*/  IABS R2, R2 ;  /* 0x0000000200027213 */ /* 0x000fc60000000000 */
[----:B------:R-:W-:Y:S01]  /*1fba0*/  IMAD.IADD R22, R242, 0x1, -R0 ;  /* 0x00000001f2167824 */ /* 0x000fe200078e0a00 */
[C---:B------:R-:W-:Y:S07]  /*1fbb0*/  HMMA.16816.F32.BF16 R8, R184.reuse, R20, R8 ;  /* 0x00000014b808723c */ /* 0x040fee0000041808 */
[----:B------:R-:W-:Y:S01]  /*1fbc0*/  IADD3 R20, R0, 0x1, RZ ;  /* 0x0000000100147810 */ /* 0x000fe20007ffe0ff */
[----:B--2---:R-:W-:Y:S01]  /*1fbd0*/  HMMA.16816.F32.BF16 R180, R184, R24, R180 ;  /* 0x00000018b8b4723c */ /* 0x004fe200000418b4 */
[----:B------:R-:W-:Y:S01]  /*1fbe0*/  IMAD.MOV.U32 R21, RZ, RZ, R2 ;  /* 0x000000ffff157224 */ /* 0x000fe200078e0002 */
[----:B------:R-:W-:-:S02]  /*1fbf0*/  IABS R2, R22 ;  /* 0x0000001600027213 */ /* 0x000fc40000000000 */
[----:B------:R-:W-:-:S04]  /*1fc00*/  IMAD.IADD R22, R245, 0x1, -R20 ;  /* 0x00000001f5167824 */ /* 0x000fc800078e0a14 */
[C---:B------:R-:W-:Y:S08]  /*1fc10*/  HMMA.16816.F32.BF16 R176, R184.reuse, R26, R176 ;  /* 0x0000001ab8b0723c */ /* 0x040ff000000418b0 */
[C---:B---3--:R-:W-:Y:S08]  /*1fc20*/  HMMA.16816.F32.BF16 R172, R184.reuse, R28, R172 ;  /* 0x0000001cb8ac723c */ /* 0x048ff000000418ac */
[----:B------:R-:W-:Y:S01]  /*1fc30*/  HMMA.16816.F32.BF16 R168, R184, R30, R168 ;  /* 0x0000001eb8a8723c */ /* 0x000fe200000418a8 */
[----:B------:R1:W-:Y:S01]  /*1fc40*/  MUFU.TANH R184, R16 ;  /* 0x0000001000b87308 */ /* 0x0003e20000002400 */
[----:B------:R-:W-:-:S07]  /*1fc50*/  IABS R22, R22 ;  /* 0x0000001600167213 */ /* 0x000fce0000000000 */
[----:B------:R-:W-:Y:S01]  /*1fc60*/  I2F R2, R2 ;  /* 0x0000000200027306 */ /* 0x000fe20000201400 */
[-C--:B-1----:R-:W-:Y:S02]  /*1fc70*/  FMUL.FTZ R16, R17, R219.reuse ;  /* 0x000000db11107220 */ /* 0x082fe40000410000 */
[----:B------:R-:W-:-:S06]  /*1fc80*/  FMUL.FTZ R17, R18, R219 ;  /* 0x000000db12117220 */ /* 0x000fcc0000410000 */
[----:B------:R-:W1:Y:S01]  /*1fc90*/  MUFU.TANH R17, R17 ;  /* 0x0000001100117308 */ /* 0x000e620000002400 */
[----:B------:R-:W-:Y:S01]  /*1fca0*/  IMAD.MOV.U32 R23, RZ, RZ, R22 ;  /* 0x000000ffff177224 */ /* 0x000fe200078e0016 */
[----:B------:R-:W-:Y:S01]  /*1fcb0*/  IADD3 R22, R0, 0x8, RZ ;  /* 0x0000000800167810 */ /* 0x000fe20007ffe0ff */
[----:B------:R-:W-:-:S04]  /*1fcc0*/  IMAD.IADD R24, R242, 0x1, -R20 ;  /* 0x00000001f2187824 */ /* 0x000fc800078e0a14 */
[----:B------:R-:W-:Y:S01]  /*1fcd0*/  IMAD.IADD R25, R245, 0x1, -R22 ;  /* 0x00000001f5197824 */ /* 0x000fe200078e0a16 */
[----:B------:R-:W2:Y:S01]  /*1fce0*/  I2F R21, R21 ;  /* 0x0000001500157306 */ /* 0x000ea20000201400 */
[----:B------:R-:W-:-:S03]  /*1fcf0*/  IABS R24, R24 ;  /* 0x0000001800187213 */ /* 0x000fc60000000000 */
[----:B------:R-:W-:Y:S01]  /*1fd00*/  IABS R25, R25 ;  /* 0x0000001900197213 */ /* 0x000fe20000000000 */
[----:B-1----:R-:W-:Y:S02]  /*1fd10*/  FFMA.FTZ R2, -R239, R2, R17 ;  /* 0x00000002ef027223 */ /* 0x002fe40000010111 */
[-C--:B------:R-:W-:Y:S01]  /*1fd20*/  FMUL.FTZ R17, R19, R219.reuse ;  /* 0x000000db13117220 */ /* 0x080fe20000410000 */
[----:B------:R-:W-:Y:S01]  /*1fd30*/  I2F R23, R23 ;  /* 0x0000001700177306 */ /* 0x000fe20000201400 */
[----:B------:R-:W-:Y:S01]  /*1fd40*/  IMAD.MOV.U32 R34, RZ, RZ, R25 ;  /* 0x000000ffff227224 */ /* 0x000fe200078e0019 */
[----:B------:R-:W-:Y:S01]  /*1fd50*/  IADD3 R29, R0, 0x19, RZ ;  /* 0x00000019001d7810 */ /* 0x000fe20007ffe0ff */
[----:B------:R-:W-:-:S05]  /*1fd60*/  FMUL.FTZ R12, R12, R219 ;  /* 0x000000db0c0c7220 */ /* 0x000fca0000410000 */
[----:B------:R-:W1:Y:S01]  /*1fd70*/  MUFU.TANH R16, R16 ;  /* 0x0000001000107308 */ /* 0x000e620000002400 */
[----:B------:R-:W-:Y:S02]  /*1fd80*/  IMAD.IADD R26, R242, 0x1, -R22 ;  /* 0x00000001f21a7824 */ /* 0x000fe400078e0a16 */
[----:B------:R-:W-:-:S05]  /*1fd90*/  IMAD.IADD R18, R245, 0x1, -R29 ;  /* 0x00000001f5127824 */ /* 0x000fca00078e0a1d */
[----:B------:R-:W-:Y:S01]  /*1fda0*/  I2F R24, R24 ;  /* 0x0000001800187306 */ /* 0x000fe20000201400 */
[----:B------:R-:W-:-:S07]  /*1fdb0*/  IADD3 R25, R0, 0x9, RZ ;  /* 0x0000000900197810 */ /* 0x000fce0007ffe0ff */
[----:B------:R-:W3:Y:S01]  /*1fdc0*/  MUFU.TANH R17, R17 ;  /* 0x0000001100117308 */ /* 0x000ee20000002400 */
[----:B------:R-:W-:Y:S02]  /*1fdd0*/  ISETP.GE.AND P1, PT, R0, R244, PT ;  /* 0x000000f40000720c */ /* 0x000fe40003f26270 */
[----:B------:R-:W-:-:S05]  /*1fde0*/  IABS R33, R26 ;  /* 0x0000001a00217213 */ /* 0x000fca0000000000 */
[----:B------:R-:W-:Y:S01]  /*1fdf0*/  I2F R34, R34 ;  /* 0x0000002200227306 */ /* 0x000fe20000201400 */
[----:B------:R-:W-:Y:S01]  /*1fe00*/  IABS R18, R18 ;  /* 0x0000001200127213 */ /* 0x000fe20000000000 */
[----:B------:R-:W-:-:S06]  /*1fe10*/  IMAD.IADD R35, R242, 0x1, -R25 ;  /* 0x00000001f2237824 */ /* 0x000fcc00078e0a19 */
[----:B------:R-:W4:Y:S01]  /*1fe20*/  MUFU.TANH R12, R12 ;  /* 0x0000000c000c7308 */ /* 0x000f220000002400 */
[----:B--2---:R-:W-:Y:S01]  /*1fe30*/  FFMA.FTZ R21, -R239, R21, R184 ;  /* 0x00000015ef157223 */ /* 0x004fe200000101b8 */
[----:B------:R-:W-:Y:S01]  /*1fe40*/  ISETP.GE.OR P1, PT, R0, R243, !P1 ;  /* 0x000000f30000720c */ /* 0x000fe20004f26670 */
[-C--:B------:R-:W-:Y:S02]  /*1fe50*/  FMUL.FTZ R14, R14, R219.reuse ;  /* 0x000000db0e0e7220 */ /* 0x080fe40000410000 */
[----:B------:R-:W-:Y:S02]  /*1fe60*/  IMAD.IADD R26, R245, 0x1, -R25 ;  /* 0x00000001f51a7824 */ /* 0x000fe400078e0a19 */
[----:B------:R-:W-:Y:S01]  /*1fe70*/  FMUL.FTZ R13, R13, R219 ;  /* 0x000000db0d0d7220 */ /* 0x000fe20000410000 */
[----:B------:R-:W-:Y:S01]  /*1fe80*/  I2F R184, R18 ;  /* 0x0000001200b87306 */ /* 0x000fe20000201400 */
[C---:B------:R-:W-:Y:S01]  /*1fe90*/  IADD3 R28, R0.reuse, 0x11, RZ ;  /* 0x00000011001c7810 */ /* 0x040fe20007ffe0ff */
[----:B-1----:R-:W-:Y:S01]  /*1fea0*/  FFMA.FTZ R23, -R239, R23, R16 ;  /* 0x00000017ef177223 */ /* 0x002fe20000010110 */
[----:B------:R-:W-:-:S02]  /*1feb0*/  IADD3 R166, R0, 0x10, RZ ;  /* 0x0000001000a67810 */ /* 0x000fc40007ffe0ff */
[----:B------:R-:W-:Y:S02]  /*1fec0*/  IABS R35, R35 ;  /* 0x0000002300237213 */ /* 0x000fe40000000000 */
[----:B------:R-:W-:Y:S01]  /*1fed0*/  FSEL R16, R21, -INF , !P1 ;  /* 0xff80000015107808 */ /* 0x000fe20004800000 */
[----:B------:R-:W-:Y:S01]  /*1fee0*/  I2F R33, R33 ;  /* 0x0000002100217306 */ /* 0x000fe20000201400 */
[----:B------:R-:W-:Y:S02]  /*1fef0*/  IABS R26, R26 ;  /* 0x0000001a001a7213 */ /* 0x000fe40000000000 */
[----:B------:R-:W-:-:S05]  /*1ff00*/  ISETP.GE.AND P1, PT, R0, R241, PT ;  /* 0x000000f10000720c */ /* 0x000fca0003f26270 */
[----:B------:R-:W1:Y:S01]  /*1ff10*/  MUFU.TANH R18, R14 ;  /* 0x0000000e00127308 */ /* 0x000e620000002400 */
[C---:B------:R-:W-:Y:S01]  /*1ff20*/  IMAD.IADD R32, R245.reuse, 0x1, -R28 ;  /* 0x00000001f5207824 */ /* 0x040fe200078e0a1c */
[----:B------:R-:W-:Y:S01]  /*1ff30*/  ISETP.GE.OR P1, PT, R0, R240, !P1 ;  /* 0x000000f00000720c */ /* 0x000fe20004f26670 */
[----:B------:R-:W-:-:S05]  /*1ff40*/  IMAD.IADD R165, R245, 0x1, -R166 ;  /* 0x00000001f5a57824 */ /* 0x000fca00078e0aa6 */
[----:B------:R3:W-:Y:S01]  /*1ff50*/  MUFU.TANH R19, R13 ;  /* 0x0000000d00137308 */ /* 0x0007e20000002400 */
[----:B------:R-:W-:Y:S01]  /*1ff60*/  IMAD.IADD R186, R242, 0x1, -R166 ;  /* 0x00000001f2ba7824 */ /* 0x000fe200078e0aa6 */
[C---:B------:R-:W-:Y:S02]  /*1ff70*/  ISETP.GE.AND P6, PT, R20.reuse, R244, PT ;  /* 0x000000f41400720c */ /* 0x040fe40003fc6270 */
[----:B------:R-:W-:-:S04]  /*1ff80*/  ISETP.GE.AND P2, PT, R20, R241, PT ;  /* 0x000000f11400720c */ /* 0x000fc80003f46270 */
[----:B------:R2:W-:Y:S01]  /*1ff90*/  I2F R185, R26 ;  /* 0x0000001a00b97306 */ /* 0x0005e20000201400 */
[----:B---3--:R-:W-:Y:S02]  /*1ffa0*/  FFMA.FTZ R13, -R239, R24, R17 ;  /* 0x00000018ef0d7223 */ /* 0x008fe40000010111 */
[----:B------:R-:W-:-:S05]  /*1ffb0*/  FMUL.FTZ R17, R15, R219 ;  /* 0x000000db0f117220 */ /* 0x000fca0000410000 */
[----:B------:R-:W-:Y:S01]  /*1ffc0*/  I2F R35, R35 ;  /* 0x0000002300237306 */ /* 0x000fe20000201400 */
[----:B----4-:R-:W-:Y:S01]  /*1ffd0*/  FFMA.FTZ R15, -R239, R34, R12 ;  /* 0x00000022ef0f7223 */ /* 0x010fe2000001010c */
[----:B------:R-:W-:Y:S02]  /*1ffe0*/  IABS R32, R32 ;  /* 0x0000002000207213 */ /* 0x000fe40000000000 */
[----:B--2---:R-:W-:-:S04]  /*1fff0*/  IADD3 R26, R0, 0x18, RZ ;  /* 0x00000018001a7810 */ /* 0x004fc80007ffe0ff */
[----:B------:R-:W2:Y:S01]  /*20000*/  MUFU.TANH R12, R17 ;  /* 0x00000011000c7308 */ /* 0x000ea20000002400 */
[----:B------:R-:W-:Y:S01]  /*20010*/  FSEL R2, R2, -INF , !P1 ;  /* 0xff80000002027808 */ /* 0x000fe20004800000 */
[----:B------:R-:W-:Y:S01]  /*20020*/  FMUL.FTZ R9, R9, R219 ;  /* 0x000000db09097220 */ /* 0x000fe20000410000 */
[----:B------:R-:W-:Y:S01]  /*20030*/  IABS R165, R165 ;  /* 0x000000a500a57213 */ /* 0x000fe20000000000 */
[----:B------:R-:W-:Y:S01]  /*20040*/  IMAD.IADD R27, R245, 0x1, -R26 ;  /* 0x00000001f51b7824 */ /* 0x000fe200078e0a1a */
[----:B------:R-:W-:Y:S02]  /*20050*/  IABS R186, R186 ;  /* 0x000000ba00ba7213 */ /* 0x000fe40000000000 */
[----:B------:R-:W-:Y:S01]  /*20060*/  ISETP.GE.AND P1, PT, R22, R244, PT ;  /* 0x000000f41600720c */ /* 0x000fe20003f26270 */
[----:B------:R-:W-:Y:S01]  /*20070*/  FMUL.FTZ R8, R8, R219 ;  /* 0x000000db08087220 */ /* 0x000fe20000410000 */
[C---:B------:R-:W-:Y:S02]  /*20080*/  ISETP.GE.OR P6, PT, R20.reuse, R243, !P6 ;  /* 0x000000f31400720c */ /* 0x040fe400077c6670 */
[----:B------:R-:W-:Y:S01]  /*20090*/  ISETP.GE.OR P2, PT, R20, R240, !P2 ;  /* 0x000000f01400720c */ /* 0x000fe20005746670 */
[----:B------:R-:W-:Y:S01]  /*200a0*/  FMUL.FTZ R20, R10, R219 ;  /* 0x000000db0a147220 */ /* 0x000fe20000410000 */
[----:B------:R-:W-:Y:S01]  /*200b0*/  ISETP.GE.OR P1, PT, R22, R243, !P1 ;  /* 0x000000f31600720c */ /* 0x000fe20004f26670 */
[----:B------:R-:W-:Y:S01]  /*200c0*/  IMAD.IADD R30, R242, 0x1, -R28 ;  /* 0x00000001f21e7824 */ /* 0x000fe200078e0a1c */
[----:B------:R-:W-:Y:S01]  /*200d0*/  I2F R32, R32 ;  /* 0x0000002000207306 */ /* 0x000fe20000201400 */
[----:B-1----:R-:W-:Y:S01]  /*200e0*/  FFMA.FTZ R33, -R239, R33, R18 ;  /* 0x00000021ef217223 */ /* 0x002fe20000010112 */
[----:B------:R-:W-:Y:S01]  /*200f0*/  IABS R27, R27 ;  /* 0x0000001b001b7213 */ /* 0x000fe20000000000 */
[----:B------:R-:W-:Y:S01]  /*20100*/  FMUL.FTZ R11, R11, R219 ;  /* 0x000000db0b0b7220 */ /* 0x000fe20000410000 */
[----:B------:R-:W-:-:S04]  /*20110*/  FSEL R15, R15, -INF , !P1 ;  /* 0xff8000000f0f7808 */ /* 0x000fc80004800000 */
[----:B------:R-:W1:Y:S01]  /*20120*/  MUFU.TANH R9, R9 ;  /* 0x0000000900097308 */ /* 0x000e620000002400 */
[----:B------:R-:W-:Y:S01]  /*20130*/  IABS R30, R30 ;  /* 0x0000001e001e7213 */ /* 0x000fe20000000000 */
[----:B------:R-:W-:Y:S01]  /*20140*/  FMUL.FTZ R4, R4, R219 ;  /* 0x000000db04047220 */ /* 0x000fe20000410000 */
[----:B------:R-:W-:Y:S02]  /*20150*/  FSEL R14, R23, -INF , !P6 ;  /* 0xff800000170e7808 */ /* 0x000fe40007000000 */
[----:B------:R-:W-:-:S03]  /*20160*/  FSEL R13, R13, -INF , !P2 ;  /* 0xff8000000d0d7808 */ /* 0x000fc60005000000 */
[----:B------:R-:W-:Y:S01]  /*20170*/  I2F R165, R165 ;  /* 0x000000a500a57306 */ /* 0x000fe20000201400 */
[-C--:B------:R-:W-:Y:S02]  /*20180*/  ISETP.GE.AND P1, PT, R25, R241.reuse, PT ;  /* 0x000000f11900720c */ /* 0x080fe40003f26270 */
[----:B------:R-:W-:-:S05]  /*20190*/  ISETP.GE.AND P6, PT, R22, R241, PT ;  /* 0x000000f11600720c */ /* 0x000fca0003fc6270 */
[----:B------:R-:W-:Y:S01]  /*201a0*/  I2F R186, R186 ;  /* 0x000000ba00ba7306 */ /* 0x000fe20000201400 */
[----:B------:R-:W-:Y:S01]  /*201b0*/  ISETP.GE.AND P2, PT, R25, R244, PT ;  /* 0x000000f41900720c */ /* 0x000fe20003f46270 */
[----:B--2---:R-:W-:-:S06]  /*201c0*/  FFMA.FTZ R12, -R239, R35, R12 ;  /* 0x00000023ef0c7223 */ /* 0x004fcc000001010c */
[----:B------:R-:W2:Y:S01]  /*201d0*/  MUFU.TANH R18, R8 ;  /* 0x0000000800127308 */ /* 0x000ea20000002400 */
[----:B------:R-:W-:-:S07]  /*201e0*/  IMAD.IADD R187, R242, 0x1, -R29 ;  /* 0x00000001f2bb7824 */ /* 0x000fce00078e0a1d */
[----:B------:R-:W3:Y:S01]  /*201f0*/  MUFU.TANH R17, R20 ;  /* 0x0000001400117308 */ /* 0x000ee20000002400 */
[-C--:B------:R-:W-:Y:S01]  /*20200*/  ISETP.GE.OR P1, PT, R25, R240.reuse, !P1 ;  /* 0x000000f01900720c */ /* 0x080fe20004f26670 */
[----:B------:R-:W-:Y:S01]  /*20210*/  FFMA.FTZ R19, -R239, R185, R19 ;  /* 0x000000b9ef137223 */ /* 0x000fe20000010113 */
[----:B------:R-:W-:-:S05]  /*20220*/  ISETP.GE.OR P6, PT, R22, R240, !P6 ;  /* 0x000000f01600720c */ /* 0x000fca00077c6670 */
[----:B------:R4:W-:Y:S01]  /*20230*/  I2F R31, R27 ;  /* 0x0000001b001f7306 */ /* 0x0009e20000201400 */
[----:B------:R-:W-:Y:S02]  /*20240*/  ISETP.GE.OR P2, PT, R25, R243, !P2 ;  /* 0x000000f31900720c */ /* 0x000fe40005746670 */
[----:B------:R-:W-:-:S05]  /*20250*/  FSEL R12, R12, -INF , !P1 ;  /* 0xff8000000c0c7808 */ /* 0x000fca0004800000 */
[----:B------:R5:W-:Y:S01]  /*20260*/  MUFU.TANH R185, R4 ;  /* 0x0000000400b97308 */ /* 0x000be20000002400 */
[----:B------:R-:W-:Y:S01]  /*20270*/  IABS R187, R187 ;  /* 0x000000bb00bb7213 */ /* 0x000fe20000000000 */
[----:B----4-:R-:W-:-:S06]  /*20280*/  IMAD.IADD R27, R242, 0x1, -R26 ;  /* 0x00000001f21b7824 */ /* 0x010fcc00078e0a1a */
[----:B------:R-:W-:Y:S01]  /*20290*/  I2F R30, R30 ;  /* 0x0000001e001e7306 */ /* 0x000fe20000201400 */
[----:B------:R-:W-:Y:S02]  /*202a0*/  FSEL R8, R33, -INF , !P6 ;  /* 0xff80000021087808 */ /* 0x000fe40007000000 */
[----:B------:R-:W-:Y:S01]  /*202b0*/  IABS R27, R27 ;  /* 0x0000001b001b7213 */ /* 0x000fe20000000000 */
[----:B-----5:R-:W-:-:S04]  /*202c0*/  FMUL.FTZ R4, R5, R219 ;  /* 0x000000db05047220 */ /* 0x020fc80000410000 */
[----:B------:R-:W4:Y:S01]  /*202d0*/  MUFU.TANH R11, R11 ;  /* 0x0000000b000b7308 */ /* 0x000f220000002400 */
[-C--:B------:R-:W-:Y:S01]  /*202e0*/  FMUL.FTZ R5, R6, R219.reuse ;  /* 0x000000db06057220 */ /* 0x080fe20000410000 */
[----:B------:R-:W-:Y:S01]  /*202f0*/  FSEL R10, R19, -INF , !P2 ;  /* 0xff800000130a7808 */ /* 0x000fe20005000000 */
[----:B------:R-:W-:Y:S01]  /*20300*/  FMUL.FTZ R6, R7, R219 ;  /* 0x000000db07067220 */ /* 0x000fe20000410000 */
[-C--:B------:R-:W-:Y:S02]  /*20310*/  ISETP.GE.AND P1, PT, R28, R244.reuse, PT ;  /* 0x000000f41c00720c */ /* 0x080fe40003f26270 */
[----:B------:R-:W-:Y:S02]  /*20320*/  IADD3 R252, R0, 0x20, RZ ;  /* 0x0000002000fc7810 */ /* 0x000fe40007ffe0ff */
[C---:B------:R-:W-:Y:S02]  /*20330*/  ISETP.GE.AND P6, PT, R166.reuse, R244, PT ;  /* 0x000000f4a600720c */ /* 0x040fe40003fc6270 */
[----:B------:R-:W-:Y:S01]  /*20340*/  ISETP.GE.AND P2, PT, R166, R241, PT ;  /* 0x000000f1a600720c */ /* 0x000fe20003f46270 */
[C---:B-1----:R-:W-:Y:S01]  /*20350*/  FFMA.FTZ R9, -R239.reuse, R32, R9 ;  /* 0x00000020ef097223 */ /* 0x042fe20000010109 */
[----:B------:R-:W-:Y:S01]  /*20360*/  I2F R27, R27 ;  /* 0x0000001b001b7306 */ /* 0x000fe20000201400 */
[C---:B--2---:R-:W-:Y:S01]  /*20370*/  FFMA.FTZ R18, -R239.reuse, R165, R18 ;  /* 0x000000a5ef127223 */ /* 0x044fe20000010112 */
[-C--:B------:R-:W-:Y:S01]  /*20380*/  ISETP.GE.OR P1, PT, R28, R243.reuse, !P1 ;  /* 0x000000f31c00720c */ /* 0x080fe20004f26670 */
[----:B---3--:R-:W-:Y:S01]  /*20390*/  FFMA.FTZ R186, -R239, R186, R17 ;  /* 0x000000baefba7223 */ /* 0x008fe20000010111 */
[----:B------:R-:W-:Y:S01]  /*203a0*/  ISETP.GE.OR P6, PT, R166, R243, !P6 ;  /* 0x000000f3a600720c */ /* 0x000fe200077c6670 */
[----:B------:R-:W-:Y:S01]  /*203b0*/  IMAD.IADD R20, R242, 0x1, -R252 ;  /* 0x00000001f2147824 */ /* 0x000fe200078e0afc */
[----:B------:R-:W-:-:S02]  /*203c0*/  ISETP.GE.OR P2, PT, R166, R240, !P2 ;  /* 0x000000f0a600720c */ /* 0x000fc40005746670 */
[----:B------:R-:W1:Y:S01]  /*203d0*/  MUFU.TANH R5, R5 ;  /* 0x0000000500057308 */ /* 0x000e620000002400 */
[----:B------:R-:W-:Y:S01]  /*203e0*/  FSEL R191, R9, -INF , !P1 ;  /* 0xff80000009bf7808 */ /* 0x000fe20004800000 */
[----:B------:R-:W-:Y:S01]  /*203f0*/  FMUL.FTZ R9, R182, R219 ;  /* 0x000000dbb6097220 */ /* 0x000fe20000410000 */
[----:B------:R-:W-:Y:S02]  /*20400*/  IADD3 R220, R0, 0x21, RZ ;  /* 0x0000002100dc7810 */ /* 0x000fe40007ffe0ff */
[----:B------:R-:W-:-:S03]  /*20410*/  FSEL R192, R18, -INF , !P6 ;  /* 0xff80000012c07808 */ /* 0x000fc60007000000 */
[----:B------:R-:W-:Y:S01]  /*20420*/  I2F R187, R187 ;  /* 0x000000bb00bb7306 */ /* 0x000fe20000201400 */
[----:B------:R-:W-:Y:S02]  /*20430*/  FSEL R186, R186, -INF , !P2 ;  /* 0xff800000baba7808 */ /* 0x000fe40005000000 */
[----:B------:R-:W-:-:S05]  /*20440*/  ISETP.GE.AND P6, PT, R28, R241, PT ;  /* 0x000000f11c00720c */ /* 0x000fca0003fc6270 */
[----:B------:R-:W2:Y:S01]  /*20450*/  MUFU.TANH R4, R4 ;  /* 0x0000000400047308 */ /* 0x000ea20000002400 */
[----:B------:R-:W-:Y:S02]  /*20460*/  ISETP.GE.AND P2, PT, R26, R244, PT ;  /* 0x000000f41a00720c */ /* 0x000fe40003f46270 */
[----:B------:R-:W-:-:S05]  /*20470*/  IABS R20, R20 ;  /* 0x0000001400147213 */ /* 0x000fca0000000000 */
[----:B------:R-:W3:Y:S01]  /*20480*/  MUFU.TANH R6, R6 ;  /* 0x0000000600067308 */ /* 0x000ee20000002400 */
[C---:B----4-:R-:W-:Y:S01]  /*20490*/  FFMA.FTZ R11, -R239.reuse, R30, R11 ;  /* 0x0000001eef0b7223 */ /* 0x050fe2000001010b */
[----:B------:R-:W-:Y:S01]  /*204a0*/  ISETP.GE.OR P6, PT, R28, R240, !P6 ;  /* 0x000000f01c00720c */ /* 0x000fe200077c6670 */
[----:B------:R-:W-:Y:S01]  /*204b0*/  FFMA.FTZ R31, -R239, R31, R185 ;  /* 0x0000001fef1f7223 */ /* 0x000fe200000101b9 */
[----:B------:R-:W-:Y:S01]  /*204c0*/  ISETP.GE.OR P2, PT, R26, R243, !P2 ;  /* 0x000000f31a00720c */ /* 0x000fe20005746670 */
[----:B------:R-:W-:Y:S01]  /*204d0*/  IMAD.IADD R19, R245, 0x1, -R220 ;  /* 0x00000001f5137824 */ /* 0x000fe200078e0adc */
[----:B------:R-:W-:Y:S02]  /*204e0*/  IADD3 R193, R0, 0x28, RZ ;  /* 0x0000002800c17810 */ /* 0x000fe40007ffe0ff */
[----:B------:R-:W-:Y:S01]  /*204f0*/  I2F R194, R20 ;  /* 0x0000001400c27306 */ /* 0x000fe20000201400 */
[----:B------:R-:W-:Y:S01]  /*20500*/  ISETP.GE.AND P1, PT, R26, R241, PT ;  /* 0x000000f11a00720c */ /* 0x000fe20003f26270 */
[----:B------:R-:W-:Y:S01]  /*20510*/  FMUL.FTZ R7, R181, R219 ;  /* 0x000000dbb5077220 */ /* 0x000fe20000410000 */
[----:B------:R-:W-:Y:S01]  /*20520*/  FSEL R185, R11, -INF , !P6 ;  /* 0xff8000000bb97808 */ /* 0x000fe20007000000 */
[----:B------:R-:W-:Y:S01]  /*20530*/  IMAD.IADD R32, R245, 0x1, -R252 ;  /* 0x00000001f5207824 */ /* 0x000fe200078e0afc */
[----:B------:R-:W-:-:S03]  /*20540*/  FSEL R190, R31, -INF , !P2 ;  /* 0xff8000001fbe7808 */ /* 0x000fc60005000000 */
[----:B------:R-:W4:Y:S01]  /*20550*/  MUFU.TANH R9, R9 ;  /* 0x0000000900097308 */ /* 0x000f220000002400 */
[----:B------:R-:W-:Y:S01]  /*20560*/  IABS R18, R19 ;  /* 0x0000001300127213 */ /* 0x000fe20000000000 */
[----:B------:R-:W-:Y:S01]  /*20570*/  IMAD.IADD R189, R245, 0x1, -R193 ;  /* 0x00000001f5bd7824 */ /* 0x000fe200078e0ac1 */
[----:B------:R-:W-:Y:S01]  /*20580*/  ISETP.GE.AND P6, PT, R29, R244, PT ;  /* 0x000000f41d00720c */ /* 0x000fe20003fc6270 */
[----:B-1----:R-:W-:Y:S01]  /*20590*/  FFMA.FTZ R5, -R239, R27, R5 ;  /* 0x0000001bef057223 */ /* 0x002fe20000010105 */
[----:B------:R-:W-:Y:S01]  /*205a0*/  ISETP.GE.AND P2, PT, R29, R241, PT ;  /* 0x000000f11d00720c */ /* 0x000fe20003f46270 */
[----:B------:R-:W-:Y:S01]  /*205b0*/  IMAD.IADD R188, R242, 0x1, -R220 ;  /* 0x00000001f2bc7824 */ /* 0x000fe200078e0adc */
[----:B------:R-:W-:Y:S01]  /*205c0*/  ISETP.GE.OR P1, PT, R26, R240, !P1 ;  /* 0x000000f01a00720c */ /* 0x000fe20004f26670 */
[----:B------:R-:W-:Y:S01]  /*205d0*/  FMUL.FTZ R30, R180, R219 ;  /* 0x000000dbb41e7220 */ /* 0x000fe20000410000 */
[----:B------:R-:W-:Y:S01]  /*205e0*/  IABS R32, R32 ;  /* 0x0000002000207213 */ /* 0x000fe20000000000 */
[C---:B--2---:R-:W-:Y:S01]  /*205f0*/  FFMA.FTZ R184, -R239.reuse, R184, R4 ;  /* 0x000000b8efb87223 */ /* 0x044fe20000010104 */
[----:B------:R-:W-:Y:S01]  /*20600*/  I2F R195, R18 ;  /* 0x0000001200c37306 */ /* 0x000fe20000201400 */
[----:B---3--:R-:W-:Y:S01]  /*20610*/  FFMA.FTZ R11, -R239, R187, R6 ;  /* 0x000000bbef0b7223 */ /* 0x008fe20000010106 */
[C---:B------:R-:W-:Y:S01]  /*20620*/  ISETP.GE.OR P6, PT, R29.reuse, R243, !P6 ;  /* 0x000000f31d00720c */ /* 0x040fe200077c6670 */
[----:B------:R-:W-:Y:S01]  /*20630*/  IMAD.IADD R34, R242, 0x1, -R193 ;  /* 0x00000001f2227824 */ /* 0x000fe200078e0ac1 */
[----:B------:R-:W-:Y:S01]  /*20640*/  ISETP.GE.OR P2, PT, R29, R240, !P2 ;  /* 0x000000f01d00720c */ /* 0x000fe20005746670 */
[----:B------:R-:W-:Y:S01]  /*20650*/  FMUL.FTZ R6, R176, R219 ;  /* 0x000000dbb0067220 */ /* 0x000fe20000410000 */
[----:B------:R-:W-:-:S02]  /*20660*/  IADD3 R166, R0, 0x29, RZ ;  /* 0x0000002900a67810 */ /* 0x000fc40007ffe0ff */
[----:B------:R-:W1:Y:S01]  /*20670*/  MUFU.TANH R7, R7 ;  /* 0x0000000700077308 */ /* 0x000e620000002400 */
[----:B------:R-:W-:Y:S02]  /*20680*/  IABS R189, R189 ;  /* 0x000000bd00bd7213 */ /* 0x000fe40000000000 */
[----:B------:R-:W-:Y:S01]  /*20690*/  FSEL R176, R5, -INF , !P1 ;  /* 0xff80000005b07808 */ /* 0x000fe20004800000 */
[-C--:B------:R-:W-:Y:S01]  /*206a0*/  FMUL.FTZ R5, R177, R219.reuse ;  /* 0x000000dbb1057220 */ /* 0x080fe20000410000 */
[----:B------:R-:W-:Y:S01]  /*206b0*/  IABS R188, R188 ;  /* 0x000000bc00bc7213 */ /* 0x000fe20000000000 */
[-C--:B------:R-:W-:Y:S01]  /*206c0*/  FMUL.FTZ R183, R183, R219.reuse ;  /* 0x000000dbb7b77220 */ /* 0x080fe20000410000 */
[----:B------:R-:W-:Y:S01]  /*206d0*/  IADD3 R28, R0, 0x30, RZ ;  /* 0x00000030001c7810 */ /* 0x000fe20007ffe0ff */
[----:B------:R-:W-:Y:S01]  /*206e0*/  MUFU.TANH R30, R30 ;  /* 0x0000001e001e7308 */ /* 0x000fe20000002400 */
[----:B------:R-:W-:Y:S02]  /*206f0*/  FSEL R187, R184, -INF , !P6 ;  /* 0xff800000b8bb7808 */ /* 0x000fe40007000000 */
[----:B------:R-:W-:Y:S01]  /*20700*/  FSEL R177, R11, -INF , !P2 ;  /* 0xff8000000bb17808 */ /* 0x000fe20005000000 */
[----:B------:R-:W-:Y:S01]  /*20710*/  FMUL.FTZ R11, R178, R219 ;  /* 0x000000dbb20b7220 */ /* 0x000fe20000410000 */
[----:B------:R-:W-:Y:S01]  /*20720*/  IABS R34, R34 ;  /* 0x0000002200227213 */ /* 0x000fe20000000000 */
[----:B------:R-:W-:Y:S01]  /*20730*/  IMAD.IADD R33, R242, 0x1, -R166 ;  /* 0x00000001f2217824 */ /* 0x000fe200078e0aa6 */
[----:B------:R-:W-:Y:S01]  /*20740*/  ISETP.GE.AND P6, PT, R252, R241, PT ;  /* 0x000000f1fc00720c */ /* 0x000fe20003fc6270 */
[----:B------:R-:W2:Y:S01]  /*20750*/  I2F R32, R32 ;  /* 0x0000002000207306 */ /* 0x000ea20000201400 */
[----:B----4-:R-:W-:Y:S01]  /*20760*/  FFMA.FTZ R9, -R239, R194, R9 ;  /* 0x000000c2ef097223 */ /* 0x010fe20000010109 */
[----:B------:R-:W-:Y:S01]  /*20770*/  IADD3 R25, R0, 0x31, RZ ;  /* 0x0000003100197810 */ /* 0x000fe20007ffe0ff */
[----:B------:R-:W-:Y:S01]  /*20780*/  IMAD.IADD R35, R245, 0x1, -R28 ;  /* 0x00000001f5237824 */ /* 0x000fe200078e0a1c */
[----:B------:R-:W-:-:S04]  /*20790*/  ISETP.GE.OR P6, PT, R252, R240, !P6 ;  /* 0x000000f0fc00720c */ /* 0x000fc800077c6670 */
[----:B------:R-:W-:Y:S01]  /*207a0*/  I2F R189, R189 ;  /* 0x000000bd00bd7306 */ /* 0x000fe20000201400 */
[----:B------:R-:W-:Y:S01]  /*207b0*/  IABS R33, R33 ;  /* 0x0000002100217213 */ /* 0x000fe20000000000 */
[----:B------:R-:W-:Y:S01]  /*207c0*/  IMAD.IADD R165, R245, 0x1, -R166 ;  /* 0x00000001f5a57824 */ /* 0x000fe200078e0aa6 */
[----:B------:R-:W-:-:S05]  /*207d0*/  FSEL R180, R9, -INF , !P6 ;  /* 0xff80000009b47808 */ /* 0x000fca0007000000 */
[----:B------:R-:W3:Y:S01]  /*207e0*/  MUFU.TANH R6, R6 ;  /* 0x0000000600067308 */ /* 0x000ee20000002400 */
[----:B------:R-:W-:Y:S01]  /*207f0*/  FMUL.FTZ R179, R179, R219 ;  /* 0x000000dbb3b37220 */ /* 0x000fe20000410000 */
[----:B------:R-:W-:Y:S01]  /*20800*/  IABS R35, R35 ;  /* 0x0000002300237213 */ /* 0x000fe20000000000 */
[----:B------:R-:W-:-:S05]  /*20810*/  FMUL.FTZ R9, R172, R219 ;  /* 0x000000dbac097220 */ /* 0x000fca0000410000 */
[----:B------:R-:W-:Y:S01]  /*20820*/  I2F R188, R188 ;  /* 0x000000bc00bc7306 */ /* 0x000fe20000201400 */
[----:B------:R-:W-:Y:S01]  /*20830*/  IMAD.IADD R24, R245, 0x1, -R25 ;  /* 0x00000001f5187824 */ /* 0x000fe200078e0a19 */
[----:B------:R-:W-:-:S06]  /*20840*/  ISETP.GE.AND P2, PT, R220, R244, PT ;  /* 0x000000f4dc00720c */ /* 0x000fcc0003f46270 */
[----:B------:R3:W4:Y:S01]  /*20850*/  MUFU.TANH R4, R183 ;  /* 0x000000b700047308 */ /* 0x0007220000002400 */
[----:B-1----:R-:W-:Y:S01]  /*20860*/  FFMA.FTZ R184, -R239, R195, R7 ;  /* 0x000000c3efb87223 */ /* 0x002fe20000010107 */
[----:B------:R-:W-:-:S06]  /*20870*/  IABS R165, R165 ;  /* 0x000000a500a57213 */ /* 0x000fcc0000000000 */
[----:B------:R-:W-:Y:S01]  /*20880*/  I2F R34, R34 ;  /* 0x0000002200227306 */ /* 0x000fe20000201400 */
[----:B------:R-:W-:-:S07]  /*20890*/  ISETP.GE.AND P1, PT, R252, R244, PT ;  /* 0x000000f4fc00720c */ /* 0x000fce0003f26270 */
[----:B------:R-:W1:Y:S01]  /*208a0*/  MUFU.TANH R11, R11 ;  /* 0x0000000b000b7308 */ /* 0x000e620000002400 */
[----:B------:R-:W-:Y:S02]  /*208b0*/  IADD3 R17, R0, 0x38, RZ ;  /* 0x0000003800117810 */ /* 0x000fe40007ffe0ff */
[----:B------:R-:W-:Y:S01]  /*208c0*/  ISETP.GE.OR P2, PT, R220, R243, !P2 ;  /* 0x000000f3dc00720c */ /* 0x000fe20005746670 */
[----:B--2---:R-:W-:Y:S01]  /*208d0*/  FFMA.FTZ R30, -R239, R32, R30 ;  /* 0x00000020ef1e7223 */ /* 0x004fe2000001011e */
[----:B------:R-:W-:-:S03]  /*208e0*/  IABS R24, R24 ;  /* 0x0000001800187213 */ /* 0x000fc60000000000 */
[----:B------:R-:W-:Y:S01]  /*208f0*/  I2F R33, R33 ;  /* 0x0000002100217306 */ /* 0x000fe20000201400 */
[----:B------:R-:W-:Y:S01]  /*20900*/  ISETP.GE.AND P6, PT, R193, R244, PT ;  /* 0x000000f4c100720c */ /* 0x000fe20003fc6270 */
[----:B------:R-:W-:Y:S01]  /*20910*/  IMAD.IADD R21, R242, 0x1, -R28 ;  /* 0x00000001f2157824 */ /* 0x000fe200078e0a1c */
[----:B------:R-:W-:-:S05]  /*20920*/  ISETP.GE.OR P1, PT, R252, R243, !P1 ;  /* 0x000000f3fc00720c */ /* 0x000fca0004f26670 */
[----:B------:R2:W5:Y:S01]  /*20930*/  MUFU.TANH R7, R179 ;  /* 0x000000b300077308 */ /* 0x0005620000002400 */
[----:B------:R-:W-:Y:S01]  /*20940*/  FMUL.FTZ R173, R173, R219 ;  /* 0x000000dbadad7220 */ /* 0x000fe20000410000 */
[----:B------:R-:W-:Y:S01]  /*20950*/  FSEL R184, R184, -INF , !P2 ;  /* 0xff800000b8b87808 */ /* 0x000fe20005000000 */
[----:B------:R-:W-:Y:S01]  /*20960*/  IMAD.IADD R18, R242, 0x1, -R17 ;  /* 0x00000001f2127824 */ /* 0x000fe200078e0a11 */
[----:B------:R-:W-:-:S04]  /*20970*/  ISETP.GE.AND P2, PT, R193, R241, PT ;  /* 0x000000f1c100720c */ /* 0x000fc80003f46270 */
[----:B------:R-:W-:Y:S01]  /*20980*/  I2F R35, R35 ;  /* 0x0000002300237306 */ /* 0x000fe20000201400 */
[----:B---3--:R-:W-:Y:S01]  /*20990*/  FFMA.FTZ R183, -R239, R189, R6 ;  /* 0x000000bdefb77223 */ /* 0x008fe20000010106 */
[----:B------:R-:W-:Y:S01]  /*209a0*/  ISETP.GE.OR P6, PT, R193, R243, !P6 ;  /* 0x000000f3c100720c */ /* 0x000fe200077c6670 */
[----:B----4-:R-:W-:-:S05]  /*209b0*/  FFMA.FTZ R178, -R239, R188, R4 ;  /* 0x000000bcefb27223 */ /* 0x010fca0000010104 */
[----:B------:R-:W3:Y:S01]  /*209c0*/  MUFU.TANH R9, R9 ;  /* 0x0000000900097308 */ /* 0x000ee20000002400 */
[----:B------:R-:W-:Y:S01]  /*209d0*/  FSEL R182, R30, -INF , !P1 ;  /* 0xff8000001eb67808 */ /* 0x000fe20004800000 */
[----:B------:R-:W-:Y:S01]  /*209e0*/  FMUL.FTZ R6, R174, R219 ;  /* 0x000000dbae067220 */ /* 0x000fe20000410000 */
[----:B------:R-:W-:Y:S01]  /*209f0*/  IABS R21, R21 ;  /* 0x0000001500157213 */ /* 0x000fe20000000000 */
[----:B-1----:R-:W-:-:S04]  /*20a00*/  FFMA.FTZ R11, -R239, R34, R11 ;  /* 0x00000022ef0b7223 */ /* 0x002fc8000001010b */
[----:B------:R-:W-:Y:S01]  /*20a10*/  I2F R165, R165 ;  /* 0x000000a500a57306 */ /* 0x000fe20000201400 */
[----:B------:R-:W-:Y:S01]  /*20a20*/  ISETP.GE.AND P1, PT, R220, R241, PT ;  /* 0x000000f1dc00720c */ /* 0x000fe20003f26270 */
[----:B------:R-:W-:Y:S01]  /*20a30*/  FMUL.FTZ R170, R170, R219 ;  /* 0x000000dbaaaa7220 */ /* 0x000fe20000410000 */
[----:B------:R-:W-:-:S05]  /*20a40*/  ISETP.GE.OR P2, PT, R193, R240, !P2 ;  /* 0x000000f0c100720c */ /* 0x000fca0005746670 */
[----:B------:R-:W1:Y:S01]  /*20a50*/  MUFU.TANH R5, R5 ;  /* 0x0000000500057308 */ /* 0x000e620000002400 */
[----:B------:R-:W-:Y:S02]  /*20a60*/  IABS R18, R18 ;  /* 0x0000001200127213 */ /* 0x000fe40000000000 */
[----:B------:R-:W-:-:S05]  /*20a70*/  FSEL R183, R183, -INF , !P6 ;  /* 0xff800000b7b77808 */ /* 0x000fca0007000000 */
[----:B------:R-:W-:Y:S01]  /*20a80*/  I2F R24, R24 ;  /* 0x0000001800187306 */ /* 0x000fe20000201400 */
[----:B------:R-:W-:Y:S01]  /*20a90*/  ISETP.GE.AND P6, PT, R166, R241, PT ;  /* 0x000000f1a600720c */ /* 0x000fe20003fc6270 */
[----:B------:R-:W-:Y:S01]  /*20aa0*/  IMAD.IADD R20, R242, 0x1, -R25 ;  /* 0x00000001f2147824 */ /* 0x000fe200078e0a19 */
[----:B------:R-:W-:-:S05]  /*20ab0*/  ISETP.GE.OR P1, PT, R220, R240, !P1 ;  /* 0x000000f0dc00720c */ /* 0x000fca0004f26670 */
[----:B------:R-:W4:Y:S01]  /*20ac0*/  MUFU.TANH R4, R173 ;  /* 0x000000ad00047308 */ /* 0x000f220000002400 */
[----:B------:R-:W-:Y:S01]  /*20ad0*/  IMAD.IADD R23, R245, 0x1, -R17 ;  /* 0x00000001f5177824 */ /* 0x000fe200078e0a11 */
[----:B--2---:R-:W-:Y:S01]  /*20ae0*/  FSEL R179, R11, -INF , !P2 ;  /* 0xff8000000bb37808 */ /* 0x004fe20005000000 */
[----:B-----5:R-:W-:Y:S01]  /*20af0*/  FFMA.FTZ R7, -R239, R33, R7 ;  /* 0x00000021ef077223 */ /* 0x020fe20000010107 */
[----:B------:R-:W-:Y:S02]  /*20b00*/  ISETP.GE.AND P2, PT, R28, R244, PT ;  /* 0x000000f41c00720c */ /* 0x000fe40003f46270 */
[----:B------:R-:W-:Y:S02]  /*20b10*/  ISETP.GE.OR P6, PT, R166, R240, !P6 ;  /* 0x000000f0a600720c */ /* 0x000fe400077c6670 */
[----:B------:R-:W-:Y:S01]  /*20b20*/  I2F R21, R21 ;  /* 0x0000001500157306 */ /* 0x000fe20000201400 */
[----:B------:R-:W-:Y:S01]  /*20b30*/  IADD3 R22, R0, 0x39, RZ ;  /* 0x0000003900167810 */ /* 0x000fe20007ffe0ff */
[----:B------:R-:W-:Y:S01]  /*20b40*/  FMUL.FTZ R175, R175, R219 ;  /* 0x000000dbafaf7220 */ /* 0x000fe20000410000 */
[----:B------:R-:W-:Y:S01]  /*20b50*/  FSEL R178, R178, -INF , !P1 ;  /* 0xff800000b2b27808 */ /* 0x000fe20004800000 */
[----:B---3--:R-:W-:Y:S01]  /*20b60*/  FFMA.FTZ R9, -R239, R35, R9 ;  /* 0x00000023ef097223 */ /* 0x008fe20000010109 */
[----:B------:R-:W-:-:S03]  /*20b70*/  IABS R20, R20 ;  /* 0x0000001400147213 */ /* 0x000fc60000000000 */
[----:B------:R-:W2:Y:S01]  /*20b80*/  MUFU.TANH R6, R6 ;  /* 0x0000000600067308 */ /* 0x000ea20000002400 */
[----:B------:R-:W-:Y:S02]  /*20b90*/  IABS R23, R23 ;  /* 0x0000001700177213 */ /* 0x000fe40000000000 */
[----:B------:R-:W-:Y:S01]  /*20ba0*/  ISETP.GE.AND P1, PT, R166, R244, PT ;  /* 0x000000f4a600720c */ /* 0x000fe20003f26270 */
[----:B------:R-:W-:Y:S01]  /*20bb0*/  FMUL.FTZ R168, R168, R219 ;  /* 0x000000dba8a87220 */ /* 0x000fe20000410000 */
[----:B------:R-:W-:-:S03]  /*20bc0*/  ISETP.GE.OR P2, PT, R28, R243, !P2 ;  /* 0x000000f31c00720c */ /* 0x000fc60005746670 */
[----:B------:R-:W-:Y:S01]  /*20bd0*/  I2F R18, R18 ;  /* 0x0000001200127306 */ /* 0x000fe20000201400 */
[----:B------:R-:W-:Y:S01]  /*20be0*/  FSEL R27, R7, -INF , !P6 ;  /* 0xff800000071b7808 */ /* 0x000fe20007000000 */
[----:B-1----:R-:W-:Y:S01]  /*20bf0*/  FFMA.FTZ R5, -R239, R165, R5 ;  /* 0x000000a5ef057223 */ /* 0x002fe20000010105 */
[----:B------:R-:W-:-:S05]  /*20c00*/  ISETP.GE.AND P6, PT, R25, R244, PT ;  /* 0x000000f41900720c */ /* 0x000fca0003fc6270 */
[----:B------:R-:W1:Y:S01]  /*20c10*/  MUFU.TANH R170, R170 ;  /* 0x000000aa00aa7308 */ /* 0x000e620000002400 */
[--C-:B------:R-:W-:Y:S01]  /*20c20*/  IMAD.IADD R19, R245, 0x1, -R22.reuse ;  /* 0x00000001f5137824 */ /* 0x100fe200078e0a16 */
[----:B------:R-:W-:Y:S01]  /*20c30*/  ISETP.GE.OR P1, PT, R166, R243, !P1 ;  /* 0x000000f3a600720c */ /* 0x000fe20004f26670 */
[----:B------:R-:W-:Y:S01]  /*20c40*/  IMAD.IADD R0, R242, 0x1, -R22 ;  /* 0x00000001f2007824 */ /* 0x000fe200078e0a16 */
[----:B------:R-:W-:Y:S01]  /*20c50*/  FSEL R26, R9, -INF , !P2 ;  /* 0xff800000091a7808 */ /* 0x000fe20005000000 */
[----:B----4-:R-:W-:Y:S01]  /*20c60*/  FFMA.FTZ R4, -R239, R24, R4 ;  /* 0x00000018ef047223 */ /* 0x010fe20000010104 */
[C---:B------:R-:W-:Y:S02]  /*20c70*/  ISETP.GE.AND P2, PT, R25.reuse, R241, PT ;  /* 0x000000f11900720c */ /* 0x040fe40003f46270 */
[----:B------:R-:W-:Y:S01]  /*20c80*/  I2F R20, R20 ;  /* 0x0000001400147306 */ /* 0x000fe20000201400 */
[----:B------:R-:W-:Y:S01]  /*20c90*/  ISETP.GE.OR P6, PT, R25, R243, !P6 ;  /* 0x000000f31900720c */ /* 0x000fe200077c6670 */
[-C--:B------:R-:W-:Y:S01]  /*20ca0*/  FMUL.FTZ R171, R171, R219.reuse ;  /* 0x000000dbabab7220 */ /* 0x080fe20000410000 */
[----:B------:R-:W-:Y:S01]  /*20cb0*/  FSEL R181, R5, -INF , !P1 ;  /* 0xff80000005b57808 */ /* 0x000fe20004800000 */
[----:B------:R-:W-:Y:S01]  /*20cc0*/  FMUL.FTZ R5, R169, R219 ;  /* 0x000000dba9057220 */ /* 0x000fe20000410000 */
[----:B------:R-:W-:-:S03]  /*20cd0*/  IABS R19, R19 ;  /* 0x0000001300137213 */ /* 0x000fc60000000000 */
[----:B------:R-:W-:Y:S01]  /*20ce0*/  I2F R23, R23 ;  /* 0x0000001700177306 */ /* 0x000fe20000201400 */
[----:B------:R-:W-:Y:S02]  /*20cf0*/  IABS R0, R0 ;  /* 0x0000000000007213 */ /* 0x000fe40000000000 */
[----:B------:R-:W-:-:S05]  /*20d00*/  ISETP.GE.AND P1, PT, R28, R241, PT ;  /* 0x000000f11c00720c */ /* 0x000fca0003f26270 */
[----:B------:R-:W3:Y:S01]  /*20d10*/  MUFU.TANH R175, R175 ;  /* 0x000000af00af7308 */ /* 0x000ee20000002400 */
[----:B------:R-:W-:Y:S02]  /*20d20*/  ISETP.GE.OR P2, PT, R25, R240, !P2 ;  /* 0x000000f01900720c */ /* 0x000fe40005746670 */
[----:B------:R-:W-:-:S05]  /*20d30*/  FSEL R25, R4, -INF , !P6 ;  /* 0xff80000004197808 */ /* 0x000fca0007000000 */
[----:B------:R-:W4:Y:S01]  /*20d40*/  MUFU.TANH R11, R168 ;  /* 0x000000a8000b7308 */ /* 0x000f220000002400 */
[----:B------:R-:W-:Y:S01]  /*20d50*/  ISETP.GE.AND P6, PT, R17, R241, PT ;  /* 0x000000f11100720c */ /* 0x000fe20003fc6270 */
[C---:B--2---:R-:W-:Y:S01]  /*20d60*/  FFMA.FTZ R21, -R239.reuse, R21, R6 ;  /* 0x00000015ef157223 */ /* 0x044fe20000010106 */
[----:B------:R-:W-:Y:S01]  /*20d70*/  ISETP.GE.OR P1, PT, R28, R240, !P1 ;  /* 0x000000f01c00720c */ /* 0x000fe20004f26670 */
[----:B-1----:R-:W-:Y:S01]  /*20d80*/  FFMA.FTZ R18, -R239, R18, R170 ;  /* 0x00000012ef127223 */ /* 0x002fe200000101aa */
[----:B------:R-:W-:-:S03]  /*20d90*/  ISETP.GE.OR P6, PT, R17, R240, !P6 ;  /* 0x000000f01100720c */ /* 0x000fc600077c6670 */
[----:B------:R-:W-:Y:S01]  /*20da0*/  I2F R19, R19 ;  /* 0x0000001300137306 */ /* 0x000fe20000201400 */
[----:B------:R-:W-:Y:S02]  /*20db0*/  FSEL R21, R21, -INF , !P1 ;  /* 0xff80000015157808 */ /* 0x000fe40004800000 */
[----:B------:R-:W-:-:S05]  /*20dc0*/  ISETP.GE.AND P1, PT, R17, R244, PT ;  /* 0x000000f41100720c */ /* 0x000fca0003f26270 */
[----:B------:R-:W-:Y:S01]  /*20dd0*/  I2F R0, R0 ;  /* 0x0000000000007306 */ /* 0x000fe20000201400 */
[----:B------:R-:W-:-:S07]  /*20de0*/  FSEL R166, R18, -INF , !P6 ;  /* 0xff80000012a67808 */ /* 0x000fce0007000000 */
[----:B------:R-:W1:Y:S01]  /*20df0*/  MUFU.TANH R5, R5 ;  /* 0x0000000500057308 */ /* 0x000e620000002400 */
[----:B------:R-:W-:-:S07]  /*20e00*/  ISETP.GT.AND P6, PT, R237, R225, PT ;  /* 0x000000e1ed00720c */ /* 0x000fce0003fc4270 */
[----:B------:R-:W2:Y:S01]  /*20e10*/  MUFU.TANH R171, R171 ;  /* 0x000000ab00ab7308 */ /* 0x000ea20000002400 */
[----:B---3--:R-:W-:Y:S01]  /*20e20*/  FFMA.FTZ R20, -R239, R20, R175 ;  /* 0x00000014ef147223 */ /* 0x008fe200000101af */
[----:B------:R-:W-:Y:S01]  /*20e30*/  ISETP.GE.OR P1, PT, R17, R243, !P1 ;  /* 0x000000f31100720c */ /* 0x000fe20004f26670 */
[----:B----4-:R-:W-:-:S03]  /*20e40*/  FFMA.FTZ R23, -R239, R23, R11 ;  /* 0x00000017ef177223 */ /* 0x010fc6000001010b */
[----:B------:R-:W-:Y:S02]  /*20e50*/  FSEL R20, R20, -INF , !P2 ;  /* 0xff80000014147808 */ /* 0x000fe40005000000 */
[----:B------:R-:W-:Y:S01]  /*20e60*/  FSEL R23, R23, -INF , !P1 ;  /* 0xff80000017177808 */ /* 0x000fe20004800000 */
[----:B------:R-:W-:Y:S01]  /*20e70*/  BAR.SYNC.DEFER_BLOCKING 0x0 ;  /* 0x0000000000007b1d */ /* 0x000fe20000010000 */
[C---:B------:R-:W-:Y:S02]  /*20e80*/  ISETP.GE.AND P2, PT, R22.reuse, R244, PT ;  /* 0x000000f41600720c */ /* 0x040fe40003f46270 */
[C---:B------:R-:W-:Y:S01]  /*20e90*/  ISETP.GE.AND P1, PT, R22.reuse, R241, PT ;  /* 0x000000f11600720c */ /* 0x040fe20003f26270 */
[C---:B-1----:R-:W-:Y:S01]  /*20ea0*/  FFMA.FTZ R5, -R239.reuse, R19, R5 ;  /* 0x00000013ef057223 */ /* 0x042fe20000010105 */
[C---:B------:R-:W-:Y:S01]  /*20eb0*/  ISETP.GE.OR P2, PT, R22.reuse, R243, !P2 ;  /* 0x000000f31600720c */ /* 0x040fe20005746670 */
[----:B--2---:R-:W-:Y:S01]  /*20ec0*/  FFMA.FTZ R0, -R239, R0, R171 ;  /* 0x00000000ef007223 */ /* 0x004fe200000101ab */
[----:B------:R-:W-:Y:S01]  /*20ed0*/  ISETP.GE.OR P1, PT, R22, R240, !P1 ;  /* 0x000000f01600720c */ /* 0x000fe20004f26670 */
[----:B------:R-:W-:Y:S01]  /*20ee0*/  BSSY B1, `(.L_x_7563) ;  /* 0x00000c9000017945 */ /* 0x000fe20003800000 */
[----:B------:R-:W-:Y:S01]  /*20ef0*/  IMAD.MOV.U32 R189, RZ, RZ, R250 ;  /* 0x000000ffffbd7224 */ /* 0x000fe200078e00fa */
[----:B------:R-:W-:Y:S01]  /*20f00*/  FSEL R22, R5, -INF , !P2 ;  /* 0xff80000005167808 */ /* 0x000fe20005000000 */
[----:B------:R-:W-:Y:S01]  /*20f10*/  IMAD.MOV.U32 R188, RZ, RZ, R251 ;  /* 0x000000ffffbc7224 */ /* 0x000fe200078e00fb */
        /* <DEDUP_REMOVED lines=13> */
[-C--:B------:R-:W-:Y:S02]  /*20ff0*/  LOP3.LUT R4, R4, R18.reuse, RZ, 0x3c, !PT ;  /* 0x0000001204047212 */ /* 0x080fe400078e3cff */
        /* <DEDUP_REMOVED lines=35> */
[----:B------:R-:W-:Y:S01]  /*21230*/  IMAD.WIDE R30, R6, 0x4, R234 ;  /* 0x00000004061e7825 */ /* 0x000fe200078e02ea */
        /* <DEDUP_REMOVED lines=18> */
.L_x_7566:
[----:B------:R-:W-:Y:S02]  /*21360*/  ULDC.64 UR4, c[0x0][0x118] ;  /* 0x0000460000047ab9 */ /* 0x000fe40000000a00 */
[----:B------:R-:W2:Y:S02]  /*21370*/  LD.E R9, [R248.64+0x38] ;  /* 0x00003804f8097980 */ /* 0x000ea4000c101900 */
[----:B--2---:R-:W-:-:S04]  /*21380*/  LEA R9, -R9, RZ, 0x6 ;  /* 0x000000ff09097211 */ /* 0x004fc800078e31ff */
[----:B------:R-:W-:Y:S02]  /*21390*/  SHF.R.S32.HI R7, RZ, 0x1f, R9 ;  /* 0x0000001fff077819 */ /* 0x000fe40000011409 */
.L_x_7567:
[----:B------:R-:W-:Y:S05]  /*213a0*/  BSYNC B0 ;  /* 0x0000000000007941 */ /* 0x000fea0003800000 */
.L_x_7565:
[C---:B------:R-:W-:Y:S01]  /*213b0*/  @P5 IADD3 R4, P0, R9.reuse, R223, RZ ;  /* 0x000000df09045210 */ /* 0x040fe20007f1e0ff */
[----:B------:R-:W-:Y:S01]  /*213c0*/  ULDC.64 UR4, c[0x0][0x118] ;  /* 0x0000460000047ab9 */ /* 0x000fe20000000a00 */
[-C--:B------:R-:W-:Y:S02]  /*213d0*/  LEA R34, P1, R9, R227.reuse, 0x1 ;  /* 0x000000e309227211 */ /* 0x080fe400078208ff */
[----:B------:R-:W-:Y:S01]  /*213e0*/  LOP3.LUT R6, R238, 0x1, RZ, 0xc0, !PT ;  /* 0x00000001ee067812 */ /* 0x000fe200078ec0ff */
[----:B------:R-:W-:Y:S01]  /*213f0*/  @P5 IMAD.X R0, R7, 0x1, R224, P0 ;  /* 0x0000000107005824 */ /* 0x000fe200000e06e0 */
[C---:B------:R-:W-:Y:S02]  /*21400*/  LEA.HI.X R35, R9.reuse, R226, R7, 0x1, P1 ;  /* 0x000000e209237211 */ /* 0x040fe400008f0c07 */
[----:B------:R-:W-:Y:S02]  /*21410*/  @P5 LEA R30, P1, R4, R227, 0x1 ;  /* 0x000000e3041e5211 */ /* 0x000fe400078208ff */
[----:B------:R-:W-:-:S02]  /*21420*/  @P4 IADD3 R5, P0, R9, R223, RZ ;  /* 0x000000df09054210 */ /* 0x000fc40007f1e0ff */
[----:B------:R-:W-:Y:S02]  /*21430*/  ISETP.NE.U32.AND P2, PT, R6, 0x1, PT ;  /* 0x000000010600780c */ /* 0x000fe40003f45070 */
[-C--:B------:R-:W-:Y:S01]  /*21440*/  @P5 LEA.HI.X R31, R4, R226.reuse, R0, 0x1, P1 ;  /* 0x000000e2041f5211 */ /* 0x080fe200008f0c00 */
[----:B------:R-:W-:Y:S01]  /*21450*/  @P4 IMAD.X R0, R7, 0x1, R224, P0 ;  /* 0x0000000107004824 */ /* 0x000fe200000e06e0 */
[----:B------:R-:W-:Y:S02]  /*21460*/  @P4 LEA R28, P1, R5, R227, 0x1 ;  /* 0x000000e3051c4211 */ /* 0x000fe400078208ff */
        /* <DEDUP_REMOVED lines=11> */
[----:B------:R-:W-:Y:S01]  /*21520*/  @!P2 LEA R32, P1, R6, R227, 0x1 ;  /* 0x000000e30620a211 */ /* 0x000fe200078208ff */
[----:B------:R-:W-:Y:S01]  /*21530*/  @!PT LDS RZ, [RZ] ;  /* 0x00000000fffff984 */ /* 0x000fe20000000800 */
[----:B------:R-:W-:Y:S01]  /*21540*/  @!PT LDS RZ, [RZ] ;  /* 0x00000000fffff984 */ /* 0x000fe20000000800 */
[----:B------:R-:W-:Y:S01]  /*21550*/  @!PT LDS RZ, [RZ] ;  /* 0x00000000fffff984 */ /* 0x000fe20000000800 */
[----:B------:R1:W-:Y:S01]  /*21560*/  @P5 LDGSTS.E.BYPASS.LTC128B.128 [R236+0xa000], [R34.64+0x80] ;  /* 0x0a00008022ec5fae */ /* 0x0003e2000b901d44 */
[----:B------:R-:W-:-:S02]  /*21570*/  @P3 LEA.HI.X R19, R4, R226, R0, 0x1, P0 ;  /* 0x000000e204133211 */ /* 0x000fc400000f0c00 */
[CCC-:B------:R-:W-:Y:S01]  /*21580*/  @!P2 LEA.HI.X R33, R6.reuse, R226.reuse, R5.reuse, 0x1, P1 ;  /* 0x000000e20621a211 */ /* 0x1c0fe200008f0c05 */
[----:B------:R1:W-:Y:S01]  /*21590*/  @!P5 STS.128 [R236+0xa000], RZ ;  /* 0x00a000ffec00d388 */ /* 0x0003e20000000c00 */
[CC--:B------:R-:W-:Y:S02]  /*215a0*/  @P5 LEA R172, P0, R6.reuse, R227.reuse, 0x1 ;  /* 0x000000e306ac5211 */ /* 0x0c0fe400078008ff */
[CC--:B------:R-:W-:Y:S01]  /*215b0*/  @P4 LEA R170, P1, R6.reuse, R227.reuse, 0x1 ;  /* 0x000000e306aa4211 */ /* 0x0c0fe200078208ff */
[----:B------:R-:W-:Y:S01]  /*215c0*/  @!PT LDS RZ, [RZ] ;  /* 0x00000000fffff984 */ /* 0x000fe20000000800 */
[----:B------:R-:W-:Y:S01]  /*215d0*/  @!PT LDS RZ, [RZ] ;  /* 0x00000000fffff984 */ /* 0x000fe20000000800 */
[----:B------:R-:W-:Y:S01]  /*215e0*/  @!PT LDS RZ, [RZ] ;  /* 0x00000000fffff984 */ /* 0x000fe20000000800 */
[----:B------:R1:W-:Y:S01]  /*215f0*/  @P4 LDGSTS.E.BYPASS.LTC128B.128 [R236+0xc000], [R34.64+0x100] ;  /* 0x0c00010022ec4fae */ /* 0x0003e2000b901d44 */
[CCC-:B------:R-:W-:Y:S02]  /*21600*/  @P5 LEA.HI.X R173, R6.reuse, R226.reuse, R5.reuse, 0x1, P0 ;  /* 0x000000e206ad5211 */ /* 0x1c0fe400000f0c05 */
[C---:B------:R-:W-:Y:S01]  /*21610*/  @P4 LEA.HI.X R171, R6.reuse, R226, R5, 0x1, P1 ;  /* 0x000000e206ab4211 */ /* 0x040fe200008f0c05 */
[----:B------:R1:W-:Y:S01]  /*21620*/  @!P4 STS.128 [R236+0xc000], RZ ;  /* 0x00c000ffec00c388 */ /* 0x0003e20000000c00 */
[----:B------:R-:W-:-:S02]  /*21630*/  @P3 LEA R168, P0, R6, R227, 0x1 ;  /* 0x000000e306a83211 */ /* 0x000fc400078008ff */
[CC--:B------:R-:W-:Y:S01]  /*21640*/  IADD3 R0, P1, R6.reuse, R223.reuse, RZ ;  /* 0x000000df06007210 */ /* 0x0c0fe20007f3e0ff */
[----:B------:R-:W-:Y:S01]  /*21650*/  @!PT LDS RZ, [RZ] ;  /* 0x00000000fffff984 */ /* 0x000fe20000000800 */
[----:B------:R-:W-:Y:S01]  /*21660*/  @!PT LDS RZ, [RZ] ;  /* 0x00000000fffff984 */ /* 0x000fe20000000800 */
[----:B------:R-:W-:Y:S01]  /*21670*/  @!PT LDS RZ, [RZ] ;  /* 0x00000000fffff984 */ /* 0x000fe20000000800 */
[----:B------:R1:W-:Y:S01]  /*21680*/  @P3 LDGSTS.E.BYPASS.LTC128B.128 [R236+0xe000], [R34.64+0x180] ;  /* 0x0e00018022ec3fae */ /* 0x0003e2000b901d44 */
[-C--:B------:R-:W-:Y:S02]  /*21690*/  @P3 LEA.HI.X R169, R6, R226.reuse, R5, 0x1, P0 ;  /* 0x000000e206a93211 */ /* 0x080fe400000f0c05 */
[----:B------:R-:W-:Y:S01]  /*216a0*/  @!P2 IADD3 R9, P0, R9, R223, RZ ;  /* 0x000000df0909a210 */ /* 0x000fe20007f1e0ff */
[--C-:B------:R-:W-:Y:S01]  /*216b0*/  IMAD.X R5, R5, 0x1, R224.reuse, P1 ;  /* 0x0000000105057824 */ /* 0x100fe200008e06e0 */
[C---:B------:R-:W-:Y:S01]  /*216c0*/  @!P2 LEA R250, P1, R0.reuse, R227, 0x1 ;  /* 0x000000e300faa211 */ /* 0x040fe200078208ff */
[----:B------:R1:W-:Y:S02]  /*216d0*/  @!P3 STS.128 [R236+0xe000], RZ ;  /* 0x00e000ffec00b388 */ /* 0x0003e40000000c00 */
[----:B------:R-:W-:Y:S01]  /*216e0*/  @!P2 IMAD.X R7, R7, 0x1, R224, P0 ;  /* 0x000000010707a824 */ /* 0x000fe200000e06e0 */
[----:B------:R-:W-:-:S02]  /*216f0*/  @!P2 LEA.HI.X R251, R0, R226, R5, 0x1, P1 ;  /* 0x000000e200fba211 */ /* 0x000fc400008f0c05 */
[CC--:B------:R-:W-:Y:S02]  /*21700*/  @P4 LEA R174, P1, R0.reuse, R227.reuse, 0x1 ;  /* 0x000000e300ae4211 */ /* 0x0c0fe400078208ff */
[CC--:B------:R-:W-:Y:S02]  /*21710*/  @P5 LEA R194, P0, R0.reuse, R227.reuse, 0x1 ;  /* 0x000000e300c25211 */ /* 0x0c0fe400078008ff */
[CCC-:B------:R-:W-:Y:S02]  /*21720*/  @P4 LEA.HI.X R175, R0.reuse, R226.reuse, R5.reuse, 0x1, P1 ;  /* 0x000000e200af4211 */ /* 0x1c0fe400008f0c05 */
[C---:B------:R-:W-:Y:S02]  /*21730*/  @!P2 LEA R6, P1, R9.reuse, R227, 0x1 ;  /* 0x000000e30906a211 */ /* 0x040fe400078208ff */
[-C--:B------:R-:W-:Y:S02]  /*21740*/  @P5 LEA.HI.X R195, R0, R226.reuse, R5, 0x1, P0 ;  /* 0x000000e200c35211 */ /* 0x080fe400000f0c05 */
[----:B------:R-:W-:-:S02]  /*21750*/  @!P2 LEA.HI.X R7, R9, R226, R7, 0x1, P1 ;  /* 0x000000e20907a211 */ /* 0x000fc400008f0c07 */
[C---:B------:R-:W-:Y:S01]  /*21760*/  @P3 LEA R4, P0, R0.reuse, R227, 0x1 ;  /* 0x000000e300043211 */ /* 0x040fe200078008ff */
[----:B------:R-:W-:Y:S02]  /*21770*/  IMAD.MOV.U32 R227, RZ, RZ, R34 ;  /* 0x000000ffffe37224 */ /* 0x000fe400078e0022 */
[----:B------:R-:W-:Y:S01]  /*21780*/  @!PT LDS RZ, [RZ] ;  /* 0x00000000fffff984 */ /* 0x000fe20000000800 */
[----:B------:R-:W-:Y:S01]  /*21790*/  @!PT LDS RZ, [RZ] ;  /* 0x00000000fffff984 */ /* 0x000fe20000000800 */
[----:B------:R-:W-:Y:S01]  /*217a0*/  @!PT LDS RZ, [RZ] ;  /* 0x00000000fffff984 */ /* 0x000fe20000000800 */
[----:B------:R1:W-:Y:S01]  /*217b0*/  @!P2 LDGSTS.E.BYPASS.LTC128B.128 [R236+0x8800], [R6.64] ;  /* 0x0880000006ecafae */ /* 0x0003e2000b901d44 */
[----:B------:R-:W-:Y:S01]  /*217c0*/  @P3 LEA.HI.X R5, R0, R226, R5, 0x1, P0 ;  /* 0x000000e200053211 */ /* 0x000fe200000f0c05 */
[----:B------:R-:W-:Y:S02]  /*217d0*/  IMAD.MOV.U32 R226, RZ, RZ, R35 ;  /* 0x000000ffffe27224 */ /* 0x000fe400078e0023 */
        /* <DEDUP_REMOVED lines=57> */
.L_x_7564:
[----:B------:R-:W-:Y:S05]  /*21b70*/  BSYNC B1 ;  /* 0x0000000000017941 */ /* 0x000fea0003800000 */
.L_x_7563:
[----:B------:R-:W-:Y:S02]  /*21b80*/  ULDC.64 UR4, c[0x0][0x118] ;  /* 0x0000460000047ab9 */ /* 0x000fe40000000a00 */
[----:B-1----:R-:W2:Y:S01]  /*21b90*/  LD.E R169, [R248.64+0xdc] ;  /* 0x0000dc04f8a97980 */ /* 0x002ea2000c101900 */
        /* <DEDUP_REMOVED lines=52> */
[-C--:B------:R-:W-:Y:S01]  /*21ee0*/  FFMA.FTZ R29, R10, R169.reuse, -R24 ;  /* 0x000000a90a1d7223 */ /* 0x080fe20000010818 */
[----:B------:R-:W1:Y:S01]  /*21ef0*/  MUFU.EX2 R164, R4 ;  /* 0x0000000400a47308 */ /* 0x000e620000000800 */
[-C--:B------:R-:W-:Y:S02]  /*21f00*/  FFMA.FTZ R0, R8, R169.reuse, -R168 ;  /* 0x000000a908007223 */ /* 0x080fe400000108a8 */
[----:B------:R-:W2:Y:S01]  /*21f10*/  LDSM.16.MT88.4 R8, [R218+0x10000] ;  /* 0x01000000da08783b */ /* 0x000ea20000004200 */
[-C--:B------:R-:W-:Y:S02]  /*21f20*/  FFMA.FTZ R32, R16, R169.reuse, -R24 ;  /* 0x000000a910207223 */ /* 0x080fe40000010818 */
[-C--:B------:R-:W-:Y:S01]  /*21f30*/  FFMA.FTZ R28, R2, R169.reuse, -R168 ;  /* 0x000000a9021c7223 */ /* 0x080fe200000108a8 */
[----:B------:R-:W3:Y:S01]  /*21f40*/  LDSM.16.MT88.4 R16, [R217+0x10000] ;  /* 0x01000000d910783b */ /* 0x000ee20000004200 */
[-CC-:B------:R-:W-:Y:S01]  /*21f50*/  FFMA.FTZ R31, R14, R169.reuse, -R24.reuse ;  /* 0x000000a90e1f7223 */ /* 0x180fe20000010818 */
[----:B------:R-:W-:Y:S01]  /*21f60*/  MUFU.EX2 R29, R29 ;  /* 0x0000001d001d7308 */ /* 0x000fe20000000800 */
[----:B------:R-:W-:-:S02]  /*21f70*/  FFMA.FTZ R30, R15, R169, -R24 ;  /* 0x000000a90f1e7223 */ /* 0x000fc40000010818 */
[-CC-:B------:R-:W-:Y:S02]  /*21f80*/  FFMA.FTZ R2, R13, R169.reuse, -R168.reuse ;  /* 0x000000a90d027223 */ /* 0x180fe400000108a8 */
[----:B------:R-:W-:Y:S02]  /*21f90*/  FFMA.FTZ R35, R12, R169, -R168 ;  /* 0x000000a90c237223 */ /* 0x000fe400000108a8 */
[-C--:B-1----:R-:W-:Y:S01]  /*21fa0*/  FMUL.FTZ R160, R160, R164.reuse ;  /* 0x000000a4a0a07220 */ /* 0x082fe20000410000 */
[----:B------:R-:W-:Y:S01]  /*21fb0*/  MUFU.EX2 R32, R32 ;  /* 0x0000002000207308 */ /* 0x000fe20000000800 */
[-C--:B------:R-:W-:Y:S01]  /*21fc0*/  FMUL.FTZ R161, R161, R164.reuse ;  /* 0x000000a4a1a17220 */ /* 0x080fe20000410000 */
[----:B------:R-:W1:Y:S01]  /*21fd0*/  LDSM.16.MT88.4 R12, [R216+0x10000] ;  /* 0x01000000d80c783b */ /* 0x000e620000004200 */
[-C--:B------:R-:W-:Y:S02]  /*21fe0*/  FMUL.FTZ R156, R156, R164.reuse ;  /* 0x000000a49c9c7220 */ /* 0x080fe40000410000 */
[----:B------:R-:W-:-:S02]  /*21ff0*/  FMUL.FTZ R157, R157, R164 ;  /* 0x000000a49d9d7220 */ /* 0x000fc40000410000 */
[-C--:B------:R-:W-:Y:S01]  /*22000*/  FMUL.FTZ R152, R152, R164.reuse ;  /* 0x000000a498987220 */ /* 0x080fe20000410000 */
[----:B------:R-:W4:Y:S01]  /*22010*/  MUFU.EX2 R31, R31 ;  /* 0x0000001f001f7308 */ /* 0x000f220000000800 */
[-C--:B------:R-:W-:Y:S02]  /*22020*/  FMUL.FTZ R153, R153, R164.reuse ;  /* 0x000000a499997220 */ /* 0x080fe40000410000 */
[-C--:B------:R-:W-:Y:S02]  /*22030*/  FMUL.FTZ R148, R148, R164.reuse ;  /* 0x000000a494947220 */ /* 0x080fe40000410000 */
[-C--:B------:R-:W-:Y:S02]  /*22040*/  FMUL.FTZ R149, R149, R164.reuse ;  /* 0x000000a495957220 */ /* 0x080fe40000410000 */
[-C--:B------:R-:W-:Y:S01]  /*22050*/  FMUL.FTZ R144, R144, R164.reuse ;  /* 0x000000a490907220 */ /* 0x080fe20000410000 */
[----:B------:R-:W5:Y:S01]  /*22060*/  MUFU.EX2 R30, R30 ;  /* 0x0000001e001e7308 */ /* 0x000f620000000800 */
[----:B------:R-:W-:-:S02]  /*22070*/  FMUL.FTZ R145, R145, R164 ;  /* 0x000000a491917220 */ /* 0x000fc40000410000 */
[-C--:B------:R-:W-:Y:S02]  /*22080*/  FMUL.FTZ R140, R140, R164.reuse ;  /* 0x000000a48c8c7220 */ /* 0x080fe40000410000 */
[-C--:B------:R-:W-:Y:S02]  /*22090*/  FMUL.FTZ R141, R141, R164.reuse ;  /* 0x000000a48d8d7220 */ /* 0x080fe40000410000 */
[----:B------:R-:W-:Y:S01]  /*220a0*/  FMUL.FTZ R136, R136, R164 ;  /* 0x000000a488887220 */ /* 0x000fe20000410000 */
[----:B------:R-:W-:Y:S01]  /*220b0*/  MUFU.EX2 R28, R28 ;  /* 0x0000001c001c7308 */ /* 0x000fe20000000800 */
[----:B----4-:R-:W-:Y:S01]  /*220c0*/  F2FP.BF16.PACK_AB R4, R31, R32 ;  /* 0x000000201f04723e */ /* 0x010fe200000010ff */
[-C--:B------:R-:W-:Y:S02]  /*220d0*/  FMUL.FTZ R137, R137, R164.reuse ;  /* 0x000000a489897220 */ /* 0x080fe40000410000 */
[-C--:B------:R-:W-:Y:S02]  /*220e0*/  FMUL.FTZ R132, R132, R164.reuse ;  /* 0x000000a484847220 */ /* 0x080fe40000410000 */
[----:B------:R-:W-:-:S02]  /*220f0*/  FMUL.FTZ R133, R133, R164 ;  /* 0x000000a485857220 */ /* 0x000fc40000410000 */
[----:B------:R-:W4:Y:S01]  /*22100*/  MUFU.EX2 R2, R2 ;  /* 0x0000000200027308 */ /* 0x000f220000000800 */
[----:B-----5:R-:W-:Y:S01]  /*22110*/  F2FP.BF16.PACK_AB R6, R29, R30 ;  /* 0x0000001e1d06723e */ /* 0x020fe200000010ff */
[-C--:B------:R-:W-:Y:S02]  /*22120*/  FMUL.FTZ R36, R36, R164.reuse ;  /* 0x000000a424247220 */ /* 0x080fe40000410000 */
[-C--:B------:R-:W-:Y:S02]  /*22130*/  FMUL.FTZ R37, R37, R164.reuse ;  /* 0x000000a425257220 */ /* 0x080fe40000410000 */
[-C--:B------:R-:W-:Y:S02]  /*22140*/  FMUL.FTZ R40, R40, R164.reuse ;  /* 0x000000a428287220 */ /* 0x080fe40000410000 */
[----:B------:R-:W-:Y:S01]  /*22150*/  MUFU.EX2 R0, R0 ;  /* 0x0000000000007308 */ /* 0x000fe20000000800 */
[-C--:B------:R-:W-:Y:S02]  /*22160*/  FMUL.FTZ R41, R41, R164.reuse ;  /* 0x000000a429297220 */ /* 0x080fe40000410000 */
[----:B------:R-:W-:-:S02]  /*22170*/  FMUL.FTZ R44, R44, R164 ;  /* 0x000000a42c2c7220 */ /* 0x000fc40000410000 */
[-C--:B------:R-:W-:Y:S02]  /*22180*/  FMUL.FTZ R45, R45, R164.reuse ;  /* 0x000000a42d2d7220 */ /* 0x080fe40000410000 */
[----:B------:R-:W-:Y:S01]  /*22190*/  FMUL.FTZ R48, R48, R164 ;  /* 0x000000a430307220 */ /* 0x000fe20000410000 */
[----:B------:R-:W5:Y:S01]  /*221a0*/  MUFU.EX2 R35, R35 ;  /* 0x0000002300237308 */ /* 0x000f620000000800 */
[----:B----4-:R-:W-:Y:S01]  /*221b0*/  F2FP.BF16.PACK_AB R5, R2, R28 ;  /* 0x0000001c0205723e */ /* 0x010fe200000010ff */
[-C--:B------:R-:W-:Y:S02]  /*221c0*/  FMUL.FTZ R49, R49, R164.reuse ;  /* 0x000000a431317220 */ /* 0x080fe40000410000 */
[-C--:B------:R-:W-:Y:S02]  /*221d0*/  FMUL.FTZ R52, R52, R164.reuse ;  /* 0x000000a434347220 */ /* 0x080fe40000410000 */
[-C--:B------:R-:W-:Y:S02]  /*221e0*/  FMUL.FTZ R53, R53, R164.reuse ;  /* 0x000000a435357220 */ /* 0x080fe40000410000 */
[----:B------:R-:W4:Y:S01]  /*221f0*/  MUFU.EX2 R3, R3 ;  /* 0x0000000300037308 */ /* 0x000f220000000800 */
[----:B------:R-:W-:-:S02]  /*22200*/  FMUL.FTZ R56, R56, R164 ;  /* 0x000000a438387220 */ /* 0x000fc40000410000 */
[-C--:B------:R-:W-:Y:S02]  /*22210*/  FMUL.FTZ R57, R57, R164.reuse ;  /* 0x000000a439397220 */ /* 0x080fe40000410000 */
[-C--:B------:R-:W-:Y:S02]  /*22220*/  FMUL.FTZ R60, R60, R164.reuse ;  /* 0x000000a43c3c7220 */ /* 0x080fe40000410000 */
[----:B------:R-:W-:Y:S01]  /*22230*/  FMUL.FTZ R61, R61, R164 ;  /* 0x000000a43d3d7220 */ /* 0x000fe20000410000 */
[----:B-----5:R-:W-:Y:S01]  /*22240*/  F2FP.BF16.PACK_AB R7, R35, R0 ;  /* 0x000000002307723e */ /* 0x020fe200000010ff */
[-C--:B------:R-:W-:Y:S02]  /*22250*/  FMUL.FTZ R64, R64, R164.reuse ;  /* 0x000000a440407220 */ /* 0x080fe40000410000 */
[-C--:B------:R-:W-:Y:S02]  /*22260*/  FMUL.FTZ R65, R65, R164.reuse ;  /* 0x000000a441417220 */ /* 0x080fe40000410000 */
[----:B------:R-:W-:-:S02]  /*22270*/  FMUL.FTZ R68, R68, R164 ;  /* 0x000000a444447220 */ /* 0x000fc40000410000 */
[----:B------:R-:W-:Y:S02]  /*22280*/  FMUL.FTZ R69, R69, R164 ;  /* 0x000000a445457220 */ /* 0x000fe40000410000 */
[-C--:B----4-:R-:W-:Y:S02]  /*22290*/  FMUL.FTZ R162, R162, R3.reuse ;  /* 0x00000003a2a27220 */ /* 0x090fe40000410000 */
[-C--:B------:R-:W-:Y:S02]  /*222a0*/  FMUL.FTZ R163, R163, R3.reuse ;  /* 0x00000003a3a37220 */ /* 0x080fe40000410000 */
[-C--:B------:R-:W-:Y:S02]  /*222b0*/  FMUL.FTZ R158, R158, R3.reuse ;  /* 0x000000039e9e7220 */ /* 0x080fe40000410000 */
[-C--:B------:R-:W-:Y:S02]  /*222c0*/  FMUL.FTZ R159, R159, R3.reuse ;  /* 0x000000039f9f7220 */ /* 0x080fe40000410000 */
[-C--:B------:R-:W-:Y:S01]  /*222d0*/  FMUL.FTZ R154, R154, R3.reuse ;  /* 0x000000039a9a7220 */ /* 0x080fe20000410000 */
        /* <DEDUP_REMOVED lines=8> */
[-C--:B------:R-:W-:Y:S02]  /*22360*/  FMUL.FTZ R142, R142, R3.reuse ;  /* 0x000000038e8e7220 */ /* 0x080fe40000410000 */
[----:B------:R-:W-:-:S02]  /*22370*/  FMUL.FTZ R143, R143, R3 ;  /* 0x000000038f8f7220 */ /* 0x000fc40000410000 */
        /* <DEDUP_REMOVED lines=10> */
[C---:B-1----:R-:W-:Y:S01]  /*22420*/  HMMA.16816.F32.BF16 R144, R4.reuse, R12, R144 ;  /* 0x0000000c0490723c */ /* 0x042fe20000041890 */
        /* <DEDUP_REMOVED lines=9> */
[-C--:B------:R-:W-:Y:S01]  /*224c0*/  FMUL.FTZ R58, R58, R3.reuse ;  /* 0x000000033a3a7220 */ /* 0x080fe20000410000 */
[----:B--2---:R-:W-:Y:S01]  /*224d0*/  HMMA.16816.F32.BF16 R136, R4, R8, R136 ;  /* 0x000000080488723c */ /* 0x004fe20000041888 */
[-C--:B------:R-:W-:Y:S02]  /*224e0*/  FMUL.FTZ R59, R59, R3.reuse ;  /* 0x000000033b3b7220 */ /* 0x080fe40000410000 */
[-C--:B------:R-:W-:Y:S02]  /*224f0*/  FMUL.FTZ R62, R62, R3.reuse ;  /* 0x000000033e3e7220 */ /* 0x080fe40000410000 */
[----:B------:R-:W-:-:S02]  /*22500*/  FMUL.FTZ R63, R63, R3 ;  /* 0x000000033f3f7220 */ /* 0x000fc40000410000 */
[-C--:B------:R-:W-:Y:S01]  /*22510*/  FMUL.FTZ R66, R66, R3.reuse ;  /* 0x0000000342427220 */ /* 0x080fe20000410000 */
[C---:B------:R-:W-:Y:S01]  /*22520*/  HMMA.16816.F32.BF16 R132, R4.reuse, R10, R132 ;  /* 0x0000000a0484723c */ /* 0x040fe20000041884 */
[----:B------:R-:W2:Y:S01]  /*22530*/  LDSM.16.MT88.4 R8, [R216+0x12000] ;  /* 0x01200000d808783b */ /* 0x000ea20000004200 */
[-C--:B------:R-:W-:Y:S02]  /*22540*/  FMUL.FTZ R67, R67, R3.reuse ;  /* 0x0000000343437220 */ /* 0x080fe40000410000 */
[-C--:B------:R-:W-:Y:S02]  /*22550*/  FMUL.FTZ R70, R70, R3.reuse ;  /* 0x0000000346467220 */ /* 0x080fe40000410000 */
[----:B------:R-:W-:Y:S02]  /*22560*/  FMUL.FTZ R71, R71, R3 ;  /* 0x0000000347477220 */ /* 0x000fe40000410000 */
[----:B---3--:R-:W-:Y:S01]  /*22570*/  HMMA.16816.F32.BF16 R36, R4, R16, R36 ;  /* 0x000000100424723c */ /* 0x008fe20000041824 */
[----:B------:R-:W-:-:S02]  /*22580*/  FMUL.FTZ R72, R72, R164 ;  /* 0x000000a448487220 */ /* 0x000fc40000410000 */
[-C--:B------:R-:W-:Y:S02]  /*22590*/  FMUL.FTZ R73, R73, R164.reuse ;  /* 0x000000a449497220 */ /* 0x080fe40000410000 */
[-C--:B------:R-:W-:Y:S02]  /*225a0*/  FMUL.FTZ R74, R74, R3.reuse ;  /* 0x000000034a4a7220 */ /* 0x080fe40000410000 */
[-C--:B------:R-:W-:Y:S01]  /*225b0*/  FMUL.FTZ R75, R75, R3.reuse ;  /* 0x000000034b4b7220 */ /* 0x080fe20000410000 */
[----:B------:R-:W-:Y:S01]  /*225c0*/  HMMA.16816.F32.BF16 R40, R4, R18, R40 ;  /* 0x000000120428723c */ /* 0x000fe20000041828 */
[----:B------:R-:W3:Y:S01]  /*225d0*/  LDSM.16.MT88.4 R16, [R215+0x12000] ;  /* 0x01200000d710783b */ /* 0x000ee20000004200 */
        /* <DEDUP_REMOVED lines=15> */
[----:B------:R-:W-:Y:S02]  /*226d0*/  FMUL.FTZ R87, R87, R3 ;  /* 0x0000000357577220 */ /* 0x000fe40000410000 */
        /* <DEDUP_REMOVED lines=36> */
[----:B------:R-:W-:Y:S02]  /*22920*/  FMUL.FTZ R113, R113, R164 ;  /* 0x000000a471717220 */ /* 0x000fe40000410000 */
[-C--:B------:R-:W-:Y:S02]  /*22930*/  FMUL.FTZ R114, R114, R3.reuse ;  /* 0x0000000372727220 */ /* 0x080fe40000410000 */
[----:B------:R-:W-:Y:S02]  /*22940*/  FMUL.FTZ R115, R115, R3 ;  /* 0x0000000373737220 */ /* 0x000fe40000410000 */
[----:B---3--:R-:W-:Y:S01]  /*22950*/  HMMA.16816.F32.BF16 R84, R4, R16, R84 ;  /* 0x000000100454723c */ /* 0x008fe20000041854 */
[----:B------:R-:W-:-:S02]  /*22960*/  FFMA.FTZ R170, R192, R169, -R24 ;  /* 0x000000a9c0aa7223 */ /* 0x000fc40000010818 */
[-CC-:B------:R-:W-:Y:S02]  /*22970*/  FFMA.FTZ R171, R191, R169.reuse, -R24.reuse ;  /* 0x000000a9bfab7223 */ /* 0x180fe40000010818 */
[-CC-:B------:R-:W-:Y:S02]  /*22980*/  FFMA.FTZ R172, R190, R169.reuse, -R24.reuse ;  /* 0x000000a9beac7223 */ /* 0x180fe40000010818 */
[-C--:B------:R-:W-:Y:S01]  /*22990*/  FFMA.FTZ R173, R187, R169.reuse, -R24 ;  /* 0x000000a9bbad7223 */ /* 0x080fe20000010818 */
[----:B------:R-:W-:Y:S01]  /*229a0*/  HMMA.16816.F32.BF16 R88, R4, R18, R88 ;  /* 0x000000120458723c */ /* 0x000fe20000041858 */
[----:B------:R-:W3:Y:S01]  /*229b0*/  LDSM.16.MT88.4 R16, [R217+0x16000] ;  /* 0x01600000d910783b */ /* 0x000ee20000004200 */
[-CC-:B------:R-:W-:Y:S01]  /*229c0*/  FFMA.FTZ R174, R186, R169.reuse, -R168.reuse ;  /* 0x000000a9baae7223 */ /* 0x180fe200000108a8 */
[----:B------:R-:W-:Y:S01]  /*229d0*/  MUFU.EX2 R170, R170 ;  /* 0x000000aa00aa7308 */ /* 0x000fe20000000800 */
[-CC-:B------:R-:W-:Y:S02]  /*229e0*/  FFMA.FTZ R175, R176, R169.reuse, -R168.reuse ;  /* 0x000000a9b0af7223 */ /* 0x180fe400000108a8 */
[----:B------:R-:W-:-:S02]  /*229f0*/  FFMA.FTZ R177, R177, R169, -R168 ;  /* 0x000000a9b1b17223 */ /* 0x000fc400000108a8 */
[C---:B-1----:R-:W-:Y:S01]  /*22a00*/  HMMA.16816.F32.BF16 R92, R4.reuse, R12, R92 ;  /* 0x0000000c045c723c */ /* 0x042fe2000004185c */
[----:B------:R-:W-:Y:S02]  /*22a10*/  FFMA.FTZ R185, R185, R169, -R168 ;  /* 0x000000a9b9b97223 */ /* 0x000fe400000108a8 */
[----:B------:R-:W1:Y:S01]  /*22a20*/  MUFU.EX2 R171, R171 ;  /* 0x000000ab00ab7308 */ /* 0x000e620000000800 */
        /* <DEDUP_REMOVED lines=9> */
[C---:B--2---:R-:W-:Y:S01]  /*22ac0*/  HMMA.16816.F32.BF16 R100, R4.reuse, R8, R100 ;  /* 0x000000080464723c */ /* 0x044fe20000041864 */
[-C--:B------:R-:W-:Y:S01]  /*22ad0*/  FMUL.FTZ R122, R122, R3.reuse ;  /* 0x000000037a7a7220 */ /* 0x080fe20000410000 */
[----:B------:R-:W-:Y:S01]  /*22ae0*/  MUFU.EX2 R173, R173 ;  /* 0x000000ad00ad7308 */ /* 0x000fe20000000800 */
[-C--:B------:R-:W-:Y:S02]  /*22af0*/  FMUL.FTZ R123, R123, R3.reuse ;  /* 0x000000037b7b7220 */ /* 0x080fe40000410000 */
[-C--:B------:R-:W-:Y:S02]  /*22b00*/  FMUL.FTZ R124, R124, R164.reuse ;  /* 0x000000a47c7c7220 */ /* 0x080fe40000410000 */
[----:B------:R-:W-:Y:S01]  /*22b10*/  FMUL.FTZ R125, R125, R164 ;  /* 0x000000a47d7d7220 */ /* 0x000fe20000410000 */
[----:B------:R-:W-:Y:S01]  /*22b20*/  HMMA.16816.F32.BF16 R104, R4, R10, R104 ;  /* 0x0000000a0468723c */ /* 0x000fe20000041868 */
[----:B------:R-:W2:Y:S01]  /*22b30*/  LDSM.16.MT88.4 R8, [R215+0x16000] ;  /* 0x01600000d708783b */ /* 0x000ea20000004200 */
[----:B------:R-:W-:Y:S01]  /*22b40*/  MUFU.EX2 R174, R174 ;  /* 0x000000ae00ae7308 */ /* 0x000fe20000000800 */
[----:B------:R-:W-:-:S02]  /*22b50*/  FMUL.FTZ R126, R126, R3 ;  /* 0x000000037e7e7220 */ /* 0x000fc40000410000 */
[-C--:B------:R-:W-:Y:S02]  /*22b60*/  FMUL.FTZ R127, R127, R3.reuse ;  /* 0x000000037f7f7220 */ /* 0x080fe40000410000 */
[-C--:B------:R-:W-:Y:S01]  /*22b70*/  FMUL.FTZ R128, R128, R164.reuse ;  /* 0x000000a480807220 */ /* 0x080fe20000410000 */
[C---:B---3--:R-:W-:Y:S01]  /*22b80*/  HMMA.16816.F32.BF16 R108, R4.reuse, R16, R108 ;  /* 0x00000010046c723c */ /* 0x048fe2000004186c */
[----:B------:R-:W-:Y:S01]  /*22b90*/  FMUL.FTZ R129, R129, R164 ;  /* 0x000000a481817220 */ /* 0x000fe20000410000 */
[----:B------:R3:W5:Y:S01]  /*22ba0*/  MUFU.EX2 R176, R185 ;  /* 0x000000b900b07308 */ /* 0x0007620000000800 */
        /* <DEDUP_REMOVED lines=8> */
[-C--:B------:R-:W-:Y:S01]  /*22c30*/  FFMA.FTZ R181, R181, R169.reuse, -R24 ;  /* 0x000000a9b5b57223 */ /* 0x080fe20000010818 */
[C---:B----4-:R-:W-:Y:S01]  /*22c40*/  HMMA.16816.F32.BF16 R116, R4.reuse, R12, R116 ;  /* 0x0000000c0474723c */ /* 0x050fe20000041874 */
[-CC-:B------:R-:W-:Y:S01]  /*22c50*/  FFMA.FTZ R180, R180, R169.reuse, -R168.reuse ;  /* 0x000000a9b4b47223 */ /* 0x180fe200000108a8 */
[----:B------:R-:W4:Y:S01]  /*22c60*/  MUFU.EX2 R177, R177 ;  /* 0x000000b100b17308 */ /* 0x000f220000000800 */
[-CC-:B---3--:R-:W-:Y:S02]  /*22c70*/  FFMA.FTZ R185, R178, R169.reuse, -R168.reuse ;  /* 0x000000a9b2b97223 */ /* 0x188fe400000108a8 */
[-CC-:B------:R-:W-:Y:S02]  /*22c80*/  FFMA.FTZ R178, R179, R169.reuse, -R168.reuse ;  /* 0x000000a9b3b27223 */ /* 0x180fe400000108a8 */
[-C--:B------:R-:W-:Y:S01]  /*22c90*/  FFMA.FTZ R179, R27, R169.reuse, -R168 ;  /* 0x000000a91bb37223 */ /* 0x080fe200000108a8 */
[----:B------:R-:W-:Y:S01]  /*22ca0*/  HMMA.16816.F32.BF16 R120, R4, R14, R120 ;  /* 0x0000000e0478723c */ /* 0x000fe20000041878 */
[----:B------:R-:W3:Y:S01]  /*22cb0*/  LDSM.16.MT88.4 R12, [R217+0x10800] ;  /* 0x01080000d90c783b */ /* 0x000ee20000004200 */
[----:B------:R-:W1:Y:S01]  /*22cc0*/  MUFU.EX2 R182, R182 ;  /* 0x000000b600b67308 */ /* 0x000e620000000800 */
[----:B------:R-:W-:-:S02]  /*22cd0*/  FFMA.FTZ R186, R26, R169, -R24 ;  /* 0x000000a91aba7223 */ /* 0x000fc40000010818 */
[-CC-:B------:R-:W-:Y:S02]  /*22ce0*/  FFMA.FTZ R187, R25, R169.reuse, -R24.reuse ;  /* 0x000000a919bb7223 */ /* 0x180fe40000010818 */
[-CC-:B------:R-:W-:Y:S01]  /*22cf0*/  FFMA.FTZ R190, R23, R169.reuse, -R24.reuse ;  /* 0x000000a917be7223 */ /* 0x180fe20000010818 */
[C---:B--2---:R-:W-:Y:S02]  /*22d00*/  HMMA.16816.F32.BF16 R124, R4.reuse, R8, R124 ;  /* 0x00000008047c723c */ /* 0x044fe4000004187c */
[----:B------:R-:W-:Y:S01]  /*22d10*/  MUFU.EX2 R184, R184 ;  /* 0x000000b800b87308 */ /* 0x000fe20000000800 */
[-C--:B------:R-:W-:Y:S02]  /*22d20*/  FFMA.FTZ R191, R22, R169.reuse, -R24 ;  /* 0x000000a916bf7223 */ /* 0x080fe40000010818 */
[-CC-:B------:R-:W-:Y:S01]  /*22d30*/  FFMA.FTZ R192, R21, R169.reuse, -R168.reuse ;  /* 0x000000a915c07223 */ /* 0x180fe200000108a8 */
[----:B------:R-:W-:Y:S01]  /*22d40*/  LDSM.16.MT88.4 R24, [R218+0x11800] ;  /* 0x01180000da18783b */ /* 0x000fe20000004200 */
[-CC-:B------:R-:W-:Y:S01]  /*22d50*/  FFMA.FTZ R193, R20, R169.reuse, -R168.reuse ;  /* 0x000000a914c17223 */ /* 0x180fe200000108a8 */
[----:B------:R-:W-:Y:S02]  /*22d60*/  HMMA.16816.F32.BF16 R128, R4, R10, R128 ;  /* 0x0000000a0480723c */ /* 0x000fe40000041880 */
[----:B------:R-:W2:Y:S01]  /*22d70*/  LDSM.16.MT88.4 R8, [R216+0x10800] ;  /* 0x01080000d808783b */ /* 0x000ea20000004200 */
[----:B------:R-:W-:Y:S01]  /*22d80*/  MUFU.EX2 R183, R183 ;  /* 0x000000b700b77308 */ /* 0x000fe20000000800 */
[----:B------:R-:W-:-:S02]  /*22d90*/  FFMA.FTZ R166, R166, R169, -R168 ;  /* 0x000000a9a6a67223 */ /* 0x000fc400000108a8 */
[----:B------:R-:W-:Y:S01]  /*22da0*/  FFMA.FTZ R165, R165, R169, -R168 ;  /* 0x000000a9a5a57223 */ /* 0x000fe200000108a8 */
[----:B------:R-:W-:Y:S01]  /*22db0*/  LDSM.16.MT88.4 R20, [R217+0x11800] ;  /* 0x01180000d914783b */ /* 0x000fe20000004200 */
[----:B-1----:R-:W-:Y:S01]  /*22dc0*/  F2FP.BF16.PACK_AB R4, R171, R170 ;  /* 0x000000aaab04723e */ /* 0x002fe200000010ff */
[----:B------:R-:W-:Y:S01]  /*22dd0*/  FFMA.FTZ R32, R247, R164, R32 ;  /* 0x000000a4f7207223 */ /* 0x000fe20000010020 */
[----:B-----5:R-:W-:Y:S01]  /*22de0*/  F2FP.BF16.PACK_AB R5, R176, R174 ;  /* 0x000000aeb005723e */ /* 0x020fe200000010ff */
        /* <DEDUP_REMOVED lines=8> */
[----:B------:R-:W1:Y:S01]  /*22e70*/  MUFU.EX2 R180, R180 ;  /* 0x000000b400b47308 */ /* 0x000e620000000800 */
[----:B------:R-:W-:Y:S01]  /*22e80*/  FADD.FTZ R31, R30, R31 ;  /* 0x0000001f1e1f7221 */ /* 0x000fe20000010000 */
[----:B------:R-:W-:Y:S01]  /*22e90*/  HMMA.16816.F32.BF16 R160, R4, R16, R160 ;  /* 0x0000001004a0723c */ /* 0x000fe200000418a0 */
[----:B------:R-:W-:-:S02]  /*22ea0*/  FADD.FTZ R2, R0, R2 ;  /* 0x0000000200027221 */ /* 0x000fc40000010000 */
[----:B------:R-:W-:Y:S02]  /*22eb0*/  FADD.FTZ R29, R29, R31 ;  /* 0x0000001f1d1d7221 */ /* 0x000fe40000010000 */
[----:B------:R-:W-:Y:S01]  /*22ec0*/  FADD.FTZ R35, R35, R2 ;  /* 0x0000000223237221 */ /* 0x000fe20000010000 */
[----:B------:R-:W4:Y:S01]  /*22ed0*/  MUFU.EX2 R185, R185 ;  /* 0x000000b900b97308 */ /* 0x000f220000000800 */
[----:B------:R-:W-:Y:S01]  /*22ee0*/  FADD.FTZ R29, R170, R29 ;  /* 0x0000001daa1d7221 */ /* 0x000fe20000010000 */
[C---:B------:R-:W-:Y:S01]  /*22ef0*/  HMMA.16816.F32.BF16 R156, R4.reuse, R18, R156 ;  /* 0x00000012049c723c */ /* 0x040fe2000004189c */
[----:B------:R-:W5:Y:S01]  /*22f00*/  LDSM.16.MT88.4 R16, [R215+0x10800] ;  /* 0x01080000d710783b */ /* 0x000f620000004200 */
[----:B------:R-:W-:Y:S02]  /*22f10*/  FADD.FTZ R35, R174, R35 ;  /* 0x00000023ae237221 */ /* 0x000fe40000010000 */
[----:B------:R-:W-:Y:S02]  /*22f20*/  FADD.FTZ R171, R171, R29 ;  /* 0x0000001dabab7221 */ /* 0x000fe40000010000 */
[----:B------:R-:W-:Y:S01]  /*22f30*/  MUFU.EX2 R178, R178 ;  /* 0x000000b200b27308 */ /* 0x000fe20000000800 */
[----:B------:R-:W-:Y:S01]  /*22f40*/  FADD.FTZ R176, R176, R35 ;  /* 0x00000023b0b07221 */ /* 0x000fe20000010000 */
[----:B---3--:R-:W-:Y:S01]  /*22f50*/  HMMA.16816.F32.BF16 R152, R4, R12, R152 ;  /* 0x0000000c0498723c */ /* 0x008fe20000041898 */
[----:B------:R-:W-:-:S02]  /*22f60*/  FADD.FTZ R171, R172, R171 ;  /* 0x000000abacab7221 */ /* 0x000fc40000010000 */
[----:B------:R-:W-:Y:S02]  /*22f70*/  FADD.FTZ R176, R175, R176 ;  /* 0x000000b0afb07221 */ /* 0x000fe40000010000 */
[----:B------:R-:W-:Y:S01]  /*22f80*/  FADD.FTZ R173, R173, R171 ;  /* 0x000000abadad7221 */ /* 0x000fe20000010000 */
[----:B------:R-:W3:Y:S01]  /*22f90*/  MUFU.EX2 R179, R179 ;  /* 0x000000b300b37308 */ /* 0x000ee20000000800 */
[----:B------:R-:W-:Y:S01]  /*22fa0*/  FADD.FTZ R177, R177, R176 ;  /* 0x000000b0b1b17221 */ /* 0x000fe20000010000 */
[C---:B------:R-:W-:Y:S01]  /*22fb0*/  HMMA.16816.F32.BF16 R148, R4.reuse, R14, R148 ;  /* 0x0000000e0494723c */ /* 0x040fe20000041894 */
[----:B------:R-:W3:Y:S01]  /*22fc0*/  LDSM.16.MT88.4 R12, [R218+0x12800] ;  /* 0x01280000da0c783b */ /* 0x000ee20000004200 */
[----:B------:R-:W-:Y:S02]  /*22fd0*/  FADD.FTZ R173, R182, R173 ;  /* 0x000000adb6ad7221 */ /* 0x000fe40000010000 */
[----:B-1----:R-:W-:Y:S02]  /*22fe0*/  FADD.FTZ R177, R180, R177 ;  /* 0x000000b1b4b17221 */ /* 0x002fe40000010000 */
[----:B------:R-:W1:Y:S02]  /*22ff0*/  MUFU.EX2 R186, R186 ;  /* 0x000000ba00ba7308 */ /* 0x000e640000000800 */
[C---:B--2---:R-:W-:Y:S06]  /*23000*/  HMMA.16816.F32.BF16 R144, R4.reuse, R8, R144 ;  /* 0x000000080490723c */ /* 0x044fec0000041890 */
[----:B------:R-:W-:Y:S02]  /*23010*/  MUFU.EX2 R187, R187 ;  /* 0x000000bb00bb7308 */ /* 0x000fe40000000800 */
[C---:B------:R-:W-:Y:S01]  /*23020*/  HMMA.16816.F32.BF16 R140, R4.reuse, R10, R140 ;  /* 0x0000000a048c723c */ /* 0x040fe2000004188c */
[----:B------:R-:W2:Y:S05]  /*23030*/  LDSM.16.MT88.4 R8, [R217+0x12800] ;  /* 0x01280000d908783b */ /* 0x000eaa0000004200 */
[----:B------:R-:W-:Y:S02]  /*23040*/  MUFU.EX2 R190, R190 ;  /* 0x000000be00be7308 */ /* 0x000fe40000000800 */
[C---:B-----5:R-:W-:Y:S06]  /*23050*/  HMMA.16816.F32.BF16 R136, R4.reuse, R16, R136 ;  /* 0x000000100488723c */ /* 0x060fec0000041888 */
[----:B------:R-:W-:Y:S02]  /*23060*/  MUFU.EX2 R191, R191 ;  /* 0x000000bf00bf7308 */ /* 0x000fe40000000800 */
[C---:B------:R-:W-:Y:S01]  /*23070*/  HMMA.16816.F32.BF16 R132, R4.reuse, R18, R132 ;  /* 0x000000120484723c */ /* 0x040fe20000041884 */
[----:B------:R-:W5:Y:S05]  /*23080*/  LDSM.16.MT88.4 R16, [R216+0x12800] ;  /* 0x01280000d810783b */ /* 0x000f6a0000004200 */
[----:B------:R-:W1:Y:S02]  /*23090*/  MUFU.EX2 R192, R192 ;  /* 0x000000c000c07308 */ /* 0x000e640000000800 */
[C---:B---3--:R-:W-:Y:S06]  /*230a0*/  HMMA.16816.F32.BF16 R36, R4.reuse, R12, R36 ;  /* 0x0000000c0424723c */ /* 0x048fec0000041824 */
[----:B------:R-:W3:Y:S02]  /*230b0*/  MUFU.EX2 R193, R193 ;  /* 0x000000c100c17308 */ /* 0x000ee40000000800 */
[C---:B------:R-:W-:Y:S01]  /*230c0*/  HMMA.16816.F32.BF16 R40, R4.reuse, R14, R40 ;  /* 0x0000000e0428723c */ /* 0x040fe20000041828 */
[----:B------:R-:W1:Y:S05]  /*230d0*/  LDSM.16.MT88.4 R12, [R215+0x12800] ;  /* 0x01280000d70c783b */ /* 0x000e6a0000004200 */
[----:B------:R-:W1:Y:S02]  /*230e0*/  MUFU.EX2 R166, R166 ;  /* 0x000000a600a67308 */ /* 0x000e640000000800 */
[C---:B--2---:R-:W-:Y:S06]  /*230f0*/  HMMA.16816.F32.BF16 R44, R4.reuse, R8, R44 ;  /* 0x00000008042c723c */ /* 0x044fec000004182c */
[----:B------:R-:W2:Y:S02]  /*23100*/  MUFU.EX2 R165, R165 ;  /* 0x000000a500a57308 */ /* 0x000ea40000000800 */
        /* <DEDUP_REMOVED lines=30> */
[----:B------:R-:W-:Y:S01]  /*232f0*/  HMMA.16816.F32.BF16 R128, R4, R18, R128 ;  /* 0x000000120480723c */ /* 0x000fe20000041880 */
[----:B------:R-:W5:Y:S06]  /*23300*/  LDSM.16.MT88.4 R16, [R216+0x11000] ;  /* 0x01100000d810783b */ /* 0x000f6c0000004200 */
[C---:B------:R-:W-:Y:S01]  /*23310*/  F2FP.BF16.PACK_AB R4, R184.reuse, R182 ;  /* 0x000000b6b804723e */ /* 0x040fe200000010ff */
[----:B------:R-:W-:Y:S01]  /*23320*/  FADD.FTZ R184, R184, R173 ;  /* 0x000000adb8b87221 */ /* 0x000fe20000010000 */
[C---:B----4-:R-:W-:Y:S01]  /*23330*/  F2FP.BF16.PACK_AB R5, R185.reuse, R180 ;  /* 0x000000b4b905723e */ /* 0x050fe200000010ff */
        /* <DEDUP_REMOVED lines=11> */
[----:B---3--:R-:W-:Y:S01]  /*233f0*/  FADD.FTZ R179, R193, R179 ;  /* 0x000000b3c1b37221 */ /* 0x008fe20000010000 */
[----:B------:R-:W-:Y:S01]  /*23400*/  HMMA.16816.F32.BF16 R156, R4, R14, R156 ;  /* 0x0000000e049c723c */ /* 0x000fe2000004189c */
[----:B------:R-:W1:Y:S01]  /*23410*/  LDSM.16.MT88.4 R12, [R215+0x11000] ;  /* 0x01100000d70c783b */ /* 0x000e620000004200 */
[----:B------:R-:W-:-:S02]  /*23420*/  FADD.FTZ R181, R190, R181 ;  /* 0x000000b5beb57221 */ /* 0x000fc40000010000 */
[----:B------:R-:W-:Y:S02]  /*23430*/  FADD.FTZ R179, R166, R179 ;  /* 0x000000b3a6b37221 */ /* 0x000fe40000010000 */
[----:B------:R-:W-:Y:S02]  /*23440*/  FADD.FTZ R247, R191, R181 ;  /* 0x000000b5bff77221 */ /* 0x000fe40000010000 */
[----:B--2---:R-:W-:Y:S01]  /*23450*/  HMMA.16816.F32.BF16 R152, R4, R8, R152 ;  /* 0x000000080498723c */ /* 0x004fe20000041898 */
[----:B------:R-:W-:-:S07]  /*23460*/  FADD.FTZ R246, R165, R179 ;  /* 0x000000b3a5f67221 */ /* 0x000fce0000010000 */
[C---:B-----5:R-:W-:Y:S08]  /*23470*/  HMMA.16816.F32.BF16 R144, R4.reuse, R16, R144 ;  /* 0x000000100490723c */ /* 0x060ff00000041890 */
        /* <DEDUP_REMOVED lines=91> */
.L_x_7559:
[----:B------:R-:W-:Y:S05]  /*23a30*/  @!P6 BRA `(.L_x_7568) ;  /* 0x00005d200000e947 */ /* 0x000fea0003800000 */
[----:B------:R-:W-:Y:S02]  /*23a40*/  MOV R0, R3 ;  /* 0x0000000300007202 */ /* 0x000fe40000000f00 */
[----:B------:R-:W-:-:S02]  /*23a50*/  MOV R2, R164 ;  /* 0x000000a400027202 */ /* 0x000fc40000000f00 */
.L_x_7577:
        /* <DEDUP_REMOVED lines=77> */
.L_x_7570:
[----:B------:R-:W-:Y:S02]  /*23f30*/  ULDC.64 UR4, c[0x0][0x118] ;  /* 0x0000460000047ab9 */ /* 0x000fe40000000a00 */
[----:B------:R-:W2:Y:S02]  /*23f40*/  LD.E R7, [R164.64+0x40] ;  /* 0x00004004a4077980 */ /* 0x000ea4000c101900 */
[----:B--2---:R-:W-:Y:S04]  /*23f50*/  LEA R7, -R7, RZ, 0x6 ;  /* 0x000000ff07077211 */ /* 0x004fe800078e31ff */
[----:B------:R-:W-:Y:S02]  /*23f60*/  SHF.R.S32.HI R3, RZ, 0x1f, R7 ;  /* 0x0000001fff037819 */ /* 0x000fe40000011407 */
.L_x_7571:
[----:B------:R-:W-:Y:S05]  /*23f70*/  BSYNC B0 ;  /* 0x0000000000007941 */ /* 0x000fea0003800000 */
.L_x_7569:
[C---:B------:R-:W-:Y:S01]  /*23f80*/  LOP3.LUT P4, RZ, R238.reuse, 0x1, RZ, 0xc0, !PT ;  /* 0x00000001eeff7812 */ /* 0x040fe2000788c0ff */
[----:B------:R-:W-:Y:S01]  /*23f90*/  ULDC.64 UR4, c[0x0][0x118] ;  /* 0x0000460000047ab9 */ /* 0x000fe20000000a00 */
[C---:B------:R-:W-:Y:S01]  /*23fa0*/  LEA R248, P0, R7.reuse, R189, 0x1 ;  /* 0x000000bd07f87211 */ /* 0x040fe200078008ff */
[----:B------:R-:W-:Y:S01]  /*23fb0*/  IMAD.MOV.U32 R166, RZ, RZ, 0x10 ;  /* 0x00000010ffa67424 */ /* 0x000fe200078e00ff */
[C---:B------:R-:W-:Y:S01]  /*23fc0*/  LOP3.LUT P3, RZ, R238.reuse, 0x2, RZ, 0xc0, !PT ;  /* 0x00000002eeff7812 */ /* 0x040fe2000786c0ff */
[----:B------:R-:W-:Y:S01]  /*23fd0*/  IMAD.MOV.U32 R220, RZ, RZ, 0x20 ;  /* 0x00000020ffdc7424 */ /* 0x000fe200078e00ff */
[CC--:B------:R-:W-:Y:S01]  /*23fe0*/  LEA.HI.X R249, R7.reuse, R188.reuse, R3, 0x1, P0 ;  /* 0x000000bc07f97211 */ /* 0x0c0fe200000f0c03 */
[----:B------:R-:W-:Y:S01]  /*23ff0*/  BSSY B1, `(.L_x_7572) ;  /* 0x0000258000017945 */ /* 0x000fe20003800000 */
        /* <DEDUP_REMOVED lines=8> */
[--C-:B------:R-:W-:Y:S01]  /*24080*/  IMAD.X R4, R3, 0x1, R222.reuse, P5 ;  /* 0x0000000103047824 */ /* 0x100fe200028e06de */
[----:B------:R-:W-:Y:S01]  /*24090*/  @!P4 STS.128 [R236+0x10000], RZ ;  /* 0x010000ffec00c388 */ /* 0x000fe20000000c00 */
[CC--:B------:R-:W-:Y:S02]  /*240a0*/  @P4 LEA R28, P5, R6.reuse, R189.reuse, 0x1 ;  /* 0x000000bd061c4211 */ /* 0x0c0fe400078a08ff */
[-C--:B------:R-:W-:Y:S01]  /*240b0*/  @P3 LEA R24, P0, R6, R189.reuse, 0x1 ;  /* 0x000000bd06183211 */ /* 0x080fe200078008ff */
[----:B------:R-:W-:Y:S01]  /*240c0*/  IMAD.X R3, R4, 0x1, R222, P6 ;  /* 0x0000000104037824 */ /* 0x000fe200030e06de */
[----:B------:R-:W-:Y:S01]  /*240d0*/  @!PT LDS RZ, [RZ] ;  /* 0x00000000fffff984 */ /* 0x000fe20000000800 */
[----:B------:R-:W-:Y:S01]  /*240e0*/  @!PT LDS RZ, [RZ] ;  /* 0x00000000fffff984 */ /* 0x000fe20000000800 */
[----:B------:R-:W-:Y:S01]  /*240f0*/  @!PT LDS RZ, [RZ] ;  /* 0x00000000fffff984 */ /* 0x000fe20000000800 */
[----:B------:R1:W-:Y:S01]  /*24100*/  @P3 LDGSTS.E.BYPASS.LTC128B.128 [R236+0x12000], [R248.64+0x80] ;  /* 0x12000080f8ec3fae */ /* 0x0003e2000b901d44 */
[CCC-:B------:R-:W-:Y:S02]  /*24110*/  @P4 LEA.HI.X R29, R6.reuse, R188.reuse, R4.reuse, 0x1, P5 ;  /* 0x000000bc061d4211 */ /* 0x1c0fe400028f0c04 */
[CCC-:B------:R-:W-:Y:S02]  /*24120*/  @P3 LEA.HI.X R25, R6.reuse, R188.reuse, R4.reuse, 0x1, P0 ;  /* 0x000000bc06193211 */ /* 0x1c0fe400000f0c04 */
[----:B------:R-:W-:Y:S01]  /*24130*/  @!P3 STS.128 [R236+0x12000], RZ ;  /* 0x012000ffec00b388 */ /* 0x000fe20000000c00 */
[CC--:B------:R-:W-:Y:S02]  /*24140*/  @P2 LEA R22, P6, R6.reuse, R189.reuse, 0x1 ;  /* 0x000000bd06162211 */ /* 0x0c0fe400078c08ff */
[CC--:B------:R-:W-:Y:S02]  /*24150*/  @P1 LEA R20, P5, R6.reuse, R189.reuse, 0x1 ;  /* 0x000000bd06141211 */ /* 0x0c0fe400078a08ff */
[----:B------:R-:W-:Y:S01]  /*24160*/  @!PT LDS RZ, [RZ] ;  /* 0x00000000fffff984 */ /* 0x000fe20000000800 */
[----:B------:R-:W-:Y:S01]  /*24170*/  @!PT LDS RZ, [RZ] ;  /* 0x00000000fffff984 */ /* 0x000fe20000000800 */
[----:B------:R-:W-:Y:S01]  /*24180*/  @!PT LDS RZ, [RZ] ;  /* 0x00000000fffff984 */ /* 0x000fe20000000800 */
[----:B------:R1:W-:Y:S01]  /*24190*/  @P2 LDGSTS.E.BYPASS.LTC128B.128 [R236+0x14000], [R248.64+0x100] ;  /* 0x14000100f8ec2fae */ /* 0x0003e2000b901d44 */
[CCC-:B------:R-:W-:Y:S02]  /*241a0*/  @P2 LEA.HI.X R23, R6.reuse, R188.reuse, R4.reuse, 0x1, P6 ;  /* 0x000000bc06172211 */ /* 0x1c0fe400030f0c04 */
[-C--:B------:R-:W-:Y:S02]  /*241b0*/  @P1 LEA.HI.X R21, R6, R188.reuse, R4, 0x1, P5 ;  /* 0x000000bc06151211 */ /* 0x080fe400028f0c04 */
        /* <DEDUP_REMOVED lines=11> */
[C---:B------:R-:W-:Y:S02]  /*24270*/  @P1 LEA R14, P0, R5.reuse, R189, 0x1 ;  /* 0x000000bd050e1211 */ /* 0x040fe400078008ff */
[----:B------:R-:W-:Y:S01]  /*24280*/  @!PT LDS RZ, [RZ] ;  /* 0x00000000fffff984 */ /* 0x000fe20000000800 */
[----:B------:R-:W-:Y:S01]  /*24290*/  @!PT LDS RZ, [RZ] ;  /* 0x00000000fffff984 */ /* 0x000fe20000000800 */
[----:B------:R-:W-:Y:S01]  /*242a0*/  @!PT LDS RZ, [RZ] ;  /* 0x00000000fffff984 */ /* 0x000fe20000000800 */
[----:B------:R2:W-:Y:S01]  /*242b0*/  @P4 LDGSTS.E.BYPASS.LTC128B.128 [R236+0x10800], [R28.64] ;  /* 0x108000001cec4fae */ /* 0x0005e2000b901d44 */
[CCC-:B------:R-:W-:Y:S02]  /*242c0*/  @P2 LEA.HI.X R17, R5.reuse, R188.reuse, R3.reuse, 0x1, P5 ;  /* 0x000000bc05112211 */ /* 0x1c0fe400028f0c03 */
[CC--:B------:R-:W-:Y:S02]  /*242d0*/  @P1 LEA.HI.X R15, R5.reuse, R188.reuse, R3, 0x1, P0 ;  /* 0x000000bc050f1211 */ /* 0x0c0fe400000f0c03 */
[----:B------:R-:W-:Y:S01]  /*242e0*/  @!P4 STS.128 [R236+0x10800], RZ ;  /* 0x010800ffec00c388 */ /* 0x000fe20000000c00 */
[----:B------:R-:W-:Y:S04]  /*242f0*/  IADD3 R4, P6, R5, R221, RZ ;  /* 0x000000dd05047210 */ /* 0x000fe80007fde0ff */
[----:B------:R-:W-:Y:S01]  /*24300*/  @!PT LDS RZ, [RZ] ;  /* 0x00000000fffff984 */ /* 0x000fe20000000800 */
[----:B------:R-:W-:Y:S01]  /*24310*/  @!PT LDS RZ, [RZ] ;  /* 0x00000000fffff984 */ /* 0x000fe20000000800 */
[----:B------:R-:W-:Y:S01]  /*24320*/  @!PT LDS RZ, [RZ] ;  /* 0x00000000fffff984 */ /* 0x000fe20000000800 */
[----:B------:R3:W-:Y:S01]  /*24330*/  @P3 LDGSTS.E.BYPASS.LTC128B.128 [R236+0x12800], [R24.64+0x80] ;  /* 0x1280008018ec3fae */ /* 0x0007e2000b901d44 */
[----:B------:R-:W-:Y:S01]  /*24340*/  IMAD.X R3, R3, 0x1, R222, P6 ;  /* 0x0000000103037824 */ /* 0x000fe200030e06de */
[CC--:B------:R-:W-:Y:S02]  /*24350*/  @P4 LEA R12, P0, R4.reuse, R189.reuse, 0x1 ;  /* 0x000000bd040c4211 */ /* 0x0c0fe400078008ff */
[CC--:B------:R-:W-:Y:S01]  /*24360*/  @P3 LEA R10, P6, R4.reuse, R189.reuse, 0x1 ;  /* 0x000000bd040a3211 */ /* 0x0c0fe200078c08ff */
[----:B------:R-:W-:Y:S01]  /*24370*/  @!P3 STS.128 [R236+0x12800], RZ ;  /* 0x012800ffec00b388 */ /* 0x000fe20000000c00 */
[CCC-:B------:R-:W-:Y:S02]  /*24380*/  @P4 LEA.HI.X R13, R4.reuse, R188.reuse, R3.reuse, 0x1, P0 ;  /* 0x000000bc040d4211 */ /* 0x1c0fe400000f0c03 */
[CCC-:B------:R-:W-:Y:S02]  /*24390*/  @P3 LEA.HI.X R11, R4.reuse, R188.reuse, R3.reuse, 0x1, P6 ;  /* 0x000000bc040b3211 */ /* 0x1c0fe400030f0c03 */
[----:B------:R-:W-:Y:S01]  /*243a0*/  @!PT LDS RZ, [RZ] ;  /* 0x00000000fffff984 */ /* 0x000fe20000000800 */
[----:B------:R-:W-:Y:S01]  /*243b0*/  @!PT LDS RZ, [RZ] ;  /* 0x00000000fffff984 */ /* 0x000fe20000000800 */
[----:B------:R-:W-:Y:S01]  /*243c0*/  @!PT LDS RZ, [RZ] ;  /* 0x00000000fffff984 */ /* 0x000fe20000000800 */
[----:B------:R4:W-:Y:S01]  /*243d0*/  @P2 LDGSTS.E.BYPASS.LTC128B.128 [R236+0x14800], [R22.64+0x100] ;  /* 0x1480010016ec2fae */ /* 0x0009e2000b901d44 */
[CC--:B------:R-:W-:Y:S02]  /*243e0*/  @P2 LEA R6, P5, R4.reuse, R189.reuse, 0x1 ;  /* 0x000000bd04062211 */ /* 0x0c0fe400078a08ff */
[C---:B------:R-:W-:Y:S02]  /*243f0*/  @P1 LEA R8, P0, R4.reuse, R189, 0x1 ;  /* 0x000000bd04081211 */ /* 0x040fe400078008ff */
[----:B------:R-:W-:Y:S01]  /*24400*/  @!P2 STS.128 [R236+0x14800], RZ ;  /* 0x014800ffec00a388 */ /* 0x000fe20000000c00 */
[CCC-:B------:R-:W-:Y:S02]  /*24410*/  @P2 LEA.HI.X R7, R4.reuse, R188.reuse, R3.reuse, 0x1, P5 ;  /* 0x000000bc04072211 */ /* 0x1c0fe400028f0c03 */
[----:B------:R-:W-:Y:S02]  /*24420*/  @P1 LEA.HI.X R9, R4, R188, R3, 0x1, P0 ;  /* 0x000000bc04091211 */ /* 0x000fe400000f0c03 */
        /* <DEDUP_REMOVED lines=44> */
[----:B------:R-:W1:Y:S05]  /*246f0*/  S2R R3, SR_TID.X ;  /* 0x0000000000037919 */ /* 0x000e6a0000002100 */
[----:B------:R-:W-:Y:S05]  /*24700*/  @!P1 STS.128 [R236+0x17800], RZ ;  /* 0x017800ffec009388 */ /* 0x000fea0000000c00 */
[----:B------:R-:W-:Y:S05]  /*24710*/  LDSM.16.M88.4 R32, [R214] ;  /* 0x00000000d620783b */ /* 0x000fea0000000200 */
[----:B-----5:R-:W-:Y:S05]  /*24720*/  LDSM.16.M88.4 R16, [R213+0x8800] ;  /* 0x00880000d510783b */ /* 0x020fea0000000200 */
[----:B---3--:R-:W-:Y:S05]  /*24730*/  LDSM.16.M88.4 R24, [R213+0x9000] ;  /* 0x00900000d518783b */ /* 0x008fea0000000200 */
[----:B-1----:R-:W1:Y:S05]  /*24740*/  LDSM.16.M88.4 R8, [R213+0x8000] ;  /* 0x00800000d508783b */ /* 0x002e6a0000000200 */
[----:B------:R-:W2:Y:S05]  /*24750*/  LDSM.16.M88.4 R168, [R213+0x9800] ;  /* 0x00980000d5a8783b */ /* 0x000eaa0000000200 */
[----:B------:R-:W-:Y:S05]  /*24760*/  LDSM.16.M88.4 R176, [R212] ;  /* 0x00000000d4b0783b */ /* 0x000fea0000000200 */
[----:B------:R-:W-:Y:S05]  /*24770*/  LDSM.16.M88.4 R180, [R210] ;  /* 0x00000000d2b4783b */ /* 0x000fea0000000200 */
[----:B------:R-:W-:Y:S05]  /*24780*/  LDSM.16.M88.4 R188, [R211+0x8000] ;  /* 0x00800000d3bc783b */ /* 0x000fea0000000200 */
[----:B------:R-:W-:Y:S05]  /*24790*/  LDSM.16.M88.4 R192, [R211+0x8800] ;  /* 0x00880000d3c0783b */ /* 0x000fea0000000200 */
[----:B------:R-:W0:Y:S05]  /*247a0*/  LDGDEPBAR ;  /* 0x00000000000079af */ /* 0x000e2a0000000000 */
[----:B------:R-:W3:Y:S01]  /*247b0*/  LD.E R250, [R164.64+0x18c] ;  /* 0x00018c04a4fa7980 */ /* 0x000ee2000c101900 */
[----:B------:R-:W-:Y:S04]  /*247c0*/  SHF.R.S32.HI R4, RZ, 0x1f, R3 ;  /* 0x0000001fff047819 */ /* 0x000fe80000011403 */
[----:B------:R-:W-:Y:S04]  /*247d0*/  LEA.HI R4, R4, R3, RZ, 0x4 ;  /* 0x0000000304047211 */ /* 0x000fe800078f20ff */
[----:B------:R-:W-:Y:S05]  /*247e0*/  LOP3.LUT R4, R4, 0xfffffff0, RZ, 0xc0, !PT ;  /* 0xfffffff004047812 */ /* 0x000fea00078ec0ff */
[----:B------:R-:W-:Y:S05]  /*247f0*/  IMAD.IADD R4, R3, 0x1, -R4 ;  /* 0x0000000103047824 */ /* 0x000fea00078e0a04 */
[----:B------:R-:W-:Y:S04]  /*24800*/  SHF.R.S32.HI R184, RZ, 0x1f, R4 ;  /* 0x0000001fffb87819 */ /* 0x000fe80000011404 */
[----:B------:R-:W-:Y:S04]  /*24810*/  LEA.HI R184, R184, R4, RZ, 0x3 ;  /* 0x00000004b8b87211 */ /* 0x000fe800078f18ff */
[----:B------:R-:W-:Y:S05]  /*24820*/  LOP3.LUT R184, R184, 0xfffffff8, RZ, 0xc0, !PT ;  /* 0xfffffff8b8b87812 */ /* 0x000fea00078ec0ff */
[----:B------:R-:W-:Y:S02]  /*24830*/  IMAD.IADD R184, R4, 0x1, -R184 ;  /* 0x0000000104b87824 */ /* 0x000fe400078e0ab8 */
[C---:B-1----:R-:W-:Y:S03]  /*24840*/  HMMA.16816.F32.BF16 R4, R32.reuse, R8, RZ ;  /* 0x000000082004723c */ /* 0x042fe600000418ff */
[----:B------:R-:W-:Y:S04]  /*24850*/  LOP3.LUT P0, RZ, R184, 0x2, RZ, 0xc0, !PT ;  /* 0x00000002b8ff7812 */ /* 0x000fe8000780c0ff */
[----:B------:R-:W-:Y:S01]  /*24860*/  SEL R166, R166, 0xfffffff0, !P0 ;  /* 0xfffffff0a6a67807 */ /* 0x000fe20004000000 */
[C---:B------:R-:W-:Y:S01]  /*24870*/  HMMA.16816.F32.BF16 R8, R32.reuse, R10, RZ ;  /* 0x0000000a2008723c */ /* 0x040fe200000418ff */
[----:B------:R-:W-:Y:S03]  /*24880*/  LOP3.LUT P0, RZ, R184, 0x4, RZ, 0xc0, !PT ;  /* 0x00000004b8ff7812 */ /* 0x000fe6000780c0ff */
[--C-:B------:R-:W-:Y:S01]  /*24890*/  IMAD R166, R166, 0x2, R214.reuse ;  /* 0x00000002a6a67824 */ /* 0x100fe200078e02d6 */
[----:B------:R-:W-:Y:S02]  /*248a0*/  SEL R220, R220, 0xffffffe0, !P0 ;  /* 0xffffffe0dcdc7807 */ /* 0x000fe40004000000 */
[----:B------:R-:W-:Y:S01]  /*248b0*/  ISETP.GT.AND P0, PT, R237, R225, PT ;  /* 0x000000e1ed00720c */ /* 0x000fe20003f04270 */
[C---:B------:R-:W-:Y:S01]  /*248c0*/  HMMA.16816.F32.BF16 R12, R32.reuse, R16, RZ ;  /* 0x00000010200c723c */ /* 0x040fe200000418ff */
[----:B------:R-:W1:Y:S03]  /*248d0*/  LDSM.16.M88.4 R172, [R166] ;  /* 0x00000000a6ac783b */ /* 0x000e660000000200 */
[C---:B------:R-:W-:Y:S02]  /*248e0*/  IMAD R219, R220.reuse, 0x2, R214 ;  /* 0x00000002dcdb7824 */ /* 0x040fe400078e02d6 */
[----:B------:R-:W-:Y:S02]  /*248f0*/  IMAD R220, R220, 0x2, R166 ;  /* 0x00000002dcdc7824 */ /* 0x000fe400078e02a6 */
[C---:B------:R-:W-:Y:S01]  /*24900*/  HMMA.16816.F32.BF16 R16, R32.reuse, R18, RZ ;  /* 0x000000122010723c */ /* 0x040fe200000418ff */
[----:B------:R-:W-:Y:S07]  /*24910*/  LDSM.16.M88.4 R184, [R219] ;  /* 0x00000000dbb8783b */ /* 0x000fee0000000200 */
[C---:B----4-:R-:W-:Y:S08]  /*24920*/  HMMA.16816.F32.BF16 R20, R32.reuse, R24, RZ ;  /* 0x000000182014723c */ /* 0x050ff000000418ff */
[C---:B------:R-:W-:Y:S08]  /*24930*/  HMMA.16816.F32.BF16 R24, R32.reuse, R26, RZ ;  /* 0x0000001a2018723c */ /* 0x040ff000000418ff */
[C---:B--2---:R-:W-:Y:S08]  /*24940*/  HMMA.16816.F32.BF16 R28, R32.reuse, R168, RZ ;  /* 0x000000a8201c723c */ /* 0x044ff000000418ff */
[----:B------:R-:W-:Y:S01]  /*24950*/  HMMA.16816.F32.BF16 R32, R32, R170, RZ ;  /* 0x000000aa2020723c */ /* 0x000fe200000418ff */
[----:B------:R-:W2:Y:S07]  /*24960*/  LDSM.16.M88.4 R168, [R209] ;  /* 0x00000000d1a8783b */ /* 0x000eae0000000200 */
        /* <DEDUP_REMOVED lines=9> */
[C---:B-1----:R-:W-:Y:S08]  /*24a00*/  HMMA.16816.F32.BF16 R28, R172.reuse, R176, R28 ;  /* 0x000000b0ac1c723c */ /* 0x042ff0000004181c */
[----:B------:R-:W-:Y:S01]  /*24a10*/  HMMA.16816.F32.BF16 R32, R172, R178, R32 ;  /* 0x000000b2ac20723c */ /* 0x000fe20000041820 */
[----:B------:R-:W-:Y:S05]  /*24a20*/  LDSM.16.M88.4 R172, [R220] ;  /* 0x00000000dcac783b */ /* 0x000fea0000000200 */
[----:B------:R-:W1:Y:S02]  /*24a30*/  LDSM.16.M88.4 R176, [R207] ;  /* 0x00000000cfb0783b */ /* 0x000e640000000200 */
[C---:B------:R-:W-:Y:S08]  /*24a40*/  HMMA.16816.F32.BF16 R4, R184.reuse, R188, R4 ;  /* 0x000000bcb804723c */ /* 0x040ff00000041804 */
[C---:B------:R-:W-:Y:S01]  /*24a50*/  HMMA.16816.F32.BF16 R8, R184.reuse, R190, R8 ;  /* 0x000000beb808723c */ /* 0x040fe20000041808 */
[----:B------:R-:W5:Y:S07]  /*24a60*/  LDSM.16.M88.4 R188, [R207+0x800] ;  /* 0x00080000cfbc783b */ /* 0x000f6e0000000200 */
        /* <DEDUP_REMOVED lines=8> */
[----:B------:R-:W-:Y:S05]  /*24af0*/  LDSM.16.M88.4 R168, [R214+0x2000] ;  /* 0x00200000d6a8783b */ /* 0x000fea0000000200 */
[----:B------:R-:W2:Y:S02]  /*24b00*/  LDSM.16.M88.4 R184, [R213+0xa000] ;  /* 0x00a00000d5b8783b */ /* 0x000ea40000000200 */
[C---:B-1----:R-:W-:Y:S08]  /*24b10*/  HMMA.16816.F32.BF16 R4, R172.reuse, R176, R4 ;  /* 0x000000b0ac04723c */ /* 0x042ff00000041804 */
[C---:B------:R-:W-:Y:S01]  /*24b20*/  HMMA.16816.F32.BF16 R8, R172.reuse, R178, R8 ;  /* 0x000000b2ac08723c */ /* 0x040fe20000041808 */
[----:B------:R-:W1:Y:S07]  /*24b30*/  LDSM.16.M88.4 R176, [R213+0xa800] ;  /* 0x00a80000d5b0783b */ /* 0x000e6e0000000200 */
[C---:B-----5:R-:W-:Y:S08]  /*24b40*/  HMMA.16816.F32.BF16 R12, R172.reuse, R188, R12 ;  /* 0x000000bcac0c723c */ /* 0x060ff0000004180c */
[C---:B------:R-:W-:Y:S01]  /*24b50*/  HMMA.16816.F32.BF16 R16, R172.reuse, R190, R16 ;  /* 0x000000beac10723c */ /* 0x040fe20000041810 */
[----:B------:R-:W5:Y:S07]  /*24b60*/  LDSM.16.M88.4 R188, [R213+0xb000] ;  /* 0x00b00000d5bc783b */ /* 0x000f6e0000000200 */
[C---:B------:R-:W-:Y:S08]  /*24b70*/  HMMA.16816.F32.BF16 R20, R172.reuse, R192, R20 ;  /* 0x000000c0ac14723c */ /* 0x040ff00000041814 */
[C---:B------:R-:W-:Y:S01]  /*24b80*/  HMMA.16816.F32.BF16 R24, R172.reuse, R194, R24 ;  /* 0x000000c2ac18723c */ /* 0x040fe20000041818 */
[----:B------:R-:W-:Y:S07]  /*24b90*/  LDSM.16.M88.4 R192, [R206] ;  /* 0x00000000cec0783b */ /* 0x000fee0000000200 */
[C---:B----4-:R-:W-:Y:S08]  /*24ba0*/  HMMA.16816.F32.BF16 R28, R172.reuse, R180, R28 ;  /* 0x000000b4ac1c723c */ /* 0x050ff0000004181c */
[----:B------:R-:W-:Y:S01]  /*24bb0*/  HMMA.16816.F32.BF16 R32, R172, R182, R32 ;  /* 0x000000b6ac20723c */ /* 0x000fe20000041820 */
[----:B------:R-:W4:Y:S05]  /*24bc0*/  LDSM.16.M88.4 R172, [R213+0xb800] ;  /* 0x00b80000d5ac783b */ /* 0x000f2a0000000200 */
[----:B------:R-:W3:Y:S02]  /*24bd0*/  LDSM.16.M88.4 R180, [R166+0x2000] ;  /* 0x00200000a6b4783b */ /* 0x000ee40000000200 */
[C---:B--2---:R-:W-:Y:S08]  /*24be0*/  HMMA.16816.F32.BF16 R4, R168.reuse, R184, R4 ;  /* 0x000000b8a804723c */ /* 0x044ff00000041804 */
[C---:B------:R-:W-:Y:S01]  /*24bf0*/  HMMA.16816.F32.BF16 R8, R168.reuse, R186, R8 ;  /* 0x000000baa808723c */ /* 0x040fe20000041808 */
[----:B------:R-:W2:Y:S07]  /*24c00*/  LDSM.16.M88.4 R184, [R205] ;  /* 0x00000000cdb8783b */ /* 0x000eae0000000200 */
[C---:B-1----:R-:W-:Y:S08]  /*24c10*/  HMMA.16816.F32.BF16 R12, R168.reuse, R176, R12 ;  /* 0x000000b0a80c723c */ /* 0x042ff0000004180c */
[C---:B------:R-:W-:Y:S01]  /*24c20*/  HMMA.16816.F32.BF16 R16, R168.reuse, R178, R16 ;  /* 0x000000b2a810723c */ /* 0x040fe20000041810 */
[----:B------:R-:W-:Y:S07]  /*24c30*/  LDSM.16.M88.4 R176, [R219+0x2000] ;  /* 0x00200000dbb0783b */ /* 0x000fee0000000200 */
[C---:B-----5:R-:W-:Y:S08]  /*24c40*/  HMMA.16816.F32.BF16 R20, R168.reuse, R188, R20 ;  /* 0x000000bca814723c */ /* 0x060ff00000041814 */
[C---:B------:R-:W-:Y:S01]  /*24c50*/  HMMA.16816.F32.BF16 R24, R168.reuse, R190, R24 ;  /* 0x000000bea818723c */ /* 0x040fe20000041818 */
[----:B------:R-:W-:Y:S07]  /*24c60*/  LDSM.16.M88.4 R188, [R211+0xa000] ;  /* 0x00a00000d3bc783b */ /* 0x000fee0000000200 */
[C---:B----4-:R-:W-:Y:S08]  /*24c70*/  HMMA.16816.F32.BF16 R28, R168.reuse, R172, R28 ;  /* 0x000000aca81c723c */ /* 0x050ff0000004181c */
[----:B------:R-:W-:Y:S01]  /*24c80*/  HMMA.16816.F32.BF16 R32, R168, R174, R32 ;  /* 0x000000aea820723c */ /* 0x000fe20000041820 */
[----:B------:R-:W1:Y:S05]  /*24c90*/  LDSM.16.M88.4 R168, [R204] ;  /* 0x00000000cca8783b */ /* 0x000e6a0000000200 */
[----:B------:R-:W4:Y:S02]  /*24ca0*/  LDSM.16.M88.4 R172, [R203] ;  /* 0x00000000cbac783b */ /* 0x000f240000000200 */
        /* <DEDUP_REMOVED lines=9> */
[C---:B----4-:R-:W-:Y:S08]  /*24d40*/  HMMA.16816.F32.BF16 R28, R180.reuse, R172, R28 ;  /* 0x000000acb41c723c */ /* 0x050ff0000004181c */
[----:B------:R-:W-:Y:S01]  /*24d50*/  HMMA.16816.F32.BF16 R32, R180, R174, R32 ;  /* 0x000000aeb420723c */ /* 0x000fe20000041820 */
[----:B------:R-:W-:Y:S05]  /*24d60*/  LDSM.16.M88.4 R172, [R220+0x2000] ;  /* 0x00200000dcac783b */ /* 0x000fea0000000200 */
[----:B------:R-:W4:Y:S02]  /*24d70*/  LDSM.16.M88.4 R180, [R207+0x2000] ;  /* 0x00200000cfb4783b */ /* 0x000f240000000200 */
[C---:B------:R-:W-:Y:S08]  /*24d80*/  HMMA.16816.F32.BF16 R4, R176.reuse, R188, R4 ;  /* 0x000000bcb004723c */ /* 0x040ff00000041804 */
[C---:B------:R-:W-:Y:S01]  /*24d90*/  HMMA.16816.F32.BF16 R8, R176.reuse, R190, R8 ;  /* 0x000000beb008723c */ /* 0x040fe20000041808 */
[----:B------:R-:W5:Y:S07]  /*24da0*/  LDSM.16.M88.4 R188, [R207+0x2800] ;  /* 0x00280000cfbc783b */ /* 0x000f6e0000000200 */
[C---:B---3--:R-:W-:Y:S08]  /*24db0*/  HMMA.16816.F32.BF16 R12, R176.reuse, R192, R12 ;  /* 0x000000c0b00c723c */ /* 0x048ff0000004180c */
[C---:B------:R-:W-:Y:S01]  /*24dc0*/  HMMA.16816.F32.BF16 R16, R176.reuse, R194, R16 ;  /* 0x000000c2b010723c */ /* 0x040fe20000041810 */
[----:B------:R-:W3:Y:S07]  /*24dd0*/  LDSM.16.M88.4 R192, [R207+0x3000] ;  /* 0x00300000cfc0783b */ /* 0x000eee0000000200 */
[C---:B--2---:R-:W-:Y:S08]  /*24de0*/  HMMA.16816.F32.BF16 R20, R176.reuse, R184, R20 ;  /* 0x000000b8b014723c */ /* 0x044ff00000041814 */
[C---:B------:R-:W-:Y:S01]  /*24df0*/  HMMA.16816.F32.BF16 R24, R176.reuse, R186, R24 ;  /* 0x000000bab018723c */ /* 0x040fe20000041818 */
[----:B------:R-:W2:Y:S07]  /*24e00*/  LDSM.16.M88.4 R184, [R207+0x3800] ;  /* 0x00380000cfb8783b */ /* 0x000eae0000000200 */
[C---:B-1----:R-:W-:Y:S08]  /*24e10*/  HMMA.16816.F32.BF16 R28, R176.reuse, R168, R28 ;  /* 0x000000a8b01c723c */ /* 0x042ff0000004181c */
[----:B------:R-:W-:Y:S01]  /*24e20*/  HMMA.16816.F32.BF16 R32, R176, R170, R32 ;  /* 0x000000aab020723c */ /* 0x000fe20000041820 */
[----:B------:R-:W-:Y:S05]  /*24e30*/  LDSM.16.M88.4 R168, [R214+0x4000] ;  /* 0x00400000d6a8783b */ /* 0x000fea0000000200 */
[----:B------:R-:W1:Y:S02]  /*24e40*/  LDSM.16.M88.4 R176, [R213+0xc000] ;  /* 0x00c00000d5b0783b */ /* 0x000e640000000200 */
[C---:B----4-:R-:W-:Y:S08]  /*24e50*/  HMMA.16816.F32.BF16 R4, R172.reuse, R180, R4 ;  /* 0x000000b4ac04723c */ /* 0x050ff00000041804 */
[C---:B------:R-:W-:Y:S01]  /*24e60*/  HMMA.16816.F32.BF16 R8, R172.reuse, R182, R8 ;  /* 0x000000b6ac08723c */ /* 0x040fe20000041808 */
[----:B------:R-:W4:Y:S07]  /*24e70*/  LDSM.16.M88.4 R180, [R213+0xc800] ;  /* 0x00c80000d5b4783b */ /* 0x000f2e0000000200 */
[C---:B-----5:R-:W-:Y:S08]  /*24e80*/  HMMA.16816.F32.BF16 R12, R172.reuse, R188, R12 ;  /* 0x000000bcac0c723c */ /* 0x060ff0000004180c */
[C---:B------:R-:W-:Y:S01]  /*24e90*/  HMMA.16816.F32.BF16 R16, R172.reuse, R190, R16 ;  /* 0x000000beac10723c */ /* 0x040fe20000041810 */
[----:B------:R-:W5:Y:S07]  /*24ea0*/  LDSM.16.M88.4 R188, [R213+0xd000] ;  /* 0x00d00000d5bc783b */ /* 0x000f6e0000000200 */
[C---:B---3--:R-:W-:Y:S08]  /*24eb0*/  HMMA.16816.F32.BF16 R20, R172.reuse, R192, R20 ;  /* 0x000000c0ac14723c */ /* 0x048ff00000041814 */
[C---:B------:R-:W-:Y:S01]  /*24ec0*/  HMMA.16816.F32.BF16 R24, R172.reuse, R194, R24 ;  /* 0x000000c2ac18723c */ /* 0x040fe20000041818 */
[----:B------:R-:W3:Y:S07]  /*24ed0*/  LDSM.16.M88.4 R192, [R213+0xd800] ;  /* 0x00d80000d5c0783b */ /* 0x000eee0000000200 */
[C---:B--2---:R-:W-:Y:S08]  /*24ee0*/  HMMA.16816.F32.BF16 R28, R172.reuse, R184, R28 ;  /* 0x000000b8ac1c723c */ /* 0x044ff0000004181c */
[----:B------:R-:W-:Y:S01]  /*24ef0*/  HMMA.16816.F32.BF16 R32, R172, R186, R32 ;  /* 0x000000baac20723c */ /* 0x000fe20000041820 */
[----:B------:R-:W-:Y:S05]  /*24f00*/  LDSM.16.M88.4 R172, [R166+0x4000] ;  /* 0x00400000a6ac783b */ /* 0x000fea0000000200 */
[----:B------:R-:W2:Y:S02]  /*24f10*/  LDSM.16.M88.4 R184, [R202] ;  /* 0x00000000cab8783b */ /* 0x000ea40000000200 */
[C---:B-1----:R-:W-:Y:S08]  /*24f20*/  HMMA.16816.F32.BF16 R4, R168.reuse, R176, R4 ;  /* 0x000000b0a804723c */ /* 0x042ff00000041804 */
[C---:B------:R-:W-:Y:S01]  /*24f30*/  HMMA.16816.F32.BF16 R8, R168.reuse, R178, R8 ;  /* 0x000000b2a808723c */ /* 0x040fe20000041808 */
[----:B------:R-:W1:Y:S07]  /*24f40*/  LDSM.16.M88.4 R176, [R201] ;  /* 0x00000000c9b0783b */ /* 0x000e6e0000000200 */
[C---:B----4-:R-:W-:Y:S08]  /*24f50*/  HMMA.16816.F32.BF16 R12, R168.reuse, R180, R12 ;  /* 0x000000b4a80c723c */ /* 0x050ff0000004180c */
[C---:B------:R-:W-:Y:S01]  /*24f60*/  HMMA.16816.F32.BF16 R16, R168.reuse, R182, R16 ;  /* 0x000000b6a810723c */ /* 0x040fe20000041810 */
[----:B------:R-:W4:Y:S07]  /*24f70*/  LDSM.16.M88.4 R180, [R200] ;  /* 0x00000000c8b4783b */ /* 0x000f2e0000000200 */
[C---:B-----5:R-:W-:Y:S08]  /*24f80*/  HMMA.16816.F32.BF16 R20, R168.reuse, R188, R20 ;  /* 0x000000bca814723c */ /* 0x060ff00000041814 */
[C---:B------:R-:W-:Y:S01]  /*24f90*/  HMMA.16816.F32.BF16 R24, R168.reuse, R190, R24 ;  /* 0x000000bea818723c */ /* 0x040fe20000041818 */
[----:B------:R-:W-:Y:S07]  /*24fa0*/  LDSM.16.M88.4 R188, [R219+0x4000] ;  /* 0x00400000dbbc783b */ /* 0x000fee0000000200 */
[C---:B---3--:R-:W-:Y:S08]  /*24fb0*/  HMMA.16816.F32.BF16 R28, R168.reuse, R192, R28 ;  /* 0x000000c0a81c723c */ /* 0x048ff0000004181c */
[----:B------:R-:W-:Y:S01]  /*24fc0*/  HMMA.16816.F32.BF16 R32, R168, R194, R32 ;  /* 0x000000c2a820723c */ /* 0x000fe20000041820 */
[----:B------:R-:W3:Y:S05]  /*24fd0*/  LDSM.16.M88.4 R168, [R199] ;  /* 0x00000000c7a8783b */ /* 0x000eea0000000200 */
[----:B------:R-:W5:Y:S02]  /*24fe0*/  LDSM.16.M88.4 R192, [R211+0xc000] ;  /* 0x00c00000d3c0783b */ /* 0x000f640000000200 */
[C---:B--2---:R-:W-:Y:S08]  /*24ff0*/  HMMA.16816.F32.BF16 R4, R172.reuse, R184, R4 ;  /* 0x000000b8ac04723c */ /* 0x044ff00000041804 */
[C---:B------:R-:W-:Y:S01]  /*25000*/  HMMA.16816.F32.BF16 R8, R172.reuse, R186, R8 ;  /* 0x000000baac08723c */ /* 0x040fe20000041808 */
[----:B------:R-:W2:Y:S07]  /*25010*/  LDSM.16.M88.4 R184, [R211+0xc800] ;  /* 0x00c80000d3b8783b */ /* 0x000eae0000000200 */
[C---:B-1----:R-:W-:Y:S08]  /*25020*/  HMMA.16816.F32.BF16 R12, R172.reuse, R176, R12 ;  /* 0x000000b0ac0c723c */ /* 0x042ff0000004180c */
[C---:B------:R-:W-:Y:S01]  /*25030*/  HMMA.16816.F32.BF16 R16, R172.reuse, R178, R16 ;  /* 0x000000b2ac10723c */ /* 0x040fe20000041810 */
[----:B------:R-:W-:Y:S07]  /*25040*/  LDSM.16.M88.4 R176, [R220+0x4000] ;  /* 0x00400000dcb0783b */ /* 0x000fee0000000200 */
[C---:B----4-:R-:W-:Y:S08]  /*25050*/  HMMA.16816.F32.BF16 R20, R172.reuse, R180, R20 ;  /* 0x000000b4ac14723c */ /* 0x050ff00000041814 */
[C---:B------:R-:W-:Y:S01]  /*25060*/  HMMA.16816.F32.BF16 R24, R172.reuse, R182, R24 ;  /* 0x000000b6ac18723c */ /* 0x040fe20000041818 */
[----:B------:R-:W-:Y:S07]  /*25070*/  LDSM.16.M88.4 R180, [R207+0x4000] ;  /* 0x00400000cfb4783b */ /* 0x000fee0000000200 */
[C---:B---3--:R-:W-:Y:S08]  /*25080*/  HMMA.16816.F32.BF16 R28, R172.reuse, R168, R28 ;  /* 0x000000a8ac1c723c */ /* 0x048ff0000004181c */
[----:B------:R-:W-:Y:S01]  /*25090*/  HMMA.16816.F32.BF16 R32, R172, R170, R32 ;  /* 0x000000aaac20723c */ /* 0x000fe20000041820 */
[----:B------:R-:W1:Y:S05]  /*250a0*/  LDSM.16.M88.4 R168, [R211+0xd000] ;  /* 0x00d00000d3a8783b */ /* 0x000e6a0000000200 */
[----:B------:R-:W3:Y:S02]  /*250b0*/  LDSM.16.M88.4 R172, [R211+0xd800] ;  /* 0x00d80000d3ac783b */ /* 0x000ee40000000200 */
[C---:B-----5:R-:W-:Y:S08]  /*250c0*/  HMMA.16816.F32.BF16 R4, R188.reuse, R192, R4 ;  /* 0x000000c0bc04723c */ /* 0x060ff00000041804 */
[C---:B------:R-:W-:Y:S01]  /*250d0*/  HMMA.16816.F32.BF16 R8, R188.reuse, R194, R8 ;  /* 0x000000c2bc08723c */ /* 0x040fe20000041808 */
[----:B------:R-:W4:Y:S07]  /*250e0*/  LDSM.16.M88.4 R192, [R207+0x4800] ;  /* 0x00480000cfc0783b */ /* 0x000f2e0000000200 */
[C---:B--2---:R-:W-:Y:S08]  /*250f0*/  HMMA.16816.F32.BF16 R12, R188.reuse, R184, R12 ;  /* 0x000000b8bc0c723c */ /* 0x044ff0000004180c */
[C---:B------:R-:W-:Y:S01]  /*25100*/  HMMA.16816.F32.BF16 R16, R188.reuse, R186, R16 ;  /* 0x000000babc10723c */ /* 0x040fe20000041810 */
[----:B------:R-:W2:Y:S07]  /*25110*/  LDSM.16.M88.4 R184, [R207+0x5000] ;  /* 0x00500000cfb8783b */ /* 0x000eae0000000200 */
[C---:B-1----:R-:W-:Y:S08]  /*25120*/  HMMA.16816.F32.BF16 R20, R188.reuse, R168, R20 ;  /* 0x000000a8bc14723c */ /* 0x042ff00000041814 */
[C---:B------:R-:W-:Y:S01]  /*25130*/  HMMA.16816.F32.BF16 R24, R188.reuse, R170, R24 ;  /* 0x000000aabc18723c */ /* 0x040fe20000041818 */
[----:B------:R-:W1:Y:S07]  /*25140*/  LDSM.16.M88.4 R168, [R207+0x5800] ;  /* 0x00580000cfa8783b */ /* 0x000e6e0000000200 */
[C---:B---3--:R-:W-:Y:S08]  /*25150*/  HMMA.16816.F32.BF16 R28, R188.reuse, R172, R28 ;  /* 0x000000acbc1c723c */ /* 0x048ff0000004181c */
[----:B------:R-:W-:Y:S01]  /*25160*/  HMMA.16816.F32.BF16 R32, R188, R174, R32 ;  /* 0x000000aebc20723c */ /* 0x000fe20000041820 */
[----:B------:R-:W-:Y:S05]  /*25170*/  LDSM.16.M88.4 R172, [R214+0x6000] ;  /* 0x00600000d6ac783b */ /* 0x000fea0000000200 */
[----:B------:R-:W-:Y:S02]  /*25180*/  LDSM.16.M88.4 R188, [R213+0xe800] ;  /* 0x00e80000d5bc783b */ /* 0x000fe40000000200 */
[C---:B------:R-:W-:Y:S08]  /*25190*/  HMMA.16816.F32.BF16 R4, R176.reuse, R180, R4 ;  /* 0x000000b4b004723c */ /* 0x040ff00000041804 */
[C---:B------:R-:W-:Y:S01]  /*251a0*/  HMMA.16816.F32.BF16 R8, R176.reuse, R182, R8 ;  /* 0x000000b6b008723c */ /* 0x040fe20000041808 */
[----:B------:R-:W3:Y:S07]  /*251b0*/  LDSM.16.M88.4 R180, [R213+0xe000] ;  /* 0x00e00000d5b4783b */ /* 0x000eee0000000200 */
[C---:B----4-:R-:W-:Y:S08]  /*251c0*/  HMMA.16816.F32.BF16 R12, R176.reuse, R192, R12 ;  /* 0x000000c0b00c723c */ /* 0x050ff0000004180c */
[C---:B------:R-:W-:Y:S01]  /*251d0*/  HMMA.16816.F32.BF16 R16, R176.reuse, R194, R16 ;  /* 0x000000c2b010723c */ /* 0x040fe20000041810 */
[----:B------:R-:W4:Y:S07]  /*251e0*/  LDSM.16.M88.4 R192, [R213+0xf000] ;  /* 0x00f00000d5c0783b */ /* 0x000f2e0000000200 */
[C---:B--2---:R-:W-:Y:S08]  /*251f0*/  HMMA.16816.F32.BF16 R20, R176.reuse, R184, R20 ;  /* 0x000000b8b014723c */ /* 0x044ff00000041814 */
[C---:B------:R-:W-:Y:S01]  /*25200*/  HMMA.16816.F32.BF16 R24, R176.reuse, R186, R24 ;  /* 0x000000bab018723c */ /* 0x040fe20000041818 */
[----:B------:R-:W2:Y:S07]  /*25210*/  LDSM.16.M88.4 R184, [R213+0xf800] ;  /* 0x00f80000d5b8783b */ /* 0x000eae0000000200 */
[C---:B-1----:R-:W-:Y:S08]  /*25220*/  HMMA.16816.F32.BF16 R28, R176.reuse, R168, R28 ;  /* 0x000000a8b01c723c */ /* 0x042ff0000004181c */
[----:B------:R-:W-:Y:S01]  /*25230*/  HMMA.16816.F32.BF16 R32, R176, R170, R32 ;  /* 0x000000aab020723c */ /* 0x000fe20000041820 */
[----:B------:R-:W-:Y:S05]  /*25240*/  LDSM.16.M88.4 R168, [R166+0x6000] ;  /* 0x00600000a6a8783b */ /* 0x000fea0000000200 */
[----:B------:R-:W1:Y:S02]  /*25250*/  LDSM.16.M88.4 R176, [R198] ;  /* 0x00000000c6b0783b */ /* 0x000e640000000200 */
[C---:B---3--:R-:W-:Y:S08]  /*25260*/  HMMA.16816.F32.BF16 R4, R172.reuse, R180, R4 ;  /* 0x000000b4ac04723c */ /* 0x048ff00000041804 */
[C---:B------:R-:W-:Y:S01]  /*25270*/  HMMA.16816.F32.BF16 R8, R172.reuse, R182, R8 ;  /* 0x000000b6ac08723c */ /* 0x040fe20000041808 */
[----:B------:R-:W3:Y:S07]  /*25280*/  LDSM.16.M88.4 R180, [R197] ;  /* 0x00000000c5b4783b */ /* 0x000eee0000000200 */
[C---:B------:R-:W-:Y:S08]  /*25290*/  HMMA.16816.F32.BF16 R12, R172.reuse, R188, R12 ;  /* 0x000000bcac0c723c */ /* 0x040ff0000004180c */
[C---:B------:R-:W-:Y:S01]  /*252a0*/  HMMA.16816.F32.BF16 R16, R172.reuse, R190, R16 ;  /* 0x000000beac10723c */ /* 0x040fe20000041810 */
[----:B------:R-:W5:Y:S07]  /*252b0*/  LDSM.16.M88.4 R188, [R196] ;  /* 0x00000000c4bc783b */ /* 0x000f6e0000000200 */
[C---:B----4-:R-:W-:Y:S08]  /*252c0*/  HMMA.16816.F32.BF16 R20, R172.reuse, R192, R20 ;  /* 0x000000c0ac14723c */ /* 0x050ff00000041814 */
[C---:B------:R-:W-:Y:S01]  /*252d0*/  HMMA.16816.F32.BF16 R24, R172.reuse, R194, R24 ;  /* 0x000000c2ac18723c */ /* 0x040fe20000041818 */
[----:B------:R-:W4:Y:S07]  /*252e0*/  LDSM.16.M88.4 R192, [R167] ;  /* 0x00000000a7c0783b */ /* 0x000f2e0000000200 */
[C---:B--2---:R-:W-:Y:S08]  /*252f0*/  HMMA.16816.F32.BF16 R28, R172.reuse, R184, R28 ;  /* 0x000000b8ac1c723c */ /* 0x044ff0000004181c */
[----:B------:R-:W-:Y:S01]  /*25300*/  HMMA.16816.F32.BF16 R32, R172, R186, R32 ;  /* 0x000000baac20723c */ /* 0x000fe20000041820 */
[----:B------:R-:W-:Y:S05]  /*25310*/  LDSM.16.M88.4 R172, [R219+0x6000] ;  /* 0x00600000dbac783b */ /* 0x000fea0000000200 */
        /* <DEDUP_REMOVED lines=8> */
[C---:B------:R-:W-:Y:S01]  /*253a0*/  HMMA.16816.F32.BF16 R24, R168.reuse, R190, R24 ;  /* 0x000000bea818723c */ /* 0x040fe20000041818 */
[----:B------:R-:W-:Y:S07]  /*253b0*/  LDSM.16.M88.4 R188, [R220+0x6000] ;  /* 0x00600000dcbc783b */ /* 0x000fee0000000200 */
[C---:B----4-:R-:W-:Y:S08]  /*253c0*/  HMMA.16816.F32.BF16 R28, R168.reuse, R192, R28 ;  /* 0x000000c0a81c723c */ /* 0x050ff0000004181c */
[----:B------:R-:W-:Y:S01]  /*253d0*/  HMMA.16816.F32.BF16 R32, R168, R194, R32 ;  /* 0x000000c2a820723c */ /* 0x000fe20000041820 */
[----:B------:R-:W4:Y:S05]  /*253e0*/  LDSM.16.M88.4 R168, [R211+0xf800] ;  /* 0x00f80000d3a8783b */ /* 0x000f2a0000000200 */
[----:B------:R-:W5:Y:S02]  /*253f0*/  LDSM.16.M88.4 R192, [R207+0x6000] ;  /* 0x00600000cfc0783b */ /* 0x000f640000000200 */
[C---:B--2---:R-:W-:Y:S08]  /*25400*/  HMMA.16816.F32.BF16 R4, R172.reuse, R184, R4 ;  /* 0x000000b8ac04723c */ /* 0x044ff00000041804 */
[C---:B------:R-:W-:Y:S08]  /*25410*/  HMMA.16816.F32.BF16 R8, R172.reuse, R186, R8 ;  /* 0x000000baac08723c */ /* 0x040ff00000041808 */
[C---:B-1----:R-:W-:Y:S08]  /*25420*/  HMMA.16816.F32.BF16 R12, R172.reuse, R176, R12 ;  /* 0x000000b0ac0c723c */ /* 0x042ff0000004180c */
[C---:B------:R-:W-:Y:S08]  /*25430*/  HMMA.16816.F32.BF16 R16, R172.reuse, R178, R16 ;  /* 0x000000b2ac10723c */ /* 0x040ff00000041810 */
[C---:B---3--:R-:W-:Y:S08]  /*25440*/  HMMA.16816.F32.BF16 R20, R172.reuse, R180, R20 ;  /* 0x000000b4ac14723c */ /* 0x048ff00000041814 */
[C---:B------:R-:W-:Y:S08]  /*25450*/  HMMA.16816.F32.BF16 R24, R172.reuse, R182, R24 ;  /* 0x000000b6ac18723c */ /* 0x040ff00000041818 */
[C---:B----4-:R-:W-:Y:S08]  /*25460*/  HMMA.16816.F32.BF16 R28, R172.reuse, R168, R28 ;  /* 0x000000a8ac1c723c */ /* 0x050ff0000004181c */
[----:B------:R-:W-:Y:S01]  /*25470*/  HMMA.16816.F32.BF16 R32, R172, R170, R32 ;  /* 0x000000aaac20723c */ /* 0x000fe20000041820 */
[----:B------:R-:W1:Y:S07]  /*25480*/  LDSM.16.M88.4 R168, [R207+0x6800] ;  /* 0x00680000cfa8783b */ /* 0x000e6e0000000200 */
[C---:B-----5:R-:W-:Y:S08]  /*25490*/  HMMA.16816.F32.BF16 R4, R188.reuse, R192, R4 ;  /* 0x000000c0bc04723c */ /* 0x060ff00000041804 */
[C---:B------:R-:W-:Y:S11]  /*254a0*/  HMMA.16816.F32.BF16 R8, R188.reuse, R194, R8 ;  /* 0x000000c2bc08723c */ /* 0x040ff60000041808 */
[----:B------:R-:W-:Y:S05]  /*254b0*/  @!UPT UIADD3 URZ, URZ, URZ, URZ ;  /* 0x0000003f3f3ff290 */ /* 0x000fea000fffe03f */
        /* <DEDUP_REMOVED lines=15> */
[-C--:B------:R-:W-:Y:S07]  /*255b0*/  FMUL.FTZ R13, R13, R250.reuse ;  /* 0x000000fa0d0d7220 */ /* 0x080fee0000410000 */
        /* <DEDUP_REMOVED lines=8> */
[----:B------:R-:W-:Y:S04]  /*25640*/  DEPBAR.LE SB0, 0x0 ;  /* 0x000080000000791a */ /* 0x000fe80000000000 */
[----:B------:R-:W-:Y:S01]  /*25650*/  BAR.SYNC.DEFER_BLOCKING 0x0 ;  /* 0x0000000000007b1d */ /* 0x000fe20000010000 */
[C---:B----4-:R-:W-:Y:S05]  /*25660*/  HMMA.16816.F32.BF16 R20, R188.reuse, R4, R20 ;  /* 0x00000004bc14723c */ /* 0x050fea0000041814 */
[-C--:B-1----:R-:W-:Y:S02]  /*25670*/  FMUL.FTZ R12, R14, R250.reuse ;  /* 0x000000fa0e0c7220 */ /* 0x082fe40000410000 */
[-C--:B------:R-:W-:Y:S01]  /*25680*/  FMUL.FTZ R14, R16, R250.reuse ;  /* 0x000000fa100e7220 */ /* 0x080fe20000410000 */
[C---:B------:R-:W-:Y:S03]  /*25690*/  HMMA.16816.F32.BF16 R24, R188.reuse, R6, R24 ;  /* 0x00000006bc18723c */ /* 0x040fe60000041818 */
[----:B------:R-:W1:Y:S01]  /*256a0*/  MUFU.TANH R12, R12 ;  /* 0x0000000c000c7308 */ /* 0x000e620000002400 */
[-C--:B------:R-:W-:Y:S02]  /*256b0*/  FMUL.FTZ R4, R18, R250.reuse ;  /* 0x000000fa12047220 */ /* 0x080fe40000410000 */
[-C--:B--2---:R-:W-:Y:S02]  /*256c0*/  FMUL.FTZ R13, R15, R250.reuse ;  /* 0x000000fa0f0d7220 */ /* 0x084fe40000410000 */
[-C--:B------:R-:W-:Y:S04]  /*256d0*/  FMUL.FTZ R15, R17, R250.reuse ;  /* 0x000000fa110f7220 */ /* 0x080fe80000410000 */
[-C--:B------:R-:W-:Y:S01]  /*256e0*/  FMUL.FTZ R5, R19, R250.reuse ;  /* 0x000000fa13057220 */ /* 0x080fe20000410000 */
[----:B------:R-:W2:Y:S03]  /*256f0*/  MUFU.TANH R13, R13 ;  /* 0x0000000d000d7308 */ /* 0x000ea60000002400 */
[-C--:B------:R-:W-:Y:S02]  /*25700*/  FMUL.FTZ R16, R20, R250.reuse ;  /* 0x000000fa14107220 */ /* 0x080fe40000410000 */
[-C--:B------:R-:W-:Y:S02]  /*25710*/  FMUL.FTZ R18, R21, R250.reuse ;  /* 0x000000fa15127220 */ /* 0x080fe40000410000 */
[-C--:B------:R-:W-:Y:S02]  /*25720*/  FMUL.FTZ R17, R22, R250.reuse ;  /* 0x000000fa16117220 */ /* 0x080fe40000410000 */
[-C--:B------:R-:W-:Y:S01]  /*25730*/  FMUL.FTZ R6, R23, R250.reuse ;  /* 0x000000fa17067220 */ /* 0x080fe20000410000 */
[----:B------:R-:W4:Y:S01]  /*25740*/  MUFU.TANH R14, R14 ;  /* 0x0000000e000e7308 */ /* 0x000f220000002400 */
[-C--:B------:R-:W-:Y:S01]  /*25750*/  FMUL.FTZ R19, R24, R250.reuse ;  /* 0x000000fa18137220 */ /* 0x080fe20000410000 */
[C---:B-----5:R-:W-:Y:S03]  /*25760*/  HMMA.16816.F32.BF16 R28, R188.reuse, R8, R28 ;  /* 0x00000008bc1c723c */ /* 0x060fe6000004181c */
[-C--:B------:R-:W-:Y:S02]  /*25770*/  FMUL.FTZ R20, R25, R250.reuse ;  /* 0x000000fa19147220 */ /* 0x080fe40000410000 */
[-C--:B------:R-:W-:Y:S03]  /*25780*/  FMUL.FTZ R7, R27, R250.reuse ;  /* 0x000000fa1b077220 */ /* 0x080fe60000410000 */
[----:B------:R-:W1:Y:S01]  /*25790*/  MUFU.TANH R15, R15 ;  /* 0x0000000f000f7308 */ /* 0x000e620000002400 */
[----:B------:R-:W-:Y:S03]  /*257a0*/  HMMA.16816.F32.BF16 R32, R188, R10, R32 ;  /* 0x0000000abc20723c */ /* 0x000fe60000041820 */
[-C--:B------:R-:W-:Y:S04]  /*257b0*/  FMUL.FTZ R8, R26, R250.reuse ;  /* 0x000000fa1a087220 */ /* 0x080fe80000410000 */
[----:B------:R-:W-:Y:S02]  /*257c0*/  IMAD.MOV.U32 R189, RZ, RZ, R248 ;  /* 0x000000ffffbd7224 */ /* 0x000fe400078e00f8 */
[----:B------:R-:W1:Y:S03]  /*257d0*/  MUFU.TANH R4, R4 ;  /* 0x0000000400047308 */ /* 0x000e660000002400 */
[----:B------:R-:W-:Y:S03]  /*257e0*/  IMAD.MOV.U32 R188, RZ, RZ, R249 ;  /* 0x000000ffffbc7224 */ /* 0x000fe600078e00f9 */
        /* <DEDUP_REMOVED lines=9> */
[----:B------:R-:W-:Y:S09]  /*25880*/  FMUL.FTZ R26, R35, R250 ;  /* 0x000000fa231a7220 */ /* 0x000ff20000410000 */
        /* <DEDUP_REMOVED lines=29> */
[----:B------:R-:W2:Y:S01]  /*25a60*/  I2F.RP R178, R30 ;  /* 0x0000001e00b27306 */ /* 0x000ea20000209400 */
[-C--:B------:R-:W-:Y:S02]  /*25a70*/  LOP3.LUT R21, R21, R34.reuse, RZ, 0x3c, !PT ;  /* 0x0000002215157212 */ /* 0x080fe400078e3cff */
[----:B------:R-:W-:Y:S01]  /*25a80*/  IMAD.MOV R25, RZ, RZ, -R25 ;  /* 0x000000ffff197224 */ /* 0x000fe200078e0a19 */
[----:B------:R-:W-:Y:S06]  /*25a90*/  LOP3.LUT R32, R32, R34, RZ, 0x3c, !PT ;  /* 0x0000002220207212 */ /* 0x000fec00078e3cff */
[----:B--2---:R-:W2:Y:S02]  /*25aa0*/  MUFU.RCP R178, R178 ;  /* 0x000000b200b27308 */ /* 0x004ea40000001000 */
[----:B--2---:R-:W-:Y:S08]  /*25ab0*/  IADD3 R178, R178, 0xffffffe, RZ ;  /* 0x0ffffffeb2b27810 */ /* 0x004ff00007ffe0ff */
[----:B------:R-:W2:Y:S02]  /*25ac0*/  F2I.FTZ.U32.TRUNC.NTZ R179, R178 ;  /* 0x000000b200b37305 */ /* 0x000ea4000021f000 */
[--C-:B--2---:R-:W-:Y:S02]  /*25ad0*/  IMAD.MOV R33, RZ, RZ, -R179.reuse ;  /* 0x000000ffff217224 */ /* 0x104fe400078e0ab3 */
        /* <DEDUP_REMOVED lines=35> */
[----:B----4-:R-:W4:Y:S01]  /*25d10*/  LD.E.64 R178, [R164.64+0x20] ;  /* 0x00002004a4b27980 */ /* 0x010f22000c101b00 */
        /* <DEDUP_REMOVED lines=12> */
.L_x_7575:
[----:B------:R-:W-:Y:S02]  /*25de0*/  ULDC.64 UR4, c[0x0][0x118] ;  /* 0x0000460000047ab9 */ /* 0x000fe40000000a00 */
[----:B------:R-:W2:Y:S02]  /*25df0*/  LD.E R30, [R164.64+0x38] ;  /* 0x00003804a41e7980 */ /* 0x000ea4000c101900 */
[----:B--2---:R-:W-:Y:S04]  /*25e00*/  LEA R30, -R30, RZ, 0x6 ;  /* 0x000000ff1e1e7211 */ /* 0x004fe800078e31ff */
[----:B------:R-:W-:Y:S02]  /*25e10*/  SHF.R.S32.HI R9, RZ, 0x1f, R30 ;  /* 0x0000001fff097819 */ /* 0x000fe4000001141e */
.L_x_7576:
[----:B------:R-:W-:Y:S05]  /*25e20*/  BSYNC B0 ;  /* 0x0000000000007941 */ /* 0x000fea0003800000 */
.L_x_7574:
        /* <DEDUP_REMOVED lines=116> */
.L_x_7573:
[----:B--234-:R-:W-:Y:S05]  /*26570*/  BSYNC B1 ;  /* 0x0000000000017941 */ /* 0x01cfea0003800000 */
.L_x_7572:
[----:B------:R-:W-:Y:S01]  /*26580*/  ULDC.64 UR4, c[0x0][0x118] ;  /* 0x0000460000047ab9 */ /* 0x000fe20000000a00 */
[----:B------:R-:W-:Y:S01]  /*26590*/  SHF.L.U32 R3, R3, 0x1, RZ ;  /* 0x0000000103037819 */ /* 0x000fe200000006ff */
[----:B------:R2:W3:Y:S03]  /*265a0*/  LD.E R165, [R164.64+0xdc] ;  /* 0x0000dc04a4a57980 */ /* 0x0004e6000c101900 */
[----:B------:R-:W-:Y:S05]  /*265b0*/  LOP3.LUT R3, R3, 0x6, RZ, 0xc0, !PT ;  /* 0x0000000603037812 */ /* 0x000fea00078ec0ff */
[----:B------:R-:W-:Y:S04]  /*265c0*/  IMAD R3, R237, 0x40, R3 ;  /* 0x00000040ed037824 */ /* 0x000fe800078e0203 */
[----:B------:R-:W-:Y:S01]  /*265d0*/  IMAD.IADD R25, R242, 0x1, -R3 ;  /* 0x00000001f2197824 */ /* 0x000fe200078e0a03 */
[C---:B------:R-:W-:Y:S02]  /*265e0*/  IADD3 R177, R3.reuse, 0x20, RZ ;  /* 0x0000002003b17810 */ /* 0x040fe40007ffe0ff */
[C---:B------:R-:W-:Y:S02]  /*265f0*/  IADD3 R34, R3.reuse, 0x1, RZ ;  /* 0x0000000103227810 */ /* 0x040fe40007ffe0ff */
[----:B------:R-:W-:Y:S01]  /*26600*/  IADD3 R21, R3, 0x10, RZ ;  /* 0x0000001003157810 */ /* 0x000fe20007ffe0ff */
[----:B------:R-:W-:Y:S01]  /*26610*/  IMAD.IADD R35, R245, 0x1, -R177 ;  /* 0x00000001f5237824 */ /* 0x000fe200078e0ab1 */
[----:B------:R-:W-:Y:S02]  /*26620*/  IABS R25, R25 ;  /* 0x0000001900197213 */ /* 0x000fe40000000000 */
[----:B------:R-:W-:Y:S01]  /*26630*/  IADD3 R32, R3, 0x8, RZ ;  /* 0x0000000803207810 */ /* 0x000fe20007ffe0ff */
[----:B------:R-:W-:Y:S01]  /*26640*/  IMAD.IADD R191, R245, 0x1, -R21 ;  /* 0x00000001f5bf7824 */ /* 0x000fe200078e0a15 */
[----:B------:R-:W-:Y:S02]  /*26650*/  IABS R181, R35 ;  /* 0x0000002300b57213 */ /* 0x000fe40000000000 */
[----:B------:R-:W-:Y:S01]  /*26660*/  IADD3 R35, R3, 0x21, RZ ;  /* 0x0000002103237810 */ /* 0x000fe20007ffe0ff */
[----:B------:R-:W4:Y:S01]  /*26670*/  I2F R25, R25 ;  /* 0x0000001900197306 */ /* 0x000f220000201400 */
[C---:B------:R-:W-:Y:S01]  /*26680*/  IADD3 R9, R245.reuse, -R34, RZ ;  /* 0x80000022f5097210 */ /* 0x040fe20007ffe0ff */
[C---:B------:R-:W-:Y:S01]  /*26690*/  IMAD.IADD R185, R245.reuse, 0x1, -R32 ;  /* 0x00000001f5b97824 */ /* 0x040fe200078e0a20 */
[C---:B------:R-:W-:Y:S01]  /*266a0*/  ISETP.GE.AND P0, PT, R34.reuse, R241, PT ;  /* 0x000000f12200720c */ /* 0x040fe20003f06270 */
[C---:B--2---:R-:W-:Y:S01]  /*266b0*/  IMAD.IADD R164, R245.reuse, 0x1, -R35 ;  /* 0x00000001f5a47824 */ /* 0x044fe200078e0a23 */
[----:B------:R-:W-:Y:S02]  /*266c0*/  IADD3 R33, R245, -R3, RZ ;  /* 0x80000003f5217210 */ /* 0x000fe40007ffe0ff */
[----:B------:R-:W-:Y:S02]  /*266d0*/  ISETP.GE.AND P3, PT, R34, R244, PT ;  /* 0x000000f42200720c */ /* 0x000fe40003f66270 */
[----:B------:R-:W-:Y:S01]  /*266e0*/  IABS R164, R164 ;  /* 0x000000a400a47213 */ /* 0x000fe20000000000 */
[----:B------:R-:W-:Y:S01]  /*266f0*/  I2F R181, R181 ;  /* 0x000000b500b57306 */ /* 0x000fe20000201400 */
[----:B------:R-:W-:Y:S02]  /*26700*/  ISETP.GE.AND P1, PT, R32, R244, PT ;  /* 0x000000f42000720c */ /* 0x000fe40003f26270 */
[----:B------:R-:W-:Y:S02]  /*26710*/  IADD3 R178, R242, -R21, RZ ;  /* 0x80000015f2b27210 */ /* 0x000fe40007ffe0ff */
[----:B------:R-:W-:Y:S02]  /*26720*/  IABS R9, R9 ;  /* 0x0000000900097213 */ /* 0x000fe40000000000 */
[----:B------:R-:W-:Y:S02]  /*26730*/  ISETP.GE.AND P5, PT, R32, R241, PT ;  /* 0x000000f12000720c */ /* 0x000fe40003fa6270 */
[C---:B------:R-:W-:Y:S02]  /*26740*/  ISETP.GE.OR P0, PT, R34.reuse, R240, !P0 ;  /* 0x000000f02200720c */ /* 0x040fe40004706670 */
[----:B------:R-:W-:Y:S01]  /*26750*/  IADD3 R184, R3, 0x18, RZ ;  /* 0x0000001803b87810 */ /* 0x000fe20007ffe0ff */
[----:B------:R-:W2:Y:S01]  /*26760*/  I2F R9, R9 ;  /* 0x0000000900097306 */ /* 0x000ea20000201400 */
[----:B------:R-:W-:Y:S02]  /*26770*/  ISETP.GE.OR P3, PT, R34, R243, !P3 ;  /* 0x000000f32200720c */ /* 0x000fe40005f66670 */
[----:B------:R-:W-:Y:S01]  /*26780*/  IABS R33, R33 ;  /* 0x0000002100217213 */ /* 0x000fe20000000000 */
[----:B------:R-:W-:Y:S01]  /*26790*/  IMAD.IADD R187, R245, 0x1, -R184 ;  /* 0x00000001f5bb7824 */ /* 0x000fe200078e0ab8 */
[----:B------:R-:W-:Y:S02]  /*267a0*/  IADD3 R186, R242, -R34, RZ ;  /* 0x80000022f2ba7210 */ /* 0x000fe40007ffe0ff */
[----:B------:R-:W-:Y:S02]  /*267b0*/  IABS R191, R191 ;  /* 0x000000bf00bf7213 */ /* 0x000fe40000000000 */
[----:B------:R-:W-:Y:S01]  /*267c0*/  ISETP.GE.OR P1, PT, R32, R243, !P1 ;  /* 0x000000f32000720c */ /* 0x000fe20004f26670 */
[----:B------:R5:W-:Y:S01]  /*267d0*/  I2F R34, R164 ;  /* 0x000000a400227306 */ /* 0x000be20000201400 */
[----:B------:R-:W-:Y:S02]  /*267e0*/  IADD3 R30, R242, -R32, RZ ;  /* 0x80000020f21e7210 */ /* 0x000fe40007ffe0ff */
[----:B------:R-:W-:Y:S02]  /*267f0*/  ISETP.GE.OR P5, PT, R32, R240, !P5 ;  /* 0x000000f02000720c */ /* 0x000fe40006fa6670 */
[----:B------:R-:W-:Y:S02]  /*26800*/  IABS R32, R178 ;  /* 0x000000b200207213 */ /* 0x000fe40000000000 */
[----:B------:R-:W-:Y:S02]  /*26810*/  IADD3 R183, R3, 0x19, RZ ;  /* 0x0000001903b77810 */ /* 0x000fe40007ffe0ff */
[----:B------:R-:W-:Y:S01]  /*26820*/  IABS R187, R187 ;  /* 0x000000bb00bb7213 */ /* 0x000fe20000000000 */
[----:B------:R-:W1:Y:S01]  /*26830*/  I2F R33, R33 ;  /* 0x0000002100217306 */ /* 0x000e620000201400 */
[----:B------:R-:W-:Y:S01]  /*26840*/  IABS R185, R185 ;  /* 0x000000b900b97213 */ /* 0x000fe20000000000 */
[----:B------:R-:W-:Y:S01]  /*26850*/  IMAD.IADD R182, R245, 0x1, -R183 ;  /* 0x00000001f5b67824 */ /* 0x000fe200078e0ab7 */
[C---:B------:R-:W-:Y:S02]  /*26860*/  ISETP.GE.AND P6, PT, R3.reuse, R241, PT ;  /* 0x000000f10300720c */ /* 0x040fe40003fc6270 */
[C---:B------:R-:W-:Y:S02]  /*26870*/  IADD3 R192, R3.reuse, 0x11, RZ ;  /* 0x0000001103c07810 */ /* 0x040fe40007ffe0ff */
[----:B------:R-:W-:Y:S02]  /*26880*/  IABS R182, R182 ;  /* 0x000000b600b67213 */ /* 0x000fe40000000000 */
[C---:B------:R-:W-:Y:S01]  /*26890*/  IADD3 R31, R3.reuse, 0x9, RZ ;  /* 0x00000009031f7810 */ /* 0x040fe20007ffe0ff */
[----:B------:R1:W-:Y:S01]  /*268a0*/  I2F R178, R32 ;  /* 0x0000002000b27306 */ /* 0x0003e20000201400 */
[----:B------:R-:W-:Y:S02]  /*268b0*/  IABS R186, R186 ;  /* 0x000000ba00ba7213 */ /* 0x000fe40000000000 */
[C---:B------:R-:W-:Y:S02]  /*268c0*/  ISETP.GE.OR P6, PT, R3.reuse, R240, !P6 ;  /* 0x000000f00300720c */ /* 0x040fe400077c6670 */
[C---:B-----5:R-:W-:Y:S02]  /*268d0*/  IADD3 R164, R242.reuse, -R192, RZ ;  /* 0x800000c0f2a47210 */ /* 0x060fe40007ffe0ff */
[----:B------:R-:W-:Y:S02]  /*268e0*/  ISETP.GE.AND P4, PT, R3, R244, PT ;  /* 0x000000f40300720c */ /* 0x000fe40003f86270 */
[----:B------:R-:W-:Y:S01]  /*268f0*/  IADD3 R22, R245, -R31, RZ ;  /* 0x8000001ff5167210 */ /* 0x000fe20007ffe0ff */
[----:B------:R-:W5:Y:S01]  /*26900*/  I2F R191, R191 ;  /* 0x000000bf00bf7306 */ /* 0x000f620000201400 */
[----:B------:R-:W-:Y:S02]  /*26910*/  IABS R164, R164 ;  /* 0x000000a400a47213 */ /* 0x000fe40000000000 */
[----:B------:R-:W-:Y:S02]  /*26920*/  ISETP.GE.OR P4, PT, R3, R243, !P4 ;  /* 0x000000f30300720c */ /* 0x000fe40006786670 */
[----:B------:R-:W-:Y:S02]  /*26930*/  IABS R22, R22 ;  /* 0x0000001600167213 */ /* 0x000fe40000000000 */
[----:B------:R-:W-:Y:S02]  /*26940*/  IADD3 R179, R242, -R31, RZ ;  /* 0x8000001ff2b37210 */ /* 0x000fe40007ffe0ff */
[----:B------:R-:W-:Y:S01]  /*26950*/  IABS R30, R30 ;  /* 0x0000001e001e7213 */ /* 0x000fe20000000000 */
[----:B------:R-:W2:Y:S01]  /*26960*/  I2F R187, R187 ;  /* 0x000000bb00bb7306 */ /* 0x000ea20000201400 */
[----:B------:R-:W-:Y:S02]  /*26970*/  IABS R179, R179 ;  /* 0x000000b300b37213 */ /* 0x000fe40000000000 */
[----:B------:R-:W-:Y:S02]  /*26980*/  ISETP.GE.AND P2, PT, R31, R244, PT ;  /* 0x000000f41f00720c */ /* 0x000fe40003f46270 */
[----:B-1----:R-:W-:Y:S02]  /*26990*/  IADD3 R32, R3, 0x29, RZ ;  /* 0x0000002903207810 */ /* 0x002fe40007ffe0ff */
[----:B------:R-:W-:Y:S02]  /*269a0*/  ISETP.GE.OR P2, PT, R31, R243, !P2 ;  /* 0x000000f31f00720c */ /* 0x000fe40005746670 */
[----:B------:R-:W-:Y:S01]  /*269b0*/  IADD3 R190, R245, -R192, RZ ;  /* 0x800000c0f5be7210 */ /* 0x000fe20007ffe0ff */
[----:B------:R-:W1:Y:S03]  /*269c0*/  I2F R185, R185 ;  /* 0x000000b900b97306 */ /* 0x000e660000201400 */
[----:B------:R-:W-:Y:S07]  /*269d0*/  IABS R190, R190 ;  /* 0x000000be00be7213 */ /* 0x000fee0000000000 */
[----:B------:R-:W1:Y:S10]  /*269e0*/  I2F R182, R182 ;  /* 0x000000b600b67306 */ /* 0x000e740000201400 */
[----:B------:R-:W1:Y:S10]  /*269f0*/  I2F R186, R186 ;  /* 0x000000ba00ba7306 */ /* 0x000e740000201400 */
[----:B------:R-:W1:Y:S10]  /*26a00*/  I2F R22, R22 ;  /* 0x0000001600167306 */ /* 0x000e740000201400 */
[----:B------:R-:W1:Y:S10]  /*26a10*/  I2F R179, R179 ;  /* 0x000000b300b37306 */ /* 0x000e740000201400 */
[----:B------:R-:W1:Y:S10]  /*26a20*/  I2F R30, R30 ;  /* 0x0000001e001e7306 */ /* 0x000e740000201400 */
[----:B------:R-:W1:Y:S01]  /*26a30*/  I2F R190, R190 ;  /* 0x000000be00be7306 */ /* 0x000e620000201400 */
[C---:B----4-:R-:W-:Y:S02]  /*26a40*/  FFMA.FTZ R173, -R239.reuse, R25, R173 ;  /* 0x00000019efad7223 */ /* 0x050fe400000101ad */
[C---:B--2---:R-:W-:Y:S02]  /*26a50*/  FFMA.FTZ R172, -R239.reuse, R9, R172 ;  /* 0x00000009efac7223 */ /* 0x044fe400000101ac */
[----:B------:R-:W-:Y:S01]  /*26a60*/  FFMA.FTZ R166, -R239, R33, R166 ;  /* 0x00000021efa67223 */ /* 0x000fe200000101a6 */
[----:B------:R-:W-:Y:S01]  /*26a70*/  FSEL R9, R173, -INF , !P6 ;  /* 0xff800000ad097808 */ /* 0x000fe20007000000 */
[----:B-----5:R-:W-:Y:S01]  /*26a80*/  FFMA.FTZ R170, -R239, R191, R170 ;  /* 0x000000bfefaa7223 */ /* 0x020fe200000101aa */
[----:B------:R-:W-:Y:S01]  /*26a90*/  ISETP.GE.AND P6, PT, R21, R244, PT ;  /* 0x000000f41500720c */ /* 0x000fe20003fc6270 */
[----:B------:R-:W-:Y:S01]  /*26aa0*/  FFMA.FTZ R14, -R239, R187, R14 ;  /* 0x000000bbef0e7223 */ /* 0x000fe2000001010e */
[----:B------:R-:W-:Y:S01]  /*26ab0*/  FSEL R25, R166, -INF , !P4 ;  /* 0xff800000a6197808 */ /* 0x000fe20006000000 */
[----:B------:R-:W-:Y:S01]  /*26ac0*/  IMAD.MOV.U32 R166, RZ, RZ, R164 ;  /* 0x000000ffffa67224 */ /* 0x000fe200078e00a4 */
[----:B------:R-:W-:Y:S01]  /*26ad0*/  ISETP.GE.OR P6, PT, R21, R243, !P6 ;  /* 0x000000f31500720c */ /* 0x000fe200077c6670 */
[----:B-1----:R-:W-:Y:S01]  /*26ae0*/  FFMA.FTZ R175, -R239, R185, R175 ;  /* 0x000000b9efaf7223 */ /* 0x002fe200000101af */
[----:B------:R-:W-:Y:S01]  /*26af0*/  IADD3 R164, R245, -R32, RZ ;  /* 0x80000020f5a47210 */ /* 0x000fe20007ffe0ff */
[C---:B------:R-:W-:Y:S01]  /*26b00*/  FFMA.FTZ R15, -R239.reuse, R182, R15 ;  /* 0x000000b6ef0f7223 */ /* 0x040fe2000001010f */
[----:B------:R-:W-:Y:S01]  /*26b10*/  FSEL R248, R170, -INF , !P6 ;  /* 0xff800000aaf87808 */ /* 0x000fe20007000000 */
[----:B------:R-:W1:Y:S01]  /*26b20*/  I2F R166, R166 ;  /* 0x000000a600a67306 */ /* 0x000e620000201400 */
[C---:B------:R-:W-:Y:S01]  /*26b30*/  ISETP.GE.AND P6, PT, R184.reuse, R244, PT ;  /* 0x000000f4b800720c */ /* 0x040fe20003fc6270 */
[C---:B------:R-:W-:Y:S01]  /*26b40*/  FFMA.FTZ R174, -R239.reuse, R186, R174 ;  /* 0x000000baefae7223 */ /* 0x040fe200000101ae */
[----:B------:R-:W-:Y:S01]  /*26b50*/  IABS R164, R164 ;  /* 0x000000a400a47213 */ /* 0x000fe20000000000 */
[C---:B------:R-:W-:Y:S01]  /*26b60*/  FFMA.FTZ R16, -R239.reuse, R181, R16 ;  /* 0x000000b5ef107223 */ /* 0x040fe20000010110 */
[-C--:B------:R-:W-:Y:S01]  /*26b70*/  ISETP.GE.OR P6, PT, R184, R243.reuse, !P6 ;  /* 0x000000f3b800720c */ /* 0x080fe200077c6670 */
[C---:B------:R-:W-:Y:S01]  /*26b80*/  FFMA.FTZ R176, -R239.reuse, R22, R176 ;  /* 0x00000016efb07223 */ /* 0x040fe200000101b0 */
[----:B------:R-:W-:Y:S01]  /*26b90*/  FSEL R172, R172, -INF , !P3 ;  /* 0xff800000acac7808 */ /* 0x000fe20005800000 */
[----:B------:R-:W-:Y:S01]  /*26ba0*/  FFMA.FTZ R12, -R239, R178, R12 ;  /* 0x000000b2ef0c7223 */ /* 0x000fe2000001010c */
[----:B------:R-:W-:Y:S01]  /*26bb0*/  FSEL R250, R14, -INF , !P6 ;  /* 0xff8000000efa7808 */ /* 0x000fe20007000000 */
[----:B------:R-:W2:Y:S01]  /*26bc0*/  I2F R185, R164 ;  /* 0x000000a400b97306 */ /* 0x000ea20000201400 */
[----:B------:R-:W-:Y:S01]  /*26bd0*/  ISETP.GE.AND P6, PT, R183, R244, PT ;  /* 0x000000f4b700720c */ /* 0x000fe20003fc6270 */
[----:B------:R-:W-:Y:S01]  /*26be0*/  FFMA.FTZ R18, -R239, R34, R18 ;  /* 0x00000022ef127223 */ /* 0x000fe20000010112 */
[----:B------:R-:W-:Y:S01]  /*26bf0*/  FSEL R14, R174, -INF , !P0 ;  /* 0xff800000ae0e7808 */ /* 0x000fe20004000000 */
[C---:B------:R-:W-:Y:S01]  /*26c00*/  IMAD.IADD R174, R242.reuse, 0x1, -R177 ;  /* 0x00000001f2ae7824 */ /* 0x040fe200078e0ab1 */
[----:B------:R-:W-:Y:S01]  /*26c10*/  ISETP.GE.OR P6, PT, R183, R243, !P6 ;  /* 0x000000f3b700720c */ /* 0x000fe200077c6670 */
[----:B------:R-:W-:Y:S01]  /*26c20*/  FFMA.FTZ R168, -R239, R179, R168 ;  /* 0x000000b3efa87223 */ /* 0x000fe200000101a8 */
[----:B------:R-:W-:Y:S01]  /*26c30*/  ISETP.GE.AND P3, PT, R21, R241, PT ;  /* 0x000000f11500720c */ /* 0x000fe20003f66270 */
[----:B------:R-:W-:Y:S01]  /*26c40*/  FFMA.FTZ R169, -R239, R30, R169 ;  /* 0x0000001eefa97223 */ /* 0x000fe200000101a9 */
[----:B------:R-:W-:Y:S01]  /*26c50*/  FSEL R251, R15, -INF , !P6 ;  /* 0xff8000000ffb7808 */ /* 0x000fe20007000000 */
[----:B------:R-:W-:Y:S01]  /*26c60*/  FFMA.FTZ R171, -R239, R190, R171 ;  /* 0x000000beefab7223 */ /* 0x000fe200000101ab */
[----:B------:R-:W-:Y:S02]  /*26c70*/  ISETP.GE.AND P6, PT, R177, R244, PT ;  /* 0x000000f4b100720c */ /* 0x000fe40003fc6270 */
[----:B------:R-:W-:Y:S01]  /*26c80*/  ISETP.GE.OR P3, PT, R21, R240, !P3 ;  /* 0x000000f01500720c */ /* 0x000fe20005f66670 */
[----:B-1----:R-:W-:Y:S01]  /*26c90*/  FFMA.FTZ R13, -R239, R166, R13 ;  /* 0x000000a6ef0d7223 */ /* 0x002fe2000001010d */
[----:B------:R-:W-:Y:S02]  /*26ca0*/  ISETP.GE.OR P6, PT, R177, R243, !P6 ;  /* 0x000000f3b100720c */ /* 0x000fe400077c6670 */
[----:B------:R-:W-:Y:S02]  /*26cb0*/  IADD3 R21, R242, -R184, RZ ;  /* 0x800000b8f2157210 */ /* 0x000fe40007ffe0ff */
[----:B------:R-:W-:Y:S02]  /*26cc0*/  FSEL R193, R16, -INF , !P6 ;  /* 0xff80000010c17808 */ /* 0x000fe40007000000 */
[----:B------:R-:W-:Y:S02]  /*26cd0*/  ISETP.GE.AND P6, PT, R35, R244, PT ;  /* 0x000000f42300720c */ /* 0x000fe40003fc6270 */
[----:B------:R-:W-:Y:S01]  /*26ce0*/  IABS R174, R174 ;  /* 0x000000ae00ae7213 */ /* 0x000fe20000000000 */
[----:B--2---:R-:W-:Y:S01]  /*26cf0*/  FFMA.FTZ R20, -R239, R185, R20 ;  /* 0x000000b9ef147223 */ /* 0x004fe20000010114 */
[----:B------:R-:W-:Y:S02]  /*26d00*/  IADD3 R33, R3, 0x28, RZ ;  /* 0x0000002803217810 */ /* 0x000fe40007ffe0ff */
[----:B------:R-:W-:Y:S02]  /*26d10*/  ISETP.GE.OR P6, PT, R35, R243, !P6 ;  /* 0x000000f32300720c */ /* 0x000fe400077c6670 */
[----:B------:R-:W-:Y:S01]  /*26d20*/  IABS R164, R21 ;  /* 0x0000001500a47213 */ /* 0x000fe20000000000 */
[----:B------:R-:W-:Y:S01]  /*26d30*/  IMAD.IADD R180, R245, 0x1, -R33 ;  /* 0x00000001f5b47824 */ /* 0x000fe200078e0a21 */
[----:B------:R-:W-:Y:S02]  /*26d40*/  FSEL R21, R176, -INF , !P2 ;  /* 0xff800000b0157808 */ /* 0x000fe40005000000 */
[----:B------:R-:W-:Y:S01]  /*26d50*/  IADD3 R176, R242, -R183, RZ ;  /* 0x800000b7f2b07210 */ /* 0x000fe20007ffe0ff */
[----:B------:R-:W1:Y:S01]  /*26d60*/  I2F R173, R164 ;  /* 0x000000a400ad7306 */ /* 0x000e620000201400 */
[-C--:B------:R-:W-:Y:S02]  /*26d70*/  ISETP.GE.AND P4, PT, R31, R241.reuse, PT ;  /* 0x000000f11f00720c */ /* 0x080fe40003f86270 */
[----:B------:R-:W-:Y:S02]  /*26d80*/  MOV R15, R174 ;  /* 0x000000ae000f7202 */ /* 0x000fe40000000f00 */
[----:B------:R-:W-:Y:S02]  /*26d90*/  FSEL R252, R12, -INF , !P3 ;  /* 0xff8000000cfc7808 */ /* 0x000fe40005800000 */
[----:B------:R-:W-:Y:S02]  /*26da0*/  FSEL R187, R18, -INF , !P6 ;  /* 0xff80000012bb7808 */ /* 0x000fe40007000000 */
[CC--:B------:R-:W-:Y:S01]  /*26db0*/  ISETP.GE.AND P3, PT, R33.reuse, R241.reuse, PT ;  /* 0x000000f12100720c */ /* 0x0c0fe20003f66270 */
[----:B------:R-:W2:Y:S01]  /*26dc0*/  I2F R15, R15 ;  /* 0x0000000f000f7306 */ /* 0x000ea20000201400 */
[----:B------:R-:W-:Y:S02]  /*26dd0*/  ISETP.GE.AND P6, PT, R33, R244, PT ;  /* 0x000000f42100720c */ /* 0x000fe40003fc6270 */
[----:B------:R-:W-:Y:S01]  /*26de0*/  IABS R170, R176 ;  /* 0x000000b000aa7213 */ /* 0x000fe20000000000 */
[----:B------:R-:W-:Y:S01]  /*26df0*/  IMAD.IADD R176, R242, 0x1, -R35 ;  /* 0x00000001f2b07824 */ /* 0x000fe200078e0a23 */
[-C--:B------:R-:W-:Y:S02]  /*26e00*/  ISETP.GE.OR P4, PT, R31, R240.reuse, !P4 ;  /* 0x000000f01f00720c */ /* 0x080fe40006786670 */
[----:B------:R-:W-:Y:S02]  /*26e10*/  ISETP.GE.AND P2, PT, R192, R241, PT ;  /* 0x000000f1c000720c */ /* 0x000fe40003f46270 */
[CC--:B------:R-:W-:Y:S01]  /*26e20*/  ISETP.GE.OR P3, PT, R33.reuse, R240.reuse, !P3 ;  /* 0x000000f02100720c */ /* 0x0c0fe20005f66670 */
[----:B------:R-:W4:Y:S01]  /*26e30*/  I2F R170, R170 ;  /* 0x000000aa00aa7306 */ /* 0x000f220000201400 */
[----:B------:R-:W-:Y:S01]  /*26e40*/  ISETP.GE.OR P6, PT, R33, R243, !P6 ;  /* 0x000000f32100720c */ /* 0x000fe200077c6670 */
[----:B------:R-:W-:Y:S01]  /*26e50*/  IMAD.IADD R33, R242, 0x1, -R33 ;  /* 0x00000001f2217824 */ /* 0x000fe200078e0a21 */
[-C--:B------:R-:W-:Y:S01]  /*26e60*/  ISETP.GE.OR P2, PT, R192, R240.reuse, !P2 ;  /* 0x000000f0c000720c */ /* 0x080fe20005746670 */
[----:B-1----:R-:W-:Y:S01]  /*26e70*/  FFMA.FTZ R4, -R239, R173, R4 ;  /* 0x000000adef047223 */ /* 0x002fe20000010104 */
[----:B------:R-:W-:Y:S02]  /*26e80*/  FSEL R168, R168, -INF , !P4 ;  /* 0xff800000a8a87808 */ /* 0x000fe40006000000 */
[C---:B------:R-:W-:Y:S02]  /*26e90*/  ISETP.GE.AND P4, PT, R35.reuse, R241, PT ;  /* 0x000000f12300720c */ /* 0x040fe40003f86270 */
[----:B------:R-:W-:Y:S02]  /*26ea0*/  IABS R33, R33 ;  /* 0x0000002100217213 */ /* 0x000fe40000000000 */
[----:B------:R-:W-:Y:S02]  /*26eb0*/  ISETP.GE.OR P4, PT, R35, R240, !P4 ;  /* 0x000000f02300720c */ /* 0x000fe40006786670 */
[----:B------:R-:W-:Y:S01]  /*26ec0*/  FSEL R35, R13, -INF , !P2 ;  /* 0xff8000000d237808 */ /* 0x000fe20005000000 */
[----:B--2---:R-:W-:Y:S01]  /*26ed0*/  FFMA.FTZ R17, -R239, R15, R17 ;  /* 0x0000000fef117223 */ /* 0x004fe20000010111 */
[----:B------:R-:W1:Y:S01]  /*26ee0*/  I2F R13, R33 ;  /* 0x00000021000d7306 */ /* 0x000e620000201400 */
[----:B------:R-:W-:Y:S02]  /*26ef0*/  IABS R180, R180 ;  /* 0x000000b400b47213 */ /* 0x000fe40000000000 */
[C---:B------:R-:W-:Y:S02]  /*26f00*/  IADD3 R30, R3.reuse, 0x38, RZ ;  /* 0x00000038031e7810 */ /* 0x040fe40007ffe0ff */
[----:B------:R-:W-:Y:S02]  /*26f10*/  IADD3 R31, R3, 0x30, RZ ;  /* 0x00000030031f7810 */ /* 0x000fe40007ffe0ff */
[----:B------:R-:W-:Y:S02]  /*26f20*/  IADD3 R174, R245, -R30, RZ ;  /* 0x8000001ef5ae7210 */ /* 0x000fe40007ffe0ff */
[----:B------:R-:W-:Y:S01]  /*26f30*/  FSEL R22, R175, -INF , !P1 ;  /* 0xff800000af167808 */ /* 0x000fe20004800000 */
[----:B------:R-:W2:Y:S01]  /*26f40*/  I2F R180, R180 ;  /* 0x000000b400b47306 */ /* 0x000ea20000201400 */
[----:B------:R-:W-:Y:S01]  /*26f50*/  IABS R174, R174 ;  /* 0x000000ae00ae7213 */ /* 0x000fe20000000000 */
[----:B------:R-:W-:Y:S01]  /*26f60*/  IMAD.IADD R175, R245, 0x1, -R31 ;  /* 0x00000001f5af7824 */ /* 0x000fe200078e0a1f */
[C---:B------:R-:W-:Y:S01]  /*26f70*/  ISETP.GE.AND P1, PT, R192.reuse, R244, PT ;  /* 0x000000f4c000720c */ /* 0x040fe20003f26270 */
[----:B----4-:R-:W-:Y:S01]  /*26f80*/  FFMA.FTZ R5, -R239, R170, R5 ;  /* 0x000000aaef057223 */ /* 0x010fe20000010105 */
[----:B------:R-:W-:Y:S02]  /*26f90*/  FMNMX.FTZ R15, R25, R2, !PT ;  /* 0x00000002190f7209 */ /* 0x000fe40007810000 */
[----:B------:R-:W-:Y:S02]  /*26fa0*/  ISETP.GE.AND P0, PT, R183, R241, PT ;  /* 0x000000f1b700720c */ /* 0x000fe40003f06270 */
[----:B------:R-:W-:Y:S01]  /*26fb0*/  ISETP.GE.OR P1, PT, R192, R243, !P1 ;  /* 0x000000f3c000720c */ /* 0x000fe20004f26670 */
[----:B------:R-:W4:Y:S01]  /*26fc0*/  I2F R16, R174 ;  /* 0x000000ae00107306 */ /* 0x000f220000201400 */
[----:B------:R-:W-:Y:S02]  /*26fd0*/  IADD3 R164, R3, 0x31, RZ ;  /* 0x0000003103a47810 */ /* 0x000fe40007ffe0ff */
[----:B------:R-:W-:Y:S01]  /*26fe0*/  IABS R175, R175 ;  /* 0x000000af00af7213 */ /* 0x000fe20000000000 */
[----:B-1----:R-:W-:Y:S01]  /*26ff0*/  FFMA.FTZ R8, -R239, R13, R8 ;  /* 0x0000000def087223 */ /* 0x002fe20000010108 */
[----:B------:R-:W-:Y:S02]  /*27000*/  FMNMX.FTZ R15, R172, R15, !PT ;  /* 0x0000000fac0f7209 */ /* 0x000fe40007810000 */
[----:B------:R-:W-:Y:S02]  /*27010*/  ISETP.GE.OR P0, PT, R183, R240, !P0 ;  /* 0x000000f0b700720c */ /* 0x000fe40004706670 */
[----:B------:R-:W-:Y:S01]  /*27020*/  FSEL R249, R171, -INF , !P1 ;  /* 0xff800000abf97808 */ /* 0x000fe20004800000 */
[----:B------:R-:W1:Y:S01]  /*27030*/  I2F R175, R175 ;  /* 0x000000af00af7306 */ /* 0x000e620000201400 */
[----:B------:R-:W-:Y:S02]  /*27040*/  IADD3 R171, R245, -R164, RZ ;  /* 0x800000a4f5ab7210 */ /* 0x000fe40007ffe0ff */
[----:B------:R-:W-:Y:S01]  /*27050*/  FSEL R33, R5, -INF , !P0 ;  /* 0xff80000005217808 */ /* 0x000fe20004000000 */
[----:B--2---:R-:W-:Y:S01]  /*27060*/  FFMA.FTZ R19, -R239, R180, R19 ;  /* 0x000000b4ef137223 */ /* 0x004fe20000010113 */
[----:B------:R-:W-:Y:S01]  /*27070*/  FMNMX.FTZ R5, R22, R15, !PT ;  /* 0x0000000f16057209 */ /* 0x000fe20007810000 */
[----:B------:R-:W-:Y:S01]  /*27080*/  IMAD.IADD R15, R242, 0x1, -R164 ;  /* 0x00000001f20f7824 */ /* 0x000fe200078e0aa4 */
[----:B------:R-:W-:Y:S02]  /*27090*/  IABS R171, R171 ;  /* 0x000000ab00ab7213 */ /* 0x000fe40000000000 */
[----:B------:R-:W-:Y:S02]  /*270a0*/  FMNMX.FTZ R5, R21, R5, !PT ;  /* 0x0000000515057209 */ /* 0x000fe40007810000 */
[----:B------:R-:W-:Y:S02]  /*270b0*/  IADD3 R3, R3, 0x39, RZ ;  /* 0x0000003903037810 */ /* 0x000fe40007ffe0ff */
[----:B------:R-:W2:Y:S01]  /*270c0*/  I2F R171, R171 ;  /* 0x000000ab00ab7306 */ /* 0x000ea20000201400 */
[----:B------:R-:W-:Y:S01]  /*270d0*/  FMNMX.FTZ R5, R248, R5, !PT ;  /* 0x00000005f8057209 */ /* 0x000fe20007810000 */
[----:B----4-:R-:W-:Y:S01]  /*270e0*/  FFMA.FTZ R29, -R239, R16, R29 ;  /* 0x00000010ef1d7223 */ /* 0x010fe2000001011d */
[----:B------:R-:W-:Y:S02]  /*270f0*/  IADD3 R34, R245, -R3, RZ ;  /* 0x80000003f5227210 */ /* 0x000fe40007ffe0ff */
[----:B------:R-:W-:Y:S02]  /*27100*/  FSEL R186, R19, -INF , !P6 ;  /* 0xff80000013ba7808 */ /* 0x000fe40007000000 */
[----:B------:R-:W-:Y:S02]  /*27110*/  ISETP.GE.AND P6, PT, R32, R244, PT ;  /* 0x000000f42000720c */ /* 0x000fe40003fc6270 */
[----:B------:R-:W-:Y:S02]  /*27120*/  FMNMX.FTZ R5, R249, R5, !PT ;  /* 0x00000005f9057209 */ /* 0x000fe40007810000 */
[----:B------:R-:W-:Y:S01]  /*27130*/  IABS R34, R34 ;  /* 0x0000002200227213 */ /* 0x000fe20000000000 */
[----:B-1----:R-:W-:Y:S01]  /*27140*/  FFMA.FTZ R24, -R239, R175, R24 ;  /* 0x000000afef187223 */ /* 0x002fe20000010118 */
[-C--:B------:R-:W-:Y:S02]  /*27150*/  ISETP.GE.AND P1, PT, R184, R241.reuse, PT ;  /* 0x000000f1b800720c */ /* 0x080fe40003f26270 */
[C---:B------:R-:W-:Y:S02]  /*27160*/  ISETP.GE.AND P2, PT, R32.reuse, R241, PT ;  /* 0x000000f12000720c */ /* 0x040fe40003f46270 */
[----:B------:R-:W-:Y:S01]  /*27170*/  IABS R174, R176 ;  /* 0x000000b000ae7213 */ /* 0x000fe20000000000 */
[----:B------:R-:W1:Y:S01]  /*27180*/  I2F R34, R34 ;  /* 0x0000002200227306 */ /* 0x000e620000201400 */
[----:B------:R-:W-:Y:S02]  /*27190*/  ISETP.GE.OR P6, PT, R32, R243, !P6 ;  /* 0x000000f32000720c */ /* 0x000fe400077c6670 */
[----:B------:R-:W-:Y:S02]  /*271a0*/  FSEL R169, R169, -INF , !P5 ;  /* 0xff800000a9a97808 */ /* 0x000fe40006800000 */
[----:B------:R-:W-:Y:S01]  /*271b0*/  ISETP.GE.AND P5, PT, R177, R241, PT ;  /* 0x000000f1b100720c */ /* 0x000fe20003fa6270 */
[----:B--2---:R-:W-:Y:S01]  /*271c0*/  FFMA.FTZ R28, -R239, R171, R28 ;  /* 0x000000abef1c7223 */ /* 0x004fe2000001011c */
[----:B------:R-:W-:Y:S02]  /*271d0*/  FMNMX.FTZ R5, R250, R5, !PT ;  /* 0x00000005fa057209 */ /* 0x000fe40007810000 */
[----:B------:R-:W-:Y:S01]  /*271e0*/  ISETP.GE.OR P1, PT, R184, R240, !P1 ;  /* 0x000000f0b800720c */ /* 0x000fe20004f26670 */
[----:B------:R-:W2:Y:S01]  /*271f0*/  I2F R174, R174 ;  /* 0x000000ae00ae7306 */ /* 0x000ea20000201400 */
[----:B------:R-:W-:Y:S02]  /*27200*/  FMNMX.FTZ R16, R9, R0, !PT ;  /* 0x0000000009107209 */ /* 0x000fe40007810000 */
[----:B------:R-:W-:Y:S02]  /*27210*/  ISETP.GE.OR P2, PT, R32, R240, !P2 ;  /* 0x000000f02000720c */ /* 0x000fe40005746670 */
[----:B------:R-:W-:Y:S02]  /*27220*/  IADD3 R32, R242, -R32, RZ ;  /* 0x80000020f2207210 */ /* 0x000fe40007ffe0ff */
[----:B------:R-:W-:Y:S02]  /*27230*/  FSEL R185, R20, -INF , !P6 ;  /* 0xff80000014b97808 */ /* 0x000fe40007000000 */
[----:B------:R-:W-:Y:S02]  /*27240*/  ISETP.GE.AND P6, PT, R31, R244, PT ;  /* 0x000000f41f00720c */ /* 0x000fe40003fc6270 */
[----:B------:R-:W-:Y:S02]  /*27250*/  MOV R18, R193 ;  /* 0x000000c100127202 */ /* 0x000fe40000000f00 */
[----:B------:R-:W-:Y:S01]  /*27260*/  ISETP.GE.OR P5, PT, R177, R240, !P5 ;  /* 0x000000f0b100720c */ /* 0x000fe20006fa6670 */
[----:B-1----:R-:W-:Y:S01]  /*27270*/  FFMA.FTZ R27, -R239, R34, R27 ;  /* 0x00000022ef1b7223 */ /* 0x002fe2000001011b */
[----:B------:R-:W-:Y:S02]  /*27280*/  FMNMX.FTZ R5, R251, R5, !PT ;  /* 0x00000005fb057209 */ /* 0x000fe40007810000 */
[----:B------:R-:W-:Y:S02]  /*27290*/  FMNMX.FTZ R16, R14, R16, !PT ;  /* 0x000000100e107209 */ /* 0x000fe40007810000 */
[----:B------:R-:W-:Y:S02]  /*272a0*/  FSEL R19, R4, -INF , !P1 ;  /* 0xff80000004137808 */ /* 0x000fe40004800000 */
[----:B------:R-:W-:Y:S02]  /*272b0*/  IABS R4, R32 ;  /* 0x0000002000047213 */ /* 0x000fe40000000000 */
[----:B------:R-:W-:Y:S01]  /*272c0*/  IADD3 R12, R242, -R31, RZ ;  /* 0x8000001ff20c7210 */ /* 0x000fe20007ffe0ff */
[----:B--2---:R-:W-:Y:S01]  /*272d0*/  FFMA.FTZ R6, -R239, R174, R6 ;  /* 0x000000aeef067223 */ /* 0x004fe20000010106 */
[----:B------:R-:W-:Y:S02]  /*272e0*/  ISETP.GE.OR P6, PT, R31, R243, !P6 ;  /* 0x000000f31f00720c */ /* 0x000fe400077c6670 */
[----:B------:R-:W-:Y:S01]  /*272f0*/  FSEL R184, R17, -INF , !P5 ;  /* 0xff80000011b87808 */ /* 0x000fe20006800000 */
[----:B------:R-:W1:Y:S01]  /*27300*/  I2F R4, R4 ;  /* 0x0000000400047306 */ /* 0x000e620000201400 */
[----:B------:R-:W-:Y:S02]  /*27310*/  FMNMX.FTZ R17, R18, R5, !PT ;  /* 0x0000000512117209 */ /* 0x000fe40007810000 */
[----:B------:R-:W-:Y:S02]  /*27320*/  FMNMX.FTZ R16, R169, R16, !PT ;  /* 0x00000010a9107209 */ /* 0x000fe40007810000 */
[----:B------:R-:W-:Y:S02]  /*27330*/  IABS R12, R12 ;  /* 0x0000000c000c7213 */ /* 0x000fe40000000000 */
[----:B------:R-:W-:Y:S02]  /*27340*/  FSEL R180, R24, -INF , !P6 ;  /* 0xff80000018b47808 */ /* 0x000fe40007000000 */
[----:B------:R-:W-:Y:S02]  /*27350*/  ISETP.GE.AND P6, PT, R164, R244, PT ;  /* 0x000000f4a400720c */ /* 0x000fe40003fc6270 */
[----:B------:R-:W-:Y:S01]  /*27360*/  FMNMX.FTZ R17, R187, R17, !PT ;  /* 0x00000011bb117209 */ /* 0x000fe20007810000 */
[----:B------:R-:W2:Y:S01]  /*27370*/  I2F R12, R12 ;  /* 0x0000000c000c7306 */ /* 0x000ea20000201400 */
[----:B------:R-:W-:Y:S02]  /*27380*/  FMNMX.FTZ R16, R168, R16, !PT ;  /* 0x00000010a8107209 */ /* 0x000fe40007810000 */
[----:B------:R-:W-:Y:S02]  /*27390*/  IADD3 R13, R242, -R30, RZ ;  /* 0x8000001ef20d7210 */ /* 0x000fe40007ffe0ff */
[----:B------:R-:W-:Y:S02]  /*273a0*/  IABS R15, R15 ;  /* 0x0000000f000f7213 */ /* 0x000fe40000000000 */
[----:B------:R-:W-:Y:S02]  /*273b0*/  ISETP.GE.OR P6, PT, R164, R243, !P6 ;  /* 0x000000f3a400720c */ /* 0x000fe400077c6670 */
[----:B------:R-:W-:Y:S02]  /*273c0*/  FMNMX.FTZ R17, R186, R17, !PT ;  /* 0x00000011ba117209 */ /* 0x000fe40007810000 */
[----:B------:R-:W-:Y:S01]  /*273d0*/  FMNMX.FTZ R16, R252, R16, !PT ;  /* 0x00000010fc107209 */ /* 0x000fe20007810000 */
[----:B------:R-:W4:Y:S01]  /*273e0*/  I2F R15, R15 ;  /* 0x0000000f000f7306 */ /* 0x000f220000201400 */
[----:B------:R-:W-:Y:S01]  /*273f0*/  IABS R13, R13 ;  /* 0x0000000d000d7213 */ /* 0x000fe20000000000 */
[----:B-1----:R-:W-:Y:S01]  /*27400*/  FFMA.FTZ R7, -R239, R4, R7 ;  /* 0x00000004ef077223 */ /* 0x002fe20000010107 */
[----:B------:R-:W-:Y:S02]  /*27410*/  IADD3 R5, R242, -R3, RZ ;  /* 0x80000003f2057210 */ /* 0x000fe40007ffe0ff */
[----:B------:R-:W-:Y:S02]  /*27420*/  FSEL R179, R28, -INF , !P6 ;  /* 0xff8000001cb37808 */ /* 0x000fe40007000000 */
[C---:B------:R-:W-:Y:S02]  /*27430*/  ISETP.GE.AND P6, PT, R30.reuse, R244, PT ;  /* 0x000000f41e00720c */ /* 0x040fe40003fc6270 */
[----:B------:R-:W-:Y:S01]  /*27440*/  FMNMX.FTZ R17, R185, R17, !PT ;  /* 0x00000011b9117209 */ /* 0x000fe20007810000 */
[----:B------:R-:W1:Y:S01]  /*27450*/  I2F R13, R13 ;  /* 0x0000000d000d7306 */ /* 0x000e620000201400 */
[----:B------:R-:W-:Y:S01]  /*27460*/  FMNMX.FTZ R16, R35, R16, !PT ;  /* 0x0000001023107209 */ /* 0x000fe20007810000 */
[----:B--2---:R-:W-:Y:S01]  /*27470*/  FFMA.FTZ R11, -R239, R12, R11 ;  /* 0x0000000cef0b7223 */ /* 0x004fe2000001010b */
[----:B------:R-:W-:Y:S02]  /*27480*/  IABS R5, R5 ;  /* 0x0000000500057213 */ /* 0x000fe40000000000 */
[----:B------:R-:W-:Y:S02]  /*27490*/  ISETP.GE.OR P6, PT, R30, R243, !P6 ;  /* 0x000000f31e00720c */ /* 0x000fe400077c6670 */
[----:B------:R-:W-:Y:S02]  /*274a0*/  FMNMX.FTZ R17, R180, R17, !PT ;  /* 0x00000011b4117209 */ /* 0x000fe40007810000 */
[----:B------:R-:W-:Y:S01]  /*274b0*/  ISETP.GE.AND P5, PT, R3, R244, PT ;  /* 0x000000f40300720c */ /* 0x000fe20003fa6270 */
[----:B------:R-:W2:Y:S01]  /*274c0*/  I2F R5, R5 ;  /* 0x0000000500057306 */ /* 0x000ea20000201400 */
[----:B------:R-:W-:Y:S02]  /*274d0*/  FMNMX.FTZ R16, R19, R16, !PT ;  /* 0x0000001013107209 */ /* 0x000fe40007810000 */
[----:B------:R-:W-:Y:S01]  /*274e0*/  FSEL R178, R29, -INF , !P6 ;  /* 0xff8000001db27808 */ /* 0x000fe20007000000 */
[----:B----4-:R-:W-:Y:S01]  /*274f0*/  FFMA.FTZ R10, -R239, R15, R10 ;  /* 0x0000000fef0a7223 */ /* 0x010fe2000001010a */
[----:B------:R-:W-:Y:S02]  /*27500*/  ISETP.GE.OR P5, PT, R3, R243, !P5 ;  /* 0x000000f30300720c */ /* 0x000fe40006fa6670 */
[----:B------:R-:W-:Y:S02]  /*27510*/  FMNMX.FTZ R17, R179, R17, !PT ;  /* 0x00000011b3117209 */ /* 0x000fe40007810000 */
[----:B------:R-:W-:Y:S02]  /*27520*/  FMNMX.FTZ R16, R33, R16, !PT ;  /* 0x0000001021107209 */ /* 0x000fe40007810000 */
[----:B------:R-:W-:Y:S02]  /*27530*/  FSEL R176, R27, -INF , !P5 ;  /* 0xff8000001bb07808 */ /* 0x000fe40006800000 */
[----:B------:R-:W-:Y:S01]  /*27540*/  FMNMX.FTZ R17, R178, R17, !PT ;  /* 0x00000011b2117209 */ /* 0x000fe20007810000 */
[----:B-1----:R-:W-:Y:S01]  /*27550*/  FFMA.FTZ R23, -R239, R13, R23 ;  /* 0x0000000def177223 */ /* 0x002fe20000010117 */
[----:B------:R-:W-:Y:S02]  /*27560*/  FSEL R183, R6, -INF , !P4 ;  /* 0xff80000006b77808 */ /* 0x000fe40006000000 */
[----:B------:R-:W-:Y:S02]  /*27570*/  FMNMX.FTZ R16, R184, R16, !PT ;  /* 0x00000010b8107209 */ /* 0x000fe40007810000 */
[----:B------:R-:W-:Y:S02]  /*27580*/  FMNMX.FTZ R4, R176, R17, !PT ;  /* 0x00000011b0047209 */ /* 0x000fe40007810000 */
[----:B------:R-:W-:Y:S02]  /*27590*/  ISETP.GE.AND P1, PT, R31, R241, PT ;  /* 0x000000f11f00720c */ /* 0x000fe40003f26270 */
[----:B------:R-:W-:Y:S01]  /*275a0*/  FSEL R182, R8, -INF , !P3 ;  /* 0xff80000008b67808 */ /* 0x000fe20005800000 */
[----:B------:R-:W1:Y:S01]  /*275b0*/  SHFL.BFLY PT, R6, R4, 0x2, 0x1f ;  /* 0x0c401f0004067f89 */ /* 0x000e6200000e0000 */
[----:B------:R-:W-:Y:S01]  /*275c0*/  FMNMX.FTZ R16, R183, R16, !PT ;  /* 0x00000010b7107209 */ /* 0x000fe20007810000 */
[----:B--2---:R-:W-:Y:S01]  /*275d0*/  FFMA.FTZ R26, -R239, R5, R26 ;  /* 0x00000005ef1a7223 */ /* 0x004fe2000001011a */
[----:B------:R-:W-:Y:S02]  /*275e0*/  ISETP.GE.OR P1, PT, R31, R240, !P1 ;  /* 0x000000f01f00720c */ /* 0x000fe40004f26670 */
[----:B------:R-:W-:Y:S02]  /*275f0*/  FSEL R181, R7, -INF , !P2 ;  /* 0xff80000007b57808 */ /* 0x000fe40005000000 */
[----:B------:R-:W-:Y:S02]  /*27600*/  FMNMX.FTZ R16, R182, R16, !PT ;  /* 0x00000010b6107209 */ /* 0x000fe40007810000 */
[-C--:B------:R-:W-:Y:S02]  /*27610*/  ISETP.GE.AND P0, PT, R164, R241.reuse, PT ;  /* 0x000000f1a400720c */ /* 0x080fe40003f06270 */
[-C--:B------:R-:W-:Y:S02]  /*27620*/  ISETP.GE.AND P3, PT, R30, R241.reuse, PT ;  /* 0x000000f11e00720c */ /* 0x080fe40003f66270 */
        /* <DEDUP_REMOVED lines=28> */
[----:B------:R-:W-:Y:S01]  /*277f0*/  LDSM.16.MT88.4 R20, [R217+0x10000] ;  /* 0x01000000d914783b */ /* 0x000fe20000004200 */
[-CC-:B------:R-:W-:Y:S02]  /*27800*/  FFMA.FTZ R180, R180, R165.reuse, -R177.reuse ;  /* 0x000000a5b4b47223 */ /* 0x180fe400000108b1 */
[-CC-:B------:R-:W-:Y:S02]  /*27810*/  FFMA.FTZ R179, R179, R165.reuse, -R177.reuse ;  /* 0x000000a5b3b37223 */ /* 0x180fe400000108b1 */
[-CC-:B------:R-:W-:Y:S02]  /*27820*/  FFMA.FTZ R178, R178, R165.reuse, -R177.reuse ;  /* 0x000000a5b2b27223 */ /* 0x180fe400000108b1 */
[-CC-:B------:R-:W-:Y:S02]  /*27830*/  FFMA.FTZ R248, R248, R165.reuse, -R177.reuse ;  /* 0x000000a5f8f87223 */ /* 0x180fe400000108b1 */
        /* <DEDUP_REMOVED lines=12> */
[--C-:B------:R-:W-:Y:S01]  /*27900*/  FFMA.FTZ R186, R186, R165, -R177.reuse ;  /* 0x000000a5baba7223 */ /* 0x100fe200000108b1 */
        /* <DEDUP_REMOVED lines=19> */
[-C--:B------:R-:W-:Y:S02]  /*27a40*/  FFMA.FTZ R185, R185, R165.reuse, -R177 ;  /* 0x000000a5b9b97223 */ /* 0x080fe400000108b1 */
[-CC-:B------:R-:W-:Y:S01]  /*27a50*/  FFMA.FTZ R183, R183, R165.reuse, -R172.reuse ;  /* 0x000000a5b7b77223 */ /* 0x180fe200000108ac */
[----:B-1----:R-:W-:Y:S01]  /*27a60*/  F2FP.BF16.PACK_AB R170, R219, R220 ;  /* 0x000000dcdbaa723e */ /* 0x002fe200000010ff */
[-CC-:B------:R-:W-:Y:S02]  /*27a70*/  FFMA.FTZ R182, R182, R165.reuse, -R172.reuse ;  /* 0x000000a5b6b67223 */ /* 0x180fe400000108ac */
[--C-:B------:R-:W-:Y:S03]  /*27a80*/  FFMA.FTZ R181, R181, R165, -R172.reuse ;  /* 0x000000a5b5b57223 */ /* 0x100fe600000108ac */
[----:B------:R-:W-:Y:S01]  /*27a90*/  MUFU.EX2 R195, R195 ;  /* 0x000000c300c37308 */ /* 0x000fe20000000800 */
[C---:B--2---:R-:W-:Y:S01]  /*27aa0*/  FMUL.FTZ R4, R2.reuse, R160 ;  /* 0x000000a002047220 */ /* 0x044fe20000410000 */
[----:B------:R-:W-:Y:S01]  /*27ab0*/  MOV R160, R18 ;  /* 0x0000001200a07202 */ /* 0x000fe20000000f00 */
[C---:B------:R-:W-:Y:S02]  /*27ac0*/  FMUL.FTZ R5, R2.reuse, R161 ;  /* 0x000000a102057220 */ /* 0x040fe40000410000 */
[C---:B------:R-:W-:Y:S05]  /*27ad0*/  FMUL.FTZ R8, R2.reuse, R156 ;  /* 0x0000009c02087220 */ /* 0x040fea0000410000 */
[----:B------:R-:W1:Y:S01]  /*27ae0*/  MUFU.EX2 R194, R194 ;  /* 0x000000c200c27308 */ /* 0x000e620000000800 */
        /* <DEDUP_REMOVED lines=8> */
[----:B------:R-:W-:Y:S01]  /*27b70*/  FMUL.FTZ R19, R0, R151 ;  /* 0x0000009700137220 */ /* 0x000fe20000410000 */
[----:B------:R-:W-:Y:S01]  /*27b80*/  LDSM.16.MT88.4 R156, [R217+0x12800] ;  /* 0x01280000d99c783b */ /* 0x000fe20000004200 */
[----:B------:R-:W-:Y:S02]  /*27b90*/  FMUL.FTZ R17, R2, R149 ;  /* 0x0000009502117220 */ /* 0x000fe40000410000 */
[----:B------:R-:W-:Y:S02]  /*27ba0*/  FMUL.FTZ R18, R0, R150 ;  /* 0x0000009600127220 */ /* 0x000fe40000410000 */
[C---:B------:R-:W-:Y:S01]  /*27bb0*/  FMUL.FTZ R24, R2.reuse, R140 ;  /* 0x0000008c02187220 */ /* 0x040fe20000410000 */
[----:B------:R-:W2:Y:S01]  /*27bc0*/  MUFU.EX2 R192, R192 ;  /* 0x000000c000c07308 */ /* 0x000ea20000000800 */
[----:B------:R-:W-:Y:S02]  /*27bd0*/  FMUL.FTZ R25, R2, R141 ;  /* 0x0000008d02197220 */ /* 0x000fe40000410000 */
[----:B------:R-:W-:Y:S01]  /*27be0*/  FMUL.FTZ R26, R0, R142 ;  /* 0x0000008e001a7220 */ /* 0x000fe20000410000 */
[----:B-1----:R-:W-:Y:S01]  /*27bf0*/  F2FP.BF16.PACK_AB R169, R194, R195 ;  /* 0x000000c3c2a9723e */ /* 0x002fe200000010ff */
[----:B------:R-:W-:Y:S02]  /*27c00*/  FMUL.FTZ R27, R0, R143 ;  /* 0x0000008f001b7220 */ /* 0x000fe40000410000 */
[----:B------:R-:W-:Y:S01]  /*27c10*/  IMAD.MOV.U32 R161, RZ, RZ, R33 ;  /* 0x000000ffffa17224 */ /* 0x000fe200078e0021 */
[----:B------:R-:W-:Y:S01]  /*27c20*/  LDSM.16.MT88.4 R140, [R215+0x12000] ;  /* 0x01200000d78c783b */ /* 0x000fe20000004200 */
[----:B------:R-:W-:Y:S01]  /*27c30*/  IMAD.MOV.U32 R163, RZ, RZ, R35 ;  /* 0x000000ffffa37224 */ /* 0x000fe200078e0023 */
[----:B------:R-:W-:Y:S01]  /*27c40*/  MUFU.EX2 R182, R182 ;  /* 0x000000b600b67308 */ /* 0x000fe20000000800 */
[C---:B------:R-:W-:Y:S02]  /*27c50*/  FMUL.FTZ R32, R2.reuse, R132 ;  /* 0x0000008402207220 */ /* 0x040fe40000410000 */
[----:B------:R-:W-:Y:S02]  /*27c60*/  FMUL.FTZ R33, R2, R133 ;  /* 0x0000008502217220 */ /* 0x000fe40000410000 */
[C---:B------:R-:W-:Y:S02]  /*27c70*/  FMUL.FTZ R34, R0.reuse, R134 ;  /* 0x0000008600227220 */ /* 0x040fe40000410000 */
[----:B------:R-:W-:Y:S02]  /*27c80*/  FMUL.FTZ R35, R0, R135 ;  /* 0x0000008700237220 */ /* 0x000fe40000410000 */
[----:B------:R-:W-:Y:S01]  /*27c90*/  LDSM.16.MT88.4 R132, [R216+0x12000] ;  /* 0x01200000d884783b */ /* 0x000fe20000004200 */
[C---:B------:R-:W-:Y:S01]  /*27ca0*/  FMUL.FTZ R36, R2.reuse, R36 ;  /* 0x0000002402247220 */ /* 0x040fe20000410000 */
[----:B------:R-:W-:Y:S01]  /*27cb0*/  MUFU.EX2 R248, R248 ;  /* 0x000000f800f87308 */ /* 0x000fe20000000800 */
[----:B------:R-:W-:Y:S01]  /*27cc0*/  FMUL.FTZ R37, R2, R37 ;  /* 0x0000002502257220 */ /* 0x000fe20000410000 */
[----:B--2---:R-:W-:Y:S01]  /*27cd0*/  F2FP.BF16.PACK_AB R171, R192, R193 ;  /* 0x000000c1c0ab723e */ /* 0x004fe200000010ff */
[C---:B------:R-:W-:Y:S02]  /*27ce0*/  FMUL.FTZ R38, R0.reuse, R38 ;  /* 0x0000002600267220 */ /* 0x040fe40000410000 */
[----:B------:R-:W-:Y:S02]  /*27cf0*/  FMUL.FTZ R39, R0, R39 ;  /* 0x0000002700277220 */ /* 0x000fe40000410000 */
[C---:B------:R-:W-:Y:S02]  /*27d00*/  FMUL.FTZ R40, R2.reuse, R40 ;  /* 0x0000002802287220 */ /* 0x040fe40000410000 */
[C---:B---3--:R-:W-:Y:S01]  /*27d10*/  HMMA.16816.F32.BF16 R4, R168.reuse, R12, R4 ;  /* 0x0000000ca804723c */ /* 0x048fe20000041804 */
[----:B------:R-:W1:Y:S04]  /*27d20*/  MUFU.EX2 R249, R249 ;  /* 0x000000f900f97308 */ /* 0x000e680000000800 */
[C---:B------:R-:W-:Y:S02]  /*27d30*/  FMUL.FTZ R41, R2.reuse, R41 ;  /* 0x0000002902297220 */ /* 0x040fe40000410000 */
[C---:B------:R-:W-:Y:S01]  /*27d40*/  FMUL.FTZ R12, R2.reuse, R152 ;  /* 0x00000098020c7220 */ /* 0x040fe20000410000 */
[C---:B------:R-:W-:Y:S03]  /*27d50*/  HMMA.16816.F32.BF16 R8, R168.reuse, R14, R8 ;  /* 0x0000000ea808723c */ /* 0x040fe60000041808 */
[----:B------:R-:W-:Y:S01]  /*27d60*/  MUFU.EX2 R250, R250 ;  /* 0x000000fa00fa7308 */ /* 0x000fe20000000800 */
[----:B------:R-:W-:Y:S02]  /*27d70*/  FMUL.FTZ R13, R2, R153 ;  /* 0x00000099020d7220 */ /* 0x000fe40000410000 */
[C---:B------:R-:W-:Y:S02]  /*27d80*/  FMUL.FTZ R42, R0.reuse, R42 ;  /* 0x0000002a002a7220 */ /* 0x040fe40000410000 */
[C---:B------:R-:W-:Y:S04]  /*27d90*/  FMUL.FTZ R14, R0.reuse, R154 ;  /* 0x0000009a000e7220 */ /* 0x040fe80000410000 */
[C---:B------:R-:W-:Y:S01]  /*27da0*/  FMUL.FTZ R15, R0.reuse, R155 ;  /* 0x0000009b000f7220 */ /* 0x040fe20000410000 */
[----:B------:R-:W-:Y:S01]  /*27db0*/  MUFU.EX2 R251, R251 ;  /* 0x000000fb00fb7308 */ /* 0x000fe20000000800 */
[----:B------:R-:W2:Y:S01]  /*27dc0*/  LDSM.16.MT88.4 R152, [R215+0x10000] ;  /* 0x01000000d798783b */ /* 0x000ea20000004200 */
[----:B------:R-:W-:Y:S02]  /*27dd0*/  FMUL.FTZ R43, R0, R43 ;  /* 0x0000002b002b7220 */ /* 0x000fe40000410000 */
[C---:B------:R-:W-:Y:S02]  /*27de0*/  FMUL.FTZ R44, R2.reuse, R44 ;  /* 0x0000002c022c7220 */ /* 0x040fe40000410000 */
[C---:B------:R-:W-:Y:S03]  /*27df0*/  HMMA.16816.F32.BF16 R12, R168.reuse, R20, R12 ;  /* 0x00000014a80c723c */ /* 0x040fe6000004180c */
[----:B------:R-:W-:Y:S01]  /*27e00*/  FMUL.FTZ R45, R2, R45 ;  /* 0x0000002d022d7220 */ /* 0x000fe20000410000 */
[----:B------:R-:W-:Y:S01]  /*27e10*/  MUFU.EX2 R252, R252 ;  /* 0x000000fc00fc7308 */ /* 0x000fe20000000800 */
        /* <DEDUP_REMOVED lines=76> */
[C---:B------:R-:W-:Y:S04]  /*282e0*/  FMUL.FTZ R88, R2.reuse, R88 ;  /* 0x0000005802587220 */ /* 0x040fe80000410000 */
[----:B------:R-:W-:Y:S01]  /*282f0*/  FMUL.FTZ R89, R2, R89 ;  /* 0x0000005902597220 */ /* 0x000fe20000410000 */
        /* <DEDUP_REMOVED lines=271> */
[----:B------:R-:W-:Y:S01]  /*293f0*/  MOV R35, R12 ;  /* 0x0000000c00237202 */ /* 0x000fe20000000f00 */
[----:B------:R-:W-:Y:S01]  /*29400*/  IMAD.MOV.U32 R180, RZ, RZ, R15 ;  /* 0x000000ffffb47224 */ /* 0x000fe200078e000f */
[----:B------:R-:W-:Y:S02]  /*29410*/  MOV R181, R14 ;  /* 0x0000000e00b57202 */ /* 0x000fe40000000f00 */
[C---:B--2---:R-:W-:Y:S01]  /*29420*/  HMMA.16816.F32.BF16 R44, R168.reuse, R184, R44 ;  /* 0x000000b8a82c723c */ /* 0x044fe2000004182c */
[----:B------:R-:W2:Y:S03]  /*29430*/  LDSM.16.MT88.4 R12, [R218+0x15800] ;  /* 0x01580000da0c783b */ /* 0x000ea60000004200 */
        /* <DEDUP_REMOVED lines=50> */
.L_x_7568:
        /* <DEDUP_REMOVED lines=11> */
.L_x_7591:
[----:B--23--:R-:W-:Y:S01]  /*29810*/  FADD.FTZ R247, R6, R247 ;  /* 0x000000f706f77221 */ /* 0x00cfe20000010000 */
[----:B------:R-:W-:Y:S05]  /*29820*/  BRA.DIV ~URZ, `(.L_x_7579) ;  /* 0x000020e27f007947 */ /* 0x000fea000b800000 */
[----:B------:R-:W2:Y:S04]  /*29830*/  SHFL.BFLY PT, R4, R246, 0x2, 0x1f ;  /* 0x0c401f00f6047f89 */ /* 0x000ea800000e0000 */
[----:B------:R-:W3:Y:S01]  /*29840*/  SHFL.BFLY PT, R0, R247, 0x1, 0x1f ;  /* 0x0c201f00f7007f89 */ /* 0x000ee200000e0000 */
[----:B--2---:R-:W-:Y:S02]  /*29850*/  FADD.FTZ R246, R4, R246 ;  /* 0x000000f604f67221 */ /* 0x004fe40000010000 */
[----:B---3--:R-:W-:-:S03]  /*29860*/  FADD.FTZ R247, R247, R0 ;  /* 0x00000000f7f77221 */ /* 0x008fc60000010000 */
[----:B------:R2:W3:Y:S04]  /*29870*/  SHFL.BFLY PT, R6, R246, 0x1, 0x1f ;  /* 0x0c201f00f6067f89 */ /* 0x0004e800000e0000 */
.L_x_7592:
        /* <DEDUP_REMOVED lines=330> */
.L_x_7581:
[----:B------:R-:W-:Y:S02]  /*2ad20*/  ULDC.64 UR4, c[0x0][0x118] ;  /* 0x0000460000047ab9 */ /* 0x000fe40000000a00 */
[----:B------:R-:W2:Y:S04]  /*2ad30*/  LD.E R2, [R8.64+0x60] ;  /* 0x0000600408027980 */ /* 0x000ea8000c101900 */
[----:B------:R-:W3:Y:S01]  /*2ad40*/  LD.E R233, [R8.64+0xb4] ;  /* 0x0000b40408e97980 */ /* 0x000ee2000c101900 */
[----:B--2---:R-:W-:-:S04]  /*2ad50*/  IMAD R2, R2, R230, R229 ;  /* 0x000000e602027224 */ /* 0x004fc800078e02e5 */
[----:B---3--:R-:W-:Y:S02]  /*2ad60*/  IMAD R233, R233, R2, RZ ;  /* 0x00000002e9e97224 */ /* 0x008fe400078e02ff */
.L_x_7582:
[----:B------:R-:W-:Y:S05]  /*2ad70*/  BSYNC B0 ;  /* 0x0000000000007941 */ /* 0x000fea0003800000 */
.L_x_7580:
        /* <DEDUP_REMOVED lines=52> */
.L_x_7584:
[----:B--234-:R-:W-:Y:S05]  /*2b0c0*/  BSYNC B0 ;  /* 0x0000000000007941 */ /* 0x01cfea0003800000 */
.L_x_7583:
        /* <DEDUP_REMOVED lines=48> */
.L_x_7586:
[----:B-1----:R-:W-:Y:S05]  /*2b3d0*/  BSYNC B0 ;  /* 0x0000000000007941 */ /* 0x002fea0003800000 */
.L_x_7585:
        /* <DEDUP_REMOVED lines=23> */
.L_x_7588:
[----:B------:R-:W-:Y:S05]  /*2b550*/  BSYNC B0 ;  /* 0x0000000000007941 */ /* 0x000fea0003800000 */
.L_x_7587:
        /* <DEDUP_REMOVED lines=23> */
.L_x_7590:
[----:B------:R-:W-:Y:S05]  /*2b6d0*/  BSYNC B0 ;  /* 0x0000000000007941 */ /* 0x000fea0003800000 */
.L_x_7589:
[----:B------:R-:W-:Y:S01]  /*2b6e0*/  IADD3 R2, R15, 0x30, RZ ;  /* 0x000000300f027810 */ /* 0x000fe20007ffe0ff */
[----:B-1----:R-:W-:-:S02]  /*2b6f0*/  IMAD.MOV.U32 R6, RZ, RZ, R228 ;  /* 0x000000ffff067224 */ /* 0x002fc400078e00e4 */
[----:B------:R-:W-:Y:S01]  /*2b700*/  IMAD.MOV.U32 R7, RZ, RZ, 0x0 ;  /* 0x00000000ff077424 */ /* 0x000fe200078e00ff */
[----:B------:R-:W-:-:S13]  /*2b710*/  ISETP.GE.AND P0, PT, R2, R231, PT ;  /* 0x000000e70200720c */ /* 0x000fda0003f06270 */
[----:B------:R-:W-:Y:S05]  /*2b720*/  @P0 RET.REL.NODEC R6 `(_ZN5flash24flash_fwd_splitkv_kernelI23Flash_fwd_kernel_traitsILi256ELi64ELi64ELi4ELb0ELb0EN7cutlass10bfloat16_tE19Flash_kernel_traitsILi256ELi64ELi64ELi4ES3_EELb0ELb1ELb1ELb0ELb0ELb1ELb0ELb1EEEvNS_16Flash_fwd_paramsE) ;  /* 0xfffd48d006000950 */ /* 0x000fea0003c3ffff */
        /* <DEDUP_REMOVED lines=14> */
[----:B------:R-:W-:Y:S02]  /*2b810*/  LEA.HI.X R3, R6, R85, R5, 0x1, P3 ;  /* 0x0000005506037211 */ /* 0x000fe400018f0c05 */
[----:B------:R-:W-:-:S03]  /*2b820*/  MOV R5, 0x0 ;  /* 0x0000000000057802 */ /* 0x000fc60000000f00 */
[----:B------:R1:W-:Y:S01]  /*2b830*/  @!P0 ST.E.128 [R2.64+0x100], R28 ;  /* 0x0001001c02008985 */ /* 0x0003e2000c101d04 */
[----:B------:R-:W-:-:S03]  /*2b840*/  ISETP.GE.AND P0, PT, R0, R8, PT ;  /* 0x000000080000720c */ /* 0x000fc60003f06270 */
[----:B------:R1:W-:Y:S04]  /*2b850*/  @!P2 ST.E.128 [R2.64], R60 ;  /* 0x0000003c0200a985 */ /* 0x0003e8000c101d04 */
[----:B------:R1:W-:Y:S06]  /*2b860*/  @!P1 ST.E.128 [R2.64+0x80], R44 ;  /* 0x0000802c02009985 */ /* 0x0003ec000c101d04 */
[----:B------:R-:W-:Y:S05]  /*2b870*/  @P0 RET.REL.NODEC R4 `(_ZN5flash24flash_fwd_splitkv_kernelI23Flash_fwd_kernel_traitsILi256ELi64ELi64ELi4ELb0ELb0EN7cutlass10bfloat16_tE19Flash_kernel_traitsILi256ELi64ELi64ELi4ES3_EELb0ELb1ELb1ELb0ELb0ELb1ELb0ELb1EEEvNS_16Flash_fwd_paramsE) ;  /* 0xfffd478004000950 */ /* 0x000fea0003c3ffff */
[----:B------:R-:W-:Y:S01]  /*2b880*/  MOV R229, 0x0 ;  /* 0x0000000000e57802 */ /* 0x000fe20000000f00 */
[----:B------:R-:W-:-:S02]  /*2b890*/  ULDC.64 UR4, c[0x0][0x118] ;  /* 0x0000460000047ab9 */ /* 0x000fc40000000a00 */
[----:B------:R2:W-:Y:S01]  /*2b8a0*/  ST.E.128 [R2.64+0x180], R76 ;  /* 0x0001804c02007985 */ /* 0x0005e2000c101d04 */
[----:B------:R-:W-:Y:S05]  /*2b8b0*/  RET.REL.NODEC R228 `(_ZN5flash24flash_fwd_splitkv_kernelI23Flash_fwd_kernel_traitsILi256ELi64ELi64ELi4ELb0ELb0EN7cutlass10bfloat16_tE19Flash_kernel_traitsILi256ELi64ELi64ELi4ES3_EELb0ELb1ELb1ELb0ELb0ELb1ELb0ELb1EEEvNS_16Flash_fwd_paramsE) ;  /* 0xfffd4740e4007950 */ /* 0x000fea0003c3ffff */
.L_x_7578:
[----:B------:R-:W-:Y:S01]  /*2b8c0*/  IMAD.MOV.U32 R7, RZ, RZ, R247 ;  /* 0x000000ffff077224 */ /* 0x000fe200078e00f7 */
[----:B------:R-:W-:Y:S02]  /*2b8d0*/  MOV R6, 0x2 ;  /* 0x0000000200067802 */ /* 0x000fe40000000f00 */
[----:B------:R-:W-:Y:S02]  /*2b8e0*/  MOV R4, 0x2b900 ;  /* 0x0002b90000047802 */ /* 0x000fe40000000f00 */
[----:B-1---5:R-:W-:Y:S05]  /*2b8f0*/  CALL.REL.NOINC `($__internal_33_$__cuda_sm70_shflsync_bfly_p) ;  /* 0x0000010000007944 */ /* 0x022fea0003c00000 */
[----:B-12---:R-:W-:Y:S05]  /*2b900*/  BRA `(.L_x_7591) ;  /* 0xffffdf0000007947 */ /* 0x006fea000383ffff */
.L_x_7579:
[----:B------:R-:W-:Y:S01]  /*2b910*/  IMAD.MOV.U32 R7, RZ, RZ, R247 ;  /* 0x000000ffff077224 */ /* 0x000fe200078e00f7 */
[----:B------:R-:W-:Y:S02]  /*2b920*/  MOV R6, 0x1 ;  /* 0x0000000100067802 */ /* 0x000fe40000000f00 */
[----:B------:R-:W-:Y:S02]  /*2b930*/  MOV R4, 0x2b950 ;  /* 0x0002b95000047802 */ /* 0x000fe40000000f00 */
[----:B-1---5:R-:W-:Y:S05]  /*2b940*/  CALL.REL.NOINC `($__internal_33_$__cuda_sm70_shflsync_bfly_p) ;  /* 0x000000b000007944 */ /* 0x022fea0003c00000 */
[----:B--2---:R-:W-:Y:S01]  /*2b950*/  FADD.FTZ R247, R247, R6 ;  /* 0x00000006f7f77221 */ /* 0x004fe20000010000 */
[----:B-1----:R-:W-:Y:S02]  /*2b960*/  MOV R7, R246 ;  /* 0x000000f600077202 */ /* 0x002fe40000000f00 */
[----:B------:R-:W-:-:S02]  /*2b970*/  MOV R6, 0x2 ;  /* 0x0000000200067802 */ /* 0x000fc40000000f00 */
[----:B------:R-:W-:Y:S02]  /*2b980*/  MOV R4, 0x2b9a0 ;  /* 0x0002b9a000047802 */ /* 0x000fe40000000f00 */
[----:B------:R-:W-:Y:S05]  /*2b990*/  CALL.REL.NOINC `($__internal_33_$__cuda_sm70_shflsync_bfly_p) ;  /* 0x0000006000007944 */ /* 0x000fea0003c00000 */
[----:B--2---:R-:W-:Y:S01]  /*2b9a0*/  FADD.FTZ R246, R246, R6 ;  /* 0x00000006f6f67221 */ /* 0x004fe20000010000 */
[----:B------:R-:W-:Y:S02]  /*2b9b0*/  MOV R6, 0x1 ;  /* 0x0000000100067802 */ /* 0x000fe40000000f00 */
[----:B------:R-:W-:Y:S02]  /*2b9c0*/  MOV R4, 0x2b9f0 ;  /* 0x0002b9f000047802 */ /* 0x000fe40000000f00 */
[----:B-1----:R-:W-:Y:S02]  /*2b9d0*/  MOV R7, R246 ;  /* 0x000000f600077202 */ /* 0x002fe40000000f00 */
[----:B------:R-:W-:Y:S05]  /*2b9e0*/  CALL.REL.NOINC `($__internal_33_$__cuda_sm70_shflsync_bfly_p) ;  /* 0x0000001000007944 */ /* 0x000fea0003c00000 */
[----:B-12---:R-:W-:Y:S05]  /*2b9f0*/  BRA `(.L_x_7592) ;  /* 0xffffde8000007947 */ /* 0x006fea000383ffff */
        .weak           $__internal_33_$__cuda_sm70_shflsync_bfly_p
        .type           $__internal_33_$__cuda_sm70_shflsync_bfly_p,@function
        .size           $__internal_33_$__cuda_sm70_shflsync_bfly_p,(.L_x_8911 - $__internal_33_$__cuda_sm70_shflsync_bfly_p)
$__internal_33_$__cuda_sm70_shflsync_bfly_p:
[----:B------:R-:W-:Y:S01]  /*2ba00*/  MOV R10, R4 ;  /* 0x00000004000a7202 */ /* 0x000fe20000000f00 */
[----:B------:R-:W-:Y:S04]  /*2ba10*/  WARPSYNC R0 ;  /* 0x0000000000007348 */ /* 0x000fe80003800000 */
[----:B------:R-:W-:Y:S01]  /*2ba20*/  MOV R11, 0x0 ;  /* 0x00000000000b7802 */ /* 0x000fe20000000f00 */
[----:B------:R1:W2:Y:S03]  /*2ba30*/  SHFL.BFLY PT, R6, R7, R6, R5 ;  /* 0x0c00000607067389 */ /* 0x0002a600000e0005 */
[----:B------:R-:W-:Y:S05]  /*2ba40*/  RET.REL.NODEC R10 `(_ZN5flash24flash_fwd_splitkv_kernelI23Flash_fwd_kernel_traitsILi256ELi64ELi64ELi4ELb0ELb0EN7cutlass10bfloat16_tE19Flash_kernel_traitsILi256ELi64ELi64ELi4ES3_EELb0ELb1ELb1ELb0ELb0ELb1ELb0ELb1EEEvNS_16Flash_fwd_paramsE) ;  /* 0xfffd45b00a007950 */ /* 0x000fea0003c3ffff */
.L_x_7593:
        /* <DEDUP_REMOVED lines=11> */
.L_x_8911:


//--------------------- .text._ZN5flash24flash_fwd_splitkv_kernelI23Flash_fwd_kernel_traitsILi256ELi64ELi64ELi4ELb0ELb0EN7cutlass10bfloat16_tE19Flash_kernel_traitsILi256ELi64ELi64ELi4ES3_EELb0ELb1ELb0ELb0ELb1ELb0ELb1ELb0EEEvNS_16Flash_fwd_paramsE --------------------------
	.section	.text._ZN5flash24flash_fwd_splitkv_kernelI23Flash_fwd_kernel_traitsILi256ELi64ELi64ELi4ELb0ELb0EN7cutlass10bfloat16_tE19Flash_kernel_traitsILi256ELi64ELi64ELi4ES3_EELb0ELb1ELb0ELb0ELb1ELb0ELb1ELb0EEEvNS_16Flash_fwd_paramsE,"ax",@progbits
	.sectioninfo	@"SHI_REGISTERS=255"
	.align	128
        .global         _ZN5flash24flash_fwd_splitkv_kernelI23Flash_fwd_kernel_traitsILi256ELi64ELi64ELi4ELb0ELb0EN7cutlass10bfloat16_tE19Flash_kernel_traitsILi256ELi64ELi64ELi4ES3_EELb0ELb1ELb0ELb0ELb1ELb0ELb1ELb0EEEvNS_16Flash_fwd_paramsE
        .type           _ZN5flash24flash_fwd_splitkv_kernelI23Flash_fwd_kernel_traitsILi256ELi64ELi64ELi4ELb0ELb0EN7cutlass10bfloat16_tE19Flash_kernel_traitsILi256ELi64ELi64ELi4ES3_EELb0ELb1ELb0ELb0ELb1ELb0ELb1ELb0EEEvNS_16Flash_fwd_paramsE,@function
        .size           _ZN5flash24flash_fwd_splitkv_kernelI23Flash_fwd_kernel_traitsILi256ELi64ELi64ELi4ELb0ELb0EN7cutlass10bfloat16_tE19Flash_kernel_traitsILi256ELi64ELi64ELi4ES3_EELb0ELb1ELb0ELb0ELb1ELb0ELb1ELb0EEEvNS_16Flash_fwd_paramsE,(.L_x_8974 - _ZN5flash24flash_fwd_splitkv_kernelI23Flash_fwd_kernel_traitsILi256ELi64ELi64ELi4ELb0ELb0EN7cutlass10bfloat16_tE19Flash_kernel_traitsILi256ELi64ELi64ELi4ES3_EELb0ELb1ELb0ELb0ELb1ELb0ELb1ELb0EEEvNS_16Flash_fwd_paramsE)
        .other          _ZN5flash24flash_fwd_splitkv_kernelI23Flash_fwd_kernel_traitsILi256ELi64ELi64ELi4ELb0ELb0EN7cutlass10bfloat16_tE19Flash_kernel_traitsILi256ELi64ELi64ELi4ES3_EELb0ELb1ELb0ELb0ELb1ELb0ELb1ELb0EEEvNS_16Flash_fwd_paramsE,@"STO_CUDA_ENTRY STV_DEFAULT"
_ZN5flash24flash_fwd_splitkv_kernelI23Flash_fwd_kernel_traitsILi256ELi64ELi64ELi4ELb0ELb0EN7cutlass10bfloat16_tE19Flash_kernel_traitsILi256ELi64ELi64ELi4ES3_EELb0ELb1ELb0ELb0ELb1ELb0ELb1ELb0EEEvNS_16Flash_fwd_paramsE:
.text._ZN5flash24flash_fwd_splitkv_kernelI23Flash_fwd_kernel_traitsILi256ELi64ELi64ELi4ELb0ELb0EN7cutlass10bfloat16_tE19Flash_kernel_traitsILi256ELi64ELi64ELi4ES3_EELb0ELb1ELb0ELb0ELb1ELb0ELb1ELb0EEEvNS_16Flash_fwd_paramsE:
        /* <DEDUP_REMOVED lines=54> */
.L_x_7594:
[----:B-1-34-:R-:W-:Y:S02]  /*0360*/  MOV R0, c[0x0][0x218] ;  /* 0x0000860000007a02 */ /* 0x01afe40000000f00 */
.L_x_7595:
[----:B------:R-:W-:-:S04]  /*0370*/  ISETP.NE.U32.AND P2, PT, RZ, c[0x0][0x258], PT ;  /* 0x00009600ff007a0c */ /* 0x000fc80003f45070 */
[----:B------:R-:W-:-:S13]  /*0380*/  ISETP.NE.AND.EX P2, PT, RZ, c[0x0][0x25c], PT, P2 ;  /* 0x00009700ff007a0c */ /* 0x000fda0003f45320 */
[----:B------:R-:W-:-:S06]  /*0390*/  @P2 IMAD.WIDE R10, R236, R5, c[0x0][0x258] ;  /* 0x00009600ec0a2625 */ /* 0x000fcc00078e0205 */
        /* <DEDUP_REMOVED lines=21> */
[----:B------:R-:W-:Y:S02]  /*04f0*/  IADD3 R9, -R92, 0x7f, R93 ;  /* 0x0000007f5c097810 */ /* 0x000fe40007ffe15d */
[----:B-1----:R-:W-:Y:S02]  /*0500*/  IADD3 R10, R10, 0xffffffe, RZ ;  /* 0x0ffffffe0a0a7810 */ /* 0x002fe40007ffe0ff */
[----:B------:R-:W-:Y:S02]  /*0510*/  IADD3 R9, R9, c[0x0][0x2e8], R6 ;  /* 0x0000ba0009097a10 */ /* 0x000fe40007ffe006 */
[----:B------:R-:W1:Y:S02]  /*0520*/  F2I.FTZ.U32.TRUNC.NTZ R11, R10 ;  /* 0x0000000a000b7305 */ /* 0x000e64000021f000 */
[----:B-1----:R-:W-:-:S02]  /*0530*/  IMAD.MOV R13, RZ, RZ, -R11 ;  /* 0x000000ffff0d7224 */ /* 0x002fc400078e0a0b */
[----:B------:R-:W-:Y:S02]  /*0540*/  IMAD.MOV.U32 R10, RZ, RZ, RZ ;  /* 0x000000ffff0a7224 */ /* 0x000fe400078e00ff */
[----:B------:R-:W-:Y:S01]  /*0550*/  IMAD R2, R13, R8, RZ ;  /* 0x000000080d027224 */ /* 0x000fe200078e02ff */
[----:B------:R-:W-:-:S03]  /*0560*/  IADD3 R13, R6, 0x3f, RZ ;  /* 0x0000003f060d7810 */ /* 0x000fc60007ffe0ff */
[----:B------:R-:W-:Y:S01]  /*0570*/  IMAD.HI.U32 R11, R11, R2, R10 ;  /* 0x000000020b0b7227 */ /* 0x000fe200078e000a */
[----:B------:R-:W-:-:S04]  /*0580*/  SHF.R.S32.HI R2, RZ, 0x1f, R13 ;  /* 0x0000001fff027819 */ /* 0x000fc8000001140d */
[----:B------:R-:W-:Y:S01]  /*0590*/  LEA.HI R2, R2, R13, RZ, 0x6 ;  /* 0x0000000d02027211 */ /* 0x000fe200078f30ff */
[----:B------:R-:W-:-:S03]  /*05a0*/  IMAD.HI.U32 R10, R11, R0, RZ ;  /* 0x000000000b0a7227 */ /* 0x000fc600078e00ff */
[----:B------:R-:W-:Y:S01]  /*05b0*/  SHF.R.S32.HI R2, RZ, 0x6, R2 ;  /* 0x00000006ff027819 */ /* 0x000fe20000011402 */
        /* <DEDUP_REMOVED lines=9> */
[----:B------:R-:W-:Y:S02]  /*0650*/  ISETP.GE.U32.AND P2, PT, R11, R8, PT ;  /* 0x000000080b00720c */ /* 0x000fe40003f46070 */
[----:B------:R-:W-:-:S04]  /*0660*/  IADD3 R11, R6, R93, -R92 ;  /* 0x0000005d060b7210 */ /* 0x000fc80007ffe85c */
[----:B------:R-:W-:-:S04]  /*0670*/  IADD3 R11, R11, -c[0x0][0x2e4], RZ ;  /* 0x8000b9000b0b7a10 */ /* 0x000fc80007ffe0ff */
[----:B------:R-:W-:-:S03]  /*0680*/  SHF.R.S32.HI R8, RZ, 0x1f, R11 ;  /* 0x0000001fff087819 */ /* 0x000fc6000001140b */
[----:B------:R-:W-:Y:S02]  /*0690*/  @P2 IADD3 R10, R10, 0x1, RZ ;  /* 0x000000010a0a2810 */ /* 0x000fe40007ffe0ff */
[----:B------:R-:W-:-:S03]  /*06a0*/  LEA.HI R8, R8, R11, RZ, 0x6 ;  /* 0x0000000b08087211 */ /* 0x000fc600078f30ff */
[----:B------:R-:W-:Y:S01]  /*06b0*/  @!P0 IMAD.MOV R10, RZ, RZ, -R10 ;  /* 0x000000ffff0a8224 */ /* 0x000fe200078e0a0a */
[----:B------:R-:W-:Y:S02]  /*06c0*/  @!P1 LOP3.LUT R10, RZ, c[0x0][0x10], RZ, 0x33, !PT ;  /* 0x00000400ff0a9a12 */ /* 0x000fe400078e33ff */
[----:B------:R-:W-:-:S03]  /*06d0*/  SHF.R.S32.HI R11, RZ, 0x6, R8 ;  /* 0x00000006ff0b7819 */ /* 0x000fc60000011408 */
[----:B------:R-:W-:-:S04]  /*06e0*/  IMAD R232, R10, R7, RZ ;  /* 0x000000070ae87224 */ /* 0x000fc800078e02ff */
[----:B------:R-:W-:Y:S01]  /*06f0*/  IMAD.IADD R9, R10, 0x1, R232 ;  /* 0x000000010a097824 */ /* 0x000fe200078e02e8 */
[----:B------:R-:W-:-:S04]  /*0700*/  IMNMX R232, R232, R11, !PT ;  /* 0x0000000be8e87217 */ /* 0x000fc80007800200 */
[----:B------:R-:W-:-:S04]  /*0710*/  IMNMX R9, R2, R9, PT ;  /* 0x0000000902097217 */ /* 0x000fc80003800200 */
        /* <DEDUP_REMOVED lines=19> */
[----:B------:R-:W-:-:S02]  /*0850*/  SHF.R.S32.HI R5, RZ, 0x1f, R3 ;  /* 0x0000001fff057819 */ /* 0x000fc40000011403 */
[C---:B------:R-:W-:Y:S01]  /*0860*/  ISETP.GE.AND P3, PT, R0.reuse, R93, PT ;  /* 0x0000005d0000720c */ /* 0x040fe20003f66270 */
[----:B------:R-:W-:-:S05]  /*0870*/  IMAD.WIDE R6, R0, 0x100, R6 ;  /* 0x0000010000067825 */ /* 0x000fca00078e0206 */
[----:B------:R-:W-:Y:S02]  /*0880*/  IADD3 R2, P0, R4, R6, RZ ;  /* 0x0000000604027210 */ /* 0x000fe40007f1e0ff */
[----:B------:R-:W-:Y:S02]  /*0890*/  IADD3 R6, R0, 0x8, RZ ;  /* 0x0000000800067810 */ /* 0x000fe40007ffe0ff */
[----:B------:R-:W-:Y:S02]  /*08a0*/  LEA.HI.X.SX32 R7, R4, R7, 0x1, P0 ;  /* 0x0000000704077211 */ /* 0x000fe400000f0eff */
[----:B------:R-:W-:Y:S02]  /*08b0*/  ISETP.GE.AND P2, PT, R6, R93, PT ;  /* 0x0000005d0600720c */ /* 0x000fe40003f46270 */
[----:B------:R-:W-:Y:S02]  /*08c0*/  LEA R14, P0, R2, c[0x0][0x1d8], 0x2 ;  /* 0x00007600020e7a11 */ /* 0x000fe400078010ff */
[----:B------:R-:W-:-:S02]  /*08d0*/  IADD3 R4, R0, 0x10, RZ ;  /* 0x0000001000047810 */ /* 0x000fc40007ffe0ff */
[----:B------:R-:W-:Y:S02]  /*08e0*/  LEA.HI.X R15, R2, c[0x0][0x1dc], R7, 0x2, P0 ;  /* 0x00007700020f7a11 */ /* 0x000fe400000f1407 */
[-C--:B------:R-:W-:Y:S02]  /*08f0*/  ISETP.GE.AND P1, PT, R4, R93.reuse, PT ;  /* 0x0000005d0400720c */ /* 0x080fe40003f26270 */
[-C--:B------:R-:W-:Y:S01]  /*0900*/  ISETP.GE.OR P5, PT, R6, R93.reuse, P6 ;  /* 0x0000005d0600720c */ /* 0x080fe200037a6670 */
[----:B------:R1:W-:Y:S01]  /*0910*/  @!P3 STG.E.128 [R14.64], RZ ;  /* 0x000000ff0e00b986 */ /* 0x0003e2000c101d0a */
[----:B------:R-:W-:Y:S02]  /*0920*/  ISETP.GE.OR P4, PT, R4, R93, P6 ;  /* 0x0000005d0400720c */ /* 0x000fe40003786670 */
[C---:B------:R-:W-:Y:S01]  /*0930*/  IADD3 R6, R0.reuse, 0x30, RZ ;  /* 0x0000003000067810 */ /* 0x040fe20007ffe0ff */
[----:B------:R1:W-:Y:S01]  /*0940*/  @!P3 STG.E.128 [R14.64+0x100], RZ ;  /* 0x000100ff0e00b986 */ /* 0x0003e2000c101d0a */
[----:B------:R-:W-:-:S02]  /*0950*/  IADD3 R4, R0, 0x38, RZ ;  /* 0x0000003800047810 */ /* 0x000fc40007ffe0ff */
[----:B------:R-:W-:Y:S01]  /*0960*/  IADD3 R3, P0, R3, R0, RZ ;  /* 0x0000000003037210 */ /* 0x000fe20007f1e0ff */
[----:B------:R1:W-:Y:S03]  /*0970*/  @!P3 STG.E.128 [R14.64+0x200], RZ ;  /* 0x000200ff0e00b986 */ /* 0x0003e6000c101d0a */
[----:B------:R-:W-:Y:S01]  /*0980*/  LEA.HI.X.SX32 R2, R0, R5, 0x1, P0 ;  /* 0x0000000500027211 */ /* 0x000fe200000f0eff */
[----:B------:R1:W-:Y:S01]  /*0990*/  @!P3 STG.E.128 [R14.64+0x300], RZ ;  /* 0x000300ff0e00b986 */ /* 0x0003e2000c101d0a */
[-C--:B------:R-:W-:Y:S01]  /*09a0*/  ISETP.GE.AND P3, PT, R12, R93.reuse, PT ;  /* 0x0000005d0c00720c */ /* 0x080fe20003f66270 */
[----:B------:R-:W-:Y:S01]  /*09b0*/  @!P4 IMAD.MOV.U32 R19, RZ, RZ, -0x800000 ;  /* 0xff800000ff13c424 */ /* 0x000fe200078e00ff */
[C---:B------:R-:W-:Y:S01]  /*09c0*/  LEA R16, P0, R3.reuse, c[0x0][0x208], 0x2 ;  /* 0x0000820003107a11 */ /* 0x040fe200078010ff */
[----:B------:R1:W-:Y:S03]  /*09d0*/  @!P2 STG.E.128 [R14.64+0x2000], RZ ;  /* 0x002000ff0e00a986 */ /* 0x0003e6000c101d0a */
[----:B------:R-:W-:Y:S01]  /*09e0*/  LEA.HI.X R17, R3, c[0x0][0x20c], R2, 0x2, P0 ;  /* 0x0000830003117a11 */ /* 0x000fe200000f1402 */
[----:B------:R1:W-:Y:S01]  /*09f0*/  @!P2 STG.E.128 [R14.64+0x2100], RZ ;  /* 0x002100ff0e00a986 */ /* 0x0003e2000c101d0a */
[----:B------:R-:W-:Y:S01]  /*0a00*/  @!P5 IMAD.MOV.U32 R3, RZ, RZ, -0x800000 ;  /* 0xff800000ff03d424 */ /* 0x000fe200078e00ff */
[----:B------:R-:W-:-:S02]  /*0a10*/  ISETP.GE.OR P0, PT, R6, R93, P6 ;  /* 0x0000005d0600720c */ /* 0x000fc40003706670 */
[----:B------:R1:W-:Y:S04]  /*0a20*/  @!P2 STG.E.128 [R14.64+0x2200], RZ ;  /* 0x002200ff0e00a986 */ /* 0x0003e8000c101d0a */
[----:B------:R1:W-:Y:S01]  /*0a30*/  @!P2 STG.E.128 [R14.64+0x2300], RZ ;  /* 0x002300ff0e00a986 */ /* 0x0003e2000c101d0a */
[----:B------:R-:W-:-:S03]  /*0a40*/  ISETP.GE.AND P2, PT, R10, R93, PT ;  /* 0x0000005d0a00720c */ /* 0x000fc60003f46270 */
[----:B------:R1:W-:Y:S03]  /*0a50*/  @!P1 STG.E.128 [R14.64+0x4000], RZ ;  /* 0x004000ff0e009986 */ /* 0x0003e6000c101d0a */
[----:B------:R-:W-:Y:S01]  /*0a60*/  @!P0 IMAD.MOV.U32 R5, RZ, RZ, -0x800000 ;  /* 0xff800000ff058424 */ /* 0x000fe200078e00ff */
        /* <DEDUP_REMOVED lines=46> */
.L_x_7596:
        /* <DEDUP_REMOVED lines=14> */
[----:B------:R-:W-:-:S03]  /*0e30*/  @P1 IMAD R5, R236, c[0x0][0x2cc], R5 ;  /* 0x0000b300ec051a24 */ /* 0x000fc600078e0205 */
[----:B------:R1:W2:Y:S01]  /*0e40*/  R2UR UR6, R2 ;  /* 0x00000000020673c2 */ /* 0x0002a200000e0000 */
[----:B------:R-:W-:-:S05]  /*0e50*/  @P1 IMAD.IADD R5, R9, 0x1, R5 ;  /* 0x0000000109051824 */ /* 0x000fca00078e0205 */
[----:B------:R-:W-:-:S04]  /*0e60*/  @P1 SHF.L.U64.HI R5, R8, 0x2, R5 ;  /* 0x0000000208051819 */ /* 0x000fc80000010205 */
[----:B------:R-:W-:Y:S02]  /*0e70*/  @P1 IADD3.X R241, R5, c[0x0][0x2c4], RZ, P0, !PT ;  /* 0x0000b10005f11a10 */ /* 0x000fe400007fe4ff */
[----:B------:R-:W-:-:S04]  /*0e80*/  @P1 ISETP.NE.U32.AND P0, PT, R240, RZ, PT ;  /* 0x000000fff000120c */ /* 0x000fc80003f05070 */
[----:B------:R-:W-:-:S13]  /*0e90*/  @P1 ISETP.NE.AND.EX P3, PT, R241, RZ, PT, P0 ;  /* 0x000000fff100120c */ /* 0x000fda0003f65300 */
[----:B-12---:R-:W-:Y:S05]  /*0ea0*/  @!P3 BRA `(.L_x_7597) ;  /* 0x000004900000b947 */ /* 0x006fea0003800000 */
[----:B------:R-:W1:Y:S01]  /*0eb0*/  I2F.RP R7, UR6 ;  /* 0x0000000600077d06 */ /* 0x000e620008209400 */
[----:B------:R-:W-:-:S04]  /*0ec0*/  LEA R25, R33, 0xffffffc0, 0x6 ;  /* 0xffffffc021197811 */ /* 0x000fc800078e30ff */
[----:B-----5:R-:W-:-:S04]  /*0ed0*/  IABS R0, R25 ;  /* 0x0000001900007213 */ /* 0x020fc80000000000 */
[----:B------:R-:W-:Y:S01]  /*0ee0*/  MOV R3, R0 ;  /* 0x0000000000037202 */ /* 0x000fe20000000f00 */
        /* <DEDUP_REMOVED lines=8> */
[----:B------:R-:W-:-:S04]  /*0f70*/  IMAD.MOV R0, RZ, RZ, -R2 ;  /* 0x000000ffff007224 */ /* 0x000fc800078e0a02 */
[----:B------:R-:W-:-:S05]  /*0f80*/  IMAD R0, R0, UR6, R3 ;  /* 0x0000000600007c24 */ /* 0x000fca000f8e0203 */
[----:B------:R-:W-:-:S13]  /*0f90*/  ISETP.LT.U32.AND P1, PT, R0, UR6, PT ;  /* 0x0000000600007c0c */ /* 0x000fda000bf21070 */
[----:B------:R-:W-:Y:S02]  /*0fa0*/  @!P1 IADD3 R0, R0, -UR6, RZ ;  /* 0x8000000600009c10 */ /* 0x000fe4000fffe0ff */
[----:B------:R-:W-:Y:S02]  /*0fb0*/  @!P1 IADD3 R2, R2, 0x1, RZ ;  /* 0x0000000102029810 */ /* 0x000fe40007ffe0ff */
[----:B------:R-:W-:Y:S02]  /*0fc0*/  ISETP.GE.U32.AND P2, PT, R0, UR6, PT ;  /* 0x0000000600007c0c */ /* 0x000fe4000bf46070 */
[----:B------:R-:W-:Y:S02]  /*0fd0*/  LOP3.LUT R0, R25, c[0x0][0x2d0], RZ, 0x3c, !PT ;  /* 0x0000b40019007a12 */ /* 0x000fe400078e3cff */
[----:B------:R-:W-:Y:S02]  /*0fe0*/  ISETP.NE.AND P1, PT, RZ, c[0x0][0x2d0], PT ;  /* 0x0000b400ff007a0c */ /* 0x000fe40003f25270 */
[----:B------:R-:W-:-:S07]  /*0ff0*/  ISETP.GE.AND P0, PT, R0, RZ, PT ;  /* 0x000000ff0000720c */ /* 0x000fce0003f06270 */
        /* <DEDUP_REMOVED lines=36> */
[----:B------:R-:W-:Y:S02]  /*1240*/  IMAD.MOV.U32 R18, RZ, RZ, R4 ;  /* 0x000000ffff127224 */ /* 0x000fe400078e0004 */
[----:B------:R-:W-:Y:S01]  /*1250*/  IMAD R2, R22, c[0x0][0x184], R7 ;  /* 0x0000610016027a24 */ /* 0x000fe200078e0207 */
[----:B------:R-:W-:Y:S01]  /*1260*/  SHF.R.S32.HI R7, RZ, 0x1f, R9 ;  /* 0x0000001fff077819 */ /* 0x000fe20000011409 */
[----:B------:R-:W-:-:S03]  /*1270*/  IMAD R3, R3, c[0x0][0x188], RZ ;  /* 0x0000620003037a24 */ /* 0x000fc600078e02ff */
[----:B------:R-:W-:Y:S01]  /*1280*/  IADD3 R19, R5, R2, RZ ;  /* 0x0000000205137210 */ /* 0x000fe20007ffe0ff */
[----:B------:R-:W-:Y:S02]  /*1290*/  IMAD R5, R25, c[0x0][0x19c], R0 ;  /* 0x0000670019057a24 */ /* 0x000fe400078e0200 */
[----:B------:R-:W-:Y:S02]  /*12a0*/  IMAD R2, R7, c[0x0][0x1b0], RZ ;  /* 0x00006c0007027a24 */ /* 0x000fe400078e02ff */
[----:B------:R-:W-:-:S04]  /*12b0*/  IMAD.WIDE.U32 R18, R25, c[0x0][0x198], R18 ;  /* 0x0000660019127a25 */ /* 0x000fc800078e0012 */
[C---:B------:R-:W-:Y:S01]  /*12c0*/  IMAD R3, R22.reuse, c[0x0][0x18c], R3 ;  /* 0x0000630016037a24 */ /* 0x040fe200078e0203 */
[----:B------:R-:W-:Y:S01]  /*12d0*/  IADD3 R19, R19, R5, RZ ;  /* 0x0000000513137210 */ /* 0x000fe20007ffe0ff */
[----:B------:R-:W-:Y:S02]  /*12e0*/  IMAD R2, R9, c[0x0][0x1b4], R2 ;  /* 0x00006d0009027a24 */ /* 0x000fe400078e0202 */
[----:B------:R-:W-:-:S04]  /*12f0*/  IMAD.WIDE.U32 R22, R22, c[0x0][0x188], RZ ;  /* 0x0000620016167a25 */ /* 0x000fc800078e00ff */
[----:B------:R-:W-:-:S04]  /*1300*/  IMAD.WIDE.U32 R18, R9, c[0x0][0x1b0], R18 ;  /* 0x00006c0009127a25 */ /* 0x000fc800078e0012 */
[----:B------:R-:W-:Y:S01]  /*1310*/  IMAD.IADD R3, R23, 0x1, R3 ;  /* 0x0000000117037824 */ /* 0x000fe200078e0203 */
[----:B------:R-:W-:Y:S01]  /*1320*/  IADD3 R2, R19, R2, RZ ;  /* 0x0000000213027210 */ /* 0x000fe20007ffe0ff */
[----:B------:R-:W-:Y:S05]  /*1330*/  BRA `(.L_x_7598) ;  /* 0x0000043000007947 */ /* 0x000fea0003800000 */
.L_x_7597:
        /* <DEDUP_REMOVED lines=15> */
.L_x_7599:
[----:B------:R-:W-:Y:S01]  /*1430*/  IABS R9, c[0x0][0x1c8] ;  /* 0x0000720000097a13 */ /* 0x000fe20000000000 */
[----:B------:R-:W-:Y:S01]  /*1440*/  IMAD.MOV.U32 R10, RZ, RZ, RZ ;  /* 0x000000ffff0a7224 */ /* 0x000fe200078e00ff */
[----:B------:R-:W-:Y:S01]  /*1450*/  LEA R25, R33, 0xffffffc0, 0x6 ;  /* 0xffffffc021197811 */ /* 0x000fe200078e30ff */
[----:B------:R-:W-:Y:S01]  /*1460*/  @P4 IMAD.IADD R3, R4, 0x1, R3 ;  /* 0x0000000104034824 */ /* 0x000fe200078e0203 */
[----:B------:R-:W1:Y:S02]  /*1470*/  I2F.RP R12, R9 ;  /* 0x00000009000c7306 */ /* 0x000e640000209400 */
[----:B------:R-:W-:Y:S01]  /*1480*/  SHF.R.S32.HI R17, RZ, 0x1f, R25 ;  /* 0x0000001fff117819 */ /* 0x000fe20000011419 */
[----:B------:R-:W-:-:S04]  /*1490*/  @P4 IMAD.WIDE.U32 R22, R3, c[0x0][0x1a0], RZ ;  /* 0x0000680003164a25 */ /* 0x000fc800078e00ff */
[----:B------:R-:W-:Y:S01]  /*14a0*/  @P4 IMAD R3, R3, c[0x0][0x1a4], R23 ;  /* 0x0000690003034a24 */ /* 0x000fe200078e0217 */
[----:B-1----:R-:W1:Y:S02]  /*14b0*/  MUFU.RCP R11, R12 ;  /* 0x0000000c000b7308 */ /* 0x002e640000001000 */
[----:B-1----:R-:W-:-:S06]  /*14c0*/  IADD3 R11, R11, 0xffffffe, RZ ;  /* 0x0ffffffe0b0b7810 */ /* 0x002fcc0007ffe0ff */
[----:B------:R-:W1:Y:S02]  /*14d0*/  F2I.FTZ.U32.TRUNC.NTZ R11, R11 ;  /* 0x0000000b000b7305 */ /* 0x000e64000021f000 */
[----:B-1----:R-:W-:-:S04]  /*14e0*/  IMAD.MOV R2, RZ, RZ, -R11 ;  /* 0x000000ffff027224 */ /* 0x002fc800078e0a0b */
[----:B------:R-:W-:Y:S01]  /*14f0*/  IMAD R7, R2, R9, RZ ;  /* 0x0000000902077224 */ /* 0x000fe200078e02ff */
[----:B------:R-:W-:-:S03]  /*1500*/  IABS R2, R36 ;  /* 0x0000002400027213 */ /* 0x000fc60000000000 */
[----:B------:R-:W-:Y:S01]  /*1510*/  IMAD.HI.U32 R10, R11, R7, R10 ;  /* 0x000000070b0a7227 */ /* 0x000fe200078e000a */
[----:B------:R-:W-:Y:S02]  /*1520*/  MOV R7, R2 ;  /* 0x0000000200077202 */ /* 0x000fe40000000f00 */
[----:B------:R-:W-:-:S03]  /*1530*/  MOV R11, R5 ;  /* 0x00000005000b7202 */ /* 0x000fc60000000f00 */
        /* <DEDUP_REMOVED lines=8> */
[----:B------:R-:W-:Y:S01]  /*15c0*/  ISETP.GE.U32.AND P2, PT, R10, R9, PT ;  /* 0x000000090a00720c */ /* 0x000fe20003f46070 */
[----:B------:R-:W-:Y:S01]  /*15d0*/  IMAD.MOV.U32 R10, RZ, RZ, R8 ;  /* 0x000000ffff0a7224 */ /* 0x000fe200078e0008 */
[----:B------:R-:W-:-:S03]  /*15e0*/  ISETP.NE.AND P0, PT, RZ, c[0x0][0x1c8], PT ;  /* 0x00007200ff007a0c */ /* 0x000fc60003f05270 */
[----:B------:R-:W-:-:S08]  /*15f0*/  IMAD.WIDE.U32 R10, R25, c[0x0][0x198], R10 ;  /* 0x00006600190a7a25 */ /* 0x000fd000078e000a */
[----:B------:R-:W-:-:S05]  /*1600*/  @P2 IADD3 R2, R2, 0x1, RZ ;  /* 0x0000000102022810 */ /* 0x000fca0007ffe0ff */
[----:B------:R-:W-:Y:S02]  /*1610*/  IMAD.MOV.U32 R9, RZ, RZ, R2 ;  /* 0x000000ffff097224 */ /* 0x000fe400078e0002 */
[----:B------:R-:W-:-:S03]  /*1620*/  IMAD R2, R17, c[0x0][0x198], RZ ;  /* 0x0000660011027a24 */ /* 0x000fc600078e02ff */
[----:B------:R-:W-:Y:S01]  /*1630*/  @!P1 IADD3 R9, -R9, RZ, RZ ;  /* 0x000000ff09099210 */ /* 0x000fe20007ffe1ff */
[----:B------:R-:W-:Y:S01]  /*1640*/  IMAD R5, R25, c[0x0][0x19c], R2 ;  /* 0x0000670019057a24 */ /* 0x000fe200078e0202 */
[----:B------:R-:W-:-:S04]  /*1650*/  @!P0 LOP3.LUT R9, RZ, c[0x0][0x1c8], RZ, 0x33, !PT ;  /* 0x00007200ff098a12 */ /* 0x000fc800078e33ff */
[----:B------:R-:W-:Y:S02]  /*1660*/  SHF.R.S32.HI R7, RZ, 0x1f, R9 ;  /* 0x0000001fff077819 */ /* 0x000fe40000011409 */
[----:B------:R-:W-:-:S03]  /*1670*/  IADD3 R11, R11, R5, RZ ;  /* 0x000000050b0b7210 */ /* 0x000fc60007ffe0ff */
        /* <DEDUP_REMOVED lines=15> */
.L_x_7598:
[----:B------:R-:W-:Y:S01]  /*1770*/  ISETP.NE.AND P0, PT, R15, -0x1, PT ;  /* 0xffffffff0f00780c */ /* 0x000fe20003f05270 */
[----:B------:R-:W-:Y:S01]  /*1780*/  IMAD.IADD R231, R92, 0x1, -R93 ;  /* 0x000000015ce77824 */ /* 0x000fe200078e0a5d */
[----:B------:R-:W-:Y:S01]  /*1790*/  SHF.R.S32.HI R91, RZ, 0x1f, R88 ;  /* 0x0000001fff5b7819 */ /* 0x000fe20000011458 */
[----:B------:R-:W-:Y:S01]  /*17a0*/  ULDC UR8, c[0x0][0x198] ;  /* 0x0000660000087ab9 */ /* 0x000fe20000000800 */
[----:B------:R-:W-:Y:S01]  /*17b0*/  IADD3 R237, R33, -0x1, RZ ;  /* 0xffffffff21ed7810 */ /* 0x000fe20007ffe0ff */
[----:B------:R-:W-:Y:S01]  /*17c0*/  UIMAD.WIDE.U32 UR4, UR8, 0x20, URZ ;  /* 0x00000020080478a5 */ /* 0x000fe2000f8e003f */
[----:B------:R-:W-:Y:S01]  /*17d0*/  LEA.HI R13, R91, R88, RZ, 0x3 ;  /* 0x000000585b0d7211 */ /* 0x000fe200078f18ff */
[----:B------:R-:W-:-:S03]  /*17e0*/  IMAD.SHL.U32 R246, R88, 0x2, RZ ;  /* 0x0000000258f67824 */ /* 0x000fc600078e00ff */
[----:B------:R-:W-:Y:S02]  /*17f0*/  SHF.R.S32.HI R20, RZ, 0x3, R13 ;  /* 0x00000003ff147819 */ /* 0x000fe4000001140d */
[----:B------:R-:W-:Y:S01]  /*1800*/  LOP3.LUT R13, R13, 0xfffffff8, RZ, 0xc0, !PT ;  /* 0xfffffff80d0d7812 */ /* 0x000fe200078ec0ff */
[C---:B------:R-:W-:Y:S01]  /*1810*/  @P0 IMAD.WIDE.U32 R10, R15.reuse, c[0x0][0x190], RZ ;  /* 0x000064000f0a0a25 */ /* 0x040fe200078e00ff */
[----:B------:R-:W-:Y:S02]  /*1820*/  @!P0 SHF.R.S32.HI R5, RZ, 0x1f, R236 ;  /* 0x0000001fff058819 */ /* 0x000fe400000114ec */
[C---:B------:R-:W-:Y:S01]  /*1830*/  IADD3 R16, R20.reuse, 0x10, RZ ;  /* 0x0000001014107810 */ /* 0x040fe20007ffe0ff */
[----:B------:R-:W-:Y:S01]  /*1840*/  @P0 IMAD R11, R15, c[0x0][0x194], R11 ;  /* 0x000065000f0b0a24 */ /* 0x000fe200078e020b */
[----:B------:R-:W-:Y:S01]  /*1850*/  IADD3 R12, R20, 0x30, RZ ;  /* 0x00000030140c7810 */ /* 0x000fe20007ffe0ff */
[----:B------:R-:W-:Y:S01]  /*1860*/  @!P0 IMAD R5, R5, c[0x0][0x178], RZ ;  /* 0x00005e0005058a24 */ /* 0x000fe200078e02ff */
[----:B------:R-:W-:Y:S01]  /*1870*/  ISETP.GE.AND P5, PT, R16, R231, PT ;  /* 0x000000e71000720c */ /* 0x000fe20003fa6270 */
[----:B------:R-:W-:Y:S01]  /*1880*/  @!P0 IMAD.WIDE.U32 R14, R236, c[0x0][0x178], RZ ;  /* 0x00005e00ec0e8a25 */ /* 0x000fe200078e00ff */
[----:B------:R-:W-:-:S02]  /*1890*/  SHF.R.S32.HI R21, RZ, 0x1f, R20 ;  /* 0x0000001fff157819 */ /* 0x000fc40000011414 */
[-C--:B------:R-:W-:Y:S01]  /*18a0*/  ISETP.GE.AND P1, PT, R12, R231.reuse, PT ;  /* 0x000000e70c00720c */ /* 0x080fe20003f26270 */
[----:B-----5:R-:W-:Y:S01]  /*18b0*/  @!P0 IMAD R0, R236, c[0x0][0x17c], R5 ;  /* 0x00005f00ec008a24 */ /* 0x020fe200078e0205 */
[----:B------:R-:W-:Y:S01]  /*18c0*/  SHF.R.S32.HI R5, RZ, 0x1f, R36 ;  /* 0x0000001fff057819 */ /* 0x000fe20000011424 */
[----:B------:R-:W-:Y:S01]  /*18d0*/  @!P0 IMAD.MOV.U32 R10, RZ, RZ, R14 ;  /* 0x000000ffff0a8224 */ /* 0x000fe200078e000e */
[C---:B------:R-:W-:Y:S01]  /*18e0*/  IADD3 R14, R20.reuse, 0x20, RZ ;  /* 0x00000020140e7810 */ /* 0x040fe20007ffe0ff */
[----:B------:R-:W-:Y:S01]  /*18f0*/  @!P0 IMAD.IADD R11, R15, 0x1, R0 ;  /* 0x000000010f0b8824 */ /* 0x000fe200078e0200 */
[-C--:B------:R-:W-:Y:S01]  /*1900*/  ISETP.GE.AND P6, PT, R20, R231.reuse, PT ;  /* 0x000000e71400720c */ /* 0x080fe20003fc6270 */
[----:B------:R-:W-:Y:S01]  /*1910*/  IMAD.IADD R0, R88, 0x1, -R13 ;  /* 0x0000000158007824 */ /* 0x000fe200078e0a0d */
[----:B------:R-:W-:Y:S01]  /*1920*/  ISETP.GE.AND P4, PT, R14, R231, PT ;  /* 0x000000e70e00720c */ /* 0x000fe20003f86270 */
[----:B------:R-:W-:Y:S01]  /*1930*/  IMAD.WIDE R34, R35, 0x40, R20 ;  /* 0x0000004023227825 */ /* 0x000fe200078e0214 */
[----:B------:R-:W-:-:S03]  /*1940*/  LOP3.LUT R246, R246, 0x6, RZ, 0xc0, !PT ;  /* 0x00000006f6f67812 */ /* 0x000fc600078ec0ff */
[----:B------:R-:W-:Y:S02]  /*1950*/  IMAD.SHL.U32 R8, R0, 0x8, RZ ;  /* 0x0000000800087824 */ /* 0x000fe400078e00ff */
[----:B------:R-:W-:Y:S02]  /*1960*/  IMAD.SHL.U32 R13, R20, 0x40, RZ ;  /* 0x00000040140d7824 */ /* 0x000fe400078e00ff */
[----:B------:R-:W-:Y:S01]  /*1970*/  IMAD R5, R5, c[0x0][0x1a8], RZ ;  /* 0x00006a0005057a24 */ /* 0x000fe200078e02ff */
[----:B------:R-:W-:Y:S01]  /*1980*/  IADD3 R10, P0, R8, R10, RZ ;  /* 0x0000000a080a7210 */ /* 0x000fe20007f1e0ff */
[----:B------:R-:W-:Y:S01]  /*1990*/  IMAD R165, R21, c[0x0][0x198], RZ ;  /* 0x0000660015a57a24 */ /* 0x000fe200078e02ff */
[--C-:B------:R-:W-:Y:S01]  /*19a0*/  SHF.R.S32.HI R4, RZ, 0x1f, R8.reuse ;  /* 0x0000001fff047819 */ /* 0x100fe20000011408 */
[----:B------:R-:W-:Y:S01]  /*19b0*/  IMAD R26, R36, c[0x0][0x1ac], R5 ;  /* 0x00006b00241a7a24 */ /* 0x000fe200078e0205 */
[----:B------:R-:W-:Y:S01]  /*19c0*/  IADD3 R22, P2, R8, R22, RZ ;  /* 0x0000001608167210 */ /* 0x000fe20007f5e0ff */
[----:B------:R-:W-:Y:S01]  /*19d0*/  @!P6 IMAD R5, R35, c[0x0][0x190], RZ ;  /* 0x000064002305ea24 */ /* 0x000fe200078e02ff */
[----:B------:R-:W-:Y:S01]  /*19e0*/  LOP3.LUT R13, R13, 0x1c0, RZ, 0xc0, !PT ;  /* 0x000001c00d0d7812 */ /* 0x000fe200078ec0ff */
[----:B------:R-:W-:Y:S01]  /*19f0*/  IMAD.X R11, R4, 0x1, R11, P0 ;  /* 0x00000001040b7824 */ /* 0x000fe200000e060b */
[----:B------:R-:W-:Y:S01]  /*1a00*/  IADD3 R18, P0, R8, R18, RZ ;  /* 0x0000001208127210 */ /* 0x000fe20007f1e0ff */
[----:B------:R-:W-:Y:S01]  /*1a10*/  IMAD.X R23, R4, 0x1, R3, P2 ;  /* 0x0000000104177824 */ /* 0x000fe200010e0603 */
[----:B------:R-:W-:Y:S01]  /*1a20*/  LOP3.LUT R8, R13, 0x38, R8, 0xf8, !PT ;  /* 0x000000380d087812 */ /* 0x000fe200078ef808 */
[----:B------:R-:W-:Y:S01]  /*1a30*/  IMAD.WIDE.U32 R36, R36, c[0x0][0x1a8], R10 ;  /* 0x00006a0024247a25 */ /* 0x000fe200078e000a */
[----:B------:R-:W-:-:S02]  /*1a40*/  SHF.R.U32.HI R13, RZ, 0x3, R13 ;  /* 0x00000003ff0d7819 */ /* 0x000fc4000001160d */
[----:B------:R-:W-:Y:S01]  /*1a50*/  @!P4 IADD3 R24, P2, R34, 0x20, RZ ;  /* 0x000000202218c810 */ /* 0x000fe20007f5e0ff */
[----:B------:R-:W-:Y:S01]  /*1a60*/  IMAD.X R19, R4, 0x1, R2, P0 ;  /* 0x0000000104137824 */ /* 0x000fe200000e0602 */
[----:B------:R-:W-:Y:S01]  /*1a70*/  @!P5 IADD3 R38, P0, R34, 0x10, RZ ;  /* 0x000000102226d810 */ /* 0x000fe20007f1e0ff */
[----:B------:R-:W-:Y:S01]  /*1a80*/  IMAD.IADD R27, R37, 0x1, R26 ;  /* 0x00000001251b7824 */ /* 0x000fe200078e021a */
[----:B------:R-:W-:Y:S01]  /*1a90*/  LOP3.LUT R13, R8, R13, RZ, 0x3c, !PT ;  /* 0x0000000d080d7212 */ /* 0x000fe200078e3cff */
[----:B------:R-:W-:Y:S02]  /*1aa0*/  @!P6 IMAD.MOV.U32 R26, RZ, RZ, R36 ;  /* 0x000000ffff1ae224 */ /* 0x000fe400078e0024 */
[----:B------:R-:W-:Y:S01]  /*1ab0*/  @!P5 IMAD.X R3, RZ, RZ, R35, P0 ;  /* 0x000000ffff03d224 */ /* 0x000fe200000e0623 */
[----:B------:R-:W-:Y:S01]  /*1ac0*/  @!P1 IADD3 R11, P0, R34, 0x30, RZ ;  /* 0x00000030220b9810 */ /* 0x000fe20007f1e0ff */
[--C-:B------:R-:W-:Y:S02]  /*1ad0*/  @!P5 IMAD.MOV.U32 R31, RZ, RZ, R27.reuse ;  /* 0x000000ffff1fd224 */ /* 0x100fe400078e001b */
[----:B------:R-:W-:-:S02]  /*1ae0*/  @!P4 IMAD.MOV.U32 R29, RZ, RZ, R27 ;  /* 0x000000ffff1dc224 */ /* 0x000fc400078e001b */
[----:B------:R-:W-:Y:S02]  /*1af0*/  @!P1 IMAD.MOV.U32 R37, RZ, RZ, R27 ;  /* 0x000000ffff259224 */ /* 0x000fe400078e001b */
[C---:B------:R-:W-:Y:S02]  /*1b00*/  @!P6 IMAD R5, R34.reuse, c[0x0][0x194], R5 ;  /* 0x000065002205ea24 */ /* 0x040fe400078e0205 */
[----:B------:R-:W-:Y:S02]  /*1b10*/  @!P1 IMAD.X R8, RZ, RZ, R35, P0 ;  /* 0x000000ffff089224 */ /* 0x000fe400000e0623 */
[----:B------:R-:W-:Y:S01]  /*1b20*/  @!P6 IMAD.WIDE.U32 R26, R34, c[0x0][0x190], R26 ;  /* 0x00006400221aea25 */ /* 0x000fe200078e001a */
[----:B------:R-:W-:-:S03]  /*1b30*/  IADD3 R34, P0, R20, R25, RZ ;  /* 0x0000001914227210 */ /* 0x000fc60007f1e0ff */
[----:B------:R-:W-:Y:S02]  /*1b40*/  @!P5 IMAD R3, R3, c[0x0][0x190], RZ ;  /* 0x000064000303da24 */ /* 0x000fe400078e02ff */
[----:B------:R-:W-:Y:S02]  /*1b50*/  @!P5 IMAD.MOV.U32 R30, RZ, RZ, R36 ;  /* 0x000000ffff1ed224 */ /* 0x000fe400078e0024 */
[----:B------:R-:W-:Y:S02]  /*1b60*/  @!P4 IMAD.X R15, RZ, RZ, R35, P2 ;  /* 0x000000ffff0fc224 */ /* 0x000fe400010e0623 */
[C---:B------:R-:W-:Y:S02]  /*1b70*/  @!P5 IMAD R2, R38.reuse, c[0x0][0x194], R3 ;  /* 0x000065002602da24 */ /* 0x040fe400078e0203 */
[----:B------:R-:W-:-:S04]  /*1b80*/  @!P5 IMAD.WIDE.U32 R38, R38, c[0x0][0x190], R30 ;  /* 0x000064002626da25 */ /* 0x000fc800078e001e */
[----:B------:R-:W-:Y:S02]  /*1b90*/  @!P4 IMAD R15, R15, c[0x0][0x190], RZ ;  /* 0x000064000f0fca24 */ /* 0x000fe400078e02ff */
[----:B------:R-:W-:Y:S01]  /*1ba0*/  IMAD.X R4, R21, 0x1, R17, P0 ;  /* 0x0000000115047824 */ /* 0x000fe200000e0611 */
[C---:B------:R-:W-:Y:S01]  /*1bb0*/  @!P6 LEA R30, P0, R26.reuse, c[0x0][0x160], 0x1 ;  /* 0x000058001a1eea11 */ /* 0x040fe200078008ff */
[----:B------:R-:W-:Y:S02]  /*1bc0*/  @!P6 IMAD.IADD R5, R27, 0x1, R5 ;  /* 0x000000011b05e824 */ /* 0x000fe400078e0205 */
[----:B------:R-:W-:Y:S02]  /*1bd0*/  @!P4 IMAD.MOV.U32 R28, RZ, RZ, R36 ;  /* 0x000000ffff1cc224 */ /* 0x000fe400078e0024 */
[----:B------:R-:W-:Y:S01]  /*1be0*/  IMAD.SHL.U32 R3, R237, 0x40, RZ ;  /* 0x00000040ed037824 */ /* 0x000fe200078e00ff */
[----:B------:R-:W-:Y:S01]  /*1bf0*/  @!P6 LEA.HI.X R31, R26, c[0x0][0x164], R5, 0x1, P0 ;  /* 0x000059001a1fea11 */ /* 0x000fe200000f0c05 */
[----:B------:R-:W-:-:S02]  /*1c00*/  @!P4 IMAD R10, R24, c[0x0][0x194], R15 ;  /* 0x00006500180aca24 */ /* 0x000fc400078e020f */
[----:B------:R-:W-:Y:S01]  /*1c10*/  @!P4 IMAD.WIDE.U32 R24, R24, c[0x0][0x190], R28 ;  /* 0x000064001818ca25 */ /* 0x000fe200078e001c */
[----:B------:R-:W-:-:S03]  /*1c20*/  @!P5 LEA R28, P2, R38, c[0x0][0x160], 0x1 ;  /* 0x00005800261cda11 */ /* 0x000fc600078408ff */
[----:B------:R-:W-:Y:S01]  /*1c30*/  @!P5 IMAD.IADD R2, R39, 0x1, R2 ;  /* 0x000000012702d824 */ /* 0x000fe200078e0202 */
[----:B------:R-:W-:Y:S01]  /*1c40*/  @!P4 LEA R26, P0, R24, c[0x0][0x160], 0x1 ;  /* 0x00005800181aca11 */ /* 0x000fe200078008ff */
[----:B------:R-:W-:Y:S02]  /*1c50*/  IMAD.IADD R5, R6, 0x1, -R3 ;  /* 0x0000000106057824 */ /* 0x000fe400078e0a03 */
[----:B------:R-:W-:Y:S01]  /*1c60*/  @!P1 IMAD R8, R8, c[0x0][0x190], RZ ;  /* 0x0000640008089a24 */ /* 0x000fe200078e02ff */
[----:B------:R-:W-:Y:S01]  /*1c70*/  @!P5 LEA.HI.X R29, R38, c[0x0][0x164], R2, 0x1, P2 ;  /* 0x00005900261dda11 */ /* 0x000fe200010f0c02 */
[----:B------:R-:W-:Y:S01]  /*1c80*/  IMAD.WIDE.U32 R18, R20, c[0x0][0x198], R18 ;  /* 0x0000660014127a25 */ /* 0x000fe200078e0012 */
[----:B------:R-:W-:-:S03]  /*1c90*/  ISETP.GE.AND P2, PT, R16, R5, PT ;  /* 0x000000051000720c */ /* 0x000fc60003f46270 */
[----:B------:R-:W-:Y:S02]  /*1ca0*/  @!P4 IMAD.IADD R10, R25, 0x1, R10 ;  /* 0x00000001190ac824 */ /* 0x000fe400078e020a */
[C---:B------:R-:W-:Y:S02]  /*1cb0*/  @!P1 IMAD R8, R11.reuse, c[0x0][0x194], R8 ;  /* 0x000065000b089a24 */ /* 0x040fe400078e0208 */
[----:B------:R-:W-:Y:S01]  /*1cc0*/  @!P1 IMAD.WIDE.U32 R36, R11, c[0x0][0x190], R36 ;  /* 0x000064000b249a25 */ /* 0x000fe200078e0024 */
[----:B------:R-:W-:-:S03]  /*1cd0*/  @!P4 LEA.HI.X R27, R24, c[0x0][0x164], R10, 0x1, P0 ;  /* 0x00005900181bca11 */ /* 0x000fc600000f0c0a */
[----:B------:R-:W-:Y:S01]  /*1ce0*/  IMAD.MOV.U32 R2, RZ, RZ, R18 ;  /* 0x000000ffff027224 */ /* 0x000fe200078e0012 */
[----:B------:R-:W-:Y:S01]  /*1cf0*/  LEA.HI R18, R91, R88, RZ, 0x6 ;  /* 0x000000585b127211 */ /* 0x000fe200078f30ff */
[----:B------:R-:W-:Y:S01]  /*1d00*/  @!P1 IMAD.IADD R8, R37, 0x1, R8 ;  /* 0x0000000125089824 */ /* 0x000fe200078e0208 */
[----:B------:R-:W-:Y:S01]  /*1d10*/  @!P1 LEA R24, P0, R36, c[0x0][0x160], 0x1 ;  /* 0x0000580024189a11 */ /* 0x000fe200078008ff */
[----:B------:R-:W-:Y:S02]  /*1d20*/  IMAD R165, R20, c[0x0][0x19c], R165 ;  /* 0x0000670014a57a24 */ /* 0x000fe400078e02a5 */
[----:B------:R-:W-:Y:S01]  /*1d30*/  IMAD.U32 R15, RZ, RZ, UR8 ;  /* 0x00000008ff0f7e24 */ /* 0x000fe2000f8e00ff */
[----:B------:R-:W-:Y:S01]  /*1d40*/  @!P1 LEA.HI.X R25, R36, c[0x0][0x164], R8, 0x1, P0 ;  /* 0x0000590024199a11 */ /* 0x000fe200000f0c08 */
[----:B------:R-:W-:Y:S02]  /*1d50*/  IMAD.SHL.U32 R18, R18, 0x8, RZ ;  /* 0x0000000812127824 */ /* 0x000fe400078e00ff */
[----:B------:R-:W-:Y:S01]  /*1d60*/  IMAD.IADD R165, R19, 0x1, R165 ;  /* 0x0000000113a57824 */ /* 0x000fe200078e02a5 */
[----:B------:R-:W-:Y:S01]  /*1d70*/  @!P2 LEA R10, P0, R15, R2, 0x4 ;  /* 0x000000020f0aa211 */ /* 0x000fe200078020ff */
[----:B------:R-:W-:Y:S01]  /*1d80*/  IMAD.MOV.U32 R8, RZ, RZ, c[0x0][0x19c] ;  /* 0x00006700ff087624 */ /* 0x000fe200078e00ff */
[----:B------:R-:W-:Y:S01]  /*1d90*/  LOP3.LUT R13, R13, 0xfffffe00, R18, 0xf8, !PT ;  /* 0xfffffe000d0d7812 */ /* 0x000fe200078ef812 */
[----:B------:R-:W-:-:S02]  /*1da0*/  IMAD.U32 R11, RZ, RZ, UR8 ;  /* 0x00000008ff0b7e24 */ /* 0x000fc4000f8e00ff */
[----:B------:R-:W-:-:S03]  /*1db0*/  IMAD.WIDE.U32 R22, R9, c[0x0][0x1b8], R22 ;  /* 0x00006e0009167a25 */ /* 0x000fc600078e0016 */
[----:B------:R-:W-:Y:S01]  /*1dc0*/  @!P2 LEA.HI.X R11, R11, R165, R8, 0x4, P0 ;  /* 0x000000a50b0ba211 */ /* 0x000fe200000f2408 */
[----:B------:R-:W-:Y:S01]  /*1dd0*/  IMAD.SHL.U32 R239, R13, 0x2, RZ ;  /* 0x000000020def7824 */ /* 0x000fe200078e00ff */
[C---:B------:R-:W-:Y:S02]  /*1de0*/  @!P2 LEA R18, P0, R10.reuse, c[0x0][0x168], 0x1 ;  /* 0x00005a000a12aa11 */ /* 0x040fe400078008ff */
[CC--:B------:R-:W-:Y:S02]  /*1df0*/  LEA.HI R13, R91.reuse, R88.reuse, RZ, 0x4 ;  /* 0x000000585b0d7211 */ /* 0x0c0fe400078f20ff */
[----:B------:R-:W-:Y:S01]  /*1e00*/  @!P2 LEA.HI.X R19, R10, c[0x0][0x16c], R11, 0x1, P0 ;  /* 0x00005b000a13aa11 */ /* 0x000fe200000f0c0b */
[----:B------:R-:W-:Y:S01]  /*1e10*/  @!PT LDS RZ, [RZ] ;  /* 0x00000000fffff984 */ /* 0x000fe20000000800 */
[----:B------:R-:W-:Y:S01]  /*1e20*/  @!PT LDS RZ, [RZ] ;  /* 0x00000000fffff984 */ /* 0x000fe20000000800 */
[----:B------:R-:W-:Y:S01]  /*1e30*/  @!PT LDS RZ, [RZ] ;  /* 0x00000000fffff984 */ /* 0x000fe20000000800 */
[----:B------:R1:W-:Y:S01]  /*1e40*/  @!P6 LDGSTS.E.BYPASS.LTC128B.128 [R239], [R30.64] ;  /* 0x000000001eefefae */ /* 0x0003e2000b901d4a */
[----:B------:R-:W-:Y:S01]  /*1e50*/  ISETP.GE.AND P0, PT, R14, R5, PT ;  /* 0x000000050e00720c */ /* 0x000fe20003f06270 */
[----:B------:R-:W-:Y:S01]  /*1e60*/  IMAD.SHL.U32 R10, R8, 0x20, RZ ;  /* 0x00000020080a7824 */ /* 0x000fe200078e00ff */
[----:B------:R-:W-:Y:S01]  /*1e70*/  LEA.HI R91, R91, R88, RZ, 0x5 ;  /* 0x000000585b5b7211 */ /* 0x000fe200078f28ff */
[----:B------:R1:W-:Y:S03]  /*1e80*/  @!P6 LDGSTS.E.BYPASS.LTC128B.128 [R239+0x2000], [R30.64+0x80] ;  /* 0x020000801eefefae */ /* 0x0003e6000b901d4a */
[----:B------:R-:W-:Y:S01]  /*1e90*/  SHF.R.S32.HI R90, RZ, 0x5, R91 ;  /* 0x00000005ff5a7819 */ /* 0x000fe2000001145b */
[----:B------:R1:W-:Y:S01]  /*1ea0*/  @!P6 LDGSTS.E.BYPASS.LTC128B.128 [R239+0x4000], [R30.64+0x100] ;  /* 0x040001001eefefae */ /* 0x0003e2000b901d4a */
[----:B------:R-:W-:-:S03]  /*1eb0*/  LOP3.LUT R91, R91, 0xffffffe0, RZ, 0xc0, !PT ;  /* 0xffffffe05b5b7812 */ /* 0x000fc600078ec0ff */
        /* <DEDUP_REMOVED lines=8> */
[----:B-1----:R-:W-:-:S03]  /*1f40*/  @!P6 LEA R30, P5, R2, c[0x0][0x168], 0x1 ;  /* 0x00005a00021eea11 */ /* 0x002fc600078a08ff */
[----:B------:R3:W-:Y:S01]  /*1f50*/  @!P4 LDGSTS.E.BYPASS.LTC128B.128 [R239+0x5000], [R26.64+0x100] ;  /* 0x050001001aefcfae */ /* 0x0007e2000b901d4a */
[----:B------:R-:W-:-:S03]  /*1f60*/  @!P6 LEA.HI.X R31, R2, c[0x0][0x16c], R165, 0x1, P5 ;  /* 0x00005b00021fea11 */ /* 0x000fc600028f0ca5 */
[----:B------:R3:W-:Y:S01]  /*1f70*/  @!P4 LDGSTS.E.BYPASS.LTC128B.128 [R239+0x7000], [R26.64+0x180] ;  /* 0x070001801aefcfae */ /* 0x0007e2000b901d4a */
[----:B------:R-:W-:Y:S02]  /*1f80*/  @!P0 IADD3 R11, P4, R2, UR4, RZ ;  /* 0x00000004020b8c10 */ /* 0x000fe4000ff9e0ff */
[-C--:B------:R-:W-:Y:S01]  /*1f90*/  ISETP.GE.AND P5, PT, R16, R5.reuse, PT ;  /* 0x000000051000720c */ /* 0x080fe20003fa6270 */
[----:B------:R3:W-:Y:S01]  /*1fa0*/  @!P1 LDGSTS.E.BYPASS.LTC128B.128 [R239+0x1800], [R24.64] ;  /* 0x0180000018ef9fae */ /* 0x0007e2000b901d4a */
[----:B------:R-:W-:Y:S02]  /*1fb0*/  @!P0 IADD3.X R10, R165, UR5, R10, P4, !PT ;  /* 0x00000005a50a8c10 */ /* 0x000fe4000a7fe40a */
[----:B------:R-:W-:Y:S01]  /*1fc0*/  ISETP.GE.AND P4, PT, R14, R5, PT ;  /* 0x000000050e00720c */ /* 0x000fe20003f86270 */
[----:B------:R3:W-:Y:S01]  /*1fd0*/  @!P1 LDGSTS.E.BYPASS.LTC128B.128 [R239+0x3800], [R24.64+0x80] ;  /* 0x0380008018ef9fae */ /* 0x0007e2000b901d4a */
[----:B------:R-:W-:Y:S02]  /*1fe0*/  IMAD R14, R7, c[0x0][0x1b8], RZ ;  /* 0x00006e00070e7a24 */ /* 0x000fe400078e02ff */
[----:B------:R-:W-:Y:S01]  /*1ff0*/  IMAD.SHL.U32 R7, R0, 0x40, RZ ;  /* 0x0000004000077824 */ /* 0x000fe200078e00ff */
[----:B------:R3:W-:Y:S01]  /*2000*/  @!P1 LDGSTS.E.BYPASS.LTC128B.128 [R239+0x5800], [R24.64+0x100] ;  /* 0x0580010018ef9fae */ /* 0x0007e2000b901d4a */
[----:B------:R-:W-:-:S03]  /*2010*/  IMAD R14, R9, c[0x0][0x1bc], R14 ;  /* 0x00006f00090e7a24 */ /* 0x000fc600078e020e */
[----:B------:R3:W-:Y:S01]  /*2020*/  @!P1 LDGSTS.E.BYPASS.LTC128B.128 [R239+0x7800], [R24.64+0x180] ;  /* 0x0780018018ef9fae */ /* 0x0007e2000b901d4a */
[----:B--2---:R-:W-:Y:S01]  /*2030*/  @!P0 LEA R28, P1, R11, c[0x0][0x168], 0x1 ;  /* 0x00005a000b1c8a11 */ /* 0x004fe200078208ff */
[----:B------:R-:W-:Y:S01]  /*2040*/  IMAD.IADD R23, R23, 0x1, R14 ;  /* 0x0000000117177824 */ /* 0x000fe200078e020e */
[----:B------:R-:W-:Y:S01]  /*2050*/  LOP3.LUT R7, R7, 0x1c0, RZ, 0xc0, !PT ;  /* 0x000001c007077812 */ /* 0x000fe200078ec0ff */
[----:B------:R1:W-:Y:S01]  /*2060*/  @!P6 LDGSTS.E.BYPASS.LTC128B.128 [R239+0x8000], [R30.64] ;  /* 0x080000001eefefae */ /* 0x0003e2000b901d4a */
[----:B------:R-:W-:Y:S02]  /*2070*/  @!P0 LEA.HI.X R29, R11, c[0x0][0x16c], R10, 0x1, P1 ;  /* 0x00005b000b1d8a11 */ /* 0x000fe400008f0c0a */
[----:B------:R-:W-:Y:S01]  /*2080*/  ISETP.GE.AND P1, PT, R12, R5, PT ;  /* 0x000000050c00720c */ /* 0x000fe20003f26270 */
[----:B------:R1:W-:Y:S01]  /*2090*/  @!P6 LDGSTS.E.BYPASS.LTC128B.128 [R239+0xa000], [R30.64+0x80] ;  /* 0x0a0000801eefefae */ /* 0x0003e2000b901d4a */
[----:B------:R-:W-:Y:S02]  /*20a0*/  SHF.R.S32.HI R10, RZ, 0x4, R13 ;  /* 0x00000004ff0a7819 */ /* 0x000fe4000001140d */
[----:B------:R-:W-:Y:S01]  /*20b0*/  LOP3.LUT R13, R13, 0xfffffff0, RZ, 0xc0, !PT ;  /* 0xfffffff00d0d7812 */ /* 0x000fe200078ec0ff */
[----:B------:R1:W-:Y:S01]  /*20c0*/  @!P6 LDGSTS.E.BYPASS.LTC128B.128 [R239+0xc000], [R30.64+0x100] ;  /* 0x0c0001001eefefae */ /* 0x0003e2000b901d4a */
[----:B------:R-:W-:-:S03]  /*20d0*/  LEA.HI R11, R10, R10, RZ, 0x1 ;  /* 0x0000000a0a0b7211 */ /* 0x000fc600078f08ff */
[----:B------:R1:W-:Y:S01]  /*20e0*/  @!P6 LDGSTS.E.BYPASS.LTC128B.128 [R239+0xe000], [R30.64+0x180] ;  /* 0x0e0001801eefefae */ /* 0x0003e2000b901d4a */
[----:B------:R-:W-:Y:S01]  /*20f0*/  ISETP.GE.AND P6, PT, R20, R5, PT ;  /* 0x000000051400720c */ /* 0x000fe20003fc6270 */
[----:B------:R-:W-:Y:S01]  /*2100*/  IMAD.IADD R13, R88, 0x1, -R13 ;  /* 0x00000001580d7824 */ /* 0x000fe200078e0a0d */
[----:B------:R-:W-:Y:S01]  /*2110*/  LOP3.LUT R11, R11, 0xfffffffe, RZ, 0xc0, !PT ;  /* 0xfffffffe0b0b7812 */ /* 0x000fe200078ec0ff */
[----:B------:R2:W-:Y:S01]  /*2120*/  @!P2 LDGSTS.E.BYPASS.LTC128B.128 [R239+0x8800], [R18.64] ;  /* 0x0880000012efafae */ /* 0x0005e2000b901d4a */
[----:B------:R-:W-:Y:S02]  /*2130*/  @!P1 IMAD.MOV.U32 R164, RZ, RZ, R2 ;  /* 0x000000ffffa49224 */ /* 0x000fe400078e0002 */
[----:B------:R-:W-:Y:S01]  /*2140*/  IMAD.SHL.U32 R20, R20, 0x8, RZ ;  /* 0x0000000814147824 */ /* 0x000fe200078e00ff */
[----:B------:R2:W-:Y:S01]  /*2150*/  @!P2 LDGSTS.E.BYPASS.LTC128B.128 [R239+0xa800], [R18.64+0x80] ;  /* 0x0a80008012efafae */ /* 0x0005e2000b901d4a */
[----:B------:R-:W-:Y:S01]  /*2160*/  IMAD.IADD R10, R10, 0x1, -R11 ;  /* 0x000000010a0a7824 */ /* 0x000fe200078e0a0b */
[----:B------:R-:W-:-:S02]  /*2170*/  SHF.R.U32.HI R11, RZ, 0x3, R7 ;  /* 0x00000003ff0b7819 */ /* 0x000fc40000011607 */
[----:B------:R2:W-:Y:S01]  /*2180*/  @!P2 LDGSTS.E.BYPASS.LTC128B.128 [R239+0xc800], [R18.64+0x100] ;  /* 0x0c80010012efafae */ /* 0x0005e2000b901d4a */
[----:B------:R-:W-:-:S03]  /*2190*/  LOP3.LUT R20, R7, 0x8, R20, 0xf8, !PT ;  /* 0x0000000807147812 */ /* 0x000fc600078ef814 */
[----:B------:R2:W-:Y:S01]  /*21a0*/  @!P2 LDGSTS.E.BYPASS.LTC128B.128 [R239+0xe800], [R18.64+0x180] ;  /* 0x0e80018012efafae */ /* 0x0005e2000b901d4a */
[----:B------:R-:W-:Y:S01]  /*21b0*/  ISETP.GE.AND P2, PT, R12, R5, PT ;  /* 0x000000050c00720c */ /* 0x000fe20003f46270 */
[----:B------:R-:W-:Y:S01]  /*21c0*/  IMAD.U32 R5, RZ, RZ, UR8 ;  /* 0x00000008ff057e24 */ /* 0x000fe2000f8e00ff */
[----:B------:R-:W-:Y:S01]  /*21d0*/  SHF.R.S32.HI R12, RZ, 0x1f, R13 ;  /* 0x0000001fff0c7819 */ /* 0x000fe2000001140d */
[----:B------:R1:W-:Y:S01]  /*21e0*/  @!P0 LDGSTS.E.BYPASS.LTC128B.128 [R239+0x9000], [R28.64] ;  /* 0x090000001cef8fae */ /* 0x0003e2000b901d4a */
[----:B------:R-:W-:Y:S01]  /*21f0*/  LOP3.LUT R11, R20, R11, RZ, 0x3c, !PT ;  /* 0x0000000b140b7212 */ /* 0x000fe200078e3cff */
[----:B------:R-:W-:Y:S01]  /*2200*/  @!P1 IMAD.WIDE.U32 R16, R5, 0x30, R164 ;  /* 0x0000003005109825 */ /* 0x000fe200078e00a4 */
[----:B------:R-:W-:Y:S01]  /*2210*/  LEA.HI R9, R12, R13, RZ, 0x3 ;  /* 0x0000000d0c097211 */ /* 0x000fe200078f18ff */
[----:B------:R1:W-:Y:S02]  /*2220*/  @!P0 LDGSTS.E.BYPASS.LTC128B.128 [R239+0xb000], [R28.64+0x80] ;  /* 0x0b0000801cef8fae */ /* 0x0003e4000b901d4a */
[----:B------:R-:W-:Y:S01]  /*2230*/  @!P1 IMAD R5, R8, 0x30, RZ ;  /* 0x0000003008059824 */ /* 0x000fe200078e02ff */
[----:B------:R-:W-:Y:S01]  /*2240*/  LOP3.LUT R8, R9, 0xfffffff8, RZ, 0xc0, !PT ;  /* 0xfffffff809087812 */ /* 0x000fe200078ec0ff */
[----:B------:R1:W-:Y:S01]  /*2250*/  @!P0 LDGSTS.E.BYPASS.LTC128B.128 [R239+0xd000], [R28.64+0x100] ;  /* 0x0d0001001cef8fae */ /* 0x0003e2000b901d4a */
[----:B------:R-:W-:-:S02]  /*2260*/  IMAD R229, R10, 0x200, R11 ;  /* 0x000002000ae57824 */ /* 0x000fc400078e020b */
[----:B------:R-:W-:Y:S01]  /*2270*/  @!P1 IMAD.IADD R5, R17, 0x1, R5 ;  /* 0x0000000111059824 */ /* 0x000fe200078e0205 */
[----:B------:R1:W-:Y:S01]  /*2280*/  @!P0 LDGSTS.E.BYPASS.LTC128B.128 [R239+0xf000], [R28.64+0x180] ;  /* 0x0f0001801cef8fae */ /* 0x0003e2000b901d4a */
[----:B------:R-:W-:Y:S01]  /*2290*/  @!P1 LEA R14, P0, R16, c[0x0][0x168], 0x1 ;  /* 0x00005a00100e9a11 */ /* 0x000fe200078008ff */
[----:B------:R-:W-:Y:S02]  /*22a0*/  IMAD.IADD R7, R13, 0x1, -R8 ;  /* 0x000000010d077824 */ /* 0x000fe400078e0a08 */
[----:B------:R-:W-:Y:S01]  /*22b0*/  IMAD R13, R4, c[0x0][0x1a0], RZ ;  /* 0x00006800040d7a24 */ /* 0x000fe200078e02ff */
[----:B------:R-:W-:Y:S01]  /*22c0*/  @!P1 LEA.HI.X R15, R16, c[0x0][0x16c], R5, 0x1, P0 ;  /* 0x00005b00100f9a11 */ /* 0x000fe200000f0c05 */
[----:B------:R-:W-:Y:S02]  /*22d0*/  IMAD.SHL.U32 R4, R7, 0x40, RZ ;  /* 0x0000004007047824 */ /* 0x000fe400078e00ff */
[C---:B------:R-:W-:Y:S02]  /*22e0*/  IMAD R13, R34.reuse, c[0x0][0x1a4], R13 ;  /* 0x00006900220d7a24 */ /* 0x040fe400078e020d */
[----:B------:R4:W-:Y:S01]  /*22f0*/  @!P1 LDGSTS.E.BYPASS.LTC128B.128 [R239+0x9800], [R14.64] ;  /* 0x098000000eef9fae */ /* 0x0009e2000b901d4a */
[----:B------:R-:W-:Y:S01]  /*2300*/  IMAD.WIDE.U32 R34, R34, c[0x0][0x1a0], R22 ;  /* 0x0000680022227a25 */ /* 0x000fe200078e0016 */
[----:B------:R-:W-:-:S02]  /*2310*/  LOP3.LUT R4, R4, 0x1c0, RZ, 0xc0, !PT ;  /* 0x000001c004047812 */ /* 0x000fc400078ec0ff */
[----:B------:R4:W-:Y:S01]  /*2320*/  @!P1 LDGSTS.E.BYPASS.LTC128B.128 [R239+0xb800], [R14.64+0x80] ;  /* 0x0b8000800eef9fae */ /* 0x0009e2000b901d4a */
[----:B------:R-:W-:Y:S01]  /*2330*/  IMAD.IADD R32, R35, 0x1, R13 ;  /* 0x0000000123207824 */ /* 0x000fe200078e020d */
[C---:B------:R-:W-:Y:S01]  /*2340*/  LEA R234, P0, R34.reuse, c[0x0][0x170], 0x1 ;  /* 0x00005c0022ea7a11 */ /* 0x040fe200078008ff */
[----:B------:R-:W-:Y:S01]  /*2350*/  IMAD.MOV.U32 R5, RZ, RZ, 0x20 ;  /* 0x00000020ff057424 */ /* 0x000fe200078e00ff */
[----:B------:R4:W-:Y:S01]  /*2360*/  @!P1 LDGSTS.E.BYPASS.LTC128B.128 [R239+0xd800], [R14.64+0x100] ;  /* 0x0d8001000eef9fae */ /* 0x0009e2000b901d4a */
[----:B------:R-:W-:Y:S01]  /*2370*/  @!P2 IMAD.MOV.U32 R16, RZ, RZ, c[0x0][0x1a0] ;  /* 0x00006800ff10a624 */ /* 0x000fe200078e00ff */
[----:B------:R-:W-:Y:S01]  /*2380*/  LEA.HI.X R233, R34, c[0x0][0x174], R32, 0x1, P0 ;  /* 0x00005d0022e97a11 */ /* 0x000fe200000f0c20 */
[----:B------:R-:W-:Y:S01]  /*2390*/  IMAD.SHL.U32 R11, R10, 0x8, RZ ;  /* 0x000000080a0b7824 */ /* 0x000fe200078e00ff */
[----:B------:R4:W-:Y:S01]  /*23a0*/  @!P1 LDGSTS.E.BYPASS.LTC128B.128 [R239+0xf800], [R14.64+0x180] ;  /* 0x0f8001800eef9fae */ /* 0x0009e2000b901d4a */
[----:B------:R-:W-:Y:S02]  /*23b0*/  IMAD R10, R5, c[0x0][0x1a4], RZ ;  /* 0x00006900050a7a24 */ /* 0x000fe400078e02ff */
[----:B------:R-:W-:Y:S01]  /*23c0*/  @!P2 IMAD.MOV.U32 R235, RZ, RZ, R233 ;  /* 0x000000ffffeba224 */ /* 0x000fe200078e00e9 */
[----:B------:R-:W0:Y:S01]  /*23d0*/  LDGDEPBAR ;  /* 0x00000000000079af */ /* 0x000e220000000000 */
[----:B------:R-:W-:Y:S01]  /*23e0*/  LOP3.LUT R11, R4, 0x8, R11, 0xf8, !PT ;  /* 0x00000008040b7812 */ /* 0x000fe200078ef80b */
[----:B------:R-:W-:Y:S01]  /*23f0*/  @!P4 IMAD.MOV.U32 R13, RZ, RZ, c[0x0][0x1a0] ;  /* 0x00006800ff0dc624 */ /* 0x000fe200078e00ff */
[----:B------:R-:W-:Y:S01]  /*2400*/  SHF.R.U32.HI R4, RZ, 0x3, R4 ;  /* 0x00000003ff047819 */ /* 0x000fe20000011604 */
[----:B------:R-:W-:-:S03]  /*2410*/  @!P2 IMAD.WIDE.U32 R16, R16, 0x60, R234 ;  /* 0x000000601010a825 */ /* 0x000fc600078e00ea */
[----:B------:R-:W-:Y:S01]  /*2420*/  LOP3.LUT R4, R11, R4, RZ, 0x3c, !PT ;  /* 0x000000040b047212 */ /* 0x000fe200078e3cff */
[----:B------:R-:W-:Y:S01]  /*2430*/  @!P6 IMAD.MOV.U32 R235, RZ, RZ, R233 ;  /* 0x000000ffffebe224 */ /* 0x000fe200078e00e9 */
[----:B------:R-:W-:Y:S01]  /*2440*/  @!P4 LEA R12, P0, R13, R234, 0x6 ;  /* 0x000000ea0d0cc211 */ /* 0x000fe200078030ff */
[----:B------:R-:W-:Y:S02]  /*2450*/  IMAD.SHL.U32 R89, R9, 0x40, RZ ;  /* 0x0000004009597824 */ /* 0x000fe400078e00ff */
[----:B------:R-:W-:Y:S02]  /*2460*/  @!P4 IMAD.MOV.U32 R8, RZ, RZ, c[0x0][0x1a4] ;  /* 0x00006900ff08c624 */ /* 0x000fe400078e00ff */
[----:B------:R-:W-:Y:S01]  /*2470*/  @!P2 IMAD.MOV.U32 R11, RZ, RZ, c[0x0][0x1a4] ;  /* 0x00006900ff0ba624 */ /* 0x000fe200078e00ff */
[----:B------:R-:W-:Y:S01]  /*2480*/  LOP3.LUT R89, R89, 0xfffffe00, RZ, 0xc0, !PT ;  /* 0xfffffe0059597812 */ /* 0x000fe200078ec0ff */
[----:B------:R-:W-:Y:S01]  /*2490*/  IMAD.SHL.U32 R229, R229, 0x2, RZ ;  /* 0x00000002e5e57824 */ /* 0x000fe200078e00ff */
[----:B------:R-:W-:Y:S01]  /*24a0*/  @!P4 LEA.HI.X R13, R13, R233, R8, 0x6, P0 ;  /* 0x000000e90d0dc211 */ /* 0x000fe200000f3408 */
[----:B------:R-:W-:-:S02]  /*24b0*/  @!P2 IMAD R11, R11, 0x60, RZ ;  /* 0x000000600b0ba824 */ /* 0x000fc400078e02ff */
[----:B------:R-:W-:Y:S01]  /*24c0*/  IMAD R9, R90, 0x400, R89 ;  /* 0x000004005a097824 */ /* 0x000fe200078e0259 */
[----:B------:R-:W-:Y:S01]  /*24d0*/  IADD3 R227, R229, 0x8020, RZ ;  /* 0x00008020e5e37810 */ /* 0x000fe20007ffe0ff */
[----:B------:R-:W-:Y:S01]  /*24e0*/  @!P2 IMAD.IADD R11, R17, 0x1, R11 ;  /* 0x00000001110ba824 */ /* 0x000fe200078e020b */
[----:B------:R-:W-:-:S04]  /*24f0*/  DEPBAR.LE SB0, 0x0 ;  /* 0x000080000000791a */ /* 0x000fc80000000000 */
[----:B------:R-:W-:Y:S01]  /*2500*/  BAR.SYNC.DEFER_BLOCKING 0x0 ;  /* 0x0000000000007b1d */ /* 0x000fe20000010000 */
[----:B----4-:R-:W-:-:S04]  /*2510*/  IMAD.WIDE.U32 R14, R5, c[0x0][0x1a0], RZ ;  /* 0x00006800050e7a25 */ /* 0x010fc800078e00ff */
[----:B------:R-:W-:Y:S01]  /*2520*/  IMAD.IADD R230, R4, 0x1, R9 ;  /* 0x0000000104e67824 */ /* 0x000fe200078e0209 */
[----:B------:R-:W-:Y:S01]  /*2530*/  @!P5 IADD3 R14, P1, R234, R14, RZ ;  /* 0x0000000eea0ed210 */ /* 0x000fe20007f3e0ff */
[----:B------:R-:W-:Y:S02]  /*2540*/  IMAD R90, R90, 0x10, R93 ;  /* 0x000000105a5a7824 */ /* 0x000fe400078e025d */
[----:B------:R-:W-:Y:S01]  /*2550*/  IMAD.SHL.U32 R230, R230, 0x2, RZ ;  /* 0x00000002e6e67824 */ /* 0x000fe200078e00ff */
[----:B------:R-:W-:Y:S01]  /*2560*/  @!P5 IADD3.X R15, R233, R15, R10, P1, !PT ;  /* 0x0000000fe90fd210 */ /* 0x000fe20000ffe40a */
[----:B------:R-:W-:Y:S01]  /*2570*/  @!P2 IMAD.MOV.U32 R10, RZ, RZ, R16 ;  /* 0x000000ffff0aa224 */ /* 0x000fe200078e0010 */
        /* <DEDUP_REMOVED lines=48> */
[----:B------:R-:W3:Y:S01]  /*2880*/  LDSM.16.M88.4 R20, [R229+0x8000] ;  /* 0x00800000e514783b */ /* 0x000ee20000000200 */
[----:B------:R-:W-:Y:S02]  /*2890*/  SEL R7, R7, 0xfffffff0, !P1 ;  /* 0xfffffff007077807 */ /* 0x000fe40004800000 */
[----:B------:R-:W-:Y:S01]  /*28a0*/  R2P PR, R0, 0x6 ;  /* 0x0000000600007804 */ /* 0x000fe20000000000 */
[----:B------:R-:W2:Y:S01]  /*28b0*/  LDSM.16.M88.4 R80, [R229+0x9000] ;  /* 0x00900000e550783b */ /* 0x000ea20000000200 */
[----:B------:R-:W-:Y:S01]  /*28c0*/  IADD3 R0, R229, 0x8000, RZ ;  /* 0x00008000e5007810 */ /* 0x000fe20007ffe0ff */
[----:B------:R-:W-:-:S02]  /*28d0*/  IMAD R228, R7, 0x2, R230 ;  /* 0x0000000207e47824 */ /* 0x000fc400078e02e6 */
[----:B-1----:R-:W1:Y:S01]  /*28e0*/  LDSM.16.M88.4 R12, [R229+0x8800] ;  /* 0x00880000e50c783b */ /* 0x002e620000000200 */
[C---:B------:R-:W-:Y:S02]  /*28f0*/  IMAD R226, R5.reuse, 0x2, R230 ;  /* 0x0000000205e27824 */ /* 0x040fe400078e02e6 */
[----:B------:R-:W-:Y:S01]  /*2900*/  IMAD R225, R5, 0x2, R228 ;  /* 0x0000000205e17824 */ /* 0x000fe200078e02e4 */
[----:B------:R-:W-:Y:S04]  /*2910*/  LDSM.16.M88.4 R60, [R228] ;  /* 0x00000000e43c783b */ /* 0x000fe80000000200 */
[----:B------:R-:W-:Y:S01]  /*2920*/  @P1 IADD3 R227, R0, -0x20, RZ ;  /* 0xffffffe000e31810 */ /* 0x000fe20007ffe0ff */
[----:B------:R-:W-:Y:S01]  /*2930*/  LDSM.16.M88.4 R76, [R229+0x9800] ;  /* 0x00980000e54c783b */ /* 0x000fe20000000200 */
[----:B------:R-:W-:-:S02]  /*2940*/  IMAD.MOV.U32 R0, RZ, RZ, 0x40 ;  /* 0x00000040ff007424 */ /* 0x000fc400078e00ff */
[C---:B------:R-:W-:Y:S01]  /*2950*/  IADD3 R219, R227.reuse, 0x800, RZ ;  /* 0x00000800e3db7810 */ /* 0x040fe20007ffe0ff */
[----:B------:R-:W1:Y:S01]  /*2960*/  LDSM.16.M88.4 R72, [R227] ;  /* 0x00000000e348783b */ /* 0x000e620000000200 */
[C---:B------:R-:W-:Y:S02]  /*2970*/  IADD3 R218, R227.reuse, 0x1000, RZ ;  /* 0x00001000e3da7810 */ /* 0x040fe40007ffe0ff */
[----:B------:R-:W-:Y:S01]  /*2980*/  SEL R0, R0, 0xffffffc0, !P2 ;  /* 0xffffffc000007807 */ /* 0x000fe20005000000 */
[----:B------:R-:W4:Y:S01]  /*2990*/  LDSM.16.M88.4 R68, [R227+0x800] ;  /* 0x00080000e344783b */ /* 0x000f220000000200 */
[C---:B------:R-:W-:Y:S02]  /*29a0*/  IADD3 R217, R227.reuse, 0x1800, RZ ;  /* 0x00001800e3d97810 */ /* 0x040fe40007ffe0ff */
[----:B------:R-:W-:Y:S01]  /*29b0*/  IADD3 R215, R227, 0x2000, RZ ;  /* 0x00002000e3d77810 */ /* 0x000fe20007ffe0ff */
[----:B------:R-:W4:Y:S01]  /*29c0*/  LDSM.16.M88.4 R64, [R227+0x1000] ;  /* 0x00100000e340783b */ /* 0x000f220000000200 */
[----:B------:R-:W-:Y:S01]  /*29d0*/  IMAD.IADD R223, R229, 0x1, R0 ;  /* 0x00000001e5df7824 */ /* 0x000fe200078e0200 */
[C---:B------:R-:W-:Y:S01]  /*29e0*/  IADD3 R214, R227.reuse, 0x2800, RZ ;  /* 0x00002800e3d67810 */ /* 0x040fe20007ffe0ff */
[----:B------:R-:W-:Y:S01]  /*29f0*/  IMAD.IADD R216, R0, 0x1, R227 ;  /* 0x0000000100d87824 */ /* 0x000fe200078e02e3 */
[----:B------:R-:W-:Y:S01]  /*2a00*/  LDSM.16.M88.4 R44, [R226] ;  /* 0x00000000e22c783b */ /* 0x000fe20000000200 */
[----:B------:R-:W-:Y:S01]  /*2a10*/  IMAD.IADD R0, R88, 0x1, -R91 ;  /* 0x0000000158007824 */ /* 0x000fe200078e0a5b */
[----:B------:R-:W-:-:S02]  /*2a20*/  IADD3 R213, R227, 0x3000, RZ ;  /* 0x00003000e3d57810 */ /* 0x000fc40007ffe0ff */
[----:B------:R-:W4:Y:S01]  /*2a30*/  LDSM.16.M88.4 R40, [R223+0x8000] ;  /* 0x00800000df28783b */ /* 0x000f220000000200 */
[C---:B------:R-:W-:Y:S01]  /*2a40*/  IADD3 R212, R227.reuse, 0x3800, RZ ;  /* 0x00003800e3d47810 */ /* 0x040fe20007ffe0ff */
[C---:B---3--:R-:W-:Y:S02]  /*2a50*/  HMMA.16816.F32.BF16 R24, R48.reuse, R20, RZ ;  /* 0x000000143018723c */ /* 0x048fe400000418ff */
[----:B------:R-:W3:Y:S01]  /*2a60*/  LDSM.16.M88.4 R56, [R227+0x1800] ;  /* 0x00180000e338783b */ /* 0x000ee20000000200 */
[C---:B------:R-:W-:Y:S02]  /*2a70*/  IADD3 R211, R227.reuse, 0x4000, RZ ;  /* 0x00004000e3d37810 */ /* 0x040fe40007ffe0ff */
[C---:B------:R-:W-:Y:S01]  /*2a80*/  IADD3 R210, R227.reuse, 0x4800, RZ ;  /* 0x00004800e3d27810 */ /* 0x040fe20007ffe0ff */
[----:B------:R-:W3:Y:S01]  /*2a90*/  LDSM.16.M88.4 R36, [R223+0x8800] ;  /* 0x00880000df24783b */ /* 0x000ee20000000200 */
[C---:B------:R-:W-:Y:S01]  /*2aa0*/  IADD3 R209, R227.reuse, 0x5000, RZ ;  /* 0x00005000e3d17810 */ /* 0x040fe20007ffe0ff */
[----:B------:R-:W-:Y:S02]  /*2ab0*/  HMMA.16816.F32.BF16 R20, R48, R22, RZ ;  /* 0x000000163014723c */ /* 0x000fe400000418ff */
[----:B------:R-:W3:Y:S01]  /*2ac0*/  LDSM.16.M88.4 R28, [R223+0x9000] ;  /* 0x00900000df1c783b */ /* 0x000ee20000000200 */
[----:B------:R-:W-:-:S02]  /*2ad0*/  IADD3 R208, R227, 0x5800, RZ ;  /* 0x00005800e3d07810 */ /* 0x000fc40007ffe0ff */
[C---:B------:R-:W-:Y:S01]  /*2ae0*/  IADD3 R207, R227.reuse, 0x6000, RZ ;  /* 0x00006000e3cf7810 */ /* 0x040fe20007ffe0ff */
[----:B------:R-:W-:Y:S01]  /*2af0*/  LDSM.16.M88.4 R84, [R223+0x9800] ;  /* 0x00980000df54783b */ /* 0x000fe20000000200 */
[C---:B------:R-:W-:Y:S01]  /*2b00*/  IADD3 R206, R227.reuse, 0x6800, RZ ;  /* 0x00006800e3ce7810 */ /* 0x040fe20007ffe0ff */
[----:B--2---:R-:W-:Y:S02]  /*2b10*/  HMMA.16816.F32.BF16 R8, R48, R80, RZ ;  /* 0x000000503008723c */ /* 0x004fe400000418ff */
[----:B------:R-:W0:Y:S01]  /*2b20*/  LDGDEPBAR ;  /* 0x00000000000079af */ /* 0x000e220000000000 */
[C---:B------:R-:W-:Y:S02]  /*2b30*/  IADD3 R205, R227.reuse, 0x7000, RZ ;  /* 0x00007000e3cd7810 */ /* 0x040fe40007ffe0ff */
[----:B------:R-:W-:-:S03]  /*2b40*/  IADD3 R204, R227, 0x7800, RZ ;  /* 0x00007800e3cc7810 */ /* 0x000fc60007ffe0ff */
[C---:B-1----:R-:W-:Y:S08]  /*2b50*/  HMMA.16816.F32.BF16 R16, R48.reuse, R12, RZ ;  /* 0x0000000c3010723c */ /* 0x042ff000000418ff */
[C---:B------:R-:W-:Y:S08]  /*2b60*/  HMMA.16816.F32.BF16 R80, R48.reuse, R82, RZ ;  /* 0x000000523050723c */ /* 0x040ff000000418ff */
[----:B------:R-:W-:Y:S08]  /*2b70*/  HMMA.16816.F32.BF16 R12, R48, R14, RZ ;  /* 0x0000000e300c723c */ /* 0x000ff000000418ff */
[----:B------:R-:W-:Y:S08]  /*2b80*/  HMMA.16816.F32.BF16 R24, R60, R72, R24 ;  /* 0x000000483c18723c */ /* 0x000ff00000041818 */
[C---:B------:R-:W-:Y:S08]  /*2b90*/  HMMA.16816.F32.BF16 R52, R48.reuse, R76, RZ ;  /* 0x0000004c3034723c */ /* 0x040ff000000418ff */
[----:B------:R-:W-:Y:S01]  /*2ba0*/  HMMA.16816.F32.BF16 R48, R48, R78, RZ ;  /* 0x0000004e3030723c */ /* 0x000fe200000418ff */
[----:B------:R-:W-:Y:S07]  /*2bb0*/  LDSM.16.M88.4 R76, [R225] ;  /* 0x00000000e14c783b */ /* 0x000fee0000000200 */
[C---:B------:R-:W-:Y:S01]  /*2bc0*/  HMMA.16816.F32.BF16 R20, R60.reuse, R74, R20 ;  /* 0x0000004a3c14723c */ /* 0x040fe20000041814 */
[----:B------:R-:W1:Y:S07]  /*2bd0*/  LDSM.16.M88.4 R72, [R216] ;  /* 0x00000000d848783b */ /* 0x000e6e0000000200 */
[C---:B----4-:R-:W-:Y:S08]  /*2be0*/  HMMA.16816.F32.BF16 R16, R60.reuse, R68, R16 ;  /* 0x000000443c10723c */ /* 0x050ff00000041810 */
[C---:B------:R-:W-:Y:S08]  /*2bf0*/  HMMA.16816.F32.BF16 R8, R60.reuse, R64, R8 ;  /* 0x000000403c08723c */ /* 0x040ff00000041808 */
[C---:B------:R-:W-:Y:S01]  /*2c00*/  HMMA.16816.F32.BF16 R80, R60.reuse, R66, R80 ;  /* 0x000000423c50723c */ /* 0x040fe20000041850 */
[----:B------:R-:W-:Y:S07]  /*2c10*/  LDSM.16.M88.4 R64, [R216+0x1000] ;  /* 0x00100000d840783b */ /* 0x000fee0000000200 */
[----:B------:R-:W-:Y:S01]  /*2c20*/  HMMA.16816.F32.BF16 R12, R60, R70, R12 ;  /* 0x000000463c0c723c */ /* 0x000fe2000004180c */
[----:B------:R-:W2:Y:S07]  /*2c30*/  LDSM.16.M88.4 R68, [R216+0x800] ;  /* 0x00080000d844783b */ /* 0x000eae0000000200 */
[----:B------:R-:W-:Y:S08]  /*2c40*/  HMMA.16816.F32.BF16 R24, R44, R40, R24 ;  /* 0x000000282c18723c */ /* 0x000ff00000041818 */
[C---:B---3--:R-:W-:Y:S08]  /*2c50*/  HMMA.16816.F32.BF16 R52, R60.reuse, R56, R52 ;  /* 0x000000383c34723c */ /* 0x048ff00000041834 */
[----:B------:R-:W-:Y:S01]  /*2c60*/  HMMA.16816.F32.BF16 R48, R60, R58, R48 ;  /* 0x0000003a3c30723c */ /* 0x000fe20000041830 */
[----:B------:R-:W-:Y:S07]  /*2c70*/  LDSM.16.M88.4 R60, [R216+0x1800] ;  /* 0x00180000d83c783b */ /* 0x000fee0000000200 */
[C---:B------:R-:W-:Y:S01]  /*2c80*/  HMMA.16816.F32.BF16 R20, R44.reuse, R42, R20 ;  /* 0x0000002a2c14723c */ /* 0x040fe20000041814 */
[----:B------:R-:W-:Y:S07]  /*2c90*/  LDSM.16.M88.4 R40, [R230+0x2000] ;  /* 0x00200000e628783b */ /* 0x000fee0000000200 */
[C---:B------:R-:W-:Y:S08]  /*2ca0*/  HMMA.16816.F32.BF16 R16, R44.reuse, R36, R16 ;  /* 0x000000242c10723c */ /* 0x040ff00000041810 */
[C---:B------:R-:W-:Y:S01]  /*2cb0*/  HMMA.16816.F32.BF16 R56, R44.reuse, R28, R8 ;  /* 0x0000001c2c38723c */ /* 0x040fe20000041808 */
[----:B------:R-:W-:Y:S07]  /*2cc0*/  LDSM.16.M88.4 R8, [R229+0xa800] ;  /* 0x00a80000e508783b */ /* 0x000fee0000000200 */
[C---:B------:R-:W-:Y:S01]  /*2cd0*/  HMMA.16816.F32.BF16 R80, R44.reuse, R30, R80 ;  /* 0x0000001e2c50723c */ /* 0x040fe20000041850 */
[----:B------:R-:W-:Y:S07]  /*2ce0*/  LDSM.16.M88.4 R28, [R229+0xb000] ;  /* 0x00b00000e51c783b */ /* 0x000fee0000000200 */
[----:B------:R-:W-:Y:S01]  /*2cf0*/  HMMA.16816.F32.BF16 R12, R44, R38, R12 ;  /* 0x000000262c0c723c */ /* 0x000fe2000004180c */
[----:B------:R-:W3:Y:S07]  /*2d00*/  LDSM.16.M88.4 R36, [R229+0xa000] ;  /* 0x00a00000e524783b */ /* 0x000eee0000000200 */
[C---:B-1----:R-:W-:Y:S08]  /*2d10*/  HMMA.16816.F32.BF16 R24, R76.reuse, R72, R24 ;  /* 0x000000484c18723c */ /* 0x042ff00000041818 */
[C---:B------:R-:W-:Y:S08]  /*2d20*/  HMMA.16816.F32.BF16 R20, R76.reuse, R74, R20 ;  /* 0x0000004a4c14723c */ /* 0x040ff00000041814 */
[C---:B--2---:R-:W-:Y:S08]  /*2d30*/  HMMA.16816.F32.BF16 R16, R76.reuse, R68, R16 ;  /* 0x000000444c10723c */ /* 0x044ff00000041810 */
[C---:B------:R-:W-:Y:S01]  /*2d40*/  HMMA.16816.F32.BF16 R72, R76.reuse, R64, R56 ;  /* 0x000000404c48723c */ /* 0x040fe20000041838 */
[----:B------:R-:W-:Y:S07]  /*2d50*/  LDSM.16.M88.4 R56, [R227+0x2000] ;  /* 0x00200000e338783b */ /* 0x000fee0000000200 */
[----:B------:R-:W-:Y:S01]  /*2d60*/  HMMA.16816.F32.BF16 R80, R76, R66, R80 ;  /* 0x000000424c50723c */ /* 0x000fe20000041850 */
[----:B------:R-:W-:Y:S07]  /*2d70*/  LDSM.16.M88.4 R64, [R227+0x3000] ;  /* 0x00300000e340783b */ /* 0x000fee0000000200 */
[C---:B------:R-:W-:Y:S08]  /*2d80*/  HMMA.16816.F32.BF16 R52, R44.reuse, R84, R52 ;  /* 0x000000542c34723c */ /* 0x040ff00000041834 */
[----:B------:R-:W-:Y:S01]  /*2d90*/  HMMA.16816.F32.BF16 R48, R44, R86, R48 ;  /* 0x000000562c30723c */ /* 0x000fe20000041830 */
[----:B------:R-:W-:Y:S04]  /*2da0*/  LDSM.16.M88.4 R44, [R227+0x2800] ;  /* 0x00280000e32c783b */ /* 0x000fe80000000200 */
[----:B------:R-:W-:Y:S03]  /*2db0*/  LDSM.16.M88.4 R84, [R229+0xb800] ;  /* 0x00b80000e554783b */ /* 0x000fe60000000200 */
[----:B------:R-:W-:Y:S01]  /*2dc0*/  HMMA.16816.F32.BF16 R12, R76, R70, R12 ;  /* 0x000000464c0c723c */ /* 0x000fe2000004180c */
[----:B------:R-:W1:Y:S07]  /*2dd0*/  LDSM.16.M88.4 R68, [R228+0x2000] ;  /* 0x00200000e444783b */ /* 0x000e6e0000000200 */
[C---:B---3--:R-:W-:Y:S08]  /*2de0*/  HMMA.16816.F32.BF16 R24, R40.reuse, R36, R24 ;  /* 0x000000242818723c */ /* 0x048ff00000041818 */
[C---:B------:R-:W-:Y:S08]  /*2df0*/  HMMA.16816.F32.BF16 R16, R40.reuse, R8, R16 ;  /* 0x000000082810723c */ /* 0x040ff00000041810 */
[C---:B------:R-:W-:Y:S08]  /*2e00*/  HMMA.16816.F32.BF16 R72, R40.reuse, R28, R72 ;  /* 0x0000001c2848723c */ /* 0x040ff00000041848 */
[----:B------:R-:W-:Y:S01]  /*2e10*/  HMMA.16816.F32.BF16 R80, R40, R30, R80 ;  /* 0x0000001e2850723c */ /* 0x000fe20000041850 */
[----:B------:R-:W-:Y:S07]  /*2e20*/  LDSM.16.M88.4 R28, [R223+0xb000] ;  /* 0x00b00000df1c783b */ /* 0x000fee0000000200 */
[C---:B------:R-:W-:Y:S08]  /*2e30*/  HMMA.16816.F32.BF16 R52, R76.reuse, R60, R52 ;  /* 0x0000003c4c34723c */ /* 0x040ff00000041834 */
[----:B------:R-:W-:Y:S01]  /*2e40*/  HMMA.16816.F32.BF16 R48, R76, R62, R48 ;  /* 0x0000003e4c30723c */ /* 0x000fe20000041830 */
[----:B------:R-:W-:Y:S04]  /*2e50*/  LDSM.16.M88.4 R60, [R226+0x2000] ;  /* 0x00200000e23c783b */ /* 0x000fe80000000200 */
[----:B------:R-:W-:Y:S03]  /*2e60*/  LDSM.16.M88.4 R76, [R227+0x3800] ;  /* 0x00380000e34c783b */ /* 0x000fe60000000200 */
[C---:B------:R-:W-:Y:S01]  /*2e70*/  HMMA.16816.F32.BF16 R20, R40.reuse, R38, R20 ;  /* 0x000000262814723c */ /* 0x040fe20000041814 */
[----:B------:R-:W2:Y:S07]  /*2e80*/  LDSM.16.M88.4 R36, [R223+0xa000] ;  /* 0x00a00000df24783b */ /* 0x000eae0000000200 */
[----:B------:R-:W-:Y:S01]  /*2e90*/  HMMA.16816.F32.BF16 R12, R40, R10, R12 ;  /* 0x0000000a280c723c */ /* 0x000fe2000004180c */
[----:B------:R-:W3:Y:S07]  /*2ea0*/  LDSM.16.M88.4 R8, [R223+0xa800] ;  /* 0x00a80000df08783b */ /* 0x000eee0000000200 */
[C---:B-1----:R-:W-:Y:S08]  /*2eb0*/  HMMA.16816.F32.BF16 R24, R68.reuse, R56, R24 ;  /* 0x000000384418723c */ /* 0x042ff00000041818 */
        /* <DEDUP_REMOVED lines=9> */
[----:B------:R-:W-:Y:S07]  /*2f50*/  LDSM.16.M88.4 R56, [R225+0x2000] ;  /* 0x00200000e138783b */ /* 0x000fee0000000200 */
[----:B------:R-:W-:Y:S01]  /*2f60*/  HMMA.16816.F32.BF16 R12, R68, R46, R12 ;  /* 0x0000002e440c723c */ /* 0x000fe2000004180c */
[----:B------:R-:W1:Y:S07]  /*2f70*/  LDSM.16.M88.4 R44, [R216+0x2000] ;  /* 0x00200000d82c783b */ /* 0x000e6e0000000200 */
[C---:B--2---:R-:W-:Y:S08]  /*2f80*/  HMMA.16816.F32.BF16 R24, R60.reuse, R36, R24 ;  /* 0x000000243c18723c */ /* 0x044ff00000041818 */
[C---:B---3--:R-:W-:Y:S08]  /*2f90*/  HMMA.16816.F32.BF16 R16, R60.reuse, R8, R16 ;  /* 0x000000083c10723c */ /* 0x048ff00000041810 */
        /* <DEDUP_REMOVED lines=21> */
[----:B------:R-:W1:Y:S07]  /*30f0*/  LDSM.16.M88.4 R44, [R227+0x4000] ;  /* 0x00400000e32c783b */ /* 0x000e6e0000000200 */
[----:B------:R-:W-:Y:S01]  /*3100*/  HMMA.16816.F32.BF16 R12, R56, R42, R12 ;  /* 0x0000002a380c723c */ /* 0x000fe2000004180c */
[----:B------:R-:W4:Y:S07]  /*3110*/  LDSM.16.M88.4 R40, [R227+0x4800] ;  /* 0x00480000e328783b */ /* 0x000f2e0000000200 */
        /* <DEDUP_REMOVED lines=14> */
[C---:B----4-:R-:W-:Y:S08]  /*3200*/  HMMA.16816.F32.BF16 R16, R60.reuse, R40, R16 ;  /* 0x000000283c10723c */ /* 0x050ff00000041810 */
        /* <DEDUP_REMOVED lines=49> */
[----:B------:R-:W2:Y:S07]  /*3520*/  LDSM.16.M88.4 R8, [R226+0x6000] ;  /* 0x00600000e208783b */ /* 0x000eae0000000200 */
[C---:B-1----:R-:W-:Y:S08]  /*3530*/  HMMA.16816.F32.BF16 R24, R56.reuse, R44, R24 ;  /* 0x0000002c3818723c */ /* 0x042ff00000041818 */
[C---:B----4-:R-:W-:Y:S08]  /*3540*/  HMMA.16816.F32.BF16 R16, R56.reuse, R40, R16 ;  /* 0x000000283810723c */ /* 0x050ff00000041810 */
[C---:B------:R-:W-:Y:S08]  /*3550*/  HMMA.16816.F32.BF16 R72, R56.reuse, R64, R72 ;  /* 0x000000403848723c */ /* 0x040ff00000041848 */
[----:B------:R-:W-:Y:S08]  /*3560*/  HMMA.16816.F32.BF16 R80, R56, R66, R80 ;  /* 0x000000423850723c */ /* 0x000ff00000041850 */
[C---:B------:R-:W-:Y:S08]  /*3570*/  HMMA.16816.F32.BF16 R52, R60.reuse, R84, R52 ;  /* 0x000000543c34723c */ /* 0x040ff00000041834 */
[----:B------:R-:W-:Y:S01]  /*3580*/  HMMA.16816.F32.BF16 R48, R60, R86, R48 ;  /* 0x000000563c30723c */ /* 0x000fe20000041830 */
[----:B------:R-:W-:Y:S07]  /*3590*/  LDSM.16.M88.4 R60, [R216+0x6000] ;  /* 0x00600000d83c783b */ /* 0x000fee0000000200 */
[C---:B------:R-:W-:Y:S01]  /*35a0*/  HMMA.16816.F32.BF16 R40, R56.reuse, R42, R12 ;  /* 0x0000002a3828723c */ /* 0x040fe2000004180c */
[----:B------:R-:W1:Y:S07]  /*35b0*/  LDSM.16.M88.4 R12, [R225+0x6000] ;  /* 0x00600000e10c783b */ /* 0x000e6e0000000200 */
[----:B------:R-:W-:Y:S01]  /*35c0*/  HMMA.16816.F32.BF16 R20, R56, R46, R20 ;  /* 0x0000002e3814723c */ /* 0x000fe20000041814 */
[----:B------:R-:W3:Y:S07]  /*35d0*/  LDSM.16.M88.4 R44, [R223+0xf800] ;  /* 0x00f80000df2c783b */ /* 0x000eee0000000200 */
[C---:B--2---:R-:W-:Y:S07]  /*35e0*/  HMMA.16816.F32.BF16 R24, R8.reuse, R36, R24 ;  /* 0x000000240818723c */ /* 0x044fee0000041818 */
[----:B------:R-:W-:Y:S01]  /*35f0*/  SHF.R.S32.HI R37, RZ, 0x1f, R0 ;  /* 0x0000001fff257819 */ /* 0x000fe20000011400 */
[----:B------:R-:W-:Y:S01]  /*3600*/  HMMA.16816.F32.BF16 R72, R8, R28, R72 ;  /* 0x0000001c0848723c */ /* 0x000fe20000041848 */
[----:B------:R-:W-:-:S02]  /*3610*/  IADD3 R36, R6, 0x1, -R92 ;  /* 0x0000000106247810 */ /* 0x000fc40007ffe85c */
[----:B------:R-:W-:-:S04]  /*3620*/  LEA.HI R0, R37, R0, RZ, 0x2 ;  /* 0x0000000025007211 */ /* 0x000fc800078f10ff */
[----:B------:R-:W-:Y:S01]  /*3630*/  SHF.R.S32.HI R37, RZ, 0x2, R0 ;  /* 0x00000002ff257819 */ /* 0x000fe20000011400 */
[----:B------:R-:W-:Y:S01]  /*3640*/  HMMA.16816.F32.BF16 R80, R8, R30, R80 ;  /* 0x0000001e0850723c */ /* 0x000fe20000041850 */
[----:B------:R-:W2:Y:S03]  /*3650*/  LDSM.16.M88.4 R28, [R216+0x6800] ;  /* 0x00680000d81c783b */ /* 0x000ea60000000200 */
[----:B------:R-:W-:Y:S01]  /*3660*/  IMAD.IADD R0, R37, 0x1, R90 ;  /* 0x0000000125007824 */ /* 0x000fe200078e025a */
[----:B------:R-:W-:-:S03]  /*3670*/  IADD3 R37, R36, c[0x0][0x2e8], RZ ;  /* 0x0000ba0024257a10 */ /* 0x000fc60007ffe0ff */
[----:B------:R-:W-:Y:S01]  /*3680*/  HMMA.16816.F32.BF16 R52, R56, R68, R52 ;  /* 0x000000443834723c */ /* 0x000fe20000041834 */
[C---:B------:R-:W-:Y:S01]  /*3690*/  IADD3 R242, R0.reuse, 0x8, RZ ;  /* 0x0000000800f27810 */ /* 0x040fe20007ffe0ff */
[----:B------:R-:W-:-:S04]  /*36a0*/  IMAD.IADD R243, R0, 0x1, R37 ;  /* 0x0000000100f37824 */ /* 0x000fc800078e0225 */
[----:B------:R-:W-:Y:S01]  /*36b0*/  IMAD.IADD R37, R37, 0x1, R242 ;  /* 0x0000000125257824 */ /* 0x000fe200078e02f2 */
[-C--:B------:R-:W-:Y:S01]  /*36c0*/  IMNMX R243, R243, R6.reuse, PT ;  /* 0x00000006f3f37217 */ /* 0x080fe20003800200 */
[----:B------:R-:W-:Y:S03]  /*36d0*/  HMMA.16816.F32.BF16 R20, R8, R38, R20 ;  /* 0x000000260814723c */ /* 0x000fe60000041814 */
[----:B------:R-:W-:-:S04]  /*36e0*/  IMNMX R238, R37, R6, PT ;  /* 0x0000000625ee7217 */ /* 0x000fc80003800200 */
[----:B------:R-:W-:Y:S01]  /*36f0*/  IADD3 R39, R6, -c[0x0][0x2e4], -R92 ;  /* 0x8000b90006277a10 */ /* 0x000fe20007ffe85c */
[----:B------:R-:W-:Y:S04]  /*3700*/  HMMA.16816.F32.BF16 R40, R8, R78, R40 ;  /* 0x0000004e0828723c */ /* 0x000fe80000041828 */
[----:B------:R-:W-:Y:S01]  /*3710*/  IMAD.IADD R244, R0, 0x1, R39 ;  /* 0x0000000100f47824 */ /* 0x000fe200078e0227 */
[----:B------:R-:W-:Y:S01]  /*3720*/  LOP3.LUT R0, R4, R89, RZ, 0xfc, !PT ;  /* 0x0000005904007212 */ /* 0x000fe200078efcff */
[----:B------:R-:W-:Y:S02]  /*3730*/  IMAD.IADD R242, R39, 0x1, R242 ;  /* 0x0000000127f27824 */ /* 0x000fe400078e02f2 */
[----:B-1----:R-:W-:Y:S01]  /*3740*/  HMMA.16816.F32.BF16 R24, R12, R60, R24 ;  /* 0x0000003c0c18723c */ /* 0x002fe20000041818 */
[----:B------:R-:W1:Y:S01]  /*3750*/  LDSM.16.M88.4 R36, [R216+0x7000] ;  /* 0x00700000d824783b */ /* 0x000e620000000200 */
[----:B------:R-:W-:-:S02]  /*3760*/  IMNMX R244, RZ, R244, !PT ;  /* 0x000000f4fff47217 */ /* 0x000fc40007800200 */
[----:B------:R-:W-:-:S04]  /*3770*/  IMNMX R242, RZ, R242, !PT ;  /* 0x000000f2fff27217 */ /* 0x000fc80007800200 */
[----:B------:R-:W-:Y:S08]  /*3780*/  HMMA.16816.F32.BF16 R16, R8, R76, R16 ;  /* 0x0000004c0810723c */ /* 0x000ff00000041810 */
[----:B------:R-:W-:Y:S07]  /*3790*/  HMMA.16816.F32.BF16 R48, R56, R70, R48 ;  /* 0x000000463830723c */ /* 0x000fee0000041830 */
[----:B------:R-:W-:Y:S01]  /*37a0*/  IMAD.IADD R59, R3, 0x1, R246 ;  /* 0x00000001033b7824 */ /* 0x000fe200078e02f6 */
[----:B---3--:R-:W-:Y:S04]  /*37b0*/  HMMA.16816.F32.BF16 R52, R8, R44, R52 ;  /* 0x0000002c0834723c */ /* 0x008fe80000041834 */
[----:B------:R-:W-:-:S02]  /*37c0*/  ISETP.GE.AND P0, PT, R59, R243, PT ;  /* 0x000000f33b00720c */ /* 0x000fc40003f06270 */
[C---:B------:R-:W-:Y:S02]  /*37d0*/  ISETP.GE.AND P1, PT, R59.reuse, R238, PT ;  /* 0x000000ee3b00720c */ /* 0x040fe40003f26270 */
[C---:B------:R-:W-:Y:S01]  /*37e0*/  IADD3 R45, R59.reuse, 0x1, RZ ;  /* 0x000000013b2d7810 */ /* 0x040fe20007ffe0ff */
[C---:B------:R-:W-:Y:S01]  /*37f0*/  HMMA.16816.F32.BF16 R20, R12.reuse, R62, R20 ;  /* 0x0000003e0c14723c */ /* 0x040fe20000041814 */
[----:B------:R-:W-:Y:S02]  /*3800*/  ISETP.LT.OR P0, PT, R59, R244, P0 ;  /* 0x000000f43b00720c */ /* 0x000fe40000701670 */
[C---:B------:R-:W-:Y:S02]  /*3810*/  ISETP.GE.AND P5, PT, R45.reuse, R243, PT ;  /* 0x000000f32d00720c */ /* 0x040fe40003fa6270 */
[C---:B------:R-:W-:Y:S02]  /*3820*/  ISETP.GE.AND P2, PT, R45.reuse, R238, PT ;  /* 0x000000ee2d00720c */ /* 0x040fe40003f46270 */
[C---:B------:R-:W-:Y:S01]  /*3830*/  ISETP.LT.OR P5, PT, R45.reuse, R244, P5 ;  /* 0x000000f42d00720c */ /* 0x040fe20002fa1670 */
[----:B--2---:R-:W-:Y:S01]  /*3840*/  HMMA.16816.F32.BF16 R40, R12, R30, R40 ;  /* 0x0000001e0c28723c */ /* 0x004fe20000041828 */
[----:B------:R-:W-:-:S02]  /*3850*/  ISETP.LT.OR P2, PT, R45, R242, P2 ;  /* 0x000000f22d00720c */ /* 0x000fc40001741670 */
[----:B------:R-:W-:Y:S02]  /*3860*/  ISETP.LT.OR P1, PT, R59, R242, P1 ;  /* 0x000000f23b00720c */ /* 0x000fe40000f21670 */
[----:B------:R-:W-:Y:S02]  /*3870*/  FSEL R44, R24, -INF , !P0 ;  /* 0xff800000182c7808 */ /* 0x000fe40004000000 */
[----:B------:R-:W-:Y:S01]  /*3880*/  FSEL R45, R26, -INF , !P1 ;  /* 0xff8000001a2d7808 */ /* 0x000fe20004800000 */
[----:B------:R-:W-:Y:S01]  /*3890*/  HMMA.16816.F32.BF16 R16, R12, R28, R16 ;  /* 0x0000001c0c10723c */ /* 0x000fe20000041810 */
[----:B------:R-:W-:Y:S02]  /*38a0*/  FSEL R30, R25, -INF , !P5 ;  /* 0xff800000191e7808 */ /* 0x000fe40006800000 */
[----:B------:R-:W-:Y:S02]  /*38b0*/  FSEL R56, R27, -INF , !P2 ;  /* 0xff8000001b387808 */ /* 0x000fe40005000000 */
[----:B------:R-:W2:Y:S01]  /*38c0*/  LDSM.16.M88.4 R24, [R216+0x7800] ;  /* 0x00780000d818783b */ /* 0x000ea20000000200 */
[----:B------:R-:W-:Y:S01]  /*38d0*/  IADD3 R57, R59, 0x8, RZ ;  /* 0x000000083b397810 */ /* 0x000fe20007ffe0ff */
[----:B------:R-:W-:-:S04]  /*38e0*/  DEPBAR.LE SB0, 0x0 ;  /* 0x000080000000791a */ /* 0x000fc80000000000 */
[----:B------:R-:W-:Y:S01]  /*38f0*/  IADD3 R29, R59, 0x9, RZ ;  /* 0x000000093b1d7810 */ /* 0x000fe20007ffe0ff */
[----:B-1----:R-:W-:Y:S01]  /*3900*/  HMMA.16816.F32.BF16 R72, R12, R36, R72 ;  /* 0x000000240c48723c */ /* 0x002fe20000041848 */
[-C--:B------:R-:W-:Y:S02]  /*3910*/  ISETP.GE.AND P4, PT, R57, R243.reuse, PT ;  /* 0x000000f33900720c */ /* 0x080fe40003f86270 */
[----:B------:R-:W-:Y:S02]  /*3920*/  ISETP.GE.AND P6, PT, R29, R243, PT ;  /* 0x000000f31d00720c */ /* 0x000fe40003fc6270 */
[-C--:B------:R-:W-:Y:S02]  /*3930*/  ISETP.GE.AND P0, PT, R57, R238.reuse, PT ;  /* 0x000000ee3900720c */ /* 0x080fe40003f06270 */
[----:B------:R-:W-:Y:S01]  /*3940*/  ISETP.GE.AND P1, PT, R29, R238, PT ;  /* 0x000000ee1d00720c */ /* 0x000fe20003f26270 */
[----:B------:R-:W-:Y:S01]  /*3950*/  HMMA.16816.F32.BF16 R48, R8, R46, R48 ;  /* 0x0000002e0830723c */ /* 0x000fe20000041830 */
[----:B------:R-:W-:-:S02]  /*3960*/  ISETP.LT.OR P4, PT, R57, R244, P4 ;  /* 0x000000f43900720c */ /* 0x000fc40002781670 */
[----:B------:R-:W-:Y:S02]  /*3970*/  ISETP.LT.OR P0, PT, R57, R242, P0 ;  /* 0x000000f23900720c */ /* 0x000fe40000701670 */
[C---:B------:R-:W-:Y:S02]  /*3980*/  ISETP.LT.OR P6, PT, R29.reuse, R244, P6 ;  /* 0x000000f41d00720c */ /* 0x040fe400037c1670 */
[----:B------:R-:W-:Y:S01]  /*3990*/  ISETP.LT.OR P1, PT, R29, R242, P1 ;  /* 0x000000f21d00720c */ /* 0x000fe20000f21670 */
[----:B------:R-:W-:Y:S01]  /*39a0*/  HMMA.16816.F32.BF16 R80, R12, R38, R80 ;  /* 0x000000260c50723c */ /* 0x000fe20000041850 */
[C---:B------:R-:W-:Y:S02]  /*39b0*/  IADD3 R31, R59.reuse, 0x10, RZ ;  /* 0x000000103b1f7810 */ /* 0x040fe40007ffe0ff */
[----:B------:R-:W-:Y:S02]  /*39c0*/  IADD3 R29, R59, 0x11, RZ ;  /* 0x000000113b1d7810 */ /* 0x000fe40007ffe0ff */
[----:B------:R-:W-:-:S02]  /*39d0*/  FSEL R20, R20, -INF , !P4 ;  /* 0xff80000014147808 */ /* 0x000fc40006000000 */
[----:B------:R-:W-:Y:S02]  /*39e0*/  FSEL R57, R22, -INF , !P0 ;  /* 0xff80000016397808 */ /* 0x000fe40004000000 */
[-C--:B------:R-:W-:Y:S02]  /*39f0*/  ISETP.GE.AND P2, PT, R31, R243.reuse, PT ;  /* 0x000000f31f00720c */ /* 0x080fe40003f46270 */
[----:B------:R-:W-:Y:S02]  /*3a00*/  ISETP.GE.AND P5, PT, R29, R243, PT ;  /* 0x000000f31d00720c */ /* 0x000fe40003fa6270 */
[-C--:B------:R-:W-:Y:S02]  /*3a10*/  ISETP.GE.AND P4, PT, R31, R238.reuse, PT ;  /* 0x000000ee1f00720c */ /* 0x080fe40003f86270 */
[----:B------:R-:W-:Y:S02]  /*3a20*/  ISETP.GE.AND P0, PT, R29, R238, PT ;  /* 0x000000ee1d00720c */ /* 0x000fe40003f06270 */
[C---:B------:R-:W-:Y:S01]  /*3a30*/  ISETP.LT.OR P2, PT, R31.reuse, R244, P2 ;  /* 0x000000f41f00720c */ /* 0x040fe20001741670 */
[----:B--2---:R-:W-:Y:S01]  /*3a40*/  HMMA.16816.F32.BF16 R52, R12, R24, R52 ;  /* 0x000000180c34723c */ /* 0x004fe20000041834 */
[----:B------:R-:W-:-:S02]  /*3a50*/  ISETP.LT.OR P4, PT, R31, R242, P4 ;  /* 0x000000f21f00720c */ /* 0x000fc40002781670 */
[C---:B------:R-:W-:Y:S02]  /*3a60*/  ISETP.LT.OR P5, PT, R29.reuse, R244, P5 ;  /* 0x000000f41d00720c */ /* 0x040fe40002fa1670 */
[----:B------:R-:W-:Y:S02]  /*3a70*/  ISETP.LT.OR P0, PT, R29, R242, P0 ;  /* 0x000000f21d00720c */ /* 0x000fe40000701670 */
[C---:B------:R-:W-:Y:S01]  /*3a80*/  IADD3 R31, R59.reuse, 0x18, RZ ;  /* 0x000000183b1f7810 */ /* 0x040fe20007ffe0ff */
[----:B------:R-:W-:Y:S01]  /*3a90*/  HMMA.16816.F32.BF16 R48, R12, R26, R48 ;  /* 0x0000001a0c30723c */ /* 0x000fe20000041830 */
[----:B------:R-:W-:Y:S02]  /*3aa0*/  IADD3 R29, R59, 0x19, RZ ;  /* 0x000000193b1d7810 */ /* 0x000fe40007ffe0ff */
[----:B------:R-:W-:Y:S02]  /*3ab0*/  FSEL R37, R23, -INF , !P1 ;  /* 0xff80000017257808 */ /* 0x000fe40004800000 */
[----:B------:R-:W-:-:S02]  /*3ac0*/  FSEL R22, R21, -INF , !P6 ;  /* 0xff80000015167808 */ /* 0x000fc40007000000 */
[----:B------:R-:W-:Y:S02]  /*3ad0*/  FSEL R23, R18, -INF , !P4 ;  /* 0xff80000012177808 */ /* 0x000fe40006000000 */
[-C--:B------:R-:W-:Y:S02]  /*3ae0*/  ISETP.GE.AND P1, PT, R31, R243.reuse, PT ;  /* 0x000000f31f00720c */ /* 0x080fe40003f26270 */
[C---:B------:R-:W-:Y:S02]  /*3af0*/  ISETP.GE.AND P6, PT, R29.reuse, R243, PT ;  /* 0x000000f31d00720c */ /* 0x040fe40003fc6270 */
[-C--:B------:R-:W-:Y:S02]  /*3b00*/  ISETP.GE.AND P4, PT, R29, R238.reuse, PT ;  /* 0x000000ee1d00720c */ /* 0x080fe40003f86270 */
[----:B------:R-:W-:Y:S02]  /*3b10*/  FSEL R6, R16, -INF , !P2 ;  /* 0xff80000010067808 */ /* 0x000fe40005000000 */
[----:B------:R-:W-:-:S02]  /*3b20*/  ISETP.GE.AND P2, PT, R31, R238, PT ;  /* 0x000000ee1f00720c */ /* 0x000fc40003f46270 */
[-C--:B------:R-:W-:Y:S02]  /*3b30*/  ISETP.LT.OR P1, PT, R31, R244.reuse, P1 ;  /* 0x000000f41f00720c */ /* 0x080fe40000f21670 */
[C---:B------:R-:W-:Y:S02]  /*3b40*/  ISETP.LT.OR P6, PT, R29.reuse, R244, P6 ;  /* 0x000000f41d00720c */ /* 0x040fe400037c1670 */
[-C--:B------:R-:W-:Y:S02]  /*3b50*/  ISETP.LT.OR P4, PT, R29, R242.reuse, P4 ;  /* 0x000000f21d00720c */ /* 0x080fe40002781670 */
[----:B------:R-:W-:Y:S02]  /*3b60*/  IADD3 R29, R59, 0x20, RZ ;  /* 0x000000203b1d7810 */ /* 0x000fe40007ffe0ff */
[----:B------:R-:W-:Y:S02]  /*3b70*/  ISETP.LT.OR P2, PT, R31, R242, P2 ;  /* 0x000000f21f00720c */ /* 0x000fe40001741670 */
[----:B------:R-:W-:-:S02]  /*3b80*/  FSEL R19, R19, -INF , !P0 ;  /* 0xff80000013137808 */ /* 0x000fc40004000000 */
[----:B------:R-:W-:Y:S02]  /*3b90*/  FSEL R16, R40, -INF , !P1 ;  /* 0xff80000028107808 */ /* 0x000fe40004800000 */
[----:B------:R-:W-:Y:S01]  /*3ba0*/  IADD3 R21, R59, 0x21, RZ ;  /* 0x000000213b157810 */ /* 0x000fe20007ffe0ff */
[----:B------:R-:W-:Y:S01]  /*3bb0*/  BAR.SYNC.DEFER_BLOCKING 0x0 ;  /* 0x0000000000007b1d */ /* 0x000fe20000010000 */
[C---:B------:R-:W-:Y:S02]  /*3bc0*/  ISETP.GE.AND P0, PT, R29.reuse, R243, PT ;  /* 0x000000f31d00720c */ /* 0x040fe40003f06270 */
[----:B------:R-:W-:Y:S02]  /*3bd0*/  ISETP.GE.AND P1, PT, R29, R238, PT ;  /* 0x000000ee1d00720c */ /* 0x000fe40003f26270 */
[----:B------:R-:W-:Y:S02]  /*3be0*/  FSEL R4, R17, -INF , !P5 ;  /* 0xff80000011047808 */ /* 0x000fe40006800000 */
[----:B------:R-:W-:-:S02]  /*3bf0*/  FSEL R17, R42, -INF , !P2 ;  /* 0xff8000002a117808 */ /* 0x000fc40005000000 */
[C---:B------:R-:W-:Y:S02]  /*3c00*/  ISETP.GE.AND P5, PT, R21.reuse, R243, PT ;  /* 0x000000f31500720c */ /* 0x040fe40003fa6270 */
[----:B------:R-:W-:Y:S02]  /*3c10*/  ISETP.GE.AND P2, PT, R21, R238, PT ;  /* 0x000000ee1500720c */ /* 0x000fe40003f46270 */
[C---:B------:R-:W-:Y:S02]  /*3c20*/  ISETP.LT.OR P0, PT, R29.reuse, R244, P0 ;  /* 0x000000f41d00720c */ /* 0x040fe40000701670 */
[----:B------:R-:W-:Y:S02]  /*3c30*/  ISETP.LT.OR P1, PT, R29, R242, P1 ;  /* 0x000000f21d00720c */ /* 0x000fe40000f21670 */
[C---:B------:R-:W-:Y:S02]  /*3c40*/  IADD3 R11, R59.reuse, 0x28, RZ ;  /* 0x000000283b0b7810 */ /* 0x040fe40007ffe0ff */
[----:B------:R-:W-:-:S02]  /*3c50*/  IADD3 R9, R59, 0x29, RZ ;  /* 0x000000293b097810 */ /* 0x000fc40007ffe0ff */
[C---:B------:R-:W-:Y:S02]  /*3c60*/  ISETP.LT.OR P5, PT, R21.reuse, R244, P5 ;  /* 0x000000f41500720c */ /* 0x040fe40002fa1670 */
[----:B------:R-:W-:Y:S02]  /*3c70*/  ISETP.LT.OR P2, PT, R21, R242, P2 ;  /* 0x000000f21500720c */ /* 0x000fe40001741670 */
[----:B------:R-:W-:Y:S02]  /*3c80*/  FSEL R8, R41, -INF , !P6 ;  /* 0xff80000029087808 */ /* 0x000fe40007000000 */
[----:B------:R-:W-:Y:S02]  /*3c90*/  FSEL R180, R72, -INF , !P0 ;  /* 0xff80000048b47808 */ /* 0x000fe40004000000 */
[----:B------:R-:W-:Y:S02]  /*3ca0*/  FSEL R197, R74, -INF , !P1 ;  /* 0xff8000004ac57808 */ /* 0x000fe40004800000 */
[----:B------:R-:W-:-:S02]  /*3cb0*/  FSEL R21, R43, -INF , !P4 ;  /* 0xff8000002b157808 */ /* 0x000fc40006000000 */
[-C--:B------:R-:W-:Y:S02]  /*3cc0*/  ISETP.GE.AND P6, PT, R9, R243.reuse, PT ;  /* 0x000000f30900720c */ /* 0x080fe40003fc6270 */
[-C--:B------:R-:W-:Y:S02]  /*3cd0*/  ISETP.GE.AND P0, PT, R11, R238.reuse, PT ;  /* 0x000000ee0b00720c */ /* 0x080fe40003f06270 */
[----:B------:R-:W-:Y:S02]  /*3ce0*/  ISETP.GE.AND P1, PT, R9, R238, PT ;  /* 0x000000ee0900720c */ /* 0x000fe40003f26270 */
[C---:B------:R-:W-:Y:S02]  /*3cf0*/  ISETP.GE.AND P4, PT, R11.reuse, R243, PT ;  /* 0x000000f30b00720c */ /* 0x040fe40003f86270 */
[----:B------:R-:W-:Y:S02]  /*3d00*/  ISETP.LT.OR P0, PT, R11, R242, P0 ;  /* 0x000000f20b00720c */ /* 0x000fe40000701670 */
[----:B------:R-:W-:-:S02]  /*3d10*/  ISETP.LT.OR P6, PT, R9, R244, P6 ;  /* 0x000000f40900720c */ /* 0x000fc400037c1670 */
[----:B------:R-:W-:Y:S02]  /*3d20*/  ISETP.LT.OR P1, PT, R9, R242, P1 ;  /* 0x000000f20900720c */ /* 0x000fe40000f21670 */
[----:B------:R-:W-:Y:S02]  /*3d30*/  ISETP.LT.OR P4, PT, R11, R244, P4 ;  /* 0x000000f40b00720c */ /* 0x000fe40002781670 */
[C---:B------:R-:W-:Y:S02]  /*3d40*/  IADD3 R9, R59.reuse, 0x31, RZ ;  /* 0x000000313b097810 */ /* 0x040fe40007ffe0ff */
[----:B------:R-:W-:Y:S02]  /*3d50*/  IADD3 R11, R59, 0x30, RZ ;  /* 0x000000303b0b7810 */ /* 0x000fe40007ffe0ff */
[----:B------:R-:W-:Y:S02]  /*3d60*/  FSEL R187, R75, -INF , !P2 ;  /* 0xff8000004bbb7808 */ /* 0x000fe40005000000 */
[----:B------:R-:W-:-:S02]  /*3d70*/  FSEL R195, R82, -INF , !P0 ;  /* 0xff80000052c37808 */ /* 0x000fc40004000000 */
[----:B------:R-:W-:Y:S02]  /*3d80*/  FSEL R186, R73, -INF , !P5 ;  /* 0xff80000049ba7808 */ /* 0x000fe40006800000 */
[CC--:B------:R-:W-:Y:S02]  /*3d90*/  ISETP.GE.AND P2, PT, R9.reuse, R243.reuse, PT ;  /* 0x000000f30900720c */ /* 0x0c0fe40003f46270 */
[----:B------:R-:W-:Y:S02]  /*3da0*/  FSEL R182, R80, -INF , !P4 ;  /* 0xff80000050b67808 */ /* 0x000fe40006000000 */
[----:B------:R-:W-:Y:S02]  /*3db0*/  ISETP.GE.AND P0, PT, R9, R238, PT ;  /* 0x000000ee0900720c */ /* 0x000fe40003f06270 */
[----:B------:R-:W-:Y:S02]  /*3dc0*/  FSEL R189, R83, -INF , !P1 ;  /* 0xff80000053bd7808 */ /* 0x000fe40004800000 */
[----:B------:R-:W-:-:S02]  /*3dd0*/  ISETP.GE.AND P5, PT, R11, R243, PT ;  /* 0x000000f30b00720c */ /* 0x000fc40003fa6270 */
[----:B------:R-:W-:Y:S02]  /*3de0*/  ISETP.GE.AND P4, PT, R11, R238, PT ;  /* 0x000000ee0b00720c */ /* 0x000fe40003f86270 */
[----:B------:R-:W-:Y:S02]  /*3df0*/  ISETP.GT.AND P1, PT, R237, R232, PT ;  /* 0x000000e8ed00720c */ /* 0x000fe40003f24270 */
[C---:B------:R-:W-:Y:S02]  /*3e00*/  ISETP.LT.OR P2, PT, R9.reuse, R244, P2 ;  /* 0x000000f40900720c */ /* 0x040fe40001741670 */
        /* <DEDUP_REMOVED lines=8> */
[----:B------:R-:W-:-:S02]  /*3e90*/  FSEL R192, R53, -INF , !P2 ;  /* 0xff80000035c07808 */ /* 0x000fc40005000000 */
[-C--:B------:R-:W-:Y:S02]  /*3ea0*/  ISETP.GE.AND P6, PT, R9, R243.reuse, PT ;  /* 0x000000f30900720c */ /* 0x080fe40003fc6270 */
[----:B------:R-:W-:Y:S02]  /*3eb0*/  ISETP.GE.AND P5, PT, R59, R243, PT ;  /* 0x000000f33b00720c */ /* 0x000fe40003fa6270 */
[-C--:B------:R-:W-:Y:S02]  /*3ec0*/  ISETP.GE.AND P4, PT, R9, R238.reuse, PT ;  /* 0x000000ee0900720c */ /* 0x080fe40003f86270 */
[----:B------:R-:W-:Y:S02]  /*3ed0*/  ISETP.GE.AND P2, PT, R59, R238, PT ;  /* 0x000000ee3b00720c */ /* 0x000fe40003f46270 */
[----:B------:R-:W-:Y:S02]  /*3ee0*/  FSEL R31, R55, -INF , !P0 ;  /* 0xff800000371f7808 */ /* 0x000fe40004000000 */
[----:B------:R-:W-:-:S02]  /*3ef0*/  ISETP.LT.OR P6, PT, R9, R244, P6 ;  /* 0x000000f40900720c */ /* 0x000fc400037c1670 */
[----:B------:R-:W-:Y:S02]  /*3f00*/  ISETP.LT.OR P4, PT, R9, R242, P4 ;  /* 0x000000f20900720c */ /* 0x000fe40002781670 */
[C---:B------:R-:W-:Y:S02]  /*3f10*/  ISETP.LT.OR P5, PT, R59.reuse, R244, P5 ;  /* 0x000000f43b00720c */ /* 0x040fe40002fa1670 */
[----:B------:R-:W-:Y:S02]  /*3f20*/  ISETP.LT.OR P2, PT, R59, R242, P2 ;  /* 0x000000f23b00720c */ /* 0x000fe40001741670 */
[----:B------:R-:W-:Y:S02]  /*3f30*/  @!P1 LEA R248, P0, R2, c[0x0][0x168], 0x1 ;  /* 0x00005a0002f89a11 */ /* 0x000fe400078008ff */
[----:B------:R-:W-:Y:S02]  /*3f40*/  FSEL R190, R48, -INF , !P6 ;  /* 0xff80000030be7808 */ /* 0x000fe40007000000 */
[----:B------:R-:W-:-:S02]  /*3f50*/  FSEL R29, R50, -INF , !P4 ;  /* 0xff800000321d7808 */ /* 0x000fc40006000000 */
[----:B------:R-:W-:Y:S02]  /*3f60*/  FSEL R188, R49, -INF , !P5 ;  /* 0xff80000031bc7808 */ /* 0x000fe40006800000 */
[----:B------:R-:W-:Y:S02]  /*3f70*/  FSEL R28, R51, -INF , !P2 ;  /* 0xff800000331c7808 */ /* 0x000fe40005000000 */
[----:B------:R-:W-:Y:S01]  /*3f80*/  @!P1 LEA.HI.X R249, R2, c[0x0][0x16c], R165, 0x1, P0 ;  /* 0x00005b0002f99a11 */ /* 0x000fe200000f0ca5 */
[----:B------:R-:W-:Y:S05]  /*3f90*/  @!P1 BRA `(.L_x_7600) ;  /* 0x0000060000009947 */ /* 0x000fea0003800000 */
[----:B------:R-:W-:Y:S05]  /*3fa0*/  @!P3 BRA `(.L_x_7601) ;  /* 0x000003900000b947 */ /* 0x000fea0003800000 */
[----:B------:R-:W1:Y:S01]  /*3fb0*/  I2F.RP R9, UR6 ;  /* 0x0000000600097d06 */ /* 0x000e620008209400 */
[----:B------:R-:W-:Y:S02]  /*3fc0*/  IADD3 R14, R3, -0x40, RZ ;  /* 0xffffffc0030e7810 */ /* 0x000fe40007ffe0ff */
[----:B------:R-:W-:Y:S02]  /*3fd0*/  IABS R12, R3 ;  /* 0x00000003000c7213 */ /* 0x000fe40000000000 */
[----:B------:R-:W-:-:S02]  /*3fe0*/  IABS R10, R14 ;  /* 0x0000000e000a7213 */ /* 0x000fc40000000000 */
        /* <DEDUP_REMOVED lines=13> */
[----:B------:R-:W-:Y:S02]  /*40c0*/  IMAD.MOV R9, RZ, RZ, -R13 ;  /* 0x000000ffff097224 */ /* 0x000fe400078e0a0d */
[----:B------:R-:W-:Y:S02]  /*40d0*/  IMAD.MOV R11, RZ, RZ, -R15 ;  /* 0x000000ffff0b7224 */ /* 0x000fe400078e0a0f */
        /* <DEDUP_REMOVED lines=10> */
[----:B------:R-:W-:Y:S02]  /*4180*/  ISETP.NE.AND P1, PT, RZ, c[0x0][0x2d0], PT ;  /* 0x0000b400ff007a0c */ /* 0x000fe40003f25270 */
[----:B------:R-:W-:-:S03]  /*4190*/  LOP3.LUT R9, RZ, c[0x0][0x2d0], RZ, 0x33, !PT ;  /* 0x0000b400ff097a12 */ /* 0x000fc600078e33ff */
[----:B------:R-:W-:Y:S02]  /*41a0*/  @P5 IADD3 R13, R13, 0x1, RZ ;  /* 0x000000010d0d5810 */ /* 0x000fe40007ffe0ff */
[----:B------:R-:W-:-:S03]  /*41b0*/  @P6 IADD3 R15, R15, 0x1, RZ ;  /* 0x000000010f0f6810 */ /* 0x000fc60007ffe0ff */
[----:B------:R-:W-:Y:S01]  /*41c0*/  @!P0 IMAD.MOV R13, RZ, RZ, -R13 ;  /* 0x000000ffff0d8224 */ /* 0x000fe200078e0a0d */
[----:B------:R-:W-:-:S04]  /*41d0*/  @!P2 IADD3 R15, -R15, RZ, RZ ;  /* 0x000000ff0f0fa210 */ /* 0x000fc80007ffe1ff */
[C---:B------:R-:W-:Y:S02]  /*41e0*/  SEL R3, R9.reuse, R15, !P1 ;  /* 0x0000000f09037207 */ /* 0x040fe40004800000 */
[----:B------:R-:W-:-:S03]  /*41f0*/  SEL R9, R9, R13, !P1 ;  /* 0x0000000d09097207 */ /* 0x000fc60004800000 */
[----:B------:R-:W-:-:S04]  /*4200*/  IMAD.WIDE R24, R3, 0x4, R240 ;  /* 0x0000000403187825 */ /* 0x000fc800078e02f0 */
[----:B------:R-:W-:Y:S01]  /*4210*/  IMAD.WIDE R14, R9, 0x4, R240 ;  /* 0x00000004090e7825 */ /* 0x000fe200078e02f0 */
[----:B------:R-:W2:Y:S04]  /*4220*/  LDG.E R12, [R24.64] ;  /* 0x0000000a180c7981 */ /* 0x000ea8000c1e1900 */
[----:B------:R-:W2:Y:S01]  /*4230*/  LDG.E R11, [R14.64] ;  /* 0x0000000a0e0b7981 */ /* 0x000ea2000c1e1900 */
[----:B------:R-:W-:Y:S01]  /*4240*/  MOV R10, 0x40 ;  /* 0x00000040000a7802 */ /* 0x000fe20000000f00 */
[----:B------:R-:W-:-:S04]  /*4250*/  IMAD.IADD R3, R3, 0x1, -R9 ;  /* 0x0000000103037824 */ /* 0x000fc800078e0a09 */
[----:B------:R-:W-:-:S05]  /*4260*/  IMAD R10, R3, c[0x0][0x2d0], -R10 ;  /* 0x0000b400030a7a24 */ /* 0x000fca00078e0a0a */
[----:B------:R-:W-:-:S05]  /*4270*/  SHF.R.S32.HI R3, RZ, 0x1f, R10 ;  /* 0x0000001fff037819 */ /* 0x000fca000001140a */
[----:B------:R-:W-:-:S04]  /*4280*/  IMAD R3, R3, c[0x0][0x198], RZ ;  /* 0x0000660003037a24 */ /* 0x000fc800078e02ff */
[C---:B------:R-:W-:Y:S02]  /*4290*/  IMAD R3, R10.reuse, c[0x0][0x19c], R3 ;  /* 0x000067000a037a24 */ /* 0x040fe400078e0203 */
[----:B--2---:R-:W-:Y:S02]  /*42a0*/  IMAD.IADD R11, R11, 0x1, -R12 ;  /* 0x000000010b0b7824 */ /* 0x004fe400078e0a0c */
[----:B------:R-:W-:-:S03]  /*42b0*/  IMAD.WIDE.U32 R12, R10, c[0x0][0x198], RZ ;  /* 0x000066000a0c7a25 */ /* 0x000fc600078e00ff */
[----:B------:R-:W-:Y:S01]  /*42c0*/  SHF.R.S32.HI R9, RZ, 0x1f, R11 ;  /* 0x0000001fff097819 */ /* 0x000fe2000001140b */
[----:B------:R-:W-:-:S04]  /*42d0*/  IMAD.IADD R13, R13, 0x1, R3 ;  /* 0x000000010d0d7824 */ /* 0x000fc800078e0203 */
[----:B------:R-:W-:Y:S02]  /*42e0*/  IMAD R10, R9, c[0x0][0x180], RZ ;  /* 0x00006000090a7a24 */ /* 0x000fe400078e02ff */
[----:B------:R-:W-:-:S04]  /*42f0*/  IMAD.WIDE.U32 R12, R11, c[0x0][0x180], R12 ;  /* 0x000060000b0c7a25 */ /* 0x000fc800078e000c */
[----:B------:R-:W-:Y:S02]  /*4300*/  IMAD R10, R11, c[0x0][0x184], R10 ;  /* 0x000061000b0a7a24 */ /* 0x000fe400078e020a */
[----:B------:R-:W-:-:S03]  /*4310*/  IMAD.MOV.U32 R3, RZ, RZ, R12 ;  /* 0x000000ffff037224 */ /* 0x000fc600078e000c */
[----:B------:R-:W-:Y:S01]  /*4320*/  IADD3 R10, R13, R10, RZ ;  /* 0x0000000a0d0a7210 */ /* 0x000fe20007ffe0ff */
[----:B------:R-:W-:Y:S05]  /*4330*/  BRA `(.L_x_7602) ;  /* 0x0000004000007947 */ /* 0x000fea0003800000 */
.L_x_7601:
[----:B------:R-:W-:-:S04]  /*4340*/  ULEA UR4, -UR8, URZ, 0x6 ;  /* 0x0000003f08047291 */ /* 0x000fc8000f8e313f */
[----:B------:R-:W-:Y:S02]  /*4350*/  USHF.R.S32.HI UR5, URZ, 0x1f, UR4 ;  /* 0x0000001f3f057899 */ /* 0x000fe40008011404 */
[----:B------:R-:W-:-:S04]  /*4360*/  MOV R3, UR4 ;  /* 0x0000000400037c02 */ /* 0x000fc80008000f00 */
[----:B------:R-:W-:Y:S02]  /*4370*/  MOV R10, UR5 ;  /* 0x00000005000a7c02 */ /* 0x000fe40008000f00 */
.L_x_7602:
        /* <DEDUP_REMOVED lines=34> */
.L_x_7600:
        /* <DEDUP_REMOVED lines=32> */
[----:B------:R-:W-:-:S02]  /*47a0*/  ISETP.GT.AND P4, PT, R237, R232, PT ;  /* 0x000000e8ed00720c */ /* 0x000fc40003f84270 */
        /* <DEDUP_REMOVED lines=20> */
[----:B------:R-:W-:Y:S01]  /*48f0*/  FMUL.FTZ R193, R164, c[0x0][0x23c] ;  /* 0x00008f00a4c17a20 */ /* 0x000fe20000410000 */
[----:B--2---:R-:W-:Y:S01]  /*4900*/  FMNMX.FTZ R3, R10, R3, !PT ;  /* 0x000000030a037209 */ /* 0x004fe20007810000 */
[----:B------:R-:W-:Y:S03]  /*4910*/  LDSM.16.MT88.4 R96, [R220+0x14000] ;  /* 0x01400000dc60783b */ /* 0x000fe60000004200 */
[----:B------:R-:W-:Y:S01]  /*4920*/  FSEL R193, R193, RZ, P0 ;  /* 0x000000ffc1c17208 */ /* 0x000fe20000000000 */
[----:B------:R-:W-:Y:S01]  /*4930*/  LDSM.16.MT88.4 R104, [R224+0x16000] ;  /* 0x01600000e068783b */ /* 0x000fe20000004200 */
[----:B------:R-:W-:-:S03]  /*4940*/  FSETP.NEU.FTZ.AND P0, PT, R3, -INF , PT ;  /* 0xff8000000300780b */ /* 0x000fc60003f1d000 */
[--C-:B------:R-:W-:Y:S01]  /*4950*/  FFMA.FTZ R176, R30, c[0x0][0x23c], -R193.reuse ;  /* 0x00008f001eb07a23 */ /* 0x100fe200000108c1 */
[----:B------:R-:W-:Y:S01]  /*4960*/  LDSM.16.MT88.4 R112, [R222+0x16000] ;  /* 0x01600000de70783b */ /* 0x000fe20000004200 */
[----:B------:R-:W-:Y:S02]  /*4970*/  FMUL.FTZ R30, R3, c[0x0][0x23c] ;  /* 0x00008f00031e7a20 */ /* 0x000fe40000410000 */
[--C-:B------:R-:W-:Y:S01]  /*4980*/  FFMA.FTZ R177, R44, c[0x0][0x23c], -R193.reuse ;  /* 0x00008f002cb17a23 */ /* 0x100fe200000108c1 */
[----:B------:R-:W-:Y:S01]  /*4990*/  LDSM.16.MT88.4 R120, [R221+0x16000] ;  /* 0x01600000dd78783b */ /* 0x000fe20000004200 */
[--C-:B------:R-:W-:Y:S01]  /*49a0*/  FFMA.FTZ R174, R20, c[0x0][0x23c], -R193.reuse ;  /* 0x00008f0014ae7a23 */ /* 0x100fe200000108c1 */
[----:B------:R-:W-:Y:S01]  /*49b0*/  FSEL R30, R30, RZ, P0 ;  /* 0x000000ff1e1e7208 */ /* 0x000fe20000000000 */
        /* <DEDUP_REMOVED lines=8> */
[----:B------:R-:W1:Y:S01]  /*4a40*/  MUFU.EX2 R177, R177 ;  /* 0x000000b100b17308 */ /* 0x000e620000000800 */
[--C-:B------:R-:W-:Y:S01]  /*4a50*/  FFMA.FTZ R172, R37, c[0x0][0x23c], -R30.reuse ;  /* 0x00008f0025ac7a23 */ /* 0x100fe2000001081e */
[----:B------:R-:W2:Y:S01]  /*4a60*/  LDSM.16.MT88.4 R56, [R221+0x12000] ;  /* 0x01200000dd38783b */ /* 0x000ea20000004200 */
[--C-:B------:R-:W-:Y:S02]  /*4a70*/  FFMA.FTZ R170, R4, c[0x0][0x23c], -R193.reuse ;  /* 0x00008f0004aa7a23 */ /* 0x100fe400000108c1 */
[--C-:B------:R-:W-:Y:S01]  /*4a80*/  FFMA.FTZ R166, R8, c[0x0][0x23c], -R193.reuse ;  /* 0x00008f0008a67a23 */ /* 0x100fe200000108c1 */
[----:B------:R-:W4:Y:S01]  /*4a90*/  LDSM.16.MT88.4 R4, [R220+0x16000] ;  /* 0x01600000dc04783b */ /* 0x000f220000004200 */
[----:B------:R-:W-:Y:S01]  /*4aa0*/  FFMA.FTZ R169, R16, c[0x0][0x23c], -R193 ;  /* 0x00008f0010a97a23 */ /* 0x000fe200000108c1 */
[----:B------:R-:W-:Y:S01]  /*4ab0*/  MUFU.EX2 R174, R174 ;  /* 0x000000ae00ae7308 */ /* 0x000fe20000000800 */
[--C-:B------:R-:W-:Y:S01]  /*4ac0*/  FFMA.FTZ R173, R23, c[0x0][0x23c], -R30.reuse ;  /* 0x00008f0017ad7a23 */ /* 0x100fe2000001081e */
[----:B------:R-:W5:Y:S01]  /*4ad0*/  LDSM.16.MT88.4 R8, [R224+0x10800] ;  /* 0x01080000e008783b */ /* 0x000f620000004200 */
[----:B------:R-:W-:-:S02]  /*4ae0*/  FFMA.FTZ R168, R19, c[0x0][0x23c], -R30 ;  /* 0x00008f0013a87a23 */ /* 0x000fc4000001081e */
[--C-:B------:R-:W-:Y:S02]  /*4af0*/  FFMA.FTZ R167, R17, c[0x0][0x23c], -R30.reuse ;  /* 0x00008f0011a77a23 */ /* 0x100fe4000001081e */
[----:B------:R-:W-:Y:S01]  /*4b00*/  FFMA.FTZ R0, R21, c[0x0][0x23c], -R30 ;  /* 0x00008f0015007a23 */ /* 0x000fe2000001081e */
[----:B------:R-:W3:Y:S01]  /*4b10*/  MUFU.EX2 R171, R171 ;  /* 0x000000ab00ab7308 */ /* 0x000ee20000000800 */
[----:B-1----:R-:W-:Y:S01]  /*4b20*/  F2FP.BF16.PACK_AB R128, R176, R177 ;  /* 0x000000b1b080723e */ /* 0x002fe200000010ff */
[----:B------:R-:W1:Y:S01]  /*4b30*/  LDSM.16.MT88.4 R16, [R222+0x10800] ;  /* 0x01080000de10783b */ /* 0x000e620000004200 */
[--C-:B------:R-:W-:Y:S02]  /*4b40*/  FFMA.FTZ R183, R186, c[0x0][0x23c], -R193.reuse ;  /* 0x00008f00bab77a23 */ /* 0x100fe400000108c1 */
[--C-:B------:R-:W-:Y:S01]  /*4b50*/  FFMA.FTZ R185, R184, c[0x0][0x23c], -R193.reuse ;  /* 0x00008f00b8b97a23 */ /* 0x100fe200000108c1 */
[----:B------:R-:W1:Y:S01]  /*4b60*/  LDSM.16.MT88.4 R20, [R222+0x12800] ;  /* 0x01280000de14783b */ /* 0x000e620000004200 */
[--C-:B------:R-:W-:Y:S01]  /*4b70*/  FFMA.FTZ R180, R180, c[0x0][0x23c], -R193.reuse ;  /* 0x00008f00b4b47a23 */ /* 0x100fe200000108c1 */
[----:B------:R-:W-:Y:S01]  /*4b80*/  MUFU.EX2 R179, R179 ;  /* 0x000000b300b37308 */ /* 0x000fe20000000800 */
[----:B------:R-:W-:-:S02]  /*4b90*/  FFMA.FTZ R182, R182, c[0x0][0x23c], -R193 ;  /* 0x00008f00b6b67a23 */ /* 0x000fc400000108c1 */
[--C-:B------:R-:W-:Y:S02]  /*4ba0*/  FFMA.FTZ R184, R197, c[0x0][0x23c], -R30.reuse ;  /* 0x00008f00c5b87a23 */ /* 0x100fe4000001081e */
[--C-:B------:R-:W-:Y:S02]  /*4bb0*/  FFMA.FTZ R187, R187, c[0x0][0x23c], -R30.reuse ;  /* 0x00008f00bbbb7a23 */ /* 0x100fe4000001081e */
[--C-:B------:R-:W-:Y:S01]  /*4bc0*/  FFMA.FTZ R186, R195, c[0x0][0x23c], -R30.reuse ;  /* 0x00008f00c3ba7a23 */ /* 0x100fe2000001081e */
[----:B------:R-:W2:Y:S01]  /*4bd0*/  MUFU.EX2 R178, R178 ;  /* 0x000000b200b27308 */ /* 0x000ea20000000800 */
        /* <DEDUP_REMOVED lines=10> */
[----:B--2---:R-:W-:Y:S01]  /*4c80*/  F2FP.BF16.PACK_AB R129, R178, R179 ;  /* 0x000000b3b281723e */ /* 0x004fe200000010ff */
[----:B------:R-:W-:-:S02]  /*4c90*/  FFMA.FTZ R192, R29, c[0x0][0x23c], -R30 ;  /* 0x00008f001dc07a23 */ /* 0x000fc4000001081e */
[----:B------:R-:W-:Y:S02]  /*4ca0*/  FFMA.FTZ R251, R28, c[0x0][0x23c], -R30 ;  /* 0x00008f001cfb7a23 */ /* 0x000fe4000001081e */
[----:B------:R-:W-:Y:S01]  /*4cb0*/  FADD.FTZ R177, R177, R176 ;  /* 0x000000b0b1b17221 */ /* 0x000fe20000010000 */
[----:B------:R-:W-:Y:S01]  /*4cc0*/  LDSM.16.MT88.4 R28, [R220+0x11800] ;  /* 0x01180000dc1c783b */ /* 0x000fe20000004200 */
[----:B------:R-:W-:Y:S01]  /*4cd0*/  MUFU.EX2 R175, R175 ;  /* 0x000000af00af7308 */ /* 0x000fe20000000800 */
[----:B------:R-:W-:Y:S02]  /*4ce0*/  FADD.FTZ R178, R179, R178 ;  /* 0x000000b2b3b27221 */ /* 0x000fe40000010000 */
[----:B------:R-:W-:-:S04]  /*4cf0*/  FADD.FTZ R174, R174, R177 ;  /* 0x000000b1aeae7221 */ /* 0x000fc80000010000 */
[----:B------:R-:W-:Y:S01]  /*4d00*/  FADD.FTZ R174, R171, R174 ;  /* 0x000000aeabae7221 */ /* 0x000fe20000010000 */
[----:B---3--:R-:W-:Y:S01]  /*4d10*/  F2FP.BF16.PACK_AB R131, R172, R181 ;  /* 0x000000b5ac83723e */ /* 0x008fe200000010ff */
        /* <DEDUP_REMOVED lines=55> */
[C---:B----4-:R-:W-:Y:S07]  /*5090*/  HMMA.16816.F32.BF16 R124, R128.reuse, R4, RZ ;  /* 0x00000004807c723c */ /* 0x050fee00000418ff */
        /* <DEDUP_REMOVED lines=12> */
[----:B-----5:R-:W-:Y:S01]  /*5160*/  HMMA.16816.F32.BF16 R160, R4, R8, R160 ;  /* 0x0000000804a0723c */ /* 0x020fe200000418a0 */
        /* <DEDUP_REMOVED lines=165> */
[----:B------:R-:W-:Y:S01]  /*5bc0*/  IADD3 R237, R33, -0x2, RZ ;  /* 0xfffffffe21ed7810 */ /* 0x000fe20007ffe0ff */
        /* <DEDUP_REMOVED lines=73> */
.L_x_7604:
[----:B------:R-:W-:Y:S02]  /*6060*/  ULDC UR14, c[0x0][0x1a0] ;  /* 0x00006800000e7ab9 */ /* 0x000fe40000000800 */
[----:B------:R-:W-:-:S04]  /*6070*/  ULEA UR14, -UR14, URZ, 0x6 ;  /* 0x0000003f0e0e7291 */ /* 0x000fc8000f8e313f */
[----:B------:R-:W-:Y:S02]  /*6080*/  USHF.R.S32.HI UR12, URZ, 0x1f, UR14 ;  /* 0x0000001f3f0c7899 */ /* 0x000fe4000801140e */
.L_x_7605:
        /* <DEDUP_REMOVED lines=9> */
[----:B------:R-:W-:Y:S01]  /*6120*/  LEA.HI.X R233, R5, R233, R0, 0x1, P1 ;  /* 0x000000e905e97211 */ /* 0x000fe200008f0c00 */
[----:B------:R-:W-:Y:S01]  /*6130*/  IMAD R167, R237, 0x40, R246 ;  /* 0x00000040eda77824 */ /* 0x000fe200078e02f6 */
        /* <DEDUP_REMOVED lines=27> */
[----:B------:R3:W-:Y:S01]  /*62f0*/  LDGSTS.E.BYPASS.LTC128B.128 [R239+0x12800], [R8.64+0x80] ;  /* 0x1280008008ef7fae */ /* 0x0007e2000b901d4a */
[----:B------:R-:W-:-:S02]  /*6300*/  ISETP.GE.AND P5, PT, R167, R243, PT ;  /* 0x000000f3a700720c */ /* 0x000fc40003fa6270 */
[C---:B------:R-:W-:Y:S01]  /*6310*/  ISETP.GE.AND P0, PT, R167.reuse, R238, PT ;  /* 0x000000eea700720c */ /* 0x040fe20003f06270 */
[----:B------:R3:W-:Y:S01]  /*6320*/  LDGSTS.E.BYPASS.LTC128B.128 [R239+0x14800], [R8.64+0x100] ;  /* 0x1480010008ef7fae */ /* 0x0007e2000b901d4a */
[C---:B------:R-:W-:Y:S02]  /*6330*/  ISETP.LT.OR P5, PT, R167.reuse, R244, P5 ;  /* 0x000000f4a700720c */ /* 0x040fe40002fa1670 */
[C---:B------:R-:W-:Y:S01]  /*6340*/  ISETP.LT.OR P0, PT, R167.reuse, R242, P0 ;  /* 0x000000f2a700720c */ /* 0x040fe20000701670 */
        /* <DEDUP_REMOVED lines=10> */
[----:B--2---:R-:W3:Y:S04]  /*63f0*/  LDSM.16.M88.4 R4, [R229+0x8000] ;  /* 0x00800000e504783b */ /* 0x004ee80000000200 */
[----:B------:R-:W2:Y:S04]  /*6400*/  LDSM.16.M88.4 R172, [R229+0x8800] ;  /* 0x00880000e5ac783b */ /* 0x000ea80000000200 */
[----:B------:R-:W1:Y:S04]  /*6410*/  LDSM.16.M88.4 R32, [R229+0x9000] ;  /* 0x00900000e520783b */ /* 0x000e680000000200 */
[----:B------:R-:W5:Y:S04]  /*6420*/  LDSM.16.M88.4 R12, [R229+0x9800] ;  /* 0x00980000e50c783b */ /* 0x000f680000000200 */
[----:B------:R-:W-:Y:S04]  /*6430*/  LDSM.16.M88.4 R20, [R228] ;  /* 0x00000000e414783b */ /* 0x000fe80000000200 */
[----:B------:R-:W1:Y:S04]  /*6440*/  LDSM.16.M88.4 R192, [R227] ;  /* 0x00000000e3c0783b */ /* 0x000e680000000200 */
[----:B------:R-:W1:Y:S04]  /*6450*/  LDSM.16.M88.4 R184, [R219] ;  /* 0x00000000dbb8783b */ /* 0x000e680000000200 */
[----:B----4-:R-:W4:Y:S04]  /*6460*/  LDSM.16.M88.4 R16, [R218] ;  /* 0x00000000da10783b */ /* 0x010f280000000200 */
[----:B------:R-:W4:Y:S04]  /*6470*/  LDSM.16.M88.4 R180, [R217] ;  /* 0x00000000d9b4783b */ /* 0x000f280000000200 */
[----:B------:R-:W-:Y:S01]  /*6480*/  LDSM.16.M88.4 R188, [R226] ;  /* 0x00000000e2bc783b */ /* 0x000fe20000000200 */
[C---:B---3--:R-:W-:Y:S03]  /*6490*/  HMMA.16816.F32.BF16 R8, R24.reuse, R4, RZ ;  /* 0x000000041808723c */ /* 0x048fe600000418ff */
[----:B------:R-:W0:Y:S05]  /*64a0*/  LDGDEPBAR ;  /* 0x00000000000079af */ /* 0x000e2a0000000000 */
[C---:B------:R-:W-:Y:S08]  /*64b0*/  HMMA.16816.F32.BF16 R4, R24.reuse, R6, RZ ;  /* 0x000000061804723c */ /* 0x040ff000000418ff */
[C---:B--2---:R-:W-:Y:S08]  /*64c0*/  HMMA.16816.F32.BF16 R176, R24.reuse, R172, RZ ;  /* 0x000000ac18b0723c */ /* 0x044ff000000418ff */
[C---:B-1----:R-:W-:Y:S08]  /*64d0*/  HMMA.16816.F32.BF16 R168, R24.reuse, R32, RZ ;  /* 0x0000002018a8723c */ /* 0x042ff000000418ff */
[C---:B------:R-:W-:Y:S08]  /*64e0*/  HMMA.16816.F32.BF16 R172, R24.reuse, R174, RZ ;  /* 0x000000ae18ac723c */ /* 0x040ff000000418ff */
[C---:B------:R-:W-:Y:S08]  /*64f0*/  HMMA.16816.F32.BF16 R32, R24.reuse, R34, RZ ;  /* 0x000000221820723c */ /* 0x040ff000000418ff */
[C---:B-----5:R-:W-:Y:S08]  /*6500*/  HMMA.16816.F32.BF16 R28, R24.reuse, R12, RZ ;  /* 0x0000000c181c723c */ /* 0x060ff000000418ff */
        /* <DEDUP_REMOVED lines=8> */
[C---:B----4-:R-:W-:Y:S08]  /*6590*/  HMMA.16816.F32.BF16 R168, R20.reuse, R16, R168 ;  /* 0x0000001014a8723c */ /* 0x050ff000000418a8 */
        /* <DEDUP_REMOVED lines=77> */
[C---:B-----5:R-:W-:Y:S08]  /*6a70*/  HMMA.16816.F32.BF16 R168, R20.reuse, R180, R168 ;  /* 0x000000b414a8723c */ /* 0x060ff000000418a8 */
        /* <DEDUP_REMOVED lines=37> */
[----:B------:R-:W1:Y:S07]  /*6cd0*/  LDSM.16.M88.4 R20, [R216+0x5000] ;  /* 0x00500000d814783b */ /* 0x000e6e0000000200 */
[C---:B-----5:R-:W-:Y:S08]  /*6ce0*/  HMMA.16816.F32.BF16 R168, R16.reuse, R192, R168 ;  /* 0x000000c010a8723c */ /* 0x060ff000000418a8 */
[C---:B------:R-:W-:Y:S01]  /*6cf0*/  HMMA.16816.F32.BF16 R32, R16.reuse, R194, R32 ;  /* 0x000000c21020723c */ /* 0x040fe20000041820 */
[----:B------:R-:W-:Y:S07]  /*6d00*/  LDSM.16.M88.4 R192, [R229+0xf800] ;  /* 0x00f80000e5c0783b */ /* 0x000fee0000000200 */
        /* <DEDUP_REMOVED lines=15> */
[----:B------:R-:W-:Y:S04]  /*6e00*/  LDSM.16.M88.4 R188, [R207] ;  /* 0x00000000cfbc783b */ /* 0x000fe80000000200 */
[----:B------:R-:W-:Y:S03]  /*6e10*/  LDSM.16.M88.4 R184, [R206] ;  /* 0x00000000ceb8783b */ /* 0x000fe60000000200 */
[C---:B--2---:R-:W-:Y:S08]  /*6e20*/  HMMA.16816.F32.BF16 R8, R12.reuse, R16, R8 ;  /* 0x000000100c08723c */ /* 0x044ff00000041808 */
[C---:B------:R-:W-:Y:S01]  /*6e30*/  HMMA.16816.F32.BF16 R4, R12.reuse, R18, R4 ;  /* 0x000000120c04723c */ /* 0x040fe20000041804 */
[----:B------:R-:W2:Y:S07]  /*6e40*/  LDSM.16.M88.4 R16, [R228+0x6000] ;  /* 0x00600000e410783b */ /* 0x000eae0000000200 */
[C---:B----4-:R-:W-:Y:S08]  /*6e50*/  HMMA.16816.F32.BF16 R176, R12.reuse, R180, R176 ;  /* 0x000000b40cb0723c */ /* 0x050ff000000418b0 */
[C---:B------:R-:W-:Y:S01]  /*6e60*/  HMMA.16816.F32.BF16 R172, R12.reuse, R182, R172 ;  /* 0x000000b60cac723c */ /* 0x040fe200000418ac */
[----:B------:R-:W3:Y:S07]  /*6e70*/  LDSM.16.M88.4 R180, [R205] ;  /* 0x00000000cdb4783b */ /* 0x000eee0000000200 */
[C---:B-1----:R-:W-:Y:S08]  /*6e80*/  HMMA.16816.F32.BF16 R168, R12.reuse, R20, R168 ;  /* 0x000000140ca8723c */ /* 0x042ff000000418a8 */
[C---:B------:R-:W-:Y:S01]  /*6e90*/  HMMA.16816.F32.BF16 R32, R12.reuse, R22, R32 ;  /* 0x000000160c20723c */ /* 0x040fe20000041820 */
[----:B------:R-:W1:Y:S07]  /*6ea0*/  LDSM.16.M88.4 R20, [R204] ;  /* 0x00000000cc14783b */ /* 0x000e6e0000000200 */
        /* <DEDUP_REMOVED lines=21> */
[C---:B------:R-:W-:Y:S08]  /*7000*/  HMMA.16816.F32.BF16 R172, R192.reuse, R190, R172 ;  /* 0x000000bec0ac723c */ /* 0x040ff000000418ac */
[----:B---3--:R-:W-:Y:S07]  /*7010*/  HMMA.16816.F32.BF16 R28, R192, R180, R28 ;  /* 0x000000b4c01c723c */ /* 0x008fee000004181c */
[----:B------:R-:W-:Y:S01]  /*7020*/  IADD3 R181, R167, 0x1, RZ ;  /* 0x00000001a7b57810 */ /* 0x000fe20007ffe0ff */
[----:B-1----:R-:W-:Y:S03]  /*7030*/  HMMA.16816.F32.BF16 R8, R20, R16, R8 ;  /* 0x000000101408723c */ /* 0x002fe60000041808 */
[----:B------:R-:W-:-:S02]  /*7040*/  ISETP.GE.AND P4, PT, R181, R243, PT ;  /* 0x000000f3b500720c */ /* 0x000fc40003f86270 */
[C---:B------:R-:W-:Y:S02]  /*7050*/  ISETP.GE.AND P2, PT, R181.reuse, R238, PT ;  /* 0x000000eeb500720c */ /* 0x040fe40003f46270 */
[C---:B------:R-:W-:Y:S01]  /*7060*/  ISETP.LT.OR P4, PT, R181.reuse, R244, P4 ;  /* 0x000000f4b500720c */ /* 0x040fe20002781670 */
[----:B------:R-:W-:Y:S01]  /*7070*/  HMMA.16816.F32.BF16 R4, R20, R18, R4 ;  /* 0x000000121404723c */ /* 0x000fe20000041804 */
[----:B------:R-:W1:Y:S01]  /*7080*/  LDSM.16.M88.4 R16, [R216+0x7000] ;  /* 0x00700000d810783b */ /* 0x000e620000000200 */
[----:B------:R-:W-:Y:S02]  /*7090*/  ISETP.LT.OR P2, PT, R181, R242, P2 ;  /* 0x000000f2b500720c */ /* 0x000fe40001741670 */
[----:B------:R-:W-:-:S04]  /*70a0*/  IADD3 R181, R167, 0x9, RZ ;  /* 0x00000009a7b57810 */ /* 0x000fc80007ffe0ff */
[----:B------:R-:W-:Y:S07]  /*70b0*/  HMMA.16816.F32.BF16 R168, R192, R184, R168 ;  /* 0x000000b8c0a8723c */ /* 0x000fee00000418a8 */
[----:B------:R-:W-:Y:S01]  /*70c0*/  IADD3 R185, R167, 0x8, RZ ;  /* 0x00000008a7b97810 */ /* 0x000fe20007ffe0ff */
[----:B----4-:R-:W-:Y:S01]  /*70d0*/  HMMA.16816.F32.BF16 R176, R20, R12, R176 ;  /* 0x0000000c14b0723c */ /* 0x010fe200000418b0 */
[----:B------:R-:W-:Y:S02]  /*70e0*/  FSEL R10, R10, -INF , !P0 ;  /* 0xff8000000a0a7808 */ /* 0x000fe40004000000 */
[----:B------:R-:W-:-:S02]  /*70f0*/  ISETP.GE.AND P6, PT, R185, R243, PT ;  /* 0x000000f3b900720c */ /* 0x000fc40003fc6270 */
[-C--:B------:R-:W-:Y:S02]  /*7100*/  ISETP.GE.AND P1, PT, R185, R238.reuse, PT ;  /* 0x000000eeb900720c */ /* 0x080fe40003f26270 */
[----:B------:R-:W-:Y:S01]  /*7110*/  FSEL R13, R8, -INF , !P5 ;  /* 0xff800000080d7808 */ /* 0x000fe20006800000 */
[----:B------:R-:W-:Y:S01]  /*7120*/  HMMA.16816.F32.BF16 R172, R20, R14, R172 ;  /* 0x0000000e14ac723c */ /* 0x000fe200000418ac */
[C---:B------:R-:W-:Y:S02]  /*7130*/  ISETP.GE.AND P5, PT, R181.reuse, R243, PT ;  /* 0x000000f3b500720c */ /* 0x040fe40003fa6270 */
[----:B------:R-:W-:Y:S02]  /*7140*/  ISETP.GE.AND P0, PT, R181, R238, PT ;  /* 0x000000eeb500720c */ /* 0x000fe40003f06270 */
[----:B------:R-:W-:Y:S02]  /*7150*/  FSEL R9, R9, -INF , !P4 ;  /* 0xff80000009097808 */ /* 0x000fe40006000000 */
[----:B------:R-:W-:Y:S01]  /*7160*/  IADD3 R15, R167, 0x10, RZ ;  /* 0x00000010a70f7810 */ /* 0x000fe20007ffe0ff */
[----:B------:R-:W-:Y:S01]  /*7170*/  HMMA.16816.F32.BF16 R32, R192, R186, R32 ;  /* 0x000000bac020723c */ /* 0x000fe20000041820 */
[----:B------:R-:W-:-:S02]  /*7180*/  FSEL R0, R11, -INF , !P2 ;  /* 0xff8000000b007808 */ /* 0x000fc40005000000 */
[C---:B------:R-:W-:Y:S02]  /*7190*/  ISETP.GE.AND P4, PT, R15.reuse, R243, PT ;  /* 0x000000f30f00720c */ /* 0x040fe40003f86270 */
[----:B------:R-:W-:Y:S02]  /*71a0*/  ISETP.GE.AND P2, PT, R15, R238, PT ;  /* 0x000000ee0f00720c */ /* 0x000fe40003f46270 */
[C---:B------:R-:W-:Y:S01]  /*71b0*/  ISETP.LT.OR P6, PT, R185.reuse, R244, P6 ;  /* 0x000000f4b900720c */ /* 0x040fe200037c1670 */
[----:B------:R-:W-:Y:S01]  /*71c0*/  HMMA.16816.F32.BF16 R24, R192, R182, R24 ;  /* 0x000000b6c018723c */ /* 0x000fe20000041818 */
[----:B------:R-:W-:Y:S02]  /*71d0*/  ISETP.LT.OR P1, PT, R185, R242, P1 ;  /* 0x000000f2b900720c */ /* 0x000fe40000f21670 */
[C---:B------:R-:W-:Y:S02]  /*71e0*/  ISETP.LT.OR P5, PT, R181.reuse, R244, P5 ;  /* 0x000000f4b500720c */ /* 0x040fe40002fa1670 */
[----:B------:R-:W-:-:S02]  /*71f0*/  ISETP.LT.OR P0, PT, R181, R242, P0 ;  /* 0x000000f2b500720c */ /* 0x000fc40000701670 */
[C---:B------:R-:W-:Y:S01]  /*7200*/  ISETP.LT.OR P4, PT, R15.reuse, R244, P4 ;  /* 0x000000f40f00720c */ /* 0x040fe20002781670 */
[C---:B-1----:R-:W-:Y:S01]  /*7210*/  HMMA.16816.F32.BF16 R168, R20.reuse, R16, R168 ;  /* 0x0000001014a8723c */ /* 0x042fe200000418a8 */
[----:B------:R-:W-:Y:S02]  /*7220*/  ISETP.LT.OR P2, PT, R15, R242, P2 ;  /* 0x000000f20f00720c */ /* 0x000fe40001741670 */
[----:B------:R-:W-:Y:S02]  /*7230*/  FSEL R11, R4, -INF , !P6 ;  /* 0xff800000040b7808 */ /* 0x000fe40007000000 */
[----:B------:R-:W-:Y:S02]  /*7240*/  FSEL R8, R6, -INF , !P1 ;  /* 0xff80000006087808 */ /* 0x000fe40004800000 */
[----:B------:R-:W-:Y:S01]  /*7250*/  FSEL R15, R5, -INF , !P5 ;  /* 0xff800000050f7808 */ /* 0x000fe20006800000 */
[----:B------:R-:W-:Y:S01]  /*7260*/  HMMA.16816.F32.BF16 R32, R20, R18, R32 ;  /* 0x000000121420723c */ /* 0x000fe20000041820 */
[----:B------:R-:W-:-:S02]  /*7270*/  FSEL R12, R7, -INF , !P0 ;  /* 0xff800000070c7808 */ /* 0x000fc40004000000 */
[----:B------:R-:W1:Y:S01]  /*7280*/  LDSM.16.M88.4 R4, [R216+0x7800] ;  /* 0x00780000d804783b */ /* 0x000e620000000200 */
[----:B------:R-:W-:Y:S01]  /*7290*/  IADD3 R181, R167, 0x11, RZ ;  /* 0x00000011a7b57810 */ /* 0x000fe20007ffe0ff */
[----:B------:R-:W-:-:S04]  /*72a0*/  DEPBAR.LE SB0, 0x0 ;  /* 0x000080000000791a */ /* 0x000fc80000000000 */
[----:B------:R-:W-:Y:S02]  /*72b0*/  IADD3 R17, R167, 0x18, RZ ;  /* 0x00000018a7117810 */ /* 0x000fe40007ffe0ff */
        /* <DEDUP_REMOVED lines=13> */
[----:B------:R-:W-:Y:S02]  /*7390*/  FSEL R186, R179, -INF , !P1 ;  /* 0xff800000b3ba7808 */ /* 0x000fe40004800000 */
[CC--:B------:R-:W-:Y:S02]  /*73a0*/  ISETP.GE.AND P4, PT, R181.reuse, R243.reuse, PT ;  /* 0x000000f3b500720c */ /* 0x0c0fe40003f86270 */
[-C--:B------:R-:W-:Y:S02]  /*73b0*/  ISETP.GE.AND P2, PT, R181, R238.reuse, PT ;  /* 0x000000eeb500720c */ /* 0x080fe40003f46270 */
[C---:B------:R-:W-:Y:S01]  /*73c0*/  ISETP.GE.AND P6, PT, R17.reuse, R243, PT ;  /* 0x000000f31100720c */ /* 0x040fe20003fc6270 */
[----:B-1----:R-:W-:Y:S01]  /*73d0*/  HMMA.16816.F32.BF16 R28, R20, R4, R28 ;  /* 0x00000004141c723c */ /* 0x002fe2000004181c */
[----:B------:R-:W-:-:S02]  /*73e0*/  ISETP.GE.AND P1, PT, R17, R238, PT ;  /* 0x000000ee1100720c */ /* 0x000fc40003f26270 */
[C---:B------:R-:W-:Y:S02]  /*73f0*/  ISETP.LT.OR P4, PT, R181.reuse, R244, P4 ;  /* 0x000000f4b500720c */ /* 0x040fe40002781670 */
[----:B------:R-:W-:Y:S02]  /*7400*/  ISETP.LT.OR P2, PT, R181, R242, P2 ;  /* 0x000000f2b500720c */ /* 0x000fe40001741670 */
[----:B------:R-:W-:Y:S01]  /*7410*/  IADD3 R19, R167, 0x21, RZ ;  /* 0x00000021a7137810 */ /* 0x000fe20007ffe0ff */
[----:B------:R-:W-:Y:S01]  /*7420*/  HMMA.16816.F32.BF16 R24, R20, R6, R24 ;  /* 0x000000061418723c */ /* 0x000fe20000041818 */
[----:B------:R-:W-:Y:S01]  /*7430*/  BAR.SYNC.DEFER_BLOCKING 0x0 ;  /* 0x0000000000007b1d */ /* 0x000fe20000010000 */
[C---:B------:R-:W-:Y:S02]  /*7440*/  ISETP.LT.OR P6, PT, R17.reuse, R244, P6 ;  /* 0x000000f41100720c */ /* 0x040fe400037c1670 */
[----:B------:R-:W-:Y:S02]  /*7450*/  ISETP.LT.OR P1, PT, R17, R242, P1 ;  /* 0x000000f21100720c */ /* 0x000fe40000f21670 */
[----:B------:R-:W-:-:S02]  /*7460*/  IADD3 R17, R167, 0x28, RZ ;  /* 0x00000028a7117810 */ /* 0x000fc40007ffe0ff */
[----:B------:R-:W-:Y:S02]  /*7470*/  FSEL R185, R172, -INF , !P5 ;  /* 0xff800000acb97808 */ /* 0x000fe40006800000 */
[----:B------:R-:W-:Y:S02]  /*7480*/  FSEL R196, R174, -INF , !P0 ;  /* 0xff800000aec47808 */ /* 0x000fe40004000000 */
        /* <DEDUP_REMOVED lines=8> */
[----:B------:R-:W-:Y:S02]  /*7510*/  IADD3 R19, R167, 0x29, RZ ;  /* 0x00000029a7137810 */ /* 0x000fe40007ffe0ff */
[----:B------:R-:W-:-:S02]  /*7520*/  ISETP.LT.OR P4, PT, R17, R244, P4 ;  /* 0x000000f41100720c */ /* 0x000fc40002781670 */
[----:B------:R-:W-:Y:S02]  /*7530*/  ISETP.LT.OR P2, PT, R17, R242, P2 ;  /* 0x000000f21100720c */ /* 0x000fe40001741670 */
[----:B------:R-:W-:Y:S02]  /*7540*/  IADD3 R17, R167, 0x31, RZ ;  /* 0x00000031a7117810 */ /* 0x000fe40007ffe0ff */
[----:B------:R-:W-:Y:S02]  /*7550*/  FSEL R192, R170, -INF , !P1 ;  /* 0xff800000aac07808 */ /* 0x000fe40004800000 */
[----:B------:R-:W-:Y:S02]  /*7560*/  ISETP.GE.AND P1, PT, R19, R238, PT ;  /* 0x000000ee1300720c */ /* 0x000fe40003f26270 */
[----:B------:R-:W-:Y:S02]  /*7570*/  FSEL R191, R32, -INF , !P4 ;  /* 0xff80000020bf7808 */ /* 0x000fe40006000000 */
[----:B------:R-:W-:-:S02]  /*7580*/  ISETP.GE.AND P4, PT, R17, R243, PT ;  /* 0x000000f31100720c */ /* 0x000fc40003f86270 */
[----:B------:R-:W-:Y:S02]  /*7590*/  IADD3 R5, R167, 0x30, RZ ;  /* 0x00000030a7057810 */ /* 0x000fe40007ffe0ff */
[----:B------:R-:W-:Y:S02]  /*75a0*/  ISETP.LT.OR P1, PT, R19, R242, P1 ;  /* 0x000000f21300720c */ /* 0x000fe40000f21670 */
[----:B------:R-:W-:Y:S02]  /*75b0*/  ISETP.LT.OR P4, PT, R17, R244, P4 ;  /* 0x000000f41100720c */ /* 0x000fe40002781670 */
[----:B------:R-:W-:Y:S02]  /*75c0*/  FSEL R193, R169, -INF , !P5 ;  /* 0xff800000a9c17808 */ /* 0x000fe40006800000 */
[----:B------:R-:W-:Y:S02]  /*75d0*/  FSEL R190, R171, -INF , !P0 ;  /* 0xff800000abbe7808 */ /* 0x000fe40004000000 */
[----:B------:R-:W-:-:S02]  /*75e0*/  FSEL R189, R168, -INF , !P6 ;  /* 0xff800000a8bd7808 */ /* 0x000fc40007000000 */
[CC--:B------:R-:W-:Y:S02]  /*75f0*/  ISETP.GE.AND P5, PT, R5.reuse, R243.reuse, PT ;  /* 0x000000f30500720c */ /* 0x0c0fe40003fa6270 */
[----:B------:R-:W-:Y:S02]  /*7600*/  ISETP.GE.AND P0, PT, R5, R238, PT ;  /* 0x000000ee0500720c */ /* 0x000fe40003f06270 */
[----:B------:R-:W-:Y:S02]  /*7610*/  ISETP.GE.AND P6, PT, R19, R243, PT ;  /* 0x000000f31300720c */ /* 0x000fe40003fc6270 */
[----:B------:R-:W-:Y:S02]  /*7620*/  FSEL R32, R35, -INF , !P1 ;  /* 0xff80000023207808 */ /* 0x000fe40004800000 */
[----:B------:R-:W-:Y:S02]  /*7630*/  FSEL R35, R29, -INF , !P4 ;  /* 0xff8000001d237808 */ /* 0x000fe40006000000 */
[----:B------:R-:W-:-:S02]  /*7640*/  ISETP.GT.AND P4, PT, R237, R232, PT ;  /* 0x000000e8ed00720c */ /* 0x000fc40003f84270 */
[C---:B------:R-:W-:Y:S02]  /*7650*/  ISETP.LT.OR P5, PT, R5.reuse, R244, P5 ;  /* 0x000000f40500720c */ /* 0x040fe40002fa1670 */
[----:B------:R-:W-:Y:S02]  /*7660*/  ISETP.LT.OR P0, PT, R5, R242, P0 ;  /* 0x000000f20500720c */ /* 0x000fe40000701670 */
[----:B------:R-:W-:Y:S02]  /*7670*/  ISETP.LT.OR P6, PT, R19, R244, P6 ;  /* 0x000000f41300720c */ /* 0x000fe400037c1670 */
[C---:B------:R-:W-:Y:S02]  /*7680*/  IADD3 R5, R167.reuse, 0x38, RZ ;  /* 0x00000038a7057810 */ /* 0x040fe40007ffe0ff */
[----:B------:R-:W-:Y:S02]  /*7690*/  IADD3 R167, R167, 0x39, RZ ;  /* 0x00000039a7a77810 */ /* 0x000fe40007ffe0ff */
[----:B------:R-:W-:-:S02]  /*76a0*/  FSEL R34, R34, -INF , !P2 ;  /* 0xff80000022227808 */ /* 0x000fc40005000000 */
[----:B------:R-:W-:Y:S02]  /*76b0*/  FSEL R195, R33, -INF , !P6 ;  /* 0xff80000021c37808 */ /* 0x000fe40007000000 */
[----:B------:R-:W-:Y:S02]  /*76c0*/  FSEL R181, R28, -INF , !P5 ;  /* 0xff8000001cb57808 */ /* 0x000fe40006800000 */
[----:B------:R-:W-:Y:S02]  /*76d0*/  FSEL R178, R30, -INF , !P0 ;  /* 0xff8000001eb27808 */ /* 0x000fe40004000000 */
[-C--:B------:R-:W-:Y:S02]  /*76e0*/  ISETP.GE.AND P2, PT, R17, R238.reuse, PT ;  /* 0x000000ee1100720c */ /* 0x080fe40003f46270 */
[C---:B------:R-:W-:Y:S02]  /*76f0*/  ISETP.GE.AND P6, PT, R5.reuse, R243, PT ;  /* 0x000000f30500720c */ /* 0x040fe40003fc6270 */
[----:B------:R-:W-:-:S02]  /*7700*/  ISETP.GE.AND P1, PT, R5, R238, PT ;  /* 0x000000ee0500720c */ /* 0x000fc40003f26270 */
[C---:B------:R-:W-:Y:S02]  /*7710*/  ISETP.GE.AND P5, PT, R167.reuse, R243, PT ;  /* 0x000000f3a700720c */ /* 0x040fe40003fa6270 */
[----:B------:R-:W-:Y:S02]  /*7720*/  ISETP.GE.AND P0, PT, R167, R238, PT ;  /* 0x000000eea700720c */ /* 0x000fe40003f06270 */
[----:B------:R-:W-:Y:S02]  /*7730*/  ISETP.LT.OR P2, PT, R17, R242, P2 ;  /* 0x000000f21100720c */ /* 0x000fe40001741670 */
[C---:B------:R-:W-:Y:S02]  /*7740*/  ISETP.LT.OR P6, PT, R5.reuse, R244, P6 ;  /* 0x000000f40500720c */ /* 0x040fe400037c1670 */
[----:B------:R-:W-:Y:S02]  /*7750*/  ISETP.LT.OR P1, PT, R5, R242, P1 ;  /* 0x000000f20500720c */ /* 0x000fe40000f21670 */
[----:B------:R-:W-:-:S02]  /*7760*/  ISETP.LT.OR P5, PT, R167, R244, P5 ;  /* 0x000000f4a700720c */ /* 0x000fc40002fa1670 */
[----:B------:R-:W-:Y:S02]  /*7770*/  ISETP.LT.OR P0, PT, R167, R242, P0 ;  /* 0x000000f2a700720c */ /* 0x000fe40000701670 */
[----:B------:R-:W-:Y:S02]  /*7780*/  FSEL R176, R31, -INF , !P2 ;  /* 0xff8000001fb07808 */ /* 0x000fe40005000000 */
[----:B------:R-:W-:Y:S02]  /*7790*/  FSEL R33, R24, -INF , !P6 ;  /* 0xff80000018217808 */ /* 0x000fe40007000000 */
[----:B------:R-:W-:Y:S02]  /*77a0*/  FSEL R174, R26, -INF , !P1 ;  /* 0xff8000001aae7808 */ /* 0x000fe40004800000 */
[----:B------:R-:W-:Y:S02]  /*77b0*/  FSEL R179, R25, -INF , !P5 ;  /* 0xff80000019b37808 */ /* 0x000fe40006800000 */
[----:B------:R-:W-:Y:S01]  /*77c0*/  FSEL R172, R27, -INF , !P0 ;  /* 0xff8000001bac7808 */ /* 0x000fe20004000000 */
[----:B------:R-:W-:Y:S05]  /*77d0*/  @!P4 BRA `(.L_x_7606) ;  /* 0x000005f00000c947 */ /* 0x000fea0003800000 */
        /* <DEDUP_REMOVED lines=18> */
[----:B------:R-:W-:Y:S01]  /*7900*/  IMAD.HI.U32 R18, R5, R14, RZ ;  /* 0x0000000e05127227 */ /* 0x000fe200078e00ff */
[----:B------:R-:W-:-:S03]  /*7910*/  IADD3 R5, -R16, RZ, RZ ;  /* 0x000000ff10057210 */ /* 0x000fc60007ffe1ff */
        /* <DEDUP_REMOVED lines=10> */
[----:B------:R-:W-:-:S02]  /*79c0*/  ISETP.GE.AND P0, PT, R17, RZ, PT ;  /* 0x000000ff1100720c */ /* 0x000fc40003f06270 */
[----:B------:R-:W-:Y:S02]  /*79d0*/  @!P1 IADD3 R16, R16, 0x1, RZ ;  /* 0x0000000110109810 */ /* 0x000fe40007ffe0ff */
[----:B------:R-:W-:-:S03]  /*79e0*/  ISETP.NE.AND P1, PT, RZ, c[0x0][0x2d0], PT ;  /* 0x0000b400ff007a0c */ /* 0x000fc60003f25270 */
[----:B------:R-:W-:Y:S02]  /*79f0*/  @P5 IADD3 R16, R16, 0x1, RZ ;  /* 0x0000000110105810 */ /* 0x000fe40007ffe0ff */
[----:B------:R-:W-:-:S04]  /*7a00*/  @P6 IADD3 R18, R18, 0x1, RZ ;  /* 0x0000000112126810 */ /* 0x000fc80007ffe0ff */
[----:B------:R-:W-:Y:S02]  /*7a10*/  @!P0 IMAD.MOV R16, RZ, RZ, -R16 ;  /* 0x000000ffff108224 */ /* 0x000fe400078e0a10 */
[----:B------:R-:W-:-:S05]  /*7a20*/  @!P2 IMAD.MOV R18, RZ, RZ, -R18 ;  /* 0x000000ffff12a224 */ /* 0x000fca00078e0a12 */
        /* <DEDUP_REMOVED lines=21> */
.L_x_7607:
[----:B------:R-:W-:-:S04]  /*7b80*/  ULEA UR5, -UR8, URZ, 0x6 ;  /* 0x0000003f08057291 */ /* 0x000fc8000f8e313f */
[----:B------:R-:W-:Y:S02]  /*7b90*/  USHF.R.S32.HI UR4, URZ, 0x1f, UR5 ;  /* 0x0000001f3f047899 */ /* 0x000fe40008011405 */
[----:B------:R-:W-:-:S04]  /*7ba0*/  MOV R6, UR5 ;  /* 0x0000000500067c02 */ /* 0x000fc80008000f00 */
[----:B------:R-:W-:Y:S02]  /*7bb0*/  MOV R4, UR4 ;  /* 0x0000000400047c02 */ /* 0x000fe40008000f00 */
.L_x_7608:
        /* <DEDUP_REMOVED lines=33> */
.L_x_7606:
[----:B-1----:R-:W-:Y:S01]  /*7dd0*/  FMNMX.FTZ R5, R3, R10, !PT ;  /* 0x0000000a03057209 */ /* 0x002fe20007810000 */
        /* <DEDUP_REMOVED lines=62> */
[----:B------:R-:W-:Y:S01]  /*81c0*/  MUFU.EX2 R169, R169 ;  /* 0x000000a900a97308 */ /* 0x000fe20000000800 */
[----:B------:R-:W-:Y:S01]  /*81d0*/  FMUL.FTZ R164, R6, c[0x0][0x23c] ;  /* 0x00008f0006a47a20 */ /* 0x000fe20000410000 */
[----:B------:R-:W1:Y:S01]  /*81e0*/  LDSM.16.MT88.4 R12, [R222+0x10000] ;  /* 0x01000000de0c783b */ /* 0x000e620000004200 */
[----:B------:R-:W-:Y:S02]  /*81f0*/  FMUL.FTZ R8, R4, c[0x0][0x23c] ;  /* 0x00008f0004087a20 */ /* 0x000fe40000410000 */
[--C-:B------:R-:W-:Y:S02]  /*8200*/  FFMA.FTZ R183, R185, c[0x0][0x23c], -R180.reuse ;  /* 0x00008f00b9b77a23 */ /* 0x100fe400000108b4 */
[--C-:B------:R-:W-:Y:S01]  /*8210*/  FFMA.FTZ R184, R187, c[0x0][0x23c], -R180.reuse ;  /* 0x00008f00bbb87a23 */ /* 0x100fe200000108b4 */
[----:B------:R-:W2:Y:S01]  /*8220*/  MUFU.EX2 R168, R168 ;  /* 0x000000a800a87308 */ /* 0x000ea20000000800 */
[----:B------:R-:W-:-:S02]  /*8230*/  FFMA.FTZ R177, R199, c[0x0][0x23c], -R180 ;  /* 0x00008f00c7b17a23 */ /* 0x000fc400000108b4 */
[--C-:B------:R-:W-:Y:S02]  /*8240*/  FFMA.FTZ R182, R197, c[0x0][0x23c], -R180.reuse ;  /* 0x00008f00c5b67a23 */ /* 0x100fe400000108b4 */
[--C-:B------:R-:W-:Y:S02]  /*8250*/  FFMA.FTZ R185, R198, c[0x0][0x23c], -R175.reuse ;  /* 0x00008f00c6b97a23 */ /* 0x100fe400000108af */
[--C-:B------:R-:W-:Y:S01]  /*8260*/  FFMA.FTZ R186, R186, c[0x0][0x23c], -R175.reuse ;  /* 0x00008f00baba7a23 */ /* 0x100fe200000108af */
[----:B------:R-:W-:Y:S01]  /*8270*/  MUFU.EX2 R167, R167 ;  /* 0x000000a700a77308 */ /* 0x000fe20000000800 */
[--C-:B------:R-:W-:Y:S02]  /*8280*/  FFMA.FTZ R187, R196, c[0x0][0x23c], -R175.reuse ;  /* 0x00008f00c4bb7a23 */ /* 0x100fe400000108af */
[----:B------:R-:W-:Y:S02]  /*8290*/  FFMA.FTZ R188, R188, c[0x0][0x23c], -R175 ;  /* 0x00008f00bcbc7a23 */ /* 0x000fe400000108af */
[----:B------:R-:W-:-:S02]  /*82a0*/  FFMA.FTZ R194, R193, c[0x0][0x23c], -R180 ;  /* 0x00008f00c1c27a23 */ /* 0x000fc400000108b4 */
[--C-:B------:R-:W-:Y:S01]  /*82b0*/  FFMA.FTZ R196, R195, c[0x0][0x23c], -R180.reuse ;  /* 0x00008f00c3c47a23 */ /* 0x100fe200000108b4 */
[----:B------:R-:W3:Y:S01]  /*82c0*/  MUFU.EX2 R166, R166 ;  /* 0x000000a600a67308 */ /* 0x000ee20000000800 */
[----:B--2---:R-:W-:Y:S01]  /*82d0*/  F2FP.BF16.PACK_AB R4, R168, R169 ;  /* 0x000000a9a804723e */ /* 0x004fe200000010ff */
[--C-:B------:R-:W-:Y:S02]  /*82e0*/  FFMA.FTZ R193, R190, c[0x0][0x23c], -R175.reuse ;  /* 0x00008f00bec17a23 */ /* 0x100fe400000108af */
[--C-:B------:R-:W-:Y:S02]  /*82f0*/  FFMA.FTZ R189, R189, c[0x0][0x23c], -R180.reuse ;  /* 0x00008f00bdbd7a23 */ /* 0x100fe400000108b4 */
[----:B------:R-:W-:Y:S02]  /*8300*/  FFMA.FTZ R191, R191, c[0x0][0x23c], -R180 ;  /* 0x00008f00bfbf7a23 */ /* 0x000fe400000108b4 */
[----:B------:R-:W2:Y:S01]  /*8310*/  MUFU.EX2 R165, R165 ;  /* 0x000000a500a57308 */ /* 0x000ea20000000800 */
[----:B------:R-:W-:-:S02]  /*8320*/  FFMA.FTZ R192, R192, c[0x0][0x23c], -R175 ;  /* 0x00008f00c0c07a23 */ /* 0x000fc400000108af */
[--C-:B------:R-:W-:Y:S02]  /*8330*/  FFMA.FTZ R190, R34, c[0x0][0x23c], -R175.reuse ;  /* 0x00008f0022be7a23 */ /* 0x100fe400000108af */
[----:B------:R-:W-:Y:S02]  /*8340*/  FFMA.FTZ R195, R32, c[0x0][0x23c], -R175 ;  /* 0x00008f0020c37a23 */ /* 0x000fe400000108af */
[--C-:B------:R-:W-:Y:S01]  /*8350*/  FFMA.FTZ R198, R35, c[0x0][0x23c], -R180.reuse ;  /* 0x00008f0023c67a23 */ /* 0x100fe200000108b4 */
[----:B------:R-:W-:Y:S01]  /*8360*/  MUFU.EX2 R0, R0 ;  /* 0x0000000000007308 */ /* 0x000fe20000000800 */
[----:B---3--:R-:W-:Y:S01]  /*8370*/  F2FP.BF16.PACK_AB R6, R166, R167 ;  /* 0x000000a7a606723e */ /* 0x008fe200000010ff */
[--C-:B------:R-:W-:Y:S02]  /*8380*/  FFMA.FTZ R197, R33, c[0x0][0x23c], -R180.reuse ;  /* 0x00008f0021c57a23 */ /* 0x100fe400000108b4 */
[----:B------:R-:W-:Y:S01]  /*8390*/  LDSM.16.MT88.4 R32, [R221+0x17000] ;  /* 0x01700000dd20783b */ /* 0x000fe20000004200 */
[----:B------:R-:W-:-:S02]  /*83a0*/  FFMA.FTZ R181, R181, c[0x0][0x23c], -R180 ;  /* 0x00008f00b5b57a23 */ /* 0x000fc400000108b4 */
[----:B------:R-:W-:Y:S01]  /*83b0*/  FFMA.FTZ R180, R179, c[0x0][0x23c], -R180 ;  /* 0x00008f00b3b47a23 */ /* 0x000fe200000108b4 */
[----:B------:R-:W3:Y:S01]  /*83c0*/  MUFU.EX2 R173, R173 ;  /* 0x000000ad00ad7308 */ /* 0x000ee20000000800 */
[----:B--2---:R-:W-:Y:S01]  /*83d0*/  F2FP.BF16.PACK_AB R5, R2, R165 ;  /* 0x000000a50205723e */ /* 0x004fe200000010ff */
[--C-:B------:R-:W-:Y:S02]  /*83e0*/  FFMA.FTZ R178, R178, c[0x0][0x23c], -R175.reuse ;  /* 0x00008f00b2b27a23 */ /* 0x100fe400000108af */
[--C-:B------:R-:W-:Y:S02]  /*83f0*/  FFMA.FTZ R179, R176, c[0x0][0x23c], -R175.reuse ;  /* 0x00008f00b0b37a23 */ /* 0x100fe400000108af */
[--C-:B------:R-:W-:Y:S02]  /*8400*/  FFMA.FTZ R174, R174, c[0x0][0x23c], -R175.reuse ;  /* 0x00008f00aeae7a23 */ /* 0x100fe400000108af */
[----:B------:R-:W2:Y:S01]  /*8410*/  MUFU.EX2 R3, R8 ;  /* 0x0000000800037308 */ /* 0x000ea20000000800 */
[----:B------:R-:W-:-:S07]  /*8420*/  FFMA.FTZ R175, R172, c[0x0][0x23c], -R175 ;  /* 0x00008f00acaf7a23 */ /* 0x000fce00000108af */
[----:B------:R-:W4:Y:S01]  /*8430*/  MUFU.EX2 R164, R164 ;  /* 0x000000a400a47308 */ /* 0x000f220000000800 */
[----:B---3--:R-:W-:Y:S01]  /*8440*/  F2FP.BF16.PACK_AB R7, R173, R0 ;  /* 0x00000000ad07723e */ /* 0x008fe200000010ff */
[-C--:B--2---:R-:W-:Y:S01]  /*8450*/  FMUL.FTZ R160, R160, R3.reuse ;  /* 0x00000003a0a07220 */ /* 0x084fe20000410000 */
[----:B------:R-:W2:Y:S01]  /*8460*/  LDSM.16.MT88.4 R8, [R221+0x10000] ;  /* 0x01000000dd08783b */ /* 0x000ea20000004200 */
[----:B------:R-:W-:-:S04]  /*8470*/  FMUL.FTZ R161, R161, R3 ;  /* 0x00000003a1a17220 */ /* 0x000fc80000410000 */
[----:B------:R-:W-:Y:S01]  /*8480*/  MUFU.EX2 R177, R177 ;  /* 0x000000b100b17308 */ /* 0x000fe20000000800 */
[-C--:B------:R-:W-:Y:S02]  /*8490*/  FMUL.FTZ R156, R156, R3.reuse ;  /* 0x000000039c9c7220 */ /* 0x080fe40000410000 */
[----:B------:R-:W-:Y:S02]  /*84a0*/  FMUL.FTZ R157, R157, R3 ;  /* 0x000000039d9d7220 */ /* 0x000fe40000410000 */
[-C--:B----4-:R-:W-:Y:S02]  /*84b0*/  FMUL.FTZ R162, R162, R164.reuse ;  /* 0x000000a4a2a27220 */ /* 0x090fe40000410000 */
[-C--:B------:R-:W-:Y:S01]  /*84c0*/  FMUL.FTZ R163, R163, R164.reuse ;  /* 0x000000a4a3a37220 */ /* 0x080fe20000410000 */
[----:B------:R-:W3:Y:S01]  /*84d0*/  MUFU.EX2 R182, R182 ;  /* 0x000000b600b67308 */ /* 0x000ee20000000800 */
[-C--:B------:R-:W-:Y:S02]  /*84e0*/  FMUL.FTZ R158, R158, R164.reuse ;  /* 0x000000a49e9e7220 */ /* 0x080fe40000410000 */
[----:B------:R-:W-:-:S02]  /*84f0*/  FMUL.FTZ R159, R159, R164 ;  /* 0x000000a49f9f7220 */ /* 0x000fc40000410000 */
        /* <DEDUP_REMOVED lines=185> */
[----:B------:R-:W2:Y:S01]  /*9090*/  LDSM.16.MT88.4 R8, [R222+0x10800] ;  /* 0x01080000de08783b */ /* 0x000ea20000004200 */
[-C--:B------:R-:W-:Y:S02]  /*90a0*/  FMUL.FTZ R131, R131, R164.reuse ;  /* 0x000000a483837220 */ /* 0x080fe40000410000 */
[----:B------:R-:W-:Y:S02]  /*90b0*/  FFMA.FTZ R3, R250, R3, R169 ;  /* 0x00000003fa037223 */ /* 0x000fe400000100a9 */
[----:B------:R-:W-:Y:S01]  /*90c0*/  FFMA.FTZ R165, R251, R164, R165 ;  /* 0x000000a4fba57223 */ /* 0x000fe200000100a5 */
[----:B------:R-:W-:Y:S01]  /*90d0*/  MOV R164, R171 ;  /* 0x000000ab00a47202 */ /* 0x000fe20000000f00 */
[----:B----4-:R-:W-:Y:S01]  /*90e0*/  HMMA.16816.F32.BF16 R124, R4, R16, R124 ;  /* 0x00000010047c723c */ /* 0x010fe2000004187c */
[----:B------:R-:W-:-:S02]  /*90f0*/  FADD.FTZ R168, R168, R3 ;  /* 0x00000003a8a87221 */ /* 0x000fc40000010000 */
[----:B------:R-:W-:Y:S02]  /*9100*/  FADD.FTZ R3, R2, R165 ;  /* 0x000000a502037221 */ /* 0x000fe40000010000 */
[----:B------:R-:W-:Y:S02]  /*9110*/  FADD.FTZ R167, R167, R168 ;  /* 0x000000a8a7a77221 */ /* 0x000fe40000010000 */
[----:B------:R-:W-:Y:S01]  /*9120*/  FADD.FTZ R0, R0, R3 ;  /* 0x0000000300007221 */ /* 0x000fe20000010000 */
[----:B------:R-:W-:Y:S01]  /*9130*/  HMMA.16816.F32.BF16 R128, R4, R18, R128 ;  /* 0x000000120480723c */ /* 0x000fe20000041880 */
[----:B------:R-:W4:Y:S01]  /*9140*/  LDSM.16.MT88.4 R16, [R224+0x12800] ;  /* 0x01280000e010783b */ /* 0x000f220000004200 */
[----:B------:R-:W-:Y:S02]  /*9150*/  FADD.FTZ R166, R166, R167 ;  /* 0x000000a7a6a67221 */ /* 0x000fe40000010000 */
[----:B------:R-:W-:-:S03]  /*9160*/  FADD.FTZ R0, R173, R0 ;  /* 0x00000000ad007221 */ /* 0x000fc60000010000 */
        /* <DEDUP_REMOVED lines=173> */
[----:B------:R-:W-:Y:S11]  /*9c40*/  HMMA.16816.F32.BF16 R128, R4, R18, R128 ;  /* 0x000000120480723c */ /* 0x000ff60000041880 */
[----:B------:R-:W-:Y:S08]  /*9c50*/  @!UPT UIADD3 URZ, URZ, URZ, URZ ;  /* 0x0000003f3f3ff290 */ /* 0x000ff0000fffe03f */
.L_x_7603:
        /* <DEDUP_REMOVED lines=16> */
.L_x_7613:
[----:B------:R-:W-:Y:S01]  /*9d60*/  IADD3 R237, R237, -0x1, RZ ;  /* 0xffffffffeded7810 */ /* 0x000fe20007ffe0ff */
[----:B------:R-:W-:Y:S04]  /*9d70*/  DEPBAR.LE SB0, 0x0 ;  /* 0x000080000000791a */ /* 0x000fe80000000000 */
[----:B------:R-:W-:Y:S01]  /*9d80*/  BAR.SYNC.DEFER_BLOCKING 0x0 ;  /* 0x0000000000007b1d */ /* 0x000fe20000010000 */
[----:B------:R-:W-:Y:S01]  /*9d90*/  MOV R3, R245 ;  /* 0x000000f500037202 */ /* 0x000fe20000000f00 */
[----:B------:R-:W-:Y:S04]  /*9da0*/  IMAD.MOV.U32 R8, RZ, RZ, R247 ;  /* 0x000000ffff087224 */ /* 0x000fe800078e00f7 */
        /* <DEDUP_REMOVED lines=60> */
.L_x_7610:
        /* <DEDUP_REMOVED lines=15> */
[----:B------:R-:W-:Y:S01]  /*a260*/  ISETP.GT.AND P0, PT, R237, R232, PT ;  /* 0x000000e8ed00720c */ /* 0x000fe20003f04270 */
        /* <DEDUP_REMOVED lines=15> */
[----:B------:R-:W1:Y:S04]  /*a360*/  LDSM.16.M88.4 R172, [R229+0x8800] ;  /* 0x00880000e5ac783b */ /* 0x000e680000000200 */
[----:B------:R-:W3:Y:S04]  /*a370*/  LDSM.16.M88.4 R176, [R229+0x9000] ;  /* 0x00900000e5b0783b */ /* 0x000ee80000000200 */
[----:B------:R-:W0:Y:S04]  /*a380*/  LDGDEPBAR ;  /* 0x00000000000079af */ /* 0x000e280000000000 */
[----:B------:R-:W1:Y:S04]  /*a390*/  LDSM.16.M88.4 R180, [R229+0x9800] ;  /* 0x00980000e5b4783b */ /* 0x000e680000000200 */
[----:B------:R-:W-:Y:S04]  /*a3a0*/  LDSM.16.M88.4 R184, [R228] ;  /* 0x00000000e4b8783b */ /* 0x000fe80000000200 */
[----:B------:R-:W2:Y:S04]  /*a3b0*/  LDSM.16.M88.4 R188, [R227] ;  /* 0x00000000e3bc783b */ /* 0x000ea80000000200 */
[----:B------:R-:W2:Y:S04]  /*a3c0*/  LDSM.16.M88.4 R192, [R219] ;  /* 0x00000000dbc0783b */ /* 0x000ea80000000200 */
[----:B------:R-:W2:Y:S04]  /*a3d0*/  LDSM.16.M88.4 R196, [R218] ;  /* 0x00000000dac4783b */ /* 0x000ea80000000200 */
[----:B------:R-:W2:Y:S01]  /*a3e0*/  LDSM.16.M88.4 R200, [R217] ;  /* 0x00000000d9c8783b */ /* 0x000ea20000000200 */
[C---:B-----5:R-:W-:Y:S08]  /*a3f0*/  HMMA.16816.F32.BF16 R4, R164.reuse, R168, RZ ;  /* 0x000000a8a404723c */ /* 0x060ff000000418ff */
[C---:B------:R-:W-:Y:S01]  /*a400*/  HMMA.16816.F32.BF16 R8, R164.reuse, R170, RZ ;  /* 0x000000aaa408723c */ /* 0x040fe200000418ff */
[----:B------:R-:W-:Y:S07]  /*a410*/  LDSM.16.M88.4 R168, [R226] ;  /* 0x00000000e2a8783b */ /* 0x000fee0000000200 */
[C---:B-1----:R-:W-:Y:S08]  /*a420*/  HMMA.16816.F32.BF16 R12, R164.reuse, R172, RZ ;  /* 0x000000aca40c723c */ /* 0x042ff000000418ff */
[C---:B----4-:R-:W-:Y:S01]  /*a430*/  HMMA.16816.F32.BF16 R16, R164.reuse, R174, RZ ;  /* 0x000000aea410723c */ /* 0x050fe200000418ff */
[----:B------:R-:W1:Y:S07]  /*a440*/  LDSM.16.M88.4 R172, [R223+0x8000] ;  /* 0x00800000dfac783b */ /* 0x000e6e0000000200 */
[C---:B---3--:R-:W-:Y:S08]  /*a450*/  HMMA.16816.F32.BF16 R20, R164.reuse, R176, RZ ;  /* 0x000000b0a414723c */ /* 0x048ff000000418ff */
[C---:B--2---:R-:W-:Y:S01]  /*a460*/  HMMA.16816.F32.BF16 R24, R164.reuse, R178, RZ ;  /* 0x000000b2a418723c */ /* 0x044fe200000418ff */
[----:B------:R-:W2:Y:S07]  /*a470*/  LDSM.16.M88.4 R176, [R223+0x8800] ;  /* 0x00880000dfb0783b */ /* 0x000eae0000000200 */
[C---:B------:R-:W-:Y:S08]  /*a480*/  HMMA.16816.F32.BF16 R28, R164.reuse, R180, RZ ;  /* 0x000000b4a41c723c */ /* 0x040ff000000418ff */
[----:B------:R-:W-:Y:S01]  /*a490*/  HMMA.16816.F32.BF16 R32, R164, R182, RZ ;  /* 0x000000b6a420723c */ /* 0x000fe200000418ff */
[----:B------:R-:W3:Y:S04]  /*a4a0*/  LDSM.16.M88.4 R164, [R223+0x9000] ;  /* 0x00900000dfa4783b */ /* 0x000ee80000000200 */
[----:B------:R-:W4:Y:S03]  /*a4b0*/  LDSM.16.M88.4 R180, [R223+0x9800] ;  /* 0x00980000dfb4783b */ /* 0x000f260000000200 */
        /* <DEDUP_REMOVED lines=8> */
[----:B------:R-:W3:Y:S07]  /*a540*/  LDSM.16.M88.4 R196, [R216+0x800] ;  /* 0x00080000d8c4783b */ /* 0x000eee0000000200 */
[C---:B------:R-:W-:Y:S08]  /*a550*/  HMMA.16816.F32.BF16 R28, R184.reuse, R200, R28 ;  /* 0x000000c8b81c723c */ /* 0x040ff0000004181c */
[----:B------:R-:W-:Y:S01]  /*a560*/  HMMA.16816.F32.BF16 R32, R184, R202, R32 ;  /* 0x000000cab820723c */ /* 0x000fe20000041820 */
[----:B------:R-:W4:Y:S04]  /*a570*/  LDSM.16.M88.4 R184, [R216+0x1000] ;  /* 0x00100000d8b8783b */ /* 0x000f280000000200 */
[----:B------:R-:W4:Y:S03]  /*a580*/  LDSM.16.M88.4 R200, [R216+0x1800] ;  /* 0x00180000d8c8783b */ /* 0x000f260000000200 */
[C---:B-1----:R-:W-:Y:S08]  /*a590*/  HMMA.16816.F32.BF16 R4, R168.reuse, R172, R4 ;  /* 0x000000aca804723c */ /* 0x042ff00000041804 */
[C---:B------:R-:W-:Y:S01]  /*a5a0*/  HMMA.16816.F32.BF16 R8, R168.reuse, R174, R8 ;  /* 0x000000aea808723c */ /* 0x040fe20000041808 */
[----:B------:R-:W-:Y:S07]  /*a5b0*/  LDSM.16.M88.4 R172, [R229+0xa000] ;  /* 0x00a00000e5ac783b */ /* 0x000fee0000000200 */
[C---:B--2---:R-:W-:Y:S08]  /*a5c0*/  HMMA.16816.F32.BF16 R12, R168.reuse, R176, R12 ;  /* 0x000000b0a80c723c */ /* 0x044ff0000004180c */
[C---:B------:R-:W-:Y:S01]  /*a5d0*/  HMMA.16816.F32.BF16 R16, R168.reuse, R178, R16 ;  /* 0x000000b2a810723c */ /* 0x040fe20000041810 */
[----:B------:R-:W-:Y:S07]  /*a5e0*/  LDSM.16.M88.4 R176, [R229+0xa800] ;  /* 0x00a80000e5b0783b */ /* 0x000fee0000000200 */
[C---:B---3--:R-:W-:Y:S08]  /*a5f0*/  HMMA.16816.F32.BF16 R20, R168.reuse, R164, R20 ;  /* 0x000000a4a814723c */ /* 0x048ff00000041814 */
[C---:B------:R-:W-:Y:S01]  /*a600*/  HMMA.16816.F32.BF16 R24, R168.reuse, R166, R24 ;  /* 0x000000a6a818723c */ /* 0x040fe20000041818 */
[----:B------:R-:W1:Y:S07]  /*a610*/  LDSM.16.M88.4 R164, [R230+0x2000] ;  /* 0x00200000e6a4783b */ /* 0x000e6e0000000200 */
[C---:B----4-:R-:W-:Y:S08]  /*a620*/  HMMA.16816.F32.BF16 R28, R168.reuse, R180, R28 ;  /* 0x000000b4a81c723c */ /* 0x050ff0000004181c */
        /* <DEDUP_REMOVED lines=164> */
[----:B------:R-:W-:Y:S03]  /*b070*/  @!UPT UIADD3 URZ, URZ, URZ, URZ ;  /* 0x0000003f3f3ff290 */ /* 0x000fe6000fffe03f */
[----:B------:R-:W-:-:S11]  /*b080*/  @!P0 BRA `(.L_x_7611) ;  /* 0x000005a000008947 */ /* 0x000fd60003800000 */
[----:B------:R-:W-:Y:S02]  /*b090*/  MOV R168, UR14 ;  /* 0x0000000e00a87c02 */ /* 0x000fe40008000f00 */
[----:B------:R-:W-:Y:S01]  /*b0a0*/  MOV R3, UR13 ;  /* 0x0000000d00037c02 */ /* 0x000fe20008000f00 */
[----:B------:R-:W-:-:S06]  /*b0b0*/  @!P3 BRA `(.L_x_7612) ;  /* 0x000003b00000b947 */ /* 0x000fcc0003800000 */
        /* <DEDUP_REMOVED lines=59> */
.L_x_7612:
        /* <DEDUP_REMOVED lines=28> */
.L_x_7611:
        /* <DEDUP_REMOVED lines=8> */
[CC--:B------:R-:W-:Y:S02]  /*b6b0*/  ISETP.GE.OR P2, PT, R3.reuse, R243.reuse, !P2 ;  /* 0x000000f30300720c */ /* 0x0c0fe40005746670 */
[----:B------:R-:W-:Y:S02]  /*b6c0*/  ISETP.GE.AND P0, PT, R3, R242, PT ;  /* 0x000000f20300720c */ /* 0x000fe40003f06270 */
[----:B------:R-:W-:Y:S02]  /*b6d0*/  FSEL R166, R4, -INF , !P2 ;  /* 0xff80000004a67808 */ /* 0x000fe40005000000 */
[----:B------:R-:W-:Y:S02]  /*b6e0*/  ISETP.GE.AND P2, PT, R165, R244, PT ;  /* 0x000000f4a500720c */ /* 0x000fe40003f46270 */
[----:B------:R-:W-:Y:S02]  /*b6f0*/  ISETP.GE.OR P0, PT, R3, R238, !P0 ;  /* 0x000000ee0300720c */ /* 0x000fe40004706670 */
[-C--:B------:R-:W-:Y:S02]  /*b700*/  ISETP.GE.OR P2, PT, R165, R243.reuse, !P2 ;  /* 0x000000f3a500720c */ /* 0x080fe40005746670 */
[----:B------:R-:W-:Y:S02]  /*b710*/  FSEL R172, R5, -INF , !P6 ;  /* 0xff80000005ac7808 */ /* 0x000fe40007000000 */
[C---:B------:R-:W-:Y:S02]  /*b720*/  IADD3 R5, R3.reuse, 0x11, RZ ;  /* 0x0000001103057810 */ /* 0x040fe40007ffe0ff */
[----:B------:R-:W-:Y:S02]  /*b730*/  FSEL R169, R6, -INF , !P0 ;  /* 0xff80000006a97808 */ /* 0x000fe40004000000 */
[----:B------:R-:W-:Y:S02]  /*b740*/  IADD3 R167, R3, 0x8, RZ ;  /* 0x0000000803a77810 */ /* 0x000fe40007ffe0ff */
[-C--:B------:R-:W-:Y:S02]  /*b750*/  ISETP.GE.AND P0, PT, R165, R242.reuse, PT ;  /* 0x000000f2a500720c */ /* 0x080fe40003f06270 */
[----:B------:R-:W-:Y:S02]  /*b760*/  FSEL R168, R9, -INF , !P2 ;  /* 0xff80000009a87808 */ /* 0x000fe40005000000 */
[----:B------:R-:W-:Y:S02]  /*b770*/  ISETP.GE.AND P2, PT, R5, R242, PT ;  /* 0x000000f20500720c */ /* 0x000fe40003f46270 */
[----:B------:R-:W-:Y:S02]  /*b780*/  ISETP.GE.AND P1, PT, R167, R244, PT ;  /* 0x000000f4a700720c */ /* 0x000fe40003f26270 */
[-C--:B------:R-:W-:Y:S02]  /*b790*/  ISETP.GE.OR P0, PT, R165, R238.reuse, !P0 ;  /* 0x000000eea500720c */ /* 0x080fe40004706670 */
[----:B------:R-:W-:Y:S02]  /*b7a0*/  IADD3 R165, R3, 0x10, RZ ;  /* 0x0000001003a57810 */ /* 0x000fe40007ffe0ff */
[----:B------:R-:W-:Y:S02]  /*b7b0*/  ISETP.GE.OR P2, PT, R5, R238, !P2 ;  /* 0x000000ee0500720c */ /* 0x000fe40005746670 */
[----:B------:R-:W-:Y:S02]  /*b7c0*/  FSEL R7, R7, -INF , !P5 ;  /* 0xff80000007077808 */ /* 0x000fe40006800000 */
[C---:B------:R-:W-:Y:S02]  /*b7d0*/  ISETP.GE.AND P4, PT, R167.reuse, R242, PT ;  /* 0x000000f2a700720c */ /* 0x040fe40003f86270 */
[-C--:B------:R-:W-:Y:S02]  /*b7e0*/  ISETP.GE.OR P1, PT, R167, R243.reuse, !P1 ;  /* 0x000000f3a700720c */ /* 0x080fe40004f26670 */
[C---:B------:R-:W-:Y:S02]  /*b7f0*/  ISETP.GE.AND P5, PT, R165.reuse, R244, PT ;  /* 0x000000f4a500720c */ /* 0x040fe40003fa6270 */
[----:B------:R-:W-:Y:S02]  /*b800*/  ISETP.GE.AND P6, PT, R165, R242, PT ;  /* 0x000000f2a500720c */ /* 0x000fe40003fc6270 */
[----:B------:R-:W-:Y:S02]  /*b810*/  FSEL R235, R15, -INF , !P2 ;  /* 0xff8000000feb7808 */ /* 0x000fe40005000000 */
[----:B------:R-:W-:Y:S02]  /*b820*/  FMNMX.FTZ R15, R166, R2, !PT ;  /* 0x00000002a60f7209 */ /* 0x000fe40007810000 */
[----:B------:R-:W-:Y:S02]  /*b830*/  FSEL R170, R8, -INF , !P1 ;  /* 0xff80000008aa7808 */ /* 0x000fe40004800000 */
[C---:B------:R-:W-:Y:S02]  /*b840*/  ISETP.GE.OR P5, PT, R165.reuse, R243, !P5 ;  /* 0x000000f3a500720c */ /* 0x040fe40006fa6670 */
[-C--:B------:R-:W-:Y:S02]  /*b850*/  ISETP.GE.OR P6, PT, R165, R238.reuse, !P6 ;  /* 0x000000eea500720c */ /* 0x080fe400077c6670 */
[----:B------:R-:W-:Y:S02]  /*b860*/  ISETP.GE.OR P4, PT, R167, R238, !P4 ;  /* 0x000000eea700720c */ /* 0x000fe40006786670 */
[-C--:B------:R-:W-:Y:S02]  /*b870*/  ISETP.GE.AND P1, PT, R5, R244.reuse, PT ;  /* 0x000000f40500720c */ /* 0x080fe40003f26270 */
[C---:B------:R-:W-:Y:S02]  /*b880*/  IADD3 R165, R3.reuse, 0x19, RZ ;  /* 0x0000001903a57810 */ /* 0x040fe40007ffe0ff */
[----:B------:R-:W-:Y:S02]  /*b890*/  IADD3 R9, R3, 0x18, RZ ;  /* 0x0000001803097810 */ /* 0x000fe40007ffe0ff */
[----:B------:R-:W-:Y:S02]  /*b8a0*/  FMNMX.FTZ R15, R172, R15, !PT ;  /* 0x0000000fac0f7209 */ /* 0x000fe40007810000 */
[----:B------:R-:W-:Y:S02]  /*b8b0*/  FSEL R194, R12, -INF , !P5 ;  /* 0xff8000000cc27808 */ /* 0x000fe40006800000 */
[----:B------:R-:W-:Y:S02]  /*b8c0*/  FSEL R11, R11, -INF , !P0 ;  /* 0xff8000000b0b7808 */ /* 0x000fe40004000000 */
[----:B------:R-:W-:Y:S02]  /*b8d0*/  ISETP.GE.OR P1, PT, R5, R243, !P1 ;  /* 0x000000f30500720c */ /* 0x000fe40004f26670 */
[----:B------:R-:W-:Y:S02]  /*b8e0*/  FSEL R5, R10, -INF , !P4 ;  /* 0xff8000000a057808 */ /* 0x000fe40006000000 */
[-C--:B------:R-:W-:Y:S02]  /*b8f0*/  ISETP.GE.AND P5, PT, R165, R244.reuse, PT ;  /* 0x000000f4a500720c */ /* 0x080fe40003fa6270 */
[C---:B------:R-:W-:Y:S02]  /*b900*/  ISETP.GE.AND P0, PT, R9.reuse, R244, PT ;  /* 0x000000f40900720c */ /* 0x040fe40003f06270 */
[----:B------:R-:W-:Y:S02]  /*b910*/  ISETP.GE.AND P4, PT, R9, R242, PT ;  /* 0x000000f20900720c */ /* 0x000fe40003f86270 */
[----:B------:R-:W-:Y:S02]  /*b920*/  FMNMX.FTZ R15, R170, R15, !PT ;  /* 0x0000000faa0f7209 */ /* 0x000fe40007810000 */
[----:B------:R-:W-:Y:S02]  /*b930*/  FMNMX.FTZ R4, R169, R0, !PT ;  /* 0x00000000a9047209 */ /* 0x000fe40007810000 */
[----:B------:R-:W-:Y:S02]  /*b940*/  FSEL R188, R13, -INF , !P1 ;  /* 0xff8000000dbc7808 */ /* 0x000fe40004800000 */
[CC--:B------:R-:W-:Y:S02]  /*b950*/  ISETP.GE.OR P0, PT, R9.reuse, R243.reuse, !P0 ;  /* 0x000000f30900720c */ /* 0x0c0fe40004706670 */
[----:B------:R-:W-:Y:S02]  /*b960*/  ISETP.GE.OR P4, PT, R9, R238, !P4 ;  /* 0x000000ee0900720c */ /* 0x000fe40006786670 */
[----:B------:R-:W-:Y:S02]  /*b970*/  ISETP.GE.OR P5, PT, R165, R243, !P5 ;  /* 0x000000f3a500720c */ /* 0x000fe40006fa6670 */
[C---:B------:R-:W-:Y:S02]  /*b980*/  IADD3 R9, R3.reuse, 0x20, RZ ;  /* 0x0000002003097810 */ /* 0x040fe40007ffe0ff */
[----:B------:R-:W-:Y:S02]  /*b990*/  IADD3 R13, R3, 0x21, RZ ;  /* 0x00000021030d7810 */ /* 0x000fe40007ffe0ff */
[----:B------:R-:W-:Y:S02]  /*b9a0*/  FMNMX.FTZ R15, R168, R15, !PT ;  /* 0x0000000fa80f7209 */ /* 0x000fe40007810000 */
[----:B------:R-:W-:Y:S02]  /*b9b0*/  FSEL R192, R16, -INF , !P0 ;  /* 0xff80000010c07808 */ /* 0x000fe40004000000 */
[----:B------:R-:W-:Y:S02]  /*b9c0*/  FMNMX.FTZ R4, R7, R4, !PT ;  /* 0x0000000407047209 */ /* 0x000fe40007810000 */
[-C--:B------:R-:W-:Y:S02]  /*b9d0*/  ISETP.GE.AND P2, PT, R9, R244.reuse, PT ;  /* 0x000000f40900720c */ /* 0x080fe40003f46270 */
[----:B------:R-:W-:Y:S02]  /*b9e0*/  ISETP.GE.AND P0, PT, R13, R244, PT ;  /* 0x000000f40d00720c */ /* 0x000fe40003f06270 */
[----:B------:R-:W-:Y:S02]  /*b9f0*/  FSEL R190, R17, -INF , !P5 ;  /* 0xff80000011be7808 */ /* 0x000fe40006800000 */
[----:B------:R-:W-:Y:S02]  /*ba00*/  ISETP.GE.AND P5, PT, R13, R242, PT ;  /* 0x000000f20d00720c */ /* 0x000fe40003fa6270 */
[----:B------:R-:W-:Y:S02]  /*ba10*/  FMNMX.FTZ R17, R194, R15, !PT ;  /* 0x0000000fc2117209 */ /* 0x000fe40007810000 */
[-C--:B------:R-:W-:Y:S02]  /*ba20*/  ISETP.GE.OR P2, PT, R9, R243.reuse, !P2 ;  /* 0x000000f30900720c */ /* 0x080fe40005746670 */
[C---:B------:R-:W-:Y:S02]  /*ba30*/  ISETP.GE.OR P0, PT, R13.reuse, R243, !P0 ;  /* 0x000000f30d00720c */ /* 0x040fe40004706670 */
[----:B------:R-:W-:Y:S02]  /*ba40*/  ISETP.GE.OR P5, PT, R13, R238, !P5 ;  /* 0x000000ee0d00720c */ /* 0x000fe40006fa6670 */
[----:B------:R-:W-:Y:S02]  /*ba50*/  IADD3 R13, R3, 0x29, RZ ;  /* 0x00000029030d7810 */ /* 0x000fe40007ffe0ff */
[----:B------:R-:W-:Y:S02]  /*ba60*/  FMNMX.FTZ R4, R5, R4, !PT ;  /* 0x0000000405047209 */ /* 0x000fe40007810000 */
[----:B------:R-:W-:Y:S02]  /*ba70*/  FSEL R191, R14, -INF , !P6 ;  /* 0xff8000000ebf7808 */ /* 0x000fe40007000000 */
[----:B------:R-:W-:Y:S02]  /*ba80*/  ISETP.GE.AND P6, PT, R9, R242, PT ;  /* 0x000000f20900720c */ /* 0x000fe40003fc6270 */
[----:B------:R-:W-:Y:S02]  /*ba90*/  FMNMX.FTZ R17, R188, R17, !PT ;  /* 0x00000011bc117209 */ /* 0x000fe40007810000 */
[----:B------:R-:W-:Y:S02]  /*baa0*/  FSEL R202, R20, -INF , !P2 ;  /* 0xff80000014ca7808 */ /* 0x000fe40005000000 */
[----:B------:R-:W-:Y:S02]  /*bab0*/  FSEL R200, R21, -INF , !P0 ;  /* 0xff80000015c87808 */ /* 0x000fe40004000000 */
[C---:B------:R-:W-:Y:S02]  /*bac0*/  ISETP.GE.AND P2, PT, R13.reuse, R244, PT ;  /* 0x000000f40d00720c */ /* 0x040fe40003f46270 */
[----:B------:R-:W-:Y:S02]  /*bad0*/  ISETP.GE.AND P0, PT, R13, R242, PT ;  /* 0x000000f20d00720c */ /* 0x000fe40003f06270 */
[----:B------:R-:W-:Y:S02]  /*bae0*/  FMNMX.FTZ R4, R11, R4, !PT ;  /* 0x000000040b047209 */ /* 0x000fe40007810000 */
[----:B------:R-:W-:Y:S02]  /*baf0*/  ISETP.GE.AND P1, PT, R165, R242, PT ;  /* 0x000000f2a500720c */ /* 0x000fe40003f26270 */
[-C--:B------:R-:W-:Y:S02]  /*bb00*/  ISETP.GE.OR P6, PT, R9, R238.reuse, !P6 ;  /* 0x000000ee0900720c */ /* 0x080fe400077c6670 */
[----:B------:R-:W-:Y:S02]  /*bb10*/  IADD3 R9, R3, 0x28, RZ ;  /* 0x0000002803097810 */ /* 0x000fe40007ffe0ff */
[----:B------:R-:W-:Y:S02]  /*bb20*/  FMNMX.FTZ R17, R192, R17, !PT ;  /* 0x00000011c0117209 */ /* 0x000fe40007810000 */
[C---:B------:R-:W-:Y:S02]  /*bb30*/  ISETP.GE.OR P2, PT, R13.reuse, R243, !P2 ;  /* 0x000000f30d00720c */ /* 0x040fe40005746670 */
[-C--:B------:R-:W-:Y:S02]  /*bb40*/  ISETP.GE.OR P0, PT, R13, R238.reuse, !P0 ;  /* 0x000000ee0d00720c */ /* 0x080fe40004706670 */
[----:B------:R-:W-:Y:S02]  /*bb50*/  IADD3 R13, R3, 0x31, RZ ;  /* 0x00000031030d7810 */ /* 0x000fe40007ffe0ff */
[----:B------:R-:W-:Y:S02]  /*bb60*/  ISETP.GE.OR P1, PT, R165, R238, !P1 ;  /* 0x000000eea500720c */ /* 0x000fe40004f26670 */
[----:B------:R-:W-:Y:S02]  /*bb70*/  FMNMX.FTZ R4, R191, R4, !PT ;  /* 0x00000004bf047209 */ /* 0x000fe40007810000 */
[----:B------:R-:W-:Y:S02]  /*bb80*/  FSEL R193, R18, -INF , !P4 ;  /* 0xff80000012c17808 */ /* 0x000fe40006000000 */
[-C--:B------:R-:W-:Y:S02]  /*bb90*/  ISETP.GE.AND P4, PT, R9, R244.reuse, PT ;  /* 0x000000f40900720c */ /* 0x080fe40003f86270 */
[----:B------:R-:W-:Y:S02]  /*bba0*/  FMNMX.FTZ R17, R190, R17, !PT ;  /* 0x00000011be117209 */ /* 0x000fe40007810000 */
[----:B------:R-:W-:Y:S02]  /*bbb0*/  FSEL R203, R19, -INF , !P1 ;  /* 0xff80000013cb7808 */ /* 0x000fe40004800000 */
[----:B------:R-:W-:Y:S02]  /*bbc0*/  FSEL R196, R25, -INF , !P2 ;  /* 0xff80000019c47808 */ /* 0x000fe40005000000 */
[----:B------:R-:W-:Y:S02]  /*bbd0*/  ISETP.GE.AND P2, PT, R13, R244, PT ;  /* 0x000000f40d00720c */ /* 0x000fe40003f46270 */
[----:B------:R-:W-:Y:S02]  /*bbe0*/  ISETP.GE.AND P1, PT, R9, R242, PT ;  /* 0x000000f20900720c */ /* 0x000fe40003f26270 */
[----:B------:R-:W-:Y:S02]  /*bbf0*/  FMNMX.FTZ R4, R235, R4, !PT ;  /* 0x00000004eb047209 */ /* 0x000fe40007810000 */
[----:B------:R-:W-:Y:S02]  /*bc00*/  ISETP.GE.OR P4, PT, R9, R243, !P4 ;  /* 0x000000f30900720c */ /* 0x000fe40006786670 */
[----:B------:R-:W-:Y:S02]  /*bc10*/  IADD3 R15, R3, 0x30, RZ ;  /* 0x00000030030f7810 */ /* 0x000fe40007ffe0ff */
[----:B------:R-:W-:Y:S02]  /*bc20*/  FMNMX.FTZ R17, R202, R17, !PT ;  /* 0x00000011ca117209 */ /* 0x000fe40007810000 */
[----:B------:R-:W-:Y:S02]  /*bc30*/  ISETP.GE.OR P2, PT, R13, R243, !P2 ;  /* 0x000000f30d00720c */ /* 0x000fe40005746670 */
[----:B------:R-:W-:Y:S02]  /*bc40*/  ISETP.GE.OR P1, PT, R9, R238, !P1 ;  /* 0x000000ee0900720c */ /* 0x000fe40004f26670 */
[C---:B------:R-:W-:Y:S02]  /*bc50*/  IADD3 R9, R3.reuse, 0x38, RZ ;  /* 0x0000003803097810 */ /* 0x040fe40007ffe0ff */
[----:B------:R-:W-:Y:S02]  /*bc60*/  IADD3 R3, R3, 0x39, RZ ;  /* 0x0000003903037810 */ /* 0x000fe40007ffe0ff */
[----:B------:R-:W-:Y:S02]  /*bc70*/  FMNMX.FTZ R4, R193, R4, !PT ;  /* 0x00000004c1047209 */ /* 0x000fe40007810000 */
[----:B------:R-:W-:Y:S02]  /*bc80*/  FSEL R198, R24, -INF , !P4 ;  /* 0xff80000018c67808 */ /* 0x000fe40006000000 */
[----:B------:R-:W-:Y:S02]  /*bc90*/  ISETP.GE.AND P4, PT, R15, R244, PT ;  /* 0x000000f40f00720c */ /* 0x000fe40003f86270 */
[----:B------:R-:W-:Y:S02]  /*bca0*/  FMNMX.FTZ R17, R200, R17, !PT ;  /* 0x00000011c8117209 */ /* 0x000fe40007810000 */
[----:B------:R-:W-:Y:S02]  /*bcb0*/  FSEL R178, R29, -INF , !P2 ;  /* 0xff8000001db27808 */ /* 0x000fe40005000000 */
[----:B------:R-:W-:Y:S02]  /*bcc0*/  FSEL R201, R22, -INF , !P6 ;  /* 0xff80000016c97808 */ /* 0x000fe40007000000 */
[----:B------:R-:W-:Y:S02]  /*bcd0*/  FMNMX.FTZ R4, R203, R4, !PT ;  /* 0x00000004cb047209 */ /* 0x000fe40007810000 */
[----:B------:R-:W-:Y:S02]  /*bce0*/  ISETP.GE.AND P2, PT, R3, R244, PT ;  /* 0x000000f40300720c */ /* 0x000fe40003f46270 */
[----:B------:R-:W-:Y:S02]  /*bcf0*/  ISETP.GE.OR P4, PT, R15, R243, !P4 ;  /* 0x000000f30f00720c */ /* 0x000fe40006786670 */
[----:B------:R-:W-:Y:S02]  /*bd00*/  FMNMX.FTZ R17, R198, R17, !PT ;  /* 0x00000011c6117209 */ /* 0x000fe40007810000 */
[----:B------:R-:W-:Y:S02]  /*bd10*/  FSEL R199, R23, -INF , !P5 ;  /* 0xff80000017c77808 */ /* 0x000fe40006800000 */
[----:B------:R-:W-:Y:S01]  /*bd20*/  ISETP.GE.OR P2, PT, R3, R243, !P2 ;  /* 0x000000f30300720c */ /* 0x000fe20005746670 */
[----:B------:R-:W-:Y:S01]  /*bd30*/  LDSM.16.MT88.4 R20, [R222+0x10000] ;  /* 0x01000000de14783b */ /* 0x000fe20000004200 */
[----:B------:R-:W-:Y:S02]  /*bd40*/  FMNMX.FTZ R6, R201, R4, !PT ;  /* 0x00000004c9067209 */ /* 0x000fe40007810000 */
[----:B------:R-:W-:Y:S02]  /*bd50*/  FSEL R186, R28, -INF , !P4 ;  /* 0xff8000001cba7808 */ /* 0x000fe40006000000 */
[----:B------:R-:W-:Y:S02]  /*bd60*/  ISETP.GE.AND P4, PT, R9, R244, PT ;  /* 0x000000f40900720c */ /* 0x000fe40003f86270 */
[----:B------:R-:W-:Y:S02]  /*bd70*/  FMNMX.FTZ R17, R196, R17, !PT ;  /* 0x00000011c4117209 */ /* 0x000fe40007810000 */
[----:B------:R-:W-:Y:S02]  /*bd80*/  FSEL R174, R33, -INF , !P2 ;  /* 0xff80000021ae7808 */ /* 0x000fe40005000000 */
[----:B------:R-:W-:Y:S02]  /*bd90*/  ISETP.GE.AND P2, PT, R15, R242, PT ;  /* 0x000000f20f00720c */ /* 0x000fe40003f46270 */
[----:B------:R-:W-:Y:S02]  /*bda0*/  FSEL R197, R26, -INF , !P1 ;  /* 0xff8000001ac57808 */ /* 0x000fe40004800000 */
[----:B------:R-:W-:Y:S02]  /*bdb0*/  FMNMX.FTZ R6, R199, R6, !PT ;  /* 0x00000006c7067209 */ /* 0x000fe40007810000 */
[----:B------:R-:W-:Y:S02]  /*bdc0*/  ISETP.GE.OR P4, PT, R9, R243, !P4 ;  /* 0x000000f30900720c */ /* 0x000fe40006786670 */
[----:B------:R-:W-:Y:S02]  /*bdd0*/  FMNMX.FTZ R17, R186, R17, !PT ;  /* 0x00000011ba117209 */ /* 0x000fe40007810000 */
[----:B------:R-:W-:Y:S02]  /*bde0*/  ISETP.GE.OR P1, PT, R15, R238, !P2 ;  /* 0x000000ee0f00720c */ /* 0x000fe40005726670 */
[----:B------:R-:W-:Y:S02]  /*bdf0*/  ISETP.GE.AND P2, PT, R13, R242, PT ;  /* 0x000000f20d00720c */ /* 0x000fe40003f46270 */
[----:B------:R-:W-:Y:S02]  /*be00*/  FSEL R195, R27, -INF , !P0 ;  /* 0xff8000001bc37808 */ /* 0x000fe40004000000 */
[----:B------:R-:W-:Y:S02]  /*be10*/  FMNMX.FTZ R6, R197, R6, !PT ;  /* 0x00000006c5067209 */ /* 0x000fe40007810000 */
[----:B------:R-:W-:Y:S02]  /*be20*/  FSEL R176, R32, -INF , !P4 ;  /* 0xff80000020b07808 */ /* 0x000fe40006000000 */
[----:B------:R-:W-:Y:S02]  /*be30*/  FMNMX.FTZ R17, R178, R17, !PT ;  /* 0x00000011b2117209 */ /* 0x000fe40007810000 */
[----:B------:R-:W-:Y:S02]  /*be40*/  ISETP.GE.OR P2, PT, R13, R238, !P2 ;  /* 0x000000ee0d00720c */ /* 0x000fe40005746670 */
[----:B------:R-:W-:Y:S02]  /*be50*/  FSEL R177, R30, -INF , !P1 ;  /* 0xff8000001eb17808 */ /* 0x000fe40004800000 */
[----:B------:R-:W-:Y:S02]  /*be60*/  ISETP.GE.AND P0, PT, R9, R242, PT ;  /* 0x000000f20900720c */ /* 0x000fe40003f06270 */
[----:B------:R-:W-:Y:S02]  /*be70*/  FMNMX.FTZ R6, R195, R6, !PT ;  /* 0x00000006c3067209 */ /* 0x000fe40007810000 */
[----:B------:R-:W-:Y:S02]  /*be80*/  FMNMX.FTZ R17, R176, R17, !PT ;  /* 0x00000011b0117209 */ /* 0x000fe40007810000 */
[----:B------:R-:W-:Y:S02]  /*be90*/  FSEL R175, R31, -INF , !P2 ;  /* 0xff8000001faf7808 */ /* 0x000fe40005000000 */
[----:B------:R-:W-:Y:S01]  /*bea0*/  ISETP.GE.OR P1, PT, R9, R238, !P0 ;  /* 0x000000ee0900720c */ /* 0x000fe20004726670 */
[----:B------:R-:W-:Y:S01]  /*beb0*/  LDSM.16.MT88.4 R28, [R221+0x10000] ;  /* 0x01000000dd1c783b */ /* 0x000fe20000004200 */
[----:B------:R-:W-:Y:S02]  /*bec0*/  FMNMX.FTZ R8, R177, R6, !PT ;  /* 0x00000006b1087209 */ /* 0x000fe40007810000 */
        /* <DEDUP_REMOVED lines=38> */
[----:B------:R-:W-:Y:S01]  /*c130*/  ISETP.GT.AND P0, PT, R237, R232, PT ;  /* 0x000000e8ed00720c */ /* 0x000fe20003f04270 */
        /* <DEDUP_REMOVED lines=55> */
[----:B------:R-:W1:Y:S03]  /*c4b0*/  MUFU.EX2 R188, R188 ;  /* 0x000000bc00bc7308 */ /* 0x000e660000000800 */
        /* <DEDUP_REMOVED lines=19> */
[----:B------:R-:W3:Y:S01]  /*c5f0*/  LDSM.16.MT88.4 R144, [R224+0x12000] ;  /* 0x01200000e090783b */ /* 0x000ee20000004200 */
[----:B------:R-:W-:Y:S01]  /*c600*/  FMUL.FTZ R27, R0, R143 ;  /* 0x0000008f001b7220 */ /* 0x000fe20000410000 */
[----:B------:R-:W4:Y:S01]  /*c610*/  MUFU.EX2 R192, R192 ;  /* 0x000000c000c07308 */ /* 0x000f220000000800 */
        /* <DEDUP_REMOVED lines=10> */
[----:B------:R-:W5:Y:S03]  /*c6c0*/  MUFU.EX2 R194, R194 ;  /* 0x000000c200c27308 */ /* 0x000f660000000800 */
        /* <DEDUP_REMOVED lines=12> */
[----:B------:R-:W1:Y:S01]  /*c790*/  MUFU.EX2 R203, R203 ;  /* 0x000000cb00cb7308 */ /* 0x000e620000000800 */
[C---:B------:R-:W-:Y:S02]  /*c7a0*/  FMUL.FTZ R40, R2.reuse, R40 ;  /* 0x0000002802287220 */ /* 0x040fe40000410000 */
[----:B------:R-:W-:Y:S03]  /*c7b0*/  FMUL.FTZ R41, R2, R41 ;  /* 0x0000002902297220 */ /* 0x000fe60000410000 */
[C---:B---3--:R-:W-:Y:S03]  /*c7c0*/  HMMA.16816.F32.BF16 R36, R168.reuse, R144, R36 ;  /* 0x00000090a824723c */ /* 0x048fe60000041824 */
[C---:B------:R-:W-:Y:S01]  /*c7d0*/  FMUL.FTZ R42, R0.reuse, R42 ;  /* 0x0000002a002a7220 */ /* 0x040fe20000410000 */
[----:B------:R-:W-:Y:S01]  /*c7e0*/  MUFU.EX2 R198, R198 ;  /* 0x000000c600c67308 */ /* 0x000fe20000000800 */
[----:B------:R-:W-:Y:S02]  /*c7f0*/  FMUL.FTZ R43, R0, R43 ;  /* 0x0000002b002b7220 */ /* 0x000fe40000410000 */
[C---:B------:R-:W-:Y:S02]  /*c800*/  FMUL.FTZ R44, R2.reuse, R44 ;  /* 0x0000002c022c7220 */ /* 0x040fe40000410000 */
[----:B------:R-:W-:Y:S03]  /*c810*/  FMUL.FTZ R45, R2, R45 ;  /* 0x0000002d022d7220 */ /* 0x000fe60000410000 */
[C---:B------:R-:W-:Y:S01]  /*c820*/  HMMA.16816.F32.BF16 R40, R168.reuse, R146, R40 ;  /* 0x00000092a828723c */ /* 0x040fe20000041828 */
[----:B------:R-:W-:Y:S01]  /*c830*/  LDSM.16.MT88.4 R144, [R222+0x10800] ;  /* 0x01080000de90783b */ /* 0x000fe20000004200 */
[----:B------:R-:W3:Y:S01]  /*c840*/  MUFU.EX2 R235, R235 ;  /* 0x000000eb00eb7308 */ /* 0x000ee20000000800 */
        /* <DEDUP_REMOVED lines=22> */
[----:B------:R-:W2:Y:S01]  /*c9b0*/  MUFU.EX2 R200, R200 ;  /* 0x000000c800c87308 */ /* 0x000ea20000000800 */
        /* <DEDUP_REMOVED lines=10> */
[----:B------:R-:W2:Y:S01]  /*ca60*/  MUFU.EX2 R195, R195 ;  /* 0x000000c300c37308 */ /* 0x000ea20000000800 */
[----:B------:R-:W-:Y:S02]  /*ca70*/  FMUL.FTZ R67, R0, R67 ;  /* 0x0000004300437220 */ /* 0x000fe40000410000 */
[C---:B------:R-:W-:Y:S02]  /*ca80*/  FMUL.FTZ R68, R2.reuse, R68 ;  /* 0x0000004402447220 */ /* 0x040fe40000410000 */
[----:B------:R-:W-:Y:S03]  /*ca90*/  FMUL.FTZ R69, R2, R69 ;  /* 0x0000004502457220 */ /* 0x000fe60000410000 */
[C---:B------:R-:W-:Y:S01]  /*caa0*/  HMMA.16816.F32.BF16 R64, R168.reuse, R142, R64 ;  /* 0x0000008ea840723c */ /* 0x040fe20000041840 */
[----:B------:R-:W3:Y:S01]  /*cab0*/  LDSM.16.MT88.4 R140, [R221+0x14000] ;  /* 0x01400000dd8c783b */ /* 0x000ee20000004200 */
[----:B------:R-:W2:Y:S01]  /*cac0*/  MUFU.EX2 R201, R201 ;  /* 0x000000c900c97308 */ /* 0x000ea20000000800 */
        /* <DEDUP_REMOVED lines=86> */
[----:B----4-:R-:W-:Y:S03]  /*d030*/  F2FP.BF16.PACK_AB R133, R192, R191 ;  /* 0x000000bfc085723e */ /* 0x010fe600000010ff */
[----:B------:R-:W-:Y:S01]  /*d040*/  HMMA.16816.F32.BF16 R128, R168, R134, R128 ;  /* 0x00000086a880723c */ /* 0x000fe20000041880 */
[----:B------:R-:W-:Y:S02]  /*d050*/  LDSM.16.MT88.4 R168, [R222+0x14800] ;  /* 0x01480000dea8783b */ /* 0x000fe40000004200 */
[----:B------:R-:W-:Y:S01]  /*d060*/  MOV R2, R164 ;  /* 0x000000a400027202 */ /* 0x000fe20000000f00 */
[----:B------:R-:W-:Y:S02]  /*d070*/  FFMA.FTZ R183, R0, R251, R183 ;  /* 0x000000fb00b77223 */ /* 0x000fe400000100b7 */
        /* <DEDUP_REMOVED lines=58> */
[----:B------:R-:W-:Y:S01]  /*d420*/  HMMA.16816.F32.BF16 R128, R132, R150, R128 ;  /* 0x000000968480723c */ /* 0x000fe20000041880 */
[----:B------:R-:W4:Y:S06]  /*d430*/  LDSM.16.MT88.4 R148, [R224+0x13000] ;  /* 0x01300000e094783b */ /* 0x000f2c0000004200 */
[----:B------:R-:W-:Y:S02]  /*d440*/  F2FP.BF16.PACK_AB R132, R203, R202 ;  /* 0x000000cacb84723e */ /* 0x000fe400000010ff */
[----:B------:R-:W-:Y:S03]  /*d450*/  F2FP.BF16.PACK_AB R134, R235, R198 ;  /* 0x000000c6eb86723e */ /* 0x000fe600000010ff */
[----:B------:R-:W-:Y:S02]  /*d460*/  F2FP.BF16.PACK_AB R133, R199, R196 ;  /* 0x000000c4c785723e */ /* 0x000fe400000010ff */
[----:B------:R-:W-:Y:S07]  /*d470*/  F2FP.BF16.PACK_AB R135, R200, R197 ;  /* 0x000000c5c887723e */ /* 0x000fee00000010ff */
        /* <DEDUP_REMOVED lines=18> */
[C---:B------:R-:W-:Y:S01]  /*d5a0*/  HMMA.16816.F32.BF16 R52, R132.reuse, R160, R52 ;  /* 0x000000a08434723c */ /* 0x040fe20000041834 */
[----:B------:R5:W-:Y:S07]  /*d5b0*/  MUFU.EX2 R161, R177 ;  /* 0x000000b100a17308 */ /* 0x000bee0000000800 */
[C---:B------:R-:W-:Y:S03]  /*d5c0*/  HMMA.16816.F32.BF16 R56, R132.reuse, R162, R56 ;  /* 0x000000a28438723c */ /* 0x040fe60000041838 */
[----:B------:R-:W-:Y:S05]  /*d5d0*/  MUFU.EX2 R160, R175 ;  /* 0x000000af00a07308 */ /* 0x000fea0000000800 */
[C---:B------:R-:W-:Y:S05]  /*d5e0*/  HMMA.16816.F32.BF16 R60, R132.reuse, R168, R60 ;  /* 0x000000a8843c723c */ /* 0x040fea000004183c */
[----:B------:R1:W1:Y:S02]  /*d5f0*/  MUFU.EX2 R163, R173 ;  /* 0x000000ad00a37308 */ /* 0x0002640000000800 */
[----:B------:R-:W-:Y:S01]  /*d600*/  F2FP.BF16.PACK_AB R168, R195, R186 ;  /* 0x000000bac3a8723e */ /* 0x000fe200000010ff */
[C---:B------:R-:W-:Y:S01]  /*d610*/  HMMA.16816.F32.BF16 R64, R132.reuse, R170, R64 ;  /* 0x000000aa8440723c */ /* 0x040fe20000041840 */
[----:B-----5:R-:W-:Y:S06]  /*d620*/  LDSM.16.MT88.4 R176, [R224+0x13800] ;  /* 0x01380000e0b0783b */ /* 0x020fec0000004200 */
[----:B------:R-:W-:Y:S01]  /*d630*/  F2FP.BF16.PACK_AB R170, R252, R201 ;  /* 0x000000c9fcaa723e */ /* 0x000fe200000010ff */
[C---:B--2---:R-:W-:Y:S08]  /*d640*/  HMMA.16816.F32.BF16 R68, R132.reuse, R140, R68 ;  /* 0x0000008c8444723c */ /* 0x044ff00000041844 */
[C---:B------:R-:W-:Y:S01]  /*d650*/  HMMA.16816.F32.BF16 R72, R132.reuse, R142, R72 ;  /* 0x0000008e8448723c */ /* 0x040fe20000041848 */
[----:B------:R-:W2:Y:S07]  /*d660*/  LDSM.16.MT88.4 R140, [R224+0x17000] ;  /* 0x01700000e08c783b */ /* 0x000eae0000004200 */
[C---:B---3--:R-:W-:Y:S01]  /*d670*/  HMMA.16816.F32.BF16 R76, R132.reuse, R144, R76 ;  /* 0x00000090844c723c */ /* 0x048fe2000004184c */
[----:B-1----:R-:W-:Y:S07]  /*d680*/  LDSM.16.MT88.4 R172, [R220+0x11800] ;  /* 0x01180000dcac783b */ /* 0x002fee0000004200 */
        /* <DEDUP_REMOVED lines=12> */
[C---:B------:R-:W-:Y:S08]  /*d750*/  HMMA.16816.F32.BF16 R112, R132.reuse, R146, R112 ;  /* 0x000000928470723c */ /* 0x040ff00000041870 */
[C---:B------:R-:W-:Y:S08]  /*d760*/  HMMA.16816.F32.BF16 R116, R132.reuse, R152, R116 ;  /* 0x000000988474723c */ /* 0x040ff00000041874 */
[C---:B------:R-:W-:Y:S08]  /*d770*/  HMMA.16816.F32.BF16 R120, R132.reuse, R154, R120 ;  /* 0x0000009a8478723c */ /* 0x040ff00000041878 */
[C---:B------:R-:W-:Y:S08]  /*d780*/  HMMA.16816.F32.BF16 R124, R132.reuse, R156, R124 ;  /* 0x0000009c847c723c */ /* 0x040ff0000004187c */
[----:B------:R-:W-:Y:S07]  /*d790*/  HMMA.16816.F32.BF16 R128, R132, R158, R128 ;  /* 0x0000009e8480723c */ /* 0x000fee0000041880 */
[----:B------:R-:W-:Y:S02]  /*d7a0*/  MOV R133, R163 ;  /* 0x000000a300857202 */ /* 0x000fe40000000f00 */
[----:B------:R-:W-:Y:S03]  /*d7b0*/  MOV R134, R160 ;  /* 0x000000a000867202 */ /* 0x000fe60000000f00 */
[----:B------:R-:W-:Y:S02]  /*d7c0*/  MOV R135, R161 ;  /* 0x000000a100877202 */ /* 0x000fe40000000f00 */
[----:B------:R-:W-:Y:S02]  /*d7d0*/  F2FP.BF16.PACK_AB R171, R165, R133 ;  /* 0x00000085a5ab723e */ /* 0x000fe400000010ff */
[----:B------:R-:W-:Y:S07]  /*d7e0*/  F2FP.BF16.PACK_AB R169, R134, R135 ;  /* 0x0000008786a9723e */ /* 0x000fee00000010ff */
[C---:B---3--:R-:W-:Y:S01]  /*d7f0*/  HMMA.16816.F32.BF16 R160, R168.reuse, R136, R4 ;  /* 0x00000088a8a0723c */ /* 0x048fe20000041804 */
[----:B------:R-:W1:Y:S07]  /*d800*/  LDSM.16.MT88.4 R4, [R222+0x13800] ;  /* 0x01380000de04783b */ /* 0x000e6e0000004200 */
[C---:B------:R-:W-:Y:S01]  /*d810*/  HMMA.16816.F32.BF16 R156, R168.reuse, R138, R8 ;  /* 0x0000008aa89c723c */ /* 0x040fe20000041808 */
[----:B------:R-:W3:Y:S07]  /*d820*/  LDSM.16.MT88.4 R8, [R221+0x13800] ;  /* 0x01380000dd08783b */ /* 0x000eee0000004200 */
[C---:B----4-:R-:W-:Y:S01]  /*d830*/  HMMA.16816.F32.BF16 R152, R168.reuse, R148, R12 ;  /* 0x00000094a898723c */ /* 0x050fe2000004180c */
[----:B------:R-:W4:Y:S07]  /*d840*/  LDSM.16.MT88.4 R12, [R220+0x13800] ;  /* 0x01380000dc0c783b */ /* 0x000f2e0000004200 */
[C---:B------:R-:W-:Y:S01]  /*d850*/  HMMA.16816.F32.BF16 R148, R168.reuse, R150, R16 ;  /* 0x00000096a894723c */ /* 0x040fe20000041810 */
[----:B------:R-:W5:Y:S07]  /*d860*/  LDSM.16.MT88.4 R16, [R224+0x15800] ;  /* 0x01580000e010783b */ /* 0x000f6e0000004200 */
[C---:B--2---:R-:W-:Y:S07]  /*d870*/  HMMA.16816.F32.BF16 R144, R168.reuse, R140, R20 ;  /* 0x0000008ca890723c */ /* 0x044fee0000041814 */
[----:B------:R-:W-:Y:S01]  /*d880*/  MOV R23, R133 ;  /* 0x0000008500177202 */ /* 0x000fe20000000f00 */
[C---:B------:R-:W-:Y:S01]  /*d890*/  HMMA.16816.F32.BF16 R140, R168.reuse, R142, R24 ;  /* 0x0000008ea88c723c */ /* 0x040fe20000041818 */
[----:B------:R-:W-:Y:S07]  /*d8a0*/  LDSM.16.MT88.4 R24, [R221+0x15800] ;  /* 0x01580000dd18783b */ /* 0x000fee0000004200 */
[C---:B------:R-:W-:Y:S01]  /*d8b0*/  HMMA.16816.F32.BF16 R136, R168.reuse, R172, R28 ;  /* 0x000000aca888723c */ /* 0x040fe2000004181c */
[----:B------:R-:W-:Y:S06]  /*d8c0*/  LDSM.16.MT88.4 R28, [R220+0x15800] ;  /* 0x01580000dc1c783b */ /* 0x000fec0000004200 */
[----:B------:R-:W-:Y:S02]  /*d8d0*/  MOV R172, R134 ;  /* 0x0000008600ac7202 */ /* 0x000fe40000000f00 */
[----:B------:R-:W-:Y:S02]  /*d8e0*/  MOV R173, R135 ;  /* 0x0000008700ad7202 */ /* 0x000fe40000000f00 */
[C---:B------:R-:W-:Y:S07]  /*d8f0*/  HMMA.16816.F32.BF16 R132, R168.reuse, R174, R32 ;  /* 0x000000aea884723c */ /* 0x040fee0000041820 */
[----:B------:R-:W-:Y:S01]  /*d900*/  MOV R35, R23 ;  /* 0x0000001700237202 */ /* 0x000fe20000000f00 */
[C---:B------:R-:W-:Y:S01]  /*d910*/  HMMA.16816.F32.BF16 R36, R168.reuse, R176, R36 ;  /* 0x000000b0a824723c */ /* 0x040fe20000041824 */
[----:B------:R-:W2:Y:S06]  /*d920*/  LDSM.16.MT88.4 R20, [R222+0x15800] ;  /* 0x01580000de14783b */ /* 0x000eac0000004200 */
[----:B------:R-:W-:Y:S01]  /*d930*/  MOV R177, R35 ;  /* 0x0000002300b17202 */ /* 0x000fe20000000f00 */
[C---:B------:R-:W-:Y:S01]  /*d940*/  HMMA.16816.F32.BF16 R40, R168.reuse, R178, R40 ;  /* 0x000000b2a828723c */ /* 0x040fe20000041828 */
[----:B------:R-:W2:Y:S03]  /*d950*/  LDSM.16.MT88.4 R32, [R224+0x17800] ;  /* 0x01780000e020783b */ /* 0x000ea60000004200 */
[----:B------:R-:W-:Y:S03]  /*d960*/  MOV R176, R172 ;  /* 0x000000ac00b07202 */ /* 0x000fe60000000f00 */
[----:B------:R-:W-:Y:S01]  /*d970*/  MOV R179, R173 ;  /* 0x000000ad00b37202 */ /* 0x000fe20000000f00 */
[C---:B-1----:R-:W-:Y:S01]  /*d980*/  HMMA.16816.F32.BF16 R44, R168.reuse, R4, R44 ;  /* 0x00000004a82c723c */ /* 0x042fe2000004182c */
[----:B------:R-:W1:Y:S07]  /*d990*/  LDSM.16.MT88.4 R172, [R222+0x17800] ;  /* 0x01780000deac783b */ /* 0x000e6e0000004200 */
[C---:B------:R-:W-:Y:S01]  /*d9a0*/  HMMA.16816.F32.BF16 R48, R168.reuse, R6, R48 ;  /* 0x00000006a830723c */ /* 0x040fe20000041830 */
[----:B------:R-:W1:Y:S07]  /*d9b0*/  LDSM.16.MT88.4 R4, [R221+0x17800] ;  /* 0x01780000dd04783b */ /* 0x000e6e0000004200 */
[C---:B---3--:R-:W-:Y:S08]  /*d9c0*/  HMMA.16816.F32.BF16 R52, R168.reuse, R8, R52 ;  /* 0x00000008a834723c */ /* 0x048ff00000041834 */
[C---:B------:R-:W-:Y:S01]  /*d9d0*/  HMMA.16816.F32.BF16 R56, R168.reuse, R10, R56 ;  /* 0x0000000aa838723c */ /* 0x040fe20000041838 */
[----:B------:R-:W3:Y:S07]  /*d9e0*/  LDSM.16.MT88.4 R8, [R220+0x17800] ;  /* 0x01780000dc08783b */ /* 0x000eee0000004200 */
[C---:B----4-:R-:W-:Y:S07]  /*d9f0*/  HMMA.16816.F32.BF16 R60, R168.reuse, R12, R60 ;  /* 0x0000000ca83c723c */ /* 0x050fee000004183c */
[----:B------:R-:W-:Y:S01]  /*da00*/  FADD.FTZ R13, R193, R192 ;  /* 0x000000c0c10d7221 */ /* 0x000fe20000010000 */
[C---:B------:R-:W-:Y:S04]  /*da10*/  HMMA.16816.F32.BF16 R64, R168.reuse, R14, R64 ;  /* 0x0000000ea840723c */ /* 0x040fe80000041840 */
[----:B------:R-:W-:Y:S04]  /*da20*/  FADD.FTZ R13, R194, R13 ;  /* 0x0000000dc20d7221 */ /* 0x000fe80000010000 */
[C---:B-----5:R-:W-:Y:S04]  /*da30*/  HMMA.16816.F32.BF16 R68, R168.reuse, R16, R68 ;  /* 0x00000010a844723c */ /* 0x060fe80000041844 */
[----:B------:R-:W-:Y:S04]  /*da40*/  FADD.FTZ R0, R196, R13 ;  /* 0x0000000dc4007221 */ /* 0x000fe80000010000 */
[C---:B------:R-:W-:Y:S04]  /*da50*/  HMMA.16816.F32.BF16 R72, R168.reuse, R18, R72 ;  /* 0x00000012a848723c */ /* 0x040fe80000041848 */
[----:B------:R-:W-:Y:S04]  /*da60*/  FADD.FTZ R0, R199, R0 ;  /* 0x00000000c7007221 */ /* 0x000fe80000010000 */
[C---:B--2---:R-:W-:Y:S04]  /*da70*/  HMMA.16816.F32.BF16 R76, R168.reuse, R20, R76 ;  /* 0x00000014a84c723c */ /* 0x044fe8000004184c */
[----:B------:R-:W-:Y:S01]  /*da80*/  FADD.FTZ R197, R197, R0 ;  /* 0x00000000c5c57221 */ /* 0x000fe20000010000 */
[----:B------:R-:W-:Y:S03]  /*da90*/  MOV R0, R3 ;  /* 0x0000000300007202 */ /* 0x000fe60000000f00 */
[C---:B------:R-:W-:Y:S04]  /*daa0*/  HMMA.16816.F32.BF16 R80, R168.reuse, R22, R80 ;  /* 0x00000016a850723c */ /* 0x040fe80000041850 */
[----:B------:R-:W-:Y:S04]  /*dab0*/  FADD.FTZ R200, R200, R197 ;  /* 0x000000c5c8c87221 */ /* 0x000fe80000010000 */
        /* <DEDUP_REMOVED lines=8> */
[C---:B------:R-:W-:Y:S08]  /*db40*/  HMMA.16816.F32.BF16 R100, R168.reuse, R32, R100 ;  /* 0x00000020a864723c */ /* 0x040ff00000041864 */
[C---:B------:R-:W-:Y:S08]  /*db50*/  HMMA.16816.F32.BF16 R104, R168.reuse, R34, R104 ;  /* 0x00000022a868723c */ /* 0x040ff00000041868 */
[C---:B-1----:R-:W-:Y:S08]  /*db60*/  HMMA.16816.F32.BF16 R108, R168.reuse, R172, R108 ;  /* 0x000000aca86c723c */ /* 0x042ff0000004186c */
[C---:B------:R-:W-:Y:S08]  /*db70*/  HMMA.16816.F32.BF16 R112, R168.reuse, R174, R112 ;  /* 0x000000aea870723c */ /* 0x040ff00000041870 */
[C---:B------:R-:W-:Y:S07]  /*db80*/  HMMA.16816.F32.BF16 R116, R168.reuse, R4, R116 ;  /* 0x00000004a874723c */ /* 0x040fee0000041874 */
        /* <DEDUP_REMOVED lines=14> */
.L_x_7609:
[----:B------:R-:W1:Y:S01]  /*dc70*/  SHFL.BFLY PT, R0, R251, 0x2, 0x1f ;  /* 0x0c401f00fb007f89 */ /* 0x000e6200000e0000 */
[----:B------:R-:W-:Y:S01]  /*dc80*/  MOV R7, 0x3f800000 ;  /* 0x3f80000000077802 */ /* 0x000fe20000000f00 */
[----:B------:R-:W-:Y:S01]  /*dc90*/  BSSY B0, `(.L_x_7614) ;  /* 0x000014a000007945 */ /* 0x000fe20003800000 */
[----:B------:R-:W-:Y:S01]  /*dca0*/  MOV R6, 0x3f800000 ;  /* 0x3f80000000067802 */ /* 0x000fe20000000f00 */
[----:B------:R-:W2:Y:S04]  /*dcb0*/  SHFL.BFLY PT, R11, R250, 0x2, 0x1f ;  /* 0x0c401f00fa0b7f89 */ /* 0x000ea800000e0000 */
[----:B------:R-:W-:Y:S01]  /*dcc0*/  BAR.SYNC.DEFER_BLOCKING 0x0 ;  /* 0x0000000000007b1d */ /* 0x000fe20000010000 */
[----:B-1----:R-:W-:-:S05]  /*dcd0*/  FADD.FTZ R5, R0, R251 ;  /* 0x000000fb00057221 */ /* 0x002fca0000010000 */
[----:B------:R-:W1:Y:S01]  /*dce0*/  S2R R0, SR_TID.X ;  /* 0x0000000000007919 */ /* 0x000e620000002100 */
[----:B--2---:R-:W-:-:S03]  /*dcf0*/  FADD.FTZ R11, R11, R250 ;  /* 0x000000fa0b0b7221 */ /* 0x004fc60000010000 */
[----:B------:R-:W2:Y:S04]  /*dd00*/  SHFL.BFLY PT, R2, R5, 0x1, 0x1f ;  /* 0x0c201f0005027f89 */ /* 0x000ea800000e0000 */
[----:B------:R-:W3:Y:S01]  /*dd10*/  SHFL.BFLY PT, R4, R11, 0x1, 0x1f ;  /* 0x0c201f000b047f89 */ /* 0x000ee200000e0000 */
[----:B-1----:R-:W-:-:S04]  /*dd20*/  SHF.R.S32.HI R9, RZ, 0x1f, R0 ;  /* 0x0000001fff097819 */ /* 0x002fc80000011400 */
        /* <DEDUP_REMOVED lines=13> */
[----:B------:R-:W-:Y:S01]  /*de00*/  IADD3 R14, -R17, R0, RZ ;  /* 0x00000000110e7210 */ /* 0x000fe20007ffe1ff */
[----:B------:R-:W2:Y:S01]  /*de10*/  @P3 MUFU.RCP R6, R2 ;  /* 0x0000000200063308 */ /* 0x000ea20000001000 */
[----:B------:R-:W-:-:S02]  /*de20*/  LOP3.LUT R16, R5, 0x1, RZ, 0xc0, !PT ;  /* 0x0000000105107812 */ /* 0x000fc400078ec0ff */
[----:B------:R-:W-:Y:S02]  /*de30*/  SHF.L.U32 R19, R5, 0x6, RZ ;  /* 0x0000000605137819 */ /* 0x000fe400000006ff */
[----:B------:R-:W-:Y:S02]  /*de40*/  ISETP.NE.U32.AND P0, PT, R16, 0x1, PT ;  /* 0x000000011000780c */ /* 0x000fe40003f05070 */
[----:B------:R-:W-:Y:S01]  /*de50*/  LOP3.LUT R19, R19, 0x1c0, RZ, 0xc0, !PT ;  /* 0x000001c013137812 */ /* 0x000fe200078ec0ff */
[----:B------:R-:W3:Y:S01]  /*de60*/  @P4 MUFU.RCP R7, R4 ;  /* 0x0000000400074308 */ /* 0x000ee20000001000 */
[----:B------:R-:W-:Y:S02]  /*de70*/  R2P PR, R5, 0x6 ;  /* 0x0000000605007804 */ /* 0x000fe40000000000 */
[----:B------:R-:W-:Y:S01]  /*de80*/  LEA.HI R19, R19, R19, RZ, 0x1d ;  /* 0x0000001313137211 */ /* 0x000fe200078fe8ff */
[----:B--2---:R-:W-:-:S04]  /*de90*/  FMUL.FTZ R163, R6, R163 ;  /* 0x000000a306a37220 */ /* 0x004fc80000410000 */
[----:B------:R-:W2:Y:S01]  /*dea0*/  @P4 MUFU.LG2 R4, R4 ;  /* 0x0000000400044308 */ /* 0x000ea20000000c00 */
[C---:B------:R-:W-:Y:S02]  /*deb0*/  FMUL.FTZ R162, R6.reuse, R162 ;  /* 0x000000a206a27220 */ /* 0x040fe40000410000 */
[C---:B------:R-:W-:Y:S01]  /*dec0*/  FMUL.FTZ R159, R6.reuse, R159 ;  /* 0x0000009f069f7220 */ /* 0x040fe20000410000 */
[----:B-1----:R-:W-:Y:S01]  /*ded0*/  SHF.R.S32.HI R11, RZ, 0x1f, R10 ;  /* 0x0000001fff0b7819 */ /* 0x002fe2000001140a */
[----:B------:R-:W-:Y:S02]  /*dee0*/  FMUL.FTZ R158, R6, R158 ;  /* 0x0000009e069e7220 */ /* 0x000fe40000410000 */
[----:B---3--:R-:W-:Y:S01]  /*def0*/  FMUL.FTZ R160, R7, R160 ;  /* 0x000000a007a07220 */ /* 0x008fe20000410000 */
[-C--:B------:R-:W-:Y:S01]  /*df00*/  LEA.HI R13, R11, R10.reuse, RZ, 0x4 ;  /* 0x0000000a0b0d7211 */ /* 0x080fe200078f20ff */
[----:B------:R-:W-:Y:S01]  /*df10*/  FMUL.FTZ R161, R7, R161 ;  /* 0x000000a107a17220 */ /* 0x000fe20000410000 */
[----:B------:R-:W-:Y:S01]  /*df20*/  LEA.HI R11, R11, R10, RZ, 0x5 ;  /* 0x0000000a0b0b7211 */ /* 0x000fe200078f28ff */
[----:B------:R-:W-:Y:S01]  /*df30*/  FMUL.FTZ R156, R7, R156 ;  /* 0x0000009c079c7220 */ /* 0x000fe20000410000 */
[----:B------:R-:W-:Y:S01]  /*df40*/  LOP3.LUT R15, R13, 0xfffffff0, RZ, 0xc0, !PT ;  /* 0xfffffff00d0f7812 */ /* 0x000fe200078ec0ff */
[C---:B------:R-:W-:Y:S01]  /*df50*/  FMUL.FTZ R157, R7.reuse, R157 ;  /* 0x0000009d079d7220 */ /* 0x040fe20000410000 */
[----:B------:R-:W-:Y:S01]  /*df60*/  SHF.R.S32.HI R12, RZ, 0x4, R13 ;  /* 0x00000004ff0c7819 */ /* 0x000fe2000001140d */
[----:B------:R-:W-:Y:S01]  /*df70*/  FMUL.FTZ R152, R7, R152 ;  /* 0x0000009807987220 */ /* 0x000fe20000410000 */
[----:B------:R-:W-:Y:S01]  /*df80*/  IADD3 R8, -R15, R10, RZ ;  /* 0x0000000a0f087210 */ /* 0x000fe20007ffe1ff */
[----:B------:R-:W-:Y:S01]  /*df90*/  FMUL.FTZ R153, R7, R153 ;  /* 0x0000009907997220 */ /* 0x000fe20000410000 */
[----:B------:R-:W-:Y:S01]  /*dfa0*/  SHF.L.U32 R15, R12, 0x6, RZ ;  /* 0x000000060c0f7819 */ /* 0x000fe200000006ff */
[----:B------:R-:W-:Y:S01]  /*dfb0*/  FMUL.FTZ R155, R6, R155 ;  /* 0x0000009b069b7220 */ /* 0x000fe20000410000 */
[----:B------:R-:W-:Y:S01]  /*dfc0*/  LEA.HI R17, R8, R8, RZ, 0x1 ;  /* 0x0000000808117211 */ /* 0x000fe200078f08ff */
[C---:B------:R-:W-:Y:S01]  /*dfd0*/  FMUL.FTZ R154, R6.reuse, R154 ;  /* 0x0000009a069a7220 */ /* 0x040fe20000410000 */
[----:B------:R-:W-:Y:S01]  /*dfe0*/  LOP3.LUT R15, R15, 0x1c0, RZ, 0xc0, !PT ;  /* 0x000001c00f0f7812 */ /* 0x000fe200078ec0ff */
[----:B------:R-:W-:Y:S01]  /*dff0*/  FMUL.FTZ R148, R7, R148 ;  /* 0x0000009407947220 */ /* 0x000fe20000410000 */
[----:B------:R-:W-:Y:S01]  /*e000*/  SHF.L.U32 R16, R17, 0x2, RZ ;  /* 0x0000000211107819 */ /* 0x000fe200000006ff */
[----:B------:R-:W-:Y:S01]  /*e010*/  FMUL.FTZ R149, R7, R149 ;  /* 0x0000009507957220 */ /* 0x000fe20000410000 */
[----:B------:R-:W-:Y:S01]  /*e020*/  SHF.R.S32.HI R13, RZ, 0x5, R9 ;  /* 0x00000005ff0d7819 */ /* 0x000fe20000011409 */
[C---:B------:R-:W-:Y:S01]  /*e030*/  FMUL.FTZ R151, R6.reuse, R151 ;  /* 0x0000009706977220 */ /* 0x040fe20000410000 */
[----:B------:R-:W-:Y:S01]  /*e040*/  LOP3.LUT R16, R15, 0x38, R16, 0xf8, !PT ;  /* 0x000000380f107812 */ /* 0x000fe200078ef810 */
[C---:B------:R-:W-:Y:S01]  /*e050*/  FMUL.FTZ R150, R6.reuse, R150 ;  /* 0x0000009606967220 */ /* 0x040fe20000410000 */
[----:B------:R-:W-:Y:S01]  /*e060*/  LEA R14, R13, R14, 0x9 ;  /* 0x0000000e0d0e7211 */ /* 0x000fe200078e48ff */
[C---:B------:R-:W-:Y:S01]  /*e070*/  FMUL.FTZ R144, R7.reuse, R144 ;  /* 0x0000009007907220 */ /* 0x040fe20000410000 */
[----:B------:R-:W-:Y:S01]  /*e080*/  SHF.R.U32.HI R15, RZ, 0x3, R15 ;  /* 0x00000003ff0f7819 */ /* 0x000fe2000001160f */
[----:B------:R-:W-:Y:S01]  /*e090*/  FMUL.FTZ R145, R7, R145 ;  /* 0x0000009107917220 */ /* 0x000fe20000410000 */
[----:B------:R-:W-:Y:S01]  /*e0a0*/  LOP3.LUT R17, R17, 0xffffffe, RZ, 0xc0, !PT ;  /* 0x0ffffffe11117812 */ /* 0x000fe200078ec0ff */
[----:B------:R-:W-:Y:S01]  /*e0b0*/  FMUL.FTZ R147, R6, R147 ;  /* 0x0000009306937220 */ /* 0x000fe20000410000 */
[----:B------:R-:W-:Y:S01]  /*e0c0*/  LEA R14, R14, R19, 0x1 ;  /* 0x000000130e0e7211 */ /* 0x000fe200078e08ff */
[----:B------:R-:W-:Y:S01]  /*e0d0*/  FMUL.FTZ R146, R6, R146 ;  /* 0x0000009206927220 */ /* 0x000fe20000410000 */
[----:B------:R-:W-:Y:S01]  /*e0e0*/  LOP3.LUT R15, R16, R15, RZ, 0x3c, !PT ;  /* 0x0000000f100f7212 */ /* 0x000fe200078e3cff */
[C---:B------:R-:W-:Y:S01]  /*e0f0*/  FMUL.FTZ R140, R7.reuse, R140 ;  /* 0x0000008c078c7220 */ /* 0x040fe20000410000 */
[----:B------:R-:W-:Y:S01]  /*e100*/  IADD3 R16, R8, -R17, RZ ;  /* 0x8000001108107210 */ /* 0x000fe20007ffe0ff */
[C---:B------:R-:W-:Y:S01]  /*e110*/  FMUL.FTZ R141, R7.reuse, R141 ;  /* 0x0000008d078d7220 */ /* 0x040fe20000410000 */
[----:B------:R-:W-:Y:S01]  /*e120*/  STS.64 [R14.X4], R160 ;  /* 0x000000a00e007388 */ /* 0x000fe20000004a00 */
[----:B------:R-:W-:Y:S01]  /*e130*/  FMUL.FTZ R143, R6, R143 ;  /* 0x0000008f068f7220 */ /* 0x000fe20000410000 */
[----:B------:R-:W-:Y:S01]  /*e140*/  LEA R5, R16, R15, 0x2 ;  /* 0x0000000f10057211 */ /* 0x000fe200078e10ff */
[C---:B------:R-:W-:Y:S01]  /*e150*/  FMUL.FTZ R142, R6.reuse, R142 ;  /* 0x0000008e068e7220 */ /* 0x040fe20000410000 */
[----:B------:R-:W-:Y:S01]  /*e160*/  MOV R15, 0x80 ;  /* 0x00000080000f7802 */ /* 0x000fe20000000f00 */
[C---:B------:R-:W-:Y:S01]  /*e170*/  FMUL.FTZ R136, R7.reuse, R136 ;  /* 0x0000008807887220 */ /* 0x040fe20000410000 */
[----:B------:R-:W-:Y:S01]  /*e180*/  STS.64 [R14.X4+0x800], R162 ;  /* 0x000800a20e007388 */ /* 0x000fe20000004a00 */
[----:B------:R-:W-:Y:S01]  /*e190*/  FMUL.FTZ R137, R7, R137 ;  /* 0x0000008907897220 */ /* 0x000fe20000410000 */
[----:B------:R-:W-:Y:S01]  /*e1a0*/  SEL R15, R15, 0xffffff80, !P2 ;  /* 0xffffff800f0f7807 */ /* 0x000fe20005000000 */
[C---:B------:R-:W-:Y:S01]  /*e1b0*/  FMUL.FTZ R139, R6.reuse, R139 ;  /* 0x0000008b068b7220 */ /* 0x040fe20000410000 */
[----:B------:R-:W-:Y:S01]  /*e1c0*/  LOP3.LUT R9, R9, 0xffffffe0, RZ, 0xc0, !PT ;  /* 0xffffffe009097812 */ /* 0x000fe200078ec0ff */
        /* <DEDUP_REMOVED lines=8> */
[----:B------:R-:W-:-:S02]  /*e250*/  FMUL.FTZ R134, R6, R134 ;  /* 0x0000008606867220 */ /* 0x000fc40000410000 */
[C---:B------:R-:W-:Y:S01]  /*e260*/  FMUL.FTZ R36, R7.reuse, R36 ;  /* 0x0000002407247220 */ /* 0x040fe20000410000 */
[----:B------:R-:W-:Y:S01]  /*e270*/  SHF.R.S32.HI R0, RZ, 0x1f, R11 ;  /* 0x0000001fff007819 */ /* 0x000fe2000001140b */
[C---:B------:R-:W-:Y:S02]  /*e280*/  FMUL.FTZ R37, R7.reuse, R37 ;  /* 0x0000002507257220 */ /* 0x040fe40000410000 */
[----:B------:R-:W-:Y:S01]  /*e290*/  FMUL.FTZ R39, R6, R39 ;  /* 0x0000002706277220 */ /* 0x000fe20000410000 */
[----:B------:R-:W-:Y:S01]  /*e2a0*/  LEA.HI R0, R0, R11, RZ, 0x2 ;  /* 0x0000000b00007211 */ /* 0x000fe200078f10ff */
        /* <DEDUP_REMOVED lines=90> */
[----:B------:R-:W-:Y:S01]  /*e850*/  FMUL.FTZ R129, R7, R129 ;  /* 0x0000008107817220 */ /* 0x000fe20000410000 */
[----:B------:R-:W-:Y:S01]  /*e860*/  MOV R7, 0x40 ;  /* 0x0000004000077802 */ /* 0x000fe20000000f00 */
[C---:B------:R-:W-:Y:S02]  /*e870*/  FMUL.FTZ R131, R6.reuse, R131 ;  /* 0x0000008306837220 */ /* 0x040fe40000410000 */
[----:B------:R-:W-:Y:S01]  /*e880*/  FMUL.FTZ R130, R6, R130 ;  /* 0x0000008206827220 */ /* 0x000fe20000410000 */
[----:B------:R-:W-:Y:S01]  /*e890*/  SHF.L.U32 R6, R14, 0x2, RZ ;  /* 0x000000020e067819 */ /* 0x000fe200000006ff */
[----:B--2---:R-:W-:Y:S01]  /*e8a0*/  @P4 FMUL.FTZ R11, R4, 0.69314718246459960938 ;  /* 0x3f317218040b4820 */ /* 0x004fe20000410000 */
[----:B------:R-:W-:Y:S01]  /*e8b0*/  SEL R7, R7, 0xffffffc0, !P1 ;  /* 0xffffffc007077807 */ /* 0x000fe20004800000 */
[----:B-1----:R-:W-:Y:S01]  /*e8c0*/  @P3 FMUL.FTZ R2, R2, 0.69314718246459960938 ;  /* 0x3f31721802023820 */ /* 0x002fe20000410000 */
[----:B------:R-:W-:-:S02]  /*e8d0*/  IADD3 R17, R6, -0x20, RZ ;  /* 0xffffffe006117810 */ /* 0x000fc40007ffe0ff */
[C---:B------:R-:W-:Y:S02]  /*e8e0*/  @P0 IADD3 R17, R6.reuse, 0x20, RZ ;  /* 0x0000002006110810 */ /* 0x040fe40007ffe0ff */
[C---:B------:R-:W-:Y:S02]  /*e8f0*/  IADD3 R16, R6.reuse, R7, RZ ;  /* 0x0000000706107210 */ /* 0x040fe40007ffe0ff */
[----:B------:R-:W-:Y:S01]  /*e900*/  IADD3 R18, R7, R17, RZ ;  /* 0x0000001107127210 */ /* 0x000fe20007ffe0ff */
[----:B------:R-:W-:Y:S01]  /*e910*/  STS.64 [R17], R156 ;  /* 0x0000009c11007388 */ /* 0x000fe20000000a00 */
[----:B------:R-:W-:Y:S02]  /*e920*/  IADD3 R19, R6, R15, RZ ;  /* 0x0000000f06137210 */ /* 0x000fe40007ffe0ff */
[----:B------:R-:W-:Y:S01]  /*e930*/  IADD3 R20, R15, R17, RZ ;  /* 0x000000110f147210 */ /* 0x000fe20007ffe0ff */
[----:B------:R-:W-:Y:S01]  /*e940*/  STS.64 [R17+0x800], R158 ;  /* 0x0008009e11007388 */ /* 0x000fe20000000a00 */
[----:B------:R-:W-:-:S02]  /*e950*/  IADD3 R21, R16, R15, RZ ;  /* 0x0000000f10157210 */ /* 0x000fc40007ffe0ff */
[----:B------:R-:W-:Y:S01]  /*e960*/  IADD3 R15, R18, R15, RZ ;  /* 0x0000000f120f7210 */ /* 0x000fe20007ffe0ff */
[----:B------:R-:W-:Y:S01]  /*e970*/  STS.64 [R16], R152 ;  /* 0x0000009810007388 */ /* 0x000fe20000000a00 */
[----:B------:R-:W-:Y:S02]  /*e980*/  LOP3.LUT P0, RZ, R9, 0x3, RZ, 0xc0, !PT ;  /* 0x0000000309ff7812 */ /* 0x000fe4000780c0ff */
[----:B------:R-:W-:Y:S01]  /*e990*/  MOV R9, 0xff800000 ;  /* 0xff80000000097802 */ /* 0x000fe20000000f00 */
[----:B------:R-:W-:Y:S01]  /*e9a0*/  STS.64 [R16+0x800], R154 ;  /* 0x0008009a10007388 */ /* 0x000fe20000000a00 */
[----:B------:R-:W-:-:S03]  /*e9b0*/  @P3 FFMA.FTZ R9, R3, c[0x0][0x238], R2 ;  /* 0x00008e0003093a23 */ /* 0x000fc60000010002 */
        /* <DEDUP_REMOVED lines=44> */
[----:B------:R-:W2:Y:S04]  /*ec80*/  S2R R6, SR_CTAID.Z ;  /* 0x0000000000067919 */ /* 0x000ea80000002700 */
[----:B------:R-:W3:Y:S04]  /*ec90*/  S2R R7, SR_CTAID.Y ;  /* 0x0000000000077919 */ /* 0x000ee80000002600 */
[----:B------:R-:W-:Y:S04]  /*eca0*/  STS.64 [R17+0xc000], R104 ;  /* 0x00c0006811007388 */ /* 0x000fe80000000a00 */
[----:B------:R-:W-:Y:S04]  /*ecb0*/  STS.64 [R17+0xc800], R106 ;  /* 0x00c8006a11007388 */ /* 0x000fe80000000a00 */
[----:B------:R-:W-:Y:S04]  /*ecc0*/  STS.64 [R16+0xc000], R108 ;  /* 0x00c0006c10007388 */ /* 0x000fe80000000a00 */
[----:B------:R-:W-:Y:S04]  /*ecd0*/  STS.64 [R16+0xc800], R110 ;  /* 0x00c8006e10007388 */ /* 0x000fe80000000a00 */
[----:B------:R-:W-:Y:S04]  /*ece0*/  STS.64 [R18+0xc000], R112 ;  /* 0x00c0007012007388 */ /* 0x000fe80000000a00 */
[----:B------:R-:W-:Y:S01]  /*ecf0*/  STS.64 [R18+0xc800], R114 ;  /* 0x00c8007212007388 */ /* 0x000fe20000000a00 */
[----:B---3--:R-:W-:-:S03]  /*ed00*/  IMAD R7, R7, c[0x0][0x210], R236 ;  /* 0x0000840007077a24 */ /* 0x008fc600078e02ec */
[----:B------:R-:W-:Y:S04]  /*ed10*/  STS.64 [R19+0xc000], R116 ;  /* 0x00c0007413007388 */ /* 0x000fe80000000a00 */
[----:B------:R-:W-:Y:S04]  /*ed20*/  STS.64 [R19+0xc800], R118 ;  /* 0x00c8007613007388 */ /* 0x000fe80000000a00 */
[----:B------:R-:W-:Y:S04]  /*ed30*/  STS.64 [R20+0xc000], R120 ;  /* 0x00c0007814007388 */ /* 0x000fe80000000a00 */
[----:B------:R-:W-:Y:S04]  /*ed40*/  STS.64 [R20+0xc800], R122 ;  /* 0x00c8007a14007388 */ /* 0x000fe80000000a00 */
[----:B-1----:R-:W1:Y:S04]  /*ed50*/  S2R R14, SR_CTAID.X ;  /* 0x00000000000e7919 */ /* 0x002e680000002500 */
[----:B------:R-:W-:Y:S04]  /*ed60*/  STS.64 [R21+0xc000], R124 ;  /* 0x00c0007c15007388 */ /* 0x000fe80000000a00 */
[----:B------:R-:W-:Y:S04]  /*ed70*/  STS.64 [R21+0xc800], R126 ;  /* 0x00c8007e15007388 */ /* 0x000fe80000000a00 */
[----:B------:R3:W-:Y:S04]  /*ed80*/  STS.64 [R15+0xc000], R128 ;  /* 0x00c000800f007388 */ /* 0x0007e80000000a00 */
[----:B------:R4:W-:Y:S04]  /*ed90*/  STS.64 [R15+0xc800], R130 ;  /* 0x00c800820f007388 */ /* 0x0009e80000000a00 */
[----:B------:R-:W-:Y:S01]  /*eda0*/  BAR.SYNC.DEFER_BLOCKING 0x0 ;  /* 0x0000000000007b1d */ /* 0x000fe20000010000 */
[----:B---3--:R-:W-:-:S02]  /*edb0*/  SHF.R.S32.HI R128, RZ, 0x1f, R13 ;  /* 0x0000001fff807819 */ /* 0x008fc4000001140d */
[----:B----4-:R-:W-:-:S03]  /*edc0*/  IADD3 R15, -R236, RZ, RZ ;  /* 0x000000ffec0f7210 */ /* 0x010fc60007ffe1ff */
[----:B------:R-:W3:Y:S01]  /*edd0*/  LDS.128 R144, [R5.X4] ;  /* 0x0000000005907984 */ /* 0x000ee20000004c00 */
[----:B------:R-:W-:Y:S01]  /*ede0*/  LEA.HI R128, R128, R13, RZ, 0x2 ;  /* 0x0000000d80807211 */ /* 0x000fe200078f10ff */
[----:B--2---:R-:W-:-:S03]  /*edf0*/  IMAD R6, R15, c[0x0][0x1c0], R6 ;  /* 0x000070000f067a24 */ /* 0x004fc600078e0206 */
[----:B------:R-:W-:Y:S01]  /*ee00*/  LOP3.LUT R128, R128, 0xffffffc, RZ, 0xc0, !PT ;  /* 0x0ffffffc80807812 */ /* 0x000fe200078ec0ff */
[----:B------:R-:W2:Y:S01]  /*ee10*/  LDS.128 R140, [R5.X4+0x800] ;  /* 0x00080000058c7984 */ /* 0x000ea20000004c00 */
[----:B------:R-:W-:Y:S02]  /*ee20*/  IMAD R6, R7, c[0x0][0x1c0], R6 ;  /* 0x0000700007067a24 */ /* 0x000fe400078e0206 */
[----:B------:R-:W-:Y:S01]  /*ee30*/  IADD3 R128, R13, -R128, RZ ;  /* 0x800000800d807210 */ /* 0x000fe20007ffe0ff */
[----:B------:R-:W4:Y:S01]  /*ee40*/  LDS.128 R136, [R5.X4+0x1000] ;  /* 0x0010000005887984 */ /* 0x000f220000004c00 */
[----:B-1----:R-:W-:Y:S02]  /*ee50*/  SHF.L.U32 R7, R14, 0x6, RZ ;  /* 0x000000060e077819 */ /* 0x002fe400000006ff */
[----:B------:R-:W-:Y:S01]  /*ee60*/  SHF.R.S32.HI R13, RZ, 0x2, R0 ;  /* 0x00000002ff0d7819 */ /* 0x000fe20000011400 */
[----:B------:R-:W1:Y:S02]  /*ee70*/  LDS.128 R132, [R5.X4+0x1800] ;  /* 0x0018000005847984 */ /* 0x000e640000004c00 */
[----:B------:R-:W-:Y:S01]  /*ee80*/  IMAD R6, R6, c[0x0][0x214], R7 ;  /* 0x0000850006067a24 */ /* 0x000fe200078e0207 */
[----:B------:R-:W-:Y:S01]  /*ee90*/  LEA R13, R128, R13, 0x4 ;  /* 0x0000000d800d7211 */ /* 0x000fe200078e20ff */
        /* <DEDUP_REMOVED lines=33> */
[----:B------:R-:W-:Y:S02]  /*f0b0*/  IADD3 R0, P0, R6, R13, RZ ;  /* 0x0000000d06007210 */ /* 0x000fe40007f1e0ff */
[-C--:B------:R-:W-:Y:S02]  /*f0c0*/  ISETP.GE.AND P2, PT, R13, R231.reuse, PT ;  /* 0x000000e70d00720c */ /* 0x080fe40003f46270 */
[----:B------:R-:W-:Y:S02]  /*f0d0*/  ISETP.GE.AND P1, PT, R2, R231, PT ;  /* 0x000000e70200720c */ /* 0x000fe40003f26270 */
[----:B------:R-:W-:Y:S02]  /*f0e0*/  LEA.HI.X.SX32 R3, R6, R3, 0x1, P0 ;  /* 0x0000000306037211 */ /* 0x000fe400000f0eff */
[----:B------:R-:W-:-:S04]  /*f0f0*/  LEA R2, P0, R0, c[0x0][0x208], 0x2 ;  /* 0x0000820000027a11 */ /* 0x000fc800078010ff */
[----:B------:R-:W-:-:S05]  /*f100*/  LEA.HI.X R3, R0, c[0x0][0x20c], R3, 0x2, P0 ;  /* 0x0000830000037a11 */ /* 0x000fca00000f1403 */
[----:B------:R2:W-:Y:S04]  /*f110*/  @!P2 STG.E [R2.64], R5 ;  /* 0x000000050200a986 */ /* 0x0005e8000c10190a */
[----:B------:R2:W-:Y:S02]  /*f120*/  @!P1 STG.E [R2.64+0x20], R9 ;  /* 0x0000200902009986 */ /* 0x0005e4000c10190a */
.L_x_7615:
[----:B--234-:R-:W-:Y:S05]  /*f130*/  BSYNC B0 ;  /* 0x0000000000007941 */ /* 0x01cfea0003800000 */
.L_x_7614:
[----:B------:R-:W-:Y:S01]  /*f140*/  IMAD.SHL.U32 R4, R8, 0x4, RZ ;  /* 0x0000000408047824 */ /* 0x000fe200078e00ff */
[----:B------:R-:W-:Y:S01]  /*f150*/  IADD3 R0, R12, 0x10, RZ ;  /* 0x000000100c007810 */ /* 0x000fe20007ffe0ff */
[----:B------:R-:W-:Y:S01]  /*f160*/  IMAD R6, R6, c[0x0][0x22c], RZ ;  /* 0x00008b0006067a24 */ /* 0x000fe200078e02ff */
[----:B------:R-:W-:Y:S02]  /*f170*/  IADD3 R2, R12, 0x8, RZ ;  /* 0x000000080c027810 */ /* 0x000fe40007ffe0ff */
[----:B------:R-:W-:Y:S02]  /*f180*/  SHF.R.S32.HI R5, RZ, 0x1f, R4 ;  /* 0x0000001fff057819 */ /* 0x000fe40000011404 */
[----:B------:R-:W-:-:S02]  /*f190*/  ISETP.GE.AND P4, PT, R0, R231, PT ;  /* 0x000000e70000720c */ /* 0x000fc40003f86270 */
[C---:B------:R-:W-:Y:S01]  /*f1a0*/  IADD3 R0, R12.reuse, 0x30, RZ ;  /* 0x000000300c007810 */ /* 0x040fe20007ffe0ff */
[----:B------:R-:W-:Y:S01]  /*f1b0*/  IMAD.WIDE R4, R12, 0x100, R4 ;  /* 0x000001000c047825 */ /* 0x000fe200078e0204 */
[-C--:B------:R-:W-:Y:S02]  /*f1c0*/  ISETP.GE.AND P5, PT, R2, R231.reuse, PT ;  /* 0x000000e70200720c */ /* 0x080fe40003fa6270 */
[----:B------:R-:W-:Y:S02]  /*f1d0*/  ISETP.GE.AND P6, PT, R12, R231, PT ;  /* 0x000000e70c00720c */ /* 0x000fe40003fc6270 */
[----:B------:R-:W-:Y:S02]  /*f1e0*/  IADD3 R3, P0, R6, R4, RZ ;  /* 0x0000000406037210 */ /* 0x000fe40007f1e0ff */
        /* <DEDUP_REMOVED lines=47> */
.L_x_7616:
        /* <DEDUP_REMOVED lines=10> */
.L_x_8974:


//--------------------- .text._ZN5flash24flash_fwd_splitkv_kernelI23Flash_fwd_kernel_traitsILi256ELi64ELi64ELi4ELb0ELb0EN7cutlass10bfloat16_tE19Flash_kernel_traitsILi256ELi64ELi64ELi4ES3_EELb0ELb1ELb0ELb0ELb1ELb1ELb1ELb0EEEvNS_16Flash_fwd_paramsE --------------------------
	.section	.text._ZN5flash24flash_fwd_splitkv_kernelI23Flash_fwd_kernel_traitsILi256ELi64ELi64ELi4ELb0ELb0EN7cutlass10bfloat16_tE19Flash_kernel_traitsILi256ELi64ELi64ELi4ES3_EELb0ELb1ELb0ELb0ELb1ELb1ELb1ELb0EEEvNS_16Flash_fwd_paramsE,"ax",@progbits
	.sectioninfo	@"SHI_REGISTERS=255"
	.align	128
        .global         _ZN5flash24flash_fwd_splitkv_kernelI23Flash_fwd_kernel_traitsILi256ELi64ELi64ELi4ELb0ELb0EN7cutlass10bfloat16_tE19Flash_kernel_traitsILi256ELi64ELi64ELi4ES3_EELb0ELb1ELb0ELb0ELb1ELb1ELb1ELb0EEEvNS_16Flash_fwd_paramsE
        .type           _ZN5flash24flash_fwd_splitkv_kernelI23Flash_fwd_kernel_traitsILi256ELi64ELi64ELi4ELb0ELb0EN7cutlass10bfloat16_tE19Flash_kernel_traitsILi256ELi64ELi64ELi4ES3_EELb0ELb1ELb0ELb0ELb1ELb1ELb1ELb0EEEvNS_16Flash_fwd_paramsE,@function
        .size           _ZN5flash24flash_fwd_splitkv_kernelI23Flash_fwd_kernel_traitsILi256ELi64ELi64ELi4ELb0ELb0EN7cutlass10bfloat16_tE19Flash_kernel_traitsILi256ELi64ELi64ELi4ES3_EELb0ELb1ELb0ELb0ELb1ELb1ELb1ELb0EEEvNS_16Flash_fwd_paramsE,(.L_x_8975 - _ZN5flash24flash_fwd_splitkv_kernelI23Flash_fwd_kernel_traitsILi256ELi64ELi64ELi4ELb0ELb0EN7cutlass10bfloat16_tE19Flash_kernel_traitsILi256ELi64ELi64ELi4ES3_EELb0ELb1ELb0ELb0ELb1ELb1ELb1ELb0EEEvNS_16Flash_fwd_paramsE)
        .other          _ZN5flash24flash_fwd_splitkv_kernelI23Flash_fwd_kernel_traitsILi256ELi64ELi64ELi4ELb0ELb0EN7cutlass10bfloat16_tE19Flash_kernel_traitsILi256ELi64ELi64ELi4ES3_EELb0ELb1ELb0ELb0ELb1ELb1ELb1ELb0EEEvNS_16Flash_fwd_paramsE,@"STO_CUDA_ENTRY STV_DEFAULT"
_ZN5flash24flash_fwd_splitkv_kernelI23Flash_fwd_kernel_traitsILi256ELi64ELi64ELi4ELb0ELb0EN7cutlass10bfloat16_tE19Flash_kernel_traitsILi256ELi64ELi64ELi4ES3_EELb0ELb1ELb0ELb0ELb1ELb1ELb1ELb0EEEvNS_16Flash_fwd_paramsE:
.text._ZN5flash24flash_fwd_splitkv_kernelI23Flash_fwd_kernel_traitsILi256ELi64ELi64ELi4ELb0ELb0EN7cutlass10bfloat16_tE19Flash_kernel_traitsILi256ELi64ELi64ELi4ES3_EELb0ELb1ELb0ELb0ELb1ELb1ELb1ELb0EEEvNS_16Flash_fwd_paramsE:
[----:B------:R-:W-:Y:S02]  /*0000*/  MOV R1, c[0x0][0x28] ;  /* 0x00000a0000017a02 */ /* 0x000fe40000000f00 */
[----:B------:R-:W1:Y:S01]  /*0010*/  I2F.U32.RP R6, c[0x0][0x1c0] ;  /* 0x0000700000067b06 */ /* 0x000e620000209000 */
[----:B------:R-:W2:Y:S01]  /*0020*/  S2R R0, SR_CTAID.Z ;  /* 0x0000000000007919 */ /* 0x000ea20000002700 */
[----:B------:R-:W-:Y:S01]  /*0030*/  ISETP.NE.U32.AND P1, PT, RZ, c[0x0][0x1c0], PT ;  /* 0x00007000ff007a0c */ /* 0x000fe20003f25070 */
[----:B------:R-:W-:Y:S01]  /*0040*/  IMAD.MOV.U32 R13, RZ, RZ, -0x1 ;  /* 0xffffffffff0d7424 */ /* 0x000fe200078e00ff */
[----:B------:R-:W-:-:S04]  /*0050*/  ULDC.64 UR10, c[0x0][0x118] ;  /* 0x00004600000a7ab9 */ /* 0x000fc80000000a00 */
[----:B-1----:R-:W1:Y:S02]  /*0060*/  MUFU.RCP R4, R6 ;  /* 0x0000000600047308 */ /* 0x002e640000001000 */
[----:B-1----:R-:W-:-:S06]  /*0070*/  IADD3 R4, R4, 0xffffffe, RZ ;  /* 0x0ffffffe04047810 */ /* 0x002fcc0007ffe0ff */
[----:B------:R-:W1:Y:S02]  /*0080*/  F2I.FTZ.U32.TRUNC.NTZ R3, R4 ;  /* 0x0000000400037305 */ /* 0x000e64000021f000 */
[----:B-1----:R-:W-:-:S04]  /*0090*/  IMAD.MOV R2, RZ, RZ, -R3 ;  /* 0x000000ffff027224 */ /* 0x002fc800078e0a03 */
[----:B------:R-:W-:Y:S02]  /*00a0*/  IMAD R5, R2, c[0x0][0x1c0], RZ ;  /* 0x0000700002057a24 */ /* 0x000fe400078e02ff */
[----:B------:R-:W-:-:S04]  /*00b0*/  IMAD.MOV.U32 R2, RZ, RZ, RZ ;  /* 0x000000ffff027224 */ /* 0x000fc800078e00ff */
[----:B------:R-:W-:Y:S02]  /*00c0*/  IMAD.HI.U32 R5, R3, R5, R2 ;  /* 0x0000000503057227 */ /* 0x000fe400078e0002 */
[----:B------:R-:W1:Y:S04]  /*00d0*/  LDC.U8 R2, c[0x0][0x312] ;  /* 0x0000c480ff027b82 */ /* 0x000e680000000000 */
[----:B--2---:R-:W-:-:S04]  /*00e0*/  IMAD.HI.U32 R236, R5, R0, RZ ;  /* 0x0000000005ec7227 */ /* 0x004fc800078e00ff */
[----:B------:R-:W-:-:S04]  /*00f0*/  IMAD.MOV R3, RZ, RZ, -R236 ;  /* 0x000000ffff037224 */ /* 0x000fc800078e0aec */
[----:B------:R-:W-:-:S05]  /*0100*/  IMAD R3, R3, c[0x0][0x1c0], R0 ;  /* 0x0000700003037a24 */ /* 0x000fca00078e0200 */
[----:B------:R-:W-:Y:S02]  /*0110*/  ISETP.GE.U32.AND P2, PT, R3, c[0x0][0x1c0], PT ;  /* 0x0000700003007a0c */ /* 0x000fe40003f46070 */
[----:B-1----:R-:W-:-:S11]  /*0120*/  ISETP.NE.AND P3, PT, R2, RZ, PT ;  /* 0x000000ff0200720c */ /* 0x002fd60003f65270 */
        /* <DEDUP_REMOVED lines=35> */
.L_x_7617:
[----:B-1-34-:R-:W-:Y:S02]  /*0360*/  MOV R0, c[0x0][0x218] ;  /* 0x0000860000007a02 */ /* 0x01afe40000000f00 */
.L_x_7618:
        /* <DEDUP_REMOVED lines=17> */
[----:B------:R-:W-:Y:S02]  /*0480*/  LEA.HI R8, R8, R15, RZ, 0x6 ;  /* 0x0000000f08087211 */ /* 0x000fe400078f30ff */
[----:B------:R-:W-:Y:S02]  /*0490*/  IADD3 R15, R6, 0x3f, RZ ;  /* 0x0000003f060f7810 */ /* 0x000fe40007ffe0ff */
[----:B------:R-:W-:Y:S01]  /*04a0*/  LEA.HI.SX32 R8, R8, c[0x0][0x10], 0x1a ;  /* 0x0000040008087a11 */ /* 0x000fe200078fd2ff */
[----:B-1----:R-:W1:Y:S03]  /*04b0*/  MUFU.RCP R10, R0 ;  /* 0x00000000000a7308 */ /* 0x002e660000001000 */
[----:B------:R-:W-:Y:S02]  /*04c0*/  IADD3 R8, R8, -0x1, RZ ;  /* 0xffffffff08087810 */ /* 0x000fe40007ffe0ff */
[----:B-1----:R-:W-:-:S02]  /*04d0*/  IADD3 R10, R10, 0xffffffe, RZ ;  /* 0x0ffffffe0a0a7810 */ /* 0x002fc40007ffe0ff */
[----:B------:R-:W-:Y:S02]  /*04e0*/  IABS R0, R8 ;  /* 0x0000000800007213 */ /* 0x000fe40000000000 */
[----:B------:R-:W1:Y:S01]  /*04f0*/  F2I.FTZ.U32.TRUNC.NTZ R11, R10 ;  /* 0x0000000a000b7305 */ /* 0x000e62000021f000 */
[----:B------:R-:W-:-:S04]  /*0500*/  LOP3.LUT R8, R8, c[0x0][0x10], RZ, 0x3c, !PT ;  /* 0x0000040008087a12 */ /* 0x000fc800078e3cff */
[----:B------:R-:W-:Y:S01]  /*0510*/  ISETP.GE.AND P0, PT, R8, RZ, PT ;  /* 0x000000ff0800720c */ /* 0x000fe20003f06270 */
[----:B-1----:R-:W-:Y:S02]  /*0520*/  IMAD.MOV R4, RZ, RZ, -R11 ;  /* 0x000000ffff047224 */ /* 0x002fe400078e0a0b */
[----:B------:R-:W-:Y:S02]  /*0530*/  IMAD.MOV.U32 R10, RZ, RZ, RZ ;  /* 0x000000ffff0a7224 */ /* 0x000fe400078e00ff */
[----:B------:R-:W-:-:S04]  /*0540*/  IMAD R4, R4, R7, RZ ;  /* 0x0000000704047224 */ /* 0x000fc800078e02ff */
[----:B------:R-:W-:-:S04]  /*0550*/  IMAD.HI.U32 R11, R11, R4, R10 ;  /* 0x000000040b0b7227 */ /* 0x000fc800078e000a */
[----:B------:R-:W-:-:S04]  /*0560*/  IMAD.MOV.U32 R4, RZ, RZ, R0 ;  /* 0x000000ffff047224 */ /* 0x000fc800078e0000 */
[----:B------:R-:W-:Y:S01]  /*0570*/  IMAD.HI.U32 R10, R11, R4, RZ ;  /* 0x000000040b0a7227 */ /* 0x000fe200078e00ff */
[----:B------:R-:W-:-:S03]  /*0580*/  IADD3 R11, R6, R105, -R104 ;  /* 0x00000069060b7210 */ /* 0x000fc60007ffe868 */
[----:B------:R-:W-:Y:S01]  /*0590*/  IMAD.MOV R0, RZ, RZ, -R10 ;  /* 0x000000ffff007224 */ /* 0x000fe200078e0a0a */
[----:B------:R-:W-:-:S03]  /*05a0*/  IADD3 R11, R11, -c[0x0][0x2e4], RZ ;  /* 0x8000b9000b0b7a10 */ /* 0x000fc60007ffe0ff */
[C---:B------:R-:W-:Y:S01]  /*05b0*/  IMAD R0, R7.reuse, R0, R4 ;  /* 0x0000000007007224 */ /* 0x040fe200078e0204 */
[----:B------:R-:W-:Y:S02]  /*05c0*/  SHF.R.S32.HI R4, RZ, 0x1f, R15 ;  /* 0x0000001fff047819 */ /* 0x000fe4000001140f */
[----:B------:R-:W-:Y:S02]  /*05d0*/  SHF.R.S32.HI R8, RZ, 0x1f, R11 ;  /* 0x0000001fff087819 */ /* 0x000fe4000001140b */
[----:B------:R-:W-:Y:S02]  /*05e0*/  ISETP.GT.U32.AND P1, PT, R7, R0, PT ;  /* 0x000000000700720c */ /* 0x000fe40003f24070 */
[----:B------:R-:W-:Y:S02]  /*05f0*/  LEA.HI R4, R4, R15, RZ, 0x6 ;  /* 0x0000000f04047211 */ /* 0x000fe400078f30ff */
[----:B------:R-:W-:Y:S02]  /*0600*/  LEA.HI R8, R8, R11, RZ, 0x6 ;  /* 0x0000000b08087211 */ /* 0x000fe400078f30ff */
[----:B------:R-:W-:-:S02]  /*0610*/  SHF.R.S32.HI R4, RZ, 0x6, R4 ;  /* 0x00000006ff047819 */ /* 0x000fc40000011404 */
[----:B------:R-:W-:-:S05]  /*0620*/  SHF.R.S32.HI R11, RZ, 0x6, R8 ;  /* 0x00000006ff0b7819 */ /* 0x000fca0000011408 */
[----:B------:R-:W-:Y:S01]  /*0630*/  @!P1 IMAD.IADD R0, R0, 0x1, -R7 ;  /* 0x0000000100009824 */ /* 0x000fe200078e0a07 */
[----:B------:R-:W-:Y:S02]  /*0640*/  @!P1 IADD3 R10, R10, 0x1, RZ ;  /* 0x000000010a0a9810 */ /* 0x000fe40007ffe0ff */
[----:B------:R-:W-:Y:S02]  /*0650*/  ISETP.NE.AND P1, PT, RZ, c[0x0][0x10], PT ;  /* 0x00000400ff007a0c */ /* 0x000fe40003f25270 */
[----:B------:R-:W-:Y:S02]  /*0660*/  ISETP.GE.U32.AND P2, PT, R0, R7, PT ;  /* 0x000000070000720c */ /* 0x000fe40003f46070 */
[----:B------:R-:W-:-:S04]  /*0670*/  IADD3 R7, -R104, 0x7f, R105 ;  /* 0x0000007f68077810 */ /* 0x000fc80007ffe169 */
[----:B------:R-:W-:-:S04]  /*0680*/  IADD3 R7, R7, c[0x0][0x2e8], R6 ;  /* 0x0000ba0007077a10 */ /* 0x000fc80007ffe006 */
        /* <DEDUP_REMOVED lines=109> */
.L_x_7619:
[----:B------:R-:W-:Y:S01]  /*0d60*/  ISETP.NE.U32.AND P1, PT, RZ, c[0x0][0x2c0], PT ;  /* 0x0000b000ff007a0c */ /* 0x000fe20003f25070 */
[----:B------:R-:W-:Y:S01]  /*0d70*/  IMAD.MOV.U32 R0, RZ, RZ, R236 ;  /* 0x000000ffff007224 */ /* 0x000fe200078e00ec */
[----:B------:R-:W-:Y:S02]  /*0d80*/  ISETP.NE.U32.AND P0, PT, RZ, c[0x0][0x2b8], PT ;  /* 0x0000ae00ff007a0c */ /* 0x000fe40003f05070 */
[----:B------:R-:W-:Y:S02]  /*0d90*/  ISETP.NE.AND.EX P1, PT, RZ, c[0x0][0x2c4], PT, P1 ;  /* 0x0000b100ff007a0c */ /* 0x000fe40003f25310 */
[----:B------:R-:W-:-:S11]  /*0da0*/  ISETP.NE.AND.EX P0, PT, RZ, c[0x0][0x2bc], PT, P0 ;  /* 0x0000af00ff007a0c */ /* 0x000fd60003f05300 */
[----:B------:R-:W-:Y:S01]  /*0db0*/  @P1 SHF.R.S32.HI R5, RZ, 0x1f, R236 ;  /* 0x0000001fff051819 */ /* 0x000fe200000114ec */
[----:B------:R-:W-:-:S04]  /*0dc0*/  @P1 IMAD.WIDE.U32 R10, R236, c[0x0][0x2c8], RZ ;  /* 0x0000b200ec0a1a25 */ /* 0x000fc800078e00ff */
[----:B------:R-:W-:Y:S02]  /*0dd0*/  @P1 IMAD R5, R5, c[0x0][0x2c8], RZ ;  /* 0x0000b20005051a24 */ /* 0x000fe400078e02ff */
[----:B------:R-:W-:-:S04]  /*0de0*/  @P0 IMAD.WIDE R14, R236, R3, c[0x0][0x2b8] ;  /* 0x0000ae00ec0e0625 */ /* 0x000fc800078e0203 */
[----:B------:R-:W-:Y:S01]  /*0df0*/  @P1 IMAD R4, R236, c[0x0][0x2cc], R5 ;  /* 0x0000b300ec041a24 */ /* 0x000fe200078e0205 */
[----:B------:R-:W-:Y:S01]  /*0e00*/  CS2R R240, SRZ ;  /* 0x0000000000f07805 */ /* 0x000fe2000001ff00 */
[----:B------:R1:W5:Y:S01]  /*0e10*/  @P0 LDG.E R0, [R14.64] ;  /* 0x0000000a0e000981 */ /* 0x000362000c1e1900 */
[C---:B------:R-:W-:Y:S01]  /*0e20*/  @P1 LEA R240, P0, R10.reuse, c[0x0][0x2c0], 0x2 ;  /* 0x0000b0000af01a11 */ /* 0x040fe200078010ff */
[----:B------:R-:W-:Y:S01]  /*0e30*/  @P1 IMAD.IADD R5, R11, 0x1, R4 ;  /* 0x000000010b051824 */ /* 0x000fe200078e0204 */
[----:B------:R-:W-:Y:S02]  /*0e40*/  PLOP3.LUT P3, PT, PT, PT, PT, 0x8, 0x0 ;  /* 0x000000000000781c */ /* 0x000fe40003f6e170 */
[----:B------:R-:W-:Y:S02]  /*0e50*/  IABS R3, c[0x0][0x2d0] ;  /* 0x0000b40000037a13 */ /* 0x000fe40000000000 */
[----:B------:R-:W-:Y:S02]  /*0e60*/  @P1 SHF.L.U64.HI R5, R10, 0x2, R5 ;  /* 0x000000020a051819 */ /* 0x000fe40000010205 */
[----:B------:R1:W2:Y:S02]  /*0e70*/  R2UR UR6, R3 ;  /* 0x00000000030673c2 */ /* 0x0002a400000e0000 */
[----:B------:R-:W-:-:S02]  /*0e80*/  @P1 IADD3.X R241, R5, c[0x0][0x2c4], RZ, P0, !PT ;  /* 0x0000b10005f11a10 */ /* 0x000fc400007fe4ff */
        /* <DEDUP_REMOVED lines=44> */
[----:B------:R-:W-:-:S13]  /*1150*/  ISETP.GT.U32.AND P0, PT, R0, R5, PT ;  /* 0x000000050000720c */ /* 0x000fda0003f04070 */
[-C--:B------:R-:W-:Y:S02]  /*1160*/  @!P0 IADD3 R5, R5, -R0.reuse, RZ ;  /* 0x8000000005058210 */ /* 0x080fe40007ffe0ff */
[----:B------:R-:W-:Y:S02]  /*1170*/  @!P0 IADD3 R7, R7, 0x1, RZ ;  /* 0x0000000107078810 */ /* 0x000fe40007ffe0ff */
[----:B------:R-:W-:Y:S01]  /*1180*/  ISETP.GE.U32.AND P1, PT, R5, R0, PT ;  /* 0x000000000500720c */ /* 0x000fe20003f26070 */
[----:B------:R-:W-:Y:S01]  /*1190*/  IMAD.MOV R0, RZ, RZ, -R3 ;  /* 0x000000ffff007224 */ /* 0x000fe200078e0a03 */
[----:B------:R-:W-:-:S03]  /*11a0*/  ISETP.GE.AND P0, PT, R2, RZ, PT ;  /* 0x000000ff0200720c */ /* 0x000fc60003f06270 */
[----:B------:R-:W-:-:S05]  /*11b0*/  IMAD R25, R0, c[0x0][0x2d0], R25 ;  /* 0x0000b40000197a24 */ /* 0x000fca00078e0219 */
[----:B------:R-:W-:-:S03]  /*11c0*/  SHF.R.S32.HI R21, RZ, 0x1f, R25 ;  /* 0x0000001fff157819 */ /* 0x000fc60000011419 */
[----:B------:R-:W-:Y:S02]  /*11d0*/  @P1 IADD3 R7, R7, 0x1, RZ ;  /* 0x0000000107071810 */ /* 0x000fe40007ffe0ff */
[----:B------:R-:W-:Y:S01]  /*11e0*/  ISETP.NE.AND P1, PT, RZ, c[0x0][0x1c8], PT ;  /* 0x00007200ff007a0c */ /* 0x000fe20003f25270 */
[----:B------:R-:W-:Y:S01]  /*11f0*/  IMAD R0, R21, c[0x0][0x198], RZ ;  /* 0x0000660015007a24 */ /* 0x000fe200078e02ff */
[----:B------:R-:W-:-:S11]  /*1200*/  @!P0 IADD3 R7, -R7, RZ, RZ ;  /* 0x000000ff07078210 */ /* 0x000fd60007ffe1ff */
[----:B------:R-:W-:Y:S02]  /*1210*/  @!P1 LOP3.LUT R7, RZ, c[0x0][0x1c8], RZ, 0x33, !PT ;  /* 0x00007200ff079a12 */ /* 0x000fe400078e33ff */
[----:B--2---:R-:W-:Y:S01]  /*1220*/  SHF.R.S32.HI R3, RZ, 0x1f, R16 ;  /* 0x0000001fff037819 */ /* 0x004fe20000011410 */
[----:B------:R-:W-:-:S04]  /*1230*/  IMAD.WIDE.U32 R4, R16, c[0x0][0x180], RZ ;  /* 0x0000600010047a25 */ /* 0x000fc800078e00ff */
[C---:B------:R-:W-:Y:S02]  /*1240*/  IMAD R9, R3.reuse, c[0x0][0x180], RZ ;  /* 0x0000600003097a24 */ /* 0x040fe400078e02ff */
[----:B------:R-:W-:Y:S02]  /*1250*/  IMAD R3, R3, c[0x0][0x188], RZ ;  /* 0x0000620003037a24 */ /* 0x000fe400078e02ff */
[----:B------:R-:W-:Y:S02]  /*1260*/  IMAD R2, R16, c[0x0][0x184], R9 ;  /* 0x0000610010027a24 */ /* 0x000fe400078e0209 */
[----:B------:R-:W-:Y:S02]  /*1270*/  IMAD R9, R25, c[0x0][0x19c], R0 ;  /* 0x0000670019097a24 */ /* 0x000fe400078e0200 */
[----:B------:R-:W-:-:S04]  /*1280*/  IMAD.IADD R5, R5, 0x1, R2 ;  /* 0x0000000105057824 */ /* 0x000fc800078e0202 */
[----:B------:R-:W-:Y:S01]  /*1290*/  IMAD.WIDE.U32 R28, R25, c[0x0][0x198], R4 ;  /* 0x00006600191c7a25 */ /* 0x000fe200078e0004 */
[----:B------:R-:W-:-:S03]  /*12a0*/  SHF.R.S32.HI R5, RZ, 0x1f, R7 ;  /* 0x0000001fff057819 */ /* 0x000fc60000011407 */
[C---:B------:R-:W-:Y:S01]  /*12b0*/  IMAD R4, R16.reuse, c[0x0][0x18c], R3 ;  /* 0x0000630010047a24 */ /* 0x040fe200078e0203 */
[----:B------:R-:W-:Y:S01]  /*12c0*/  IADD3 R29, R29, R9, RZ ;  /* 0x000000091d1d7210 */ /* 0x000fe20007ffe0ff */
[----:B------:R-:W-:Y:S02]  /*12d0*/  IMAD R0, R5, c[0x0][0x1b0], RZ ;  /* 0x00006c0005007a24 */ /* 0x000fe400078e02ff */
[----:B------:R-:W-:-:S04]  /*12e0*/  IMAD.WIDE.U32 R16, R16, c[0x0][0x188], RZ ;  /* 0x0000620010107a25 */ /* 0x000fc800078e00ff */
[C---:B------:R-:W-:Y:S02]  /*12f0*/  IMAD R3, R7.reuse, c[0x0][0x1b4], R0 ;  /* 0x00006d0007037a24 */ /* 0x040fe400078e0200 */
[----:B------:R-:W-:-:S04]  /*1300*/  IMAD.WIDE.U32 R28, R7, c[0x0][0x1b0], R28 ;  /* 0x00006c00071c7a25 */ /* 0x000fc800078e001c */
[----:B------:R-:W-:Y:S01]  /*1310*/  IMAD.IADD R4, R17, 0x1, R4 ;  /* 0x0000000111047824 */ /* 0x000fe200078e0204 */
[----:B------:R-:W-:Y:S01]  /*1320*/  IADD3 R3, R29, R3, RZ ;  /* 0x000000031d037210 */ /* 0x000fe20007ffe0ff */
[----:B------:R-:W-:Y:S05]  /*1330*/  BRA `(.L_x_7621) ;  /* 0x0000045000007947 */ /* 0x000fea0003800000 */
.L_x_7620:
        /* <DEDUP_REMOVED lines=17> */
.L_x_7622:
[----:B------:R-:W-:Y:S01]  /*1450*/  IABS R7, c[0x0][0x1c8] ;  /* 0x0000720000077a13 */ /* 0x000fe20000000000 */
[----:B------:R-:W-:Y:S01]  /*1460*/  IMAD.MOV.U32 R10, RZ, RZ, RZ ;  /* 0x000000ffff0a7224 */ /* 0x000fe200078e00ff */
[----:B------:R-:W-:Y:S02]  /*1470*/  LEA R25, R33, 0xffffffc0, 0x6 ;  /* 0xffffffc021197811 */ /* 0x000fe400078e30ff */
[----:B------:R-:W1:Y:S02]  /*1480*/  I2F.RP R12, R7 ;  /* 0x00000007000c7306 */ /* 0x000e640000209400 */
[----:B------:R-:W-:-:S06]  /*1490*/  SHF.R.S32.HI R21, RZ, 0x1f, R25 ;  /* 0x0000001fff157819 */ /* 0x000fcc0000011419 */
        /* <DEDUP_REMOVED lines=26> */
[----:B------:R-:W-:Y:S01]  /*1640*/  @!P0 LOP3.LUT R7, RZ, c[0x0][0x1c8], RZ, 0x33, !PT ;  /* 0x00007200ff078a12 */ /* 0x000fe200078e33ff */
[----:B------:R-:W-:-:S03]  /*1650*/  @P4 IMAD.IADD R4, R2, 0x1, R9 ;  /* 0x0000000102044824 */ /* 0x000fc600078e0209 */
[----:B------:R-:W-:Y:S01]  /*1660*/  SHF.R.S32.HI R5, RZ, 0x1f, R7 ;  /* 0x0000001fff057819 */ /* 0x000fe20000011407 */
[----:B------:R-:W-:Y:S01]  /*1670*/  @P4 IMAD.WIDE.U32 R16, R4, c[0x0][0x1a0], RZ ;  /* 0x0000680004104a25 */ /* 0x000fe200078e00ff */
[----:B------:R-:W-:-:S03]  /*1680*/  IADD3 R11, R11, R3, RZ ;  /* 0x000000030b0b7210 */ /* 0x000fc60007ffe0ff */
[----:B------:R-:W-:Y:S02]  /*1690*/  IMAD R8, R5, c[0x0][0x1b0], RZ ;  /* 0x00006c0005087a24 */ /* 0x000fe400078e02ff */
[----:B------:R-:W-:-:S04]  /*16a0*/  IMAD.WIDE.U32 R28, R7, c[0x0][0x1b0], R10 ;  /* 0x00006c00071c7a25 */ /* 0x000fc800078e000a */
[----:B------:R-:W-:Y:S02]  /*16b0*/  IMAD R3, R7, c[0x0][0x1b4], R8 ;  /* 0x00006d0007037a24 */ /* 0x000fe400078e0208 */
[----:B------:R-:W-:Y:S02]  /*16c0*/  @P4 IMAD R4, R4, c[0x0][0x1a4], R17 ;  /* 0x0000690004044a24 */ /* 0x000fe400078e0211 */
        /* <DEDUP_REMOVED lines=12> */
.L_x_7621:
[----:B------:R-:W-:Y:S01]  /*1790*/  ISETP.NE.AND P0, PT, R13, -0x1, PT ;  /* 0xffffffff0d00780c */ /* 0x000fe20003f05270 */
[----:B------:R-:W-:Y:S01]  /*17a0*/  IMAD.IADD R231, R104, 0x1, -R105 ;  /* 0x0000000168e77824 */ /* 0x000fe200078e0a69 */
[----:B------:R-:W-:Y:S01]  /*17b0*/  SHF.R.S32.HI R103, RZ, 0x1f, R100 ;  /* 0x0000001fff677819 */ /* 0x000fe20000011464 */
[----:B------:R-:W-:Y:S01]  /*17c0*/  ULDC UR8, c[0x0][0x198] ;  /* 0x0000660000087ab9 */ /* 0x000fe20000000800 */
[----:B------:R-:W-:Y:S01]  /*17d0*/  SHF.R.S32.HI R2, RZ, 0x1f, R23 ;  /* 0x0000001fff027819 */ /* 0x000fe20000011417 */
[----:B------:R-:W-:Y:S01]  /*17e0*/  UIMAD.WIDE.U32 UR4, UR8, 0x20, URZ ;  /* 0x00000020080478a5 */ /* 0x000fe2000f8e003f */
[CC--:B------:R-:W-:Y:S01]  /*17f0*/  LEA.HI R11, R103.reuse, R100.reuse, RZ, 0x3 ;  /* 0x00000064670b7211 */ /* 0x0c0fe200078f18ff */
[----:B------:R-:W-:Y:S01]  /*1800*/  IMAD.SHL.U32 R246, R100, 0x2, RZ ;  /* 0x0000000264f67824 */ /* 0x000fe200078e00ff */
[----:B------:R-:W-:Y:S01]  /*1810*/  LEA.HI R14, R103, R100, RZ, 0x6 ;  /* 0x00000064670e7211 */ /* 0x000fe200078f30ff */
[----:B------:R-:W-:Y:S01]  /*1820*/  IMAD R2, R2, c[0x0][0x1a8], RZ ;  /* 0x00006a0002027a24 */ /* 0x000fe200078e02ff */
[----:B------:R-:W-:-:S02]  /*1830*/  SHF.R.S32.HI R8, RZ, 0x3, R11 ;  /* 0x00000003ff087819 */ /* 0x000fc4000001140b */
[----:B------:R-:W-:Y:S01]  /*1840*/  LOP3.LUT R11, R11, 0xfffffff8, RZ, 0xc0, !PT ;  /* 0xfffffff80b0b7812 */ /* 0x000fe200078ec0ff */
[C---:B------:R-:W-:Y:S01]  /*1850*/  @P0 IMAD.WIDE.U32 R26, R13.reuse, c[0x0][0x190], RZ ;  /* 0x000064000d1a0a25 */ /* 0x040fe200078e00ff */
[----:B------:R-:W-:Y:S02]  /*1860*/  @!P0 SHF.R.S32.HI R9, RZ, 0x1f, R236 ;  /* 0x0000001fff098819 */ /* 0x000fe400000114ec */
[C---:B------:R-:W-:Y:S01]  /*1870*/  IADD3 R15, R8.reuse, 0x10, RZ ;  /* 0x00000010080f7810 */ /* 0x040fe20007ffe0ff */
[----:B------:R-:W-:Y:S01]  /*1880*/  @P0 IMAD R10, R13, c[0x0][0x194], R27 ;  /* 0x000065000d0a0a24 */ /* 0x000fe200078e021b */
[----:B------:R-:W-:Y:S01]  /*1890*/  ISETP.GE.AND P4, PT, R8, R231, PT ;  /* 0x000000e70800720c */ /* 0x000fe20003f86270 */
[----:B------:R-:W-:Y:S01]  /*18a0*/  @!P0 IMAD R9, R9, c[0x0][0x178], RZ ;  /* 0x00005e0009098a24 */ /* 0x000fe200078e02ff */
[----:B------:R-:W-:Y:S01]  /*18b0*/  IADD3 R237, R33, -0x1, RZ ;  /* 0xffffffff21ed7810 */ /* 0x000fe20007ffe0ff */
[----:B------:R-:W-:Y:S01]  /*18c0*/  @!P0 IMAD.WIDE.U32 R12, R236, c[0x0][0x178], RZ ;  /* 0x00005e00ec0c8a25 */ /* 0x000fe200078e00ff */
[----:B------:R-:W-:-:S03]  /*18d0*/  LOP3.LUT R246, R246, 0x6, RZ, 0xc0, !PT ;  /* 0x00000006f6f67812 */ /* 0x000fc600078ec0ff */
[----:B-----5:R-:W-:Y:S01]  /*18e0*/  @!P0 IMAD R0, R236, c[0x0][0x17c], R9 ;  /* 0x00005f00ec008a24 */ /* 0x020fe200078e0209 */
[----:B------:R-:W-:Y:S01]  /*18f0*/  SHF.R.S32.HI R9, RZ, 0x1f, R8 ;  /* 0x0000001fff097819 */ /* 0x000fe20000011408 */
[----:B------:R-:W-:Y:S02]  /*1900*/  @!P0 IMAD.MOV.U32 R26, RZ, RZ, R12 ;  /* 0x000000ffff1a8224 */ /* 0x000fe400078e000c */
[----:B------:R-:W-:Y:S01]  /*1910*/  @!P0 IMAD.IADD R10, R13, 0x1, R0 ;  /* 0x000000010d0a8824 */ /* 0x000fe200078e0200 */
[-C--:B------:R-:W-:Y:S01]  /*1920*/  ISETP.GE.AND P0, PT, R15, R231.reuse, PT ;  /* 0x000000e70f00720c */ /* 0x080fe20003f06270 */
[----:B------:R-:W-:Y:S01]  /*1930*/  IMAD.IADD R0, R100, 0x1, -R11 ;  /* 0x0000000164007824 */ /* 0x000fe200078e0a0b */
[C---:B------:R-:W-:Y:S01]  /*1940*/  IADD3 R13, R8.reuse, 0x20, RZ ;  /* 0x00000020080d7810 */ /* 0x040fe20007ffe0ff */
[C---:B------:R-:W-:Y:S01]  /*1950*/  IMAD.SHL.U32 R12, R8.reuse, 0x40, RZ ;  /* 0x00000040080c7824 */ /* 0x040fe200078e00ff */
[----:B------:R-:W-:Y:S01]  /*1960*/  IADD3 R11, R8, 0x30, RZ ;  /* 0x00000030080b7810 */ /* 0x000fe20007ffe0ff */
[----:B------:R-:W-:Y:S01]  /*1970*/  IMAD.SHL.U32 R17, R0, 0x8, RZ ;  /* 0x0000000800117824 */ /* 0x000fe200078e00ff */
[----:B------:R-:W-:Y:S01]  /*1980*/  ISETP.GE.AND P6, PT, R13, R231, PT ;  /* 0x000000e70d00720c */ /* 0x000fe20003fc6270 */
[----:B------:R-:W-:Y:S01]  /*1990*/  IMAD.WIDE R30, R31, 0x40, R8 ;  /* 0x000000401f1e7825 */ /* 0x000fe200078e0208 */
[----:B------:R-:W-:-:S02]  /*19a0*/  LOP3.LUT R12, R12, 0x1c0, RZ, 0xc0, !PT ;  /* 0x000001c00c0c7812 */ /* 0x000fc400078ec0ff */
[----:B------:R-:W-:Y:S01]  /*19b0*/  IADD3 R26, P5, R17, R26, RZ ;  /* 0x0000001a111a7210 */ /* 0x000fe20007fbe0ff */
[----:B------:R-:W-:Y:S01]  /*19c0*/  IMAD R2, R23, c[0x0][0x1ac], R2 ;  /* 0x00006b0017027a24 */ /* 0x000fe200078e0202 */
[--C-:B------:R-:W-:Y:S01]  /*19d0*/  SHF.R.S32.HI R19, RZ, 0x1f, R17.reuse ;  /* 0x0000001fff137819 */ /* 0x100fe20000011411 */
[----:B------:R-:W-:Y:S01]  /*19e0*/  IMAD.SHL.U32 R239, R14, 0x8, RZ ;  /* 0x000000080eef7824 */ /* 0x000fe200078e00ff */
[C---:B------:R-:W-:Y:S02]  /*19f0*/  IADD3 R16, P1, R17.reuse, R16, RZ ;  /* 0x0000001011107210 */ /* 0x040fe40007f3e0ff */
[----:B------:R-:W-:Y:S01]  /*1a00*/  IADD3 R28, P2, R17, R28, RZ ;  /* 0x0000001c111c7210 */ /* 0x000fe20007f5e0ff */
[----:B------:R-:W-:Y:S01]  /*1a10*/  IMAD.X R27, R19, 0x1, R10, P5 ;  /* 0x00000001131b7824 */ /* 0x000fe200028e060a */
[----:B------:R-:W-:Y:S02]  /*1a20*/  LOP3.LUT R17, R12, 0x38, R17, 0xf8, !PT ;  /* 0x000000380c117812 */ /* 0x000fe400078ef811 */
[----:B------:R-:W-:Y:S01]  /*1a30*/  ISETP.GE.AND P5, PT, R11, R231, PT ;  /* 0x000000e70b00720c */ /* 0x000fe20003fa6270 */
[----:B------:R-:W-:Y:S01]  /*1a40*/  IMAD.WIDE.U32 R34, R23, c[0x0][0x1a8], R26 ;  /* 0x00006a0017227a25 */ /* 0x000fe200078e001a */
[----:B------:R-:W-:-:S03]  /*1a50*/  SHF.R.U32.HI R12, RZ, 0x3, R12 ;  /* 0x00000003ff0c7819 */ /* 0x000fc6000001160c */
[----:B------:R-:W-:Y:S01]  /*1a60*/  IMAD.X R29, R19, 0x1, R3, P2 ;  /* 0x00000001131d7824 */ /* 0x000fe200010e0603 */
[----:B------:R-:W-:Y:S01]  /*1a70*/  LOP3.LUT R12, R17, R12, RZ, 0x3c, !PT ;  /* 0x0000000c110c7212 */ /* 0x000fe200078e3cff */
[----:B------:R-:W-:Y:S01]  /*1a80*/  IMAD.X R17, R19, 0x1, R4, P1 ;  /* 0x0000000113117824 */ /* 0x000fe200008e0604 */
[C---:B------:R-:W-:Y:S01]  /*1a90*/  @!P0 IADD3 R24, P1, R30.reuse, 0x10, RZ ;  /* 0x000000101e188810 */ /* 0x040fe20007f3e0ff */
[----:B------:R-:W-:Y:S01]  /*1aa0*/  @!P4 IMAD R4, R31, c[0x0][0x190], RZ ;  /* 0x000064001f04ca24 */ /* 0x000fe200078e02ff */
[----:B------:R-:W-:Y:S01]  /*1ab0*/  @!P6 IADD3 R19, P2, R30, 0x20, RZ ;  /* 0x000000201e13e810 */ /* 0x000fe20007f5e0ff */
[----:B------:R-:W-:Y:S01]  /*1ac0*/  IMAD.IADD R35, R35, 0x1, R2 ;  /* 0x0000000123237824 */ /* 0x000fe200078e0202 */
[----:B------:R-:W-:Y:S01]  /*1ad0*/  LOP3.LUT R239, R12, 0xfffffe00, R239, 0xf8, !PT ;  /* 0xfffffe000cef7812 */ /* 0x000fe200078ef8ef */
[----:B------:R-:W-:Y:S01]  /*1ae0*/  @!P0 IMAD.X R3, RZ, RZ, R31, P1 ;  /* 0x000000ffff038224 */ /* 0x000fe200008e061f */
[C---:B------:R-:W-:Y:S01]  /*1af0*/  @!P5 IADD3 R18, P1, R30.reuse, 0x30, RZ ;  /* 0x000000301e12d810 */ /* 0x040fe20007f3e0ff */
[----:B------:R-:W-:-:S02]  /*1b00*/  @!P4 IMAD R4, R30, c[0x0][0x194], R4 ;  /* 0x000065001e04ca24 */ /* 0x000fc400078e0204 */
[--C-:B------:R-:W-:Y:S02]  /*1b10*/  @!P6 IMAD.X R2, RZ, RZ, R31.reuse, P2 ;  /* 0x000000ffff02e224 */ /* 0x100fe400010e061f */
[----:B------:R-:W-:Y:S02]  /*1b20*/  @!P5 IMAD.X R14, RZ, RZ, R31, P1 ;  /* 0x000000ffff0ed224 */ /* 0x000fe400008e061f */
[--C-:B------:R-:W-:Y:S02]  /*1b30*/  @!P0 IMAD.MOV.U32 R36, RZ, RZ, R34.reuse ;  /* 0x000000ffff248224 */ /* 0x100fe400078e0022 */
[--C-:B------:R-:W-:Y:S02]  /*1b40*/  @!P6 IMAD.MOV.U32 R26, RZ, RZ, R34.reuse ;  /* 0x000000ffff1ae224 */ /* 0x100fe400078e0022 */
[--C-:B------:R-:W-:Y:S02]  /*1b50*/  @!P5 IMAD.MOV.U32 R22, RZ, RZ, R34.reuse ;  /* 0x000000ffff16d224 */ /* 0x100fe400078e0022 */
[----:B------:R-:W-:Y:S01]  /*1b60*/  @!P4 IMAD.WIDE.U32 R30, R30, c[0x0][0x190], R34 ;  /* 0x000064001e1eca25 */ /* 0x000fe200078e0022 */
[----:B------:R-:W-:-:S03]  /*1b70*/  IADD3 R34, P1, R8, R25, RZ ;  /* 0x0000001908227210 */ /* 0x000fc60007f3e0ff */
[--C-:B------:R-:W-:Y:S02]  /*1b80*/  @!P6 IMAD.MOV.U32 R27, RZ, RZ, R35.reuse ;  /* 0x000000ffff1be224 */ /* 0x100fe400078e0023 */
[----:B------:R-:W-:Y:S02]  /*1b90*/  @!P0 IMAD R3, R3, c[0x0][0x190], RZ ;  /* 0x0000640003038a24 */ /* 0x000fe400078e02ff */
[----:B------:R-:W-:Y:S02]  /*1ba0*/  @!P6 IMAD R2, R2, c[0x0][0x190], RZ ;  /* 0x000064000202ea24 */ /* 0x000fe400078e02ff */
[----:B------:R-:W-:Y:S02]  /*1bb0*/  @!P0 IMAD.MOV.U32 R37, RZ, RZ, R35 ;  /* 0x000000ffff258224 */ /* 0x000fe400078e0023 */
[----:B------:R-:W-:Y:S01]  /*1bc0*/  IMAD.X R10, R9, 0x1, R21, P1 ;  /* 0x00000001090a7824 */ /* 0x000fe200008e0615 */
[----:B------:R-:W-:Y:S01]  /*1bd0*/  @!P4 LEA R20, P1, R30, c[0x0][0x160], 0x1 ;  /* 0x000058001e14ca11 */ /* 0x000fe200078208ff */
[----:B------:R-:W-:-:S02]  /*1be0*/  @!P4 IMAD.IADD R4, R31, 0x1, R4 ;  /* 0x000000011f04c824 */ /* 0x000fc400078e0204 */
[----:B------:R-:W-:Y:S02]  /*1bf0*/  @!P0 IMAD R12, R24, c[0x0][0x194], R3 ;  /* 0x00006500180c8a24 */ /* 0x000fe400078e0203 */
[C---:B------:R-:W-:Y:S01]  /*1c00*/  @!P6 IMAD R2, R19.reuse, c[0x0][0x194], R2 ;  /* 0x000065001302ea24 */ /* 0x040fe200078e0202 */
[----:B------:R-:W-:Y:S01]  /*1c10*/  @!P4 LEA.HI.X R21, R30, c[0x0][0x164], R4, 0x1, P1 ;  /* 0x000059001e15ca11 */ /* 0x000fe200008f0c04 */
[----:B------:R-:W-:-:S04]  /*1c20*/  @!P6 IMAD.WIDE.U32 R26, R19, c[0x0][0x190], R26 ;  /* 0x00006400131aea25 */ /* 0x000fc800078e001a */
[----:B------:R-:W-:Y:S01]  /*1c30*/  IMAD.SHL.U32 R3, R237, 0x40, RZ ;  /* 0x00000040ed037824 */ /* 0x000fe200078e00ff */
[----:B------:R-:W-:Y:S01]  /*1c40*/  @!P6 LEA R30, P1, R26, c[0x0][0x160], 0x1 ;  /* 0x000058001a1eea11 */ /* 0x000fe200078208ff */
[----:B------:R-:W-:-:S04]  /*1c50*/  @!P0 IMAD.WIDE.U32 R24, R24, c[0x0][0x190], R36 ;  /* 0x0000640018188a25 */ /* 0x000fc800078e0024 */
[----:B------:R-:W-:Y:S01]  /*1c60*/  @!P6 IMAD.IADD R2, R27, 0x1, R2 ;  /* 0x000000011b02e824 */ /* 0x000fe200078e0202 */
[----:B------:R-:W-:Y:S01]  /*1c70*/  @!P0 LEA R36, P2, R24, c[0x0][0x160], 0x1 ;  /* 0x0000580018248a11 */ /* 0x000fe200078408ff */
[----:B------:R-:W-:Y:S02]  /*1c80*/  IMAD.IADD R4, R6, 0x1, -R3 ;  /* 0x0000000106047824 */ /* 0x000fe400078e0a03 */
[----:B------:R-:W-:Y:S01]  /*1c90*/  @!P0 IMAD.IADD R25, R25, 0x1, R12 ;  /* 0x0000000119198824 */ /* 0x000fe200078e020c */
[----:B------:R-:W-:Y:S01]  /*1ca0*/  @!P6 LEA.HI.X R31, R26, c[0x0][0x164], R2, 0x1, P1 ;  /* 0x000059001a1fea11 */ /* 0x000fe200008f0c02 */
[----:B------:R-:W-:Y:S01]  /*1cb0*/  IMAD.SHL.U32 R239, R239, 0x2, RZ ;  /* 0x00000002efef7824 */ /* 0x000fe200078e00ff */
[----:B------:R-:W-:Y:S01]  /*1cc0*/  ISETP.GE.AND P1, PT, R15, R4, PT ;  /* 0x000000040f00720c */ /* 0x000fe20003f26270 */
[----:B------:R-:W-:Y:S01]  /*1cd0*/  @!P5 IMAD.MOV.U32 R23, RZ, RZ, R35 ;  /* 0x000000ffff17d224 */ /* 0x000fe200078e0023 */
[----:B------:R-:W-:Y:S01]  /*1ce0*/  @!P0 LEA.HI.X R37, R24, c[0x0][0x164], R25, 0x1, P2 ;  /* 0x0000590018258a11 */ /* 0x000fe200010f0c19 */
[----:B------:R-:W-:Y:S01]  /*1cf0*/  IMAD R9, R9, c[0x0][0x198], RZ ;  /* 0x0000660009097a24 */ /* 0x000fe200078e02ff */
[----:B------:R-:W-:Y:S01]  /*1d00*/  @!PT LDS RZ, [RZ] ;  /* 0x00000000fffff984 */ /* 0x000fe20000000800 */
[----:B------:R-:W-:Y:S01]  /*1d10*/  @!PT LDS RZ, [RZ] ;  /* 0x00000000fffff984 */ /* 0x000fe20000000800 */
[----:B------:R-:W-:Y:S01]  /*1d20*/  @!PT LDS RZ, [RZ] ;  /* 0x00000000fffff984 */ /* 0x000fe20000000800 */
[----:B------:R1:W-:Y:S01]  /*1d30*/  @!P4 LDGSTS.E.BYPASS.LTC128B.128 [R239], [R20.64] ;  /* 0x0000000014efcfae */ /* 0x0003e2000b901d4a */
[----:B------:R-:W-:-:S02]  /*1d40*/  @!P5 IMAD R19, R14, c[0x0][0x190], RZ ;  /* 0x000064000e13da24 */ /* 0x000fc400078e02ff */
[C---:B------:R-:W-:Y:S01]  /*1d50*/  IMAD R9, R8.reuse, c[0x0][0x19c], R9 ;  /* 0x0000670008097a24 */ /* 0x040fe200078e0209 */
[----:B------:R1:W-:Y:S01]  /*1d60*/  @!P4 LDGSTS.E.BYPASS.LTC128B.128 [R239+0x2000], [R20.64+0x80] ;  /* 0x0200008014efcfae */ /* 0x0003e2000b901d4a */
[----:B------:R-:W-:-:S03]  /*1d70*/  IMAD.WIDE.U32 R28, R8, c[0x0][0x198], R28 ;  /* 0x00006600081c7a25 */ /* 0x000fc600078e001c */
[----:B------:R1:W-:Y:S01]  /*1d80*/  @!P4 LDGSTS.E.BYPASS.LTC128B.128 [R239+0x4000], [R20.64+0x100] ;  /* 0x0400010014efcfae */ /* 0x0003e2000b901d4a */
[C---:B------:R-:W-:Y:S02]  /*1d90*/  @!P5 IMAD R19, R18.reuse, c[0x0][0x194], R19 ;  /* 0x000065001213da24 */ /* 0x040fe400078e0213 */
[----:B------:R-:W-:Y:S01]  /*1da0*/  @!P5 IMAD.WIDE.U32 R22, R18, c[0x0][0x190], R22 ;  /* 0x000064001216da25 */ /* 0x000fe200078e0016 */
[----:B------:R1:W-:Y:S01]  /*1db0*/  @!P4 LDGSTS.E.BYPASS.LTC128B.128 [R239+0x6000], [R20.64+0x180] ;  /* 0x0600018014efcfae */ /* 0x0003e2000b901d4a */
[----:B------:R-:W-:Y:S02]  /*1dc0*/  ISETP.GE.AND P4, PT, R8, R4, PT ;  /* 0x000000040800720c */ /* 0x000fe40003f86270 */
[----:B------:R-:W-:Y:S01]  /*1dd0*/  IMAD.IADD R165, R29, 0x1, R9 ;  /* 0x000000011da57824 */ /* 0x000fe200078e0209 */
[----:B------:R2:W-:Y:S01]  /*1de0*/  @!P0 LDGSTS.E.BYPASS.LTC128B.128 [R239+0x800], [R36.64] ;  /* 0x0080000024ef8fae */ /* 0x0005e2000b901d4a */
[----:B------:R-:W-:Y:S01]  /*1df0*/  @!P5 IMAD.IADD R19, R23, 0x1, R19 ;  /* 0x000000011713d824 */ /* 0x000fe200078e0213 */
[C---:B------:R-:W-:Y:S01]  /*1e00*/  @!P5 LEA R18, P2, R22.reuse, c[0x0][0x160], 0x1 ;  /* 0x000058001612da11 */ /* 0x040fe200078408ff */
[----:B------:R-:W-:Y:S01]  /*1e10*/  IMAD.MOV.U32 R2, RZ, RZ, R28 ;  /* 0x000000ffff027224 */ /* 0x000fe200078e001c */
[----:B------:R2:W-:Y:S01]  /*1e20*/  @!P0 LDGSTS.E.BYPASS.LTC128B.128 [R239+0x2800], [R36.64+0x80] ;  /* 0x0280008024ef8fae */ /* 0x0005e2000b901d4a */
[----:B------:R-:W-:Y:S01]  /*1e30*/  IMAD.U32 R9, RZ, RZ, UR8 ;  /* 0x00000008ff097e24 */ /* 0x000fe2000f8e00ff */
[----:B------:R-:W-:Y:S01]  /*1e40*/  @!P5 LEA.HI.X R19, R22, c[0x0][0x164], R19, 0x1, P2 ;  /* 0x000059001613da11 */ /* 0x000fe200010f0c13 */
[----:B------:R-:W-:Y:S01]  /*1e50*/  IMAD.MOV.U32 R14, RZ, RZ, c[0x0][0x19c] ;  /* 0x00006700ff0e7624 */ /* 0x000fe200078e00ff */
[----:B------:R2:W-:Y:S01]  /*1e60*/  @!P0 LDGSTS.E.BYPASS.LTC128B.128 [R239+0x4800], [R36.64+0x100] ;  /* 0x0480010024ef8fae */ /* 0x0005e2000b901d4a */
[----:B------:R-:W-:Y:S01]  /*1e70*/  IMAD.U32 R12, RZ, RZ, UR8 ;  /* 0x00000008ff0c7e24 */ /* 0x000fe2000f8e00ff */
[----:B------:R-:W-:Y:S01]  /*1e80*/  @!P1 LEA R9, P2, R9, R2, 0x4 ;  /* 0x0000000209099211 */ /* 0x000fe200078420ff */
[----:B------:R-:W-:Y:S01]  /*1e90*/  IMAD.WIDE.U32 R16, R7, c[0x0][0x1b8], R16 ;  /* 0x00006e0007107a25 */ /* 0x000fe200078e0010 */
[----:B------:R2:W-:Y:S01]  /*1ea0*/  @!P0 LDGSTS.E.BYPASS.LTC128B.128 [R239+0x6800], [R36.64+0x180] ;  /* 0x0680018024ef8fae */ /* 0x0005e2000b901d4a */
[----:B------:R-:W-:-:S02]  /*1eb0*/  ISETP.GE.AND P0, PT, R13, R4, PT ;  /* 0x000000040d00720c */ /* 0x000fc40003f06270 */
[----:B------:R-:W-:Y:S01]  /*1ec0*/  @!P1 LEA.HI.X R12, R12, R165, R14, 0x4, P2 ;  /* 0x000000a50c0c9211 */ /* 0x000fe200010f240e */
[----:B------:R3:W-:Y:S04]  /*1ed0*/  @!P6 LDGSTS.E.BYPASS.LTC128B.128 [R239+0x1000], [R30.64] ;  /* 0x010000001eefefae */ /* 0x0007e8000b901d4a */
[----:B------:R3:W-:Y:S01]  /*1ee0*/  @!P6 LDGSTS.E.BYPASS.LTC128B.128 [R239+0x3000], [R30.64+0x80] ;  /* 0x030000801eefefae */ /* 0x0007e2000b901d4a */
[----:B-1----:R-:W-:-:S03]  /*1ef0*/  @!P1 LEA R20, P2, R9, c[0x0][0x168], 0x1 ;  /* 0x00005a0009149a11 */ /* 0x002fc600078408ff */
[----:B------:R3:W-:Y:S01]  /*1f00*/  @!P6 LDGSTS.E.BYPASS.LTC128B.128 [R239+0x5000], [R30.64+0x100] ;  /* 0x050001001eefefae */ /* 0x0007e2000b901d4a */
[----:B------:R-:W-:Y:S01]  /*1f10*/  @!P1 LEA.HI.X R21, R9, c[0x0][0x16c], R12, 0x1, P2 ;  /* 0x00005b0009159a11 */ /* 0x000fe200010f0c0c */
[----:B------:R-:W-:Y:S01]  /*1f20*/  IMAD.SHL.U32 R12, R14, 0x20, RZ ;  /* 0x000000200e0c7824 */ /* 0x000fe200078e00ff */
[C---:B------:R-:W-:Y:S01]  /*1f30*/  @!P0 IADD3 R9, P2, R2.reuse, UR4, RZ ;  /* 0x0000000402098c10 */ /* 0x040fe2000ff5e0ff */
[----:B------:R3:W-:Y:S01]  /*1f40*/  @!P6 LDGSTS.E.BYPASS.LTC128B.128 [R239+0x7000], [R30.64+0x180] ;  /* 0x070001801eefefae */ /* 0x0007e2000b901d4a */
[C---:B------:R-:W-:Y:S02]  /*1f50*/  @!P4 LEA R24, P6, R2.reuse, c[0x0][0x168], 0x1 ;  /* 0x00005a000218ca11 */ /* 0x040fe400078c08ff */
[----:B------:R-:W-:Y:S01]  /*1f60*/  @!P0 IADD3.X R12, R165, UR5, R12, P2, !PT ;  /* 0x00000005a50c8c10 */ /* 0x000fe200097fe40c */
[----:B------:R1:W-:Y:S01]  /*1f70*/  @!P5 LDGSTS.E.BYPASS.LTC128B.128 [R239+0x1800], [R18.64] ;  /* 0x0180000012efdfae */ /* 0x0003e2000b901d4a */
[C---:B------:R-:W-:Y:S02]  /*1f80*/  @!P0 LEA R22, P2, R9.reuse, c[0x0][0x168], 0x1 ;  /* 0x00005a0009168a11 */ /* 0x040fe400078408ff */
[----:B------:R-:W-:Y:S01]  /*1f90*/  @!P4 LEA.HI.X R25, R2, c[0x0][0x16c], R165, 0x1, P6 ;  /* 0x00005b000219ca11 */ /* 0x000fe200030f0ca5 */
[----:B------:R1:W-:Y:S01]  /*1fa0*/  @!P5 LDGSTS.E.BYPASS.LTC128B.128 [R239+0x3800], [R18.64+0x80] ;  /* 0x0380008012efdfae */ /* 0x0003e2000b901d4a */
[----:B------:R-:W-:Y:S01]  /*1fb0*/  @!P0 LEA.HI.X R23, R9, c[0x0][0x16c], R12, 0x1, P2 ;  /* 0x00005b0009178a11 */ /* 0x000fe200010f0c0c */
[----:B------:R-:W-:Y:S01]  /*1fc0*/  IMAD R12, R5, c[0x0][0x1b8], RZ ;  /* 0x00006e00050c7a24 */ /* 0x000fe200078e02ff */
[-C--:B------:R-:W-:Y:S01]  /*1fd0*/  ISETP.GE.AND P2, PT, R11, R4.reuse, PT ;  /* 0x000000040b00720c */ /* 0x080fe20003f46270 */
[----:B------:R1:W-:Y:S01]  /*1fe0*/  @!P5 LDGSTS.E.BYPASS.LTC128B.128 [R239+0x5800], [R18.64+0x100] ;  /* 0x0580010012efdfae */ /* 0x0003e2000b901d4a */
[----:B------:R-:W-:Y:S01]  /*1ff0*/  ISETP.GE.AND P6, PT, R15, R4, PT ;  /* 0x000000040f00720c */ /* 0x000fe20003fc6270 */
[----:B------:R-:W-:Y:S01]  /*2000*/  IMAD R5, R7, c[0x0][0x1bc], R12 ;  /* 0x00006f0007057a24 */ /* 0x000fe200078e020c */
[----:B------:R-:W-:Y:S01]  /*2010*/  LEA.HI R9, R103, R100, RZ, 0x4 ;  /* 0x0000006467097211 */ /* 0x000fe200078f20ff */
[----:B------:R1:W-:Y:S01]  /*2020*/  @!P5 LDGSTS.E.BYPASS.LTC128B.128 [R239+0x7800], [R18.64+0x180] ;  /* 0x0780018012efdfae */ /* 0x0003e2000b901d4a */
[----:B------:R-:W-:Y:S01]  /*2030*/  ISETP.GE.AND P5, PT, R13, R4, PT ;  /* 0x000000040d00720c */ /* 0x000fe20003fa6270 */
[----:B------:R-:W-:Y:S01]  /*2040*/  IMAD.IADD R17, R17, 0x1, R5 ;  /* 0x0000000111117824 */ /* 0x000fe200078e0205 */
[----:B------:R-:W-:Y:S01]  /*2050*/  LEA.HI R103, R103, R100, RZ, 0x5 ;  /* 0x0000006467677211 */ /* 0x000fe200078f28ff */
[----:B------:R4:W-:Y:S01]  /*2060*/  @!P4 LDGSTS.E.BYPASS.LTC128B.128 [R239+0x8000], [R24.64] ;  /* 0x0800000018efcfae */ /* 0x0009e2000b901d4a */
[----:B------:R-:W-:-:S02]  /*2070*/  IMAD R7, R10, c[0x0][0x1a0], RZ ;  /* 0x000068000a077a24 */ /* 0x000fc400078e02ff */
[----:B------:R-:W-:Y:S01]  /*2080*/  SHF.R.S32.HI R102, RZ, 0x5, R103 ;  /* 0x00000005ff667819 */ /* 0x000fe20000011467 */
[----:B------:R4:W-:Y:S01]  /*2090*/  @!P4 LDGSTS.E.BYPASS.LTC128B.128 [R239+0xa000], [R24.64+0x80] ;  /* 0x0a00008018efcfae */ /* 0x0009e2000b901d4a */
[----:B------:R-:W-:Y:S01]  /*20a0*/  @!P2 IMAD.MOV.U32 R164, RZ, RZ, R2 ;  /* 0x000000ffffa4a224 */ /* 0x000fe200078e0002 */
[----:B------:R-:W-:Y:S01]  /*20b0*/  LOP3.LUT R103, R103, 0xffffffe0, RZ, 0xc0, !PT ;  /* 0xffffffe067677812 */ /* 0x000fe200078ec0ff */
[----:B------:R-:W-:Y:S01]  /*20c0*/  @!P2 IMAD R14, R14, 0x30, RZ ;  /* 0x000000300e0ea824 */ /* 0x000fe200078e02ff */
[----:B------:R4:W-:Y:S01]  /*20d0*/  @!P4 LDGSTS.E.BYPASS.LTC128B.128 [R239+0xc000], [R24.64+0x100] ;  /* 0x0c00010018efcfae */ /* 0x0009e2000b901d4a */
[C---:B------:R-:W-:Y:S02]  /*20e0*/  IMAD R7, R34.reuse, c[0x0][0x1a4], R7 ;  /* 0x0000690022077a24 */ /* 0x040fe400078e0207 */
[----:B------:R-:W-:Y:S01]  /*20f0*/  IMAD.WIDE.U32 R34, R34, c[0x0][0x1a0], R16 ;  /* 0x0000680022227a25 */ /* 0x000fe200078e0010 */
[----:B------:R4:W-:Y:S01]  /*2100*/  @!P4 LDGSTS.E.BYPASS.LTC128B.128 [R239+0xe000], [R24.64+0x180] ;  /* 0x0e00018018efcfae */ /* 0x0009e2000b901d4a */
[----:B------:R-:W-:-:S02]  /*2110*/  ISETP.GE.AND P4, PT, R11, R4, PT ;  /* 0x000000040b00720c */ /* 0x000fc40003f86270 */
[----:B------:R-:W-:Y:S01]  /*2120*/  SHF.R.S32.HI R11, RZ, 0x4, R9 ;  /* 0x00000004ff0b7819 */ /* 0x000fe20000011409 */
[----:B------:R1:W-:Y:S01]  /*2130*/  @!P1 LDGSTS.E.BYPASS.LTC128B.128 [R239+0x8800], [R20.64] ;  /* 0x0880000014ef9fae */ /* 0x0003e2000b901d4a */
[----:B------:R-:W-:Y:S01]  /*2140*/  LOP3.LUT R9, R9, 0xfffffff0, RZ, 0xc0, !PT ;  /* 0xfffffff009097812 */ /* 0x000fe200078ec0ff */
[----:B------:R-:W-:Y:S02]  /*2150*/  IMAD.IADD R32, R35, 0x1, R7 ;  /* 0x0000000123207824 */ /* 0x000fe400078e0207 */
[----:B------:R2:W-:Y:S04]  /*2160*/  @!P1 LDGSTS.E.BYPASS.LTC128B.128 [R239+0xa800], [R20.64+0x80] ;  /* 0x0a80008014ef9fae */ /* 0x0005e8000b901d4a */
[----:B------:R2:W-:Y:S04]  /*2170*/  @!P1 LDGSTS.E.BYPASS.LTC128B.128 [R239+0xc800], [R20.64+0x100] ;  /* 0x0c80010014ef9fae */ /* 0x0005e8000b901d4a */
[----:B------:R2:W-:Y:S01]  /*2180*/  @!P1 LDGSTS.E.BYPASS.LTC128B.128 [R239+0xe800], [R20.64+0x180] ;  /* 0x0e80018014ef9fae */ /* 0x0005e2000b901d4a */
[----:B------:R-:W-:Y:S01]  /*2190*/  ISETP.GE.AND P1, PT, R8, R4, PT ;  /* 0x000000040800720c */ /* 0x000fe20003f26270 */
[----:B------:R-:W-:-:S02]  /*21a0*/  IMAD.U32 R4, RZ, RZ, UR8 ;  /* 0x00000008ff047e24 */ /* 0x000fc4000f8e00ff */
[----:B------:R2:W-:Y:S02]  /*21b0*/  @!P0 LDGSTS.E.BYPASS.LTC128B.128 [R239+0x9000], [R22.64] ;  /* 0x0900000016ef8fae */ /* 0x0005e4000b901d4a */
[----:B------:R-:W-:Y:S01]  /*21c0*/  @!P2 IMAD.WIDE.U32 R12, R4, 0x30, R164 ;  /* 0x00000030040ca825 */ /* 0x000fe200078e00a4 */
[----:B------:R-:W-:Y:S01]  /*21d0*/  LEA.HI R4, R11, R11, RZ, 0x1 ;  /* 0x0000000b0b047211 */ /* 0x000fe200078f08ff */
[----:B------:R2:W-:Y:S02]  /*21e0*/  @!P0 LDGSTS.E.BYPASS.LTC128B.128 [R239+0xb000], [R22.64+0x80] ;  /* 0x0b00008016ef8fae */ /* 0x0005e4000b901d4a */
[----:B------:R-:W-:Y:S01]  /*21f0*/  @!P2 IMAD.IADD R5, R13, 0x1, R14 ;  /* 0x000000010d05a824 */ /* 0x000fe200078e020e */
[----:B------:R-:W-:Y:S01]  /*2200*/  LOP3.LUT R4, R4, 0xfffffffe, RZ, 0xc0, !PT ;  /* 0xfffffffe04047812 */ /* 0x000fe200078ec0ff */
[----:B------:R2:W-:Y:S01]  /*2210*/  @!P0 LDGSTS.E.BYPASS.LTC128B.128 [R239+0xd000], [R22.64+0x100] ;  /* 0x0d00010016ef8fae */ /* 0x0005e2000b901d4a */
[----:B------:R-:W-:-:S03]  /*2220*/  IMAD.SHL.U32 R14, R0, 0x40, RZ ;  /* 0x00000040000e7824 */ /* 0x000fc600078e00ff */
[----:B------:R2:W-:Y:S01]  /*2230*/  @!P0 LDGSTS.E.BYPASS.LTC128B.128 [R239+0xf000], [R22.64+0x180] ;  /* 0x0f00018016ef8fae */ /* 0x0005e2000b901d4a */
[----:B-1----:R-:W-:Y:S01]  /*2240*/  @!P2 LEA R18, P0, R12, c[0x0][0x168], 0x1 ;  /* 0x00005a000c12aa11 */ /* 0x002fe200078008ff */
[----:B------:R-:W-:Y:S02]  /*2250*/  IMAD.IADD R11, R11, 0x1, -R4 ;  /* 0x000000010b0b7824 */ /* 0x000fe400078e0a04 */
[----:B------:R-:W-:Y:S01]  /*2260*/  IMAD.IADD R4, R100, 0x1, -R9 ;  /* 0x0000000164047824 */ /* 0x000fe200078e0a09 */
[----:B------:R-:W-:Y:S01]  /*2270*/  @!P2 LEA.HI.X R19, R12, c[0x0][0x16c], R5, 0x1, P0 ;  /* 0x00005b000c13aa11 */ /* 0x000fe200000f0c05 */
[----:B------:R-:W-:Y:S01]  /*2280*/  IMAD.MOV.U32 R5, RZ, RZ, 0x20 ;  /* 0x00000020ff057424 */ /* 0x000fe200078e00ff */
[----:B------:R-:W-:Y:S01]  /*2290*/  LEA R234, P0, R34, c[0x0][0x170], 0x1 ;  /* 0x00005c0022ea7a11 */ /* 0x000fe200078008ff */
[----:B------:R-:W-:Y:S01]  /*22a0*/  IMAD.SHL.U32 R9, R8, 0x8, RZ ;  /* 0x0000000808097824 */ /* 0x000fe200078e00ff */
[----:B------:R-:W-:Y:S01]  /*22b0*/  SHF.R.S32.HI R101, RZ, 0x1f, R4 ;  /* 0x0000001fff657819 */ /* 0x000fe20000011404 */
[----:B------:R1:W-:Y:S01]  /*22c0*/  @!P2 LDGSTS.E.BYPASS.LTC128B.128 [R239+0x9800], [R18.64] ;  /* 0x0980000012efafae */ /* 0x0003e2000b901d4a */
[----:B------:R-:W-:Y:S01]  /*22d0*/  LEA.HI.X R233, R34, c[0x0][0x174], R32, 0x1, P0 ;  /* 0x00005d0022e97a11 */ /* 0x000fe200000f0c20 */
[----:B------:R-:W-:Y:S01]  /*22e0*/  IMAD.WIDE.U32 R12, R5, c[0x0][0x1a0], RZ ;  /* 0x00006800050c7a25 */ /* 0x000fe200078e00ff */
[----:B------:R-:W-:Y:S01]  /*22f0*/  LOP3.LUT R8, R14, 0x1c0, RZ, 0xc0, !PT ;  /* 0x000001c00e087812 */ /* 0x000fe200078ec0ff */
[----:B------:R1:W-:Y:S01]  /*2300*/  @!P2 LDGSTS.E.BYPASS.LTC128B.128 [R239+0xb800], [R18.64+0x80] ;  /* 0x0b80008012efafae */ /* 0x0003e2000b901d4a */
[----:B------:R-:W-:Y:S01]  /*2310*/  LEA.HI R101, R101, R4, RZ, 0x3 ;  /* 0x0000000465657211 */ /* 0x000fe200078f18ff */
[----:B------:R-:W-:Y:S01]  /*2320*/  @!P4 IMAD.MOV.U32 R14, RZ, RZ, c[0x0][0x1a0] ;  /* 0x00006800ff0ec624 */ /* 0x000fe200078e00ff */
[----:B------:R-:W-:Y:S01]  /*2330*/  @!P6 IADD3 R12, P0, R234, R12, RZ ;  /* 0x0000000cea0ce210 */ /* 0x000fe20007f1e0ff */
[----:B------:R1:W-:Y:S01]  /*2340*/  @!P2 LDGSTS.E.BYPASS.LTC128B.128 [R239+0xd800], [R18.64+0x100] ;  /* 0x0d80010012efafae */ /* 0x0003e2000b901d4a */
[----:B------:R-:W-:Y:S01]  /*2350*/  @!P4 IMAD.MOV.U32 R235, RZ, RZ, R233 ;  /* 0x000000ffffebc224 */ /* 0x000fe200078e00e9 */
[----:B------:R-:W-:Y:S01]  /*2360*/  LOP3.LUT R7, R8, 0x8, R9, 0xf8, !PT ;  /* 0x0000000808077812 */ /* 0x000fe200078ef809 */
[----:B------:R-:W-:Y:S01]  /*2370*/  IMAD R10, R5, c[0x0][0x1a4], RZ ;  /* 0x00006900050a7a24 */ /* 0x000fe200078e02ff */
[----:B------:R1:W-:Y:S01]  /*2380*/  @!P2 LDGSTS.E.BYPASS.LTC128B.128 [R239+0xf800], [R18.64+0x180] ;  /* 0x0f80018012efafae */ /* 0x0003e2000b901d4a */
[----:B------:R-:W-:Y:S01]  /*2390*/  LOP3.LUT R9, R101, 0xfffffff8, RZ, 0xc0, !PT ;  /* 0xfffffff865097812 */ /* 0x000fe200078ec0ff */
[----:B------:R-:W-:Y:S01]  /*23a0*/  @!P4 IMAD.WIDE.U32 R14, R14, 0x60, R234 ;  /* 0x000000600e0ec825 */ /* 0x000fe200078e00ea */
[----:B------:R-:W-:Y:S01]  /*23b0*/  SHF.R.U32.HI R8, RZ, 0x3, R8 ;  /* 0x00000003ff087819 */ /* 0x000fe20000011608 */
[----:B------:R-:W0:Y:S01]  /*23c0*/  LDGDEPBAR ;  /* 0x00000000000079af */ /* 0x000e220000000000 */
[----:B------:R-:W-:Y:S01]  /*23d0*/  @!P6 IADD3.X R13, R233, R13, R10, P0, !PT ;  /* 0x0000000de90de210 */ /* 0x000fe200007fe40a */
[----:B------:R-:W-:Y:S01]  /*23e0*/  @!P1 IMAD.MOV.U32 R235, RZ, RZ, R233 ;  /* 0x000000ffffeb9224 */ /* 0x000fe200078e00e9 */
[----:B------:R-:W-:Y:S01]  /*23f0*/  LOP3.LUT R8, R7, R8, RZ, 0x3c, !PT ;  /* 0x0000000807087212 */ /* 0x000fe200078e3cff */
[----:B------:R-:W-:-:S02]  /*2400*/  IMAD.IADD R4, R4, 0x1, -R9 ;  /* 0x0000000104047824 */ /* 0x000fc400078e0a09 */
[----:B------:R-:W-:Y:S02]  /*2410*/  @!P5 IMAD.MOV.U32 R7, RZ, RZ, c[0x0][0x1a0] ;  /* 0x00006800ff07d624 */ /* 0x000fe400078e00ff */
[C---:B------:R-:W-:Y:S02]  /*2420*/  IMAD R229, R11.reuse, 0x200, R8 ;  /* 0x000002000be57824 */ /* 0x040fe400078e0208 */
[----:B------:R-:W-:Y:S02]  /*2430*/  IMAD.SHL.U32 R11, R11, 0x8, RZ ;  /* 0x000000080b0b7824 */ /* 0x000fe400078e00ff */
[----:B------:R-:W-:Y:S02]  /*2440*/  IMAD.SHL.U32 R101, R101, 0x40, RZ ;  /* 0x0000004065657824 */ /* 0x000fe400078e00ff */
[----:B------:R-:W-:Y:S02]  /*2450*/  @!P5 IMAD.MOV.U32 R8, RZ, RZ, c[0x0][0x1a4] ;  /* 0x00006900ff08d624 */ /* 0x000fe400078e00ff */
[----:B------:R-:W-:Y:S01]  /*2460*/  @!P4 IMAD.MOV.U32 R9, RZ, RZ, c[0x0][0x1a4] ;  /* 0x00006900ff09c624 */ /* 0x000fe200078e00ff */
[----:B------:R-:W-:Y:S01]  /*2470*/  LOP3.LUT R101, R101, 0xfffffe00, RZ, 0xc0, !PT ;  /* 0xfffffe0065657812 */ /* 0x000fe200078ec0ff */
[----:B------:R-:W-:-:S02]  /*2480*/  IMAD.SHL.U32 R229, R229, 0x2, RZ ;  /* 0x00000002e5e57824 */ /* 0x000fc400078e00ff */
[----:B------:R-:W-:-:S03]  /*2490*/  @!P4 IMAD R9, R9, 0x60, RZ ;  /* 0x000000600909c824 */ /* 0x000fc600078e02ff */
[----:B------:R-:W-:Y:S01]  /*24a0*/  IADD3 R227, R229, 0x8020, RZ ;  /* 0x00008020e5e37810 */ /* 0x000fe20007ffe0ff */
[----:B------:R-:W-:-:S04]  /*24b0*/  DEPBAR.LE SB0, 0x0 ;  /* 0x000080000000791a */ /* 0x000fc80000000000 */
[----:B------:R-:W-:Y:S01]  /*24c0*/  BAR.SYNC.DEFER_BLOCKING 0x0 ;  /* 0x0000000000007b1d */ /* 0x000fe20000010000 */
[----:B------:R-:W-:-:S05]  /*24d0*/  @!P4 IMAD.IADD R9, R15, 0x1, R9 ;  /* 0x000000010f09c824 */ /* 0x000fca00078e0209 */
        /* <DEDUP_REMOVED lines=11> */
[C---:B------:R-:W-:Y:S01]  /*2590*/  R2P PR, R4.reuse, 0x6 ;  /* 0x0000000604007804 */ /* 0x040fe20000000000 */
[----:B------:R-:W-:Y:S01]  /*25a0*/  IMAD.SHL.U32 R4, R4, 0x40, RZ ;  /* 0x0000004004047824 */ /* 0x000fe200078e00ff */
[----:B------:R-:W-:Y:S01]  /*25b0*/  @!P5 LEA R10, P0, R7, R234, 0x6 ;  /* 0x000000ea070ad211 */ /* 0x000fe200078030ff */
[----:B------:R-:W-:Y:S02]  /*25c0*/  @P6 STS.128 [R239+0x10800], RZ ;  /* 0x010800ffef006388 */ /* 0x000fe40000000c00 */
[----:B------:R-:W-:-:S02]  /*25d0*/  SEL R5, R5, 0xffffffe0, !P2 ;  /* 0xffffffe005057807 */ /* 0x000fc40005000000 */
[----:B------:R-:W-:Y:S01]  /*25e0*/  LOP3.LUT R4, R4, 0x1c0, RZ, 0xc0, !PT ;  /* 0x000001c004047812 */ /* 0x000fe200078ec0ff */
[----:B------:R-:W-:Y:S03]  /*25f0*/  @P6 STS.128 [R239+0x12800], RZ ;  /* 0x012800ffef006388 */ /* 0x000fe60000000c00 */
[----:B------:R-:W-:Y:S01]  /*2600*/  LOP3.LUT R11, R4, 0x8, R11, 0xf8, !PT ;  /* 0x00000008040b7812 */ /* 0x000fe200078ef80b */
[----:B------:R-:W-:Y:S01]  /*2610*/  @P6 STS.128 [R239+0x14800], RZ ;  /* 0x014800ffef006388 */ /* 0x000fe20000000c00 */
[----:B------:R-:W-:-:S03]  /*2620*/  SHF.R.U32.HI R4, RZ, 0x3, R4 ;  /* 0x00000003ff047819 */ /* 0x000fc60000011604 */
[----:B------:R-:W-:Y:S01]  /*2630*/  @P6 STS.128 [R239+0x16800], RZ ;  /* 0x016800ffef006388 */ /* 0x000fe20000000c00 */
[----:B------:R-:W-:Y:S02]  /*2640*/  LOP3.LUT R4, R11, R4, RZ, 0x3c, !PT ;  /* 0x000000040b047212 */ /* 0x000fe400078e3cff */
[----:B------:R-:W-:Y:S01]  /*2650*/  @!P5 LEA.HI.X R11, R7, R233, R8, 0x6, P0 ;  /* 0x000000e9070bd211 */ /* 0x000fe200000f3408 */
[----:B------:R-:W-:Y:S01]  /*2660*/  @!PT LDS RZ, [RZ] ;  /* 0x00000000fffff984 */ /* 0x000fe20000000800 */
[----:B------:R-:W-:Y:S01]  /*2670*/  @!PT LDS RZ, [RZ] ;  /* 0x00000000fffff984 */ /* 0x000fe20000000800 */
[----:B------:R-:W-:Y:S01]  /*2680*/  @!PT LDS RZ, [RZ] ;  /* 0x00000000fffff984 */ /* 0x000fe20000000800 */
[----:B------:R1:W-:Y:S01]  /*2690*/  @!P6 LDGSTS.E.BYPASS.LTC128B.128 [R239+0x10800], [R12.64] ;  /* 0x108000000cefefae */ /* 0x0003e2000b901d4a */
[----:B------:R-:W-:Y:S02]  /*26a0*/  IMAD R7, R102, 0x400, R101 ;  /* 0x0000040066077824 */ /* 0x000fe400078e0265 */
[----:B------:R-:W-:Y:S01]  /*26b0*/  @!P4 IMAD.MOV.U32 R8, RZ, RZ, R14 ;  /* 0x000000ffff08c224 */ /* 0x000fe200078e000e */
[----:B------:R1:W-:Y:S01]  /*26c0*/  @!P6 LDGSTS.E.BYPASS.LTC128B.128 [R239+0x12800], [R12.64+0x80] ;  /* 0x128000800cefefae */ /* 0x0003e2000b901d4a */
[----:B------:R-:W-:Y:S02]  /*26d0*/  IMAD.IADD R230, R4, 0x1, R7 ;  /* 0x0000000104e67824 */ /* 0x000fe400078e0207 */
[----:B------:R-:W-:Y:S01]  /*26e0*/  IMAD.MOV.U32 R7, RZ, RZ, 0x10 ;  /* 0x00000010ff077424 */ /* 0x000fe200078e00ff */
[----:B------:R1:W-:Y:S01]  /*26f0*/  @!P6 LDGSTS.E.BYPASS.LTC128B.128 [R239+0x14800], [R12.64+0x100] ;  /* 0x148001000cefefae */ /* 0x0003e2000b901d4a */
[----:B------:R-:W-:-:S02]  /*2700*/  IMAD.SHL.U32 R230, R230, 0x2, RZ ;  /* 0x00000002e6e67824 */ /* 0x000fc400078e00ff */
[----:B------:R-:W-:Y:S01]  /*2710*/  IMAD R102, R102, 0x10, R105 ;  /* 0x0000001066667824 */ /* 0x000fe200078e0269 */
[----:B------:R1:W-:Y:S01]  /*2720*/  @!P6 LDGSTS.E.BYPASS.LTC128B.128 [R239+0x16800], [R12.64+0x180] ;  /* 0x168001800cefefae */ /* 0x0003e2000b901d4a */
[----:B------:R-:W-:Y:S01]  /*2730*/  SEL R7, R7, 0xfffffff0, !P1 ;  /* 0xfffffff007077807 */ /* 0x000fe20004800000 */
[--C-:B------:R-:W-:Y:S01]  /*2740*/  IMAD R226, R5, 0x2, R230.reuse ;  /* 0x0000000205e27824 */ /* 0x100fe200078e02e6 */
[----:B------:R-:W-:Y:S01]  /*2750*/  R2P PR, R0, 0x6 ;  /* 0x0000000600007804 */ /* 0x000fe20000000000 */
[----:B------:R-:W-:Y:S01]  /*2760*/  @P5 STS.128 [R239+0x11000], RZ ;  /* 0x011000ffef005388 */ /* 0x000fe20000000c00 */
[----:B------:R-:W-:Y:S01]  /*2770*/  IADD3 R0, R229, 0x8000, RZ ;  /* 0x00008000e5007810 */ /* 0x000fe20007ffe0ff */
[----:B------:R-:W-:Y:S02]  /*2780*/  IMAD R228, R7, 0x2, R230 ;  /* 0x0000000207e47824 */ /* 0x000fe400078e02e6 */
[----:B------:R-:W-:Y:S02]  /*2790*/  @P5 STS.128 [R239+0x13000], RZ ;  /* 0x013000ffef005388 */ /* 0x000fe40000000c00 */
[----:B------:R-:W-:-:S02]  /*27a0*/  IMAD R225, R5, 0x2, R228 ;  /* 0x0000000205e17824 */ /* 0x000fc400078e02e4 */
[----:B------:R-:W-:Y:S04]  /*27b0*/  @P5 STS.128 [R239+0x15000], RZ ;  /* 0x015000ffef005388 */ /* 0x000fe80000000c00 */
[----:B------:R-:W-:Y:S01]  /*27c0*/  @P5 STS.128 [R239+0x17000], RZ ;  /* 0x017000ffef005388 */ /* 0x000fe20000000c00 */
[----:B------:R-:W-:Y:S01]  /*27d0*/  @P1 IADD3 R227, R0, -0x20, RZ ;  /* 0xffffffe000e31810 */ /* 0x000fe20007ffe0ff */
[----:B------:R-:W-:Y:S02]  /*27e0*/  IMAD.MOV.U32 R0, RZ, RZ, 0x40 ;  /* 0x00000040ff007424 */ /* 0x000fe400078e00ff */
[----:B------:R-:W-:Y:S01]  /*27f0*/  @!PT LDS RZ, [RZ] ;  /* 0x00000000fffff984 */ /* 0x000fe20000000800 */
[----:B------:R-:W-:Y:S01]  /*2800*/  @!PT LDS RZ, [RZ] ;  /* 0x00000000fffff984 */ /* 0x000fe20000000800 */
[----:B------:R-:W-:Y:S01]  /*2810*/  @!PT LDS RZ, [RZ] ;  /* 0x00000000fffff984 */ /* 0x000fe20000000800 */
[----:B------:R1:W-:Y:S01]  /*2820*/  @!P5 LDGSTS.E.BYPASS.LTC128B.128 [R239+0x11000], [R10.64] ;  /* 0x110000000aefdfae */ /* 0x0003e2000b901d4a */
[C---:B------:R-:W-:Y:S02]  /*2830*/  IADD3 R219, R227.reuse, 0x800, RZ ;  /* 0x00000800e3db7810 */ /* 0x040fe40007ffe0ff */
[----:B------:R-:W-:Y:S01]  /*2840*/  SEL R0, R0, 0xffffffc0, !P2 ;  /* 0xffffffc000007807 */ /* 0x000fe20005000000 */
[----:B------:R1:W-:Y:S01]  /*2850*/  @!P5 LDGSTS.E.BYPASS.LTC128B.128 [R239+0x13000], [R10.64+0x80] ;  /* 0x130000800aefdfae */ /* 0x0003e2000b901d4a */
[----:B------:R-:W-:-:S02]  /*2860*/  IADD3 R218, R227, 0x1000, RZ ;  /* 0x00001000e3da7810 */ /* 0x000fc40007ffe0ff */
[----:B------:R-:W-:Y:S01]  /*2870*/  IADD3 R217, R227, 0x1800, RZ ;  /* 0x00001800e3d97810 */ /* 0x000fe20007ffe0ff */
[----:B------:R1:W-:Y:S01]  /*2880*/  @!P5 LDGSTS.E.BYPASS.LTC128B.128 [R239+0x15000], [R10.64+0x100] ;  /* 0x150001000aefdfae */ /* 0x0003e2000b901d4a */
[----:B------:R-:W-:Y:S01]  /*2890*/  IMAD.IADD R223, R229, 0x1, R0 ;  /* 0x00000001e5df7824 */ /* 0x000fe200078e0200 */
[C---:B------:R-:W-:Y:S01]  /*28a0*/  IADD3 R215, R227.reuse, 0x2000, RZ ;  /* 0x00002000e3d77810 */ /* 0x040fe20007ffe0ff */
[----:B------:R-:W-:Y:S01]  /*28b0*/  IMAD.IADD R216, R0, 0x1, R227 ;  /* 0x0000000100d87824 */ /* 0x000fe200078e02e3 */
[----:B------:R1:W-:Y:S01]  /*28c0*/  @!P5 LDGSTS.E.BYPASS.LTC128B.128 [R239+0x17000], [R10.64+0x180] ;  /* 0x170001800aefdfae */ /* 0x0003e2000b901d4a */
[----:B------:R-:W-:Y:S01]  /*28d0*/  IMAD.IADD R0, R100, 0x1, -R103 ;  /* 0x0000000164007824 */ /* 0x000fe200078e0a67 */
[C---:B------:R-:W-:Y:S02]  /*28e0*/  IADD3 R214, R227.reuse, 0x2800, RZ ;  /* 0x00002800e3d67810 */ /* 0x040fe40007ffe0ff */
        /* <DEDUP_REMOVED lines=10> */
[----:B------:R-:W-:-:S02]  /*2990*/  IADD3 R207, R227, 0x6000, RZ ;  /* 0x00006000e3cf7810 */ /* 0x000fc40007ffe0ff */
[C---:B------:R-:W-:Y:S01]  /*29a0*/  IADD3 R206, R227.reuse, 0x6800, RZ ;  /* 0x00006800e3ce7810 */ /* 0x040fe20007ffe0ff */
[----:B------:R-:W-:Y:S01]  /*29b0*/  @!PT LDS RZ, [RZ] ;  /* 0x00000000fffff984 */ /* 0x000fe20000000800 */
[----:B------:R-:W-:Y:S01]  /*29c0*/  @!PT LDS RZ, [RZ] ;  /* 0x00000000fffff984 */ /* 0x000fe20000000800 */
[----:B------:R-:W-:Y:S01]  /*29d0*/  @!PT LDS RZ, [RZ] ;  /* 0x00000000fffff984 */ /* 0x000fe20000000800 */
[----:B------:R1:W-:Y:S01]  /*29e0*/  @!P4 LDGSTS.E.BYPASS.LTC128B.128 [R239+0x11800], [R8.64] ;  /* 0x1180000008efcfae */ /* 0x0003e2000b901d4a */
[C---:B------:R-:W-:Y:S02]  /*29f0*/  IADD3 R205, R227.reuse, 0x7000, RZ ;  /* 0x00007000e3cd7810 */ /* 0x040fe40007ffe0ff */
[----:B------:R-:W-:Y:S01]  /*2a00*/  IADD3 R204, R227, 0x7800, RZ ;  /* 0x00007800e3cc7810 */ /* 0x000fe20007ffe0ff */
[----:B------:R1:W-:Y:S04]  /*2a10*/  @!P4 LDGSTS.E.BYPASS.LTC128B.128 [R239+0x13800], [R8.64+0x80] ;  /* 0x1380008008efcfae */ /* 0x0003e8000b901d4a */
[----:B------:R1:W-:Y:S04]  /*2a20*/  @!P4 LDGSTS.E.BYPASS.LTC128B.128 [R239+0x15800], [R8.64+0x100] ;  /* 0x1580010008efcfae */ /* 0x0003e8000b901d4a */
[----:B------:R1:W-:Y:S04]  /*2a30*/  @!P4 LDGSTS.E.BYPASS.LTC128B.128 [R239+0x17800], [R8.64+0x180] ;  /* 0x1780018008efcfae */ /* 0x0003e8000b901d4a */
[----:B------:R-:W-:Y:S04]  /*2a40*/  LDSM.16.M88.4 R40, [R230] ;  /* 0x00000000e628783b */ /* 0x000fe80000000200 */
[----:B----4-:R-:W4:Y:S04]  /*2a50*/  LDSM.16.M88.4 R24, [R229+0x8000] ;  /* 0x00800000e518783b */ /* 0x010f280000000200 */
[----:B--2---:R-:W-:Y:S04]  /*2a60*/  LDSM.16.M88.4 R20, [R228] ;  /* 0x00000000e414783b */ /* 0x004fe80000000200 */
[----:B------:R-:W-:Y:S04]  /*2a70*/  LDSM.16.M88.4 R48, [R227] ;  /* 0x00000000e330783b */ /* 0x000fe80000000200 */
[----:B------:R-:W2:Y:S04]  /*2a80*/  LDSM.16.M88.4 R60, [R229+0x8800] ;  /* 0x00880000e53c783b */ /* 0x000ea80000000200 */
[----:B------:R-:W-:Y:S04]  /*2a90*/  LDSM.16.M88.4 R76, [R226] ;  /* 0x00000000e24c783b */ /* 0x000fe80000000200 */
[----:B------:R-:W2:Y:S04]  /*2aa0*/  LDSM.16.M88.4 R88, [R223+0x8000] ;  /* 0x00800000df58783b */ /* 0x000ea80000000200 */
[----:B------:R-:W2:Y:S04]  /*2ab0*/  LDSM.16.M88.4 R52, [R229+0x9000] ;  /* 0x00900000e534783b */ /* 0x000ea80000000200 */
[----:B------:R-:W2:Y:S04]  /*2ac0*/  LDSM.16.M88.4 R44, [R229+0x9800] ;  /* 0x00980000e52c783b */ /* 0x000ea80000000200 */
[----:B-1----:R-:W1:Y:S04]  /*2ad0*/  LDSM.16.M88.4 R12, [R227+0x800] ;  /* 0x00080000e30c783b */ /* 0x002e680000000200 */
[----:B---3--:R-:W-:Y:S01]  /*2ae0*/  LDSM.16.M88.4 R28, [R225] ;  /* 0x00000000e11c783b */ /* 0x008fe20000000200 */
[C---:B----4-:R-:W-:Y:S03]  /*2af0*/  HMMA.16816.F32.BF16 R16, R40.reuse, R24, RZ ;  /* 0x000000182810723c */ /* 0x050fe600000418ff */
[----:B------:R-:W3:Y:S04]  /*2b00*/  LDSM.16.M88.4 R84, [R216] ;  /* 0x00000000d854783b */ /* 0x000ee80000000200 */
[----:B------:R-:W4:Y:S01]  /*2b10*/  LDSM.16.M88.4 R72, [R227+0x1000] ;  /* 0x00100000e348783b */ /* 0x000f220000000200 */
[C---:B------:R-:W-:Y:S03]  /*2b20*/  HMMA.16816.F32.BF16 R24, R40.reuse, R26, RZ ;  /* 0x0000001a2818723c */ /* 0x040fe600000418ff */
[----:B------:R-:W1:Y:S04]  /*2b30*/  LDSM.16.M88.4 R68, [R227+0x1800] ;  /* 0x00180000e344783b */ /* 0x000e680000000200 */
[----:B------:R-:W1:Y:S01]  /*2b40*/  LDSM.16.M88.4 R8, [R223+0x8800] ;  /* 0x00880000df08783b */ /* 0x000e620000000200 */
[----:B--2---:R-:W-:Y:S03]  /*2b50*/  HMMA.16816.F32.BF16 R36, R40, R60, RZ ;  /* 0x0000003c2824723c */ /* 0x004fe600000418ff */
[----:B------:R-:W-:Y:S04]  /*2b60*/  LDSM.16.M88.4 R92, [R229+0xa000] ;  /* 0x00a00000e55c783b */ /* 0x000fe80000000200 */
[----:B------:R-:W-:Y:S01]  /*2b70*/  LDSM.16.M88.4 R64, [R223+0x9000] ;  /* 0x00900000df40783b */ /* 0x000fe20000000200 */
[C---:B------:R-:W-:Y:S03]  /*2b80*/  HMMA.16816.F32.BF16 R16, R20.reuse, R48, R16 ;  /* 0x000000301410723c */ /* 0x040fe60000041810 */
[----:B------:R-:W-:Y:S04]  /*2b90*/  LDSM.16.M88.4 R96, [R229+0xe800] ;  /* 0x00e80000e560783b */ /* 0x000fe80000000200 */
[----:B------:R-:W0:Y:S01]  /*2ba0*/  LDGDEPBAR ;  /* 0x00000000000079af */ /* 0x000e220000000000 */
[----:B------:R-:W-:Y:S03]  /*2bb0*/  HMMA.16816.F32.BF16 R24, R20, R50, R24 ;  /* 0x000000321418723c */ /* 0x000fe60000041818 */
[----:B------:R-:W-:Y:S05]  /*2bc0*/  LDSM.16.M88.4 R48, [R223+0x9800] ;  /* 0x00980000df30783b */ /* 0x000fea0000000200 */
[----:B------:R-:W-:Y:S08]  /*2bd0*/  HMMA.16816.F32.BF16 R60, R40, R62, RZ ;  /* 0x0000003e283c723c */ /* 0x000ff000000418ff */
[C---:B------:R-:W-:Y:S08]  /*2be0*/  HMMA.16816.F32.BF16 R16, R76.reuse, R88, R16 ;  /* 0x000000584c10723c */ /* 0x040ff00000041810 */
[----:B------:R-:W-:Y:S01]  /*2bf0*/  HMMA.16816.F32.BF16 R24, R76, R90, R24 ;  /* 0x0000005a4c18723c */ /* 0x000fe20000041818 */
[----:B------:R-:W-:Y:S07]  /*2c00*/  LDSM.16.M88.4 R88, [R227+0x2000] ;  /* 0x00200000e358783b */ /* 0x000fee0000000200 */
[C---:B------:R-:W-:Y:S08]  /*2c10*/  HMMA.16816.F32.BF16 R56, R40.reuse, R52, RZ ;  /* 0x000000342838723c */ /* 0x040ff000000418ff */
[C---:B------:R-:W-:Y:S08]  /*2c20*/  HMMA.16816.F32.BF16 R52, R40.reuse, R54, RZ ;  /* 0x000000362834723c */ /* 0x040ff000000418ff */
[C---:B------:R-:W-:Y:S08]  /*2c30*/  HMMA.16816.F32.BF16 R80, R40.reuse, R44, RZ ;  /* 0x0000002c2850723c */ /* 0x040ff000000418ff */
[----:B------:R-:W-:Y:S01]  /*2c40*/  HMMA.16816.F32.BF16 R40, R40, R46, RZ ;  /* 0x0000002e2828723c */ /* 0x000fe200000418ff */
[----:B------:R-:W2:Y:S07]  /*2c50*/  LDSM.16.M88.4 R44, [R230+0x2000] ;  /* 0x00200000e62c783b */ /* 0x000eae0000000200 */
[C---:B-1----:R-:W-:Y:S08]  /*2c60*/  HMMA.16816.F32.BF16 R36, R20.reuse, R12, R36 ;  /* 0x0000000c1424723c */ /* 0x042ff00000041824 */
[----:B------:R-:W-:Y:S01]  /*2c70*/  HMMA.16816.F32.BF16 R60, R20, R14, R60 ;  /* 0x0000000e143c723c */ /* 0x000fe2000004183c */
[----:B------:R-:W1:Y:S07]  /*2c80*/  LDSM.16.M88.4 R12, [R216+0x800] ;  /* 0x00080000d80c783b */ /* 0x000e6e0000000200 */
[C---:B---3--:R-:W-:Y:S08]  /*2c90*/  HMMA.16816.F32.BF16 R16, R28.reuse, R84, R16 ;  /* 0x000000541c10723c */ /* 0x048ff00000041810 */
[----:B------:R-:W-:Y:S01]  /*2ca0*/  HMMA.16816.F32.BF16 R24, R28, R86, R24 ;  /* 0x000000561c18723c */ /* 0x000fe20000041818 */
[----:B------:R-:W-:Y:S07]  /*2cb0*/  LDSM.16.M88.4 R84, [R223+0xa000] ;  /* 0x00a00000df54783b */ /* 0x000fee0000000200 */
[C---:B----4-:R-:W-:Y:S08]  /*2cc0*/  HMMA.16816.F32.BF16 R56, R20.reuse, R72, R56 ;  /* 0x000000481438723c */ /* 0x050ff00000041838 */
[C---:B------:R-:W-:Y:S01]  /*2cd0*/  HMMA.16816.F32.BF16 R52, R20.reuse, R74, R52 ;  /* 0x0000004a1434723c */ /* 0x040fe20000041834 */
[----:B------:R-:W-:Y:S07]  /*2ce0*/  LDSM.16.M88.4 R72, [R216+0x1000] ;  /* 0x00100000d848783b */ /* 0x000fee0000000200 */
[C---:B------:R-:W-:Y:S08]  /*2cf0*/  HMMA.16816.F32.BF16 R80, R20.reuse, R68, R80 ;  /* 0x000000441450723c */ /* 0x040ff00000041850 */
[----:B------:R-:W-:Y:S01]  /*2d00*/  HMMA.16816.F32.BF16 R20, R20, R70, R40 ;  /* 0x000000461414723c */ /* 0x000fe20000041828 */
[----:B------:R-:W3:Y:S04]  /*2d10*/  LDSM.16.M88.4 R40, [R228+0x2000] ;  /* 0x00200000e428783b */ /* 0x000ee80000000200 */
        /* <DEDUP_REMOVED lines=15> */
[----:B------:R-:W-:Y:S01]  /*2e10*/  HMMA.16816.F32.BF16 R60, R28, R14, R60 ;  /* 0x0000000e1c3c723c */ /* 0x000fe2000004183c */
[----:B------:R-:W1:Y:S07]  /*2e20*/  LDSM.16.M88.4 R12, [R226+0x2000] ;  /* 0x00200000e20c783b */ /* 0x000e6e0000000200 */
[C---:B---3--:R-:W-:Y:S08]  /*2e30*/  HMMA.16816.F32.BF16 R16, R40.reuse, R88, R16 ;  /* 0x000000582810723c */ /* 0x048ff00000041810 */
[----:B------:R-:W-:Y:S01]  /*2e40*/  HMMA.16816.F32.BF16 R24, R40, R90, R24 ;  /* 0x0000005a2818723c */ /* 0x000fe20000041818 */
[----:B------:R-:W-:Y:S07]  /*2e50*/  LDSM.16.M88.4 R88, [R229+0xc000] ;  /* 0x00c00000e558783b */ /* 0x000fee0000000200 */
[C---:B----4-:R-:W-:Y:S08]  /*2e60*/  HMMA.16816.F32.BF16 R80, R28.reuse, R68, R80 ;  /* 0x000000441c50723c */ /* 0x050ff00000041850 */
[----:B------:R-:W-:Y:S01]  /*2e70*/  HMMA.16816.F32.BF16 R76, R28, R70, R76 ;  /* 0x000000461c4c723c */ /* 0x000fe2000004184c */
[----:B------:R-:W-:Y:S07]  /*2e80*/  LDSM.16.M88.4 R68, [R227+0x3800] ;  /* 0x00380000e344783b */ /* 0x000fee0000000200 */
[C---:B------:R-:W-:Y:S08]  /*2e90*/  HMMA.16816.F32.BF16 R36, R44.reuse, R8, R36 ;  /* 0x000000082c24723c */ /* 0x040ff00000041824 */
        /* <DEDUP_REMOVED lines=17> */
[----:B------:R-:W1:Y:S04]  /*2fb0*/  LDSM.16.M88.4 R44, [R223+0xb800] ;  /* 0x00b80000df2c783b */ /* 0x000e680000000200 */
[----:B------:R-:W1:Y:S03]  /*2fc0*/  LDSM.16.M88.4 R64, [R223+0xb000] ;  /* 0x00b00000df40783b */ /* 0x000e660000000200 */
        /* <DEDUP_REMOVED lines=9> */
[C---:B----4-:R-:W-:Y:S08]  /*3060*/  HMMA.16816.F32.BF16 R56, R40.reuse, R72, R56 ;  /* 0x000000482838723c */ /* 0x050ff00000041838 */
        /* <DEDUP_REMOVED lines=8> */
[----:B------:R-:W-:Y:S07]  /*30f0*/  LDSM.16.M88.4 R44, [R223+0xc000] ;  /* 0x00c00000df2c783b */ /* 0x000fee0000000200 */
[C---:B------:R-:W-:Y:S08]  /*3100*/  HMMA.16816.F32.BF16 R36, R8.reuse, R20, R36 ;  /* 0x000000140824723c */ /* 0x040ff00000041824 */
[----:B------:R-:W-:Y:S01]  /*3110*/  HMMA.16816.F32.BF16 R60, R8, R22, R60 ;  /* 0x00000016083c723c */ /* 0x000fe2000004183c */
[----:B------:R-:W1:Y:S07]  /*3120*/  LDSM.16.M88.4 R20, [R226+0x4000] ;  /* 0x00400000e214783b */ /* 0x000e6e0000000200 */
[C---:B------:R-:W-:Y:S08]  /*3130*/  HMMA.16816.F32.BF16 R56, R12.reuse, R64, R56 ;  /* 0x000000400c38723c */ /* 0x040ff00000041838 */
[----:B------:R-:W-:Y:S01]  /*3140*/  HMMA.16816.F32.BF16 R52, R12, R66, R52 ;  /* 0x000000420c34723c */ /* 0x000fe20000041834 */
[----:B------:R-:W4:Y:S04]  /*3150*/  LDSM.16.M88.4 R12, [R229+0xd000] ;  /* 0x00d00000e50c783b */ /* 0x000f280000000200 */
[----:B------:R-:W1:Y:S03]  /*3160*/  LDSM.16.M88.4 R64, [R229+0xd800] ;  /* 0x00d80000e540783b */ /* 0x000e660000000200 */
[C---:B--2---:R-:W-:Y:S08]  /*3170*/  HMMA.16816.F32.BF16 R16, R28.reuse, R68, R16 ;  /* 0x000000441c10723c */ /* 0x044ff00000041810 */
[----:B------:R-:W-:Y:S01]  /*3180*/  HMMA.16816.F32.BF16 R24, R28, R70, R24 ;  /* 0x000000461c18723c */ /* 0x000fe20000041818 */
        /* <DEDUP_REMOVED lines=8> */
[C---:B-1----:R-:W-:Y:S08]  /*3210*/  HMMA.16816.F32.BF16 R16, R20.reuse, R44, R16 ;  /* 0x0000002c1410723c */ /* 0x042ff00000041810 */
[----:B------:R-:W-:Y:S01]  /*3220*/  HMMA.16816.F32.BF16 R24, R20, R46, R24 ;  /* 0x0000002e1418723c */ /* 0x000fe20000041818 */
[----:B------:R-:W-:Y:S07]  /*3230*/  LDSM.16.M88.4 R44, [R223+0xd800] ;  /* 0x00d80000df2c783b */ /* 0x000fee0000000200 */
[C---:B------:R-:W-:Y:S08]  /*3240*/  HMMA.16816.F32.BF16 R36, R48.reuse, R72, R36 ;  /* 0x000000483024723c */ /* 0x040ff00000041824 */
[C---:B------:R-:W-:Y:S01]  /*3250*/  HMMA.16816.F32.BF16 R60, R48.reuse, R74, R60 ;  /* 0x0000004a303c723c */ /* 0x040fe2000004183c */
[----:B------:R-:W1:Y:S07]  /*3260*/  LDSM.16.M88.4 R72, [R230+0x6000] ;  /* 0x00600000e648783b */ /* 0x000e6e0000000200 */
[C---:B----4-:R-:W-:Y:S08]  /*3270*/  HMMA.16816.F32.BF16 R56, R48.reuse, R12, R56 ;  /* 0x0000000c3038723c */ /* 0x050ff00000041838 */
[C---:B------:R-:W-:Y:S01]  /*3280*/  HMMA.16816.F32.BF16 R52, R48.reuse, R14, R52 ;  /* 0x0000000e3034723c */ /* 0x040fe20000041834 */
[----:B------:R-:W4:Y:S07]  /*3290*/  LDSM.16.M88.4 R12, [R223+0xc800] ;  /* 0x00c80000df0c783b */ /* 0x000f2e0000000200 */
[C---:B------:R-:W-:Y:S08]  /*32a0*/  HMMA.16816.F32.BF16 R80, R48.reuse, R64, R80 ;  /* 0x000000403050723c */ /* 0x040ff00000041850 */
[----:B------:R-:W-:Y:S01]  /*32b0*/  HMMA.16816.F32.BF16 R76, R48, R66, R76 ;  /* 0x00000042304c723c */ /* 0x000fe2000004184c */
[----:B------:R-:W1:Y:S04]  /*32c0*/  LDSM.16.M88.4 R64, [R223+0xd000] ;  /* 0x00d00000df40783b */ /* 0x000e680000000200 */
[----:B------:R-:W-:Y:S03]  /*32d0*/  LDSM.16.M88.4 R48, [R228+0x6000] ;  /* 0x00600000e430783b */ /* 0x000fe60000000200 */
[C---:B------:R-:W-:Y:S08]  /*32e0*/  HMMA.16816.F32.BF16 R16, R88.reuse, R92, R16 ;  /* 0x0000005c5810723c */ /* 0x040ff00000041810 */
[----:B------:R-:W-:Y:S01]  /*32f0*/  HMMA.16816.F32.BF16 R24, R88, R94, R24 ;  /* 0x0000005e5818723c */ /* 0x000fe20000041818 */
        /* <DEDUP_REMOVED lines=12> */
[----:B------:R-:W-:Y:S01]  /*33c0*/  HMMA.16816.F32.BF16 R24, R72, R70, R24 ;  /* 0x000000464818723c */ /* 0x000fe20000041818 */
[----:B------:R-:W-:Y:S07]  /*33d0*/  LDSM.16.M88.4 R68, [R229+0xf000] ;  /* 0x00f00000e544783b */ /* 0x000fee0000000200 */
[C---:B----4-:R-:W-:Y:S08]  /*33e0*/  HMMA.16816.F32.BF16 R36, R20.reuse, R12, R36 ;  /* 0x0000000c1424723c */ /* 0x050ff00000041824 */
[C---:B------:R-:W-:Y:S01]  /*33f0*/  HMMA.16816.F32.BF16 R60, R20.reuse, R14, R60 ;  /* 0x0000000e143c723c */ /* 0x040fe2000004183c */
[----:B------:R-:W1:Y:S07]  /*3400*/  LDSM.16.M88.4 R12, [R226+0x6000] ;  /* 0x00600000e20c783b */ /* 0x000e6e0000000200 */
[----:B------:R-:W-:Y:S08]  /*3410*/  HMMA.16816.F32.BF16 R56, R20, R64, R56 ;  /* 0x000000401438723c */ /* 0x000ff00000041838 */
[C---:B--2---:R-:W-:Y:S08]  /*3420*/  HMMA.16816.F32.BF16 R16, R48.reuse, R40, R16 ;  /* 0x000000283010723c */ /* 0x044ff00000041810 */
[----:B------:R-:W-:Y:S01]  /*3430*/  HMMA.16816.F32.BF16 R24, R48, R42, R24 ;  /* 0x0000002a3018723c */ /* 0x000fe20000041818 */
[----:B------:R-:W-:Y:S07]  /*3440*/  LDSM.16.M88.4 R40, [R227+0x7000] ;  /* 0x00700000e328783b */ /* 0x000fee0000000200 */
        /* <DEDUP_REMOVED lines=9> */
[----:B------:R-:W-:Y:S08]  /*34e0*/  HMMA.16816.F32.BF16 R56, R88, R28, R56 ;  /* 0x0000001c5838723c */ /* 0x000ff00000041838 */
[C---:B-1----:R-:W-:Y:S08]  /*34f0*/  HMMA.16816.F32.BF16 R16, R12.reuse, R92, R16 ;  /* 0x0000005c0c10723c */ /* 0x042ff00000041810 */
[----:B------:R-:W-:Y:S08]  /*3500*/  HMMA.16816.F32.BF16 R24, R12, R94, R24 ;  /* 0x0000005e0c18723c */ /* 0x000ff00000041818 */
[----:B------:R-:W-:Y:S08]  /*3510*/  HMMA.16816.F32.BF16 R36, R72, R96, R36 ;  /* 0x000000604824723c */ /* 0x000ff00000041824 */
[----:B------:R-:W-:Y:S01]  /*3520*/  HMMA.16816.F32.BF16 R52, R88, R30, R52 ;  /* 0x0000001e5834723c */ /* 0x000fe20000041834 */
[----:B------:R-:W1:Y:S07]  /*3530*/  LDSM.16.M88.4 R28, [R223+0xe800] ;  /* 0x00e80000df1c783b */ /* 0x000e6e0000000200 */
[----:B------:R-:W-:Y:S08]  /*3540*/  HMMA.16816.F32.BF16 R56, R72, R68, R56 ;  /* 0x000000444838723c */ /* 0x000ff00000041838 */
[C---:B--2---:R-:W-:Y:S08]  /*3550*/  HMMA.16816.F32.BF16 R16, R8.reuse, R20, R16 ;  /* 0x000000140810723c */ /* 0x044ff00000041810 */
[----:B------:R-:W-:Y:S01]  /*3560*/  HMMA.16816.F32.BF16 R24, R8, R22, R24 ;  /* 0x000000160818723c */ /* 0x000fe20000041818 */
[----:B------:R-:W2:Y:S07]  /*3570*/  LDSM.16.M88.4 R20, [R223+0xf000] ;  /* 0x00f00000df14783b */ /* 0x000eae0000000200 */
[----:B------:R-:W-:Y:S08]  /*3580*/  HMMA.16816.F32.BF16 R80, R88, R84, R80 ;  /* 0x000000545850723c */ /* 0x000ff00000041850 */
[----:B------:R-:W-:Y:S01]  /*3590*/  HMMA.16816.F32.BF16 R36, R48, R44, R36 ;  /* 0x0000002c3024723c */ /* 0x000fe20000041824 */
[----:B------:R-:W-:-:S02]  /*35a0*/  FMUL.FTZ R16, R16, c[0x0][0x2ec] ;  /* 0x0000bb0010107a20 */ /* 0x000fc40000410000 */
[----:B------:R-:W-:Y:S02]  /*35b0*/  FMUL.FTZ R17, R17, c[0x0][0x2ec] ;  /* 0x0000bb0011117a20 */ /* 0x000fe40000410000 */
[----:B------:R-:W-:-:S03]  /*35c0*/  FMUL.FTZ R18, R18, c[0x0][0x2ec] ;  /* 0x0000bb0012127a20 */ /* 0x000fc60000410000 */
[----:B------:R-:W-:Y:S01]  /*35d0*/  HMMA.16816.F32.BF16 R68, R72, R70, R52 ;  /* 0x000000464844723c */ /* 0x000fe20000041834 */
[----:B------:R-:W-:Y:S01]  /*35e0*/  FMUL.FTZ R24, R24, c[0x0][0x2ec] ;  /* 0x0000bb0018187a20 */ /* 0x000fe20000410000 */
[----:B------:R-:W-:Y:S01]  /*35f0*/  LDSM.16.M88.4 R52, [R216+0x6800] ;  /* 0x00680000d834783b */ /* 0x000fe20000000200 */
[----:B------:R-:W-:Y:S02]  /*3600*/  FMUL.FTZ R45, R25, c[0x0][0x2ec] ;  /* 0x0000bb00192d7a20 */ /* 0x000fe40000410000 */
[----:B------:R-:W-:-:S03]  /*3610*/  FMUL.FTZ R44, R27, c[0x0][0x2ec] ;  /* 0x0000bb001b2c7a20 */ /* 0x000fc60000410000 */
[----:B------:R-:W-:Y:S01]  /*3620*/  HMMA.16816.F32.BF16 R56, R48, R40, R56 ;  /* 0x000000283038723c */ /* 0x000fe20000041838 */
[----:B------:R-:W-:Y:S06]  /*3630*/  MUFU.TANH R40, R18 ;  /* 0x0000001200287308 */ /* 0x000fec0000002400 */
[----:B------:R-:W-:Y:S01]  /*3640*/  FMUL.FTZ R41, R19, c[0x0][0x2ec] ;  /* 0x0000bb0013297a20 */ /* 0x000fe20000410000 */
[----:B------:R-:W-:Y:S01]  /*3650*/  HMMA.16816.F32.BF16 R76, R88, R86, R76 ;  /* 0x00000056584c723c */ /* 0x000fe2000004184c */
[----:B------:R-:W3:Y:S01]  /*3660*/  LDSM.16.M88.4 R84, [R227+0x7800] ;  /* 0x00780000e354783b */ /* 0x000ee20000000200 */
[----:B------:R-:W-:Y:S06]  /*3670*/  MUFU.TANH R44, R44 ;  /* 0x0000002c002c7308 */ /* 0x000fec0000002400 */
[C---:B------:R-:W-:Y:S02]  /*3680*/  HMMA.16816.F32.BF16 R60, R72.reuse, R98, R60 ;  /* 0x00000062483c723c */ /* 0x040fe4000004183c */
[----:B------:R-:W-:Y:S06]  /*3690*/  MUFU.TANH R41, R41 ;  /* 0x0000002900297308 */ /* 0x000fec0000002400 */
[----:B------:R-:W-:Y:S08]  /*36a0*/  HMMA.16816.F32.BF16 R80, R72, R64, R80 ;  /* 0x000000404850723c */ /* 0x000ff00000041850 */
[----:B-1----:R-:W-:Y:S01]  /*36b0*/  HMMA.16816.F32.BF16 R36, R12, R28, R36 ;  /* 0x0000001c0c24723c */ /* 0x002fe20000041824 */
[----:B------:R-:W1:Y:S07]  /*36c0*/  MUFU.TANH R29, R16 ;  /* 0x00000010001d7308 */ /* 0x000e6e0000002400 */
[----:B------:R-:W-:Y:S01]  /*36d0*/  HMMA.16816.F32.BF16 R68, R48, R42, R68 ;  /* 0x0000002a3044723c */ /* 0x000fe20000041844 */
[----:B------:R4:W1:Y:S06]  /*36e0*/  MUFU.TANH R28, R17 ;  /* 0x00000011001c7308 */ /* 0x00086c0000002400 */
[----:B------:R-:W-:Y:S01]  /*36f0*/  FMUL.FTZ R43, R26, c[0x0][0x2ec] ;  /* 0x0000bb001a2b7a20 */ /* 0x000fe20000410000 */
[----:B--2---:R-:W-:Y:S01]  /*3700*/  HMMA.16816.F32.BF16 R56, R12, R20, R56 ;  /* 0x000000140c38723c */ /* 0x004fe20000041838 */
[----:B------:R2:W1:Y:S06]  /*3710*/  MUFU.TANH R42, R24 ;  /* 0x00000018002a7308 */ /* 0x00046c0000002400 */
[----:B------:R-:W-:Y:S01]  /*3720*/  SHF.R.S32.HI R21, RZ, 0x1f, R0 ;  /* 0x0000001fff157819 */ /* 0x000fe20000011400 */
[----:B------:R-:W-:Y:S01]  /*3730*/  HMMA.16816.F32.BF16 R60, R48, R46, R60 ;  /* 0x0000002e303c723c */ /* 0x000fe2000004183c */
[----:B----4-:R-:W4:Y:S01]  /*3740*/  LDSM.16.M88.4 R16, [R223+0xf800] ;  /* 0x00f80000df10783b */ /* 0x010f220000000200 */
[----:B------:R-:W-:Y:S01]  /*3750*/  IADD3 R20, R6, 0x1, -R104 ;  /* 0x0000000106147810 */ /* 0x000fe20007ffe868 */
[----:B------:R-:W1:Y:S01]  /*3760*/  MUFU.TANH R43, R43 ;  /* 0x0000002b002b7308 */ /* 0x000e620000002400 */
[----:B------:R-:W-:-:S02]  /*3770*/  LEA.HI R0, R21, R0, RZ, 0x2 ;  /* 0x0000000015007211 */ /* 0x000fc400078f10ff */
[----:B------:R-:W-:Y:S02]  /*3780*/  IADD3 R104, R6, -c[0x0][0x2e4], -R104 ;  /* 0x8000b90006687a10 */ /* 0x000fe40007ffe868 */
[----:B------:R-:W-:Y:S01]  /*3790*/  SHF.R.S32.HI R21, RZ, 0x2, R0 ;  /* 0x00000002ff157819 */ /* 0x000fe20000011400 */
[----:B--2---:R-:W2:Y:S01]  /*37a0*/  LDSM.16.M88.4 R24, [R216+0x7000] ;  /* 0x00700000d818783b */ /* 0x004ea20000000200 */
[----:B---3--:R-:W-:Y:S01]  /*37b0*/  HMMA.16816.F32.BF16 R80, R48, R84, R80 ;  /* 0x000000543050723c */ /* 0x008fe20000041850 */
[----:B------:R-:W-:Y:S02]  /*37c0*/  IADD3 R20, R20, c[0x0][0x2e8], RZ ;  /* 0x0000ba0014147a10 */ /* 0x000fe40007ffe0ff */
[----:B------:R-:W-:-:S04]  /*37d0*/  IMAD.IADD R0, R21, 0x1, R102 ;  /* 0x0000000115007824 */ /* 0x000fc800078e0266 */
[C---:B------:R-:W-:Y:S01]  /*37e0*/  IMAD.IADD R243, R0.reuse, 0x1, R20 ;  /* 0x0000000100f37824 */ /* 0x040fe200078e0214 */
[C---:B------:R-:W-:Y:S01]  /*37f0*/  IADD3 R21, R0.reuse, 0x8, RZ ;  /* 0x0000000800157810 */ /* 0x040fe20007ffe0ff */
[----:B------:R-:W-:Y:S01]  /*3800*/  HMMA.16816.F32.BF16 R76, R72, R66, R76 ;  /* 0x00000042484c723c */ /* 0x000fe2000004184c */
[----:B------:R-:W-:Y:S01]  /*3810*/  IMAD.IADD R244, R0, 0x1, R104 ;  /* 0x0000000100f47824 */ /* 0x000fe200078e0268 */
[----:B------:R-:W-:Y:S02]  /*3820*/  LOP3.LUT R0, R4, R101, RZ, 0xfc, !PT ;  /* 0x0000006504007212 */ /* 0x000fe400078efcff */
[--C-:B------:R-:W-:Y:S01]  /*3830*/  IMAD.IADD R242, R104, 0x1, R21.reuse ;  /* 0x0000000168f27824 */ /* 0x100fe200078e0215 */
[----:B------:R-:W-:Y:S01]  /*3840*/  IMNMX R243, R243, R6, PT ;  /* 0x00000006f3f37217 */ /* 0x000fe20003800200 */
[----:B------:R-:W-:Y:S01]  /*3850*/  IMAD.IADD R21, R20, 0x1, R21 ;  /* 0x0000000114157824 */ /* 0x000fe200078e0215 */
[----:B------:R-:W-:Y:S01]  /*3860*/  IMNMX R244, RZ, R244, !PT ;  /* 0x000000f4fff47217 */ /* 0x000fe20007800200 */
[----:B------:R-:W-:Y:S01]  /*3870*/  HMMA.16816.F32.BF16 R60, R12, R30, R60 ;  /* 0x0000001e0c3c723c */ /* 0x000fe2000004183c */
[----:B------:R-:W-:Y:S01]  /*3880*/  IMNMX R242, RZ, R242, !PT ;  /* 0x000000f2fff27217 */ /* 0x000fe20007800200 */
[----:B------:R3:W1:Y:S01]  /*3890*/  MUFU.TANH R30, R45 ;  /* 0x0000002d001e7308 */ /* 0x0006620000002400 */
[----:B------:R-:W-:-:S04]  /*38a0*/  IMNMX R238, R21, R6, PT ;  /* 0x0000000615ee7217 */ /* 0x000fc80003800200 */
[----:B------:R-:W-:Y:S01]  /*38b0*/  IMAD.IADD R31, R3, 0x1, R246 ;  /* 0x00000001031f7824 */ /* 0x000fe200078e02f6 */
[C---:B------:R-:W-:Y:S04]  /*38c0*/  HMMA.16816.F32.BF16 R68, R12.reuse, R22, R68 ;  /* 0x000000160c44723c */ /* 0x040fe80000041844 */
[C---:B------:R-:W-:Y:S02]  /*38d0*/  IADD3 R21, R31.reuse, 0x1, RZ ;  /* 0x000000011f157810 */ /* 0x040fe40007ffe0ff */
[-C--:B------:R-:W-:Y:S02]  /*38e0*/  ISETP.GE.AND P4, PT, R31, R243.reuse, PT ;  /* 0x000000f31f00720c */ /* 0x080fe40003f86270 */
[C---:B------:R-:W-:Y:S01]  /*38f0*/  ISETP.GE.AND P2, PT, R21.reuse, R243, PT ;  /* 0x000000f31500720c */ /* 0x040fe20003f46270 */
[----:B----4-:R-:W-:Y:S01]  /*3900*/  HMMA.16816.F32.BF16 R80, R12, R16, R80 ;  /* 0x000000100c50723c */ /* 0x010fe20000041850 */
[----:B------:R-:W-:-:S02]  /*3910*/  ISETP.GE.AND P0, PT, R21, R238, PT ;  /* 0x000000ee1500720c */ /* 0x000fc40003f06270 */
[----:B------:R-:W-:Y:S02]  /*3920*/  ISETP.GE.AND P5, PT, R31, R238, PT ;  /* 0x000000ee1f00720c */ /* 0x000fe40003fa6270 */
[C---:B------:R-:W-:Y:S02]  /*3930*/  ISETP.LT.OR P2, PT, R21.reuse, R244, P2 ;  /* 0x000000f41500720c */ /* 0x040fe40001741670 */
[----:B------:R-:W-:Y:S01]  /*3940*/  ISETP.LT.OR P0, PT, R21, R242, P0 ;  /* 0x000000f21500720c */ /* 0x000fe20000701670 */
[----:B--2---:R-:W-:Y:S01]  /*3950*/  HMMA.16816.F32.BF16 R56, R8, R24, R56 ;  /* 0x000000180838723c */ /* 0x004fe20000041838 */
[C---:B------:R-:W-:Y:S02]  /*3960*/  ISETP.LT.OR P4, PT, R31.reuse, R244, P4 ;  /* 0x000000f41f00720c */ /* 0x040fe40002781670 */
[C---:B------:R-:W-:Y:S02]  /*3970*/  ISETP.LT.OR P5, PT, R31.reuse, R242, P5 ;  /* 0x000000f21f00720c */ /* 0x040fe40002fa1670 */
[----:B------:R-:W-:-:S02]  /*3980*/  IADD3 R21, R31, 0x8, RZ ;  /* 0x000000081f157810 */ /* 0x000fc40007ffe0ff */
[----:B------:R-:W-:Y:S01]  /*3990*/  IADD3 R23, R31, 0x9, RZ ;  /* 0x000000091f177810 */ /* 0x000fe20007ffe0ff */
[----:B------:R-:W-:Y:S01]  /*39a0*/  HMMA.16816.F32.BF16 R76, R48, R86, R76 ;  /* 0x00000056304c723c */ /* 0x000fe2000004184c */
[----:B-1----:R-:W-:Y:S02]  /*39b0*/  FSEL R16, R29, -INF , !P4 ;  /* 0xff8000001d107808 */ /* 0x002fe40006000000 */
[----:B------:R-:W-:Y:S02]  /*39c0*/  FSEL R25, R40, -INF , !P5 ;  /* 0xff80000028197808 */ /* 0x000fe40006800000 */
[-C--:B------:R-:W-:Y:S02]  /*39d0*/  ISETP.GE.AND P1, PT, R21, R243.reuse, PT ;  /* 0x000000f31500720c */ /* 0x080fe40003f26270 */
[----:B------:R-:W-:Y:S01]  /*39e0*/  ISETP.GE.AND P6, PT, R23, R243, PT ;  /* 0x000000f31700720c */ /* 0x000fe20003fc6270 */
[----:B------:R-:W-:Y:S01]  /*39f0*/  HMMA.16816.F32.BF16 R36, R8, R52, R36 ;  /* 0x000000340824723c */ /* 0x000fe20000041824 */
[----:B------:R-:W-:-:S02]  /*3a00*/  ISETP.GE.AND P4, PT, R21, R238, PT ;  /* 0x000000ee1500720c */ /* 0x000fc40003f86270 */
[----:B------:R-:W-:Y:S02]  /*3a10*/  ISETP.GE.AND P5, PT, R23, R238, PT ;  /* 0x000000ee1700720c */ /* 0x000fe40003fa6270 */
[C---:B------:R-:W-:Y:S02]  /*3a20*/  ISETP.LT.OR P1, PT, R21.reuse, R244, P1 ;  /* 0x000000f41500720c */ /* 0x040fe40000f21670 */
[----:B------:R-:W-:Y:S01]  /*3a30*/  ISETP.LT.OR P4, PT, R21, R242, P4 ;  /* 0x000000f21500720c */ /* 0x000fe20002781670 */
[----:B------:R-:W-:Y:S01]  /*3a40*/  HMMA.16816.F32.BF16 R60, R8, R54, R60 ;  /* 0x00000036083c723c */ /* 0x000fe2000004183c */
[C---:B------:R-:W-:Y:S01]  /*3a50*/  ISETP.LT.OR P6, PT, R23.reuse, R244, P6 ;  /* 0x000000f41700720c */ /* 0x040fe200037c1670 */
[----:B------:R-:W-:Y:S01]  /*3a60*/  FMUL.FTZ R56, R56, c[0x0][0x2ec] ;  /* 0x0000bb0038387a20 */ /* 0x000fe20000410000 */
[----:B------:R-:W-:Y:S01]  /*3a70*/  ISETP.LT.OR P5, PT, R23, R242, P5 ;  /* 0x000000f21700720c */ /* 0x000fe20002fa1670 */
[----:B------:R-:W-:Y:S01]  /*3a80*/  FMUL.FTZ R57, R57, c[0x0][0x2ec] ;  /* 0x0000bb0039397a20 */ /* 0x000fe20000410000 */
[----:B------:R-:W1:Y:S01]  /*3a90*/  LDSM.16.M88.4 R20, [R216+0x7800] ;  /* 0x00780000d814783b */ /* 0x000e620000000200 */
[----:B------:R-:W-:Y:S01]  /*3aa0*/  IADD3 R47, R31, 0x10, RZ ;  /* 0x000000101f2f7810 */ /* 0x000fe20007ffe0ff */
[----:B------:R-:W-:Y:S01]  /*3ab0*/  MUFU.TANH R180, R56 ;  /* 0x0000003800b47308 */ /* 0x000fe20000002400 */
[----:B------:R-:W-:Y:S01]  /*3ac0*/  HMMA.16816.F32.BF16 R76, R12, R18, R76 ;  /* 0x000000120c4c723c */ /* 0x000fe2000004184c */
[----:B------:R-:W-:Y:S01]  /*3ad0*/  FSEL R24, R28, -INF , !P2 ;  /* 0xff8000001c187808 */ /* 0x000fe20005000000 */
[----:B------:R-:W-:Y:S01]  /*3ae0*/  FMUL.FTZ R58, R58, c[0x0][0x2ec] ;  /* 0x0000bb003a3a7a20 */ /* 0x000fe20000410000 */
[----:B------:R-:W-:Y:S01]  /*3af0*/  ISETP.GE.AND P2, PT, R47, R243, PT ;  /* 0x000000f32f00720c */ /* 0x000fe20003f46270 */
[----:B------:R-:W-:Y:S01]  /*3b00*/  FMUL.FTZ R59, R59, c[0x0][0x2ec] ;  /* 0x0000bb003b3b7a20 */ /* 0x000fe20000410000 */
[----:B------:R-:W-:Y:S01]  /*3b10*/  FSEL R42, R42, -INF , !P1 ;  /* 0xff8000002a2a7808 */ /* 0x000fe20004800000 */
[----:B------:R-:W-:-:S04]  /*3b20*/  DEPBAR.LE SB0, 0x0 ;  /* 0x000080000000791a */ /* 0x000fc80000000000 */
[----:B---3--:R-:W-:Y:S01]  /*3b30*/  FMUL.FTZ R45, R36, c[0x0][0x2ec] ;  /* 0x0000bb00242d7a20 */ /* 0x008fe20000410000 */
[----:B------:R-:W-:Y:S01]  /*3b40*/  HMMA.16816.F32.BF16 R68, R8, R26, R68 ;  /* 0x0000001a0844723c */ /* 0x000fe20000041844 */
[----:B------:R-:W-:Y:S01]  /*3b50*/  FMUL.FTZ R38, R38, c[0x0][0x2ec] ;  /* 0x0000bb0026267a20 */ /* 0x000fe20000410000 */
[----:B------:R-:W-:Y:S01]  /*3b60*/  IADD3 R13, R31, 0x18, RZ ;  /* 0x000000181f0d7810 */ /* 0x000fe20007ffe0ff */
[----:B------:R-:W-:Y:S01]  /*3b70*/  FMUL.FTZ R36, R37, c[0x0][0x2ec] ;  /* 0x0000bb0025247a20 */ /* 0x000fe20000410000 */
[----:B------:R-:W-:Y:S01]  /*3b80*/  IADD3 R37, R31, 0x11, RZ ;  /* 0x000000111f257810 */ /* 0x000fe20007ffe0ff */
[----:B------:R-:W2:Y:S01]  /*3b90*/  MUFU.TANH R45, R45 ;  /* 0x0000002d002d7308 */ /* 0x000ea20000002400 */
[----:B------:R-:W-:Y:S01]  /*3ba0*/  FMUL.FTZ R46, R60, c[0x0][0x2ec] ;  /* 0x0000bb003c2e7a20 */ /* 0x000fe20000410000 */
[----:B------:R-:W-:Y:S01]  /*3bb0*/  ISETP.GE.AND P1, PT, R47, R238, PT ;  /* 0x000000ee2f00720c */ /* 0x000fe20003f26270 */
[----:B------:R-:W-:Y:S01]  /*3bc0*/  FMUL.FTZ R17, R39, c[0x0][0x2ec] ;  /* 0x0000bb0027117a20 */ /* 0x000fe20000410000 */
[----:B------:R-:W-:Y:S01]  /*3bd0*/  FSEL R41, R41, -INF , !P0 ;  /* 0xff80000029297808 */ /* 0x000fe20004000000 */
[----:B------:R-:W-:Y:S01]  /*3be0*/  FMUL.FTZ R62, R62, c[0x0][0x2ec] ;  /* 0x0000bb003e3e7a20 */ /* 0x000fe20000410000 */
[----:B------:R-:W-:Y:S01]  /*3bf0*/  ISETP.LT.OR P2, PT, R47, R244, P2 ;  /* 0x000000f42f00720c */ /* 0x000fe20001741670 */
[----:B------:R-:W-:Y:S01]  /*3c00*/  FMUL.FTZ R39, R61, c[0x0][0x2ec] ;  /* 0x0000bb003d277a20 */ /* 0x000fe20000410000 */
[----:B------:R-:W3:Y:S01]  /*3c10*/  MUFU.TANH R38, R38 ;  /* 0x0000002600267308 */ /* 0x000ee20000002400 */
[----:B------:R-:W-:Y:S01]  /*3c20*/  FMUL.FTZ R63, R63, c[0x0][0x2ec] ;  /* 0x0000bb003f3f7a20 */ /* 0x000fe20000410000 */
[----:B------:R-:W-:-:S02]  /*3c30*/  ISETP.GE.AND P0, PT, R37, R243, PT ;  /* 0x000000f32500720c */ /* 0x000fc40003f06270 */
[----:B------:R-:W-:Y:S02]  /*3c40*/  FSEL R27, R43, -INF , !P4 ;  /* 0xff8000002b1b7808 */ /* 0x000fe40006000000 */
[----:B------:R-:W-:Y:S02]  /*3c50*/  FSEL R18, R30, -INF , !P6 ;  /* 0xff8000001e127808 */ /* 0x000fe40007000000 */
[----:B------:R-:W4:Y:S01]  /*3c60*/  MUFU.TANH R36, R36 ;  /* 0x0000002400247308 */ /* 0x000f220000002400 */
[----:B------:R-:W-:Y:S02]  /*3c70*/  ISETP.GE.AND P4, PT, R37, R238, PT ;  /* 0x000000ee2500720c */ /* 0x000fe40003f86270 */
[----:B------:R-:W-:Y:S01]  /*3c80*/  ISETP.GE.AND P6, PT, R13, R243, PT ;  /* 0x000000f30d00720c */ /* 0x000fe20003fc6270 */
[----:B------:R-:W-:Y:S01]  /*3c90*/  FMUL.FTZ R68, R68, c[0x0][0x2ec] ;  /* 0x0000bb0044447a20 */ /* 0x000fe20000410000 */
[C---:B-1----:R-:W-:Y:S01]  /*3ca0*/  HMMA.16816.F32.BF16 R80, R8.reuse, R20, R80 ;  /* 0x000000140850723c */ /* 0x042fe20000041850 */
[----:B------:R-:W-:Y:S01]  /*3cb0*/  ISETP.LT.OR P1, PT, R47, R242, P1 ;  /* 0x000000f22f00720c */ /* 0x000fe20000f21670 */
[----:B------:R-:W-:Y:S01]  /*3cc0*/  FMUL.FTZ R69, R69, c[0x0][0x2ec] ;  /* 0x0000bb0045457a20 */ /* 0x000fe20000410000 */
[----:B------:R-:W1:Y:S01]  /*3cd0*/  MUFU.TANH R46, R46 ;  /* 0x0000002e002e7308 */ /* 0x000e620000002400 */
[----:B------:R-:W-:Y:S01]  /*3ce0*/  IADD3 R15, R31, 0x19, RZ ;  /* 0x000000191f0f7810 */ /* 0x000fe20007ffe0ff */
[----:B------:R-:W-:Y:S01]  /*3cf0*/  FMUL.FTZ R70, R70, c[0x0][0x2ec] ;  /* 0x0000bb0046467a20 */ /* 0x000fe20000410000 */
[----:B--2---:R-:W-:Y:S01]  /*3d00*/  FSEL R6, R45, -INF , !P2 ;  /* 0xff8000002d067808 */ /* 0x004fe20005000000 */
[----:B------:R-:W-:Y:S01]  /*3d10*/  FMUL.FTZ R71, R71, c[0x0][0x2ec] ;  /* 0x0000bb0047477a20 */ /* 0x000fe20000410000 */
[----:B------:R-:W-:Y:S01]  /*3d20*/  HMMA.16816.F32.BF16 R76, R8, R22, R76 ;  /* 0x00000016084c723c */ /* 0x000fe2000004184c */
[----:B------:R-:W-:-:S02]  /*3d30*/  ISETP.LT.OR P0, PT, R37, R244, P0 ;  /* 0x000000f42500720c */ /* 0x000fc40000701670 */
[----:B------:R-:W2:Y:S01]  /*3d40*/  MUFU.TANH R17, R17 ;  /* 0x0000001100117308 */ /* 0x000ea20000002400 */
[----:B------:R-:W-:Y:S02]  /*3d50*/  ISETP.GE.AND P2, PT, R13, R238, PT ;  /* 0x000000ee0d00720c */ /* 0x000fe40003f46270 */
[----:B------:R-:W-:Y:S02]  /*3d60*/  ISETP.LT.OR P4, PT, R37, R242, P4 ;  /* 0x000000f22500720c */ /* 0x000fe40002781670 */
[----:B------:R-:W-:Y:S02]  /*3d70*/  ISETP.LT.OR P6, PT, R13, R244, P6 ;  /* 0x000000f40d00720c */ /* 0x000fe400037c1670 */
[----:B------:R-:W-:Y:S01]  /*3d80*/  IADD3 R21, R31, 0x20, RZ ;  /* 0x000000201f157810 */ /* 0x000fe20007ffe0ff */
[----:B------:R-:W1:Y:S01]  /*3d90*/  MUFU.TANH R29, R62 ;  /* 0x0000003e001d7308 */ /* 0x000e620000002400 */
[----:B------:R-:W-:Y:S02]  /*3da0*/  FSEL R37, R44, -INF , !P5 ;  /* 0xff8000002c257808 */ /* 0x000fe40006800000 */
[----:B---3--:R-:W-:-:S02]  /*3db0*/  FSEL R19, R38, -INF , !P1 ;  /* 0xff80000026137808 */ /* 0x008fc40004800000 */
[CC--:B------:R-:W-:Y:S01]  /*3dc0*/  ISETP.GE.AND P5, PT, R15.reuse, R243.reuse, PT ;  /* 0x000000f30f00720c */ /* 0x0c0fe20003fa6270 */
[----:B------:R-:W-:Y:S01]  /*3dd0*/  FMUL.FTZ R80, R80, c[0x0][0x2ec] ;  /* 0x0000bb0050507a20 */ /* 0x000fe20000410000 */
[----:B------:R-:W-:Y:S01]  /*3de0*/  ISETP.GE.AND P1, PT, R15, R238, PT ;  /* 0x000000ee0f00720c */ /* 0x000fe20003f26270 */
[----:B------:R-:W3:Y:S01]  /*3df0*/  MUFU.TANH R39, R39 ;  /* 0x0000002700277308 */ /* 0x000ee20000002400 */
[----:B------:R-:W-:Y:S01]  /*3e00*/  ISETP.LT.OR P2, PT, R13, R242, P2 ;  /* 0x000000f20d00720c */ /* 0x000fe20001741670 */
[----:B------:R-:W-:Y:S01]  /*3e10*/  FMUL.FTZ R81, R81, c[0x0][0x2ec] ;  /* 0x0000bb0051517a20 */ /* 0x000fe20000410000 */
[----:B----4-:R-:W-:Y:S01]  /*3e20*/  FSEL R4, R36, -INF , !P0 ;  /* 0xff80000024047808 */ /* 0x010fe20004000000 */
[----:B------:R-:W-:Y:S01]  /*3e30*/  FMUL.FTZ R82, R82, c[0x0][0x2ec] ;  /* 0x0000bb0052527a20 */ /* 0x000fe20000410000 */
[----:B------:R-:W-:Y:S01]  /*3e40*/  IADD3 R13, R31, 0x21, RZ ;  /* 0x000000211f0d7810 */ /* 0x000fe20007ffe0ff */
[----:B------:R-:W-:Y:S01]  /*3e50*/  FMUL.FTZ R8, R83, c[0x0][0x2ec] ;  /* 0x0000bb0053087a20 */ /* 0x000fe20000410000 */
[----:B------:R-:W-:Y:S01]  /*3e60*/  ISETP.GE.AND P0, PT, R21, R243, PT ;  /* 0x000000f31500720c */ /* 0x000fe20003f06270 */
[----:B------:R-:W4:Y:S01]  /*3e70*/  MUFU.TANH R26, R63 ;  /* 0x0000003f001a7308 */ /* 0x000f220000002400 */
[----:B-1----:R-:W-:Y:S01]  /*3e80*/  FSEL R14, R46, -INF , !P6 ;  /* 0xff8000002e0e7808 */ /* 0x002fe20007000000 */
[----:B------:R-:W-:Y:S01]  /*3e90*/  FMUL.FTZ R28, R79, c[0x0][0x2ec] ;  /* 0x0000bb004f1c7a20 */ /* 0x000fe20000410000 */
[----:B------:R-:W-:Y:S01]  /*3ea0*/  ISETP.GE.AND P6, PT, R21, R238, PT ;  /* 0x000000ee1500720c */ /* 0x000fe20003fc6270 */
[----:B------:R-:W-:Y:S01]  /*3eb0*/  FMUL.FTZ R76, R76, c[0x0][0x2ec] ;  /* 0x0000bb004c4c7a20 */ /* 0x000fe20000410000 */
[----:B------:R-:W-:Y:S01]  /*3ec0*/  ISETP.LT.OR P5, PT, R15, R244, P5 ;  /* 0x000000f40f00720c */ /* 0x000fe20002fa1670 */
[----:B------:R-:W-:Y:S01]  /*3ed0*/  FMUL.FTZ R77, R77, c[0x0][0x2ec] ;  /* 0x0000bb004d4d7a20 */ /* 0x000fe20000410000 */
[----:B------:R-:W-:Y:S01]  /*3ee0*/  ISETP.LT.OR P1, PT, R15, R242, P1 ;  /* 0x000000f20f00720c */ /* 0x000fe20000f21670 */
[----:B------:R-:W-:Y:S01]  /*3ef0*/  MUFU.TANH R186, R57 ;  /* 0x0000003900ba7308 */ /* 0x000fe20000002400 */
[----:B--2---:R-:W-:-:S02]  /*3f00*/  FSEL R17, R17, -INF , !P4 ;  /* 0xff80000011117808 */ /* 0x004fc40006000000 */
[----:B------:R-:W-:Y:S02]  /*3f10*/  FSEL R15, R29, -INF , !P2 ;  /* 0xff8000001d0f7808 */ /* 0x000fe40005000000 */
[----:B------:R-:W-:Y:S02]  /*3f20*/  ISETP.GE.AND P4, PT, R13, R243, PT ;  /* 0x000000f30d00720c */ /* 0x000fe40003f86270 */
[----:B------:R-:W-:Y:S01]  /*3f30*/  ISETP.LT.OR P0, PT, R21, R244, P0 ;  /* 0x000000f41500720c */ /* 0x000fe20000701670 */
[----:B------:R-:W1:Y:S01]  /*3f40*/  MUFU.TANH R197, R58 ;  /* 0x0000003a00c57308 */ /* 0x000e620000002400 */
[----:B------:R-:W-:Y:S02]  /*3f50*/  ISETP.GE.AND P2, PT, R13, R238, PT ;  /* 0x000000ee0d00720c */ /* 0x000fe40003f46270 */
[----:B------:R-:W-:Y:S02]  /*3f60*/  ISETP.LT.OR P6, PT, R21, R242, P6 ;  /* 0x000000f21500720c */ /* 0x000fe400037c1670 */
[----:B------:R-:W-:-:S02]  /*3f70*/  IADD3 R29, R31, 0x28, RZ ;  /* 0x000000281f1d7810 */ /* 0x000fc40007ffe0ff */
[----:B------:R-:W-:Y:S01]  /*3f80*/  IADD3 R21, R31, 0x29, RZ ;  /* 0x000000291f157810 */ /* 0x000fe20007ffe0ff */
[----:B------:R-:W2:Y:S01]  /*3f90*/  MUFU.TANH R187, R59 ;  /* 0x0000003b00bb7308 */ /* 0x000ea20000002400 */
[C---:B------:R-:W-:Y:S02]  /*3fa0*/  ISETP.LT.OR P4, PT, R13.reuse, R244, P4 ;  /* 0x000000f40d00720c */ /* 0x040fe40002781670 */
[----:B------:R-:W-:Y:S02]  /*3fb0*/  ISETP.LT.OR P2, PT, R13, R242, P2 ;  /* 0x000000f20d00720c */ /* 0x000fe40001741670 */
[----:B---3--:R-:W-:Y:S02]  /*3fc0*/  FSEL R12, R39, -INF , !P5 ;  /* 0xff800000270c7808 */ /* 0x008fe40006800000 */
[----:B------:R-:W-:Y:S01]  /*3fd0*/  FSEL R180, R180, -INF , !P0 ;  /* 0xff800000b4b47808 */ /* 0x000fe20004000000 */
[----:B------:R-:W3:Y:S01]  /*3fe0*/  MUFU.TANH R182, R68 ;  /* 0x0000004400b67308 */ /* 0x000ee20000002400 */
[----:B------:R-:W-:-:S02]  /*3ff0*/  ISETP.GE.AND P5, PT, R29, R243, PT ;  /* 0x000000f31d00720c */ /* 0x000fc40003fa6270 */
[----:B----4-:R-:W-:Y:S02]  /*4000*/  FSEL R13, R26, -INF , !P1 ;  /* 0xff8000001a0d7808 */ /* 0x010fe40004800000 */
[----:B------:R-:W-:Y:S02]  /*4010*/  ISETP.GE.AND P0, PT, R29, R238, PT ;  /* 0x000000ee1d00720c */ /* 0x000fe40003f06270 */
[----:B------:R-:W-:Y:S01]  /*4020*/  ISETP.GE.AND P1, PT, R21, R243, PT ;  /* 0x000000f31500720c */ /* 0x000fe20003f26270 */
[----:B------:R-:W4:Y:S01]  /*4030*/  MUFU.TANH R184, R69 ;  /* 0x0000004500b87308 */ /* 0x000f220000002400 */
[C---:B------:R-:W-:Y:S02]  /*4040*/  ISETP.LT.OR P5, PT, R29.reuse, R244, P5 ;  /* 0x000000f41d00720c */ /* 0x040fe40002fa1670 */
[----:B------:R-:W-:Y:S01]  /*4050*/  ISETP.LT.OR P0, PT, R29, R242, P0 ;  /* 0x000000f21d00720c */ /* 0x000fe20000701670 */
[----:B------:R-:W-:Y:S01]  /*4060*/  FMUL.FTZ R29, R78, c[0x0][0x2ec] ;  /* 0x0000bb004e1d7a20 */ /* 0x000fe20000410000 */
[----:B------:R-:W-:-:S02]  /*4070*/  ISETP.LT.OR P1, PT, R21, R244, P1 ;  /* 0x000000f41500720c */ /* 0x000fc40000f21670 */
[C---:B------:R-:W-:Y:S01]  /*4080*/  IADD3 R9, R31.reuse, 0x30, RZ ;  /* 0x000000301f097810 */ /* 0x040fe20007ffe0ff */
[----:B------:R-:W4:Y:S01]  /*4090*/  MUFU.TANH R195, R70 ;  /* 0x0000004600c37308 */ /* 0x000f220000002400 */
[----:B------:R-:W-:Y:S02]  /*40a0*/  IADD3 R11, R31, 0x31, RZ ;  /* 0x000000311f0b7810 */ /* 0x000fe40007ffe0ff */
[----:B-1----:R-:W-:Y:S02]  /*40b0*/  FSEL R197, R197, -INF , !P6 ;  /* 0xff800000c5c57808 */ /* 0x002fe40007000000 */
[----:B------:R-:W-:Y:S02]  /*40c0*/  FSEL R186, R186, -INF , !P4 ;  /* 0xff800000baba7808 */ /* 0x000fe40006000000 */
[----:B--2---:R-:W-:Y:S01]  /*40d0*/  FSEL R187, R187, -INF , !P2 ;  /* 0xff800000bbbb7808 */ /* 0x004fe20005000000 */
[----:B------:R-:W1:Y:S01]  /*40e0*/  MUFU.TANH R189, R71 ;  /* 0x0000004700bd7308 */ /* 0x000e620000002400 */
[----:B---3--:R-:W-:-:S02]  /*40f0*/  FSEL R182, R182, -INF , !P5 ;  /* 0xff800000b6b67808 */ /* 0x008fc40006800000 */
[----:B----4-:R-:W-:Y:S02]  /*4100*/  FSEL R184, R184, -INF , !P1 ;  /* 0xff800000b8b87808 */ /* 0x010fe40004800000 */
[-C--:B------:R-:W-:Y:S02]  /*4110*/  ISETP.GE.AND P6, PT, R21, R238.reuse, PT ;  /* 0x000000ee1500720c */ /* 0x080fe40003fc6270 */
[-C--:B------:R-:W-:Y:S01]  /*4120*/  ISETP.GE.AND P4, PT, R9, R243.reuse, PT ;  /* 0x000000f30900720c */ /* 0x080fe20003f86270 */
[----:B------:R-:W2:Y:S01]  /*4130*/  MUFU.TANH R194, R80 ;  /* 0x0000005000c27308 */ /* 0x000ea20000002400 */
[----:B------:R-:W-:Y:S02]  /*4140*/  FSEL R195, R195, -INF , !P0 ;  /* 0xff800000c3c37808 */ /* 0x000fe40004000000 */
[----:B------:R-:W-:Y:S02]  /*4150*/  ISETP.GE.AND P2, PT, R11, R243, PT ;  /* 0x000000f30b00720c */ /* 0x000fe40003f46270 */
[----:B------:R-:W-:-:S02]  /*4160*/  ISETP.GE.AND P5, PT, R9, R238, PT ;  /* 0x000000ee0900720c */ /* 0x000fc40003fa6270 */
[----:B------:R-:W-:Y:S01]  /*4170*/  ISETP.GE.AND P0, PT, R11, R238, PT ;  /* 0x000000ee0b00720c */ /* 0x000fe20003f06270 */
[----:B------:R-:W3:Y:S01]  /*4180*/  MUFU.TANH R192, R81 ;  /* 0x0000005100c07308 */ /* 0x000ee20000002400 */
[----:B------:R-:W-:Y:S02]  /*4190*/  ISETP.GT.AND P1, PT, R237, R232, PT ;  /* 0x000000e8ed00720c */ /* 0x000fe40003f24270 */
[----:B------:R-:W-:Y:S02]  /*41a0*/  ISETP.LT.OR P6, PT, R21, R242, P6 ;  /* 0x000000f21500720c */ /* 0x000fe400037c1670 */
[C---:B------:R-:W-:Y:S02]  /*41b0*/  ISETP.LT.OR P4, PT, R9.reuse, R244, P4 ;  /* 0x000000f40900720c */ /* 0x040fe40002781670 */
[----:B------:R-:W-:Y:S01]  /*41c0*/  ISETP.LT.OR P5, PT, R9, R242, P5 ;  /* 0x000000f20900720c */ /* 0x000fe20002fa1670 */
[----:B------:R-:W4:Y:S01]  /*41d0*/  MUFU.TANH R191, R82 ;  /* 0x0000005200bf7308 */ /* 0x000f220000002400 */
[----:B------:R-:W-:-:S02]  /*41e0*/  ISETP.LT.OR P2, PT, R11, R244, P2 ;  /* 0x000000f40b00720c */ /* 0x000fc40001741670 */
[----:B------:R-:W-:Y:S02]  /*41f0*/  ISETP.LT.OR P0, PT, R11, R242, P0 ;  /* 0x000000f20b00720c */ /* 0x000fe40000701670 */
[C---:B------:R-:W-:Y:S02]  /*4200*/  IADD3 R11, R31.reuse, 0x38, RZ ;  /* 0x000000381f0b7810 */ /* 0x040fe40007ffe0ff */
[----:B------:R-:W-:Y:S01]  /*4210*/  IADD3 R9, R31, 0x39, RZ ;  /* 0x000000391f097810 */ /* 0x000fe20007ffe0ff */
[----:B------:R-:W4:Y:S01]  /*4220*/  MUFU.TANH R8, R8 ;  /* 0x0000000800087308 */ /* 0x000f220000002400 */
[----:B-1----:R-:W-:Y:S02]  /*4230*/  FSEL R189, R189, -INF , !P6 ;  /* 0xff800000bdbd7808 */ /* 0x002fe40007000000 */
[----:B--2---:R-:W-:Y:S02]  /*4240*/  FSEL R194, R194, -INF , !P4 ;  /* 0xff800000c2c27808 */ /* 0x004fe40006000000 */
[----:B---3--:R-:W-:-:S02]  /*4250*/  FSEL R192, R192, -INF , !P2 ;  /* 0xff800000c0c07808 */ /* 0x008fc40005000000 */
[-C--:B------:R-:W-:Y:S01]  /*4260*/  ISETP.GE.AND P6, PT, R11, R243.reuse, PT ;  /* 0x000000f30b00720c */ /* 0x080fe20003fc6270 */
[----:B------:R-:W1:Y:S01]  /*4270*/  MUFU.TANH R190, R76 ;  /* 0x0000004c00be7308 */ /* 0x000e620000002400 */
[----:B----4-:R-:W-:Y:S02]  /*4280*/  FSEL R191, R191, -INF , !P5 ;  /* 0xff800000bfbf7808 */ /* 0x010fe40006800000 */
[-C--:B------:R-:W-:Y:S02]  /*4290*/  ISETP.GE.AND P4, PT, R11, R238.reuse, PT ;  /* 0x000000ee0b00720c */ /* 0x080fe40003f86270 */
[C---:B------:R-:W-:Y:S02]  /*42a0*/  ISETP.GE.AND P5, PT, R9.reuse, R243, PT ;  /* 0x000000f30900720c */ /* 0x040fe40003fa6270 */
[----:B------:R-:W-:Y:S01]  /*42b0*/  ISETP.GE.AND P2, PT, R9, R238, PT ;  /* 0x000000ee0900720c */ /* 0x000fe20003f46270 */
[----:B------:R-:W2:Y:S01]  /*42c0*/  MUFU.TANH R188, R77 ;  /* 0x0000004d00bc7308 */ /* 0x000ea20000002400 */
[----:B------:R-:W-:Y:S01]  /*42d0*/  FSEL R31, R8, -INF , !P0 ;  /* 0xff800000081f7808 */ /* 0x000fe20004000000 */
[----:B------:R-:W-:Y:S01]  /*42e0*/  BAR.SYNC.DEFER_BLOCKING 0x0 ;  /* 0x0000000000007b1d */ /* 0x000fe20000010000 */
[----:B------:R-:W-:-:S02]  /*42f0*/  ISETP.LT.OR P6, PT, R11, R244, P6 ;  /* 0x000000f40b00720c */ /* 0x000fc400037c1670 */
[----:B------:R-:W-:Y:S02]  /*4300*/  ISETP.LT.OR P4, PT, R11, R242, P4 ;  /* 0x000000f20b00720c */ /* 0x000fe40002781670 */
[C---:B------:R-:W-:Y:S01]  /*4310*/  @!P1 LEA R248, P0, R2.reuse, c[0x0][0x168], 0x1 ;  /* 0x00005a0002f89a11 */ /* 0x040fe200078008ff */
[----:B------:R-:W3:Y:S01]  /*4320*/  MUFU.TANH R29, R29 ;  /* 0x0000001d001d7308 */ /* 0x000ee20000002400 */
[C---:B------:R-:W-:Y:S02]  /*4330*/  ISETP.LT.OR P5, PT, R9.reuse, R244, P5 ;  /* 0x000000f40900720c */ /* 0x040fe40002fa1670 */
[----:B------:R-:W-:Y:S02]  /*4340*/  ISETP.LT.OR P2, PT, R9, R242, P2 ;  /* 0x000000f20900720c */ /* 0x000fe40001741670 */
[----:B------:R-:W-:Y:S02]  /*4350*/  @!P1 LEA.HI.X R249, R2, c[0x0][0x16c], R165, 0x1, P0 ;  /* 0x00005b0002f99a11 */ /* 0x000fe400000f0ca5 */
[----:B-1----:R-:W-:Y:S01]  /*4360*/  FSEL R190, R190, -INF , !P6 ;  /* 0xff800000bebe7808 */ /* 0x002fe20007000000 */
[----:B------:R-:W1:Y:S01]  /*4370*/  MUFU.TANH R28, R28 ;  /* 0x0000001c001c7308 */ /* 0x000e620000002400 */
[----:B--2---:R-:W-:-:S02]  /*4380*/  FSEL R188, R188, -INF , !P5 ;  /* 0xff800000bcbc7808 */ /* 0x004fc40006800000 */
[----:B---3--:R-:W-:Y:S02]  /*4390*/  FSEL R29, R29, -INF , !P4 ;  /* 0xff8000001d1d7808 */ /* 0x008fe40006000000 */
[----:B-1----:R-:W-:Y:S01]  /*43a0*/  FSEL R28, R28, -INF , !P2 ;  /* 0xff8000001c1c7808 */ /* 0x002fe20005000000 */
[----:B------:R-:W-:Y:S05]  /*43b0*/  @!P1 BRA `(.L_x_7623) ;  /* 0x0000060000009947 */ /* 0x000fea0003800000 */
[----:B------:R-:W-:Y:S05]  /*43c0*/  @!P3 BRA `(.L_x_7624) ;  /* 0x000003900000b947 */ /* 0x000fea0003800000 */
[----:B------:R-:W1:Y:S01]  /*43d0*/  I2F.RP R8, UR6 ;  /* 0x0000000600087d06 */ /* 0x000e620008209400 */
[C---:B------:R-:W-:Y:S02]  /*43e0*/  IADD3 R21, R3.reuse, -0x40, RZ ;  /* 0xffffffc003157810 */ /* 0x040fe40007ffe0ff */
[----:B------:R-:W-:Y:S02]  /*43f0*/  IABS R11, R3 ;  /* 0x00000003000b7213 */ /* 0x000fe40000000000 */
[----:B------:R-:W-:Y:S02]  /*4400*/  IABS R9, R21 ;  /* 0x0000001500097213 */ /* 0x000fe40000000000 */
[----:B------:R-:W-:-:S02]  /*4410*/  LOP3.LUT R3, R3, c[0x0][0x2d0], RZ, 0x3c, !PT ;  /* 0x0000b40003037a12 */ /* 0x000fc400078e3cff */
        /* <DEDUP_REMOVED lines=36> */
[----:B------:R-:W-:Y:S01]  /*4660*/  IMAD.IADD R3, R3, 0x1, -R10 ;  /* 0x0000000103037824 */ /* 0x000fe200078e0a0a */
[----:B------:R-:W-:-:S05]  /*4670*/  MOV R10, 0x40 ;  /* 0x00000040000a7802 */ /* 0x000fca0000000f00 */
[----:B------:R-:W-:-:S04]  /*4680*/  IMAD R10, R3, c[0x0][0x2d0], -R10 ;  /* 0x0000b400030a7a24 */ /* 0x000fc800078e0a0a */
[----:B------:R-:W-:Y:S01]  /*4690*/  IMAD.WIDE.U32 R20, R10, c[0x0][0x198], RZ ;  /* 0x000066000a147a25 */ /* 0x000fe200078e00ff */
[----:B------:R-:W-:-:S05]  /*46a0*/  SHF.R.S32.HI R3, RZ, 0x1f, R10 ;  /* 0x0000001fff037819 */ /* 0x000fca000001140a */
[----:B------:R-:W-:-:S04]  /*46b0*/  IMAD R3, R3, c[0x0][0x198], RZ ;  /* 0x0000660003037a24 */ /* 0x000fc800078e02ff */
[----:B------:R-:W-:-:S04]  /*46c0*/  IMAD R3, R10, c[0x0][0x19c], R3 ;  /* 0x000067000a037a24 */ /* 0x000fc800078e0203 */
[----:B------:R-:W-:Y:S02]  /*46d0*/  IMAD.IADD R21, R21, 0x1, R3 ;  /* 0x0000000115157824 */ /* 0x000fe400078e0203 */
[----:B--2---:R-:W-:-:S04]  /*46e0*/  IMAD.IADD R9, R9, 0x1, -R8 ;  /* 0x0000000109097824 */ /* 0x004fc800078e0a08 */
[----:B------:R-:W-:Y:S01]  /*46f0*/  IMAD.WIDE.U32 R20, R9, c[0x0][0x180], R20 ;  /* 0x0000600009147a25 */ /* 0x000fe200078e0014 */
[----:B------:R-:W-:-:S03]  /*4700*/  SHF.R.S32.HI R8, RZ, 0x1f, R9 ;  /* 0x0000001fff087819 */ /* 0x000fc60000011409 */
[----:B------:R-:W-:Y:S02]  /*4710*/  IMAD.MOV.U32 R3, RZ, RZ, R20 ;  /* 0x000000ffff037224 */ /* 0x000fe400078e0014 */
[----:B------:R-:W-:-:S04]  /*4720*/  IMAD R8, R8, c[0x0][0x180], RZ ;  /* 0x0000600008087a24 */ /* 0x000fc800078e02ff */
[----:B------:R-:W-:-:S05]  /*4730*/  IMAD R8, R9, c[0x0][0x184], R8 ;  /* 0x0000610009087a24 */ /* 0x000fca00078e0208 */
[----:B------:R-:W-:Y:S01]  /*4740*/  IADD3 R8, R21, R8, RZ ;  /* 0x0000000815087210 */ /* 0x000fe20007ffe0ff */
[----:B------:R-:W-:Y:S05]  /*4750*/  BRA `(.L_x_7625) ;  /* 0x0000004000007947 */ /* 0x000fea0003800000 */
.L_x_7624:
[----:B------:R-:W-:-:S04]  /*4760*/  ULEA UR4, -UR8, URZ, 0x6 ;  /* 0x0000003f08047291 */ /* 0x000fc8000f8e313f */
[----:B------:R-:W-:Y:S02]  /*4770*/  USHF.R.S32.HI UR5, URZ, 0x1f, UR4 ;  /* 0x0000001f3f057899 */ /* 0x000fe40008011404 */
[----:B------:R-:W-:-:S04]  /*4780*/  MOV R3, UR4 ;  /* 0x0000000400037c02 */ /* 0x000fc80008000f00 */
[----:B------:R-:W-:Y:S02]  /*4790*/  MOV R8, UR5 ;  /* 0x0000000500087c02 */ /* 0x000fe40008000f00 */
.L_x_7625:
        /* <DEDUP_REMOVED lines=34> */
.L_x_7623:
        /* <DEDUP_REMOVED lines=56> */
[----:B------:R-:W-:Y:S01]  /*4d40*/  FMUL.FTZ R30, R3, c[0x0][0x23c] ;  /* 0x00008f00031e7a20 */ /* 0x000fe20000410000 */
[----:B------:R-:W-:Y:S01]  /*4d50*/  FSEL R193, R193, RZ, P0 ;  /* 0x000000ffc1c17208 */ /* 0x000fe20000000000 */
[----:B------:R-:W-:Y:S01]  /*4d60*/  LDSM.16.MT88.4 R104, [R224+0x16000] ;  /* 0x01600000e068783b */ /* 0x000fe20000004200 */
[----:B------:R-:W-:-:S03]  /*4d70*/  FSETP.NEU.FTZ.AND P0, PT, R3, -INF , PT ;  /* 0xff8000000300780b */ /* 0x000fc60003f1d000 */
[--C-:B------:R-:W-:Y:S01]  /*4d80*/  FFMA.FTZ R177, R16, c[0x0][0x23c], -R193.reuse ;  /* 0x00008f0010b17a23 */ /* 0x100fe200000108c1 */
[----:B------:R-:W-:Y:S01]  /*4d90*/  FSEL R30, R30, RZ, P0 ;  /* 0x000000ff1e1e7208 */ /* 0x000fe20000000000 */
        /* <DEDUP_REMOVED lines=8> */
[----:B------:R-:W-:Y:S01]  /*4e20*/  LDSM.16.MT88.4 R8, [R224+0x10800] ;  /* 0x01080000e008783b */ /* 0x000fe20000004200 */
        /* <DEDUP_REMOVED lines=9> */
[----:B------:R-:W3:Y:S01]  /*4ec0*/  LDSM.16.MT88.4 R4, [R220+0x16000] ;  /* 0x01600000dc04783b */ /* 0x000ee20000004200 */
        /* <DEDUP_REMOVED lines=9> */
[----:B--2---:R-:W-:Y:S01]  /*4f60*/  F2FP.BF16.PACK_AB R128, R176, R177 ;  /* 0x000000b1b080723e */ /* 0x004fe200000010ff */
[----:B------:R-:W2:Y:S01]  /*4f70*/  LDSM.16.MT88.4 R12, [R221+0x10800] ;  /* 0x01080000dd0c783b */ /* 0x000ea20000004200 */
[--C-:B------:R-:W-:Y:S02]  /*4f80*/  FFMA.FTZ R185, R184, c[0x0][0x23c], -R193.reuse ;  /* 0x00008f00b8b97a23 */ /* 0x100fe400000108c1 */
[--C-:B------:R-:W-:Y:S02]  /*4f90*/  FFMA.FTZ R180, R180, c[0x0][0x23c], -R193.reuse ;  /* 0x00008f00b4b47a23 */ /* 0x100fe400000108c1 */
[----:B------:R-:W-:Y:S01]  /*4fa0*/  FFMA.FTZ R182, R182, c[0x0][0x23c], -R193 ;  /* 0x00008f00b6b67a23 */ /* 0x000fe200000108c1 */
[----:B------:R-:W-:Y:S01]  /*4fb0*/  MUFU.EX2 R179, R179 ;  /* 0x000000b300b37308 */ /* 0x000fe20000000800 */
[----:B------:R-:W-:-:S02]  /*4fc0*/  FFMA.FTZ R184, R197, c[0x0][0x23c], -R30 ;  /* 0x00008f00c5b87a23 */ /* 0x000fc4000001081e */
[--C-:B------:R-:W-:Y:S02]  /*4fd0*/  FFMA.FTZ R187, R187, c[0x0][0x23c], -R30.reuse ;  /* 0x00008f00bbbb7a23 */ /* 0x100fe4000001081e */
[--C-:B------:R-:W-:Y:S02]  /*4fe0*/  FFMA.FTZ R186, R195, c[0x0][0x23c], -R30.reuse ;  /* 0x00008f00c3ba7a23 */ /* 0x100fe4000001081e */
[----:B------:R-:W-:Y:S01]  /*4ff0*/  FFMA.FTZ R189, R189, c[0x0][0x23c], -R30 ;  /* 0x00008f00bdbd7a23 */ /* 0x000fe2000001081e */
[----:B------:R-:W5:Y:S01]  /*5000*/  MUFU.EX2 R178, R178 ;  /* 0x000000b200b27308 */ /* 0x000f620000000800 */
[----:B----4-:R-:W-:Y:S01]  /*5010*/  F2FP.BF16.PACK_AB R130, R171, R174 ;  /* 0x000000aeab82723e */ /* 0x010fe200000010ff */
        /* <DEDUP_REMOVED lines=8> */
[----:B------:R-:W4:Y:S01]  /*50a0*/  MUFU.EX2 R172, R172 ;  /* 0x000000ac00ac7308 */ /* 0x000f220000000800 */
[----:B-----5:R-:W-:Y:S01]  /*50b0*/  F2FP.BF16.PACK_AB R129, R178, R179 ;  /* 0x000000b3b281723e */ /* 0x020fe200000010ff */
[----:B------:R-:W-:-:S02]  /*50c0*/  FFMA.FTZ R251, R28, c[0x0][0x23c], -R30 ;  /* 0x00008f001cfb7a23 */ /* 0x000fc4000001081e */
[----:B------:R-:W-:Y:S01]  /*50d0*/  FADD.FTZ R177, R177, R176 ;  /* 0x000000b0b1b17221 */ /* 0x000fe20000010000 */
[----:B------:R-:W-:Y:S01]  /*50e0*/  LDSM.16.MT88.4 R28, [R220+0x11800] ;  /* 0x01180000dc1c783b */ /* 0x000fe20000004200 */
[----:B------:R-:W-:Y:S02]  /*50f0*/  FADD.FTZ R178, R179, R178 ;  /* 0x000000b2b3b27221 */ /* 0x000fe40000010000 */
[----:B------:R-:W-:Y:S01]  /*5100*/  MUFU.EX2 R175, R175 ;  /* 0x000000af00af7308 */ /* 0x000fe20000000800 */
[----:B------:R-:W-:-:S04]  /*5110*/  FADD.FTZ R174, R174, R177 ;  /* 0x000000b1aeae7221 */ /* 0x000fc80000010000 */
[----:B------:R-:W-:Y:S01]  /*5120*/  FADD.FTZ R174, R171, R174 ;  /* 0x000000aeabae7221 */ /* 0x000fe20000010000 */
[----:B----4-:R-:W-:Y:S02]  /*5130*/  F2FP.BF16.PACK_AB R131, R172, R181 ;  /* 0x000000b5ac83723e */ /* 0x010fe400000010ff */
[----:B------:R-:W4:Y:S01]  /*5140*/  MUFU.EX2 R170, R170 ;  /* 0x000000aa00aa7308 */ /* 0x000f220000000800 */
        /* <DEDUP_REMOVED lines=307> */
.L_x_7627:
[----:B------:R-:W-:Y:S02]  /*6480*/  ULDC UR14, c[0x0][0x1a0] ;  /* 0x00006800000e7ab9 */ /* 0x000fe40000000800 */
[----:B------:R-:W-:-:S04]  /*6490*/  ULEA UR14, -UR14, URZ, 0x6 ;  /* 0x0000003f0e0e7291 */ /* 0x000fc8000f8e313f */
[----:B------:R-:W-:Y:S02]  /*64a0*/  USHF.R.S32.HI UR12, URZ, 0x1f, UR14 ;  /* 0x0000001f3f0c7899 */ /* 0x000fe4000801140e */
.L_x_7628:
        /* <DEDUP_REMOVED lines=50> */
[----:B------:R-:W1:Y:S04]  /*67d0*/  LDSM.16.M88.4 R168, [R229+0x9000] ;  /* 0x00900000e5a8783b */ /* 0x000e680000000200 */
[----:B------:R-:W1:Y:S04]  /*67e0*/  LDSM.16.M88.4 R176, [R229+0x8800] ;  /* 0x00880000e5b0783b */ /* 0x000e680000000200 */
[----:B------:R-:W1:Y:S04]  /*67f0*/  LDSM.16.M88.4 R12, [R229+0x9800] ;  /* 0x00980000e50c783b */ /* 0x000e680000000200 */
[----:B------:R-:W-:Y:S04]  /*6800*/  LDSM.16.M88.4 R184, [R228] ;  /* 0x00000000e4b8783b */ /* 0x000fe80000000200 */
[----:B---3--:R-:W3:Y:S04]  /*6810*/  LDSM.16.M88.4 R8, [R227] ;  /* 0x00000000e308783b */ /* 0x008ee80000000200 */
[----:B-----5:R-:W5:Y:S04]  /*6820*/  LDSM.16.M88.4 R20, [R218] ;  /* 0x00000000da14783b */ /* 0x020f680000000200 */
[----:B------:R-:W3:Y:S04]  /*6830*/  LDSM.16.M88.4 R192, [R219] ;  /* 0x00000000dbc0783b */ /* 0x000ee80000000200 */
[----:B------:R-:W3:Y:S04]  /*6840*/  LDSM.16.M88.4 R188, [R217] ;  /* 0x00000000d9bc783b */ /* 0x000ee80000000200 */
[----:B----4-:R-:W-:Y:S01]  /*6850*/  LDSM.16.M88.4 R24, [R223+0x8800] ;  /* 0x00880000df18783b */ /* 0x010fe20000000200 */
[C---:B--2---:R-:W-:Y:S03]  /*6860*/  HMMA.16816.F32.BF16 R4, R28.reuse, R16, RZ ;  /* 0x000000101c04723c */ /* 0x044fe600000418ff */
[----:B------:R-:W-:Y:S04]  /*6870*/  LDSM.16.M88.4 R196, [R223+0xe000] ;  /* 0x00e00000dfc4783b */ /* 0x000fe80000000200 */
[----:B------:R-:W0:Y:S01]  /*6880*/  LDGDEPBAR ;  /* 0x00000000000079af */ /* 0x000e220000000000 */
[C---:B-1----:R-:W-:Y:S08]  /*6890*/  HMMA.16816.F32.BF16 R172, R28.reuse, R168, RZ ;  /* 0x000000a81cac723c */ /* 0x042ff000000418ff */
[C---:B------:R-:W-:Y:S08]  /*68a0*/  HMMA.16816.F32.BF16 R16, R28.reuse, R18, RZ ;  /* 0x000000121c10723c */ /* 0x040ff000000418ff */
        /* <DEDUP_REMOVED lines=8> */
[----:B------:R-:W1:Y:S07]  /*6930*/  LDSM.16.M88.4 R8, [R223+0x8000] ;  /* 0x00800000df08783b */ /* 0x000e6e0000000200 */
[C---:B-----5:R-:W-:Y:S08]  /*6940*/  HMMA.16816.F32.BF16 R172, R184.reuse, R20, R172 ;  /* 0x00000014b8ac723c */ /* 0x060ff000000418ac */
[C---:B------:R-:W-:Y:S01]  /*6950*/  HMMA.16816.F32.BF16 R168, R184.reuse, R22, R168 ;  /* 0x00000016b8a8723c */ /* 0x040fe200000418a8 */
[----:B------:R-:W2:Y:S07]  /*6960*/  LDSM.16.M88.4 R20, [R223+0x9000] ;  /* 0x00900000df14783b */ /* 0x000eae0000000200 */
[C---:B------:R-:W-:Y:S08]  /*6970*/  HMMA.16816.F32.BF16 R180, R184.reuse, R192, R180 ;  /* 0x000000c0b8b4723c */ /* 0x040ff000000418b4 */
[C---:B------:R-:W-:Y:S01]  /*6980*/  HMMA.16816.F32.BF16 R176, R184.reuse, R194, R176 ;  /* 0x000000c2b8b0723c */ /* 0x040fe200000418b0 */
[----:B------:R-:W3:Y:S07]  /*6990*/  LDSM.16.M88.4 R192, [R223+0x9800] ;  /* 0x00980000dfc0783b */ /* 0x000eee0000000200 */
[C---:B------:R-:W-:Y:S08]  /*69a0*/  HMMA.16816.F32.BF16 R32, R184.reuse, R188, R32 ;  /* 0x000000bcb820723c */ /* 0x040ff00000041820 */
[----:B------:R-:W-:Y:S01]  /*69b0*/  HMMA.16816.F32.BF16 R28, R184, R190, R28 ;  /* 0x000000beb81c723c */ /* 0x000fe2000004181c */
[----:B------:R-:W-:Y:S04]  /*69c0*/  LDSM.16.M88.4 R184, [R216+0x800] ;  /* 0x00080000d8b8783b */ /* 0x000fe80000000200 */
[----:B------:R-:W-:Y:S03]  /*69d0*/  LDSM.16.M88.4 R188, [R216] ;  /* 0x00000000d8bc783b */ /* 0x000fe60000000200 */
        /* <DEDUP_REMOVED lines=27> */
[C---:B------:R-:W-:Y:S08]  /*6b90*/  HMMA.16816.F32.BF16 R4, R12.reuse, R192, R4 ;  /* 0x000000c00c04723c */ /* 0x040ff00000041804 */
[C---:B------:R-:W-:Y:S01]  /*6ba0*/  HMMA.16816.F32.BF16 R16, R12.reuse, R194, R16 ;  /* 0x000000c20c10723c */ /* 0x040fe20000041810 */
[----:B------:R-:W-:Y:S07]  /*6bb0*/  LDSM.16.M88.4 R192, [R223+0xa000] ;  /* 0x00a00000dfc0783b */ /* 0x000fee0000000200 */
[C---:B------:R-:W-:Y:S01]  /*6bc0*/  HMMA.16816.F32.BF16 R176, R12.reuse, R186, R176 ;  /* 0x000000ba0cb0723c */ /* 0x040fe200000418b0 */
[----:B------:R-:W1:Y:S07]  /*6bd0*/  LDSM.16.M88.4 R184, [R214] ;  /* 0x00000000d6b8783b */ /* 0x000e6e0000000200 */
[C---:B---3--:R-:W-:Y:S08]  /*6be0*/  HMMA.16816.F32.BF16 R172, R12.reuse, R24, R172 ;  /* 0x000000180cac723c */ /* 0x048ff000000418ac */
[C---:B------:R-:W-:Y:S01]  /*6bf0*/  HMMA.16816.F32.BF16 R168, R12.reuse, R26, R168 ;  /* 0x0000001a0ca8723c */ /* 0x040fe200000418a8 */
[----:B------:R-:W3:Y:S07]  /*6c00*/  LDSM.16.M88.4 R24, [R213] ;  /* 0x00000000d518783b */ /* 0x000eee0000000200 */
[C---:B--2---:R-:W-:Y:S08]  /*6c10*/  HMMA.16816.F32.BF16 R32, R12.reuse, R20, R32 ;  /* 0x000000140c20723c */ /* 0x044ff00000041820 */
[----:B------:R-:W-:Y:S01]  /*6c20*/  HMMA.16816.F32.BF16 R28, R12, R22, R28 ;  /* 0x000000160c1c723c */ /* 0x000fe2000004181c */
[----:B------:R-:W2:Y:S04]  /*6c30*/  LDSM.16.M88.4 R12, [R212] ;  /* 0x00000000d40c783b */ /* 0x000ea80000000200 */
[----:B------:R-:W5:Y:S03]  /*6c40*/  LDSM.16.M88.4 R20, [R226+0x2000] ;  /* 0x00200000e214783b */ /* 0x000f660000000200 */
        /* <DEDUP_REMOVED lines=13> */
[C---:B-----5:R-:W-:Y:S08]  /*6d20*/  HMMA.16816.F32.BF16 R4, R20.reuse, R192, R4 ;  /* 0x000000c01404723c */ /* 0x060ff00000041804 */
        /* <DEDUP_REMOVED lines=28> */
[C---:B------:R-:W-:Y:S08]  /*6ef0*/  HMMA.16816.F32.BF16 R180, R20.reuse, R188, R180 ;  /* 0x000000bc14b4723c */ /* 0x040ff000000418b4 */
[C---:B------:R-:W-:Y:S01]  /*6f00*/  HMMA.16816.F32.BF16 R176, R20.reuse, R190, R176 ;  /* 0x000000be14b0723c */ /* 0x040fe200000418b0 */
[----:B------:R-:W-:Y:S07]  /*6f10*/  LDSM.16.M88.4 R188, [R209] ;  /* 0x00000000d1bc783b */ /* 0x000fee0000000200 */
[C---:B-1----:R-:W-:Y:S08]  /*6f20*/  HMMA.16816.F32.BF16 R32, R20.reuse, R184, R32 ;  /* 0x000000b81420723c */ /* 0x042ff00000041820 */
[----:B------:R-:W-:Y:S01]  /*6f30*/  HMMA.16816.F32.BF16 R28, R20, R186, R28 ;  /* 0x000000ba141c723c */ /* 0x000fe2000004181c */
[----:B------:R-:W-:Y:S07]  /*6f40*/  LDSM.16.M88.4 R184, [R226+0x4000] ;  /* 0x00400000e2b8783b */ /* 0x000fee0000000200 */
[C---:B---3--:R-:W-:Y:S08]  /*6f50*/  HMMA.16816.F32.BF16 R4, R24.reuse, R12, R4 ;  /* 0x0000000c1804723c */ /* 0x048ff00000041804 */
[C---:B------:R-:W-:Y:S01]  /*6f60*/  HMMA.16816.F32.BF16 R16, R24.reuse, R14, R16 ;  /* 0x0000000e1810723c */ /* 0x040fe20000041810 */
[----:B------:R-:W1:Y:S07]  /*6f70*/  LDSM.16.M88.4 R12, [R223+0xc000] ;  /* 0x00c00000df0c783b */ /* 0x000e6e0000000200 */
[C---:B--2---:R-:W-:Y:S08]  /*6f80*/  HMMA.16816.F32.BF16 R180, R24.reuse, R8, R180 ;  /* 0x0000000818b4723c */ /* 0x044ff000000418b4 */
[----:B------:R-:W-:Y:S01]  /*6f90*/  HMMA.16816.F32.BF16 R176, R24, R10, R176 ;  /* 0x0000000a18b0723c */ /* 0x000fe200000418b0 */
[----:B------:R-:W2:Y:S07]  /*6fa0*/  LDSM.16.M88.4 R8, [R223+0xc800] ;  /* 0x00c80000df08783b */ /* 0x000eae0000000200 */
[C---:B------:R-:W-:Y:S08]  /*6fb0*/  HMMA.16816.F32.BF16 R172, R20.reuse, R192, R172 ;  /* 0x000000c014ac723c */ /* 0x040ff000000418ac */
[----:B------:R-:W-:Y:S01]  /*6fc0*/  HMMA.16816.F32.BF16 R168, R20, R194, R168 ;  /* 0x000000c214a8723c */ /* 0x000fe200000418a8 */
[----:B------:R-:W3:Y:S04]  /*6fd0*/  LDSM.16.M88.4 R192, [R208] ;  /* 0x00000000d0c0783b */ /* 0x000ee80000000200 */
[----:B------:R-:W4:Y:S03]  /*6fe0*/  LDSM.16.M88.4 R20, [R223+0xd000] ;  /* 0x00d00000df14783b */ /* 0x000f260000000200 */
[----:B-1----:R-:W-:Y:S08]  /*6ff0*/  HMMA.16816.F32.BF16 R4, R184, R12, R4 ;  /* 0x0000000cb804723c */ /* 0x002ff00000041804 */
[C---:B------:R-:W-:Y:S08]  /*7000*/  HMMA.16816.F32.BF16 R172, R24.reuse, R188, R172 ;  /* 0x000000bc18ac723c */ /* 0x040ff000000418ac */
[----:B------:R-:W-:Y:S01]  /*7010*/  HMMA.16816.F32.BF16 R168, R24, R190, R168 ;  /* 0x000000be18a8723c */ /* 0x000fe200000418a8 */
[----:B------:R-:W1:Y:S07]  /*7020*/  LDSM.16.M88.4 R188, [R223+0xd800] ;  /* 0x00d80000dfbc783b */ /* 0x000e6e0000000200 */
[C---:B------:R-:W-:Y:S01]  /*7030*/  HMMA.16816.F32.BF16 R16, R184.reuse, R14, R16 ;  /* 0x0000000eb810723c */ /* 0x040fe20000041810 */
[----:B------:R-:W-:Y:S07]  /*7040*/  LDSM.16.M88.4 R12, [R225+0x4000] ;  /* 0x00400000e10c783b */ /* 0x000fee0000000200 */
[C---:B--2---:R-:W-:Y:S08]  /*7050*/  HMMA.16816.F32.BF16 R180, R184.reuse, R8, R180 ;  /* 0x00000008b8b4723c */ /* 0x044ff000000418b4 */
[----:B------:R-:W-:Y:S01]  /*7060*/  HMMA.16816.F32.BF16 R176, R184, R10, R176 ;  /* 0x0000000ab8b0723c */ /* 0x000fe200000418b0 */
[----:B------:R-:W2:Y:S07]  /*7070*/  LDSM.16.M88.4 R8, [R216+0x4800] ;  /* 0x00480000d808783b */ /* 0x000eae0000000200 */
[C---:B---3--:R-:W-:Y:S08]  /*7080*/  HMMA.16816.F32.BF16 R32, R24.reuse, R192, R32 ;  /* 0x000000c01820723c */ /* 0x048ff00000041820 */
[----:B------:R-:W-:Y:S01]  /*7090*/  HMMA.16816.F32.BF16 R28, R24, R194, R28 ;  /* 0x000000c2181c723c */ /* 0x000fe2000004181c */
[----:B------:R-:W3:Y:S04]  /*70a0*/  LDSM.16.M88.4 R24, [R216+0x4000] ;  /* 0x00400000d818783b */ /* 0x000ee80000000200 */
[----:B------:R-:W5:Y:S03]  /*70b0*/  LDSM.16.M88.4 R192, [R216+0x5000] ;  /* 0x00500000d8c0783b */ /* 0x000f660000000200 */
        /* <DEDUP_REMOVED lines=15> */
[----:B------:R-:W-:Y:S07]  /*71b0*/  LDSM.16.M88.4 R192, [R228+0x6000] ;  /* 0x00600000e4c0783b */ /* 0x000fee0000000200 */
[C---:B----4-:R-:W-:Y:S08]  /*71c0*/  HMMA.16816.F32.BF16 R32, R12.reuse, R20, R32 ;  /* 0x000000140c20723c */ /* 0x050ff00000041820 */
[----:B------:R-:W-:Y:S01]  /*71d0*/  HMMA.16816.F32.BF16 R28, R12, R22, R28 ;  /* 0x000000160c1c723c */ /* 0x000fe2000004181c */
[----:B------:R-:W3:Y:S04]  /*71e0*/  LDSM.16.M88.4 R20, [R207] ;  /* 0x00000000cf14783b */ /* 0x000ee80000000200 */
[----:B------:R-:W4:Y:S03]  /*71f0*/  LDSM.16.M88.4 R12, [R229+0xf800] ;  /* 0x00f80000e50c783b */ /* 0x000f260000000200 */
[C---:B-1----:R-:W-:Y:S08]  /*7200*/  HMMA.16816.F32.BF16 R4, R8.reuse, R188, R4 ;  /* 0x000000bc0804723c */ /* 0x042ff00000041804 */
[C---:B--2---:R-:W-:Y:S08]  /*7210*/  HMMA.16816.F32.BF16 R180, R8.reuse, R24, R180 ;  /* 0x0000001808b4723c */ /* 0x044ff000000418b4 */
[C---:B------:R-:W-:Y:S01]  /*7220*/  HMMA.16816.F32.BF16 R176, R8.reuse, R26, R176 ;  /* 0x0000001a08b0723c */ /* 0x040fe200000418b0 */
[----:B------:R-:W1:Y:S07]  /*7230*/  LDSM.16.M88.4 R24, [R226+0x6000] ;  /* 0x00600000e218783b */ /* 0x000e6e0000000200 */
[C---:B------:R-:W-:Y:S01]  /*7240*/  HMMA.16816.F32.BF16 R16, R8.reuse, R190, R16 ;  /* 0x000000be0810723c */ /* 0x040fe20000041810 */
[----:B------:R-:W2:Y:S07]  /*7250*/  LDSM.16.M88.4 R188, [R206] ;  /* 0x00000000cebc783b */ /* 0x000eae0000000200 */
[----:B------:R-:W-:Y:S08]  /*7260*/  HMMA.16816.F32.BF16 R172, R8, R184, R172 ;  /* 0x000000b808ac723c */ /* 0x000ff000000418ac */
[----:B---3--:R-:W-:Y:S08]  /*7270*/  HMMA.16816.F32.BF16 R4, R192, R20, R4 ;  /* 0x00000014c004723c */ /* 0x008ff00000041804 */
[C---:B------:R-:W-:Y:S01]  /*7280*/  HMMA.16816.F32.BF16 R168, R8.reuse, R186, R168 ;  /* 0x000000ba08a8723c */ /* 0x040fe200000418a8 */
[----:B------:R-:W-:Y:S07]  /*7290*/  LDSM.16.M88.4 R184, [R205] ;  /* 0x00000000cdb8783b */ /* 0x000fee0000000200 */
[C---:B----4-:R-:W-:Y:S08]  /*72a0*/  HMMA.16816.F32.BF16 R32, R8.reuse, R12, R32 ;  /* 0x0000000c0820723c */ /* 0x050ff00000041820 */
[----:B------:R-:W-:Y:S01]  /*72b0*/  HMMA.16816.F32.BF16 R28, R8, R14, R28 ;  /* 0x0000000e081c723c */ /* 0x000fe2000004181c */
[----:B------:R-:W-:Y:S04]  /*72c0*/  LDSM.16.M88.4 R12, [R225+0x6000] ;  /* 0x00600000e10c783b */ /* 0x000fe80000000200 */
[----:B------:R-:W3:Y:S03]  /*72d0*/  LDSM.16.M88.4 R8, [R216+0x6000] ;  /* 0x00600000d808783b */ /* 0x000ee60000000200 */
[----:B------:R-:W-:Y:S01]  /*72e0*/  HMMA.16816.F32.BF16 R16, R192, R22, R16 ;  /* 0x00000016c010723c */ /* 0x000fe20000041810 */
[----:B------:R-:W4:Y:S07]  /*72f0*/  LDSM.16.M88.4 R20, [R223+0xe800] ;  /* 0x00e80000df14783b */ /* 0x000f2e0000000200 */
[----:B-1----:R-:W-:Y:S08]  /*7300*/  HMMA.16816.F32.BF16 R4, R24, R196, R4 ;  /* 0x000000c41804723c */ /* 0x002ff00000041804 */
[C---:B--2---:R-:W-:Y:S08]  /*7310*/  HMMA.16816.F32.BF16 R180, R192.reuse, R188, R180 ;  /* 0x000000bcc0b4723c */ /* 0x044ff000000418b4 */
[----:B------:R-:W-:Y:S01]  /*7320*/  HMMA.16816.F32.BF16 R176, R192, R190, R176 ;  /* 0x000000bec0b0723c */ /* 0x000fe200000418b0 */
[----:B------:R-:W1:Y:S07]  /*7330*/  LDSM.16.M88.4 R188, [R216+0x6800] ;  /* 0x00680000d8bc783b */ /* 0x000e6e0000000200 */
[----:B------:R-:W-:Y:S08]  /*7340*/  HMMA.16816.F32.BF16 R16, R24, R198, R16 ;  /* 0x000000c61810723c */ /* 0x000ff00000041810 */
[----:B---3--:R-:W-:Y:S08]  /*7350*/  HMMA.16816.F32.BF16 R4, R12, R8, R4 ;  /* 0x000000080c04723c */ /* 0x008ff00000041804 */
[C---:B----4-:R-:W-:Y:S08]  /*7360*/  HMMA.16816.F32.BF16 R180, R24.reuse, R20, R180 ;  /* 0x0000001418b4723c */ /* 0x050ff000000418b4 */
[----:B------:R-:W-:Y:S01]  /*7370*/  HMMA.16816.F32.BF16 R176, R24, R22, R176 ;  /* 0x0000001618b0723c */ /* 0x000fe200000418b0 */
[----:B------:R-:W2:Y:S07]  /*7380*/  LDSM.16.M88.4 R20, [R223+0xf000] ;  /* 0x00f00000df14783b */ /* 0x000eae0000000200 */
[----:B------:R-:W-:Y:S01]  /*7390*/  HMMA.16816.F32.BF16 R16, R12, R10, R16 ;  /* 0x0000000a0c10723c */ /* 0x000fe20000041810 */
[----:B------:R-:W3:Y:S01]  /*73a0*/  LDSM.16.M88.4 R8, [R204] ;  /* 0x00000000cc08783b */ /* 0x000ee20000000200 */
[----:B------:R-:W-:-:S02]  /*73b0*/  FMUL.FTZ R5, R5, c[0x0][0x2ec] ;  /* 0x0000bb0005057a20 */ /* 0x000fc40000410000 */
[----:B------:R-:W-:Y:S02]  /*73c0*/  FMUL.FTZ R6, R6, c[0x0][0x2ec] ;  /* 0x0000bb0006067a20 */ /* 0x000fe40000410000 */
[----:B------:R-:W-:Y:S01]  /*73d0*/  FMUL.FTZ R0, R4, c[0x0][0x2ec] ;  /* 0x0000bb0004007a20 */ /* 0x000fe20000410000 */
[----:B------:R-:W-:Y:S01]  /*73e0*/  MUFU.TANH R166, R5 ;  /* 0x0000000500a67308 */ /* 0x000fe20000002400 */
[----:B------:R-:W-:Y:S01]  /*73f0*/  HMMA.16816.F32.BF16 R172, R192, R184, R172 ;  /* 0x000000b8c0ac723c */ /* 0x000fe200000418ac */
[----:B------:R-:W-:-:S06]  /*7400*/  FMUL.FTZ R167, R7, c[0x0][0x2ec] ;  /* 0x0000bb0007a77a20 */ /* 0x000fcc0000410000 */
[----:B------:R4:W-:Y:S01]  /*7410*/  MUFU.TANH R185, R6 ;  /* 0x0000000600b97308 */ /* 0x0009e20000002400 */
[----:B------:R-:W-:Y:S07]  /*7420*/  HMMA.16816.F32.BF16 R168, R192, R186, R168 ;  /* 0x000000bac0a8723c */ /* 0x000fee00000418a8 */
[----:B------:R-:W-:Y:S01]  /*7430*/  MUFU.TANH R167, R167 ;  /* 0x000000a700a77308 */ /* 0x000fe20000002400 */
[----:B------:R-:W-:Y:S01]  /*7440*/  FMUL.FTZ R16, R16, c[0x0][0x2ec] ;  /* 0x0000bb0010107a20 */ /* 0x000fe20000410000 */
[----:B-1----:R-:W-:Y:S01]  /*7450*/  HMMA.16816.F32.BF16 R180, R12, R188, R180 ;  /* 0x000000bc0cb4723c */ /* 0x002fe200000418b4 */
[----:B------:R-:W-:-:S02]  /*7460*/  FMUL.FTZ R186, R17, c[0x0][0x2ec] ;  /* 0x0000bb0011ba7a20 */ /* 0x000fc40000410000 */
[----:B------:R-:W-:Y:S01]  /*7470*/  FMUL.FTZ R187, R18, c[0x0][0x2ec] ;  /* 0x0000bb0012bb7a20 */ /* 0x000fe20000410000 */
[----:B----4-:R-:W1:Y:S02]  /*7480*/  LDSM.16.M88.4 R4, [R216+0x7000] ;  /* 0x00700000d804783b */ /* 0x010e640000000200 */
[----:B------:R4:W-:Y:S02]  /*7490*/  MUFU.TANH R184, R16 ;  /* 0x0000001000b87308 */ /* 0x0009e40000002400 */
[----:B--2---:R-:W-:Y:S06]  /*74a0*/  HMMA.16816.F32.BF16 R172, R24, R20, R172 ;  /* 0x0000001418ac723c */ /* 0x004fec00000418ac */
[----:B------:R-:W-:Y:S02]  /*74b0*/  MUFU.TANH R0, R0 ;  /* 0x0000000000007308 */ /* 0x000fe40000002400 */
[----:B---3--:R-:W-:Y:S07]  /*74c0*/  HMMA.16816.F32.BF16 R32, R192, R8, R32 ;  /* 0x00000008c020723c */ /* 0x008fee0000041820 */
[----:B------:R-:W-:Y:S01]  /*74d0*/  FMUL.FTZ R9, R19, c[0x0][0x2ec] ;  /* 0x0000bb0013097a20 */ /* 0x000fe20000410000 */
[----:B------:R-:W-:Y:S01]  /*74e0*/  HMMA.16816.F32.BF16 R168, R24, R22, R168 ;  /* 0x0000001618a8723c */ /* 0x000fe200000418a8 */
[----:B----4-:R-:W2:Y:S01]  /*74f0*/  LDSM.16.M88.4 R16, [R223+0xf800] ;  /* 0x00f80000df10783b */ /* 0x010ea20000000200 */
[----:B------:R-:W3:Y:S01]  /*7500*/  MUFU.TANH R8, R187 ;  /* 0x000000bb00087308 */ /* 0x000ee20000002400 */
[----:B------:R-:W-:-:S02]  /*7510*/  FMUL.FTZ R180, R180, c[0x0][0x2ec] ;  /* 0x0000bb00b4b47a20 */ /* 0x000fc40000410000 */
[----:B------:R-:W-:Y:S02]  /*7520*/  FMUL.FTZ R21, R182, c[0x0][0x2ec] ;  /* 0x0000bb00b6157a20 */ /* 0x000fe40000410000 */
[----:B------:R-:W-:Y:S01]  /*7530*/  FMUL.FTZ R20, R181, c[0x0][0x2ec] ;  /* 0x0000bb00b5147a20 */ /* 0x000fe20000410000 */
[----:B------:R-:W-:Y:S02]  /*7540*/  HMMA.16816.F32.BF16 R28, R192, R10, R28 ;  /* 0x0000000ac01c723c */ /* 0x000fe4000004181c */
[----:B------:R-:W4:Y:S05]  /*7550*/  MUFU.TANH R180, R180 ;  /* 0x000000b400b47308 */ /* 0x000f2a0000002400 */
[----:B------:R-:W-:Y:S01]  /*7560*/  IMAD R11, R237, 0x40, R246 ;  /* 0x00000040ed0b7824 */ /* 0x000fe200078e02f6 */
[----:B------:R-:W-:Y:S01]  /*7570*/  HMMA.16816.F32.BF16 R176, R12, R190, R176 ;  /* 0x000000be0cb0723c */ /* 0x000fe200000418b0 */
[----:B------:R-:W-:Y:S01]  /*7580*/  FMUL.FTZ R10, R183, c[0x0][0x2ec] ;  /* 0x0000bb00b70a7a20 */ /* 0x000fe20000410000 */
[----:B------:R-:W5:Y:S02]  /*7590*/  MUFU.TANH R21, R21 ;  /* 0x0000001500157308 */ /* 0x000f640000002400 */
[----:B------:R-:W-:-:S02]  /*75a0*/  IADD3 R181, R11, 0x8, RZ ;  /* 0x000000080bb57810 */ /* 0x000fc40007ffe0ff */
[-C--:B------:R-:W-:Y:S02]  /*75b0*/  ISETP.GE.AND P5, PT, R11, R243.reuse, PT ;  /* 0x000000f30b00720c */ /* 0x080fe40003fa6270 */
[C---:B-1----:R-:W-:Y:S01]  /*75c0*/  HMMA.16816.F32.BF16 R172, R12.reuse, R4, R172 ;  /* 0x000000040cac723c */ /* 0x042fe200000418ac */
[CC--:B------:R-:W-:Y:S01]  /*75d0*/  ISETP.GE.AND P6, PT, R181.reuse, R243.reuse, PT ;  /* 0x000000f3b500720c */ /* 0x0c0fe20003fc6270 */
[----:B------:R-:W1:Y:S01]  /*75e0*/  MUFU.TANH R20, R20 ;  /* 0x0000001400147308 */ /* 0x000e620000002400 */
[C---:B------:R-:W-:Y:S02]  /*75f0*/  ISETP.GE.AND P1, PT, R181.reuse, R238, PT ;  /* 0x000000eeb500720c */ /* 0x040fe40003f26270 */
[----:B------:R-:W-:Y:S02]  /*7600*/  ISETP.LT.OR P6, PT, R181, R244, P6 ;  /* 0x000000f4b500720c */ /* 0x000fe400037c1670 */
[----:B------:R-:W-:Y:S01]  /*7610*/  IADD3 R5, R11, 0x1, RZ ;  /* 0x000000010b057810 */ /* 0x000fe20007ffe0ff */
[----:B------:R-:W-:Y:S01]  /*7620*/  HMMA.16816.F32.BF16 R168, R12, R6, R168 ;  /* 0x000000060ca8723c */ /* 0x000fe200000418a8 */
[----:B------:R-:W-:Y:S01]  /*7630*/  ISETP.LT.OR P1, PT, R181, R242, P1 ;  /* 0x000000f2b500720c */ /* 0x000fe20000f21670 */
[----:B------:R-:W1:Y:S01]  /*7640*/  MUFU.TANH R10, R10 ;  /* 0x0000000a000a7308 */ /* 0x000e620000002400 */
[----:B------:R-:W-:-:S02]  /*7650*/  ISETP.GE.AND P4, PT, R5, R243, PT ;  /* 0x000000f30500720c */ /* 0x000fc40003f86270 */
[C---:B------:R-:W-:Y:S02]  /*7660*/  ISETP.GE.AND P2, PT, R5.reuse, R238, PT ;  /* 0x000000ee0500720c */ /* 0x040fe40003f46270 */
[----:B------:R-:W-:Y:S01]  /*7670*/  ISETP.LT.OR P4, PT, R5, R244, P4 ;  /* 0x000000f40500720c */ /* 0x000fe20002781670 */
[----:B------:R-:W-:Y:S01]  /*7680*/  FMUL.FTZ R23, R177, c[0x0][0x2ec] ;  /* 0x0000bb00b1177a20 */ /* 0x000fe20000410000 */
[----:B------:R-:W-:Y:S01]  /*7690*/  ISETP.LT.OR P2, PT, R5, R242, P2 ;  /* 0x000000f20500720c */ /* 0x000fe20001741670 */
[C---:B--2---:R-:W-:Y:S01]  /*76a0*/  HMMA.16816.F32.BF16 R32, R24.reuse, R16, R32 ;  /* 0x000000101820723c */ /* 0x044fe20000041820 */
[----:B------:R-:W2:Y:S01]  /*76b0*/  LDSM.16.M88.4 R4, [R216+0x7800] ;  /* 0x00780000d804783b */ /* 0x000ea20000000200 */
[----:B---3--:R-:W-:Y:S01]  /*76c0*/  FSEL R8, R8, -INF , !P1 ;  /* 0xff80000008087808 */ /* 0x008fe20004800000 */
[----:B------:R-:W3:Y:S01]  /*76d0*/  MUFU.TANH R186, R186 ;  /* 0x000000ba00ba7308 */ /* 0x000ee20000002400 */
[C---:B------:R-:W-:Y:S01]  /*76e0*/  ISETP.GE.AND P0, PT, R11.reuse, R238, PT ;  /* 0x000000ee0b00720c */ /* 0x040fe20003f06270 */
[----:B------:R-:W-:Y:S01]  /*76f0*/  FMUL.FTZ R22, R176, c[0x0][0x2ec] ;  /* 0x0000bb00b0167a20 */ /* 0x000fe20000410000 */
[----:B------:R-:W-:Y:S01]  /*7700*/  ISETP.LT.OR P5, PT, R11, R244, P5 ;  /* 0x000000f40b00720c */ /* 0x000fe20002fa1670 */
[----:B------:R-:W-:Y:S01]  /*7710*/  FMUL.FTZ R172, R172, c[0x0][0x2ec] ;  /* 0x0000bb00acac7a20 */ /* 0x000fe20000410000 */
[----:B------:R-:W-:Y:S01]  /*7720*/  HMMA.16816.F32.BF16 R28, R24, R18, R28 ;  /* 0x00000012181c723c */ /* 0x000fe2000004181c */
[----:B------:R-:W-:Y:S01]  /*7730*/  FSEL R16, R167, -INF , !P2 ;  /* 0xff800000a7107808 */ /* 0x000fe20005000000 */
[----:B------:R-:W-:Y:S01]  /*7740*/  FMUL.FTZ R174, R174, c[0x0][0x2ec] ;  /* 0x0000bb00aeae7a20 */ /* 0x000fe20000410000 */
[----:B------:R-:W-:Y:S01]  /*7750*/  FSEL R167, R184, -INF , !P6 ;  /* 0xff800000b8a77808 */ /* 0x000fe20007000000 */
[----:B------:R-:W1:Y:S01]  /*7760*/  MUFU.TANH R9, R9 ;  /* 0x0000000900097308 */ /* 0x000e620000002400 */
[----:B------:R-:W-:Y:S01]  /*7770*/  FMUL.FTZ R177, R179, c[0x0][0x2ec] ;  /* 0x0000bb00b3b17a20 */ /* 0x000fe20000410000 */
[----:B------:R-:W-:Y:S01]  /*7780*/  IADD3 R179, R11, 0x9, RZ ;  /* 0x000000090bb37810 */ /* 0x000fe20007ffe0ff */
[----:B------:R-:W-:Y:S01]  /*7790*/  FMUL.FTZ R169, R169, c[0x0][0x2ec] ;  /* 0x0000bb00a9a97a20 */ /* 0x000fe20000410000 */
[C---:B------:R-:W-:Y:S01]  /*77a0*/  IADD3 R25, R11.reuse, 0x10, RZ ;  /* 0x000000100b197810 */ /* 0x040fe20007ffe0ff */
[----:B------:R-:W-:Y:S01]  /*77b0*/  FMUL.FTZ R176, R178, c[0x0][0x2ec] ;  /* 0x0000bb00b2b07a20 */ /* 0x000fe20000410000 */
[----:B------:R-:W-:Y:S01]  /*77c0*/  IADD3 R27, R11, 0x11, RZ ;  /* 0x000000110b1b7810 */ /* 0x000fe20007ffe0ff */
[----:B------:R-:W-:Y:S01]  /*77d0*/  FMUL.FTZ R173, R173, c[0x0][0x2ec] ;  /* 0x0000bb00adad7a20 */ /* 0x000fe20000410000 */
[----:B------:R-:W-:Y:S01]  /*77e0*/  FSEL R19, R166, -INF , !P4 ;  /* 0xff800000a6137808 */ /* 0x000fe20006000000 */
[----:B------:R-:W1:Y:S01]  /*77f0*/  MUFU.TANH R23, R23 ;  /* 0x0000001700177308 */ /* 0x000e620000002400 */
[CC--:B------:R-:W-:Y:S01]  /*7800*/  ISETP.GE.AND P4, PT, R25.reuse, R243.reuse, PT ;  /* 0x000000f31900720c */ /* 0x0c0fe20003f86270 */
[----:B------:R-:W-:Y:S01]  /*7810*/  FMUL.FTZ R168, R168, c[0x0][0x2ec] ;  /* 0x0000bb00a8a87a20 */ /* 0x000fe20000410000 */
[-C--:B------:R-:W-:Y:S01]  /*7820*/  ISETP.GE.AND P2, PT, R25, R238.reuse, PT ;  /* 0x000000ee1900720c */ /* 0x080fe20003f46270 */
[----:B------:R-:W-:Y:S01]  /*7830*/  FMUL.FTZ R18, R170, c[0x0][0x2ec] ;  /* 0x0000bb00aa127a20 */ /* 0x000fe20000410000 */
[----:B------:R-:W-:Y:S01]  /*7840*/  ISETP.GE.AND P6, PT, R27, R243, PT ;  /* 0x000000f31b00720c */ /* 0x000fe20003fc6270 */
[----:B------:R-:W-:Y:S01]  /*7850*/  FMUL.FTZ R175, R175, c[0x0][0x2ec] ;  /* 0x0000bb00afaf7a20 */ /* 0x000fe20000410000 */
[----:B------:R-:W-:Y:S01]  /*7860*/  ISETP.GE.AND P1, PT, R27, R238, PT ;  /* 0x000000ee1b00720c */ /* 0x000fe20003f26270 */
[----:B------:R-:W1:Y:S01]  /*7870*/  MUFU.TANH R195, R172 ;  /* 0x000000ac00c37308 */ /* 0x000e620000002400 */
[----:B------:R-:W-:Y:S01]  /*7880*/  ISETP.LT.OR P4, PT, R25, R244, P4 ;  /* 0x000000f41900720c */ /* 0x000fe20002781670 */
[----:B------:R-:W-:-:S04]  /*7890*/  DEPBAR.LE SB0, 0x0 ;  /* 0x000080000000791a */ /* 0x000fc80000000000 */
[----:B------:R-:W-:Y:S02]  /*78a0*/  ISETP.LT.OR P2, PT, R25, R242, P2 ;  /* 0x000000f21900720c */ /* 0x000fe40001741670 */
[----:B------:R-:W-:Y:S01]  /*78b0*/  IADD3 R25, R11, 0x19, RZ ;  /* 0x000000190b197810 */ /* 0x000fe20007ffe0ff */
[----:B------:R-:W1:Y:S01]  /*78c0*/  MUFU.TANH R192, R174 ;  /* 0x000000ae00c07308 */ /* 0x000e620000002400 */
[C---:B------:R-:W-:Y:S01]  /*78d0*/  ISETP.LT.OR P6, PT, R27.reuse, R244, P6 ;  /* 0x000000f41b00720c */ /* 0x040fe200037c1670 */
[C---:B--2---:R-:W-:Y:S01]  /*78e0*/  HMMA.16816.F32.BF16 R32, R12.reuse, R4, R32 ;  /* 0x000000040c20723c */ /* 0x044fe20000041820 */
[-C--:B------:R-:W-:Y:S02]  /*78f0*/  ISETP.LT.OR P1, PT, R27, R242.reuse, P1 ;  /* 0x000000f21b00720c */ /* 0x080fe40000f21670 */
[----:B------:R-:W-:Y:S02]  /*7900*/  ISETP.LT.OR P0, PT, R11, R242, P0 ;  /* 0x000000f20b00720c */ /* 0x000fe40000701670 */
[----:B----4-:R-:W-:Y:S01]  /*7910*/  FSEL R27, R180, -INF , !P4 ;  /* 0xff800000b41b7808 */ /* 0x010fe20006000000 */
[----:B------:R2:W-:Y:S01]  /*7920*/  MUFU.TANH R189, R169 ;  /* 0x000000a900bd7308 */ /* 0x0005e20000002400 */
[----:B-----5:R-:W-:Y:S01]  /*7930*/  FSEL R26, R21, -INF , !P2 ;  /* 0xff800000151a7808 */ /* 0x020fe20005000000 */
[----:B------:R-:W-:Y:S01]  /*7940*/  HMMA.16816.F32.BF16 R28, R12, R6, R28 ;  /* 0x000000060c1c723c */ /* 0x000fe2000004181c */
[----:B------:R-:W-:-:S02]  /*7950*/  ISETP.GE.AND P4, PT, R25, R243, PT ;  /* 0x000000f31900720c */ /* 0x000fc40003f86270 */
[-C--:B------:R-:W-:Y:S02]  /*7960*/  ISETP.GE.AND P2, PT, R25, R238.reuse, PT ;  /* 0x000000ee1900720c */ /* 0x080fe40003f46270 */
[----:B------:R-:W-:Y:S01]  /*7970*/  FSEL R17, R0, -INF , !P5 ;  /* 0xff80000000117808 */ /* 0x000fe20006800000 */
[----:B------:R-:W4:Y:S01]  /*7980*/  MUFU.TANH R22, R22 ;  /* 0x0000001600167308 */ /* 0x000f220000002400 */
[-C--:B------:R-:W-:Y:S02]  /*7990*/  ISETP.GE.AND P5, PT, R179, R243.reuse, PT ;  /* 0x000000f3b300720c */ /* 0x080fe40003fa6270 */
[----:B------:R-:W-:Y:S02]  /*79a0*/  FSEL R0, R185, -INF , !P0 ;  /* 0xff800000b9007808 */ /* 0x000fe40004000000 */
[----:B------:R-:W-:Y:S02]  /*79b0*/  ISETP.GE.AND P0, PT, R179, R238, PT ;  /* 0x000000eeb300720c */ /* 0x000fe40003f06270 */
[----:B------:R-:W-:Y:S01]  /*79c0*/  ISETP.LT.OR P4, PT, R25, R244, P4 ;  /* 0x000000f41900720c */ /* 0x000fe20002781670 */
[----:B------:R-:W5:Y:S01]  /*79d0*/  MUFU.TANH R177, R177 ;  /* 0x000000b100b17308 */ /* 0x000f620000002400 */
[----:B--2---:R-:W-:Y:S01]  /*79e0*/  IADD3 R169, R11, 0x20, RZ ;  /* 0x000000200ba97810 */ /* 0x004fe20007ffe0ff */
[----:B------:R-:W-:Y:S01]  /*79f0*/  FMUL.FTZ R33, R33, c[0x0][0x2ec] ;  /* 0x0000bb0021217a20 */ /* 0x000fe20000410000 */
[----:B------:R-:W-:Y:S01]  /*7a00*/  ISETP.LT.OR P2, PT, R25, R242, P2 ;  /* 0x000000f21900720c */ /* 0x000fe20001741670 */
[----:B------:R-:W-:Y:S01]  /*7a10*/  FMUL.FTZ R32, R32, c[0x0][0x2ec] ;  /* 0x0000bb0020207a20 */ /* 0x000fe20000410000 */
[----:B-1----:R-:W-:Y:S01]  /*7a20*/  FSEL R25, R20, -INF , !P6 ;  /* 0xff80000014197808 */ /* 0x002fe20007000000 */
[----:B------:R-:W-:Y:S01]  /*7a30*/  FMUL.FTZ R34, R34, c[0x0][0x2ec] ;  /* 0x0000bb0022227a20 */ /* 0x000fe20000410000 */
[----:B------:R-:W-:Y:S01]  /*7a40*/  FSEL R24, R10, -INF , !P1 ;  /* 0xff8000000a187808 */ /* 0x000fe20004800000 */
[----:B------:R-:W1:Y:S01]  /*7a50*/  MUFU.TANH R176, R176 ;  /* 0x000000b000b07308 */ /* 0x000e620000002400 */
[----:B------:R-:W-:Y:S01]  /*7a60*/  ISETP.GE.AND P6, PT, R169, R243, PT ;  /* 0x000000f3a900720c */ /* 0x000fe20003fc6270 */
[----:B------:R-:W-:Y:S01]  /*7a70*/  FMUL.FTZ R35, R35, c[0x0][0x2ec] ;  /* 0x0000bb0023237a20 */ /* 0x000fe20000410000 */
[----:B------:R-:W-:Y:S01]  /*7a80*/  ISETP.GE.AND P1, PT, R169, R238, PT ;  /* 0x000000eea900720c */ /* 0x000fe20003f26270 */
[----:B------:R-:W-:Y:S01]  /*7a90*/  FMUL.FTZ R28, R28, c[0x0][0x2ec] ;  /* 0x0000bb001c1c7a20 */ /* 0x000fe20000410000 */
[----:B------:R-:W-:Y:S01]  /*7aa0*/  ISETP.LT.OR P5, PT, R179, R244, P5 ;  /* 0x000000f4b300720c */ /* 0x000fe20002fa1670 */
[----:B------:R-:W-:Y:S01]  /*7ab0*/  FMUL.FTZ R29, R29, c[0x0][0x2ec] ;  /* 0x0000bb001d1d7a20 */ /* 0x000fe20000410000 */
[----:B------:R-:W-:Y:S01]  /*7ac0*/  ISETP.LT.OR P0, PT, R179, R242, P0 ;  /* 0x000000f2b300720c */ /* 0x000fe20000701670 */
[----:B------:R2:W-:Y:S01]  /*7ad0*/  MUFU.TANH R193, R173 ;  /* 0x000000ad00c17308 */ /* 0x0005e20000002400 */
[C---:B------:R-:W-:Y:S01]  /*7ae0*/  ISETP.LT.OR P6, PT, R169.reuse, R244, P6 ;  /* 0x000000f4a900720c */ /* 0x040fe200037c1670 */
[----:B------:R-:W-:Y:S01]  /*7af0*/  FMUL.FTZ R30, R30, c[0x0][0x2ec] ;  /* 0x0000bb001e1e7a20 */ /* 0x000fe20000410000 */
[----:B------:R-:W-:Y:S01]  /*7b00*/  ISETP.LT.OR P1, PT, R169, R242, P1 ;  /* 0x000000f2a900720c */ /* 0x000fe20000f21670 */
[----:B------:R-:W-:Y:S01]  /*7b10*/  FMUL.FTZ R31, R31, c[0x0][0x2ec] ;  /* 0x0000bb001f1f7a20 */ /* 0x000fe20000410000 */
[----:B---3--:R-:W-:-:S02]  /*7b20*/  FSEL R5, R186, -INF , !P5 ;  /* 0xff800000ba057808 */ /* 0x008fc40006800000 */
[C---:B------:R-:W-:Y:S01]  /*7b30*/  IADD3 R13, R11.reuse, 0x28, RZ ;  /* 0x000000280b0d7810 */ /* 0x040fe20007ffe0ff */
[----:B------:R-:W3:Y:S01]  /*7b40*/  MUFU.TANH R191, R168 ;  /* 0x000000a800bf7308 */ /* 0x000ee20000002400 */
[----:B------:R-:W-:Y:S02]  /*7b50*/  IADD3 R7, R11, 0x29, RZ ;  /* 0x000000290b077810 */ /* 0x000fe40007ffe0ff */
[----:B------:R-:W-:Y:S01]  /*7b60*/  FSEL R4, R9, -INF , !P0 ;  /* 0xff80000009047808 */ /* 0x000fe20004000000 */
[----:B------:R-:W-:Y:S01]  /*7b70*/  FMUL.FTZ R9, R171, c[0x0][0x2ec] ;  /* 0x0000bb00ab097a20 */ /* 0x000fe20000410000 */
[----:B------:R-:W-:Y:S02]  /*7b80*/  FSEL R23, R23, -INF , !P4 ;  /* 0xff80000017177808 */ /* 0x000fe40006000000 */
[----:B------:R-:W-:Y:S01]  /*7b90*/  FSEL R195, R195, -INF , !P6 ;  /* 0xff800000c3c37808 */ /* 0x000fe20007000000 */
[----:B------:R-:W1:Y:S01]  /*7ba0*/  MUFU.TANH R18, R18 ;  /* 0x0000001200127308 */ /* 0x000e620000002400 */
[----:B--2---:R-:W-:-:S02]  /*7bb0*/  IADD3 R173, R11, 0x18, RZ ;  /* 0x000000180bad7810 */ /* 0x004fc40007ffe0ff */
[----:B------:R-:W-:Y:S02]  /*7bc0*/  FSEL R192, R192, -INF , !P1 ;  /* 0xff800000c0c07808 */ /* 0x000fe40004800000 */
[CC--:B------:R-:W-:Y:S02]  /*7bd0*/  ISETP.GE.AND P5, PT, R173.reuse, R243.reuse, PT ;  /* 0x000000f3ad00720c */ /* 0x0c0fe40003fa6270 */
[-C--:B------:R-:W-:Y:S01]  /*7be0*/  ISETP.GE.AND P0, PT, R173, R238.reuse, PT ;  /* 0x000000eead00720c */ /* 0x080fe20003f06270 */
[----:B------:R-:W2:Y:S01]  /*7bf0*/  MUFU.TANH R190, R175 ;  /* 0x000000af00be7308 */ /* 0x000ea20000002400 */
[-C--:B------:R-:W-:Y:S02]  /*7c00*/  ISETP.GE.AND P4, PT, R13, R243.reuse, PT ;  /* 0x000000f30d00720c */ /* 0x080fe40003f86270 */
[C---:B------:R-:W-:Y:S02]  /*7c10*/  ISETP.GE.AND P6, PT, R7.reuse, R243, PT ;  /* 0x000000f30700720c */ /* 0x040fe40003fc6270 */
[----:B------:R-:W-:-:S02]  /*7c20*/  ISETP.GE.AND P1, PT, R7, R238, PT ;  /* 0x000000ee0700720c */ /* 0x000fc40003f26270 */
[C---:B------:R-:W-:Y:S01]  /*7c30*/  ISETP.LT.OR P5, PT, R173.reuse, R244, P5 ;  /* 0x000000f4ad00720c */ /* 0x040fe20002fa1670 */
[----:B------:R-:W1:Y:S01]  /*7c40*/  MUFU.TANH R6, R33 ;  /* 0x0000002100067308 */ /* 0x000e620000002400 */
[----:B------:R-:W-:Y:S02]  /*7c50*/  ISETP.LT.OR P0, PT, R173, R242, P0 ;  /* 0x000000f2ad00720c */ /* 0x000fe40000701670 */
[----:B------:R-:W-:Y:S02]  /*7c60*/  IADD3 R171, R11, 0x21, RZ ;  /* 0x000000210bab7810 */ /* 0x000fe40007ffe0ff */
[-C--:B------:R-:W-:Y:S02]  /*7c70*/  ISETP.LT.OR P4, PT, R13, R244.reuse, P4 ;  /* 0x000000f40d00720c */ /* 0x080fe40002781670 */
[C---:B------:R-:W-:Y:S01]  /*7c80*/  ISETP.LT.OR P6, PT, R7.reuse, R244, P6 ;  /* 0x000000f40700720c */ /* 0x040fe200037c1670 */
[----:B------:R-:W2:Y:S01]  /*7c90*/  MUFU.TANH R9, R9 ;  /* 0x0000000900097308 */ /* 0x000ea20000002400 */
[----:B------:R-:W-:-:S02]  /*7ca0*/  ISETP.LT.OR P1, PT, R7, R242, P1 ;  /* 0x000000f20700720c */ /* 0x000fc40000f21670 */
[----:B----4-:R-:W-:Y:S02]  /*7cb0*/  FSEL R21, R22, -INF , !P5 ;  /* 0xff80000016157808 */ /* 0x010fe40006800000 */
[----:B-----5:R-:W-:Y:S02]  /*7cc0*/  FSEL R20, R177, -INF , !P2 ;  /* 0xff800000b1147808 */ /* 0x020fe40005000000 */
[----:B------:R-:W-:Y:S01]  /*7cd0*/  IADD3 R7, R11, 0x31, RZ ;  /* 0x000000310b077810 */ /* 0x000fe20007ffe0ff */
[----:B------:R4:W5:Y:S01]  /*7ce0*/  MUFU.TANH R181, R32 ;  /* 0x0000002000b57308 */ /* 0x0009620000002400 */
[----:B-1----:R-:W-:Y:S02]  /*7cf0*/  FSEL R22, R176, -INF , !P0 ;  /* 0xff800000b0167808 */ /* 0x002fe40004000000 */
[----:B------:R-:W-:Y:S02]  /*7d00*/  ISETP.GE.AND P2, PT, R13, R238, PT ;  /* 0x000000ee0d00720c */ /* 0x000fe40003f46270 */
[----:B------:R-:W-:-:S02]  /*7d10*/  ISETP.GE.AND P5, PT, R171, R243, PT ;  /* 0x000000f3ab00720c */ /* 0x000fc40003fa6270 */
[----:B------:R-:W-:Y:S01]  /*7d20*/  ISETP.GE.AND P0, PT, R171, R238, PT ;  /* 0x000000eeab00720c */ /* 0x000fe20003f06270 */
[----:B------:R-:W1:Y:S01]  /*7d30*/  MUFU.TANH R178, R34 ;  /* 0x0000002200b27308 */ /* 0x000e620000002400 */
[----:B---3--:R-:W-:Y:S02]  /*7d40*/  FSEL R191, R191, -INF , !P4 ;  /* 0xff800000bfbf7808 */ /* 0x008fe40006000000 */
[----:B------:R-:W-:Y:S02]  /*7d50*/  ISETP.GE.AND P4, PT, R7, R243, PT ;  /* 0x000000f30700720c */ /* 0x000fe40003f86270 */
[----:B------:R-:W-:Y:S02]  /*7d60*/  ISETP.LT.OR P2, PT, R13, R242, P2 ;  /* 0x000000f20d00720c */ /* 0x000fe40001741670 */
[C---:B------:R-:W-:Y:S01]  /*7d70*/  ISETP.LT.OR P5, PT, R171.reuse, R244, P5 ;  /* 0x000000f4ab00720c */ /* 0x040fe20002fa1670 */
[----:B------:R3:W1:Y:S01]  /*7d80*/  MUFU.TANH R176, R35 ;  /* 0x0000002300b07308 */ /* 0x0006620000002400 */
[----:B------:R-:W-:-:S02]  /*7d90*/  ISETP.LT.OR P0, PT, R171, R242, P0 ;  /* 0x000000f2ab00720c */ /* 0x000fc40000701670 */
[----:B------:R-:W-:Y:S02]  /*7da0*/  IADD3 R13, R11, 0x30, RZ ;  /* 0x000000300b0d7810 */ /* 0x000fe40007ffe0ff */
[----:B------:R-:W-:Y:S02]  /*7db0*/  ISETP.LT.OR P4, PT, R7, R244, P4 ;  /* 0x000000f40700720c */ /* 0x000fe40002781670 */
[----:B----4-:R-:W-:Y:S01]  /*7dc0*/  FSEL R32, R18, -INF , !P2 ;  /* 0xff80000012207808 */ /* 0x010fe20005000000 */
[----:B------:R-:W4:Y:S01]  /*7dd0*/  MUFU.TANH R33, R28 ;  /* 0x0000001c00217308 */ /* 0x000f220000002400 */
[----:B------:R-:W-:Y:S02]  /*7de0*/  FSEL R193, R193, -INF , !P5 ;  /* 0xff800000c1c17808 */ /* 0x000fe40006800000 */
[----:B--2---:R-:W-:Y:S02]  /*7df0*/  FSEL R190, R190, -INF , !P0 ;  /* 0xff800000bebe7808 */ /* 0x004fe40004000000 */
[----:B------:R-:W-:-:S02]  /*7e00*/  ISETP.GE.AND P2, PT, R7, R238, PT ;  /* 0x000000ee0700720c */ /* 0x000fc40003f46270 */
[C---:B------:R-:W-:Y:S01]  /*7e10*/  ISETP.GE.AND P5, PT, R13.reuse, R243, PT ;  /* 0x000000f30d00720c */ /* 0x040fe20003fa6270 */
[----:B------:R-:W-:Y:S01]  /*7e20*/  MUFU.TANH R179, R29 ;  /* 0x0000001d00b37308 */ /* 0x000fe20000002400 */
[----:B------:R-:W-:Y:S02]  /*7e30*/  ISETP.GE.AND P0, PT, R13, R238, PT ;  /* 0x000000ee0d00720c */ /* 0x000fe40003f06270 */
[----:B---3--:R-:W-:Y:S02]  /*7e40*/  FSEL R35, R6, -INF , !P4 ;  /* 0xff80000006237808 */ /* 0x008fe40006000000 */
[----:B------:R-:W-:Y:S01]  /*7e50*/  ISETP.GT.AND P4, PT, R237, R232, PT ;  /* 0x000000e8ed00720c */ /* 0x000fe20003f84270 */
[----:B------:R-:W-:Y:S01]  /*7e60*/  BAR.SYNC.DEFER_BLOCKING 0x0 ;  /* 0x0000000000007b1d */ /* 0x000fe20000010000 */
[----:B------:R-:W-:Y:S02]  /*7e70*/  ISETP.LT.OR P2, PT, R7, R242, P2 ;  /* 0x000000f20700720c */ /* 0x000fe40001741670 */
[----:B------:R-:W-:-:S02]  /*7e80*/  ISETP.LT.OR P5, PT, R13, R244, P5 ;  /* 0x000000f40d00720c */ /* 0x000fc40002fa1670 */
[----:B------:R-:W-:Y:S01]  /*7e90*/  ISETP.LT.OR P0, PT, R13, R242, P0 ;  /* 0x000000f20d00720c */ /* 0x000fe20000701670 */
[----:B------:R-:W2:Y:S01]  /*7ea0*/  MUFU.TANH R174, R30 ;  /* 0x0000001e00ae7308 */ /* 0x000ea20000002400 */
[C---:B------:R-:W-:Y:S02]  /*7eb0*/  IADD3 R7, R11.reuse, 0x38, RZ ;  /* 0x000000380b077810 */ /* 0x040fe40007ffe0ff */
[----:B------:R-:W-:Y:S02]  /*7ec0*/  IADD3 R11, R11, 0x39, RZ ;  /* 0x000000390b0b7810 */ /* 0x000fe40007ffe0ff */
[----:B------:R-:W-:Y:S02]  /*7ed0*/  FSEL R189, R189, -INF , !P6 ;  /* 0xff800000bdbd7808 */ /* 0x000fe40007000000 */
[----:B------:R-:W-:Y:S01]  /*7ee0*/  FSEL R34, R9, -INF , !P1 ;  /* 0xff80000009227808 */ /* 0x000fe20004800000 */
[----:B------:R-:W3:Y:S01]  /*7ef0*/  MUFU.TANH R172, R31 ;  /* 0x0000001f00ac7308 */ /* 0x000ee20000002400 */
[----:B-----5:R-:W-:-:S02]  /*7f00*/  FSEL R181, R181, -INF , !P5 ;  /* 0xff800000b5b57808 */ /* 0x020fc40006800000 */
[----:B-1----:R-:W-:Y:S02]  /*7f10*/  FSEL R178, R178, -INF , !P0 ;  /* 0xff800000b2b27808 */ /* 0x002fe40004000000 */
        /* <DEDUP_REMOVED lines=8> */
[----:B------:R-:W-:Y:S02]  /*7fa0*/  FSEL R176, R176, -INF , !P2 ;  /* 0xff800000b0b07808 */ /* 0x000fe40005000000 */
[----:B----4-:R-:W-:Y:S02]  /*7fb0*/  FSEL R33, R33, -INF , !P6 ;  /* 0xff80000021217808 */ /* 0x010fe40007000000 */
[----:B--2---:R-:W-:-:S02]  /*7fc0*/  FSEL R174, R174, -INF , !P1 ;  /* 0xff800000aeae7808 */ /* 0x004fc40004800000 */
[----:B------:R-:W-:Y:S02]  /*7fd0*/  FSEL R179, R179, -INF , !P5 ;  /* 0xff800000b3b37808 */ /* 0x000fe40006800000 */
[----:B---3--:R-:W-:Y:S01]  /*7fe0*/  FSEL R172, R172, -INF , !P0 ;  /* 0xff800000acac7808 */ /* 0x008fe20004000000 */
        /* <DEDUP_REMOVED lines=59> */
.L_x_7630:
[----:B------:R-:W-:-:S04]  /*83a0*/  ULEA UR5, -UR8, URZ, 0x6 ;  /* 0x0000003f08057291 */ /* 0x000fc8000f8e313f */
[----:B------:R-:W-:Y:S02]  /*83b0*/  USHF.R.S32.HI UR4, URZ, 0x1f, UR5 ;  /* 0x0000001f3f047899 */ /* 0x000fe40008011405 */
[----:B------:R-:W-:-:S04]  /*83c0*/  MOV R10, UR5 ;  /* 0x00000005000a7c02 */ /* 0x000fc80008000f00 */
[----:B------:R-:W-:Y:S02]  /*83d0*/  MOV R6, UR4 ;  /* 0x0000000400067c02 */ /* 0x000fe40008000f00 */
.L_x_7631:
        /* <DEDUP_REMOVED lines=33> */
.L_x_7629:
[----:B------:R-:W-:Y:S01]  /*85f0*/  FMNMX.FTZ R2, R164, R17, !PT ;  /* 0x00000011a4027209 */ /* 0x000fe20007810000 */
[----:B-1----:R-:W-:Y:S01]  /*8600*/  LDSM.16.MT88.4 R12, [R222+0x10000] ;  /* 0x01000000de0c783b */ /* 0x002fe20000004200 */
        /* <DEDUP_REMOVED lines=44> */
[----:B------:R-:W-:-:S04]  /*88d0*/  FSEL R180, R180, RZ, P1 ;  /* 0x000000ffb4b47208 */ /* 0x000fc80000800000 */
[----:B------:R-:W-:Y:S01]  /*88e0*/  FSEL R175, R175, RZ, P0 ;  /* 0x000000ffafaf7208 */ /* 0x000fe20000000000 */
[--C-:B------:R-:W-:Y:S02]  /*88f0*/  FFMA.FTZ R169, R17, c[0x0][0x23c], -R180.reuse ;  /* 0x00008f0011a97a23 */ /* 0x100fe400000108b4 */
[--C-:B------:R-:W-:Y:S02]  /*8900*/  FFMA.FTZ R168, R19, c[0x0][0x23c], -R180.reuse ;  /* 0x00008f0013a87a23 */ /* 0x100fe400000108b4 */
[--C-:B------:R-:W-:Y:S02]  /*8910*/  FFMA.FTZ R2, R16, c[0x0][0x23c], -R175.reuse ;  /* 0x00008f0010027a23 */ /* 0x100fe400000108af */
[----:B------:R-:W1:Y:S01]  /*8920*/  LDSM.16.MT88.4 R16, [R224+0x10000] ;  /* 0x01000000e010783b */ /* 0x000e620000004200 */
[--C-:B------:R-:W-:Y:S01]  /*8930*/  FFMA.FTZ R173, R4, c[0x0][0x23c], -R175.reuse ;  /* 0x00008f0004ad7a23 */ /* 0x100fe200000108af */
        /* <DEDUP_REMOVED lines=8> */
[----:B------:R-:W-:Y:S01]  /*89c0*/  FFMA.FTZ R0, R8, c[0x0][0x23c], -R175 ;  /* 0x00008f0008007a23 */ /* 0x000fe200000108af */
[----:B------:R-:W2:Y:S01]  /*89d0*/  MUFU.EX2 R168, R168 ;  /* 0x000000a800a87308 */ /* 0x000ea20000000800 */
[----:B------:R-:W-:Y:S02]  /*89e0*/  FMUL.FTZ R164, R4, c[0x0][0x23c] ;  /* 0x00008f0004a47a20 */ /* 0x000fe40000410000 */
[----:B------:R-:W-:Y:S02]  /*89f0*/  FMUL.FTZ R8, R5, c[0x0][0x23c] ;  /* 0x00008f0005087a20 */ /* 0x000fe40000410000 */
[----:B------:R-:W-:-:S02]  /*8a00*/  FFMA.FTZ R177, R27, c[0x0][0x23c], -R180 ;  /* 0x00008f001bb17a23 */ /* 0x000fc400000108b4 */
[--C-:B------:R-:W-:Y:S01]  /*8a10*/  FFMA.FTZ R182, R25, c[0x0][0x23c], -R180.reuse ;  /* 0x00008f0019b67a23 */ /* 0x100fe200000108b4 */
[----:B------:R-:W-:Y:S01]  /*8a20*/  MUFU.EX2 R167, R167 ;  /* 0x000000a700a77308 */ /* 0x000fe20000000800 */
[--C-:B------:R-:W-:Y:S02]  /*8a30*/  FFMA.FTZ R183, R21, c[0x0][0x23c], -R180.reuse ;  /* 0x00008f0015b77a23 */ /* 0x100fe400000108b4 */
[----:B------:R-:W-:Y:S02]  /*8a40*/  FFMA.FTZ R184, R23, c[0x0][0x23c], -R180 ;  /* 0x00008f0017b87a23 */ /* 0x000fe400000108b4 */
[--C-:B------:R-:W-:Y:S02]  /*8a50*/  FFMA.FTZ R185, R26, c[0x0][0x23c], -R175.reuse ;  /* 0x00008f001ab97a23 */ /* 0x100fe400000108af */
[--C-:B------:R-:W-:Y:S01]  /*8a60*/  FFMA.FTZ R186, R24, c[0x0][0x23c], -R175.reuse ;  /* 0x00008f0018ba7a23 */ /* 0x100fe200000108af */
[----:B------:R-:W3:Y:S01]  /*8a70*/  MUFU.EX2 R166, R166 ;  /* 0x000000a600a67308 */ /* 0x000ee20000000800 */
[----:B--2---:R-:W-:Y:S01]  /*8a80*/  F2FP.BF16.PACK_AB R4, R168, R169 ;  /* 0x000000a9a804723e */ /* 0x004fe200000010ff */
[--C-:B------:R-:W-:Y:S01]  /*8a90*/  FFMA.FTZ R187, R22, c[0x0][0x23c], -R175.reuse ;  /* 0x00008f0016bb7a23 */ /* 0x100fe200000108af */
[----:B------:R-:W-:Y:S01]  /*8aa0*/  LDSM.16.MT88.4 R24, [R221+0x10800] ;  /* 0x01080000dd18783b */ /* 0x000fe20000004200 */
[----:B------:R-:W-:-:S02]  /*8ab0*/  FFMA.FTZ R188, R20, c[0x0][0x23c], -R175 ;  /* 0x00008f0014bc7a23 */ /* 0x000fc400000108af */
[--C-:B------:R-:W-:Y:S01]  /*8ac0*/  FFMA.FTZ R196, R189, c[0x0][0x23c], -R180.reuse ;  /* 0x00008f00bdc47a23 */ /* 0x100fe200000108b4 */
[----:B------:R-:W-:Y:S01]  /*8ad0*/  LDSM.16.MT88.4 R20, [R220+0x10800] ;  /* 0x01080000dc14783b */ /* 0x000fe20000004200 */
[----:B------:R-:W-:Y:S01]  /*8ae0*/  MUFU.EX2 R165, R165 ;  /* 0x000000a500a57308 */ /* 0x000fe20000000800 */
[--C-:B------:R-:W-:Y:S02]  /*8af0*/  FFMA.FTZ R194, R195, c[0x0][0x23c], -R180.reuse ;  /* 0x00008f00c3c27a23 */ /* 0x100fe400000108b4 */
[--C-:B------:R-:W-:Y:S02]  /*8b00*/  FFMA.FTZ R189, R192, c[0x0][0x23c], -R175.reuse ;  /* 0x00008f00c0bd7a23 */ /* 0x100fe400000108af */
[--C-:B------:R-:W-:Y:S02]  /*8b10*/  FFMA.FTZ R193, R193, c[0x0][0x23c], -R180.reuse ;  /* 0x00008f00c1c17a23 */ /* 0x100fe400000108b4 */
[----:B------:R-:W-:Y:S01]  /*8b20*/  FFMA.FTZ R191, R191, c[0x0][0x23c], -R180 ;  /* 0x00008f00bfbf7a23 */ /* 0x000fe200000108b4 */
[----:B------:R-:W2:Y:S01]  /*8b30*/  MUFU.EX2 R2, R2 ;  /* 0x0000000200027308 */ /* 0x000ea20000000800 */
[----:B---3--:R-:W-:Y:S01]  /*8b40*/  F2FP.BF16.PACK_AB R6, R166, R167 ;  /* 0x000000a7a606723e */ /* 0x008fe200000010ff */
[----:B------:R-:W-:-:S02]  /*8b50*/  FFMA.FTZ R190, R190, c[0x0][0x23c], -R175 ;  /* 0x00008f00bebe7a23 */ /* 0x000fc400000108af */
[--C-:B------:R-:W-:Y:S02]  /*8b60*/  FFMA.FTZ R192, R32, c[0x0][0x23c], -R175.reuse ;  /* 0x00008f0020c07a23 */ /* 0x100fe400000108af */
[----:B------:R-:W-:Y:S02]  /*8b70*/  FFMA.FTZ R195, R34, c[0x0][0x23c], -R175 ;  /* 0x00008f0022c37a23 */ /* 0x000fe400000108af */
[----:B------:R-:W-:Y:S01]  /*8b80*/  MUFU.EX2 R0, R0 ;  /* 0x0000000000007308 */ /* 0x000fe20000000800 */
[--C-:B------:R-:W-:Y:S02]  /*8b90*/  FFMA.FTZ R198, R35, c[0x0][0x23c], -R180.reuse ;  /* 0x00008f0023c67a23 */ /* 0x100fe400000108b4 */
[--C-:B------:R-:W-:Y:S02]  /*8ba0*/  FFMA.FTZ R197, R33, c[0x0][0x23c], -R180.reuse ;  /* 0x00008f0021c57a23 */ /* 0x100fe400000108b4 */
[----:B------:R-:W-:Y:S01]  /*8bb0*/  LDSM.16.MT88.4 R32, [R221+0x17000] ;  /* 0x01700000dd20783b */ /* 0x000fe20000004200 */
[----:B------:R-:W-:-:S02]  /*8bc0*/  FFMA.FTZ R181, R181, c[0x0][0x23c], -R180 ;  /* 0x00008f00b5b57a23 */ /* 0x000fc400000108b4 */
[----:B------:R-:W3:Y:S01]  /*8bd0*/  MUFU.EX2 R173, R173 ;  /* 0x000000ad00ad7308 */ /* 0x000ee20000000800 */
[----:B--2---:R-:W-:Y:S01]  /*8be0*/  F2FP.BF16.PACK_AB R5, R2, R165 ;  /* 0x000000a50205723e */ /* 0x004fe200000010ff */
[----:B------:R-:W-:Y:S02]  /*8bf0*/  FFMA.FTZ R180, R179, c[0x0][0x23c], -R180 ;  /* 0x00008f00b3b47a23 */ /* 0x000fe400000108b4 */
[--C-:B------:R-:W-:Y:S02]  /*8c00*/  FFMA.FTZ R178, R178, c[0x0][0x23c], -R175.reuse ;  /* 0x00008f00b2b27a23 */ /* 0x100fe400000108af */
[--C-:B------:R-:W-:Y:S02]  /*8c10*/  FFMA.FTZ R179, R176, c[0x0][0x23c], -R175.reuse ;  /* 0x00008f00b0b37a23 */ /* 0x100fe400000108af */
[----:B------:R-:W2:Y:S01]  /*8c20*/  MUFU.EX2 R3, R8 ;  /* 0x0000000800037308 */ /* 0x000ea20000000800 */
[--C-:B------:R-:W-:Y:S02]  /*8c30*/  FFMA.FTZ R174, R174, c[0x0][0x23c], -R175.reuse ;  /* 0x00008f00aeae7a23 */ /* 0x100fe400000108af */
[----:B------:R-:W-:-:S05]  /*8c40*/  FFMA.FTZ R175, R172, c[0x0][0x23c], -R175 ;  /* 0x00008f00acaf7a23 */ /* 0x000fca00000108af */
        /* <DEDUP_REMOVED lines=50> */
[----:B------:R-:W2:Y:S01]  /*8f70*/  MUFU.EX2 R188, R188 ;  /* 0x000000bc00bc7308 */ /* 0x000ea20000000800 */
[-C--:B------:R-:W-:Y:S02]  /*8f80*/  FMUL.FTZ R135, R135, R164.reuse ;  /* 0x000000a487877220 */ /* 0x080fe40000410000 */
[C---:B-1----:R-:W-:Y:S01]  /*8f90*/  HMMA.16816.F32.BF16 R136, R4.reuse, R16, R136 ;  /* 0x000000100488723c */ /* 0x042fe20000041888 */
[-C--:B------:R-:W-:Y:S02]  /*8fa0*/  FMUL.FTZ R36, R36, R3.reuse ;  /* 0x0000000324247220 */ /* 0x080fe40000410000 */
[-C--:B------:R-:W-:Y:S02]  /*8fb0*/  FMUL.FTZ R37, R37, R3.reuse ;  /* 0x0000000325257220 */ /* 0x080fe40000410000 */
[-C--:B------:R-:W-:Y:S01]  /*8fc0*/  FMUL.FTZ R38, R38, R164.reuse ;  /* 0x000000a426267220 */ /* 0x080fe20000410000 */
[----:B------:R-:W1:Y:S01]  /*8fd0*/  MUFU.EX2 R194, R194 ;  /* 0x000000c200c27308 */ /* 0x000e620000000800 */
[----:B------:R-:W-:Y:S01]  /*8fe0*/  FMUL.FTZ R39, R39, R164 ;  /* 0x000000a427277220 */ /* 0x000fe20000410000 */
[----:B------:R-:W-:Y:S01]  /*8ff0*/  HMMA.16816.F32.BF16 R132, R4, R18, R132 ;  /* 0x000000120484723c */ /* 0x000fe20000041884 */
[----:B------:R-:W1:Y:S01]  /*9000*/  LDSM.16.MT88.4 R16, [R221+0x12000] ;  /* 0x01200000dd10783b */ /* 0x000e620000004200 */
[----:B------:R-:W-:-:S02]  /*9010*/  FMUL.FTZ R40, R40, R3 ;  /* 0x0000000328287220 */ /* 0x000fc40000410000 */
[-C--:B------:R-:W-:Y:S02]  /*9020*/  FMUL.FTZ R41, R41, R3.reuse ;  /* 0x0000000329297220 */ /* 0x080fe40000410000 */
[-C--:B------:R-:W-:Y:S01]  /*9030*/  FMUL.FTZ R42, R42, R164.reuse ;  /* 0x000000a42a2a7220 */ /* 0x080fe20000410000 */
[----:B------:R-:W-:Y:S01]  /*9040*/  MUFU.EX2 R193, R193 ;  /* 0x000000c100c17308 */ /* 0x000fe20000000800 */
[-C--:B------:R-:W-:Y:S02]  /*9050*/  FMUL.FTZ R43, R43, R164.reuse ;  /* 0x000000a42b2b7220 */ /* 0x080fe40000410000 */
[-C--:B------:R-:W-:Y:S01]  /*9060*/  FMUL.FTZ R44, R44, R3.reuse ;  /* 0x000000032c2c7220 */ /* 0x080fe20000410000 */
[----:B----4-:R-:W-:Y:S01]  /*9070*/  HMMA.16816.F32.BF16 R36, R4, R12, R36 ;  /* 0x0000000c0424723c */ /* 0x010fe20000041824 */
[----:B------:R-:W-:Y:S02]  /*9080*/  FMUL.FTZ R45, R45, R3 ;  /* 0x000000032d2d7220 */ /* 0x000fe40000410000 */
[-C--:B------:R-:W-:Y:S01]  /*9090*/  FMUL.FTZ R46, R46, R164.reuse ;  /* 0x000000a42e2e7220 */ /* 0x080fe20000410000 */
[----:B------:R-:W-:Y:S01]  /*90a0*/  MUFU.EX2 R191, R191 ;  /* 0x000000bf00bf7308 */ /* 0x000fe20000000800 */
[----:B------:R-:W-:-:S02]  /*90b0*/  FMUL.FTZ R47, R47, R164 ;  /* 0x000000a42f2f7220 */ /* 0x000fc40000410000 */
[-C--:B------:R-:W-:Y:S01]  /*90c0*/  FMUL.FTZ R48, R48, R3.reuse ;  /* 0x0000000330307220 */ /* 0x080fe20000410000 */
[C---:B------:R-:W-:Y:S01]  /*90d0*/  HMMA.16816.F32.BF16 R40, R4.reuse, R14, R40 ;  /* 0x0000000e0428723c */ /* 0x040fe20000041828 */
[-C--:B------:R-:W-:Y:S01]  /*90e0*/  FMUL.FTZ R49, R49, R3.reuse ;  /* 0x0000000331317220 */ /* 0x080fe20000410000 */
[----:B------:R-:W4:Y:S01]  /*90f0*/  LDSM.16.MT88.4 R12, [R220+0x12000] ;  /* 0x01200000dc0c783b */ /* 0x000f220000004200 */
        /* <DEDUP_REMOVED lines=56> */
[C---:B-1----:R-:W-:Y:S01]  /*9480*/  HMMA.16816.F32.BF16 R76, R4.reuse, R16, R76 ;  /* 0x00000010044c723c */ /* 0x042fe2000004184c */
[-C--:B------:R-:W-:Y:S02]  /*9490*/  FMUL.FTZ R85, R85, R3.reuse ;  /* 0x0000000355557220 */ /* 0x080fe40000410000 */
[-C--:B------:R-:W-:Y:S02]  /*94a0*/  FMUL.FTZ R86, R86, R164.reuse ;  /* 0x000000a456567220 */ /* 0x080fe40000410000 */
[----:B------:R-:W-:Y:S01]  /*94b0*/  FMUL.FTZ R87, R87, R164 ;  /* 0x000000a457577220 */ /* 0x000fe20000410000 */
[----:B------:R-:W-:Y:S01]  /*94c0*/  MUFU.EX2 R178, R178 ;  /* 0x000000b200b27308 */ /* 0x000fe20000000800 */
[-C--:B------:R-:W-:Y:S01]  /*94d0*/  FMUL.FTZ R88, R88, R3.reuse ;  /* 0x0000000358587220 */ /* 0x080fe20000410000 */
[----:B------:R-:W-:Y:S01]  /*94e0*/  HMMA.16816.F32.BF16 R80, R4, R18, R80 ;  /* 0x000000120450723c */ /* 0x000fe20000041850 */
[----:B------:R-:W1:Y:S01]  /*94f0*/  LDSM.16.MT88.4 R16, [R224+0x16000] ;  /* 0x01600000e010783b */ /* 0x000e620000004200 */
[----:B------:R-:W-:-:S02]  /*9500*/  FMUL.FTZ R89, R89, R3 ;  /* 0x0000000359597220 */ /* 0x000fc40000410000 */
[-C--:B------:R-:W-:Y:S02]  /*9510*/  FMUL.FTZ R90, R90, R164.reuse ;  /* 0x000000a45a5a7220 */ /* 0x080fe40000410000 */
[-C--:B------:R-:W-:Y:S01]  /*9520*/  FMUL.FTZ R91, R91, R164.reuse ;  /* 0x000000a45b5b7220 */ /* 0x080fe20000410000 */
[----:B------:R-:W1:Y:S01]  /*9530*/  MUFU.EX2 R179, R179 ;  /* 0x000000b300b37308 */ /* 0x000e620000000800 */
[-C--:B------:R-:W-:Y:S02]  /*9540*/  FMUL.FTZ R92, R92, R3.reuse ;  /* 0x000000035c5c7220 */ /* 0x080fe40000410000 */
[-C--:B------:R-:W-:Y:S01]  /*9550*/  FMUL.FTZ R93, R93, R3.reuse ;  /* 0x000000035d5d7220 */ /* 0x080fe20000410000 */
[----:B----4-:R-:W-:Y:S01]  /*9560*/  HMMA.16816.F32.BF16 R84, R4, R12, R84 ;  /* 0x0000000c0454723c */ /* 0x010fe20000041854 */
[-C--:B------:R-:W-:Y:S02]  /*9570*/  FMUL.FTZ R94, R94, R164.reuse ;  /* 0x000000a45e5e7220 */ /* 0x080fe40000410000 */
[----:B------:R-:W-:Y:S01]  /*9580*/  FMUL.FTZ R95, R95, R164 ;  /* 0x000000a45f5f7220 */ /* 0x000fe20000410000 */
[----:B------:R-:W-:Y:S01]  /*9590*/  MUFU.EX2 R174, R174 ;  /* 0x000000ae00ae7308 */ /* 0x000fe20000000800 */
[----:B------:R-:W-:-:S02]  /*95a0*/  FMUL.FTZ R96, R96, R3 ;  /* 0x0000000360607220 */ /* 0x000fc40000410000 */
        /* <DEDUP_REMOVED lines=29> */
[-C--:B------:R-:W-:Y:S02]  /*9780*/  FMUL.FTZ R117, R117, R3.reuse ;  /* 0x0000000375757220 */ /* 0x080fe40000410000 */
[-C--:B------:R-:W-:Y:S01]  /*9790*/  FMUL.FTZ R118, R118, R164.reuse ;  /* 0x000000a476767220 */ /* 0x080fe20000410000 */
[----:B----4-:R-:W-:Y:S01]  /*97a0*/  HMMA.16816.F32.BF16 R108, R4, R12, R108 ;  /* 0x0000000c046c723c */ /* 0x010fe2000004186c */
[----:B------:R-:W-:Y:S02]  /*97b0*/  FMUL.FTZ R119, R119, R164 ;  /* 0x000000a477777220 */ /* 0x000fe40000410000 */
[----:B------:R-:W-:-:S02]  /*97c0*/  FMUL.FTZ R120, R120, R3 ;  /* 0x0000000378787220 */ /* 0x000fc40000410000 */
[-C--:B------:R-:W-:Y:S02]  /*97d0*/  FMUL.FTZ R121, R121, R3.reuse ;  /* 0x0000000379797220 */ /* 0x080fe40000410000 */
[-C--:B------:R-:W-:Y:S01]  /*97e0*/  FMUL.FTZ R122, R122, R164.reuse ;  /* 0x000000a47a7a7220 */ /* 0x080fe20000410000 */
[C---:B------:R-:W-:Y:S01]  /*97f0*/  HMMA.16816.F32.BF16 R112, R4.reuse, R14, R112 ;  /* 0x0000000e0470723c */ /* 0x040fe20000041870 */
[-C--:B------:R-:W-:Y:S01]  /*9800*/  FMUL.FTZ R123, R123, R164.reuse ;  /* 0x000000a47b7b7220 */ /* 0x080fe20000410000 */
[----:B------:R-:W4:Y:S01]  /*9810*/  LDSM.16.MT88.4 R12, [R224+0x10800] ;  /* 0x01080000e00c783b */ /* 0x000f220000004200 */
        /* <DEDUP_REMOVED lines=33> */
[C---:B----4-:R-:W-:Y:S01]  /*9a30*/  HMMA.16816.F32.BF16 R160, R4.reuse, R12, R160 ;  /* 0x0000000c04a0723c */ /* 0x050fe200000418a0 */
[----:B------:R-:W-:Y:S02]  /*9a40*/  FADD.FTZ R3, R184, R3 ;  /* 0x00000003b8037221 */ /* 0x000fe40000010000 */
[----:B------:R-:W-:Y:S02]  /*9a50*/  FADD.FTZ R188, R188, R187 ;  /* 0x000000bbbcbc7221 */ /* 0x000fe40000010000 */
[----:B------:R-:W-:Y:S02]  /*9a60*/  FADD.FTZ R0, R194, R3 ;  /* 0x00000003c2007221 */ /* 0x000fe40000010000 */
[----:B------:R-:W-:Y:S01]  /*9a70*/  FADD.FTZ R3, R189, R188 ;  /* 0x000000bcbd037221 */ /* 0x000fe20000010000 */
[----:B------:R-:W-:Y:S01]  /*9a80*/  HMMA.16816.F32.BF16 R156, R4, R14, R156 ;  /* 0x0000000e049c723c */ /* 0x000fe2000004189c */
[----:B------:R-:W3:Y:S01]  /*9a90*/  LDSM.16.MT88.4 R12, [R222+0x12800] ;  /* 0x01280000de0c783b */ /* 0x000ee20000004200 */
[----:B------:R-:W-:-:S02]  /*9aa0*/  FADD.FTZ R0, R193, R0 ;  /* 0x00000000c1007221 */ /* 0x000fc40000010000 */
[----:B------:R-:W-:-:S04]  /*9ab0*/  FADD.FTZ R3, R190, R3 ;  /* 0x00000003be037221 */ /* 0x000fc80000010000 */
        /* <DEDUP_REMOVED lines=42> */
[C---:B------:R-:W-:Y:S08]  /*9d60*/  HMMA.16816.F32.BF16 R116, R4.reuse, R28, R116 ;  /* 0x0000001c0474723c */ /* 0x040ff00000041874 */
[----:B------:R-:W-:Y:S01]  /*9d70*/  HMMA.16816.F32.BF16 R120, R4, R30, R120 ;  /* 0x0000001e0478723c */ /* 0x000fe20000041878 */
[----:B------:R-:W-:Y:S06]  /*9d80*/  LDSM.16.MT88.4 R28, [R222+0x17000] ;  /* 0x01700000de1c783b */ /* 0x000fec0000004200 */
[----:B------:R-:W-:-:S02]  /*9d90*/  F2FP.BF16.PACK_AB R4, R193, R194 ;  /* 0x000000c2c104723e */ /* 0x000fc400000010ff */
[----:B------:R-:W-:Y:S02]  /*9da0*/  F2FP.BF16.PACK_AB R5, R190, R189 ;  /* 0x000000bdbe05723e */ /* 0x000fe400000010ff */
[----:B------:R-:W-:Y:S01]  /*9db0*/  F2FP.BF16.PACK_AB R6, R196, R191 ;  /* 0x000000bfc406723e */ /* 0x000fe200000010ff */
[----:B------:R-:W-:Y:S01]  /*9dc0*/  FADD.FTZ R191, R191, R0 ;  /* 0x00000000bfbf7221 */ /* 0x000fe20000010000 */
[C---:B------:R-:W-:Y:S01]  /*9dd0*/  F2FP.BF16.PACK_AB R7, R195.reuse, R192 ;  /* 0x000000c0c307723e */ /* 0x040fe200000010ff */
[----:B------:R-:W-:Y:S01]  /*9de0*/  FADD.FTZ R192, R192, R3 ;  /* 0x00000003c0c07221 */ /* 0x000fe20000010000 */
[----:B------:R-:W-:Y:S01]  /*9df0*/  MOV R3, R170 ;  /* 0x000000aa00037202 */ /* 0x000fe20000000f00 */
[----:B------:R-:W-:Y:S02]  /*9e00*/  FADD.FTZ R196, R196, R191 ;  /* 0x000000bfc4c47221 */ /* 0x000fe40000010000 */
[----:B------:R-:W-:Y:S02]  /*9e10*/  FADD.FTZ R195, R195, R192 ;  /* 0x000000c0c3c37221 */ /* 0x000fe40000010000 */
        /* <DEDUP_REMOVED lines=100> */
[----:B------:R-:W-:Y:S11]  /*a460*/  HMMA.16816.F32.BF16 R128, R4, R18, R128 ;  /* 0x000000120480723c */ /* 0x000ff60000041880 */
[----:B------:R-:W-:Y:S08]  /*a470*/  @!UPT UIADD3 URZ, URZ, URZ, URZ ;  /* 0x0000003f3f3ff290 */ /* 0x000ff0000fffe03f */
.L_x_7626:
        /* <DEDUP_REMOVED lines=16> */
.L_x_7636:
        /* <DEDUP_REMOVED lines=65> */
.L_x_7633:
        /* <DEDUP_REMOVED lines=14> */
[----:B------:R-:W-:Y:S01]  /*aa70*/  ISETP.GT.AND P0, PT, R237, R232, PT ;  /* 0x000000e8ed00720c */ /* 0x000fe20003f04270 */
        /* <DEDUP_REMOVED lines=15> */
[----:B------:R-:W4:Y:S06]  /*ab70*/  LDSM.16.M88.4 R168, [R229+0x8000] ;  /* 0x00800000e5a8783b */ /* 0x000f2c0000000200 */
[----:B------:R-:W2:Y:S06]  /*ab80*/  LDSM.16.M88.4 R172, [R229+0x8800] ;  /* 0x00880000e5ac783b */ /* 0x000eac0000000200 */
[----:B------:R-:W5:Y:S06]  /*ab90*/  LDSM.16.M88.4 R176, [R229+0x9000] ;  /* 0x00900000e5b0783b */ /* 0x000f6c0000000200 */
[----:B------:R-:W0:Y:S06]  /*aba0*/  LDGDEPBAR ;  /* 0x00000000000079af */ /* 0x000e2c0000000000 */
[----:B------:R-:W1:Y:S06]  /*abb0*/  LDSM.16.M88.4 R180, [R229+0x9800] ;  /* 0x00980000e5b4783b */ /* 0x000e6c0000000200 */
[----:B------:R-:W-:Y:S06]  /*abc0*/  LDSM.16.M88.4 R184, [R228] ;  /* 0x00000000e4b8783b */ /* 0x000fec0000000200 */
[----:B------:R-:W1:Y:S01]  /*abd0*/  LDSM.16.M88.4 R188, [R227] ;  /* 0x00000000e3bc783b */ /* 0x000e620000000200 */
[C---:B----4-:R-:W-:Y:S05]  /*abe0*/  HMMA.16816.F32.BF16 R4, R164.reuse, R168, RZ ;  /* 0x000000a8a404723c */ /* 0x050fea00000418ff */
[----:B------:R-:W4:Y:S03]  /*abf0*/  LDSM.16.M88.4 R192, [R219] ;  /* 0x00000000dbc0783b */ /* 0x000f260000000200 */
[C---:B---3--:R-:W-:Y:S03]  /*ac00*/  HMMA.16816.F32.BF16 R8, R164.reuse, R170, RZ ;  /* 0x000000aaa408723c */ /* 0x048fe600000418ff */
[----:B------:R-:W3:Y:S06]  /*ac10*/  LDSM.16.M88.4 R196, [R218] ;  /* 0x00000000dac4783b */ /* 0x000eec0000000200 */
[----:B------:R-:W3:Y:S01]  /*ac20*/  LDSM.16.M88.4 R200, [R217] ;  /* 0x00000000d9c8783b */ /* 0x000ee20000000200 */
[C---:B--2---:R-:W-:Y:S05]  /*ac30*/  HMMA.16816.F32.BF16 R12, R164.reuse, R172, RZ ;  /* 0x000000aca40c723c */ /* 0x044fea00000418ff */
[----:B------:R-:W-:Y:S03]  /*ac40*/  LDSM.16.M88.4 R168, [R226] ;  /* 0x00000000e2a8783b */ /* 0x000fe60000000200 */
[C---:B------:R-:W-:Y:S03]  /*ac50*/  HMMA.16816.F32.BF16 R16, R164.reuse, R174, RZ ;  /* 0x000000aea410723c */ /* 0x040fe600000418ff */
[----:B------:R-:W2:Y:S05]  /*ac60*/  LDSM.16.M88.4 R172, [R223+0x8000] ;  /* 0x00800000dfac783b */ /* 0x000eaa0000000200 */
[C---:B-----5:R-:W-:Y:S08]  /*ac70*/  HMMA.16816.F32.BF16 R20, R164.reuse, R176, RZ ;  /* 0x000000b0a414723c */ /* 0x060ff000000418ff */
[C---:B------:R-:W-:Y:S01]  /*ac80*/  HMMA.16816.F32.BF16 R24, R164.reuse, R178, RZ ;  /* 0x000000b2a418723c */ /* 0x040fe200000418ff */
[----:B------:R-:W5:Y:S07]  /*ac90*/  LDSM.16.M88.4 R176, [R223+0x8800] ;  /* 0x00880000dfb0783b */ /* 0x000f6e0000000200 */
[C---:B-1----:R-:W-:Y:S08]  /*aca0*/  HMMA.16816.F32.BF16 R28, R164.reuse, R180, RZ ;  /* 0x000000b4a41c723c */ /* 0x042ff000000418ff */
[----:B------:R-:W-:Y:S01]  /*acb0*/  HMMA.16816.F32.BF16 R32, R164, R182, RZ ;  /* 0x000000b6a420723c */ /* 0x000fe200000418ff */
[----:B------:R-:W1:Y:S06]  /*acc0*/  LDSM.16.M88.4 R164, [R223+0x9000] ;  /* 0x00900000dfa4783b */ /* 0x000e6c0000000200 */
[----:B------:R-:W1:Y:S01]  /*acd0*/  LDSM.16.M88.4 R180, [R223+0x9800] ;  /* 0x00980000dfb4783b */ /* 0x000e620000000200 */
[C---:B------:R-:W-:Y:S08]  /*ace0*/  HMMA.16816.F32.BF16 R4, R184.reuse, R188, R4 ;  /* 0x000000bcb804723c */ /* 0x040ff00000041804 */
[C---:B------:R-:W-:Y:S01]  /*acf0*/  HMMA.16816.F32.BF16 R8, R184.reuse, R190, R8 ;  /* 0x000000beb808723c */ /* 0x040fe20000041808 */
[----:B------:R-:W-:Y:S07]  /*ad00*/  LDSM.16.M88.4 R188, [R225] ;  /* 0x00000000e1bc783b */ /* 0x000fee0000000200 */
[C---:B----4-:R-:W-:Y:S08]  /*ad10*/  HMMA.16816.F32.BF16 R12, R184.reuse, R192, R12 ;  /* 0x000000c0b80c723c */ /* 0x050ff0000004180c */
[C---:B------:R-:W-:Y:S01]  /*ad20*/  HMMA.16816.F32.BF16 R16, R184.reuse, R194, R16 ;  /* 0x000000c2b810723c */ /* 0x040fe20000041810 */
[----:B------:R-:W4:Y:S07]  /*ad30*/  LDSM.16.M88.4 R192, [R216] ;  /* 0x00000000d8c0783b */ /* 0x000f2e0000000200 */
[C---:B---3--:R-:W-:Y:S08]  /*ad40*/  HMMA.16816.F32.BF16 R20, R184.reuse, R196, R20 ;  /* 0x000000c4b814723c */ /* 0x048ff00000041814 */
[C---:B------:R-:W-:Y:S01]  /*ad50*/  HMMA.16816.F32.BF16 R24, R184.reuse, R198, R24 ;  /* 0x000000c6b818723c */ /* 0x040fe20000041818 */
[----:B------:R-:W3:Y:S07]  /*ad60*/  LDSM.16.M88.4 R196, [R216+0x800] ;  /* 0x00080000d8c4783b */ /* 0x000eee0000000200 */
[C---:B------:R-:W-:Y:S08]  /*ad70*/  HMMA.16816.F32.BF16 R28, R184.reuse, R200, R28 ;  /* 0x000000c8b81c723c */ /* 0x040ff0000004181c */
[----:B------:R-:W-:Y:S01]  /*ad80*/  HMMA.16816.F32.BF16 R32, R184, R202, R32 ;  /* 0x000000cab820723c */ /* 0x000fe20000041820 */
[----:B------:R-:W3:Y:S06]  /*ad90*/  LDSM.16.M88.4 R184, [R216+0x1000] ;  /* 0x00100000d8b8783b */ /* 0x000eec0000000200 */
[----:B------:R-:W3:Y:S01]  /*ada0*/  LDSM.16.M88.4 R200, [R216+0x1800] ;  /* 0x00180000d8c8783b */ /* 0x000ee20000000200 */
[C---:B--2---:R-:W-:Y:S08]  /*adb0*/  HMMA.16816.F32.BF16 R4, R168.reuse, R172, R4 ;  /* 0x000000aca804723c */ /* 0x044ff00000041804 */
[C---:B------:R-:W-:Y:S01]  /*adc0*/  HMMA.16816.F32.BF16 R8, R168.reuse, R174, R8 ;  /* 0x000000aea808723c */ /* 0x040fe20000041808 */
[----:B------:R-:W-:Y:S07]  /*add0*/  LDSM.16.M88.4 R172, [R229+0xa000] ;  /* 0x00a00000e5ac783b */ /* 0x000fee0000000200 */
        /* <DEDUP_REMOVED lines=8> */
[----:B------:R-:W2:Y:S06]  /*ae60*/  LDSM.16.M88.4 R168, [R229+0xb000] ;  /* 0x00b00000e5a8783b */ /* 0x000eac0000000200 */
[----:B------:R-:W5:Y:S01]  /*ae70*/  LDSM.16.M88.4 R180, [R229+0xb800] ;  /* 0x00b80000e5b4783b */ /* 0x000f620000000200 */
[C---:B----4-:R-:W-:Y:S08]  /*ae80*/  HMMA.16816.F32.BF16 R4, R188.reuse, R192, R4 ;  /* 0x000000c0bc04723c */ /* 0x050ff00000041804 */
        /* <DEDUP_REMOVED lines=10> */
[----:B------:R-:W4:Y:S06]  /*af30*/  LDSM.16.M88.4 R188, [R213] ;  /* 0x00000000d5bc783b */ /* 0x000f2c0000000200 */
[----:B------:R-:W3:Y:S01]  /*af40*/  LDSM.16.M88.4 R200, [R212] ;  /* 0x00000000d4c8783b */ /* 0x000ee20000000200 */
        /* <DEDUP_REMOVED lines=9> */
[C---:B-----5:R-:W-:Y:S08]  /*afe0*/  HMMA.16816.F32.BF16 R28, R164.reuse, R180, R28 ;  /* 0x000000b4a41c723c */ /* 0x060ff0000004181c */
[----:B------:R-:W-:Y:S01]  /*aff0*/  HMMA.16816.F32.BF16 R32, R164, R182, R32 ;  /* 0x000000b6a420723c */ /* 0x000fe20000041820 */
[----:B------:R-:W2:Y:S06]  /*b000*/  LDSM.16.M88.4 R164, [R223+0xb000] ;  /* 0x00b00000dfa4783b */ /* 0x000eac0000000200 */
[----:B------:R-:W5:Y:S01]  /*b010*/  LDSM.16.M88.4 R180, [R223+0xb800] ;  /* 0x00b80000dfb4783b */ /* 0x000f620000000200 */
        /* <DEDUP_REMOVED lines=9> */
[C---:B------:R-:W-:Y:S08]  /*b0b0*/  HMMA.16816.F32.BF16 R28, R184.reuse, R200, R28 ;  /* 0x000000c8b81c723c */ /* 0x040ff0000004181c */
[----:B------:R-:W-:Y:S01]  /*b0c0*/  HMMA.16816.F32.BF16 R32, R184, R202, R32 ;  /* 0x000000cab820723c */ /* 0x000fe20000041820 */
[----:B------:R-:W4:Y:S06]  /*b0d0*/  LDSM.16.M88.4 R184, [R216+0x3000] ;  /* 0x00300000d8b8783b */ /* 0x000f2c0000000200 */
[----:B------:R-:W3:Y:S01]  /*b0e0*/  LDSM.16.M88.4 R200, [R216+0x3800] ;  /* 0x00380000d8c8783b */ /* 0x000ee20000000200 */
        /* <DEDUP_REMOVED lines=51> */
[----:B------:R-:W-:Y:S01]  /*b420*/  LDSM.16.M88.4 R200, [R229+0xe000] ;  /* 0x00e00000e5c8783b */ /* 0x000fe20000000200 */
        /* <DEDUP_REMOVED lines=8> */
[----:B------:R-:W2:Y:S07]  /*b4b0*/  LDSM.16.M88.4 R164, [R229+0xe800] ;  /* 0x00e80000e5a4783b */ /* 0x000eae0000000200 */
[C---:B-----5:R-:W-:Y:S08]  /*b4c0*/  HMMA.16816.F32.BF16 R28, R168.reuse, R180, R28 ;  /* 0x000000b4a81c723c */ /* 0x060ff0000004181c */
[----:B------:R-:W-:Y:S01]  /*b4d0*/  HMMA.16816.F32.BF16 R32, R168, R182, R32 ;  /* 0x000000b6a820723c */ /* 0x000fe20000041820 */
[----:B------:R-:W5:Y:S06]  /*b4e0*/  LDSM.16.M88.4 R168, [R229+0xf000] ;  /* 0x00f00000e5a8783b */ /* 0x000f6c0000000200 */
[----:B------:R-:W1:Y:S01]  /*b4f0*/  LDSM.16.M88.4 R180, [R229+0xf800] ;  /* 0x00f80000e5b4783b */ /* 0x000e620000000200 */
[C---:B---3--:R-:W-:Y:S08]  /*b500*/  HMMA.16816.F32.BF16 R4, R188.reuse, R192, R4 ;  /* 0x000000c0bc04723c */ /* 0x048ff00000041804 */
[C---:B------:R-:W-:Y:S01]  /*b510*/  HMMA.16816.F32.BF16 R8, R188.reuse, R194, R8 ;  /* 0x000000c2bc08723c */ /* 0x040fe20000041808 */
[----:B------:R-:W-:Y:S07]  /*b520*/  LDSM.16.M88.4 R192, [R228+0x6000] ;  /* 0x00600000e4c0783b */ /* 0x000fee0000000200 */
[C---:B------:R-:W-:Y:S08]  /*b530*/  HMMA.16816.F32.BF16 R12, R188.reuse, R196, R12 ;  /* 0x000000c4bc0c723c */ /* 0x040ff0000004180c */
[C---:B------:R-:W-:Y:S01]  /*b540*/  HMMA.16816.F32.BF16 R16, R188.reuse, R198, R16 ;  /* 0x000000c6bc10723c */ /* 0x040fe20000041810 */
[----:B------:R-:W3:Y:S07]  /*b550*/  LDSM.16.M88.4 R196, [R207] ;  /* 0x00000000cfc4783b */ /* 0x000eee0000000200 */
[C---:B----4-:R-:W-:Y:S08]  /*b560*/  HMMA.16816.F32.BF16 R20, R188.reuse, R184, R20 ;  /* 0x000000b8bc14723c */ /* 0x050ff00000041814 */
[C---:B------:R-:W-:Y:S01]  /*b570*/  HMMA.16816.F32.BF16 R24, R188.reuse, R186, R24 ;  /* 0x000000babc18723c */ /* 0x040fe20000041818 */
[----:B------:R-:W4:Y:S07]  /*b580*/  LDSM.16.M88.4 R184, [R206] ;  /* 0x00000000ceb8783b */ /* 0x000f2e0000000200 */
[C---:B-1----:R-:W-:Y:S08]  /*b590*/  HMMA.16816.F32.BF16 R28, R188.reuse, R172, R28 ;  /* 0x000000acbc1c723c */ /* 0x042ff0000004181c */
[----:B------:R-:W-:Y:S01]  /*b5a0*/  HMMA.16816.F32.BF16 R32, R188, R174, R32 ;  /* 0x000000aebc20723c */ /* 0x000fe20000041820 */
[----:B------:R-:W1:Y:S06]  /*b5b0*/  LDSM.16.M88.4 R172, [R205] ;  /* 0x00000000cdac783b */ /* 0x000e6c0000000200 */
[----:B------:R-:W-:Y:S01]  /*b5c0*/  LDSM.16.M88.4 R188, [R226+0x6000] ;  /* 0x00600000e2bc783b */ /* 0x000fe20000000200 */
[C---:B------:R-:W-:Y:S08]  /*b5d0*/  HMMA.16816.F32.BF16 R4, R176.reuse, R200, R4 ;  /* 0x000000c8b004723c */ /* 0x040ff00000041804 */
[C---:B------:R-:W-:Y:S01]  /*b5e0*/  HMMA.16816.F32.BF16 R8, R176.reuse, R202, R8 ;  /* 0x000000cab008723c */ /* 0x040fe20000041808 */
[----:B------:R-:W-:Y:S07]  /*b5f0*/  LDSM.16.M88.4 R200, [R223+0xe000] ;  /* 0x00e00000dfc8783b */ /* 0x000fee0000000200 */
[C---:B--2---:R-:W-:Y:S08]  /*b600*/  HMMA.16816.F32.BF16 R12, R176.reuse, R164, R12 ;  /* 0x000000a4b00c723c */ /* 0x044ff0000004180c */
[C---:B------:R-:W-:Y:S01]  /*b610*/  HMMA.16816.F32.BF16 R16, R176.reuse, R166, R16 ;  /* 0x000000a6b010723c */ /* 0x040fe20000041810 */
[----:B------:R-:W2:Y:S07]  /*b620*/  LDSM.16.M88.4 R164, [R204] ;  /* 0x00000000cca4783b */ /* 0x000eae0000000200 */
[C---:B-----5:R-:W-:Y:S08]  /*b630*/  HMMA.16816.F32.BF16 R20, R176.reuse, R168, R20 ;  /* 0x000000a8b014723c */ /* 0x060ff00000041814 */
[C---:B------:R-:W-:Y:S01]  /*b640*/  HMMA.16816.F32.BF16 R24, R176.reuse, R170, R24 ;  /* 0x000000aab018723c */ /* 0x040fe20000041818 */
[----:B------:R-:W5:Y:S07]  /*b650*/  LDSM.16.M88.4 R168, [R223+0xe800] ;  /* 0x00e80000dfa8783b */ /* 0x000f6e0000000200 */
[C---:B------:R-:W-:Y:S08]  /*b660*/  HMMA.16816.F32.BF16 R28, R176.reuse, R180, R28 ;  /* 0x000000b4b01c723c */ /* 0x040ff0000004181c */
[----:B------:R-:W-:Y:S01]  /*b670*/  HMMA.16816.F32.BF16 R32, R176, R182, R32 ;  /* 0x000000b6b020723c */ /* 0x000fe20000041820 */
[----:B------:R-:W2:Y:S06]  /*b680*/  LDSM.16.M88.4 R176, [R223+0xf000] ;  /* 0x00f00000dfb0783b */ /* 0x000eac0000000200 */
[----:B------:R-:W2:Y:S01]  /*b690*/  LDSM.16.M88.4 R180, [R223+0xf800] ;  /* 0x00f80000dfb4783b */ /* 0x000ea20000000200 */
[C---:B---3--:R-:W-:Y:S08]  /*b6a0*/  HMMA.16816.F32.BF16 R4, R192.reuse, R196, R4 ;  /* 0x000000c4c004723c */ /* 0x048ff00000041804 */
[C---:B------:R-:W-:Y:S01]  /*b6b0*/  HMMA.16816.F32.BF16 R8, R192.reuse, R198, R8 ;  /* 0x000000c6c008723c */ /* 0x040fe20000041808 */
[----:B------:R-:W-:Y:S07]  /*b6c0*/  LDSM.16.M88.4 R196, [R216+0x6000] ;  /* 0x00600000d8c4783b */ /* 0x000fee0000000200 */
[C---:B----4-:R-:W-:Y:S08]  /*b6d0*/  HMMA.16816.F32.BF16 R12, R192.reuse, R184, R12 ;  /* 0x000000b8c00c723c */ /* 0x050ff0000004180c */
[C---:B------:R-:W-:Y:S01]  /*b6e0*/  HMMA.16816.F32.BF16 R16, R192.reuse, R186, R16 ;  /* 0x000000bac010723c */ /* 0x040fe20000041810 */
[----:B------:R-:W3:Y:S07]  /*b6f0*/  LDSM.16.M88.4 R184, [R225+0x6000] ;  /* 0x00600000e1b8783b */ /* 0x000eee0000000200 */
[C---:B-1----:R-:W-:Y:S08]  /*b700*/  HMMA.16816.F32.BF16 R20, R192.reuse, R172, R20 ;  /* 0x000000acc014723c */ /* 0x042ff00000041814 */
[C---:B------:R-:W-:Y:S08]  /*b710*/  HMMA.16816.F32.BF16 R24, R192.reuse, R174, R24 ;  /* 0x000000aec018723c */ /* 0x040ff00000041818 */
[C---:B--2---:R-:W-:Y:S08]  /*b720*/  HMMA.16816.F32.BF16 R28, R192.reuse, R164, R28 ;  /* 0x000000a4c01c723c */ /* 0x044ff0000004181c */
[----:B------:R-:W-:Y:S01]  /*b730*/  HMMA.16816.F32.BF16 R32, R192, R166, R32 ;  /* 0x000000a6c020723c */ /* 0x000fe20000041820 */
[----:B------:R-:W1:Y:S07]  /*b740*/  LDSM.16.M88.4 R164, [R216+0x6800] ;  /* 0x00680000d8a4783b */ /* 0x000e6e0000000200 */
[C---:B------:R-:W-:Y:S08]  /*b750*/  HMMA.16816.F32.BF16 R4, R188.reuse, R200, R4 ;  /* 0x000000c8bc04723c */ /* 0x040ff00000041804 */
[C---:B------:R-:W-:Y:S08]  /*b760*/  HMMA.16816.F32.BF16 R8, R188.reuse, R202, R8 ;  /* 0x000000cabc08723c */ /* 0x040ff00000041808 */
[C---:B-----5:R-:W-:Y:S08]  /*b770*/  HMMA.16816.F32.BF16 R12, R188.reuse, R168, R12 ;  /* 0x000000a8bc0c723c */ /* 0x060ff0000004180c */
[C---:B------:R-:W-:Y:S01]  /*b780*/  HMMA.16816.F32.BF16 R16, R188.reuse, R170, R16 ;  /* 0x000000aabc10723c */ /* 0x040fe20000041810 */
[----:B------:R-:W2:Y:S07]  /*b790*/  LDSM.16.M88.4 R168, [R216+0x7000] ;  /* 0x00700000d8a8783b */ /* 0x000eae0000000200 */
[C---:B------:R-:W-:Y:S08]  /*b7a0*/  HMMA.16816.F32.BF16 R20, R188.reuse, R176, R20 ;  /* 0x000000b0bc14723c */ /* 0x040ff00000041814 */
[C---:B------:R-:W-:Y:S08]  /*b7b0*/  HMMA.16816.F32.BF16 R24, R188.reuse, R178, R24 ;  /* 0x000000b2bc18723c */ /* 0x040ff00000041818 */
[C---:B------:R-:W-:Y:S08]  /*b7c0*/  HMMA.16816.F32.BF16 R28, R188.reuse, R180, R28 ;  /* 0x000000b4bc1c723c */ /* 0x040ff0000004181c */
[----:B------:R-:W-:Y:S08]  /*b7d0*/  HMMA.16816.F32.BF16 R32, R188, R182, R32 ;  /* 0x000000b6bc20723c */ /* 0x000ff00000041820 */
[C---:B---3--:R-:W-:Y:S08]  /*b7e0*/  HMMA.16816.F32.BF16 R4, R184.reuse, R196, R4 ;  /* 0x000000c4b804723c */ /* 0x048ff00000041804 */
[C---:B------:R-:W-:Y:S08]  /*b7f0*/  HMMA.16816.F32.BF16 R8, R184.reuse, R198, R8 ;  /* 0x000000c6b808723c */ /* 0x040ff00000041808 */
[C---:B-1----:R-:W-:Y:S08]  /*b800*/  HMMA.16816.F32.BF16 R12, R184.reuse, R164, R12 ;  /* 0x000000a4b80c723c */ /* 0x042ff0000004180c */
[C---:B------:R-:W-:Y:S01]  /*b810*/  HMMA.16816.F32.BF16 R16, R184.reuse, R166, R16 ;  /* 0x000000a6b810723c */ /* 0x040fe20000041810 */
[----:B------:R-:W1:Y:S01]  /*b820*/  LDSM.16.M88.4 R164, [R216+0x7800] ;  /* 0x00780000d8a4783b */ /* 0x000e620000000200 */
[----:B------:R-:W-:Y:S04]  /*b830*/  DEPBAR.LE SB0, 0x0 ;  /* 0x000080000000791a */ /* 0x000fe80000000000 */
[----:B------:R-:W-:Y:S01]  /*b840*/  FMUL.FTZ R190, R6, c[0x0][0x2ec] ;  /* 0x0000bb0006be7a20 */ /* 0x000fe20000410000 */
[----:B------:R-:W-:Y:S01]  /*b850*/  BAR.SYNC.DEFER_BLOCKING 0x0 ;  /* 0x0000000000007b1d */ /* 0x000fe20000010000 */
[C---:B--2---:R-:W-:Y:S05]  /*b860*/  HMMA.16816.F32.BF16 R20, R184.reuse, R168, R20 ;  /* 0x000000a8b814723c */ /* 0x044fea0000041814 */
[----:B------:R-:W-:Y:S02]  /*b870*/  FMUL.FTZ R252, R5, c[0x0][0x2ec] ;  /* 0x0000bb0005fc7a20 */ /* 0x000fe40000410000 */
[----:B------:R-:W2:Y:S01]  /*b880*/  MUFU.TANH R5, R190 ;  /* 0x000000be00057308 */ /* 0x000ea20000002400 */
[C---:B------:R-:W-:Y:S04]  /*b890*/  HMMA.16816.F32.BF16 R24, R184.reuse, R170, R24 ;  /* 0x000000aab818723c */ /* 0x040fe80000041818 */
[----:B------:R-:W-:Y:S02]  /*b8a0*/  FMUL.FTZ R14, R14, c[0x0][0x2ec] ;  /* 0x0000bb000e0e7a20 */ /* 0x000fe40000410000 */
[----:B------:R-:W-:Y:S02]  /*b8b0*/  FMUL.FTZ R235, R4, c[0x0][0x2ec] ;  /* 0x0000bb0004eb7a20 */ /* 0x000fe40000410000 */
[----:B------:R-:W-:Y:S01]  /*b8c0*/  FMUL.FTZ R17, R17, c[0x0][0x2ec] ;  /* 0x0000bb0011117a20 */ /* 0x000fe20000410000 */
[----:B------:R3:W4:Y:S03]  /*b8d0*/  MUFU.TANH R191, R14 ;  /* 0x0000000e00bf7308 */ /* 0x0007260000002400 */
[----:B------:R-:W-:Y:S02]  /*b8e0*/  FMUL.FTZ R18, R18, c[0x0][0x2ec] ;  /* 0x0000bb0012127a20 */ /* 0x000fe40000410000 */
[----:B------:R-:W-:Y:S02]  /*b8f0*/  FMUL.FTZ R19, R19, c[0x0][0x2ec] ;  /* 0x0000bb0013137a20 */ /* 0x000fe40000410000 */
[----:B------:R-:W-:Y:S02]  /*b900*/  FMUL.FTZ R22, R22, c[0x0][0x2ec] ;  /* 0x0000bb0016167a20 */ /* 0x000fe40000410000 */
[----:B------:R-:W-:Y:S01]  /*b910*/  FMUL.FTZ R23, R23, c[0x0][0x2ec] ;  /* 0x0000bb0017177a20 */ /* 0x000fe20000410000 */
[----:B------:R5:W2:Y:S01]  /*b920*/  MUFU.TANH R190, R17 ;  /* 0x0000001100be7308 */ /* 0x000aa20000002400 */
[----:B------:R-:W-:Y:S02]  /*b930*/  FMUL.FTZ R3, R7, c[0x0][0x2ec] ;  /* 0x0000bb0007037a20 */ /* 0x000fe40000410000 */
[----:B------:R-:W-:Y:S02]  /*b940*/  FMUL.FTZ R6, R8, c[0x0][0x2ec] ;  /* 0x0000bb0008067a20 */ /* 0x000fe40000410000 */
[----:B------:R-:W-:Y:S01]  /*b950*/  FMUL.FTZ R27, R27, c[0x0][0x2ec] ;  /* 0x0000bb001b1b7a20 */ /* 0x000fe20000410000 */
[C---:B-1----:R-:W-:Y:S03]  /*b960*/  HMMA.16816.F32.BF16 R28, R184.reuse, R164, R28 ;  /* 0x000000a4b81c723c */ /* 0x042fe6000004181c */
[----:B------:R-:W-:Y:S01]  /*b970*/  FMUL.FTZ R189, R9, c[0x0][0x2ec] ;  /* 0x0000bb0009bd7a20 */ /* 0x000fe20000410000 */
[----:B------:R1:W1:Y:S01]  /*b980*/  MUFU.TANH R193, R18 ;  /* 0x0000001200c17308 */ /* 0x0002620000002400 */
[----:B------:R-:W-:Y:S02]  /*b990*/  FMUL.FTZ R9, R10, c[0x0][0x2ec] ;  /* 0x0000bb000a097a20 */ /* 0x000fe40000410000 */
[----:B------:R-:W-:Y:S01]  /*b9a0*/  FMUL.FTZ R7, R11, c[0x0][0x2ec] ;  /* 0x0000bb000b077a20 */ /* 0x000fe20000410000 */
[----:B------:R-:W-:Y:S04]  /*b9b0*/  HMMA.16816.F32.BF16 R32, R184, R166, R32 ;  /* 0x000000a6b820723c */ /* 0x000fe80000041820 */
[----:B------:R-:W-:Y:S02]  /*b9c0*/  FMUL.FTZ R11, R12, c[0x0][0x2ec] ;  /* 0x0000bb000c0b7a20 */ /* 0x000fe40000410000 */
[----:B------:R2:W2:Y:S01]  /*b9d0*/  MUFU.TANH R203, R19 ;  /* 0x0000001300cb7308 */ /* 0x0004a20000002400 */
[----:B------:R-:W-:Y:S02]  /*b9e0*/  FMUL.FTZ R194, R13, c[0x0][0x2ec] ;  /* 0x0000bb000dc27a20 */ /* 0x000fe40000410000 */
[----:B------:R-:W-:Y:S03]  /*b9f0*/  FMUL.FTZ R10, R15, c[0x0][0x2ec] ;  /* 0x0000bb000f0a7a20 */ /* 0x000fe60000410000 */
[----:B------:R-:W-:Y:S02]  /*ba00*/  FMUL.FTZ R13, R16, c[0x0][0x2ec] ;  /* 0x0000bb00100d7a20 */ /* 0x000fe40000410000 */
[----:B------:R-:W-:Y:S02]  /*ba10*/  FMUL.FTZ R202, R20, c[0x0][0x2ec] ;  /* 0x0000bb0014ca7a20 */ /* 0x000fe40000410000 */
[----:B------:R4:W4:Y:S01]  /*ba20*/  MUFU.TANH R201, R22 ;  /* 0x0000001600c97308 */ /* 0x0009220000002400 */
[----:B---3--:R-:W-:Y:S02]  /*ba30*/  FMUL.FTZ R14, R21, c[0x0][0x2ec] ;  /* 0x0000bb00150e7a20 */ /* 0x008fe40000410000 */
[----:B------:R-:W-:Y:S02]  /*ba40*/  FMUL.FTZ R198, R24, c[0x0][0x2ec] ;  /* 0x0000bb0018c67a20 */ /* 0x000fe40000410000 */
[----:B-----5:R-:W-:Y:S02]  /*ba50*/  FMUL.FTZ R17, R25, c[0x0][0x2ec] ;  /* 0x0000bb0019117a20 */ /* 0x020fe40000410000 */
[----:B------:R-:W-:Y:S02]  /*ba60*/  FMUL.FTZ R197, R26, c[0x0][0x2ec] ;  /* 0x0000bb001ac57a20 */ /* 0x000fe40000410000 */
[----:B-1----:R-:W-:Y:S01]  /*ba70*/  FMUL.FTZ R18, R28, c[0x0][0x2ec] ;  /* 0x0000bb001c127a20 */ /* 0x002fe20000410000 */
[----:B------:R1:W3:Y:S01]  /*ba80*/  MUFU.TANH R199, R23 ;  /* 0x0000001700c77308 */ /* 0x0002e20000002400 */
[----:B------:R-:W-:Y:S02]  /*ba90*/  FMUL.FTZ R26, R29, c[0x0][0x2ec] ;  /* 0x0000bb001d1a7a20 */ /* 0x000fe40000410000 */
[----:B------:R-:W-:Y:S02]  /*baa0*/  FMUL.FTZ R21, R30, c[0x0][0x2ec] ;  /* 0x0000bb001e157a20 */ /* 0x000fe40000410000 */
[----:B--2---:R-:W-:Y:S02]  /*bab0*/  FMUL.FTZ R19, R31, c[0x0][0x2ec] ;  /* 0x0000bb001f137a20 */ /* 0x004fe40000410000 */
[----:B------:R-:W-:Y:S03]  /*bac0*/  FMUL.FTZ R25, R33, c[0x0][0x2ec] ;  /* 0x0000bb0021197a20 */ /* 0x000fe60000410000 */
[----:B------:R2:W2:Y:S01]  /*bad0*/  MUFU.TANH R195, R27 ;  /* 0x0000001b00c37308 */ /* 0x0004a20000002400 */
[----:B----4-:R-:W-:Y:S09]  /*bae0*/  FMUL.FTZ R22, R35, c[0x0][0x2ec] ;  /* 0x0000bb0023167a20 */ /* 0x010ff20000410000 */
[----:B------:R-:W4:Y:S01]  /*baf0*/  MUFU.TANH R235, R235 ;  /* 0x000000eb00eb7308 */ /* 0x000f220000002400 */
[----:B-1----:R-:W-:Y:S09]  /*bb00*/  FMUL.FTZ R23, R34, c[0x0][0x2ec] ;  /* 0x0000bb0022177a20 */ /* 0x002ff20000410000 */
[----:B------:R-:W1:Y:S01]  /*bb10*/  MUFU.TANH R252, R252 ;  /* 0x000000fc00fc7308 */ /* 0x000e620000002400 */
[----:B--2---:R-:W-:Y:S09]  /*bb20*/  FMUL.FTZ R27, R32, c[0x0][0x2ec] ;  /* 0x0000bb00201b7a20 */ /* 0x004ff20000410000 */
[----:B------:R-:W2:Y:S10]  /*bb30*/  MUFU.TANH R3, R3 ;  /* 0x0000000300037308 */ /* 0x000eb40000002400 */
        /* <DEDUP_REMOVED lines=22> */
[----:B--234-:R-:W-:Y:S02]  /*bca0*/  MOV R30, UR14 ;  /* 0x0000000e001e7c02 */ /* 0x01cfe40008000f00 */
[----:B------:R-:W-:Y:S01]  /*bcb0*/  MOV R15, UR13 ;  /* 0x0000000d000f7c02 */ /* 0x000fe20008000f00 */
[----:B------:R-:W-:-:S05]  /*bcc0*/  @!P3 BRA `(.L_x_7635) ;  /* 0x000003b00000b947 */ /* 0x000fca0003800000 */
[----:B------:R-:W-:Y:S04]  /*bcd0*/  IABS R4, c[0x0][0x2d0] ;  /* 0x0000b40000047a13 */ /* 0x000fe80000000000 */
[----:B------:R-:W2:Y:S10]  /*bce0*/  I2F.RP R20, R4 ;  /* 0x0000000400147306 */ /* 0x000eb40000209400 */
[----:B--2---:R-:W2:Y:S02]  /*bcf0*/  MUFU.RCP R8, R20 ;  /* 0x0000001400087308 */ /* 0x004ea40000001000 */
[----:B--2---:R-:W-:Y:S01]  /*bd00*/  IADD3 R28, R8, 0xffffffe, RZ ;  /* 0x0ffffffe081c7810 */ /* 0x004fe20007ffe0ff */
[----:B------:R-:W-:Y:S07]  /*bd10*/  IMAD.SHL.U32 R8, R237, 0x40, RZ ;  /* 0x00000040ed087824 */ /* 0x000fee00078e00ff */
[----:B------:R-:W2:Y:S01]  /*bd20*/  F2I.FTZ.U32.TRUNC.NTZ R29, R28 ;  /* 0x0000001c001d7305 */ /* 0x000ea2000021f000 */
[C---:B------:R-:W-:Y:S02]  /*bd30*/  IADD3 R24, R8.reuse, -0x40, RZ ;  /* 0xffffffc008187810 */ /* 0x040fe40007ffe0ff */
[----:B------:R-:W-:Y:S02]  /*bd40*/  IABS R16, R8 ;  /* 0x0000000800107213 */ /* 0x000fe40000000000 */
[----:B------:R-:W-:Y:S02]  /*bd50*/  LOP3.LUT R8, R8, c[0x0][0x2d0], RZ, 0x3c, !PT ;  /* 0x0000b40008087a12 */ /* 0x000fe400078e3cff */
[----:B------:R-:W-:Y:S02]  /*bd60*/  IABS R12, R24 ;  /* 0x00000018000c7213 */ /* 0x000fe40000000000 */
[----:B------:R-:W-:Y:S02]  /*bd70*/  ISETP.GE.AND P2, PT, R8, RZ, PT ;  /* 0x000000ff0800720c */ /* 0x000fe40003f46270 */
[----:B------:R-:W-:Y:S04]  /*bd80*/  LOP3.LUT R24, R24, c[0x0][0x2d0], RZ, 0x3c, !PT ;  /* 0x0000b40018187a12 */ /* 0x000fe800078e3cff */
[----:B------:R-:W-:Y:S01]  /*bd90*/  ISETP.GE.AND P0, PT, R24, RZ, PT ;  /* 0x000000ff1800720c */ /* 0x000fe20003f06270 */
        /* <DEDUP_REMOVED lines=8> */
[C---:B------:R-:W-:Y:S01]  /*be20*/  IMAD R12, R4.reuse, R15, R12 ;  /* 0x0000000f040c7224 */ /* 0x040fe200078e020c */
[----:B------:R-:W-:Y:S01]  /*be30*/  LOP3.LUT R15, RZ, c[0x0][0x2d0], RZ, 0x33, !PT ;  /* 0x0000b400ff0f7a12 */ /* 0x000fe200078e33ff */
        /* <DEDUP_REMOVED lines=31> */
[----:B------:R-:W-:Y:S01]  /*c030*/  IMAD.WIDE.U32 R30, R8, c[0x0][0x180], R30 ;  /* 0x00006000081e7a25 */ /* 0x000fe200078e001e */
[----:B------:R-:W-:Y:S05]  /*c040*/  SHF.R.S32.HI R12, RZ, 0x1f, R8 ;  /* 0x0000001fff0c7819 */ /* 0x000fea0000011408 */
[----:B------:R-:W-:Y:S04]  /*c050*/  IMAD R15, R12, c[0x0][0x180], RZ ;  /* 0x000060000c0f7a24 */ /* 0x000fe800078e02ff */
[----:B------:R-:W-:Y:S04]  /*c060*/  IMAD R15, R8, c[0x0][0x184], R15 ;  /* 0x00006100080f7a24 */ /* 0x000fe800078e020f */
[----:B------:R-:W-:Y:S02]  /*c070*/  IMAD.IADD R15, R31, 0x1, R15 ;  /* 0x000000011f0f7824 */ /* 0x000fe400078e020f */
.L_x_7635:
        /* <DEDUP_REMOVED lines=28> */
.L_x_7634:
[----:B--234-:R-:W-:Y:S04]  /*c240*/  LEA R29, R237, R246, 0x6 ;  /* 0x000000f6ed1d7211 */ /* 0x01cfe800078e30ff */
[C---:B------:R-:W-:Y:S02]  /*c250*/  IADD3 R31, R29.reuse, 0x1, RZ ;  /* 0x000000011d1f7810 */ /* 0x040fe40007ffe0ff */
[C---:B------:R-:W-:Y:S02]  /*c260*/  IADD3 R15, R29.reuse, 0x8, RZ ;  /* 0x000000081d0f7810 */ /* 0x040fe40007ffe0ff */
[-C--:B------:R-:W-:Y:S02]  /*c270*/  ISETP.GE.AND P6, PT, R29, R244.reuse, PT ;  /* 0x000000f41d00720c */ /* 0x080fe40003fc6270 */
[-C--:B------:R-:W-:Y:S02]  /*c280*/  ISETP.GE.AND P2, PT, R15, R244.reuse, PT ;  /* 0x000000f40f00720c */ /* 0x080fe40003f46270 */
[C---:B------:R-:W-:Y:S02]  /*c290*/  ISETP.GE.AND P1, PT, R31.reuse, R244, PT ;  /* 0x000000f41f00720c */ /* 0x040fe40003f26270 */
[-C--:B------:R-:W-:Y:S02]  /*c2a0*/  ISETP.GE.AND P4, PT, R31, R242.reuse, PT ;  /* 0x000000f21f00720c */ /* 0x080fe40003f86270 */
[C---:B------:R-:W-:Y:S02]  /*c2b0*/  ISETP.GE.AND P5, PT, R15.reuse, R242, PT ;  /* 0x000000f20f00720c */ /* 0x040fe40003fa6270 */
[-C--:B------:R-:W-:Y:S02]  /*c2c0*/  ISETP.GE.OR P2, PT, R15, R243.reuse, !P2 ;  /* 0x000000f30f00720c */ /* 0x080fe40005746670 */
[CC--:B------:R-:W-:Y:S02]  /*c2d0*/  ISETP.GE.OR P6, PT, R29.reuse, R243.reuse, !P6 ;  /* 0x000000f31d00720c */ /* 0x0c0fe400077c6670 */
[----:B------:R-:W-:Y:S02]  /*c2e0*/  IADD3 R33, R29, 0x9, RZ ;  /* 0x000000091d217810 */ /* 0x000fe40007ffe0ff */
[CC--:B------:R-:W-:Y:S02]  /*c2f0*/  ISETP.GE.OR P1, PT, R31.reuse, R243.reuse, !P1 ;  /* 0x000000f31f00720c */ /* 0x0c0fe40004f26670 */
[-C--:B------:R-:W-:Y:S02]  /*c300*/  ISETP.GE.OR P4, PT, R31, R238.reuse, !P4 ;  /* 0x000000ee1f00720c */ /* 0x080fe40006786670 */
[----:B------:R-:W-:Y:S02]  /*c310*/  IADD3 R31, R29, 0x10, RZ ;  /* 0x000000101d1f7810 */ /* 0x000fe40007ffe0ff */
[----:B------:R-:W-:Y:S02]  /*c320*/  ISETP.GE.OR P5, PT, R15, R238, !P5 ;  /* 0x000000ee0f00720c */ /* 0x000fe40006fa6670 */
[----:B------:R-:W-:Y:S02]  /*c330*/  FSEL R15, R235, -INF , !P6 ;  /* 0xff800000eb0f7808 */ /* 0x000fe40007000000 */
[----:B-1----:R-:W-:Y:S02]  /*c340*/  FSEL R252, R252, -INF , !P1 ;  /* 0xff800000fcfc7808 */ /* 0x002fe40004800000 */
[----:B------:R-:W-:Y:S02]  /*c350*/  FSEL R16, R6, -INF , !P2 ;  /* 0xff80000006107808 */ /* 0x000fe40005000000 */
[-C--:B------:R-:W-:Y:S02]  /*c360*/  ISETP.GE.AND P6, PT, R33, R244.reuse, PT ;  /* 0x000000f42100720c */ /* 0x080fe40003fc6270 */
[C---:B------:R-:W-:Y:S02]  /*c370*/  ISETP.GE.AND P1, PT, R31.reuse, R244, PT ;  /* 0x000000f41f00720c */ /* 0x040fe40003f26270 */
[-C--:B------:R-:W-:Y:S02]  /*c380*/  ISETP.GE.AND P2, PT, R31, R242.reuse, PT ;  /* 0x000000f21f00720c */ /* 0x080fe40003f46270 */
[----:B------:R-:W-:Y:S02]  /*c390*/  ISETP.GE.AND P0, PT, R29, R242, PT ;  /* 0x000000f21d00720c */ /* 0x000fe40003f06270 */
[-C--:B------:R-:W-:Y:S02]  /*c3a0*/  ISETP.GE.OR P6, PT, R33, R243.reuse, !P6 ;  /* 0x000000f32100720c */ /* 0x080fe400077c6670 */
[----:B------:R-:W-:Y:S02]  /*c3b0*/  IADD3 R165, R29, 0x11, RZ ;  /* 0x000000111da57810 */ /* 0x000fe40007ffe0ff */
[CC--:B------:R-:W-:Y:S02]  /*c3c0*/  ISETP.GE.OR P1, PT, R31.reuse, R243.reuse, !P1 ;  /* 0x000000f31f00720c */ /* 0x0c0fe40004f26670 */
[-C--:B------:R-:W-:Y:S02]  /*c3d0*/  ISETP.GE.OR P2, PT, R31, R238.reuse, !P2 ;  /* 0x000000ee1f00720c */ /* 0x080fe40005746670 */
[----:B------:R-:W-:Y:S02]  /*c3e0*/  IADD3 R31, R29, 0x20, RZ ;  /* 0x000000201d1f7810 */ /* 0x000fe40007ffe0ff */
[----:B------:R-:W-:Y:S02]  /*c3f0*/  FSEL R12, R189, -INF , !P6 ;  /* 0xff800000bd0c7808 */ /* 0x000fe40007000000 */
[----:B------:R-:W-:Y:S02]  /*c400*/  ISETP.GE.OR P0, PT, R29, R238, !P0 ;  /* 0x000000ee1d00720c */ /* 0x000fe40004706670 */
[-C--:B------:R-:W-:Y:S02]  /*c410*/  ISETP.GE.AND P6, PT, R165, R244.reuse, PT ;  /* 0x000000f4a500720c */ /* 0x080fe40003fc6270 */
[----:B------:R-:W-:Y:S02]  /*c420*/  FSEL R186, R11, -INF , !P1 ;  /* 0xff8000000bba7808 */ /* 0x000fe40004800000 */
[----:B------:R-:W-:Y:S02]  /*c430*/  FSEL R11, R3, -INF , !P4 ;  /* 0xff800000030b7808 */ /* 0x000fe40006000000 */
[----:B------:R-:W-:Y:S02]  /*c440*/  ISETP.GE.AND P4, PT, R31, R244, PT ;  /* 0x000000f41f00720c */ /* 0x000fe40003f86270 */
[-C--:B------:R-:W-:Y:S02]  /*c450*/  ISETP.GE.OR P6, PT, R165, R243.reuse, !P6 ;  /* 0x000000f3a500720c */ /* 0x080fe400077c6670 */
[C---:B------:R-:W-:Y:S02]  /*c460*/  IADD3 R35, R29.reuse, 0x19, RZ ;  /* 0x000000191d237810 */ /* 0x040fe40007ffe0ff */
[----:B------:R-:W-:Y:S02]  /*c470*/  IADD3 R3, R29, 0x21, RZ ;  /* 0x000000211d037810 */ /* 0x000fe40007ffe0ff */
[----:B------:R-:W-:Y:S02]  /*c480*/  FSEL R5, R5, -INF , !P0 ;  /* 0xff80000005057808 */ /* 0x000fe40004000000 */
[-C--:B------:R-:W-:Y:S02]  /*c490*/  ISETP.GE.AND P0, PT, R33, R242.reuse, PT ;  /* 0x000000f22100720c */ /* 0x080fe40003f06270 */
[-C--:B------:R-:W-:Y:S02]  /*c4a0*/  ISETP.GE.OR P4, PT, R31, R243.reuse, !P4 ;  /* 0x000000f31f00720c */ /* 0x080fe40006786670 */
[----:B------:R-:W-:Y:S02]  /*c4b0*/  FSEL R9, R9, -INF , !P5 ;  /* 0xff80000009097808 */ /* 0x000fe40006800000 */
[----:B------:R-:W-:Y:S02]  /*c4c0*/  ISETP.GE.AND P5, PT, R35, R242, PT ;  /* 0x000000f22300720c */ /* 0x000fe40003fa6270 */
[----:B------:R-:W-:Y:S02]  /*c4d0*/  ISETP.GE.OR P0, PT, R33, R238, !P0 ;  /* 0x000000ee2100720c */ /* 0x000fe40004706670 */
[----:B------:R-:W-:Y:S02]  /*c4e0*/  IADD3 R33, R29, 0x18, RZ ;  /* 0x000000181d217810 */ /* 0x000fe40007ffe0ff */
[----:B------:R-:W-:Y:S02]  /*c4f0*/  FSEL R194, R194, -INF , !P6 ;  /* 0xff800000c2c27808 */ /* 0x000fe40007000000 */
[-C--:B------:R-:W-:Y:S02]  /*c500*/  ISETP.GE.AND P6, PT, R35, R244.reuse, PT ;  /* 0x000000f42300720c */ /* 0x080fe40003fc6270 */
[----:B------:R-:W-:Y:S02]  /*c510*/  FSEL R202, R202, -INF , !P4 ;  /* 0xff800000caca7808 */ /* 0x000fe40006000000 */
[----:B------:R-:W-:Y:S02]  /*c520*/  ISETP.GE.AND P4, PT, R3, R244, PT ;  /* 0x000000f40300720c */ /* 0x000fe40003f86270 */
[CC--:B------:R-:W-:Y:S02]  /*c530*/  ISETP.GE.OR P6, PT, R35.reuse, R243.reuse, !P6 ;  /* 0x000000f32300720c */ /* 0x0c0fe400077c6670 */
[----:B------:R-:W-:Y:S02]  /*c540*/  ISETP.GE.OR P5, PT, R35, R238, !P5 ;  /* 0x000000ee2300720c */ /* 0x000fe40006fa6670 */
[----:B------:R-:W-:Y:S02]  /*c550*/  FMNMX.FTZ R35, R15, R2, !PT ;  /* 0x000000020f237209 */ /* 0x000fe40007810000 */
[----:B------:R-:W-:Y:S02]  /*c560*/  ISETP.GE.OR P4, PT, R3, R243, !P4 ;  /* 0x000000f30300720c */ /* 0x000fe40006786670 */
[----:B------:R-:W-:Y:S02]  /*c570*/  ISETP.GE.AND P1, PT, R33, R244, PT ;  /* 0x000000f42100720c */ /* 0x000fe40003f26270 */
[----:B------:R-:W-:Y:S02]  /*c580*/  FMNMX.FTZ R4, R5, R0, !PT ;  /* 0x0000000005047209 */ /* 0x000fe40007810000 */
[----:B------:R-:W-:Y:S02]  /*c590*/  FSEL R200, R14, -INF , !P4 ;  /* 0xff8000000ec87808 */ /* 0x000fe40006000000 */
[----:B------:R-:W-:Y:S02]  /*c5a0*/  FMNMX.FTZ R35, R252, R35, !PT ;  /* 0x00000023fc237209 */ /* 0x000fe40007810000 */
[----:B------:R-:W-:Y:S02]  /*c5b0*/  FMNMX.FTZ R4, R11, R4, !PT ;  /* 0x000000040b047209 */ /* 0x000fe40007810000 */
[----:B------:R-:W-:Y:S02]  /*c5c0*/  ISETP.GE.OR P1, PT, R33, R243, !P1 ;  /* 0x000000f32100720c */ /* 0x000fe40004f26670 */
[----:B------:R-:W-:Y:S02]  /*c5d0*/  ISETP.GE.AND P4, PT, R31, R242, PT ;  /* 0x000000f21f00720c */ /* 0x000fe40003f86270 */
[----:B------:R-:W-:Y:S02]  /*c5e0*/  FSEL R7, R7, -INF , !P0 ;  /* 0xff80000007077808 */ /* 0x000fe40004000000 */
[----:B------:R-:W-:Y:S02]  /*c5f0*/  FMNMX.FTZ R4, R9, R4, !PT ;  /* 0x0000000409047209 */ /* 0x000fe40007810000 */
[----:B------:R-:W-:Y:S02]  /*c600*/  FSEL R192, R13, -INF , !P1 ;  /* 0xff8000000dc07808 */ /* 0x000fe40004800000 */
[----:B------:R-:W-:Y:S02]  /*c610*/  ISETP.GE.AND P1, PT, R165, R242, PT ;  /* 0x000000f2a500720c */ /* 0x000fe40003f26270 */
[----:B------:R-:W-:Y:S02]  /*c620*/  IADD3 R13, R29, 0x28, RZ ;  /* 0x000000281d0d7810 */ /* 0x000fe40007ffe0ff */
[-C--:B------:R-:W-:Y:S02]  /*c630*/  ISETP.GE.OR P4, PT, R31, R238.reuse, !P4 ;  /* 0x000000ee1f00720c */ /* 0x080fe40006786670 */
[----:B------:R-:W-:Y:S02]  /*c640*/  FMNMX.FTZ R31, R16, R35, !PT ;  /* 0x00000023101f7209 */ /* 0x000fe40007810000 */
[----:B------:R-:W-:Y:S02]  /*c650*/  ISETP.GE.OR P1, PT, R165, R238, !P1 ;  /* 0x000000eea500720c */ /* 0x000fe40004f26670 */
[----:B------:R-:W-:Y:S02]  /*c660*/  FMNMX.FTZ R31, R12, R31, !PT ;  /* 0x0000001f0c1f7209 */ /* 0x000fe40007810000 */
[----:B------:R-:W-:Y:S02]  /*c670*/  ISETP.GE.AND P0, PT, R13, R244, PT ;  /* 0x000000f40d00720c */ /* 0x000fe40003f06270 */
[----:B------:R-:W-:Y:S02]  /*c680*/  FMNMX.FTZ R4, R7, R4, !PT ;  /* 0x0000000407047209 */ /* 0x000fe40007810000 */
[----:B------:R-:W-:Y:S02]  /*c690*/  FSEL R190, R190, -INF , !P6 ;  /* 0xff800000bebe7808 */ /* 0x000fe40007000000 */
[----:B------:R-:W-:Y:S02]  /*c6a0*/  ISETP.GE.AND P6, PT, R33, R242, PT ;  /* 0x000000f22100720c */ /* 0x000fe40003fc6270 */
[----:B------:R-:W-:Y:S02]  /*c6b0*/  FSEL R191, R191, -INF , !P2 ;  /* 0xff800000bfbf7808 */ /* 0x000fe40005000000 */
[----:B------:R-:W-:Y:S02]  /*c6c0*/  ISETP.GE.OR P0, PT, R13, R243, !P0 ;  /* 0x000000f30d00720c */ /* 0x000fe40004706670 */
[----:B------:R-:W-:Y:S02]  /*c6d0*/  FSEL R235, R10, -INF , !P1 ;  /* 0xff8000000aeb7808 */ /* 0x000fe40004800000 */
[----:B------:R-:W-:Y:S02]  /*c6e0*/  ISETP.GE.OR P6, PT, R33, R238, !P6 ;  /* 0x000000ee2100720c */ /* 0x000fe400077c6670 */
[----:B------:R-:W-:Y:S02]  /*c6f0*/  IADD3 R33, R29, 0x29, RZ ;  /* 0x000000291d217810 */ /* 0x000fe40007ffe0ff */
[----:B------:R-:W-:Y:S02]  /*c700*/  FMNMX.FTZ R31, R186, R31, !PT ;  /* 0x0000001fba1f7209 */ /* 0x000fe40007810000 */
[----:B------:R-:W-:Y:S02]  /*c710*/  FMNMX.FTZ R4, R191, R4, !PT ;  /* 0x00000004bf047209 */ /* 0x000fe40007810000 */
[----:B------:R-:W-:Y:S02]  /*c720*/  FSEL R198, R198, -INF , !P0 ;  /* 0xff800000c6c67808 */ /* 0x000fe40004000000 */
[----:B------:R-:W-:Y:S02]  /*c730*/  ISETP.GE.AND P0, PT, R33, R244, PT ;  /* 0x000000f42100720c */ /* 0x000fe40003f06270 */
[----:B------:R-:W-:Y:S02]  /*c740*/  FSEL R193, R193, -INF , !P6 ;  /* 0xff800000c1c17808 */ /* 0x000fe40007000000 */
[----:B------:R-:W-:Y:S02]  /*c750*/  FMNMX.FTZ R31, R194, R31, !PT ;  /* 0x0000001fc21f7209 */ /* 0x000fe40007810000 */
[----:B------:R-:W-:Y:S02]  /*c760*/  FMNMX.FTZ R4, R235, R4, !PT ;  /* 0x00000004eb047209 */ /* 0x000fe40007810000 */
[----:B------:R-:W-:Y:S02]  /*c770*/  ISETP.GE.OR P0, PT, R33, R243, !P0 ;  /* 0x000000f32100720c */ /* 0x000fe40004706670 */
[----:B------:R-:W-:Y:S02]  /*c780*/  ISETP.GE.AND P2, PT, R3, R242, PT ;  /* 0x000000f20300720c */ /* 0x000fe40003f46270 */
[----:B------:R-:W-:Y:S02]  /*c790*/  FMNMX.FTZ R31, R192, R31, !PT ;  /* 0x0000001fc01f7209 */ /* 0x000fe40007810000 */
[----:B------:R-:W-:Y:S02]  /*c7a0*/  FSEL R203, R203, -INF , !P5 ;  /* 0xff800000cbcb7808 */ /* 0x000fe40006800000 */
[----:B------:R-:W-:Y:S02]  /*c7b0*/  FMNMX.FTZ R4, R193, R4, !PT ;  /* 0x00000004c1047209 */ /* 0x000fe40007810000 */
[----:B------:R-:W-:Y:S02]  /*c7c0*/  ISETP.GE.AND P1, PT, R13, R242, PT ;  /* 0x000000f20d00720c */ /* 0x000fe40003f26270 */
[----:B------:R-:W-:Y:S02]  /*c7d0*/  FSEL R201, R201, -INF , !P4 ;  /* 0xff800000c9c97808 */ /* 0x000fe40006000000 */
[----:B------:R-:W-:Y:S02]  /*c7e0*/  FMNMX.FTZ R4, R203, R4, !PT ;  /* 0x00000004cb047209 */ /* 0x000fe40007810000 */
[----:B------:R-:W-:Y:S02]  /*c7f0*/  ISETP.GE.OR P2, PT, R3, R238, !P2 ;  /* 0x000000ee0300720c */ /* 0x000fe40005746670 */
[----:B------:R-:W-:Y:S02]  /*c800*/  FSEL R196, R17, -INF , !P0 ;  /* 0xff80000011c47808 */ /* 0x000fe40004000000 */
[----:B------:R-:W-:Y:S02]  /*c810*/  IADD3 R17, R29, 0x30, RZ ;  /* 0x000000301d117810 */ /* 0x000fe40007ffe0ff */
[----:B------:R-:W-:Y:S02]  /*c820*/  FMNMX.FTZ R31, R190, R31, !PT ;  /* 0x0000001fbe1f7209 */ /* 0x000fe40007810000 */
[----:B------:R-:W-:Y:S02]  /*c830*/  ISETP.GE.AND P0, PT, R33, R242, PT ;  /* 0x000000f22100720c */ /* 0x000fe40003f06270 */
[----:B------:R-:W-:Y:S02]  /*c840*/  ISETP.GE.OR P1, PT, R13, R238, !P1 ;  /* 0x000000ee0d00720c */ /* 0x000fe40004f26670 */
[----:B------:R-:W-:Y:S02]  /*c850*/  FMNMX.FTZ R6, R201, R4, !PT ;  /* 0x00000004c9067209 */ /* 0x000fe40007810000 */
[----:B------:R-:W-:Y:S02]  /*c860*/  ISETP.GE.AND P6, PT, R17, R244, PT ;  /* 0x000000f41100720c */ /* 0x000fe40003fc6270 */
[----:B------:R-:W-:Y:S02]  /*c870*/  FMNMX.FTZ R31, R202, R31, !PT ;  /* 0x0000001fca1f7209 */ /* 0x000fe40007810000 */
[----:B------:R-:W-:Y:S02]  /*c880*/  FSEL R199, R199, -INF , !P2 ;  /* 0xff800000c7c77808 */ /* 0x000fe40005000000 */
[----:B------:R-:W-:Y:S02]  /*c890*/  IADD3 R13, R29, 0x31, RZ ;  /* 0x000000311d0d7810 */ /* 0x000fe40007ffe0ff */
[----:B------:R-:W-:Y:S02]  /*c8a0*/  ISETP.GE.OR P0, PT, R33, R238, !P0 ;  /* 0x000000ee2100720c */ /* 0x000fe40004706670 */
[----:B------:R-:W-:Y:S02]  /*c8b0*/  ISETP.GE.OR P6, PT, R17, R243, !P6 ;  /* 0x000000f31100720c */ /* 0x000fe400077c6670 */
[----:B------:R-:W-:Y:S02]  /*c8c0*/  FSEL R197, R197, -INF , !P1 ;  /* 0xff800000c5c57808 */ /* 0x000fe40004800000 */
[----:B------:R-:W-:Y:S02]  /*c8d0*/  FMNMX.FTZ R31, R200, R31, !PT ;  /* 0x0000001fc81f7209 */ /* 0x000fe40007810000 */
[----:B------:R-:W-:Y:S02]  /*c8e0*/  ISETP.GE.AND P2, PT, R17, R242, PT ;  /* 0x000000f21100720c */ /* 0x000fe40003f46270 */
[----:B------:R-:W-:Y:S02]  /*c8f0*/  FMNMX.FTZ R6, R199, R6, !PT ;  /* 0x00000006c7067209 */ /* 0x000fe40007810000 */
[----:B------:R-:W-:Y:S02]  /*c900*/  ISETP.GE.AND P1, PT, R13, R242, PT ;  /* 0x000000f20d00720c */ /* 0x000fe40003f26270 */
[----:B------:R-:W-:Y:S02]  /*c910*/  IADD3 R3, R29, 0x38, RZ ;  /* 0x000000381d037810 */ /* 0x000fe40007ffe0ff */
[----:B------:R-:W-:Y:S02]  /*c920*/  FSEL R188, R18, -INF , !P6 ;  /* 0xff80000012bc7808 */ /* 0x000fe40007000000 */
[----:B------:R-:W-:Y:S02]  /*c930*/  ISETP.GE.AND P6, PT, R13, R244, PT ;  /* 0x000000f40d00720c */ /* 0x000fe40003fc6270 */
[----:B------:R-:W-:Y:S02]  /*c940*/  ISETP.GE.OR P2, PT, R17, R238, !P2 ;  /* 0x000000ee1100720c */ /* 0x000fe40005746670 */
[----:B------:R-:W-:Y:S02]  /*c950*/  FSEL R195, R195, -INF , !P0 ;  /* 0xff800000c3c37808 */ /* 0x000fe40004000000 */
[----:B------:R-:W-:Y:S02]  /*c960*/  FMNMX.FTZ R31, R198, R31, !PT ;  /* 0x0000001fc61f7209 */ /* 0x000fe40007810000 */
[----:B------:R-:W-:Y:S02]  /*c970*/  FMNMX.FTZ R6, R197, R6, !PT ;  /* 0x00000006c5067209 */ /* 0x000fe40007810000 */
[----:B------:R-:W-:Y:S02]  /*c980*/  IADD3 R29, R29, 0x39, RZ ;  /* 0x000000391d1d7810 */ /* 0x000fe40007ffe0ff */
[C---:B------:R-:W-:Y:S02]  /*c990*/  ISETP.GE.OR P6, PT, R13.reuse, R243, !P6 ;  /* 0x000000f30d00720c */ /* 0x040fe400077c6670 */
[----:B------:R-:W-:Y:S02]  /*c9a0*/  ISETP.GE.OR P1, PT, R13, R238, !P1 ;  /* 0x000000ee0d00720c */ /* 0x000fe40004f26670 */
[----:B------:R-:W-:Y:S02]  /*c9b0*/  FSEL R177, R21, -INF , !P2 ;  /* 0xff80000015b17808 */ /* 0x000fe40005000000 */
[----:B------:R-:W-:Y:S02]  /*c9c0*/  ISETP.GE.AND P0, PT, R3, R242, PT ;  /* 0x000000f20300720c */ /* 0x000fe40003f06270 */
[----:B------:R-:W-:Y:S02]  /*c9d0*/  FMNMX.FTZ R6, R195, R6, !PT ;  /* 0x00000006c3067209 */ /* 0x000fe40007810000 */
[-C--:B------:R-:W-:Y:S02]  /*c9e0*/  ISETP.GE.AND P5, PT, R3, R244.reuse, PT ;  /* 0x000000f40300720c */ /* 0x080fe40003fa6270 */
[----:B------:R-:W-:Y:S02]  /*c9f0*/  FMNMX.FTZ R31, R196, R31, !PT ;  /* 0x0000001fc41f7209 */ /* 0x000fe40007810000 */
[----:B------:R-:W-:Y:S02]  /*ca00*/  FSEL R178, R26, -INF , !P6 ;  /* 0xff8000001ab27808 */ /* 0x000fe40007000000 */
[----:B------:R-:W-:Y:S02]  /*ca10*/  ISETP.GE.AND P6, PT, R29, R244, PT ;  /* 0x000000f41d00720c */ /* 0x000fe40003fc6270 */
[C---:B------:R-:W-:Y:S02]  /*ca20*/  ISETP.GE.OR P5, PT, R3.reuse, R243, !P5 ;  /* 0x000000f30300720c */ /* 0x040fe40006fa6670 */
        /* <DEDUP_REMOVED lines=8> */
[----:B------:R-:W-:Y:S02]  /*cab0*/  ISETP.GE.OR P0, PT, R29, R238, !P0 ;  /* 0x000000ee1d00720c */ /* 0x000fe40004706670 */
[----:B------:R-:W-:Y:S02]  /*cac0*/  FSEL R173, R23, -INF , !P2 ;  /* 0xff80000017ad7808 */ /* 0x000fe40005000000 */
[----:B------:R-:W-:Y:S02]  /*cad0*/  FMNMX.FTZ R8, R175, R8, !PT ;  /* 0x00000008af087209 */ /* 0x000fe40007810000 */
[----:B------:R-:W-:Y:S02]  /*cae0*/  FSEL R174, R25, -INF , !P6 ;  /* 0xff80000019ae7808 */ /* 0x000fe40007000000 */
[----:B------:R-:W-:Y:S02]  /*caf0*/  FMNMX.FTZ R31, R176, R31, !PT ;  /* 0x0000001fb01f7209 */ /* 0x000fe40007810000 */
[----:B------:R-:W-:Y:S02]  /*cb00*/  FSEL R165, R22, -INF , !P0 ;  /* 0xff80000016a57808 */ /* 0x000fe40004000000 */
[----:B------:R-:W-:Y:S01]  /*cb10*/  FMNMX.FTZ R8, R173, R8, !PT ;  /* 0x00000008ad087209 */ /* 0x000fe20007810000 */
[----:B------:R-:W-:Y:S01]  /*cb20*/  LDSM.16.MT88.4 R20, [R222+0x10000] ;  /* 0x01000000de14783b */ /* 0x000fe20000004200 */
[----:B------:R-:W-:Y:S02]  /*cb30*/  FMNMX.FTZ R4, R174, R31, !PT ;  /* 0x0000001fae047209 */ /* 0x000fe40007810000 */
[----:B------:R-:W-:Y:S05]  /*cb40*/  FMNMX.FTZ R6, R165, R8, !PT ;  /* 0x00000008a5067209 */ /* 0x000fea0007810000 */
[----:B------:R-:W-:Y:S08]  /*cb50*/  SHFL.BFLY PT, R3, R6, 0x2, 0x1f ;  /* 0x0c401f0006037f89 */ /* 0x000ff000000e0000 */
[----:B------:R-:W1:Y:S08]  /*cb60*/  SHFL.BFLY PT, R17, R4, 0x2, 0x1f ;  /* 0x0c401f0004117f89 */ /* 0x000e7000000e0000 */
[----:B------:R-:W-:Y:S01]  /*cb70*/  LDSM.16.MT88.4 R28, [R221+0x10000] ;  /* 0x01000000dd1c783b */ /* 0x000fe20000004200 */
[----:B-1----:R-:W-:Y:S02]  /*cb80*/  FMNMX.FTZ R17, R4, R17, !PT ;  /* 0x0000001104117209 */ /* 0x002fe40007810000 */
[----:B------:R-:W-:Y:S05]  /*cb90*/  FMNMX.FTZ R4, R6, R3, !PT ;  /* 0x0000000306047209 */ /* 0x000fea0007810000 */
[----:B------:R-:W1:Y:S08]  /*cba0*/  SHFL.BFLY PT, R164, R17, 0x1, 0x1f ;  /* 0x0c201f0011a47f89 */ /* 0x000e7000000e0000 */
        /* <DEDUP_REMOVED lines=9> */
[--C-:B------:R-:W-:Y:S01]  /*cc40*/  FFMA.FTZ R184, R12, c[0x0][0x23c], -R179.reuse ;  /* 0x00008f000cb87a23 */ /* 0x100fe200000108b3 */
[----:B------:R-:W-:Y:S01]  /*cc50*/  FSEL R172, R172, RZ, P0 ;  /* 0x000000ffacac7208 */ /* 0x000fe20000000000 */
[----:B------:R-:W1:Y:S01]  /*cc60*/  LDSM.16.MT88.4 R12, [R224+0x10000] ;  /* 0x01000000e00c783b */ /* 0x000e620000004200 */
[--C-:B------:R-:W-:Y:S01]  /*cc70*/  FFMA.FTZ R166, R252, c[0x0][0x23c], -R179.reuse ;  /* 0x00008f00fca67a23 */ /* 0x100fe200000108b3 */
[----:B------:R-:W-:Y:S01]  /*cc80*/  MUFU.EX2 R167, R167 ;  /* 0x000000a700a77308 */ /* 0x000fe20000000800 */
[--C-:B------:R-:W-:Y:S02]  /*cc90*/  FFMA.FTZ R185, R16, c[0x0][0x23c], -R179.reuse ;  /* 0x00008f0010b97a23 */ /* 0x100fe400000108b3 */
[--C-:B------:R-:W-:Y:S01]  /*cca0*/  FFMA.FTZ R183, R5, c[0x0][0x23c], -R172.reuse ;  /* 0x00008f0005b77a23 */ /* 0x100fe200000108ac */
[----:B------:R-:W-:Y:S01]  /*ccb0*/  FSEL R5, R164, RZ, P1 ;  /* 0x000000ffa4057208 */ /* 0x000fe20000800000 */
[--C-:B------:R-:W-:Y:S02]  /*ccc0*/  FFMA.FTZ R182, R11, c[0x0][0x23c], -R172.reuse ;  /* 0x00008f000bb67a23 */ /* 0x100fe400000108ac */
[----:B------:R-:W-:Y:S02]  /*ccd0*/  FFMA.FTZ R181, R9, c[0x0][0x23c], -R172 ;  /* 0x00008f0009b57a23 */ /* 0x000fe400000108ac */
[----:B------:R-:W-:Y:S01]  /*cce0*/  FADD.FTZ R4, -R5, R2 ;  /* 0x0000000205047221 */ /* 0x000fe20000010100 */
[----:B------:R-:W-:Y:S01]  /*ccf0*/  FSEL R5, R3, RZ, P0 ;  /* 0x000000ff03057208 */ /* 0x000fe20000000000 */
[----:B------:R-:W-:Y:S01]  /*cd00*/  FFMA.FTZ R180, R7, c[0x0][0x23c], -R172 ;  /* 0x00008f0007b47a23 */ /* 0x000fe200000108ac */
[----:B------:R-:W2:Y:S01]  /*cd10*/  MUFU.EX2 R166, R166 ;  /* 0x000000a600a67308 */ /* 0x000ea20000000800 */
[----:B------:R-:W-:Y:S01]  /*cd20*/  FMUL.FTZ R2, R4, c[0x0][0x23c] ;  /* 0x00008f0004027a20 */ /* 0x000fe20000410000 */
[----:B------:R-:W-:Y:S01]  /*cd30*/  ISETP.GT.AND P0, PT, R237, R232, PT ;  /* 0x000000e8ed00720c */ /* 0x000fe20003f04270 */
[----:B------:R-:W-:Y:S02]  /*cd40*/  FADD.FTZ R5, -R5, R0 ;  /* 0x0000000005057221 */ /* 0x000fe40000010100 */
        /* <DEDUP_REMOVED lines=28> */
[----:B------:R-:W-:Y:S01]  /*cf10*/  FFMA.FTZ R172, R165, c[0x0][0x23c], -R172 ;  /* 0x00008f00a5ac7a23 */ /* 0x000fe200000108ac */
[----:B------:R-:W-:Y:S01]  /*cf20*/  MUFU.EX2 R181, R181 ;  /* 0x000000b500b57308 */ /* 0x000fe20000000800 */
[--C-:B------:R-:W-:Y:S02]  /*cf30*/  FFMA.FTZ R188, R188, c[0x0][0x23c], -R179.reuse ;  /* 0x00008f00bcbc7a23 */ /* 0x100fe400000108b3 */
[----:B------:R-:W-:Y:S07]  /*cf40*/  FFMA.FTZ R179, R174, c[0x0][0x23c], -R179 ;  /* 0x00008f00aeb37a23 */ /* 0x000fee00000108b3 */
        /* <DEDUP_REMOVED lines=216> */
[----:B------:R-:W-:Y:S04]  /*dcd0*/  FADD.FTZ R181, R181, R182 ;  /* 0x000000b6b5b57221 */ /* 0x000fe80000010000 */
[C---:B---3--:R-:W-:Y:S05]  /*dce0*/  HMMA.16816.F32.BF16 R4, R132.reuse, R140, R4 ;  /* 0x0000008c8404723c */ /* 0x048fea0000041804 */
[----:B------:R-:W-:Y:S03]  /*dcf0*/  FADD.FTZ R180, R180, R181 ;  /* 0x000000b5b4b47221 */ /* 0x000fe60000010000 */
[C---:B------:R-:W-:Y:S01]  /*dd00*/  HMMA.16816.F32.BF16 R8, R132.reuse, R142, R8 ;  /* 0x0000008e8408723c */ /* 0x040fe20000041808 */
[----:B------:R-:W2:Y:S03]  /*dd10*/  LDSM.16.MT88.4 R140, [R222+0x12800] ;  /* 0x01280000de8c783b */ /* 0x000ea60000004200 */
[----:B------:R-:W-:Y:S04]  /*dd20*/  FADD.FTZ R191, R191, R180 ;  /* 0x000000b4bfbf7221 */ /* 0x000fe80000010000 */
[C---:B------:R-:W-:Y:S04]  /*dd30*/  HMMA.16816.F32.BF16 R12, R132.reuse, R144, R12 ;  /* 0x00000090840c723c */ /* 0x040fe8000004180c */
[----:B------:R-:W-:Y:S04]  /*dd40*/  FADD.FTZ R192, R192, R191 ;  /* 0x000000bfc0c07221 */ /* 0x000fe80000010000 */
        /* <DEDUP_REMOVED lines=140> */
[----:B------:R-:W-:Y:S02]  /*e610*/  FADD.FTZ R0, R186, R13 ;  /* 0x0000000dba007221 */ /* 0x000fe40000010000 */
[----:B------:R-:W-:Y:S02]  /*e620*/  FADD.FTZ R13, R193, R192 ;  /* 0x000000c0c10d7221 */ /* 0x000fe40000010000 */
[C---:B------:R-:W-:Y:S04]  /*e630*/  HMMA.16816.F32.BF16 R72, R168.reuse, R18, R72 ;  /* 0x00000012a848723c */ /* 0x040fe80000041848 */
[----:B------:R-:W-:Y:S02]  /*e640*/  FADD.FTZ R0, R187, R0 ;  /* 0x00000000bb007221 */ /* 0x000fe40000010000 */
[----:B------:R-:W-:Y:S02]  /*e650*/  FADD.FTZ R13, R194, R13 ;  /* 0x0000000dc20d7221 */ /* 0x000fe40000010000 */
        /* <DEDUP_REMOVED lines=13> */
[----:B------:R-:W-:Y:S02]  /*e730*/  FADD.FTZ R5, R190, R5 ;  /* 0x00000005be057221 */ /* 0x000fe40000010000 */
[----:B------:R-:W-:Y:S02]  /*e740*/  FADD.FTZ R0, R196, R13 ;  /* 0x0000000dc4007221 */ /* 0x000fe40000010000 */
[----:B------:R-:W-:Y:S01]  /*e750*/  FADD.FTZ R202, R202, R5 ;  /* 0x00000005caca7221 */ /* 0x000fe20000010000 */
[C---:B---3--:R-:W-:Y:S03]  /*e760*/  HMMA.16816.F32.BF16 R124, R168.reuse, R8, R124 ;  /* 0x00000008a87c723c */ /* 0x048fe6000004187c */
[----:B------:R-:W-:Y:S02]  /*e770*/  FADD.FTZ R203, R203, R202 ;  /* 0x000000cacbcb7221 */ /* 0x000fe40000010000 */
[----:B------:R-:W-:Y:S02]  /*e780*/  FADD.FTZ R0, R199, R0 ;  /* 0x00000000c7007221 */ /* 0x000fe40000010000 */
[----:B------:R-:W-:Y:S01]  /*e790*/  FADD.FTZ R198, R198, R203 ;  /* 0x000000cbc6c67221 */ /* 0x000fe20000010000 */
[----:B------:R-:W-:Y:S04]  /*e7a0*/  HMMA.16816.F32.BF16 R128, R168, R10, R128 ;  /* 0x0000000aa880723c */ /* 0x000fe80000041880 */
[----:B------:R-:W-:Y:S01]  /*e7b0*/  FADD.FTZ R197, R197, R0 ;  /* 0x00000000c5c57221 */ /* 0x000fe20000010000 */
[----:B------:R-:W-:Y:S01]  /*e7c0*/  MOV R0, R3 ;  /* 0x0000000300007202 */ /* 0x000fe20000000f00 */
[----:B------:R-:W-:Y:S02]  /*e7d0*/  FADD.FTZ R235, R235, R198 ;  /* 0x000000c6ebeb7221 */ /* 0x000fe40000010000 */
        /* <DEDUP_REMOVED lines=9> */
[----:B------:R-:W-:-:S05]  /*e870*/  @P0 BRA `(.L_x_7636) ;  /* 0xffffbd0000000947 */ /* 0x000fca000383ffff */
.L_x_7632:
        /* <DEDUP_REMOVED lines=332> */
.L_x_7638:
[----:B--234-:R-:W-:Y:S05]  /*fd40*/  BSYNC B0 ;  /* 0x0000000000007941 */ /* 0x01cfea0003800000 */
.L_x_7637:
        /* <DEDUP_REMOVED lines=58> */
.L_x_7639:
        /* <DEDUP_REMOVED lines=9> */
.L_x_8975:


//--------------------- .text._ZN5flash24flash_fwd_splitkv_kernelI23Flash_fwd_kernel_traitsILi256ELi64ELi64ELi4ELb0ELb0EN7cutlass10bfloat16_tE19Flash_kernel_traitsILi256ELi64ELi64ELi4ES3_EELb0ELb1ELb1ELb0ELb0ELb0ELb1ELb0EEEvNS_16Flash_fwd_paramsE --------------------------
	.section	.text._ZN5flash24flash_fwd_splitkv_kernelI23Flash_fwd_kernel_traitsILi256ELi64ELi64ELi4ELb0ELb0EN7cutlass10bfloat16_tE19Flash_kernel_traitsILi256ELi64ELi64ELi4ES3_EELb0ELb1ELb1ELb0ELb0ELb0ELb1ELb0EEEvNS_16Flash_fwd_paramsE,"ax",@progbits
	.sectioninfo	@"SHI_REGISTERS=255"
	.align	128
        .global         _ZN5flash24flash_fwd_splitkv_kernelI23Flash_fwd_kernel_traitsILi256ELi64ELi64ELi4ELb0ELb0EN7cutlass10bfloat16_tE19Flash_kernel_traitsILi256ELi64ELi64ELi4ES3_EELb0ELb1ELb1ELb0ELb0ELb0ELb1ELb0EEEvNS_16Flash_fwd_paramsE
        .type           _ZN5flash24flash_fwd_splitkv_kernelI23Flash_fwd_kernel_traitsILi256ELi64ELi64ELi4ELb0ELb0EN7cutlass10bfloat16_tE19Flash_kernel_traitsILi256ELi64ELi64ELi4ES3_EELb0ELb1ELb1ELb0ELb0ELb0ELb1ELb0EEEvNS_16Flash_fwd_paramsE,@function
        .size           _ZN5flash24flash_fwd_splitkv_kernelI23Flash_fwd_kernel_traitsILi256ELi64ELi64ELi4ELb0ELb0EN7cutlass10bfloat16_tE19Flash_kernel_traitsILi256ELi64ELi64ELi4ES3_EELb0ELb1ELb1ELb0ELb0ELb0ELb1ELb0EEEvNS_16Flash_fwd_paramsE,(.L_x_8976 - _ZN5flash24flash_fwd_splitkv_kernelI23Flash_fwd_kernel_traitsILi256ELi64ELi64ELi4ELb0ELb0EN7cutlass10bfloat16_tE19Flash_kernel_traitsILi256ELi64ELi64ELi4ES3_EELb0ELb1ELb1ELb0ELb0ELb0ELb1ELb0EEEvNS_16Flash_fwd_paramsE)
        .other          _ZN5flash24flash_fwd_splitkv_kernelI23Flash_fwd_kernel_traitsILi256ELi64ELi64ELi4ELb0ELb0EN7cutlass10bfloat16_tE19Flash_kernel_traitsILi256ELi64ELi64ELi4ES3_EELb0ELb1ELb1ELb0ELb0ELb0ELb1ELb0EEEvNS_16Flash_fwd_paramsE,@"STO_CUDA_ENTRY STV_DEFAULT"
_ZN5flash24flash_fwd_splitkv_kernelI23Flash_fwd_kernel_traitsILi256ELi64ELi64ELi4ELb0ELb0EN7cutlass10bfloat16_tE19Flash_kernel_traitsILi256ELi64ELi64ELi4ES3_EELb0ELb1ELb1ELb0ELb0ELb0ELb1ELb0EEEvNS_16Flash_fwd_paramsE:
.text._ZN5flash24flash_fwd_splitkv_kernelI23Flash_fwd_kernel_traitsILi256ELi64ELi64ELi4ELb0ELb0EN7cutlass10bfloat16_tE19Flash_kernel_traitsILi256ELi64ELi64ELi4ES3_EELb0ELb1ELb1ELb0ELb0ELb0ELb1ELb0EEEvNS_16Flash_fwd_paramsE:
        /* <DEDUP_REMOVED lines=77> */
.L_x_7640:
[----:B------:R-:W-:Y:S02]  /*04d0*/  ULDC UR6, c[0x0][0x218] ;  /* 0x0000860000067ab9 */ /* 0x000fe40000000800 */
.L_x_7641:
        /* <DEDUP_REMOVED lines=120> */
.L_x_7644:
[----:B------:R-:W-:Y:S05]  /*0c60*/  BSYNC B0 ;  /* 0x0000000000007941 */ /* 0x000fea0003800000 */
.L_x_7643:
        /* <DEDUP_REMOVED lines=12> */
.L_x_7646:
[----:B------:R-:W-:Y:S05]  /*0d30*/  BSYNC B0 ;  /* 0x0000000000007941 */ /* 0x000fea0003800000 */
.L_x_7645:
        /* <DEDUP_REMOVED lines=12> */
.L_x_7648:
[----:B------:R-:W-:Y:S05]  /*0e00*/  BSYNC B0 ;  /* 0x0000000000007941 */ /* 0x000fea0003800000 */
.L_x_7647:
        /* <DEDUP_REMOVED lines=12> */
.L_x_7650:
[----:B------:R-:W-:Y:S05]  /*0ed0*/  BSYNC B0 ;  /* 0x0000000000007941 */ /* 0x000fea0003800000 */
.L_x_7649:
        /* <DEDUP_REMOVED lines=12> */
.L_x_7652:
[----:B------:R-:W-:Y:S05]  /*0fa0*/  BSYNC B0 ;  /* 0x0000000000007941 */ /* 0x000fea0003800000 */
.L_x_7651:
        /* <DEDUP_REMOVED lines=12> */
.L_x_7654:
[----:B------:R-:W-:Y:S05]  /*1070*/  BSYNC B0 ;  /* 0x0000000000007941 */ /* 0x000fea0003800000 */
.L_x_7653:
        /* <DEDUP_REMOVED lines=12> */
.L_x_7656:
[----:B------:R-:W-:Y:S05]  /*1140*/  BSYNC B0 ;  /* 0x0000000000007941 */ /* 0x000fea0003800000 */
.L_x_7655:
        /* <DEDUP_REMOVED lines=12> */
.L_x_7658:
[----:B------:R-:W-:Y:S05]  /*1210*/  BSYNC B0 ;  /* 0x0000000000007941 */ /* 0x000fea0003800000 */
.L_x_7657:
        /* <DEDUP_REMOVED lines=32> */
.L_x_7642:
        /* <DEDUP_REMOVED lines=47> */
[----:B------:R-:W-:Y:S02]  /*1710*/  ULDC UR11, c[0x0][0x2d0] ;  /* 0x0000b400000b7ab9 */ /* 0x000fe40000000800 */
        /* <DEDUP_REMOVED lines=70> */
.L_x_7659:
        /* <DEDUP_REMOVED lines=20> */
.L_x_7661:
[----:B------:R-:W-:Y:S01]  /*1cc0*/  IABS R3, c[0x0][0x1c8] ;  /* 0x0000720000037a13 */ /* 0x000fe20000000000 */
[----:B------:R-:W-:Y:S01]  /*1cd0*/  IMAD.U32 R0, RZ, RZ, UR16 ;  /* 0x00000010ff007e24 */ /* 0x000fe2000f8e00ff */
[----:B------:R-:W-:Y:S02]  /*1ce0*/  ULDC UR4, c[0x0][0x1c8] ;  /* 0x0000720000047ab9 */ /* 0x000fe40000000800 */
[----:B------:R-:W1:Y:S01]  /*1cf0*/  I2F.RP R6, R3 ;  /* 0x0000000300067306 */ /* 0x000e620000209400 */
[----:B------:R-:W-:Y:S01]  /*1d00*/  ULOP3.LUT UR4, UR16, UR4, URZ, 0x3c, !UPT ;  /* 0x0000000410047292 */ /* 0x000fe2000f8e3c3f */
[----:B------:R-:W-:Y:S01]  /*1d10*/  IABS R0, R0 ;  /* 0x0000000000007213 */ /* 0x000fe20000000000 */
[----:B------:R-:W-:Y:S02]  /*1d20*/  ULEA UR11, UR6, 0xffffffc0, 0x6 ;  /* 0xffffffc0060b7891 */ /* 0x000fe4000f8e303f */
[----:B------:R-:W-:Y:S02]  /*1d30*/  @UP0 UIADD3 UR24, UR23, UR24, URZ ;  /* 0x0000001817180290 */ /* 0x000fe4000fffe03f */
[----:B------:R-:W-:Y:S01]  /*1d40*/  ISETP.LE.AND P2, PT, RZ, UR4, PT ;  /* 0x00000004ff007c0c */ /* 0x000fe2000bf43270 */
[----:B------:R-:W-:-:S02]  /*1d50*/  USHF.R.S32.HI UR10, URZ, 0x1f, UR11 ;  /* 0x0000001f3f0a7899 */ /* 0x000fc4000801140b */
[----:B------:R-:W-:Y:S02]  /*1d60*/  ULDC.64 UR4, c[0x0][0x198] ;  /* 0x0000660000047ab9 */ /* 0x000fe40000000a00 */
[----:B------:R-:W-:Y:S02]  /*1d70*/  UIMAD UR25, UR10, UR4, URZ ;  /* 0x000000040a1972a4 */ /* 0x000fe4000f8e023f */
[----:B------:R-:W-:Y:S01]  /*1d80*/  UIMAD.WIDE.U32 UR26, UR11, UR4, UR26 ;  /* 0x000000040b1a72a5 */ /* 0x000fe2000f8e001a */
[----:B-1----:R-:W1:Y:S01]  /*1d90*/  MUFU.RCP R4, R6 ;  /* 0x0000000600047308 */ /* 0x002e620000001000 */
[----:B------:R-:W-:-:S04]  /*1da0*/  UIMAD UR4, UR11, UR5, UR25 ;  /* 0x000000050b0472a4 */ /* 0x000fc8000f8e0219 */
        /* <DEDUP_REMOVED lines=44> */
.L_x_7660:
[----:B------:R-:W-:Y:S01]  /*2070*/  SHF.R.S32.HI R89, RZ, 0x1f, R8 ;  /* 0x0000001fff597819 */ /* 0x000fe20000011408 */
[----:B------:R-:W-:Y:S01]  /*2080*/  UISETP.NE.AND UP0, UPT, UR17, -0x1, UPT ;  /* 0xffffffff1100788c */ /* 0x000fe2000bf05270 */
[----:B------:R-:W1:Y:S01]  /*2090*/  S2R R19, SR_CTAID.X ;  /* 0x0000000000137919 */ /* 0x000e620000002500 */
[----:B------:R-:W-:Y:S01]  /*20a0*/  ULDC.64 UR4, c[0x0][0x190] ;  /* 0x0000640000047ab9 */ /* 0x000fe20000000a00 */
[-C--:B------:R-:W-:Y:S01]  /*20b0*/  LEA.HI R3, R89, R8.reuse, RZ, 0x4 ;  /* 0x0000000859037211 */ /* 0x080fe200078f20ff */
[----:B------:R-:W-:Y:S01]  /*20c0*/  IMAD R7, R7, c[0x0][0x1b8], RZ ;  /* 0x00006e0007077a24 */ /* 0x000fe200078e02ff */
[----:B------:R-:W-:Y:S01]  /*20d0*/  LEA.HI R9, R89, R8, RZ, 0x3 ;  /* 0x0000000859097211 */ /* 0x000fe200078f18ff */
[----:B------:R-:W-:Y:S01]  /*20e0*/  USHF.R.S32.HI UR27, URZ, 0x1f, UR16 ;  /* 0x0000001f3f1b7899 */ /* 0x000fe20008011410 */
[----:B------:R-:W-:Y:S01]  /*20f0*/  SHF.R.S32.HI R0, RZ, 0x4, R3 ;  /* 0x00000004ff007819 */ /* 0x000fe20000011403 */
[----:B------:R-:W-:Y:S01]  /*2100*/  IMAD R6, R12, c[0x0][0x1bc], R7 ;  /* 0x00006f000c067a24 */ /* 0x000fe200078e0207 */
        /* <DEDUP_REMOVED lines=27> */
[----:B------:R-:W-:Y:S01]  /*22c0*/  LOP3.LUT R11, R3, 0xfffffff8, RZ, 0xc0, !PT ;  /* 0xfffffff8030b7812 */ /* 0x000fe200078ec0ff */
[----:B------:R-:W-:Y:S01]  /*22d0*/  UIADD3 UR17, -UR12, UR14, URZ ;  /* 0x0000000e0c117290 */ /* 0x000fe2000fffe13f */
[C---:B------:R-:W-:Y:S01]  /*22e0*/  IADD3 R10, P0, R233.reuse, UR26, RZ ;  /* 0x0000001ae90a7c10 */ /* 0x040fe2000ff1e0ff */
[----:B------:R-:W-:Y:S01]  /*22f0*/  ULDC.64 UR4, c[0x0][0x1a8] ;  /* 0x00006a0000047ab9 */ /* 0x000fe20000000a00 */
[C---:B------:R-:W-:Y:S01]  /*2300*/  IADD3 R20, P1, R233.reuse, R20, RZ ;  /* 0x00000014e9147210 */ /* 0x040fe20007f3e0ff */
[----:B------:R-:W-:Y:S01]  /*2310*/  IMAD.IADD R0, R0, 0x1, -R11 ;  /* 0x0000000100007824 */ /* 0x000fe200078e0a0b */
[C---:B------:R-:W-:Y:S01]  /*2320*/  IADD3.X R11, R4.reuse, UR24, RZ, P0, !PT ;  /* 0x00000018040b7c10 */ /* 0x040fe200087fe4ff */
[----:B------:R-:W-:Y:S01]  /*2330*/  UIMAD UR4, UR27, UR4, URZ ;  /* 0x000000041b0472a4 */ /* 0x000fe2000f8e023f */
[----:B------:R-:W-:Y:S01]  /*2340*/  IADD3 R14, P0, R233, UR28, RZ ;  /* 0x0000001ce90e7c10 */ /* 0x000fe2000ff1e0ff */
[----:B------:R-:W-:Y:S01]  /*2350*/  IMAD.X R21, R4, 0x1, R5, P1 ;  /* 0x0000000104157824 */ /* 0x000fe200008e0605 */
[----:B------:R-:W-:Y:S01]  /*2360*/  LOP3.LUT R9, R232, 0x38, R233, 0xf8, !PT ;  /* 0x00000038e8097812 */ /* 0x000fe200078ef8e9 */
[----:B------:R-:W-:Y:S01]  /*2370*/  IMAD.SHL.U32 R5, R229, 0x8, RZ ;  /* 0x00000008e5057824 */ /* 0x000fe200078e00ff */
[C---:B------:R-:W-:Y:S01]  /*2380*/  R2P PR, R0.reuse, 0x6 ;  /* 0x0000000600007804 */ /* 0x040fe20000000000 */
[----:B------:R-:W-:Y:S01]  /*2390*/  IMAD.SHL.U32 R0, R0, 0x40, RZ ;  /* 0x0000004000007824 */ /* 0x000fe200078e00ff */
[----:B------:R-:W-:Y:S01]  /*23a0*/  IADD3.X R15, R4, UR22, RZ, P0, !PT ;  /* 0x00000016040f7c10 */ /* 0x000fe200087fe4ff */
[C---:B------:R-:W-:Y:S01]  /*23b0*/  IMAD.WIDE.U32 R166, R16.reuse, c[0x0][0x198], R20 ;  /* 0x0000660010a67a25 */ /* 0x040fe200078e0014 */
[----:B------:R-:W-:Y:S01]  /*23c0*/  SHF.R.U32.HI R232, RZ, 0x3, R232 ;  /* 0x00000003ffe87819 */ /* 0x000fe200000116e8 */
[----:B------:R-:W-:Y:S01]  /*23d0*/  UIMAD UR4, UR16, UR5, UR4 ;  /* 0x00000005100472a4 */ /* 0x000fe2000f8e0204 */
[----:B------:R-:W-:Y:S01]  /*23e0*/  IADD3 R168, P0, R16, UR11, RZ ;  /* 0x0000000b10a87c10 */ /* 0x000fe2000ff1e0ff */
[----:B------:R-:W-:Y:S01]  /*23f0*/  IMAD.IADD R165, R167, 0x1, R165 ;  /* 0x00000001a7a57824 */ /* 0x000fe200078e02a5 */
[----:B------:R-:W-:Y:S01]  /*2400*/  LOP3.LUT R0, R0, 0x1c0, RZ, 0xc0, !PT ;  /* 0x000001c000007812 */ /* 0x000fe200078ec0ff */
[----:B------:R-:W-:Y:S01]  /*2410*/  IMAD.WIDE.U32 R12, R12, c[0x0][0x1b8], R10 ;  /* 0x00006e000c0c7a25 */ /* 0x000fe200078e000a */
[----:B------:R-:W-:-:S02]  /*2420*/  LOP3.LUT R232, R9, R232, RZ, 0x3c, !PT ;  /* 0x000000e809e87212 */ /* 0x000fc400078e3cff */
[----:B------:R-:W-:Y:S01]  /*2430*/  IADD3.X R167, R17, UR10, RZ, P0, !PT ;  /* 0x0000000a11a77c10 */ /* 0x000fe200087fe4ff */
[----:B------:R-:W-:Y:S01]  /*2440*/  IMAD.U32 R10, RZ, RZ, UR16 ;  /* 0x00000010ff0a7e24 */ /* 0x000fe2000f8e00ff */
[-C--:B------:R-:W-:Y:S01]  /*2450*/  LEA.HI R9, R89, R8.reuse, RZ, 0x6 ;  /* 0x0000000859097211 */ /* 0x080fe200078f30ff */
[----:B------:R-:W-:Y:S01]  /*2460*/  IMAD.IADD R7, R13, 0x1, R6 ;  /* 0x000000010d077824 */ /* 0x000fe200078e0206 */
[----:B------:R-:W-:Y:S01]  /*2470*/  LOP3.LUT R5, R0, 0x8, R5, 0xf8, !PT ;  /* 0x0000000800057812 */ /* 0x000fe200078ef805 */
[----:B------:R-:W-:Y:S01]  /*2480*/  IMAD R167, R167, c[0x0][0x1a0], RZ ;  /* 0x00006800a7a77a24 */ /* 0x000fe200078e02ff */
[----:B------:R-:W-:Y:S01]  /*2490*/  ISETP.GE.AND P0, PT, R16, UR17, PT ;  /* 0x0000001110007c0c */ /* 0x000fe2000bf06270 */
[----:B------:R-:W-:Y:S01]  /*24a0*/  IMAD.SHL.U32 R3, R3, 0x40, RZ ;  /* 0x0000004003037824 */ /* 0x000fe200078e00ff */
[----:B------:R-:W-:Y:S01]  /*24b0*/  SHF.R.U32.HI R0, RZ, 0x3, R0 ;  /* 0x00000003ff007819 */ /* 0x000fe20000011600 */
[----:B------:R-:W-:Y:S01]  /*24c0*/  IMAD.SHL.U32 R9, R9, 0x8, RZ ;  /* 0x0000000809097824 */ /* 0x000fe200078e00ff */
[----:B------:R-:W-:Y:S01]  /*24d0*/  LEA.HI R89, R89, R8, RZ, 0x5 ;  /* 0x0000000859597211 */ /* 0x000fe200078f28ff */
[----:B------:R-:W-:Y:S01]  /*24e0*/  IMAD.MOV.U32 R6, RZ, RZ, R12 ;  /* 0x000000ffff067224 */ /* 0x000fe200078e000c */
[----:B------:R-:W-:Y:S01]  /*24f0*/  LOP3.LUT R0, R5, R0, RZ, 0x3c, !PT ;  /* 0x0000000005007212 */ /* 0x000fe200078e3cff */
        /* <DEDUP_REMOVED lines=11> */
[----:B------:R-:W-:Y:S01]  /*25b0*/  IADD3 R171, R233, 0x80, RZ ;  /* 0x00000080e9ab7810 */ /* 0x000fe20007ffe0ff */
[----:B-1----:R-:W-:Y:S01]  /*25c0*/  IMAD.WIDE R18, R19, 0x40, R16 ;  /* 0x0000004013127825 */ /* 0x002fe200078e0210 */
[----:B------:R-:W-:-:S02]  /*25d0*/  IADD3 R170, R233, 0xc0, RZ ;  /* 0x000000c0e9aa7810 */ /* 0x000fc40007ffe0ff */
[----:B------:R-:W-:Y:S01]  /*25e0*/  SEL R7, R7, 0xfffffff0, !P1 ;  /* 0xfffffff007077807 */ /* 0x000fe20004800000 */
[----:B------:R-:W-:Y:S01]  /*25f0*/  IMAD.IADD R3, R8, 0x1, -R3 ;  /* 0x0000000108037824 */ /* 0x000fe200078e0a03 */
        /* <DEDUP_REMOVED lines=42> */
.L_x_7663:
[----:B------:R-:W-:Y:S05]  /*28a0*/  BSYNC B0 ;  /* 0x0000000000007941 */ /* 0x000fea0003800000 */
.L_x_7662:
        /* <DEDUP_REMOVED lines=45> */
.L_x_7665:
[----:B------:R-:W-:Y:S05]  /*2b80*/  BSYNC B0 ;  /* 0x0000000000007941 */ /* 0x000fea0003800000 */
.L_x_7664:
        /* <DEDUP_REMOVED lines=45> */
.L_x_7667:
[----:B------:R-:W-:Y:S05]  /*2e60*/  BSYNC B0 ;  /* 0x0000000000007941 */ /* 0x000fea0003800000 */
.L_x_7666:
        /* <DEDUP_REMOVED lines=44> */
.L_x_7669:
[----:B------:R-:W-:Y:S05]  /*3130*/  BSYNC B0 ;  /* 0x0000000000007941 */ /* 0x000fea0003800000 */
.L_x_7668:
        /* <DEDUP_REMOVED lines=39> */
.L_x_7671:
[----:B------:R-:W-:Y:S05]  /*33b0*/  BSYNC B0 ;  /* 0x0000000000007941 */ /* 0x000fea0003800000 */
.L_x_7670:
        /* <DEDUP_REMOVED lines=41> */
.L_x_7673:
[----:B------:R-:W-:Y:S05]  /*3650*/  BSYNC B0 ;  /* 0x0000000000007941 */ /* 0x000fea0003800000 */
.L_x_7672:
        /* <DEDUP_REMOVED lines=40> */
.L_x_7675:
[----:B------:R-:W-:Y:S05]  /*38e0*/  BSYNC B0 ;  /* 0x0000000000007941 */ /* 0x000fea0003800000 */
.L_x_7674:
        /* <DEDUP_REMOVED lines=15> */
[C---:B---3--:R-:W-:Y:S02]  /*39e0*/  @!P5 LEA R18, P4, R20.reuse, c[0x0][0x168], 0x1 ;  /* 0x00005a001412da11 */ /* 0x048fe400078808ff */
        /* <DEDUP_REMOVED lines=25> */
.L_x_7677:
[----:B------:R-:W-:Y:S05]  /*3b80*/  BSYNC B0 ;  /* 0x0000000000007941 */ /* 0x000fea0003800000 */
.L_x_7676:
[----:B------:R-:W-:Y:S01]  /*3b90*/  USHF.R.S32.HI UR11, URZ, 0x1f, UR15 ;  /* 0x0000001f3f0b7899 */ /* 0x000fe2000801140f */
[----:B------:R-:W0:Y:S01]  /*3ba0*/  LDGDEPBAR ;  /* 0x00000000000079af */ /* 0x000e220000000000 */
[----:B------:R-:W-:-:S02]  /*3bb0*/  ULDC.64 UR4, c[0x0][0x320] ;  /* 0x0000c80000047ab9 */ /* 0x000fc40000000a00 */
[----:B------:R-:W-:Y:S02]  /*3bc0*/  UIMAD UR11, UR11, UR4, URZ ;  /* 0x000000040b0b72a4 */ /* 0x000fe4000f8e023f */
[----:B------:R-:W-:Y:S02]  /*3bd0*/  UMOV UR26, UR16 ;  /* 0x00000010001a7c82 */ /* 0x000fe40008000000 */
[----:B------:R-:W-:Y:S02]  /*3be0*/  UIMAD.WIDE.U32 UR26, UR15, UR4, UR26 ;  /* 0x000000040f1a72a5 */ /* 0x000fe4000f8e001a */
[----:B------:R-:W-:-:S03]  /*3bf0*/  UIMAD UR11, UR15, UR5, UR11 ;  /* 0x000000050f0b72a4 */ /* 0x000fc6000f8e020b */
[----:B------:R-:W-:Y:S02]  /*3c00*/  ULDC.64 UR4, c[0x0][0x318] ;  /* 0x0000c60000047ab9 */ /* 0x000fe40000000a00 */
[----:B------:R-:W-:Y:S02]  /*3c10*/  ULEA UR4, UP0, UR26, UR4, 0x2 ;  /* 0x000000041a047291 */ /* 0x000fe4000f80103f */
[----:B------:R-:W-:-:S04]  /*3c20*/  UIADD3 UR11, UR27, UR11, URZ ;  /* 0x0000000b1b0b7290 */ /* 0x000fc8000fffe03f */
[----:B------:R-:W-:Y:S01]  /*3c30*/  ULEA.HI.X UR5, UR26, UR5, UR11, 0x2, UP0 ;  /* 0x000000051a057291 */ /* 0x000fe200080f140b */
[----:B-123--:R-:W-:Y:S01]  /*3c40*/  IMAD.U32 R10, RZ, RZ, UR4 ;  /* 0x00000004ff0a7e24 */ /* 0x00efe2000f8e00ff */
[----:B------:R-:W-:-:S04]  /*3c50*/  DEPBAR.LE SB0, 0x0 ;  /* 0x000080000000791a */ /* 0x000fc80000000000 */
[----:B------:R-:W-:-:S05]  /*3c60*/  IMAD.U32 R11, RZ, RZ, UR5 ;  /* 0x00000005ff0b7e24 */ /* 0x000fca000f8e00ff */
[----:B------:R-:W2:Y:S04]  /*3c70*/  LDG.E R9, [R10.64] ;  /* 0x000000140a097981 */ /* 0x000ea8000c1e1900 */
[----:B------:R-:W-:Y:S01]  /*3c80*/  BAR.SYNC.DEFER_BLOCKING 0x0 ;  /* 0x0000000000007b1d */ /* 0x000fe20000010000 */
[----:B------:R-:W-:Y:S01]  /*3c90*/  ISETP.GE.AND P1, PT, R16, UR28, PT ;  /* 0x0000001c10007c0c */ /* 0x000fe2000bf26270 */
[----:B------:R-:W-:Y:S01]  /*3ca0*/  IMAD.SHL.U32 R231, R8, 0x2, RZ ;  /* 0x0000000208e77824 */ /* 0x000fe200078e00ff */
[----:B------:R-:W-:-:S03]  /*3cb0*/  LEA R248, P0, R168, c[0x0][0x170], 0x1 ;  /* 0x00005c00a8f87a11 */ /* 0x000fc600078008ff */
[----:B------:R-:W2:Y:S01]  /*3cc0*/  MUFU.RCP R6, c[0x0][0x238] ;  /* 0x00008e0000067b08 */ /* 0x000ea20000001000 */
[----:B------:R-:W-:Y:S01]  /*3cd0*/  BSSY B0, `(.L_x_7678) ;  /* 0x0000028000007945 */ /* 0x000fe20003800000 */
[----:B------:R-:W-:Y:S02]  /*3ce0*/  LOP3.LUT R231, R231, 0x6, RZ, 0xc0, !PT ;  /* 0x00000006e7e77812 */ /* 0x000fe400078ec0ff */
[----:B------:R-:W-:-:S04]  /*3cf0*/  LEA.HI.X R249, R168, c[0x0][0x174], R167, 0x1, P0 ;  /* 0x00005d00a8f97a11 */ /* 0x000fc800000f0ca7 */
[----:B------:R1:W-:Y:S04]  /*3d00*/  @P1 STS.128 [R232+0x10000], RZ ;  /* 0x010000ffe8001388 */ /* 0x0003e80000000c00 */
[----:B------:R1:W-:Y:S04]  /*3d10*/  @P1 STS.128 [R232+0x12000], RZ ;  /* 0x012000ffe8001388 */ /* 0x0003e80000000c00 */
[----:B------:R1:W-:Y:S04]  /*3d20*/  @P1 STS.128 [R232+0x14000], RZ ;  /* 0x014000ffe8001388 */ /* 0x0003e80000000c00 */
[----:B------:R1:W-:Y:S01]  /*3d30*/  @P1 STS.128 [R232+0x16000], RZ ;  /* 0x016000ffe8001388 */ /* 0x0003e20000000c00 */
[----:B--2---:R-:W-:Y:S01]  /*3d40*/  FMUL.FTZ R9, R9, R6 ;  /* 0x0000000609097220 */ /* 0x004fe20000410000 */
[----:B------:R-:W-:-:S03]  /*3d50*/  SHF.R.S32.HI R6, RZ, 0x1f, R3 ;  /* 0x0000001fff067819 */ /* 0x000fc60000011403 */
[----:B------:R1:W2:Y:S01]  /*3d60*/  R2UR UR16, R9 ;  /* 0x00000000091073c2 */ /* 0x0002a200000e0000 */
[----:B------:R-:W-:-:S04]  /*3d70*/  LEA.HI R3, R6, R3, RZ, 0x2 ;  /* 0x0000000306037211 */ /* 0x000fc800078f10ff */
[----:B------:R-:W-:Y:S01]  /*3d80*/  SHF.R.S32.HI R3, RZ, 0x2, R3 ;  /* 0x00000002ff037819 */ /* 0x000fe20000011403 */
[----:B------:R-:W-:Y:S05]  /*3d90*/  @P1 BRA `(.L_x_7679) ;  /* 0x000001b000001947 */ /* 0x000fea0003800000 */
[----:B------:R-:W-:Y:S02]  /*3da0*/  ISETP.GE.AND P2, PT, R172, c[0x0][0x220], PT ;  /* 0x00008800ac007a0c */ /* 0x000fe40003f46270 */
[----:B------:R-:W-:Y:S02]  /*3db0*/  ISETP.GE.AND P3, PT, R233, c[0x0][0x220], PT ;  /* 0x00008800e9007a0c */ /* 0x000fe40003f66270 */
[----:B------:R-:W-:Y:S02]  /*3dc0*/  ISETP.GE.AND P1, PT, R171, c[0x0][0x220], PT ;  /* 0x00008800ab007a0c */ /* 0x000fe40003f26270 */
[----:B------:R-:W-:-:S07]  /*3dd0*/  ISETP.GE.AND P0, PT, R170, c[0x0][0x220], PT ;  /* 0x00008800aa007a0c */ /* 0x000fce0003f06270 */
[----:B------:R-:W-:Y:S02]  /*3de0*/  @!P2 IMAD.MOV.U32 R8, RZ, RZ, R248 ;  /* 0x000000ffff08a224 */ /* 0x000fe400078e00f8 */
[----:B-1----:R-:W-:Y:S01]  /*3df0*/  @!P2 IMAD.MOV.U32 R9, RZ, RZ, R249 ;  /* 0x000000ffff09a224 */ /* 0x002fe200078e00f9 */
        /* <DEDUP_REMOVED lines=21> */
.L_x_7679:
[----:B------:R-:W-:Y:S05]  /*3f50*/  BSYNC B0 ;  /* 0x0000000000007941 */ /* 0x000fea0003800000 */
.L_x_7678:
        /* <DEDUP_REMOVED lines=17> */
[----:B-1----:R-:W-:Y:S02]  /*4070*/  IMAD.U32 R9, RZ, RZ, UR27 ;  /* 0x0000001bff097e24 */ /* 0x002fe4000f8e00ff */
        /* <DEDUP_REMOVED lines=35> */
.L_x_7681:
[----:B------:R-:W-:Y:S05]  /*42b0*/  BSYNC B0 ;  /* 0x0000000000007941 */ /* 0x000fea0003800000 */
.L_x_7680:
        /* <DEDUP_REMOVED lines=10> */
[----:B-1----:R-:W-:Y:S01]  /*4360*/  IMAD.MOV.U32 R9, RZ, RZ, 0x5 ;  /* 0x00000005ff097424 */ /* 0x002fe200078e00ff */
[----:B------:R-:W-:Y:S01]  /*4370*/  ISETP.GE.AND P2, PT, R171, c[0x0][0x220], PT ;  /* 0x00008800ab007a0c */ /* 0x000fe20003f46270 */
[----:B------:R-:W-:Y:S01]  /*4380*/  IMAD.SHL.U32 R6, R4, 0x20, RZ ;  /* 0x0000002004067824 */ /* 0x000fe200078e00ff */
[----:B------:R-:W-:-:S02]  /*4390*/  ISETP.GE.AND P0, PT, R170, c[0x0][0x220], PT ;  /* 0x00008800aa007a0c */ /* 0x000fc40003f06270 */
[----:B------:R-:W-:-:S05]  /*43a0*/  SHF.L.U64.HI R9, R4, R9, c[0x0][0x1a4] ;  /* 0x0000690004097619 */ /* 0x000fca0000010209 */
        /* <DEDUP_REMOVED lines=29> */
.L_x_7683:
[----:B------:R-:W-:Y:S05]  /*4580*/  BSYNC B0 ;  /* 0x0000000000007941 */ /* 0x000fea0003800000 */
.L_x_7682:
        /* <DEDUP_REMOVED lines=13> */
[----:B-1----:R-:W-:Y:S01]  /*4660*/  @!P3 IMAD.MOV.U32 R9, RZ, RZ, c[0x0][0x1a4] ;  /* 0x00006900ff09b624 */ /* 0x002fe200078e00ff */
[----:B------:R-:W-:Y:S01]  /*4670*/  @!P2 MOV R8, c[0x0][0x1a4] ;  /* 0x000069000008aa02 */ /* 0x000fe20000000f00 */
[----:B------:R-:W-:Y:S01]  /*4680*/  @!P3 IMAD.MOV.U32 R13, RZ, RZ, R249 ;  /* 0x000000ffff0db224 */ /* 0x000fe200078e00f9 */
[----:B------:R-:W-:Y:S01]  /*4690*/  @!P2 MOV R10, R248 ;  /* 0x000000f8000aa202 */ /* 0x000fe20000000f00 */
        /* <DEDUP_REMOVED lines=36> */
.L_x_7685:
[----:B------:R-:W-:Y:S05]  /*48e0*/  BSYNC B0 ;  /* 0x0000000000007941 */ /* 0x000fea0003800000 */
.L_x_7684:
[C---:B------:R-:W-:Y:S01]  /*48f0*/  IMAD.SHL.U32 R4, R2.reuse, 0x40, RZ ;  /* 0x0000004002047824 */ /* 0x040fe200078e00ff */
[----:B------:R-:W-:Y:S01]  /*4900*/  R2P PR, R2, 0x6 ;  /* 0x0000000602007804 */ /* 0x000fe20000000000 */
[----:B------:R-:W-:Y:S01]  /*4910*/  IMAD.SHL.U32 R16, R16, 0x8, RZ ;  /* 0x0000000810107824 */ /* 0x000fe200078e00ff */
[----:B------:R-:W0:Y:S01]  /*4920*/  LDGDEPBAR ;  /* 0x00000000000079af */ /* 0x000e220000000000 */
[----:B------:R-:W-:Y:S01]  /*4930*/  IMAD R230, R89, 0x400, R0 ;  /* 0x0000040059e67824 */ /* 0x000fe200078e0200 */
[----:B-1----:R-:W-:Y:S01]  /*4940*/  LOP3.LUT R9, R4, 0x1c0, RZ, 0xc0, !PT ;  /* 0x000001c004097812 */ /* 0x002fe200078ec0ff */
        /* <DEDUP_REMOVED lines=10> */
[----:B------:R-:W-:Y:S01]  /*49f0*/  LDSM.16.M88.4 R60, [R228] ;  /* 0x00000000e43c783b */ /* 0x000fe20000000200 */
[----:B------:R-:W-:Y:S01]  /*4a00*/  ULDC UR4, c[0x0][0x2e8] ;  /* 0x0000ba0000047ab9 */ /* 0x000fe20000000800 */
[----:B------:R-:W-:Y:S01]  /*4a10*/  PLOP3.LUT P6, PT, PT, PT, UP0, 0x80, 0x0 ;  /* 0x000000000000781c */ /* 0x000fe20003fcf008 */
[----:B------:R-:W-:Y:S01]  /*4a20*/  IMAD R229, R229, 0x200, R4 ;  /* 0x00000200e5e57824 */ /* 0x000fe200078e0204 */
[----:B------:R-:W-:Y:S01]  /*4a30*/  LDSM.16.M88.4 R76, [R226] ;  /* 0x00000000e24c783b */ /* 0x000fe20000000200 */
[----:B------:R-:W-:-:S02]  /*4a40*/  UIADD3 UR4, UR5, UR4, URZ ;  /* 0x0000000405047290 */ /* 0x000fc4000fffe03f */
[----:B------:R-:W-:Y:S01]  /*4a50*/  IMAD.SHL.U32 R229, R229, 0x2, RZ ;  /* 0x00000002e5e57824 */ /* 0x000fe200078e00ff */
[----:B------:R-:W-:Y:S01]  /*4a60*/  LDSM.16.M88.4 R68, [R225] ;  /* 0x00000000e144783b */ /* 0x000fe20000000200 */
[----:B------:R-:W-:-:S03]  /*4a70*/  UIADD3 UR14, UR13, -UR14, URZ ;  /* 0x8000000e0d0e7290 */ /* 0x000fc6000fffe03f */
[----:B------:R-:W1:Y:S01]  /*4a80*/  LDSM.16.M88.4 R48, [R229+0x8000] ;  /* 0x00800000e530783b */ /* 0x000e620000000200 */
[C---:B------:R-:W-:Y:S02]  /*4a90*/  IADD3 R2, R229.reuse, 0x8000, RZ ;  /* 0x00008000e5027810 */ /* 0x040fe40007ffe0ff */
        /* <DEDUP_REMOVED lines=14> */
[----:B------:R-:W2:Y:S01]  /*4b80*/  LDSM.16.M88.4 R12, [R227+0x800] ;  /* 0x00080000e30c783b */ /* 0x000ea20000000200 */
[----:B------:R-:W-:Y:S02]  /*4b90*/  LEA R2, R89, UR12, 0x4 ;  /* 0x0000000c59027c11 */ /* 0x000fe4000f8e20ff */
[C---:B------:R-:W-:Y:S01]  /*4ba0*/  IADD3 R214, R227.reuse, 0x2800, RZ ;  /* 0x00002800e3d67810 */ /* 0x040fe20007ffe0ff */
[----:B------:R-:W2:Y:S01]  /*4bb0*/  LDSM.16.M88.4 R8, [R227+0x1000] ;  /* 0x00100000e308783b */ /* 0x000ea20000000200 */
[----:B------:R-:W-:Y:S01]  /*4bc0*/  IADD3 R213, R227, 0x3000, RZ ;  /* 0x00003000e3d57810 */ /* 0x000fe20007ffe0ff */
[----:B------:R-:W-:Y:S01]  /*4bd0*/  IMAD.IADD R3, R3, 0x1, R2 ;  /* 0x0000000103037824 */ /* 0x000fe200078e0202 */
[C---:B------:R-:W-:Y:S01]  /*4be0*/  IADD3 R212, R227.reuse, 0x3800, RZ ;  /* 0x00003800e3d47810 */ /* 0x040fe20007ffe0ff */
[----:B------:R-:W2:Y:S01]  /*4bf0*/  LDSM.16.M88.4 R64, [R227+0x1800] ;  /* 0x00180000e340783b */ /* 0x000ea20000000200 */
[----:B------:R-:W-:-:S02]  /*4c00*/  IADD3 R211, R227, 0x4000, RZ ;  /* 0x00004000e3d37810 */ /* 0x000fc40007ffe0ff */
[C---:B------:R-:W-:Y:S01]  /*4c10*/  IADD3 R236, R3.reuse, 0x8, RZ ;  /* 0x0000000803ec7810 */ /* 0x040fe20007ffe0ff */
[----:B------:R-:W2:Y:S01]  /*4c20*/  LDSM.16.M88.4 R56, [R223+0x8000] ;  /* 0x00800000df38783b */ /* 0x000ea20000000200 */
[C---:B------:R-:W-:Y:S02]  /*4c30*/  IADD3 R239, R3.reuse, UR14, RZ ;  /* 0x0000000e03ef7c10 */ /* 0x040fe4000fffe0ff */
[C---:B------:R-:W-:Y:S01]  /*4c40*/  IADD3 R234, R236.reuse, UR4, RZ ;  /* 0x00000004ecea7c10 */ /* 0x040fe2000fffe0ff */
[----:B------:R-:W2:Y:S01]  /*4c50*/  LDSM.16.M88.4 R24, [R223+0x8800] ;  /* 0x00880000df18783b */ /* 0x000ea20000000200 */
[----:B------:R-:W-:Y:S02]  /*4c60*/  IADD3 R236, R236, UR14, RZ ;  /* 0x0000000eecec7c10 */ /* 0x000fe4000fffe0ff */
[----:B------:R-:W-:Y:S01]  /*4c70*/  IADD3 R237, R3, UR4, RZ ;  /* 0x0000000403ed7c10 */ /* 0x000fe2000fffe0ff */
[----:B-1----:R-:W-:Y:S01]  /*4c80*/  HMMA.16816.F32.BF16 R52, R80, R48, RZ ;  /* 0x000000305034723c */ /* 0x002fe200000418ff */
[----:B------:R-:W-:Y:S01]  /*4c90*/  LDSM.16.M88.4 R84, [R223+0x9800] ;  /* 0x00980000df54783b */ /* 0x000fe20000000200 */
[----:B------:R-:W-:-:S02]  /*4ca0*/  IADD3 R238, R239, -c[0x0][0x2e4], RZ ;  /* 0x8000b900efee7a10 */ /* 0x000fc40007ffe0ff */
[----:B------:R-:W-:Y:S01]  /*4cb0*/  IADD3 R235, R236, -c[0x0][0x2e4], RZ ;  /* 0x8000b900eceb7a10 */ /* 0x000fe20007ffe0ff */
[----:B------:R-:W-:Y:S01]  /*4cc0*/  LDSM.16.M88.4 R72, [R216+0x1800] ;  /* 0x00180000d848783b */ /* 0x000fe20000000200 */
[----:B------:R-:W-:Y:S02]  /*4cd0*/  IMNMX R237, R237, UR13, PT ;  /* 0x0000000deded7c17 */ /* 0x000fe4000b800200 */
[C---:B-----5:R-:W-:Y:S01]  /*4ce0*/  HMMA.16816.F32.BF16 R44, R80.reuse, R40, RZ ;  /* 0x00000028502c723c */ /* 0x060fe200000418ff */
[----:B------:R-:W-:Y:S02]  /*4cf0*/  IMNMX R234, R234, UR13, PT ;  /* 0x0000000deaea7c17 */ /* 0x000fe4000b800200 */
[----:B------:R-:W-:Y:S02]  /*4d00*/  IMNMX R238, RZ, R238, !PT ;  /* 0x000000eeffee7217 */ /* 0x000fe40007800200 */
[----:B------:R-:W-:Y:S02]  /*4d10*/  IMNMX R235, RZ, R235, !PT ;  /* 0x000000ebffeb7217 */ /* 0x000fe40007800200 */
[C---:B------:R-:W-:Y:S01]  /*4d20*/  IADD3 R210, R227.reuse, 0x4800, RZ ;  /* 0x00004800e3d27810 */ /* 0x040fe20007ffe0ff */
[----:B---3--:R-:W-:Y:S01]  /*4d30*/  HMMA.16816.F32.BF16 R36, R80, R32, RZ ;  /* 0x000000205024723c */ /* 0x008fe200000418ff */
[----:B------:R-:W-:-:S02]  /*4d40*/  IADD3 R209, R227, 0x5000, RZ ;  /* 0x00005000e3d17810 */ /* 0x000fc40007ffe0ff */
[C---:B------:R-:W-:Y:S02]  /*4d50*/  IADD3 R208, R227.reuse, 0x5800, RZ ;  /* 0x00005800e3d07810 */ /* 0x040fe40007ffe0ff */
[C---:B------:R-:W-:Y:S02]  /*4d60*/  IADD3 R207, R227.reuse, 0x6000, RZ ;  /* 0x00006000e3cf7810 */ /* 0x040fe40007ffe0ff */
[C---:B------:R-:W-:Y:S01]  /*4d70*/  IADD3 R206, R227.reuse, 0x6800, RZ ;  /* 0x00006800e3ce7810 */ /* 0x040fe20007ffe0ff */
[----:B------:R-:W-:Y:S01]  /*4d80*/  HMMA.16816.F32.BF16 R48, R80, R50, RZ ;  /* 0x000000325030723c */ /* 0x000fe200000418ff */
[C---:B------:R-:W-:Y:S02]  /*4d90*/  IADD3 R205, R227.reuse, 0x7000, RZ ;  /* 0x00007000e3cd7810 */ /* 0x040fe40007ffe0ff */
[----:B------:R-:W-:-:S05]  /*4da0*/  IADD3 R204, R227, 0x7800, RZ ;  /* 0x00007800e3cc7810 */ /* 0x000fca0007ffe0ff */
[C---:B------:R-:W-:Y:S08]  /*4db0*/  HMMA.16816.F32.BF16 R40, R80.reuse, R42, RZ ;  /* 0x0000002a5028723c */ /* 0x040ff000000418ff */
[C---:B------:R-:W-:Y:S08]  /*4dc0*/  HMMA.16816.F32.BF16 R32, R80.reuse, R34, RZ ;  /* 0x000000225020723c */ /* 0x040ff000000418ff */
[C---:B----4-:R-:W-:Y:S08]  /*4dd0*/  HMMA.16816.F32.BF16 R28, R80.reuse, R20, RZ ;  /* 0x00000014501c723c */ /* 0x050ff000000418ff */
[----:B------:R-:W-:Y:S01]  /*4de0*/  HMMA.16816.F32.BF16 R80, R80, R22, RZ ;  /* 0x000000165050723c */ /* 0x000fe200000418ff */
[----:B------:R-:W1:Y:S07]  /*4df0*/  LDSM.16.M88.4 R20, [R223+0x9000] ;  /* 0x00900000df14783b */ /* 0x000e6e0000000200 */
[C---:B--2---:R-:W-:Y:S08]  /*4e00*/  HMMA.16816.F32.BF16 R52, R60.reuse, R16, R52 ;  /* 0x000000103c34723c */ /* 0x044ff00000041834 */
        /* <DEDUP_REMOVED lines=31> */
[C---:B----4-:R-:W-:Y:S08]  /*5000*/  HMMA.16816.F32.BF16 R36, R68.reuse, R8, R36 ;  /* 0x000000084424723c */ /* 0x050ff00000041824 */
[C---:B------:R-:W-:Y:S01]  /*5010*/  HMMA.16816.F32.BF16 R32, R68.reuse, R10, R32 ;  /* 0x0000000a4420723c */ /* 0x040fe20000041820 */
[----:B------:R-:W4:Y:S07]  /*5020*/  LDSM.16.M88.4 R8, [R227+0x3000] ;  /* 0x00300000e308783b */ /* 0x000f2e0000000200 */
        /* <DEDUP_REMOVED lines=131> */
[----:B------:R-:W4:Y:S01]  /*5860*/  LDSM.16.M88.4 R8, [R216+0x7800] ;  /* 0x00780000d808783b */ /* 0x000f220000000200 */
        /* <DEDUP_REMOVED lines=48> */
[----:B------:R-:W-:-:S05]  /*5b70*/  ULOP3.LUT UR12, UR12, UR4, URZ, 0x3c, !UPT ;  /* 0x000000040c0c7292 */ /* 0x000fca000f8e3c3f */
[----:B------:R-:W-:Y:S02]  /*5b80*/  @!UP0 UIADD3 UR5, UR5, -UR8, URZ ;  /* 0x8000000805058290 */ /* 0x000fe4000fffe03f */
[----:B------:R-:W-:Y:S02]  /*5b90*/  @!UP2 UIADD3 UR9, UR9, -UR8, URZ ;  /* 0x800000080909a290 */ /* 0x000fe4000fffe03f */
[----:B------:R-:W-:Y:S02]  /*5ba0*/  UISETP.GE.U32.AND UP3, UPT, UR5, UR8, UPT ;  /* 0x000000080500728c */ /* 0x000fe4000bf66070 */
[----:B------:R-:W-:Y:S02]  /*5bb0*/  UISETP.GE.U32.AND UP4, UPT, UR9, UR8, UPT ;  /* 0x000000080900728c */ /* 0x000fe4000bf86070 */
[----:B------:R-:W-:Y:S02]  /*5bc0*/  ULOP3.LUT UR5, UR25, UR4, URZ, 0x3c, !UPT ;  /* 0x0000000419057292 */ /* 0x000fe4000f8e3c3f */
[----:B------:R-:W-:-:S02]  /*5bd0*/  @!UP0 UIADD3 UR11, UR11, 0x1, URZ ;  /* 0x000000010b0b8890 */ /* 0x000fc4000fffe03f */
[----:B------:R-:W-:Y:S02]  /*5be0*/  UISETP.GE.AND UP1, UPT, UR5, URZ, UPT ;  /* 0x0000003f0500728c */ /* 0x000fe4000bf26270 */
[----:B------:R-:W-:Y:S02]  /*5bf0*/  UISETP.GE.AND UP0, UPT, UR12, URZ, UPT ;  /* 0x0000003f0c00728c */ /* 0x000fe4000bf06270 */
[----:B------:R-:W-:Y:S02]  /*5c00*/  @!UP2 UIADD3 UR13, UR13, 0x1, URZ ;  /* 0x000000010d0da890 */ /* 0x000fe4000fffe03f */
[----:B------:R-:W-:Y:S02]  /*5c10*/  @UP3 UIADD3 UR11, UR11, 0x1, URZ ;  /* 0x000000010b0b3890 */ /* 0x000fe4000fffe03f */
[----:B------:R-:W-:Y:S02]  /*5c20*/  @UP4 UIADD3 UR13, UR13, 0x1, URZ ;  /* 0x000000010d0d4890 */ /* 0x000fe4000fffe03f */
[----:B------:R-:W-:-:S02]  /*5c30*/  UISETP.NE.AND UP2, UPT, URZ, UR4, UPT ;  /* 0x000000043f00728c */ /* 0x000fc4000bf45270 */
[----:B------:R-:W-:Y:S02]  /*5c40*/  ULOP3.LUT UR5, URZ, UR4, URZ, 0x33, !UPT ;  /* 0x000000043f057292 */ /* 0x000fe4000f8e333f */
        /* <DEDUP_REMOVED lines=32> */
.L_x_7687:
[----:B------:R-:W-:-:S04]  /*5e50*/  ULEA UR10, -UR10, URZ, 0x6 ;  /* 0x0000003f0a0a7291 */ /* 0x000fc8000f8e313f */
[----:B------:R-:W-:Y:S02]  /*5e60*/  USHF.R.S32.HI UR4, URZ, 0x1f, UR10 ;  /* 0x0000001f3f047899 */ /* 0x000fe4000801140a */
[----:B------:R-:W-:-:S04]  /*5e70*/  MOV R11, UR10 ;  /* 0x0000000a000b7c02 */ /* 0x000fc80008000f00 */
[----:B------:R-:W-:Y:S02]  /*5e80*/  MOV R8, UR4 ;  /* 0x0000000400087c02 */ /* 0x000fe40008000f00 */
.L_x_7688:
        /* <DEDUP_REMOVED lines=156> */
.L_x_7690:
[----:B------:R-:W-:Y:S05]  /*6850*/  BSYNC B0 ;  /* 0x0000000000007941 */ /* 0x000fea0003800000 */
.L_x_7689:
[----:B------:R-:W0:Y:S01]  /*6860*/  LDGDEPBAR ;  /* 0x00000000000079af */ /* 0x000e220000000000 */
[----:B------:R-:W-:-:S04]  /*6870*/  IADD3 R166, P0, R11, R166, RZ ;  /* 0x000000a60ba67210 */ /* 0x000fc80007f1e0ff */
[----:B------:R-:W-:Y:S02]  /*6880*/  IADD3.X R165, R8, R165, RZ, P0, !PT ;  /* 0x000000a508a57210 */ /* 0x000fe400007fe4ff */
.L_x_7686:
[----:B-1----:R-:W-:Y:S01]  /*6890*/  IADD3 R59, R231, UR25, RZ ;  /* 0x00000019e73b7c10 */ /* 0x002fe2000fffe0ff */
[----:B------:R-:W-:-:S03]  /*68a0*/  IMAD.SHL.U32 R224, R0, 0x2, RZ ;  /* 0x0000000200e07824 */ /* 0x000fc600078e00ff */
[----:B------:R-:W-:Y:S01]  /*68b0*/  IADD3 R18, R59, 0x1, RZ ;  /* 0x000000013b127810 */ /* 0x000fe20007ffe0ff */
[----:B------:R-:W-:Y:S01]  /*68c0*/  IMAD.IADD R57, R239, 0x1, -R59 ;  /* 0x00000001ef397824 */ /* 0x000fe200078e0a3b */
[----:B------:R-:W-:Y:S01]  /*68d0*/  IADD3 R9, R59, 0x19, RZ ;  /* 0x000000193b097810 */ /* 0x000fe20007ffe0ff */
[----:B------:R-:W-:Y:S01]  /*68e0*/  IMAD R222, R7, 0x2, R224 ;  /* 0x0000000207de7824 */ /* 0x000fe200078e02e0 */
        /* <DEDUP_REMOVED lines=11> */
[----:B------:R-:W-:Y:S01]  /*69a0*/  LDSM.16.MT88.4 R156, [R224+0x10000] ;  /* 0x01000000e09c783b */ /* 0x000fe20000004200 */
[----:B------:R-:W-:Y:S01]  /*69b0*/  IABS R28, R28 ;  /* 0x0000001c001c7213 */ /* 0x000fe20000000000 */
[----:B------:R-:W-:Y:S01]  /*69c0*/  IMAD.IADD R26, R239, 0x1, -R12 ;  /* 0x00000001ef1a7824 */ /* 0x000fe200078e0a0c */
[----:B------:R-:W-:Y:S01]  /*69d0*/  IABS R31, R31 ;  /* 0x0000001f001f7213 */ /* 0x000fe20000000000 */
[----:B------:R-:W1:Y:S01]  /*69e0*/  I2F R58, R58 ;  /* 0x0000003a003a7306 */ /* 0x000e620000201400 */
[----:B------:R-:W-:Y:S01]  /*69f0*/  IADD3 R13, R59, 0x20, RZ ;  /* 0x000000203b0d7810 */ /* 0x000fe20007ffe0ff */
[C---:B------:R-:W-:Y:S01]  /*6a00*/  IMAD.IADD R23, R239.reuse, 0x1, -R10 ;  /* 0x00000001ef177824 */ /* 0x040fe200078e0a0a */
[----:B------:R-:W-:Y:S01]  /*6a10*/  IABS R29, R29 ;  /* 0x0000001d001d7213 */ /* 0x000fe20000000000 */
[----:B------:R-:W-:Y:S01]  /*6a20*/  LDSM.16.MT88.4 R148, [R222+0x10000] ;  /* 0x01000000de94783b */ /* 0x000fe20000004200 */
[----:B------:R-:W-:Y:S01]  /*6a30*/  IABS R27, R27 ;  /* 0x0000001b001b7213 */ /* 0x000fe20000000000 */
[----:B------:R-:W-:Y:S01]  /*6a40*/  IMAD.IADD R25, R239, 0x1, -R13 ;  /* 0x00000001ef197824 */ /* 0x000fe200078e0a0d */
[----:B------:R-:W-:Y:S01]  /*6a50*/  IABS R26, R26 ;  /* 0x0000001a001a7213 */ /* 0x000fe20000000000 */
[----:B------:R-:W3:Y:S01]  /*6a60*/  I2F R28, R28 ;  /* 0x0000001c001c7306 */ /* 0x000ee20000201400 */
[----:B------:R-:W-:Y:S01]  /*6a70*/  IABS R23, R23 ;  /* 0x0000001700177213 */ /* 0x000fe20000000000 */
[----:B------:R-:W-:Y:S01]  /*6a80*/  IMAD R220, R5, 0x2, R222 ;  /* 0x0000000205dc7824 */ /* 0x000fe200078e02de */
[----:B------:R-:W-:Y:S01]  /*6a90*/  IADD3 R11, R59, 0x9, RZ ;  /* 0x000000093b0b7810 */ /* 0x000fe20007ffe0ff */
[----:B------:R-:W-:Y:S01]  /*6aa0*/  IMAD R221, R5, 0x2, R224 ;  /* 0x0000000205dd7824 */ /* 0x000fe200078e02e0 */
[----:B------:R-:W-:Y:S01]  /*6ab0*/  IABS R25, R25 ;  /* 0x0000001900197213 */ /* 0x000fe20000000000 */
[----:B------:R-:W-:Y:S01]  /*6ac0*/  LDSM.16.MT88.4 R72, [R224+0x14000] ;  /* 0x01400000e048783b */ /* 0x000fe20000004200 */
[----:B------:R-:W-:Y:S01]  /*6ad0*/  ISETP.GE.AND P5, PT, R18, R237, PT ;  /* 0x000000ed1200720c */ /* 0x000fe20003fa6270 */
[----:B------:R-:W4:Y:S01]  /*6ae0*/  I2F R31, R31 ;  /* 0x0000001f001f7306 */ /* 0x000f220000201400 */
[----:B------:R-:W-:Y:S01]  /*6af0*/  IMAD.IADD R56, R239, 0x1, -R11 ;  /* 0x00000001ef387824 */ /* 0x000fe200078e0a0b */
[C---:B--2---:R-:W-:Y:S01]  /*6b00*/  IADD3 R2, R59.reuse, 0x39, RZ ;  /* 0x000000393b027810 */ /* 0x044fe20007ffe0ff */
[----:B-1----:R-:W-:Y:S01]  /*6b10*/  FFMA.FTZ R53, R58, -UR16, R53 ;  /* 0x800000103a357c23 */ /* 0x002fe20008010035 */
[----:B------:R-:W-:Y:S01]  /*6b20*/  IADD3 R15, R59, 0x11, RZ ;  /* 0x000000113b0f7810 */ /* 0x000fe20007ffe0ff */
[----:B------:R-:W-:Y:S01]  /*6b30*/  LDSM.16.MT88.4 R132, [R220+0x10000] ;  /* 0x01000000dc84783b */ /* 0x000fe20000004200 */
[----:B------:R-:W-:Y:S01]  /*6b40*/  IABS R57, R57 ;  /* 0x0000003900397213 */ /* 0x000fe20000000000 */
[----:B------:R-:W-:Y:S01]  /*6b50*/  IMAD.IADD R19, R239, 0x1, -R2 ;  /* 0x00000001ef137824 */ /* 0x000fe200078e0a02 */
[----:B------:R-:W1:Y:S01]  /*6b60*/  I2F R29, R29 ;  /* 0x0000001d001d7306 */ /* 0x000e620000201400 */
[----:B------:R-:W-:Y:S01]  /*6b70*/  IADD3 R8, R59, 0x29, RZ ;  /* 0x000000293b087810 */ /* 0x000fe20007ffe0ff */
[----:B---3--:R-:W-:Y:S01]  /*6b80*/  FFMA.FTZ R28, R28, -UR16, R41 ;  /* 0x800000101c1c7c23 */ /* 0x008fe20008010029 */
[----:B------:R-:W-:Y:S01]  /*6b90*/  ISETP.LT.OR P5, PT, R18, R238, P5 ;  /* 0x000000ee1200720c */ /* 0x000fe20002fa1670 */
[C---:B------:R-:W-:Y:S01]  /*6ba0*/  IMAD.IADD R30, R239.reuse, 0x1, -R15 ;  /* 0x00000001ef1e7824 */ /* 0x040fe200078e0a0f */
[----:B------:R-:W-:Y:S01]  /*6bb0*/  IABS R56, R56 ;  /* 0x0000003800387213 */ /* 0x000fe20000000000 */
[----:B------:R-:W-:Y:S01]  /*6bc0*/  IMAD.IADD R24, R239, 0x1, -R8 ;  /* 0x00000001ef187824 */ /* 0x000fe200078e0a08 */
[-C--:B------:R-:W-:Y:S01]  /*6bd0*/  ISETP.GE.AND P3, PT, R17, R237.reuse, PT ;  /* 0x000000ed1100720c */ /* 0x080fe20003f66270 */
[----:B------:R-:W2:Y:S01]  /*6be0*/  I2F R27, R27 ;  /* 0x0000001b001b7306 */ /* 0x000ea20000201400 */
[----:B------:R-:W-:Y:S01]  /*6bf0*/  IADD3 R6, R59, 0x30, RZ ;  /* 0x000000303b067810 */ /* 0x000fe20007ffe0ff */
[----:B----4-:R-:W-:Y:S01]  /*6c00*/  FFMA.FTZ R31, R31, -UR16, R48 ;  /* 0x800000101f1f7c23 */ /* 0x010fe20008010030 */
[----:B------:R-:W-:Y:S01]  /*6c10*/  FSEL R41, R53, -INF , !P5 ;  /* 0xff80000035297808 */ /* 0x000fe20006800000 */
[----:B------:R-:W-:Y:S01]  /*6c20*/  LDSM.16.MT88.4 R140, [R221+0x10000] ;  /* 0x01000000dd8c783b */ /* 0x000fe20000004200 */
[-C--:B------:R-:W-:Y:S01]  /*6c30*/  ISETP.GE.AND P4, PT, R16, R237.reuse, PT ;  /* 0x000000ed1000720c */ /* 0x080fe20003f86270 */
[----:B------:R-:W-:Y:S01]  /*6c40*/  IMAD.IADD R21, R239, 0x1, -R6 ;  /* 0x00000001ef157824 */ /* 0x000fe200078e0a06 */
[----:B------:R-:W-:Y:S01]  /*6c50*/  ISETP.GE.AND P5, PT, R14, R237, PT ;  /* 0x000000ed0e00720c */ /* 0x000fe20003fa6270 */
[----:B------:R-:W3:Y:S01]  /*6c60*/  I2F R26, R26 ;  /* 0x0000001a001a7306 */ /* 0x000ee20000201400 */
[----:B------:R-:W-:Y:S01]  /*6c70*/  ISETP.LT.OR P3, PT, R17, R238, P3 ;  /* 0x000000ee1100720c */ /* 0x000fe20001f61670 */
[----:B-1----:R-:W-:Y:S01]  /*6c80*/  FFMA.FTZ R29, R29, -UR16, R44 ;  /* 0x800000101d1d7c23 */ /* 0x002fe2000801002c */
[----:B------:R-:W-:Y:S01]  /*6c90*/  IABS R19, R19 ;  /* 0x0000001300137213 */ /* 0x000fe20000000000 */
[----:B------:R-:W-:Y:S01]  /*6ca0*/  LDSM.16.MT88.4 R64, [R220+0x12000] ;  /* 0x01200000dc40783b */ /* 0x000fe20000004200 */
[----:B------:R-:W-:-:S02]  /*6cb0*/  IABS R30, R30 ;  /* 0x0000001e001e7213 */ /* 0x000fc40000000000 */
[----:B------:R-:W-:Y:S01]  /*6cc0*/  IADD3 R4, R59, 0x31, RZ ;  /* 0x000000313b047810 */ /* 0x000fe20007ffe0ff */
[----:B------:R-:W1:Y:S01]  /*6cd0*/  I2F R23, R23 ;  /* 0x0000001700177306 */ /* 0x000e620000201400 */
[----:B--2---:R-:W-:Y:S01]  /*6ce0*/  FFMA.FTZ R27, R27, -UR16, R40 ;  /* 0x800000101b1b7c23 */ /* 0x004fe20008010028 */
[-C--:B------:R-:W-:Y:S01]  /*6cf0*/  ISETP.LT.OR P4, PT, R16, R238.reuse, P4 ;  /* 0x000000ee1000720c */ /* 0x080fe20002781670 */
[----:B------:R-:W-:Y:S01]  /*6d00*/  LDSM.16.MT88.4 R88, [R221+0x14000] ;  /* 0x01400000dd58783b */ /* 0x000fe20000004200 */
[----:B------:R-:W-:Y:S01]  /*6d10*/  ISETP.LT.OR P5, PT, R14, R238, P5 ;  /* 0x000000ee0e00720c */ /* 0x000fe20002fa1670 */
[----:B------:R-:W-:Y:S01]  /*6d20*/  IMAD.IADD R22, R239, 0x1, -R4 ;  /* 0x00000001ef167824 */ /* 0x000fe200078e0a04 */
[----:B------:R-:W-:Y:S01]  /*6d30*/  IABS R24, R24 ;  /* 0x0000001800187213 */ /* 0x000fe20000000000 */
[----:B------:R-:W-:Y:S01]  /*6d40*/  LDSM.16.MT88.4 R96, [R220+0x14000] ;  /* 0x01400000dc60783b */ /* 0x000fe20000004200 */
[----:B------:R-:W2:Y:S01]  /*6d50*/  I2F R25, R25 ;  /* 0x0000001900197306 */ /* 0x000ea20000201400 */
[----:B---3--:R-:W-:Y:S01]  /*6d60*/  FFMA.FTZ R26, R26, -UR16, R37 ;  /* 0x800000101a1a7c23 */ /* 0x008fe20008010025 */
[----:B------:R-:W-:Y:S01]  /*6d70*/  FSEL R37, R31, -INF , !P3 ;  /* 0xff8000001f257808 */ /* 0x000fe20005800000 */
[----:B------:R-:W-:Y:S01]  /*6d80*/  LDSM.16.MT88.4 R104, [R224+0x16000] ;  /* 0x01600000e068783b */ /* 0x000fe20000004200 */
[----:B------:R-:W-:-:S02]  /*6d90*/  ISETP.GE.AND P3, PT, R9, R237, PT ;  /* 0x000000ed0900720c */ /* 0x000fc40003f66270 */
[----:B------:R-:W-:Y:S01]  /*6da0*/  IADD3 R3, R59, 0x38, RZ ;  /* 0x000000383b037810 */ /* 0x000fe20007ffe0ff */
[----:B------:R-:W-:Y:S01]  /*6db0*/  LDSM.16.MT88.4 R112, [R222+0x16000] ;  /* 0x01600000de70783b */ /* 0x000fe20000004200 */
[----:B------:R-:W3:Y:S01]  /*6dc0*/  I2F R57, R57 ;  /* 0x0000003900397306 */ /* 0x000ee20000201400 */
[----:B-1----:R-:W-:Y:S01]  /*6dd0*/  FFMA.FTZ R32, R23, -UR16, R32 ;  /* 0x8000001017207c23 */ /* 0x002fe20008010020 */
[----:B------:R-:W-:Y:S01]  /*6de0*/  IABS R21, R21 ;  /* 0x0000001500157213 */ /* 0x000fe20000000000 */
[----:B------:R-:W-:Y:S01]  /*6df0*/  IMAD.IADD R20, R239, 0x1, -R3 ;  /* 0x00000001ef147824 */ /* 0x000fe200078e0a03 */
[----:B------:R-:W-:Y:S01]  /*6e00*/  FSEL R23, R29, -INF , !P4 ;  /* 0xff8000001d177808 */ /* 0x000fe20006000000 */
[----:B------:R-:W-:Y:S01]  /*6e10*/  LDSM.16.MT88.4 R120, [R221+0x16000] ;  /* 0x01600000dd78783b */ /* 0x000fe20000004200 */
[-C--:B------:R-:W-:Y:S02]  /*6e20*/  ISETP.GE.AND P1, PT, R11, R237.reuse, PT ;  /* 0x000000ed0b00720c */ /* 0x080fe40003f26270 */
[----:B------:R-:W1:Y:S01]  /*6e30*/  I2F R56, R56 ;  /* 0x0000003800387306 */ /* 0x000e620000201400 */
[----:B------:R-:W-:Y:S01]  /*6e40*/  ISETP.GE.AND P4, PT, R13, R237, PT ;  /* 0x000000ed0d00720c */ /* 0x000fe20003f86270 */
[----:B--2---:R-:W-:Y:S01]  /*6e50*/  FFMA.FTZ R25, R25, -UR16, R36 ;  /* 0x8000001019197c23 */ /* 0x004fe20008010024 */
[----:B------:R-:W-:-:S02]  /*6e60*/  ISETP.LT.OR P3, PT, R9, R238, P3 ;  /* 0x000000ee0900720c */ /* 0x000fc40001f61670 */
[-C--:B------:R-:W-:Y:S02]  /*6e70*/  ISETP.LT.OR P1, PT, R11, R238.reuse, P1 ;  /* 0x000000ee0b00720c */ /* 0x080fe40000f21670 */
[----:B------:R-:W-:Y:S01]  /*6e80*/  ISETP.LT.OR P4, PT, R13, R238, P4 ;  /* 0x000000ee0d00720c */ /* 0x000fe20002781670 */
[----:B------:R2:W4:Y:S01]  /*6e90*/  I2F R58, R19 ;  /* 0x00000013003a7306 */ /* 0x0005220000201400 */
[----:B------:R-:W-:Y:S01]  /*6ea0*/  IABS R22, R22 ;  /* 0x0000001600167213 */ /* 0x000fe20000000000 */
[----:B---3--:R-:W-:Y:S01]  /*6eb0*/  FFMA.FTZ R52, R57, -UR16, R52 ;  /* 0x8000001039347c23 */ /* 0x008fe20008010034 */
[-C--:B------:R-:W-:Y:S02]  /*6ec0*/  ISETP.GE.AND P0, PT, R59, R237.reuse, PT ;  /* 0x000000ed3b00720c */ /* 0x080fe40003f06270 */
[----:B------:R-:W-:Y:S02]  /*6ed0*/  IABS R20, R20 ;  /* 0x0000001400147213 */ /* 0x000fe40000000000 */
[----:B------:R-:W-:Y:S01]  /*6ee0*/  FSEL R186, R25, -INF , !P4 ;  /* 0xff80000019ba7808 */ /* 0x000fe20006000000 */
[----:B------:R-:W3:Y:S01]  /*6ef0*/  I2F R30, R30 ;  /* 0x0000001e001e7306 */ /* 0x000ee20000201400 */
[C---:B------:R-:W-:Y:S01]  /*6f00*/  ISETP.LT.OR P0, PT, R59.reuse, R238, P0 ;  /* 0x000000ee3b00720c */ /* 0x040fe20000701670 */
[----:B-1----:R-:W-:Y:S01]  /*6f10*/  FFMA.FTZ R49, R56, -UR16, R49 ;  /* 0x8000001038317c23 */ /* 0x002fe20008010031 */
[----:B------:R-:W-:Y:S01]  /*6f20*/  ISETP.GE.AND P4, PT, R10, R237, PT ;  /* 0x000000ed0a00720c */ /* 0x000fe20003f86270 */
[----:B------:R-:W-:Y:S01]  /*6f30*/  IMAD.IADD R25, R236, 0x1, -R16 ;  /* 0x00000001ec197824 */ /* 0x000fe200078e0a10 */
[----:B------:R-:W-:-:S02]  /*6f40*/  ISETP.GE.AND P2, PT, R59, R234, PT ;  /* 0x000000ea3b00720c */ /* 0x000fc40003f46270 */
[----:B------:R-:W-:Y:S01]  /*6f50*/  ISETP.LT.OR P4, PT, R10, R238, P4 ;  /* 0x000000ee0a00720c */ /* 0x000fe20002781670 */
[----:B------:R-:W1:Y:S01]  /*6f60*/  I2F R24, R24 ;  /* 0x0000001800187306 */ /* 0x000e620000201400 */
[----:B--2---:R-:W-:Y:S01]  /*6f70*/  FSEL R19, R27, -INF , !P5 ;  /* 0xff8000001b137808 */ /* 0x004fe20006800000 */
[----:B------:R-:W-:Y:S01]  /*6f80*/  IMAD.IADD R27, R236, 0x1, -R11 ;  /* 0x00000001ec1b7824 */ /* 0x000fe200078e0a0b */
[----:B------:R-:W-:Y:S01]  /*6f90*/  ISETP.GE.AND P5, PT, R11, R234, PT ;  /* 0x000000ea0b00720c */ /* 0x000fe20003fa6270 */
[----:B----4-:R-:W-:Y:S01]  /*6fa0*/  FFMA.FTZ R58, R58, -UR16, R77 ;  /* 0x800000103a3a7c23 */ /* 0x010fe2000801004d */
[----:B------:R-:W-:Y:S02]  /*6fb0*/  FSEL R31, R49, -INF , !P1 ;  /* 0xff800000311f7808 */ /* 0x000fe40004800000 */
[----:B------:R-:W-:Y:S01]  /*6fc0*/  ISETP.LT.OR P5, PT, R11, R235, P5 ;  /* 0x000000eb0b00720c */ /* 0x000fe20002fa1670 */
[----:B------:R-:W2:Y:S01]  /*6fd0*/  I2F R21, R21 ;  /* 0x0000001500157306 */ /* 0x000ea20000201400 */
[----:B------:R-:W-:Y:S01]  /*6fe0*/  FSEL R11, R28, -INF , !P3 ;  /* 0xff8000001c0b7808 */ /* 0x000fe20005800000 */
[----:B---3--:R-:W-:Y:S01]  /*6ff0*/  FFMA.FTZ R30, R30, -UR16, R45 ;  /* 0x800000101e1e7c23 */ /* 0x008fe2000801002d */
[----:B------:R-:W-:-:S02]  /*7000*/  ISETP.GE.AND P3, PT, R12, R237, PT ;  /* 0x000000ed0c00720c */ /* 0x000fc40003f66270 */
[----:B------:R-:W-:Y:S02]  /*7010*/  ISETP.GE.AND P1, PT, R18, R234, PT ;  /* 0x000000ea1200720c */ /* 0x000fe40003f26270 */
[-C--:B------:R-:W-:Y:S01]  /*7020*/  ISETP.LT.OR P3, PT, R12, R238.reuse, P3 ;  /* 0x000000ee0c00720c */ /* 0x080fe20001f61670 */
[----:B------:R-:W3:Y:S01]  /*7030*/  I2F R22, R22 ;  /* 0x0000001600167306 */ /* 0x000ee20000201400 */
[----:B------:R-:W-:Y:S01]  /*7040*/  FSEL R251, R32, -INF , !P4 ;  /* 0xff80000020fb7808 */ /* 0x000fe20006000000 */
[----:B-1----:R-:W-:Y:S01]  /*7050*/  FFMA.FTZ R24, R24, -UR16, R33 ;  /* 0x8000001018187c23 */ /* 0x002fe20008010021 */
[----:B------:R-:W-:Y:S01]  /*7060*/  FSEL R189, R26, -INF , !P3 ;  /* 0xff8000001abd7808 */ /* 0x000fe20005800000 */
[----:B------:R-:W-:Y:S01]  /*7070*/  IMAD.IADD R26, R236, 0x1, -R14 ;  /* 0x00000001ec1a7824 */ /* 0x000fe200078e0a0e */
[-C--:B------:R-:W-:Y:S02]  /*7080*/  ISETP.GE.AND P3, PT, R8, R237.reuse, PT ;  /* 0x000000ed0800720c */ /* 0x080fe40003f66270 */
[----:B------:R-:W-:Y:S01]  /*7090*/  ISETP.GE.AND P4, PT, R6, R237, PT ;  /* 0x000000ed0600720c */ /* 0x000fe20003f86270 */
[----:B------:R-:W1:Y:S01]  /*70a0*/  I2F R61, R20 ;  /* 0x00000014003d7306 */ /* 0x000e620000201400 */
[-C--:B------:R-:W-:Y:S01]  /*70b0*/  ISETP.LT.OR P2, PT, R59, R235.reuse, P2 ;  /* 0x000000eb3b00720c */ /* 0x080fe20001741670 */
[----:B------:R-:W-:Y:S01]  /*70c0*/  IMAD.IADD R59, R236, 0x1, -R59 ;  /* 0x00000001ec3b7824 */ /* 0x000fe200078e0a3b */
[-C--:B------:R-:W-:Y:S01]  /*70d0*/  ISETP.LT.OR P3, PT, R8, R238.reuse, P3 ;  /* 0x000000ee0800720c */ /* 0x080fe20001f61670 */
[----:B--2---:R-:W-:Y:S01]  /*70e0*/  FFMA.FTZ R80, R21, -UR16, R80 ;  /* 0x8000001015507c23 */ /* 0x004fe20008010050 */
[----:B------:R-:W-:Y:S01]  /*70f0*/  ISETP.LT.OR P1, PT, R18, R235, P1 ;  /* 0x000000eb1200720c */ /* 0x000fe20000f21670 */
[----:B------:R-:W-:Y:S01]  /*7100*/  IMAD.IADD R18, R236, 0x1, -R18 ;  /* 0x00000001ec127824 */ /* 0x000fe200078e0a12 */
[----:B------:R-:W-:Y:S01]  /*7110*/  ISETP.LT.OR P4, PT, R6, R238, P4 ;  /* 0x000000ee0600720c */ /* 0x000fe20002781670 */
[----:B---3--:R-:W-:Y:S01]  /*7120*/  FFMA.FTZ R22, R22, -UR16, R81 ;  /* 0x8000001016167c23 */ /* 0x008fe20008010051 */
[----:B------:R-:W-:-:S02]  /*7130*/  FSEL R191, R24, -INF , !P3 ;  /* 0xff80000018bf7808 */ /* 0x000fc40005800000 */
[----:B------:R-:W-:Y:S02]  /*7140*/  ISETP.GE.AND P3, PT, R4, R237, PT ;  /* 0x000000ed0400720c */ /* 0x000fe40003f66270 */
[----:B------:R-:W-:Y:S02]  /*7150*/  IABS R29, R59 ;  /* 0x0000003b001d7213 */ /* 0x000fe40000000000 */
[----:B------:R-:W-:Y:S01]  /*7160*/  IABS R18, R18 ;  /* 0x0000001200127213 */ /* 0x000fe20000000000 */
[----:B-1----:R-:W-:Y:S01]  /*7170*/  FFMA.FTZ R61, R61, -UR16, R76 ;  /* 0x800000103d3d7c23 */ /* 0x002fe2000801004c */
[----:B------:R-:W-:Y:S02]  /*7180*/  FSEL R20, R52, -INF , !P0 ;  /* 0xff80000034147808 */ /* 0x000fe40004000000 */
[----:B------:R-:W-:Y:S01]  /*7190*/  ISETP.GE.AND P0, PT, R15, R237, PT ;  /* 0x000000ed0f00720c */ /* 0x000fe20003f06270 */
[----:B------:R-:W1:Y:S01]  /*71a0*/  I2F R29, R29 ;  /* 0x0000001d001d7306 */ /* 0x000e620000201400 */
[----:B------:R-:W-:-:S02]  /*71b0*/  FSEL R243, R80, -INF , !P4 ;  /* 0xff80000050f37808 */ /* 0x000fc40006000000 */
[----:B------:R-:W-:Y:S02]  /*71c0*/  ISETP.LT.OR P0, PT, R15, R238, P0 ;  /* 0x000000ee0f00720c */ /* 0x000fe40000701670 */
[----:B------:R-:W-:Y:S02]  /*71d0*/  ISETP.GE.AND P4, PT, R3, R237, PT ;  /* 0x000000ed0300720c */ /* 0x000fe40003f86270 */
[----:B------:R-:W-:Y:S01]  /*71e0*/  FSEL R21, R30, -INF , !P0 ;  /* 0xff8000001e157808 */ /* 0x000fe20004000000 */
[----:B------:R-:W2:Y:S01]  /*71f0*/  I2F R18, R18 ;  /* 0x0000001200127306 */ /* 0x000ea20000201400 */
[C---:B------:R-:W-:Y:S01]  /*7200*/  ISETP.GE.AND P0, PT, R17.reuse, R234, PT ;  /* 0x000000ea1100720c */ /* 0x040fe20003f06270 */
[----:B------:R-:W-:Y:S01]  /*7210*/  IMAD.IADD R30, R236, 0x1, -R15 ;  /* 0x00000001ec1e7824 */ /* 0x000fe200078e0a0f */
[-C--:B------:R-:W-:Y:S02]  /*7220*/  ISETP.LT.OR P3, PT, R4, R238.reuse, P3 ;  /* 0x000000ee0400720c */ /* 0x080fe40001f61670 */
[----:B------:R-:W-:Y:S01]  /*7230*/  ISETP.LT.OR P0, PT, R17, R235, P0 ;  /* 0x000000eb1100720c */ /* 0x000fe20000701670 */
[----:B------:R-:W-:Y:S01]  /*7240*/  IMAD.IADD R17, R236, 0x1, -R17 ;  /* 0x00000001ec117824 */ /* 0x000fe200078e0a11 */
[----:B------:R-:W-:Y:S01]  /*7250*/  ISETP.LT.OR P4, PT, R3, R238, P4 ;  /* 0x000000ee0300720c */ /* 0x000fe20002781670 */
[----:B-1----:R-:W-:Y:S01]  /*7260*/  FFMA.FTZ R29, R29, -UR16, R54 ;  /* 0x800000101d1d7c23 */ /* 0x002fe20008010036 */
[----:B------:R-:W-:-:S02]  /*7270*/  FSEL R241, R22, -INF , !P3 ;  /* 0xff80000016f17808 */ /* 0x000fc40005800000 */
[----:B------:R-:W-:Y:S02]  /*7280*/  IABS R17, R17 ;  /* 0x0000001100117213 */ /* 0x000fe40000000000 */
[----:B------:R-:W-:Y:S02]  /*7290*/  ISETP.GE.AND P3, PT, R2, R237, PT ;  /* 0x000000ed0200720c */ /* 0x000fe40003f66270 */
[----:B------:R-:W-:Y:S01]  /*72a0*/  IABS R27, R27 ;  /* 0x0000001b001b7213 */ /* 0x000fe20000000000 */
[----:B--2---:R-:W-:Y:S01]  /*72b0*/  FFMA.FTZ R55, R18, -UR16, R55 ;  /* 0x8000001012377c23 */ /* 0x004fe20008010037 */
[----:B------:R-:W-:Y:S01]  /*72c0*/  FSEL R203, R61, -INF , !P4 ;  /* 0xff8000003dcb7808 */ /* 0x000fe20006000000 */
[----:B------:R-:W1:Y:S01]  /*72d0*/  I2F R17, R17 ;  /* 0x0000001100117306 */ /* 0x000e620000201400 */
[----:B------:R-:W-:Y:S02]  /*72e0*/  ISETP.GE.AND P4, PT, R16, R234, PT ;  /* 0x000000ea1000720c */ /* 0x000fe40003f86270 */
[----:B------:R-:W-:-:S02]  /*72f0*/  IABS R25, R25 ;  /* 0x0000001900197213 */ /* 0x000fc40000000000 */
[----:B------:R-:W-:Y:S02]  /*7300*/  ISETP.LT.OR P3, PT, R2, R238, P3 ;  /* 0x000000ee0200720c */ /* 0x000fe40001f61670 */
[-C--:B------:R-:W-:Y:S01]  /*7310*/  ISETP.LT.OR P4, PT, R16, R235.reuse, P4 ;  /* 0x000000eb1000720c */ /* 0x080fe20002781670 */
[----:B------:R2:W3:Y:S01]  /*7320*/  I2F R28, R27 ;  /* 0x0000001b001c7306 */ /* 0x0004e20000201400 */
[----:B------:R-:W-:Y:S01]  /*7330*/  IABS R30, R30 ;  /* 0x0000001e001e7213 */ /* 0x000fe20000000000 */
[----:B------:R-:W-:Y:S01]  /*7340*/  IMAD.IADD R16, R236, 0x1, -R12 ;  /* 0x00000001ec107824 */ /* 0x000fe200078e0a0c */
[----:B------:R-:W-:Y:S02]  /*7350*/  FSEL R201, R58, -INF , !P3 ;  /* 0xff8000003ac97808 */ /* 0x000fe40005800000 */
[----:B------:R-:W-:Y:S01]  /*7360*/  ISETP.GE.AND P3, PT, R15, R234, PT ;  /* 0x000000ea0f00720c */ /* 0x000fe20003f66270 */
[----:B------:R-:W-:Y:S01]  /*7370*/  LDSM.16.MT88.4 R56, [R221+0x12000] ;  /* 0x01200000dd38783b */ /* 0x000fe20000004200 */
[----:B------:R-:W-:Y:S01]  /*7380*/  IABS R26, R26 ;  /* 0x0000001a001a7213 */ /* 0x000fe20000000000 */
[----:B------:R-:W4:Y:S01]  /*7390*/  I2F R25, R25 ;  /* 0x0000001900197306 */ /* 0x000f220000201400 */
[----:B------:R-:W-:Y:S01]  /*73a0*/  IABS R16, R16 ;  /* 0x0000001000107213 */ /* 0x000fe20000000000 */
[----:B-1----:R-:W-:Y:S01]  /*73b0*/  FFMA.FTZ R17, R17, -UR16, R50 ;  /* 0x8000001011117c23 */ /* 0x002fe20008010032 */
[----:B------:R-:W-:Y:S01]  /*73c0*/  ISETP.LT.OR P3, PT, R15, R235, P3 ;  /* 0x000000eb0f00720c */ /* 0x000fe20001f61670 */
[----:B------:R-:W-:-:S02]  /*73d0*/  IMAD.IADD R15, R236, 0x1, -R10 ;  /* 0x00000001ec0f7824 */ /* 0x000fc400078e0a0a */
[----:B------:R-:W-:Y:S02]  /*73e0*/  IMAD.MOV.U32 R33, RZ, RZ, R26 ;  /* 0x000000ffff217224 */ /* 0x000fe400078e001a */
[C---:B--2---:R-:W-:Y:S01]  /*73f0*/  IMAD.IADD R27, R236.reuse, 0x1, -R9 ;  /* 0x00000001ec1b7824 */ /* 0x044fe200078e0a09 */
[----:B------:R-:W1:Y:S01]  /*7400*/  I2F R24, R30 ;  /* 0x0000001e00187306 */ /* 0x000e620000201400 */
[----:B------:R-:W-:Y:S01]  /*7410*/  IMAD.MOV.U32 R18, RZ, RZ, R16 ;  /* 0x000000ffff127224 */ /* 0x000fe200078e0010 */
[----:B------:R-:W-:Y:S01]  /*7420*/  FSEL R16, R29, -INF , !P2 ;  /* 0xff8000001d107808 */ /* 0x000fe20005000000 */
[----:B------:R-:W-:Y:S01]  /*7430*/  IMAD.IADD R26, R236, 0x1, -R13 ;  /* 0x00000001ec1a7824 */ /* 0x000fe200078e0a0d */
[----:B------:R-:W-:Y:S01]  /*7440*/  IABS R27, R27 ;  /* 0x0000001b001b7213 */ /* 0x000fe20000000000 */
[----:B---3--:R-:W-:Y:S01]  /*7450*/  FFMA.FTZ R28, R28, -UR16, R51 ;  /* 0x800000101c1c7c23 */ /* 0x008fe20008010033 */
[----:B------:R-:W-:Y:S01]  /*7460*/  IABS R15, R15 ;  /* 0x0000000f000f7213 */ /* 0x000fe20000000000 */
[----:B------:R-:W-:Y:S01]  /*7470*/  LDSM.16.MT88.4 R48, [R222+0x12000] ;  /* 0x01200000de30783b */ /* 0x000fe20000004200 */
[----:B------:R-:W-:Y:S01]  /*7480*/  FSEL R29, R55, -INF , !P1 ;  /* 0xff800000371d7808 */ /* 0x000fe20004800000 */
[----:B------:R-:W-:Y:S01]  /*7490*/  IMAD.MOV.U32 R22, RZ, RZ, R27 ;  /* 0x000000ffff167224 */ /* 0x000fe200078e001b */
[----:B------:R-:W2:Y:S01]  /*74a0*/  I2F R33, R33 ;  /* 0x0000002100217306 */ /* 0x000ea20000201400 */
[----:B------:R-:W-:-:S02]  /*74b0*/  ISETP.GE.AND P1, PT, R9, R234, PT ;  /* 0x000000ea0900720c */ /* 0x000fc40003f26270 */
[----:B------:R-:W-:Y:S02]  /*74c0*/  FSEL R27, R17, -INF , !P0 ;  /* 0xff800000111b7808 */ /* 0x000fe40004000000 */
[----:B------:R-:W-:Y:S01]  /*74d0*/  ISETP.LT.OR P1, PT, R9, R235, P1 ;  /* 0x000000eb0900720c */ /* 0x000fe20000f21670 */
[----:B----4-:R-:W-:Y:S01]  /*74e0*/  FFMA.FTZ R9, R25, -UR16, R46 ;  /* 0x8000001019097c23 */ /* 0x010fe2000801002e */
[-C--:B------:R-:W-:Y:S01]  /*74f0*/  ISETP.GE.AND P0, PT, R13, R234.reuse, PT ;  /* 0x000000ea0d00720c */ /* 0x080fe20003f06270 */
[----:B------:R-:W3:Y:S01]  /*7500*/  I2F R22, R22 ;  /* 0x0000001600167306 */ /* 0x000ee20000201400 */
[----:B-1----:R-:W-:Y:S01]  /*7510*/  FFMA.FTZ R17, R24, -UR16, R47 ;  /* 0x8000001018117c23 */ /* 0x002fe2000801002f */
[-C--:B------:R-:W-:Y:S02]  /*7520*/  ISETP.GE.AND P2, PT, R14, R234.reuse, PT ;  /* 0x000000ea0e00720c */ /* 0x080fe40003f46270 */
[----:B------:R-:W-:Y:S02]  /*7530*/  FSEL R9, R9, -INF , !P4 ;  /* 0xff80000009097808 */ /* 0x000fe40006000000 */
[----:B------:R-:W-:-:S02]  /*7540*/  ISETP.GE.AND P4, PT, R10, R234, PT ;  /* 0x000000ea0a00720c */ /* 0x000fc40003f86270 */
[----:B------:R-:W1:Y:S01]  /*7550*/  I2F R15, R15 ;  /* 0x0000000f000f7306 */ /* 0x000e620000201400 */
[----:B------:R-:W-:Y:S01]  /*7560*/  FSEL R17, R17, -INF , !P3 ;  /* 0xff80000011117808 */ /* 0x000fe20005800000 */
[----:B--2---:R-:W-:Y:S01]  /*7570*/  FFMA.FTZ R33, R33, -UR16, R42 ;  /* 0x8000001021217c23 */ /* 0x004fe2000801002a */
[----:B------:R-:W-:Y:S02]  /*7580*/  ISETP.GE.AND P3, PT, R8, R234, PT ;  /* 0x000000ea0800720c */ /* 0x000fe40003f66270 */
[----:B------:R-:W-:Y:S02]  /*7590*/  IABS R26, R26 ;  /* 0x0000001a001a7213 */ /* 0x000fe40000000000 */
[-C--:B------:R-:W-:Y:S01]  /*75a0*/  ISETP.LT.OR P4, PT, R10, R235.reuse, P4 ;  /* 0x000000eb0a00720c */ /* 0x080fe20002781670 */
[----:B------:R-:W2:Y:S01]  /*75b0*/  I2F R18, R18 ;  /* 0x0000001200127306 */ /* 0x000ea20000201400 */
[----:B------:R-:W-:Y:S01]  /*75c0*/  ISETP.LT.OR P0, PT, R13, R235, P0 ;  /* 0x000000eb0d00720c */ /* 0x000fe20000701670 */
[----:B---3--:R-:W-:Y:S01]  /*75d0*/  FFMA.FTZ R13, R22, -UR16, R43 ;  /* 0x80000010160d7c23 */ /* 0x008fe2000801002b */
[----:B------:R-:W-:-:S02]  /*75e0*/  FMNMX.FTZ R10, R20, R41, !PT ;  /* 0x00000029140a7209 */ /* 0x000fc40007810000 */
[-C--:B------:R-:W-:Y:S02]  /*75f0*/  ISETP.LT.OR P2, PT, R14, R235.reuse, P2 ;  /* 0x000000eb0e00720c */ /* 0x080fe40001741670 */
[----:B------:R-:W-:Y:S01]  /*7600*/  FSEL R25, R28, -INF , !P5 ;  /* 0xff8000001c197808 */ /* 0x000fe20006800000 */
[----:B------:R-:W3:Y:S01]  /*7610*/  I2F R45, R26 ;  /* 0x0000001a002d7306 */ /* 0x000ee20000201400 */
[-C--:B------:R-:W-:Y:S01]  /*7620*/  ISETP.LT.OR P3, PT, R8, R235.reuse, P3 ;  /* 0x000000eb0800720c */ /* 0x080fe20001f61670 */
[----:B------:R-:W-:Y:S01]  /*7630*/  IMAD.IADD R8, R236, 0x1, -R8 ;  /* 0x00000001ec087824 */ /* 0x000fe200078e0a08 */
[----:B------:R-:W-:Y:S01]  /*7640*/  ISETP.GE.AND P5, PT, R12, R234, PT ;  /* 0x000000ea0c00720c */ /* 0x000fe20003fa6270 */
[----:B-1----:R-:W-:Y:S01]  /*7650*/  FFMA.FTZ R34, R15, -UR16, R34 ;  /* 0x800000100f227c23 */ /* 0x002fe20008010022 */
[----:B------:R-:W-:Y:S02]  /*7660*/  FMNMX.FTZ R10, R37, R10, !PT ;  /* 0x0000000a250a7209 */ /* 0x000fe40007810000 */
[----:B------:R-:W-:Y:S01]  /*7670*/  FSEL R15, R33, -INF , !P2 ;  /* 0xff800000210f7808 */ /* 0x000fe20005000000 */
[----:B------:R-:W-:Y:S01]  /*7680*/  IMAD.IADD R33, R236, 0x1, -R6 ;  /* 0x00000001ec217824 */ /* 0x000fe200078e0a06 */
[----:B------:R-:W-:Y:S01]  /*7690*/  ISETP.LT.OR P5, PT, R12, R235, P5 ;  /* 0x000000eb0c00720c */ /* 0x000fe20002fa1670 */
[----:B--2---:R-:W-:Y:S01]  /*76a0*/  FFMA.FTZ R18, R18, -UR16, R39 ;  /* 0x8000001012127c23 */ /* 0x004fe20008010027 */
[----:B------:R-:W-:-:S02]  /*76b0*/  ISETP.GE.AND P2, PT, R6, R234, PT ;  /* 0x000000ea0600720c */ /* 0x000fc40003f46270 */
[----:B------:R-:W-:Y:S02]  /*76c0*/  FSEL R13, R13, -INF , !P1 ;  /* 0xff8000000d0d7808 */ /* 0x000fe40004800000 */
[----:B------:R-:W-:Y:S01]  /*76d0*/  ISETP.GE.AND P1, PT, R4, R234, PT ;  /* 0x000000ea0400720c */ /* 0x000fe20003f26270 */
[----:B---3--:R-:W-:Y:S01]  /*76e0*/  FFMA.FTZ R38, R45, -UR16, R38 ;  /* 0x800000102d267c23 */ /* 0x008fe20008010026 */
[----:B------:R-:W-:Y:S02]  /*76f0*/  IABS R12, R8 ;  /* 0x00000008000c7213 */ /* 0x000fe40000000000 */
[----:B------:R-:W-:Y:S02]  /*7700*/  FMNMX.FTZ R8, R31, R10, !PT ;  /* 0x0000000a1f087209 */ /* 0x000fe40007810000 */
[-C--:B------:R-:W-:Y:S01]  /*7710*/  ISETP.LT.OR P2, PT, R6, R235.reuse, P2 ;  /* 0x000000eb0600720c */ /* 0x080fe20001741670 */
[----:B------:R-:W-:Y:S01]  /*7720*/  IMAD.IADD R6, R236, 0x1, -R4 ;  /* 0x00000001ec067824 */ /* 0x000fe200078e0a04 */
[----:B------:R-:W-:Y:S01]  /*7730*/  ISETP.LT.OR P1, PT, R4, R235, P1 ;  /* 0x000000eb0400720c */ /* 0x000fe20000f21670 */
[----:B------:R-:W1:Y:S01]  /*7740*/  I2F R12, R12 ;  /* 0x0000000c000c7306 */ /* 0x000e620000201400 */
[----:B------:R-:W-:-:S02]  /*7750*/  FMNMX.FTZ R4, R23, R8, !PT ;  /* 0x0000000817047209 */ /* 0x000fc40007810000 */
[----:B------:R-:W-:Y:S02]  /*7760*/  FMNMX.FTZ R8, R16, R29, !PT ;  /* 0x0000001d10087209 */ /* 0x000fe40007810000 */
[----:B------:R-:W-:Y:S02]  /*7770*/  FSEL R247, R38, -INF , !P0 ;  /* 0xff80000026f77808 */ /* 0x000fe40004000000 */
[----:B------:R-:W-:Y:S02]  /*7780*/  FMNMX.FTZ R8, R27, R8, !PT ;  /* 0x000000081b087209 */ /* 0x000fe40007810000 */
[----:B------:R-:W-:Y:S02]  /*7790*/  ISETP.GE.AND P0, PT, R3, R234, PT ;  /* 0x000000ea0300720c */ /* 0x000fe40003f06270 */
[----:B------:R-:W-:Y:S02]  /*77a0*/  FMNMX.FTZ R8, R25, R8, !PT ;  /* 0x0000000819087209 */ /* 0x000fe40007810000 */
[----:B------:R-:W-:-:S02]  /*77b0*/  FMNMX.FTZ R4, R21, R4, !PT ;  /* 0x0000000415047209 */ /* 0x000fc40007810000 */
[----:B------:R-:W-:Y:S01]  /*77c0*/  FMNMX.FTZ R8, R9, R8, !PT ;  /* 0x0000000809087209 */ /* 0x000fe20007810000 */
[----:B-1----:R-:W-:Y:S01]  /*77d0*/  FFMA.FTZ R35, R12, -UR16, R35 ;  /* 0x800000100c237c23 */ /* 0x002fe20008010023 */
[----:B------:R-:W-:Y:S02]  /*77e0*/  IABS R33, R33 ;  /* 0x0000002100217213 */ /* 0x000fe40000000000 */
[----:B------:R-:W-:Y:S02]  /*77f0*/  FMNMX.FTZ R4, R19, R4, !PT ;  /* 0x0000000413047209 */ /* 0x000fe40007810000 */
[----:B------:R-:W-:Y:S01]  /*7800*/  ISETP.LT.OR P0, PT, R3, R235, P0 ;  /* 0x000000eb0300720c */ /* 0x000fe20000701670 */
[----:B------:R-:W-:Y:S01]  /*7810*/  IMAD.IADD R3, R236, 0x1, -R3 ;  /* 0x00000001ec037824 */ /* 0x000fe200078e0a03 */
[----:B------:R-:W-:Y:S01]  /*7820*/  FMNMX.FTZ R8, R17, R8, !PT ;  /* 0x0000000811087209 */ /* 0x000fe20007810000 */
[----:B------:R-:W1:Y:S01]  /*7830*/  I2F R33, R33 ;  /* 0x0000002100217306 */ /* 0x000e620000201400 */
[----:B------:R-:W-:-:S02]  /*7840*/  IABS R6, R6 ;  /* 0x0000000600067213 */ /* 0x000fc40000000000 */
[----:B------:R-:W-:Y:S01]  /*7850*/  FMNMX.FTZ R39, R11, R4, !PT ;  /* 0x000000040b277209 */ /* 0x000fe20007810000 */
[----:B------:R-:W-:Y:S01]  /*7860*/  IMAD.IADD R4, R236, 0x1, -R2 ;  /* 0x00000001ec047824 */ /* 0x000fe200078e0a02 */
[----:B------:R-:W-:Y:S02]  /*7870*/  FMNMX.FTZ R8, R15, R8, !PT ;  /* 0x000000080f087209 */ /* 0x000fe40007810000 */
[----:B------:R-:W-:Y:S01]  /*7880*/  IABS R3, R3 ;  /* 0x0000000300037213 */ /* 0x000fe20000000000 */
[----:B------:R-:W2:Y:S01]  /*7890*/  I2F R6, R6 ;  /* 0x0000000600067306 */ /* 0x000ea20000201400 */
[----:B------:R-:W-:Y:S02]  /*78a0*/  FMNMX.FTZ R10, R186, R39, !PT ;  /* 0x00000027ba0a7209 */ /* 0x000fe40007810000 */
[----:B------:R-:W-:Y:S02]  /*78b0*/  FMNMX.FTZ R8, R13, R8, !PT ;  /* 0x000000080d087209 */ /* 0x000fe40007810000 */
[----:B------:R-:W-:-:S02]  /*78c0*/  IABS R4, R4 ;  /* 0x0000000400047213 */ /* 0x000fc40000000000 */
[----:B------:R-:W-:Y:S01]  /*78d0*/  FMNMX.FTZ R10, R189, R10, !PT ;  /* 0x0000000abd0a7209 */ /* 0x000fe20007810000 */
[----:B------:R-:W3:Y:S01]  /*78e0*/  I2F R3, R3 ;  /* 0x0000000300037306 */ /* 0x000ee20000201400 */
[----:B------:R-:W-:Y:S01]  /*78f0*/  FSEL R193, R18, -INF , !P5 ;  /* 0xff80000012c17808 */ /* 0x000fe20006800000 */
[----:B-1----:R-:W-:Y:S01]  /*7900*/  FFMA.FTZ R33, R33, -UR16, R82 ;  /* 0x8000001021217c23 */ /* 0x002fe20008010052 */
[----:B------:R-:W-:Y:S02]  /*7910*/  FMNMX.FTZ R8, R247, R8, !PT ;  /* 0x00000008f7087209 */ /* 0x000fe40007810000 */
[----:B------:R-:W-:Y:S02]  /*7920*/  FMNMX.FTZ R10, R251, R10, !PT ;  /* 0x0000000afb0a7209 */ /* 0x000fe40007810000 */
[----:B------:R-:W-:Y:S01]  /*7930*/  FSEL R245, R34, -INF , !P4 ;  /* 0xff80000022f57808 */ /* 0x000fe20006000000 */
[----:B------:R-:W1:Y:S01]  /*7940*/  I2F R4, R4 ;  /* 0x0000000400047306 */ /* 0x000e620000201400 */
[----:B------:R-:W-:Y:S01]  /*7950*/  FMNMX.FTZ R8, R193, R8, !PT ;  /* 0x00000008c1087209 */ /* 0x000fe20007810000 */
[----:B--2---:R-:W-:Y:S01]  /*7960*/  FFMA.FTZ R6, R6, -UR16, R83 ;  /* 0x8000001006067c23 */ /* 0x004fe20008010053 */
[----:B------:R-:W-:Y:S01]  /*7970*/  FMNMX.FTZ R10, R191, R10, !PT ;  /* 0x0000000abf0a7209 */ /* 0x000fe20007810000 */
[----:B------:R-:W-:Y:S01]  /*7980*/  LDSM.16.MT88.4 R80, [R222+0x14000] ;  /* 0x01400000de50783b */ /* 0x000fe20000004200 */
[----:B------:R-:W-:-:S02]  /*7990*/  FSEL R197, R35, -INF , !P3 ;  /* 0xff80000023c57808 */ /* 0x000fc40005800000 */
[----:B------:R-:W-:Y:S01]  /*79a0*/  FMNMX.FTZ R12, R245, R8, !PT ;  /* 0x00000008f50c7209 */ /* 0x000fe20007810000 */
[----:B---3--:R-:W-:Y:S01]  /*79b0*/  FFMA.FTZ R3, R3, -UR16, R78 ;  /* 0x8000001003037c23 */ /* 0x008fe2000801004e */
[----:B------:R-:W-:Y:S02]  /*79c0*/  FMNMX.FTZ R10, R243, R10, !PT ;  /* 0x0000000af30a7209 */ /* 0x000fe40007810000 */
[----:B------:R-:W-:Y:S02]  /*79d0*/  FSEL R199, R33, -INF , !P2 ;  /* 0xff80000021c77808 */ /* 0x000fe40005000000 */
[----:B------:R-:W-:Y:S02]  /*79e0*/  FMNMX.FTZ R12, R197, R12, !PT ;  /* 0x0000000cc50c7209 */ /* 0x000fe40007810000 */
[----:B------:R-:W-:Y:S01]  /*79f0*/  FMNMX.FTZ R10, R241, R10, !PT ;  /* 0x0000000af10a7209 */ /* 0x000fe20007810000 */
[----:B-1----:R-:W-:Y:S01]  /*7a00*/  FFMA.FTZ R4, R4, -UR16, R79 ;  /* 0x8000001004047c23 */ /* 0x002fe2000801004f */
        /* <DEDUP_REMOVED lines=29> */
[----:B------:R-:W1:Y:S01]  /*7be0*/  LDSM.16.MT88.4 R40, [R224+0x12000] ;  /* 0x01200000e028783b */ /* 0x000e620000004200 */
[----:B------:R-:W-:Y:S01]  /*7bf0*/  FFMA.FTZ R180, R31, c[0x0][0x23c], -R34 ;  /* 0x00008f001fb47a23 */ /* 0x000fe20000010822 */
[----:B------:R-:W-:Y:S01]  /*7c00*/  MUFU.EX2 R187, R187 ;  /* 0x000000bb00bb7308 */ /* 0x000fe20000000800 */
[--C-:B------:R-:W-:Y:S01]  /*7c10*/  FFMA.FTZ R182, R16, c[0x0][0x23c], -R32.reuse ;  /* 0x00008f0010b67a23 */ /* 0x100fe20000010820 */
[----:B------:R-:W-:Y:S01]  /*7c20*/  LEA R242, P0, R166, c[0x0][0x168], 0x1 ;  /* 0x00005a00a6f27a11 */ /* 0x000fe200078008ff */
[----:B------:R-:W-:-:S02]  /*7c30*/  FFMA.FTZ R185, R29, c[0x0][0x23c], -R32 ;  /* 0x00008f001db97a23 */ /* 0x000fc40000010820 */
[--C-:B------:R-:W-:Y:S01]  /*7c40*/  FFMA.FTZ R183, R27, c[0x0][0x23c], -R32.reuse ;  /* 0x00008f001bb77a23 */ /* 0x100fe20000010820 */
[----:B------:R-:W-:Y:S01]  /*7c50*/  LDSM.16.MT88.4 R28, [R221+0x10800] ;  /* 0x01080000dd1c783b */ /* 0x000fe20000004200 */
[----:B------:R-:W-:Y:S01]  /*7c60*/  FFMA.FTZ R176, R25, c[0x0][0x23c], -R32 ;  /* 0x00008f0019b07a23 */ /* 0x000fe20000010820 */
[----:B------:R-:W2:Y:S01]  /*7c70*/  MUFU.EX2 R184, R184 ;  /* 0x000000b800b87308 */ /* 0x000ea20000000800 */
[--C-:B------:R-:W-:Y:S01]  /*7c80*/  FFMA.FTZ R175, R19, c[0x0][0x23c], -R34.reuse ;  /* 0x00008f0013af7a23 */ /* 0x100fe20000010822 */
[----:B------:R-:W-:Y:S01]  /*7c90*/  LDSM.16.MT88.4 R24, [R224+0x12800] ;  /* 0x01280000e018783b */ /* 0x000fe20000004200 */
[----:B------:R-:W-:Y:S02]  /*7ca0*/  FFMA.FTZ R174, R11, c[0x0][0x23c], -R34 ;  /* 0x00008f000bae7a23 */ /* 0x000fe40000010822 */
[--C-:B------:R-:W-:Y:S02]  /*7cb0*/  FFMA.FTZ R177, R9, c[0x0][0x23c], -R32.reuse ;  /* 0x00008f0009b17a23 */ /* 0x100fe40000010820 */
[--C-:B------:R-:W-:Y:S01]  /*7cc0*/  FFMA.FTZ R2, R17, c[0x0][0x23c], -R32.reuse ;  /* 0x00008f0011027a23 */ /* 0x100fe20000010820 */
[----:B------:R-:W-:Y:S01]  /*7cd0*/  MUFU.EX2 R181, R181 ;  /* 0x000000b500b57308 */ /* 0x000fe20000000800 */
[----:B------:R-:W3:Y:S01]  /*7ce0*/  LDSM.16.MT88.4 R8, [R224+0x10800] ;  /* 0x01080000e008783b */ /* 0x000ee20000004200 */
[----:B------:R-:W-:-:S02]  /*7cf0*/  FFMA.FTZ R173, R15, c[0x0][0x23c], -R32 ;  /* 0x00008f000fad7a23 */ /* 0x000fc40000010820 */
[----:B------:R-:W-:Y:S01]  /*7d00*/  FFMA.FTZ R0, R13, c[0x0][0x23c], -R32 ;  /* 0x00008f000d007a23 */ /* 0x000fe20000010820 */
[----:B------:R-:W4:Y:S01]  /*7d10*/  LDSM.16.MT88.4 R16, [R222+0x10800] ;  /* 0x01080000de10783b */ /* 0x000f220000004200 */
[--C-:B------:R-:W-:Y:S02]  /*7d20*/  FFMA.FTZ R179, R23, c[0x0][0x23c], -R34.reuse ;  /* 0x00008f0017b37a23 */ /* 0x100fe40000010822 */
[----:B------:R-:W5:Y:S01]  /*7d30*/  MUFU.EX2 R180, R180 ;  /* 0x000000b400b47308 */ /* 0x000f620000000800 */
[----:B--2---:R-:W-:Y:S01]  /*7d40*/  F2FP.BF16.PACK_AB R128, R184, R187 ;  /* 0x000000bbb880723e */ /* 0x004fe200000010ff */
[----:B------:R-:W2:Y:S01]  /*7d50*/  LDSM.16.MT88.4 R12, [R220+0x10800] ;  /* 0x01080000dc0c783b */ /* 0x000ea20000004200 */
[--C-:B------:R-:W-:Y:S02]  /*7d60*/  FFMA.FTZ R178, R21, c[0x0][0x23c], -R34.reuse ;  /* 0x00008f0015b27a23 */ /* 0x100fe40000010822 */
[--C-:B------:R-:W-:Y:S01]  /*7d70*/  FFMA.FTZ R186, R186, c[0x0][0x23c], -R34.reuse ;  /* 0x00008f00baba7a23 */ /* 0x100fe20000010822 */
[----:B------:R-:W-:Y:S01]  /*7d80*/  LDSM.16.MT88.4 R20, [R220+0x12800] ;  /* 0x01280000dc14783b */ /* 0x000fe20000004200 */
[--C-:B------:R-:W-:Y:S01]  /*7d90*/  FFMA.FTZ R189, R189, c[0x0][0x23c], -R34.reuse ;  /* 0x00008f00bdbd7a23 */ /* 0x100fe20000010822 */
[----:B------:R-:W-:Y:S01]  /*7da0*/  MUFU.EX2 R182, R182 ;  /* 0x000000b600b67308 */ /* 0x000fe20000000800 */
[----:B------:R-:W-:-:S02]  /*7db0*/  FFMA.FTZ R188, R251, c[0x0][0x23c], -R34 ;  /* 0x00008f00fbbc7a23 */ /* 0x000fc40000010822 */
[----:B------:R-:W-:Y:S02]  /*7dc0*/  FFMA.FTZ R191, R191, c[0x0][0x23c], -R34 ;  /* 0x00008f00bfbf7a23 */ /* 0x000fe40000010822 */
        /* <DEDUP_REMOVED lines=8> */
[--C-:B------:R-:W-:Y:S01]  /*7e50*/  FFMA.FTZ R194, R243, c[0x0][0x23c], -R34.reuse ;  /* 0x00008f00f3c27a23 */ /* 0x100fe20000010822 */
[----:B------:R-:W-:Y:S01]  /*7e60*/  LEA.HI.X R243, R166, c[0x0][0x16c], R165, 0x1, P0 ;  /* 0x00005b00a6f37a11 */ /* 0x000fe200000f0ca5 */
[--C-:B------:R-:W-:Y:S02]  /*7e70*/  FFMA.FTZ R241, R241, c[0x0][0x23c], -R34.reuse ;  /* 0x00008f00f1f17a23 */ /* 0x100fe40000010822 */
[--C-:B------:R-:W-:Y:S02]  /*7e80*/  FFMA.FTZ R196, R203, c[0x0][0x23c], -R34.reuse ;  /* 0x00008f00cbc47a23 */ /* 0x100fe40000010822 */
[----:B------:R-:W-:Y:S01]  /*7e90*/  FFMA.FTZ R247, R201, c[0x0][0x23c], -R34 ;  /* 0x00008f00c9f77a23 */ /* 0x000fe20000010822 */
[----:B------:R-:W5:Y:S01]  /*7ea0*/  MUFU.EX2 R176, R176 ;  /* 0x000000b000b07308 */ /* 0x000f620000000800 */
[----:B-1----:R-:W-:Y:S01]  /*7eb0*/  F2FP.BF16.PACK_AB R129, R185, R182 ;  /* 0x000000b6b981723e */ /* 0x002fe200000010ff */
[----:B------:R-:W-:-:S02]  /*7ec0*/  FFMA.FTZ R195, R195, c[0x0][0x23c], -R32 ;  /* 0x00008f00c3c37a23 */ /* 0x000fc40000010820 */
[--C-:B------:R-:W-:Y:S02]  /*7ed0*/  FFMA.FTZ R199, R35, c[0x0][0x23c], -R32.reuse ;  /* 0x00008f0023c77a23 */ /* 0x100fe40000010820 */
[----:B------:R-:W-:Y:S02]  /*7ee0*/  FFMA.FTZ R200, R33, c[0x0][0x23c], -R32 ;  /* 0x00008f0021c87a23 */ /* 0x000fe40000010820 */
        /* <DEDUP_REMOVED lines=115> */
[----:B------:R-:W-:Y:S07]  /*8620*/  LDSM.16.MT88.4 R20, [R220+0x11000] ;  /* 0x01100000dc14783b */ /* 0x000fee0000004200 */
[C---:B-1----:R-:W-:Y:S08]  /*8630*/  HMMA.16816.F32.BF16 R116, R4.reuse, R8, R116 ;  /* 0x000000080474723c */ /* 0x042ff00000041874 */
[C---:B------:R-:W-:Y:S01]  /*8640*/  HMMA.16816.F32.BF16 R120, R4.reuse, R10, R120 ;  /* 0x0000000a0478723c */ /* 0x040fe20000041878 */
[----:B------:R-:W1:Y:S07]  /*8650*/  LDSM.16.MT88.4 R8, [R221+0x11000] ;  /* 0x01100000dd08783b */ /* 0x000e6e0000004200 */
[C---:B---3--:R-:W-:Y:S08]  /*8660*/  HMMA.16816.F32.BF16 R124, R4.reuse, R16, R124 ;  /* 0x00000010047c723c */ /* 0x048ff0000004187c */
[----:B------:R-:W-:Y:S01]  /*8670*/  HMMA.16816.F32.BF16 R128, R4, R18, R128 ;  /* 0x000000120480723c */ /* 0x000fe20000041880 */
[----:B------:R-:W-:Y:S06]  /*8680*/  LDSM.16.MT88.4 R16, [R224+0x13000] ;  /* 0x01300000e010783b */ /* 0x000fec0000004200 */
[----:B------:R-:W-:-:S02]  /*8690*/  F2FP.BF16.PACK_AB R4, R189, R186 ;  /* 0x000000babd04723e */ /* 0x000fc400000010ff */
[----:B------:R-:W-:Y:S02]  /*86a0*/  F2FP.BF16.PACK_AB R6, R191, R188 ;  /* 0x000000bcbf06723e */ /* 0x000fe400000010ff */
[----:B------:R-:W-:Y:S01]  /*86b0*/  F2FP.BF16.PACK_AB R5, R193, R190 ;  /* 0x000000bec105723e */ /* 0x000fe200000010ff */
[----:B------:R-:W-:Y:S01]  /*86c0*/  FADD.FTZ R190, R190, R173 ;  /* 0x000000adbebe7221 */ /* 0x000fe20000010000 */
[----:B------:R-:W-:-:S03]  /*86d0*/  F2FP.BF16.PACK_AB R7, R197, R192 ;  /* 0x000000c0c507723e */ /* 0x000fc600000010ff */
[----:B------:R-:W-:-:S04]  /*86e0*/  FADD.FTZ R193, R193, R190 ;  /* 0x000000bec1c17221 */ /* 0x000fc80000010000 */
[----:B--2---:R-:W-:Y:S01]  /*86f0*/  HMMA.16816.F32.BF16 R160, R4, R12, R160 ;  /* 0x0000000c04a0723c */ /* 0x004fe200000418a0 */
[----:B------:R-:W-:-:S04]  /*8700*/  FADD.FTZ R192, R192, R193 ;  /* 0x000000c1c0c07221 */ /* 0x000fc80000010000 */
[----:B------:R-:W-:-:S03]  /*8710*/  FADD.FTZ R197, R197, R192 ;  /* 0x000000c0c5c57221 */ /* 0x000fc60000010000 */
        /* <DEDUP_REMOVED lines=43> */
[----:B------:R-:W-:Y:S07]  /*89d0*/  LDSM.16.MT88.4 R20, [R222+0x13800] ;  /* 0x01380000de14783b */ /* 0x000fee0000004200 */
[C---:B----4-:R-:W-:Y:S08]  /*89e0*/  HMMA.16816.F32.BF16 R116, R4.reuse, R16, R116 ;  /* 0x000000100474723c */ /* 0x050ff00000041874 */
        /* <DEDUP_REMOVED lines=19> */
[C---:B-----5:R-:W-:Y:S08]  /*8b20*/  HMMA.16816.F32.BF16 R136, R4.reuse, R24, R136 ;  /* 0x000000180488723c */ /* 0x060ff00000041888 */
        /* <DEDUP_REMOVED lines=17> */
[C---:B--2---:R-:W-:Y:S07]  /*8c40*/  HMMA.16816.F32.BF16 R116, R4.reuse, R12, R116 ;  /* 0x0000000c0474723c */ /* 0x044fee0000041874 */
[----:B------:R-:W-:Y:S01]  /*8c50*/  FADD.FTZ R13, R175, R178 ;  /* 0x000000b2af0d7221 */ /* 0x000fe20000010000 */
[----:B------:R-:W-:Y:S03]  /*8c60*/  HMMA.16816.F32.BF16 R152, R4, R32, R152 ;  /* 0x000000200498723c */ /* 0x000fe60000041898 */
[----:B------:R-:W-:-:S04]  /*8c70*/  FADD.FTZ R13, R174, R13 ;  /* 0x0000000dae0d7221 */ /* 0x000fc80000010000 */
        /* <DEDUP_REMOVED lines=11> */
[----:B------:R-:W-:-:S05]  /*8d30*/  FADD.FTZ R247, R247, R196 ;  /* 0x000000c4f7f77221 */ /* 0x000fca0000010000 */
[C---:B------:R-:W-:Y:S08]  /*8d40*/  HMMA.16816.F32.BF16 R88, R4.reuse, R26, R88 ;  /* 0x0000001a0458723c */ /* 0x040ff00000041858 */
[C---:B----4-:R-:W-:Y:S08]  /*8d50*/  HMMA.16816.F32.BF16 R92, R4.reuse, R20, R92 ;  /* 0x00000014045c723c */ /* 0x050ff0000004185c */
[C---:B------:R-:W-:Y:S08]  /*8d60*/  HMMA.16816.F32.BF16 R96, R4.reuse, R22, R96 ;  /* 0x000000160460723c */ /* 0x040ff00000041860 */
[C---:B-----5:R-:W-:Y:S08]  /*8d70*/  HMMA.16816.F32.BF16 R108, R4.reuse, R16, R108 ;  /* 0x00000010046c723c */ /* 0x060ff0000004186c */
[C---:B------:R-:W-:Y:S08]  /*8d80*/  HMMA.16816.F32.BF16 R112, R4.reuse, R18, R112 ;  /* 0x000000120470723c */ /* 0x040ff00000041870 */
        /* <DEDUP_REMOVED lines=30> */
[----:B--2---:R-:W-:-:S05]  /*8f70*/  UIMAD.WIDE.U32 UR28, UR29, UR8, URZ ;  /* 0x000000081d1c72a5 */ /* 0x004fca000f8e003f */
        /* <DEDUP_REMOVED lines=10> */
[----:B------:R-:W-:-:S03]  /*9020*/  ULOP3.LUT UR5, UR5, UR6, URZ, 0x3c, !UPT ;  /* 0x0000000605057292 */ /* 0x000fc6000f8e3c3f */
[----:B------:R-:W-:Y:S02]  /*9030*/  @!UP2 UIADD3 UR9, UR9, -UR4, URZ ;  /* 0x800000040909a290 */ /* 0x000fe4000fffe03f */
[----:B------:R-:W-:Y:S02]  /*9040*/  @!UP1 UIADD3 UR8, UR8, -UR4, URZ ;  /* 0x8000000408089290 */ /* 0x000fe4000fffe03f */
[----:B------:R-:W-:Y:S02]  /*9050*/  UISETP.GE.U32.AND UP4, UPT, UR9, UR4, UPT ;  /* 0x000000040900728c */ /* 0x000fe4000bf86070 */
[----:B------:R-:W-:Y:S02]  /*9060*/  UISETP.GE.U32.AND UP3, UPT, UR8, UR4, UPT ;  /* 0x000000040800728c */ /* 0x000fe4000bf66070 */
[----:B------:R-:W-:Y:S02]  /*9070*/  @!UP1 UIADD3 UR11, UR11, 0x1, URZ ;  /* 0x000000010b0b9890 */ /* 0x000fe4000fffe03f */
[----:B------:R-:W-:-:S02]  /*9080*/  UISETP.GE.AND UP1, UPT, UR12, URZ, UPT ;  /* 0x0000003f0c00728c */ /* 0x000fc4000bf26270 */
[----:B------:R-:W-:Y:S02]  /*9090*/  UISETP.GE.AND UP0, UPT, UR5, URZ, UPT ;  /* 0x0000003f0500728c */ /* 0x000fe4000bf06270 */
[----:B------:R-:W-:Y:S02]  /*90a0*/  @!UP2 UIADD3 UR13, UR13, 0x1, URZ ;  /* 0x000000010d0da890 */ /* 0x000fe4000fffe03f */
[----:B------:R-:W-:Y:S02]  /*90b0*/  UISETP.NE.AND UP2, UPT, URZ, UR6, UPT ;  /* 0x000000063f00728c */ /* 0x000fe4000bf45270 */
[----:B------:R-:W-:Y:S02]  /*90c0*/  @UP4 UIADD3 UR13, UR13, 0x1, URZ ;  /* 0x000000010d0d4890 */ /* 0x000fe4000fffe03f */
[----:B------:R-:W-:Y:S02]  /*90d0*/  @UP3 UIADD3 UR11, UR11, 0x1, URZ ;  /* 0x000000010b0b3890 */ /* 0x000fe4000fffe03f */
[----:B------:R-:W-:-:S02]  /*90e0*/  ULOP3.LUT UR4, URZ, UR6, URZ, 0x33, !UPT ;  /* 0x000000063f047292 */ /* 0x000fc4000f8e333f */
[----:B------:R-:W-:Y:S02]  /*90f0*/  @!UP1 UIADD3 UR13, -UR13, URZ, URZ ;  /* 0x0000003f0d0d9290 */ /* 0x000fe4000fffe13f */
        /* <DEDUP_REMOVED lines=32> */
.L_x_7692:
[----:B------:R-:W-:-:S05]  /*9300*/  IMAD.MOV.U32 R9, RZ, RZ, c[0x0][0x1a0] ;  /* 0x00006800ff097624 */ /* 0x000fca00078e00ff */
[----:B------:R-:W-:-:S04]  /*9310*/  LEA R9, -R9, RZ, 0x6 ;  /* 0x000000ff09097211 */ /* 0x000fc800078e31ff */
[----:B------:R-:W-:Y:S02]  /*9320*/  SHF.R.S32.HI R0, RZ, 0x1f, R9 ;  /* 0x0000001fff007819 */ /* 0x000fe40000011409 */
.L_x_7693:
        /* <DEDUP_REMOVED lines=156> */
[----:B-1----:R-:W5:Y:S04]  /*9cf0*/  LDSM.16.M88.4 R20, [R229+0x8000] ;  /* 0x00800000e514783b */ /* 0x002f680000000200 */
[----:B----4-:R-:W3:Y:S04]  /*9d00*/  LDSM.16.M88.4 R12, [R229+0x8800] ;  /* 0x00880000e50c783b */ /* 0x010ee80000000200 */
[----:B------:R-:W1:Y:S04]  /*9d10*/  LDSM.16.M88.4 R176, [R229+0x9000] ;  /* 0x00900000e5b0783b */ /* 0x000e680000000200 */
[----:B------:R-:W4:Y:S04]  /*9d20*/  LDSM.16.M88.4 R8, [R229+0x9800] ;  /* 0x00980000e508783b */ /* 0x000f280000000200 */
[----:B------:R-:W-:Y:S04]  /*9d30*/  LDSM.16.M88.4 R4, [R228] ;  /* 0x00000000e404783b */ /* 0x000fe80000000200 */
[----:B--2---:R-:W2:Y:S04]  /*9d40*/  LDSM.16.M88.4 R32, [R227] ;  /* 0x00000000e320783b */ /* 0x004ea80000000200 */
[----:B------:R-:W1:Y:S04]  /*9d50*/  LDSM.16.M88.4 R28, [R219] ;  /* 0x00000000db1c783b */ /* 0x000e680000000200 */
[----:B------:R-:W1:Y:S04]  /*9d60*/  LDSM.16.M88.4 R196, [R218] ;  /* 0x00000000dac4783b */ /* 0x000e680000000200 */
[----:B------:R-:W1:Y:S04]  /*9d70*/  LDSM.16.M88.4 R188, [R217] ;  /* 0x00000000d9bc783b */ /* 0x000e680000000200 */
[----:B------:R-:W-:Y:S01]  /*9d80*/  LDSM.16.M88.4 R184, [R223+0x8000] ;  /* 0x00800000dfb8783b */ /* 0x000fe20000000200 */
[C---:B-----5:R-:W-:Y:S03]  /*9d90*/  HMMA.16816.F32.BF16 R24, R168.reuse, R20, RZ ;  /* 0x00000014a818723c */ /* 0x060fe600000418ff */
[----:B------:R-:W-:Y:S04]  /*9da0*/  LDSM.16.M88.4 R192, [R223+0x8800] ;  /* 0x00880000dfc0783b */ /* 0x000fe80000000200 */
[----:B------:R-:W0:Y:S01]  /*9db0*/  LDGDEPBAR ;  /* 0x00000000000079af */ /* 0x000e220000000000 */
[C---:B---3--:R-:W-:Y:S08]  /*9dc0*/  HMMA.16816.F32.BF16 R16, R168.reuse, R12, RZ ;  /* 0x0000000ca810723c */ /* 0x048ff000000418ff */
[C---:B------:R-:W-:Y:S08]  /*9dd0*/  HMMA.16816.F32.BF16 R20, R168.reuse, R22, RZ ;  /* 0x00000016a814723c */ /* 0x040ff000000418ff */
[C---:B------:R-:W-:Y:S08]  /*9de0*/  HMMA.16816.F32.BF16 R12, R168.reuse, R14, RZ ;  /* 0x0000000ea80c723c */ /* 0x040ff000000418ff */
[C---:B-1----:R-:W-:Y:S08]  /*9df0*/  HMMA.16816.F32.BF16 R180, R168.reuse, R176, RZ ;  /* 0x000000b0a8b4723c */ /* 0x042ff000000418ff */
[C---:B------:R-:W-:Y:S08]  /*9e00*/  HMMA.16816.F32.BF16 R176, R168.reuse, R178, RZ ;  /* 0x000000b2a8b0723c */ /* 0x040ff000000418ff */
[C---:B----4-:R-:W-:Y:S08]  /*9e10*/  HMMA.16816.F32.BF16 R172, R168.reuse, R8, RZ ;  /* 0x00000008a8ac723c */ /* 0x050ff000000418ff */
        /* <DEDUP_REMOVED lines=27> */
[----:B------:R-:W5:Y:S03]  /*9fd0*/  LDSM.16.M88.4 R192, [R229+0xa000] ;  /* 0x00a00000e5c0783b */ /* 0x000f660000000200 */
        /* <DEDUP_REMOVED lines=13> */
[C---:B-----5:R-:W-:Y:S08]  /*a0b0*/  HMMA.16816.F32.BF16 R24, R8.reuse, R192, R24 ;  /* 0x000000c00818723c */ /* 0x060ff00000041818 */
[C---:B------:R-:W-:Y:S01]  /*a0c0*/  HMMA.16816.F32.BF16 R20, R8.reuse, R194, R20 ;  /* 0x000000c20814723c */ /* 0x040fe20000041814 */
[----:B------:R-:W5:Y:S07]  /*a0d0*/  LDSM.16.M88.4 R192, [R214] ;  /* 0x00000000d6c0783b */ /* 0x000f6e0000000200 */
[C---:B----4-:R-:W-:Y:S08]  /*a0e0*/  HMMA.16816.F32.BF16 R16, R8.reuse, R188, R16 ;  /* 0x000000bc0810723c */ /* 0x050ff00000041810 */
        /* <DEDUP_REMOVED lines=8> */
[----:B------:R-:W-:Y:S03]  /*a170*/  LDSM.16.M88.4 R8, [R223+0xa800] ;  /* 0x00a80000df08783b */ /* 0x000fe60000000200 */
[C---:B---3--:R-:W-:Y:S08]  /*a180*/  HMMA.16816.F32.BF16 R24, R28.reuse, R4, R24 ;  /* 0x000000041c18723c */ /* 0x048ff00000041818 */
[C---:B------:R-:W-:Y:S01]  /*a190*/  HMMA.16816.F32.BF16 R20, R28.reuse, R6, R20 ;  /* 0x000000061c14723c */ /* 0x040fe20000041814 */
[----:B------:R-:W2:Y:S07]  /*a1a0*/  LDSM.16.M88.4 R4, [R226+0x2000] ;  /* 0x00200000e204783b */ /* 0x000eae0000000200 */
[C---:B-----5:R-:W-:Y:S08]  /*a1b0*/  HMMA.16816.F32.BF16 R16, R28.reuse, R192, R16 ;  /* 0x000000c01c10723c */ /* 0x060ff00000041810 */
[C---:B------:R-:W-:Y:S01]  /*a1c0*/  HMMA.16816.F32.BF16 R12, R28.reuse, R194, R12 ;  /* 0x000000c21c0c723c */ /* 0x040fe2000004180c */
[----:B------:R-:W-:Y:S07]  /*a1d0*/  LDSM.16.M88.4 R192, [R216+0x3800] ;  /* 0x00380000d8c0783b */ /* 0x000fee0000000200 */
[C---:B----4-:R-:W-:Y:S08]  /*a1e0*/  HMMA.16816.F32.BF16 R180, R28.reuse, R188, R180 ;  /* 0x000000bc1cb4723c */ /* 0x050ff000000418b4 */
        /* <DEDUP_REMOVED lines=30> */
[----:B------:R-:W5:Y:S04]  /*a3d0*/  LDSM.16.M88.4 R28, [R228+0x4000] ;  /* 0x00400000e41c783b */ /* 0x000f680000000200 */
[----:B------:R-:W-:Y:S03]  /*a3e0*/  LDSM.16.M88.4 R192, [R223+0xc800] ;  /* 0x00c80000dfc0783b */ /* 0x000fe60000000200 */
[C---:B---3--:R-:W-:Y:S08]  /*a3f0*/  HMMA.16816.F32.BF16 R24, R4.reuse, R188, R24 ;  /* 0x000000bc0418723c */ /* 0x048ff00000041818 */
[C---:B------:R-:W-:Y:S01]  /*a400*/  HMMA.16816.F32.BF16 R20, R4.reuse, R190, R20 ;  /* 0x000000be0414723c */ /* 0x040fe20000041814 */
[----:B------:R-:W3:Y:S07]  /*a410*/  LDSM.16.M88.4 R188, [R210] ;  /* 0x00000000d2bc783b */ /* 0x000eee0000000200 */
[C---:B-1----:R-:W-:Y:S08]  /*a420*/  HMMA.16816.F32.BF16 R16, R4.reuse, R184, R16 ;  /* 0x000000b80410723c */ /* 0x042ff00000041810 */
[C---:B------:R-:W-:Y:S01]  /*a430*/  HMMA.16816.F32.BF16 R12, R4.reuse, R186, R12 ;  /* 0x000000ba040c723c */ /* 0x040fe2000004180c */
[----:B------:R-:W1:Y:S07]  /*a440*/  LDSM.16.M88.4 R184, [R209] ;  /* 0x00000000d1b8783b */ /* 0x000e6e0000000200 */
[C---:B--2---:R-:W-:Y:S08]  /*a450*/  HMMA.16816.F32.BF16 R180, R4.reuse, R32, R180 ;  /* 0x0000002004b4723c */ /* 0x044ff000000418b4 */
[C---:B------:R-:W-:Y:S01]  /*a460*/  HMMA.16816.F32.BF16 R176, R4.reuse, R34, R176 ;  /* 0x0000002204b0723c */ /* 0x040fe200000418b0 */
[----:B------:R-:W2:Y:S07]  /*a470*/  LDSM.16.M88.4 R32, [R208] ;  /* 0x00000000d020783b */ /* 0x000eae0000000200 */
[C---:B----4-:R-:W-:Y:S08]  /*a480*/  HMMA.16816.F32.BF16 R172, R4.reuse, R8, R172 ;  /* 0x0000000804ac723c */ /* 0x050ff000000418ac */
[----:B------:R-:W-:Y:S01]  /*a490*/  HMMA.16816.F32.BF16 R168, R4, R10, R168 ;  /* 0x0000000a04a8723c */ /* 0x000fe200000418a8 */
[----:B------:R-:W-:Y:S04]  /*a4a0*/  LDSM.16.M88.4 R8, [R226+0x4000] ;  /* 0x00400000e208783b */ /* 0x000fe80000000200 */
[----:B------:R-:W4:Y:S03]  /*a4b0*/  LDSM.16.M88.4 R4, [R223+0xc000] ;  /* 0x00c00000df04783b */ /* 0x000f260000000200 */
[C---:B-----5:R-:W-:Y:S08]  /*a4c0*/  HMMA.16816.F32.BF16 R24, R28.reuse, R196, R24 ;  /* 0x000000c41c18723c */ /* 0x060ff00000041818 */
[C---:B------:R-:W-:Y:S01]  /*a4d0*/  HMMA.16816.F32.BF16 R20, R28.reuse, R198, R20 ;  /* 0x000000c61c14723c */ /* 0x040fe20000041814 */
[----:B------:R-:W-:Y:S07]  /*a4e0*/  LDSM.16.M88.4 R196, [R216+0x5000] ;  /* 0x00500000d8c4783b */ /* 0x000fee0000000200 */
        /* <DEDUP_REMOVED lines=8> */
[----:B------:R-:W-:Y:S04]  /*a570*/  LDSM.16.M88.4 R32, [R216+0x4000] ;  /* 0x00400000d820783b */ /* 0x000fe80000000200 */
[----:B------:R-:W-:Y:S03]  /*a580*/  LDSM.16.M88.4 R28, [R216+0x4800] ;  /* 0x00480000d81c783b */ /* 0x000fe60000000200 */
[C---:B----4-:R-:W-:Y:S08]  /*a590*/  HMMA.16816.F32.BF16 R24, R8.reuse, R4, R24 ;  /* 0x000000040818723c */ /* 0x050ff00000041818 */
        /* <DEDUP_REMOVED lines=21> */
[C---:B----4-:R-:W-:Y:S08]  /*a6f0*/  HMMA.16816.F32.BF16 R172, R4.reuse, R192, R172 ;  /* 0x000000c004ac723c */ /* 0x050ff000000418ac */
[----:B------:R-:W-:Y:S01]  /*a700*/  HMMA.16816.F32.BF16 R168, R4, R194, R168 ;  /* 0x000000c204a8723c */ /* 0x000fe200000418a8 */
[----:B------:R-:W-:Y:S04]  /*a710*/  LDSM.16.M88.4 R192, [R228+0x6000] ;  /* 0x00600000e4c0783b */ /* 0x000fe80000000200 */
[----:B------:R-:W4:Y:S03]  /*a720*/  LDSM.16.M88.4 R4, [R207] ;  /* 0x00000000cf04783b */ /* 0x000f260000000200 */
[C---:B-1----:R-:W-:Y:S08]  /*a730*/  HMMA.16816.F32.BF16 R24, R8.reuse, R188, R24 ;  /* 0x000000bc0818723c */ /* 0x042ff00000041818 */
[C---:B------:R-:W-:Y:S01]  /*a740*/  HMMA.16816.F32.BF16 R20, R8.reuse, R190, R20 ;  /* 0x000000be0814723c */ /* 0x040fe20000041814 */
[----:B------:R-:W1:Y:S07]  /*a750*/  LDSM.16.M88.4 R188, [R205] ;  /* 0x00000000cdbc783b */ /* 0x000e6e0000000200 */
[C---:B--2---:R-:W-:Y:S08]  /*a760*/  HMMA.16816.F32.BF16 R16, R8.reuse, R32, R16 ;  /* 0x000000200810723c */ /* 0x044ff00000041810 */
[C---:B------:R-:W-:Y:S01]  /*a770*/  HMMA.16816.F32.BF16 R12, R8.reuse, R34, R12 ;  /* 0x00000022080c723c */ /* 0x040fe2000004180c */
[----:B------:R-:W-:Y:S07]  /*a780*/  LDSM.16.M88.4 R32, [R226+0x6000] ;  /* 0x00600000e220783b */ /* 0x000fee0000000200 */
[C---:B---3--:R-:W-:Y:S08]  /*a790*/  HMMA.16816.F32.BF16 R180, R8.reuse, R28, R180 ;  /* 0x0000001c08b4723c */ /* 0x048ff000000418b4 */
[----:B------:R-:W-:Y:S01]  /*a7a0*/  HMMA.16816.F32.BF16 R176, R8, R30, R176 ;  /* 0x0000001e08b0723c */ /* 0x000fe200000418b0 */
[----:B------:R-:W2:Y:S07]  /*a7b0*/  LDSM.16.M88.4 R28, [R223+0xe000] ;  /* 0x00e00000df1c783b */ /* 0x000eae0000000200 */
[----:B----4-:R-:W-:Y:S08]  /*a7c0*/  HMMA.16816.F32.BF16 R24, R192, R4, R24 ;  /* 0x00000004c018723c */ /* 0x010ff00000041818 */
[C---:B------:R-:W-:Y:S08]  /*a7d0*/  HMMA.16816.F32.BF16 R172, R8.reuse, R184, R172 ;  /* 0x000000b808ac723c */ /* 0x040ff000000418ac */
[----:B------:R-:W-:Y:S01]  /*a7e0*/  HMMA.16816.F32.BF16 R168, R8, R186, R168 ;  /* 0x000000ba08a8723c */ /* 0x000fe200000418a8 */
[----:B------:R-:W-:Y:S04]  /*a7f0*/  LDSM.16.M88.4 R8, [R225+0x6000] ;  /* 0x00600000e108783b */ /* 0x000fe80000000200 */
[----:B------:R-:W-:Y:S03]  /*a800*/  LDSM.16.M88.4 R184, [R204] ;  /* 0x00000000ccb8783b */ /* 0x000fe60000000200 */
[C---:B------:R-:W-:Y:S01]  /*a810*/  HMMA.16816.F32.BF16 R20, R192.reuse, R6, R20 ;  /* 0x00000006c014723c */ /* 0x040fe20000041814 */
[----:B------:R-:W3:Y:S07]  /*a820*/  LDSM.16.M88.4 R4, [R216+0x6000] ;  /* 0x00600000d804783b */ /* 0x000eee0000000200 */
[----:B-1----:R-:W-:Y:S08]  /*a830*/  HMMA.16816.F32.BF16 R180, R192, R188, R180 ;  /* 0x000000bcc0b4723c */ /* 0x002ff000000418b4 */
[----:B--2---:R-:W-:Y:S08]  /*a840*/  HMMA.16816.F32.BF16 R24, R32, R28, R24 ;  /* 0x0000001c2018723c */ /* 0x004ff00000041818 */
[----:B------:R-:W-:Y:S01]  /*a850*/  HMMA.16816.F32.BF16 R176, R192, R190, R176 ;  /* 0x000000bec0b0723c */ /* 0x000fe200000418b0 */
[----:B------:R-:W1:Y:S07]  /*a860*/  LDSM.16.M88.4 R188, [R223+0xe800] ;  /* 0x00e80000dfbc783b */ /* 0x000e6e0000000200 */
[----:B------:R-:W-:Y:S08]  /*a870*/  HMMA.16816.F32.BF16 R20, R32, R30, R20 ;  /* 0x0000001e2014723c */ /* 0x000ff00000041814 */
[----:B------:R-:W-:Y:S08]  /*a880*/  HMMA.16816.F32.BF16 R16, R192, R196, R16 ;  /* 0x000000c4c010723c */ /* 0x000ff00000041810 */
[----:B---3--:R-:W-:Y:S07]  /*a890*/  HMMA.16816.F32.BF16 R24, R8, R4, R24 ;  /* 0x000000040818723c */ /* 0x008fee0000041818 */
[----:B------:R-:W-:Y:S01]  /*a8a0*/  IMAD.MOV.U32 R5, RZ, RZ, R2 ;  /* 0x000000ffff057224 */ /* 0x000fe200078e0002 */
[----:B------:R-:W-:Y:S01]  /*a8b0*/  IADD3 R2, R0, 0x1, RZ ;  /* 0x0000000100027810 */ /* 0x000fe20007ffe0ff */
[----:B------:R-:W-:Y:S01]  /*a8c0*/  IMAD.IADD R4, R236, 0x1, -R0 ;  /* 0x00000001ec047824 */ /* 0x000fe200078e0a00 */
[----:B------:R-:W-:Y:S02]  /*a8d0*/  HMMA.16816.F32.BF16 R168, R192, R186, R168 ;  /* 0x000000bac0a8723c */ /* 0x000fe400000418a8 */
[C---:B------:R-:W-:Y:S01]  /*a8e0*/  ISETP.GE.AND P6, PT, R2.reuse, R237, PT ;  /* 0x000000ed0200720c */ /* 0x040fe20003fc6270 */
[----:B------:R-:W-:Y:S01]  /*a8f0*/  IMAD.IADD R28, R239, 0x1, -R2 ;  /* 0x00000001ef1c7824 */ /* 0x000fe200078e0a02 */
[----:B------:R-:W-:Y:S01]  /*a900*/  IABS R4, R4 ;  /* 0x0000000400047213 */ /* 0x000fe20000000000 */
[----:B------:R-:W2:Y:S01]  /*a910*/  I2F R5, R5 ;  /* 0x0000000500057306 */ /* 0x000ea20000201400 */
[----:B------:R-:W-:-:S02]  /*a920*/  ISETP.GE.AND P1, PT, R2, R234, PT ;  /* 0x000000ea0200720c */ /* 0x000fc40003f26270 */
[----:B------:R-:W-:Y:S01]  /*a930*/  IABS R186, R28 ;  /* 0x0000001c00ba7213 */ /* 0x000fe20000000000 */
[----:B------:R-:W-:Y:S01]  /*a940*/  IMAD.MOV.U32 R167, RZ, RZ, R4 ;  /* 0x000000ffffa77224 */ /* 0x000fe200078e0004 */
[----:B------:R-:W3:Y:S01]  /*a950*/  LDSM.16.M88.4 R28, [R216+0x6800] ;  /* 0x00680000d81c783b */ /* 0x000ee20000000200 */
[----:B------:R-:W-:Y:S01]  /*a960*/  HMMA.16816.F32.BF16 R172, R192, R184, R172 ;  /* 0x000000b8c0ac723c */ /* 0x000fe200000418ac */
[----:B------:R-:W-:Y:S01]  /*a970*/  IMAD.IADD R4, R236, 0x1, -R2 ;  /* 0x00000001ec047824 */ /* 0x000fe200078e0a02 */
[C---:B------:R-:W-:Y:S01]  /*a980*/  ISETP.LT.OR P6, PT, R2.reuse, R238, P6 ;  /* 0x000000ee0200720c */ /* 0x040fe200037c1670 */
[----:B------:R-:W4:Y:S01]  /*a990*/  I2F R186, R186 ;  /* 0x000000ba00ba7306 */ /* 0x000f220000201400 */
[----:B------:R-:W-:Y:S02]  /*a9a0*/  ISETP.LT.OR P1, PT, R2, R235, P1 ;  /* 0x000000eb0200720c */ /* 0x000fe40000f21670 */
[----:B------:R-:W-:Y:S02]  /*a9b0*/  IABS R4, R4 ;  /* 0x0000000400047213 */ /* 0x000fe40000000000 */
[C---:B------:R-:W-:Y:S01]  /*a9c0*/  IADD3 R184, R0.reuse, 0x8, RZ ;  /* 0x0000000800b87810 */ /* 0x040fe20007ffe0ff */
[----:B------:R-:W-:Y:S01]  /*a9d0*/  HMMA.16816.F32.BF16 R20, R8, R6, R20 ;  /* 0x000000060814723c */ /* 0x000fe20000041814 */
[----:B--2---:R-:W-:Y:S01]  /*a9e0*/  FFMA.FTZ R5, R5, -UR16, R24 ;  /* 0x8000001005057c23 */ /* 0x004fe20008010018 */
[----:B------:R-:W2:Y:S01]  /*a9f0*/  I2F R167, R167 ;  /* 0x000000a700a77306 */ /* 0x000ea20000201400 */
[----:B------:R-:W-:-:S02]  /*aa00*/  IADD3 R185, R0, 0x9, RZ ;  /* 0x0000000900b97810 */ /* 0x000fc40007ffe0ff */
[----:B------:R-:W-:Y:S02]  /*aa10*/  IADD3 R24, R0, 0x10, RZ ;  /* 0x0000001000187810 */ /* 0x000fe40007ffe0ff */
[--C-:B------:R-:W-:Y:S01]  /*aa20*/  IMAD.IADD R6, R239, 0x1, -R184.reuse ;  /* 0x00000001ef067824 */ /* 0x100fe200078e0ab8 */
[----:B-1----:R-:W-:Y:S02]  /*aa30*/  HMMA.16816.F32.BF16 R16, R32, R188, R16 ;  /* 0x000000bc2010723c */ /* 0x002fe40000041810 */
[----:B------:R-:W1:Y:S01]  /*aa40*/  I2F R188, R4 ;  /* 0x0000000400bc7306 */ /* 0x000e620000201400 */
[----:B----4-:R-:W-:Y:S01]  /*aa50*/  FFMA.FTZ R186, R186, -UR16, R25 ;  /* 0x80000010baba7c23 */ /* 0x010fe20008010019 */
[----:B------:R-:W-:Y:S01]  /*aa60*/  IABS R6, R6 ;  /* 0x0000000600067213 */ /* 0x000fe20000000000 */
[C---:B------:R-:W-:Y:S02]  /*aa70*/  IMAD.IADD R25, R236.reuse, 0x1, -R184 ;  /* 0x00000001ec197824 */ /* 0x040fe400078e0ab8 */
[--C-:B------:R-:W-:Y:S01]  /*aa80*/  IMAD.IADD R189, R236, 0x1, -R185.reuse ;  /* 0x00000001ecbd7824 */ /* 0x100fe200078e0ab9 */
[----:B------:R-:W-:Y:S01]  /*aa90*/  HMMA.16816.F32.BF16 R12, R192, R198, R12 ;  /* 0x000000c6c00c723c */ /* 0x000fe2000004180c */
[----:B------:R-:W-:Y:S01]  /*aaa0*/  FSEL R186, R186, -INF , !P6 ;  /* 0xff800000baba7808 */ /* 0x000fe20007000000 */
[----:B--2---:R-:W-:Y:S01]  /*aab0*/  FFMA.FTZ R2, R167, -UR16, R26 ;  /* 0x80000010a7027c23 */ /* 0x004fe2000801001a */
[----:B------:R2:W4:Y:S01]  /*aac0*/  I2F R187, R6 ;  /* 0x0000000600bb7306 */ /* 0x0005220000201400 */
[----:B------:R-:W-:Y:S01]  /*aad0*/  FSEL R167, R5, -INF , !P0 ;  /* 0xff80000005a77808 */ /* 0x000fe20004000000 */
[----:B------:R-:W-:Y:S01]  /*aae0*/  IMAD.IADD R26, R239, 0x1, -R185 ;  /* 0x00000001ef1a7824 */ /* 0x000fe200078e0ab9 */
[----:B------:R-:W-:-:S02]  /*aaf0*/  ISETP.GE.AND P0, PT, R0, R234, PT ;  /* 0x000000ea0000720c */ /* 0x000fc40003f06270 */
[----:B------:R-:W-:Y:S02]  /*ab00*/  IABS R25, R25 ;  /* 0x0000001900197213 */ /* 0x000fe40000000000 */
[----:B------:R-:W-:Y:S01]  /*ab10*/  ISETP.LT.OR P0, PT, R0, R235, P0 ;  /* 0x000000eb0000720c */ /* 0x000fe20000701670 */
[----:B-1----:R-:W-:Y:S01]  /*ab20*/  FFMA.FTZ R27, R188, -UR16, R27 ;  /* 0x80000010bc1b7c23 */ /* 0x002fe2000801001b */
[----:B------:R-:W-:Y:S01]  /*ab30*/  ISETP.GE.AND P6, PT, R184, R234, PT ;  /* 0x000000eab800720c */ /* 0x000fe20003fc6270 */
[----:B------:R-:W-:Y:S01]  /*ab40*/  IMAD.IADD R188, R239, 0x1, -R24 ;  /* 0x00000001efbc7824 */ /* 0x000fe200078e0a18 */
[----:B------:R-:W1:Y:S01]  /*ab50*/  I2F R25, R25 ;  /* 0x0000001900197306 */ /* 0x000e620000201400 */
[----:B------:R-:W-:Y:S01]  /*ab60*/  FSEL R2, R2, -INF , !P0 ;  /* 0xff80000002027808 */ /* 0x000fe20004000000 */
[----:B---3--:R-:W-:Y:S01]  /*ab70*/  HMMA.16816.F32.BF16 R16, R8, R28, R16 ;  /* 0x0000001c0810723c */ /* 0x008fe20000041810 */
[----:B------:R-:W-:Y:S01]  /*ab80*/  ISETP.GE.AND P0, PT, R184, R237, PT ;  /* 0x000000edb800720c */ /* 0x000fe20003f06270 */
[----:B--2---:R-:W2:Y:S01]  /*ab90*/  LDSM.16.M88.4 R4, [R223+0xf000] ;  /* 0x00f00000df04783b */ /* 0x004ea20000000200 */
[----:B------:R-:W-:Y:S01]  /*aba0*/  IABS R189, R189 ;  /* 0x000000bd00bd7213 */ /* 0x000fe20000000000 */
[----:B----4-:R-:W-:Y:S01]  /*abb0*/  FFMA.FTZ R187, R187, -UR16, R20 ;  /* 0x80000010bbbb7c23 */ /* 0x010fe20008010014 */
[----:B------:R-:W-:-:S02]  /*abc0*/  IABS R26, R26 ;  /* 0x0000001a001a7213 */ /* 0x000fc40000000000 */
[C---:B------:R-:W-:Y:S01]  /*abd0*/  ISETP.LT.OR P0, PT, R184.reuse, R238, P0 ;  /* 0x000000eeb800720c */ /* 0x040fe20000701670 */
[----:B------:R-:W-:Y:S01]  /*abe0*/  HMMA.16816.F32.BF16 R12, R32, R190, R12 ;  /* 0x000000be200c723c */ /* 0x000fe2000004180c */
[----:B------:R-:W-:Y:S01]  /*abf0*/  ISETP.LT.OR P6, PT, R184, R235, P6 ;  /* 0x000000ebb800720c */ /* 0x000fe200037c1670 */
[----:B------:R-:W-:Y:S01]  /*ac00*/  IMAD.MOV.U32 R184, RZ, RZ, R189 ;  /* 0x000000ffffb87224 */ /* 0x000fe200078e00bd */
[----:B------:R-:W-:Y:S01]  /*ac10*/  IABS R28, R188 ;  /* 0x000000bc001c7213 */ /* 0x000fe20000000000 */
[----:B------:R-:W3:Y:S01]  /*ac20*/  I2F R26, R26 ;  /* 0x0000001a001a7306 */ /* 0x000ee20000201400 */
[----:B------:R-:W-:Y:S01]  /*ac30*/  FSEL R195, R27, -INF , !P1 ;  /* 0xff8000001bc37808 */ /* 0x000fe20004800000 */
[----:B-1----:R-:W-:Y:S01]  /*ac40*/  FFMA.FTZ R22, R25, -UR16, R22 ;  /* 0x8000001019167c23 */ /* 0x002fe20008010016 */
[----:B------:R-:W-:Y:S02]  /*ac50*/  IADD3 R25, R0, 0x11, RZ ;  /* 0x0000001100197810 */ /* 0x000fe40007ffe0ff */
[----:B------:R-:W-:-:S02]  /*ac60*/  ISETP.GE.AND P1, PT, R185, R237, PT ;  /* 0x000000edb900720c */ /* 0x000fc40003f26270 */
[----:B------:R-:W-:Y:S01]  /*ac70*/  FSEL R188, R187, -INF , !P0 ;  /* 0xff800000bbbc7808 */ /* 0x000fe20004000000 */
[----:B------:R-:W1:Y:S01]  /*ac80*/  I2F R20, R184 ;  /* 0x000000b800147306 */ /* 0x000e620000201400 */
[----:B------:R-:W-:Y:S01]  /*ac90*/  FSEL R197, R22, -INF , !P6 ;  /* 0xff80000016c57808 */ /* 0x000fe20007000000 */
[----:B------:R-:W-:Y:S01]  /*aca0*/  IMAD.IADD R22, R236, 0x1, -R24 ;  /* 0x00000001ec167824 */ /* 0x000fe200078e0a18 */
[C---:B------:R-:W-:Y:S02]  /*acb0*/  ISETP.GE.AND P0, PT, R185.reuse, R234, PT ;  /* 0x000000eab900720c */ /* 0x040fe40003f06270 */
[----:B------:R-:W-:Y:S02]  /*acc0*/  ISETP.GE.AND P6, PT, R24, R237, PT ;  /* 0x000000ed1800720c */ /* 0x000fe40003fc6270 */
[C---:B------:R-:W-:Y:S01]  /*acd0*/  ISETP.LT.OR P1, PT, R185.reuse, R238, P1 ;  /* 0x000000eeb900720c */ /* 0x040fe20000f21670 */
[----:B------:R4:W5:Y:S01]  /*ace0*/  I2F R27, R28 ;  /* 0x0000001c001b7306 */ /* 0x0009620000201400 */
[----:B---3--:R-:W-:Y:S01]  /*acf0*/  FFMA.FTZ R21, R26, -UR16, R21 ;  /* 0x800000101a157c23 */ /* 0x008fe20008010015 */
[----:B------:R-:W-:-:S02]  /*ad00*/  ISETP.LT.OR P0, PT, R185, R235, P0 ;  /* 0x000000ebb900720c */ /* 0x000fc40000701670 */
[----:B------:R-:W-:Y:S01]  /*ad10*/  ISETP.LT.OR P6, PT, R24, R238, P6 ;  /* 0x000000ee1800720c */ /* 0x000fe200037c1670 */
[----:B------:R-:W-:Y:S01]  /*ad20*/  HMMA.16816.F32.BF16 R12, R8, R30, R12 ;  /* 0x0000001e080c723c */ /* 0x000fe2000004180c */
[----:B------:R-:W-:Y:S01]  /*ad30*/  FSEL R198, R21, -INF , !P1 ;  /* 0xff80000015c67808 */ /* 0x000fe20004800000 */
[----:B-1----:R-:W-:Y:S01]  /*ad40*/  FFMA.FTZ R199, R20, -UR16, R23 ;  /* 0x8000001014c77c23 */ /* 0x002fe20008010017 */
[----:B------:R-:W-:Y:S02]  /*ad50*/  IABS R21, R22 ;  /* 0x0000001600157213 */ /* 0x000fe40000000000 */
[C---:B------:R-:W-:Y:S02]  /*ad60*/  ISETP.GE.AND P1, PT, R24.reuse, R234, PT ;  /* 0x000000ea1800720c */ /* 0x040fe40003f26270 */
[----:B------:R-:W-:Y:S01]  /*ad70*/  FSEL R199, R199, -INF , !P0 ;  /* 0xff800000c7c77808 */ /* 0x000fe20004000000 */
[----:B--2---:R-:W-:Y:S01]  /*ad80*/  HMMA.16816.F32.BF16 R180, R32, R4, R180 ;  /* 0x0000000420b4723c */ /* 0x004fe200000418b4 */
[----:B------:R-:W-:Y:S01]  /*ad90*/  ISETP.GE.AND P0, PT, R25, R237, PT ;  /* 0x000000ed1900720c */ /* 0x000fe20003f06270 */
[----:B----4-:R-:W-:Y:S01]  /*ada0*/  IMAD.IADD R28, R239, 0x1, -R25 ;  /* 0x00000001ef1c7824 */ /* 0x010fe200078e0a19 */
[----:B------:R1:W2:Y:S01]  /*adb0*/  I2F R193, R21 ;  /* 0x0000001500c17306 */ /* 0x0002a20000201400 */
[----:B-----5:R-:W-:Y:S01]  /*adc0*/  FFMA.FTZ R16, R27, -UR16, R16 ;  /* 0x800000101b107c23 */ /* 0x020fe20008010010 */
[----:B------:R-:W-:-:S02]  /*add0*/  ISETP.LT.OR P1, PT, R24, R235, P1 ;  /* 0x000000eb1800720c */ /* 0x000fc40000f21670 */
[----:B------:R-:W-:Y:S01]  /*ade0*/  IABS R28, R28 ;  /* 0x0000001c001c7213 */ /* 0x000fe20000000000 */
[----:B------:R-:W-:Y:S01]  /*adf0*/  IMAD.IADD R4, R236, 0x1, -R25 ;  /* 0x00000001ec047824 */ /* 0x000fe200078e0a19 */
[----:B------:R-:W-:Y:S01]  /*ae00*/  IADD3 R5, R0, 0x18, RZ ;  /* 0x0000001800057810 */ /* 0x000fe20007ffe0ff */
[----:B------:R-:W-:Y:S01]  /*ae10*/  HMMA.16816.F32.BF16 R176, R32, R6, R176 ;  /* 0x0000000620b0723c */ /* 0x000fe200000418b0 */
[----:B------:R-:W-:Y:S02]  /*ae20*/  FSEL R184, R16, -INF , !P6 ;  /* 0xff80000010b87808 */ /* 0x000fe40007000000 */
[----:B------:R-:W3:Y:S01]  /*ae30*/  I2F R28, R28 ;  /* 0x0000001c001c7306 */ /* 0x000ee20000201400 */
[----:B------:R-:W-:Y:S01]  /*ae40*/  ISETP.GE.AND P6, PT, R25, R234, PT ;  /* 0x000000ea1900720c */ /* 0x000fe20003fc6270 */
[--C-:B------:R-:W-:Y:S01]  /*ae50*/  IMAD.IADD R16, R239, 0x1, -R5.reuse ;  /* 0x00000001ef107824 */ /* 0x100fe200078e0a05 */
[C---:B------:R-:W-:Y:S02]  /*ae60*/  ISETP.LT.OR P0, PT, R25.reuse, R238, P0 ;  /* 0x000000ee1900720c */ /* 0x040fe40000701670 */
[----:B------:R-:W-:Y:S01]  /*ae70*/  ISETP.LT.OR P6, PT, R25, R235, P6 ;  /* 0x000000eb1900720c */ /* 0x000fe200037c1670 */
[----:B-1----:R-:W1:Y:S01]  /*ae80*/  LDSM.16.M88.4 R20, [R223+0xf800] ;  /* 0x00f80000df14783b */ /* 0x002e620000000200 */
[----:B------:R-:W-:Y:S01]  /*ae90*/  IABS R16, R16 ;  /* 0x0000001000107213 */ /* 0x000fe20000000000 */
[----:B--2---:R-:W-:Y:S01]  /*aea0*/  FFMA.FTZ R193, R193, -UR16, R18 ;  /* 0x80000010c1c17c23 */ /* 0x004fe20008010012 */
[----:B------:R-:W-:Y:S01]  /*aeb0*/  IABS R4, R4 ;  /* 0x0000000400047213 */ /* 0x000fe20000000000 */
[----:B------:R-:W2:Y:S01]  /*aec0*/  LDSM.16.M88.4 R24, [R216+0x7000] ;  /* 0x00700000d818783b */ /* 0x000ea20000000200 */
[----:B------:R-:W-:-:S02]  /*aed0*/  IMAD.IADD R18, R236, 0x1, -R5 ;  /* 0x00000001ec127824 */ /* 0x000fc400078e0a05 */
[----:B------:R-:W-:Y:S01]  /*aee0*/  IMAD.MOV.U32 R29, RZ, RZ, R16 ;  /* 0x000000ffff1d7224 */ /* 0x000fe200078e0010 */
[----:B------:R-:W-:Y:S01]  /*aef0*/  IADD3 R16, R0, 0x19, RZ ;  /* 0x0000001900107810 */ /* 0x000fe20007ffe0ff */
[----:B------:R-:W4:Y:S01]  /*af00*/  I2F R4, R4 ;  /* 0x0000000400047306 */ /* 0x000f220000201400 */
[----:B---3--:R-:W-:Y:S01]  /*af10*/  FFMA.FTZ R17, R28, -UR16, R17 ;  /* 0x800000101c117c23 */ /* 0x008fe20008010011 */
[----:B------:R-:W-:Y:S02]  /*af20*/  IABS R18, R18 ;  /* 0x0000001200127213 */ /* 0x000fe40000000000 */
[--C-:B------:R-:W-:Y:S01]  /*af30*/  IMAD.IADD R6, R239, 0x1, -R16.reuse ;  /* 0x00000001ef067824 */ /* 0x100fe200078e0a10 */
[----:B------:R-:W-:Y:S02]  /*af40*/  FSEL R193, R193, -INF , !P1 ;  /* 0xff800000c1c17808 */ /* 0x000fe40004800000 */
[----:B------:R-:W-:Y:S01]  /*af50*/  FSEL R30, R17, -INF , !P0 ;  /* 0xff800000111e7808 */ /* 0x000fe20004000000 */
[----:B------:R-:W3:Y:S01]  /*af60*/  I2F R29, R29 ;  /* 0x0000001d001d7306 */ /* 0x000ee20000201400 */
[----:B------:R-:W-:Y:S01]  /*af70*/  IABS R6, R6 ;  /* 0x0000000600067213 */ /* 0x000fe20000000000 */
[----:B------:R-:W-:Y:S01]  /*af80*/  IMAD.IADD R17, R236, 0x1, -R16 ;  /* 0x00000001ec117824 */ /* 0x000fe200078e0a10 */
[----:B------:R-:W-:-:S02]  /*af90*/  ISETP.GE.AND P1, PT, R5, R237, PT ;  /* 0x000000ed0500720c */ /* 0x000fc40003f26270 */
[C---:B------:R-:W-:Y:S02]  /*afa0*/  ISETP.GE.AND P0, PT, R5.reuse, R234, PT ;  /* 0x000000ea0500720c */ /* 0x040fe40003f06270 */
[----:B------:R-:W-:Y:S01]  /*afb0*/  IABS R17, R17 ;  /* 0x0000001100117213 */ /* 0x000fe20000000000 */
[----:B------:R5:W2:Y:S01]  /*afc0*/  I2F R7, R18 ;  /* 0x0000001200077306 */ /* 0x000aa20000201400 */
[----:B----4-:R-:W-:Y:S01]  /*afd0*/  FFMA.FTZ R19, R4, -UR16, R19 ;  /* 0x8000001004137c23 */ /* 0x010fe20008010013 */
[C---:B------:R-:W-:Y:S02]  /*afe0*/  ISETP.LT.OR P1, PT, R5.reuse, R238, P1 ;  /* 0x000000ee0500720c */ /* 0x040fe40000f21670 */
[----:B------:R-:W-:Y:S01]  /*aff0*/  IMAD.MOV.U32 R4, RZ, RZ, R17 ;  /* 0x000000ffff047224 */ /* 0x000fe200078e0011 */
[----:B------:R-:W-:Y:S02]  /*b000*/  ISETP.LT.OR P0, PT, R5, R235, P0 ;  /* 0x000000eb0500720c */ /* 0x000fe40000701670 */
[----:B------:R-:W-:Y:S01]  /*b010*/  IADD3 R5, R0, 0x20, RZ ;  /* 0x0000002000057810 */ /* 0x000fe20007ffe0ff */
[----:B------:R-:W4:Y:S01]  /*b020*/  I2F R6, R6 ;  /* 0x0000000600067306 */ /* 0x000f220000201400 */
[----:B---3--:R-:W-:Y:S01]  /*b030*/  FFMA.FTZ R28, R29, -UR16, R12 ;  /* 0x800000101d1c7c23 */ /* 0x008fe2000801000c */
[----:B------:R-:W-:-:S02]  /*b040*/  FSEL R31, R19, -INF , !P6 ;  /* 0xff800000131f7808 */ /* 0x000fc40007000000 */
[----:B------:R-:W-:Y:S01]  /*b050*/  IADD3 R12, R0, 0x21, RZ ;  /* 0x00000021000c7810 */ /* 0x000fe20007ffe0ff */
[--C-:B------:R-:W-:Y:S01]  /*b060*/  IMAD.IADD R19, R236, 0x1, -R5.reuse ;  /* 0x00000001ec137824 */ /* 0x100fe200078e0a05 */
[----:B------:R-:W-:Y:S01]  /*b070*/  FSEL R28, R28, -INF , !P1 ;  /* 0xff8000001c1c7808 */ /* 0x000fe20004800000 */
[----:B-1----:R-:W-:Y:S01]  /*b080*/  HMMA.16816.F32.BF16 R172, R32, R20, R172 ;  /* 0x0000001420ac723c */ /* 0x002fe200000418ac */
[----:B------:R-:W1:Y:S01]  /*b090*/  I2F R4, R4 ;  /* 0x0000000400047306 */ /* 0x000e620000201400 */
[C---:B------:R-:W-:Y:S01]  /*b0a0*/  ISETP.GE.AND P6, PT, R16.reuse, R237, PT ;  /* 0x000000ed1000720c */ /* 0x040fe20003fc6270 */
[----:B-----5:R-:W-:Y:S01]  /*b0b0*/  IMAD.IADD R18, R239, 0x1, -R5 ;  /* 0x00000001ef127824 */ /* 0x020fe200078e0a05 */
[C---:B------:R-:W-:Y:S01]  /*b0c0*/  ISETP.GE.AND P1, PT, R16.reuse, R234, PT ;  /* 0x000000ea1000720c */ /* 0x040fe20003f26270 */
[----:B--2---:R-:W-:Y:S01]  /*b0d0*/  FFMA.FTZ R7, R7, -UR16, R14 ;  /* 0x8000001007077c23 */ /* 0x004fe2000801000e */
[C---:B------:R-:W-:Y:S02]  /*b0e0*/  ISETP.LT.OR P6, PT, R16.reuse, R238, P6 ;  /* 0x000000ee1000720c */ /* 0x040fe400037c1670 */
[----:B------:R-:W-:Y:S01]  /*b0f0*/  ISETP.LT.OR P1, PT, R16, R235, P1 ;  /* 0x000000eb1000720c */ /* 0x000fe20000f21670 */
[----:B----4-:R-:W-:Y:S01]  /*b100*/  FFMA.FTZ R6, R6, -UR16, R13 ;  /* 0x8000001006067c23 */ /* 0x010fe2000801000d */
[----:B------:R-:W-:Y:S01]  /*b110*/  HMMA.16816.F32.BF16 R180, R8, R24, R180 ;  /* 0x0000001808b4723c */ /* 0x000fe200000418b4 */
[--C-:B------:R-:W-:Y:S01]  /*b120*/  IMAD.IADD R16, R239, 0x1, -R12.reuse ;  /* 0x00000001ef107824 */ /* 0x100fe200078e0a0c */
[----:B------:R-:W-:Y:S01]  /*b130*/  IABS R17, R18 ;  /* 0x0000001200117213 */ /* 0x000fe20000000000 */
[----:B------:R-:W-:Y:S01]  /*b140*/  IMAD.IADD R18, R236, 0x1, -R12 ;  /* 0x00000001ec127824 */ /* 0x000fe200078e0a0c */
[----:B------:R-:W-:-:S02]  /*b150*/  IABS R19, R19 ;  /* 0x0000001300137213 */ /* 0x000fc40000000000 */
[----:B------:R-:W-:Y:S01]  /*b160*/  FSEL R29, R7, -INF , !P0 ;  /* 0xff800000071d7808 */ /* 0x000fe20004000000 */
[----:B-1----:R-:W-:Y:S01]  /*b170*/  FFMA.FTZ R25, R4, -UR16, R15 ;  /* 0x8000001004197c23 */ /* 0x002fe2000801000f */
[----:B------:R-:W-:Y:S01]  /*b180*/  FSEL R20, R6, -INF , !P6 ;  /* 0xff80000006147808 */ /* 0x000fe20007000000 */
[----:B------:R-:W1:Y:S01]  /*b190*/  I2F R17, R17 ;  /* 0x0000001100117306 */ /* 0x000e620000201400 */
[C---:B------:R-:W-:Y:S01]  /*b1a0*/  ISETP.GE.AND P0, PT, R5.reuse, R237, PT ;  /* 0x000000ed0500720c */ /* 0x040fe20003f06270 */
[----:B------:R-:W-:Y:S01]  /*b1b0*/  HMMA.16816.F32.BF16 R176, R8, R26, R176 ;  /* 0x0000001a08b0723c */ /* 0x000fe200000418b0 */
[C---:B------:R-:W-:Y:S02]  /*b1c0*/  ISETP.GE.AND P6, PT, R5.reuse, R234, PT ;  /* 0x000000ea0500720c */ /* 0x040fe40003fc6270 */
[----:B------:R-:W-:Y:S02]  /*b1d0*/  IABS R14, R16 ;  /* 0x00000010000e7213 */ /* 0x000fe40000000000 */
[C---:B------:R-:W-:Y:S01]  /*b1e0*/  ISETP.LT.OR P0, PT, R5.reuse, R238, P0 ;  /* 0x000000ee0500720c */ /* 0x040fe20000701670 */
[----:B------:R-:W2:Y:S01]  /*b1f0*/  I2F R19, R19 ;  /* 0x0000001300137306 */ /* 0x000ea20000201400 */
[----:B------:R-:W-:Y:S01]  /*b200*/  ISETP.LT.OR P6, PT, R5, R235, P6 ;  /* 0x000000eb0500720c */ /* 0x000fe200037c1670 */
[----:B------:R-:W-:Y:S01]  /*b210*/  HMMA.16816.F32.BF16 R168, R32, R22, R168 ;  /* 0x0000001620a8723c */ /* 0x000fe200000418a8 */
[----:B------:R-:W3:Y:S01]  /*b220*/  LDSM.16.M88.4 R4, [R216+0x7800] ;  /* 0x00780000d804783b */ /* 0x000ee20000000200 */
[----:B------:R-:W-:Y:S01]  /*b230*/  IADD3 R16, R0, 0x28, RZ ;  /* 0x0000002800107810 */ /* 0x000fe20007ffe0ff */
[----:B------:R-:W-:-:S04]  /*b240*/  DEPBAR.LE SB0, 0x0 ;  /* 0x000080000000791a */ /* 0x000fc80000000000 */
[----:B------:R4:W5:Y:S01]  /*b250*/  I2F R24, R14 ;  /* 0x0000000e00187306 */ /* 0x0009620000201400 */
[----:B------:R-:W-:Y:S01]  /*b260*/  IADD3 R15, R0, 0x29, RZ ;  /* 0x00000029000f7810 */ /* 0x000fe20007ffe0ff */
[----:B-1----:R-:W-:Y:S01]  /*b270*/  FFMA.FTZ R180, R17, -UR16, R180 ;  /* 0x8000001011b47c23 */ /* 0x002fe200080100b4 */
[----:B------:R-:W-:Y:S01]  /*b280*/  FSEL R25, R25, -INF , !P1 ;  /* 0xff80000019197808 */ /* 0x000fe20004800000 */
[C---:B------:R-:W-:Y:S01]  /*b290*/  IMAD.IADD R13, R239.reuse, 0x1, -R16 ;  /* 0x00000001ef0d7824 */ /* 0x040fe200078e0a10 */
[C---:B------:R-:W-:Y:S01]  /*b2a0*/  ISETP.GE.AND P1, PT, R12.reuse, R237, PT ;  /* 0x000000ed0c00720c */ /* 0x040fe20003f26270 */
[----:B------:R-:W-:Y:S01]  /*b2b0*/  IMAD.IADD R21, R239, 0x1, -R15 ;  /* 0x00000001ef157824 */ /* 0x000fe200078e0a0f */
[----:B------:R-:W-:Y:S01]  /*b2c0*/  IABS R18, R18 ;  /* 0x0000001200127213 */ /* 0x000fe20000000000 */
[----:B--2---:R-:W-:Y:S01]  /*b2d0*/  FFMA.FTZ R182, R19, -UR16, R182 ;  /* 0x8000001013b67c23 */ /* 0x004fe200080100b6 */
[----:B------:R-:W-:Y:S02]  /*b2e0*/  ISETP.LT.OR P1, PT, R12, R238, P1 ;  /* 0x000000ee0c00720c */ /* 0x000fe40000f21670 */
[----:B------:R-:W-:-:S02]  /*b2f0*/  FSEL R190, R180, -INF , !P0 ;  /* 0xff800000b4be7808 */ /* 0x000fc40004000000 */
[----:B------:R-:W1:Y:S01]  /*b300*/  I2F R18, R18 ;  /* 0x0000001200127306 */ /* 0x000e620000201400 */
[----:B------:R-:W-:Y:S01]  /*b310*/  ISETP.GE.AND P0, PT, R12, R234, PT ;  /* 0x000000ea0c00720c */ /* 0x000fe20003f06270 */
[----:B----4-:R-:W-:Y:S01]  /*b320*/  IMAD.IADD R14, R236, 0x1, -R16 ;  /* 0x00000001ec0e7824 */ /* 0x010fe200078e0a10 */
[----:B------:R-:W-:Y:S01]  /*b330*/  FSEL R187, R182, -INF , !P6 ;  /* 0xff800000b6bb7808 */ /* 0x000fe20007000000 */
[----:B-----5:R-:W-:Y:S01]  /*b340*/  FFMA.FTZ R24, R24, -UR16, R181 ;  /* 0x8000001018187c23 */ /* 0x020fe200080100b5 */
[----:B------:R-:W-:Y:S02]  /*b350*/  ISETP.GE.AND P6, PT, R16, R237, PT ;  /* 0x000000ed1000720c */ /* 0x000fe40003fc6270 */
[----:B------:R-:W-:Y:S02]  /*b360*/  IABS R14, R14 ;  /* 0x0000000e000e7213 */ /* 0x000fe40000000000 */
[----:B------:R-:W-:Y:S02]  /*b370*/  FSEL R192, R24, -INF , !P1 ;  /* 0xff80000018c07808 */ /* 0x000fe40004800000 */
[----:B------:R-:W-:Y:S01]  /*b380*/  ISETP.GE.AND P1, PT, R16, R234, PT ;  /* 0x000000ea1000720c */ /* 0x000fe20003f26270 */
[----:B------:R-:W-:Y:S01]  /*b390*/  IMAD.MOV.U32 R26, RZ, RZ, R14 ;  /* 0x000000ffff1a7224 */ /* 0x000fe200078e000e */
[----:B------:R-:W-:Y:S01]  /*b3a0*/  IABS R14, R21 ;  /* 0x00000015000e7213 */ /* 0x000fe20000000000 */
[----:B------:R-:W-:Y:S01]  /*b3b0*/  IMAD.IADD R21, R236, 0x1, -R15 ;  /* 0x00000001ec157824 */ /* 0x000fe200078e0a0f */
[----:B------:R-:W-:Y:S01]  /*b3c0*/  ISETP.LT.OR P0, PT, R12, R235, P0 ;  /* 0x000000eb0c00720c */ /* 0x000fe20000701670 */
[----:B-1----:R-:W-:Y:S01]  /*b3d0*/  FFMA.FTZ R18, R18, -UR16, R183 ;  /* 0x8000001012127c23 */ /* 0x002fe200080100b7 */
[----:B------:R-:W-:-:S02]  /*b3e0*/  IADD3 R12, R0, 0x30, RZ ;  /* 0x00000030000c7810 */ /* 0x000fc40007ffe0ff */
[----:B------:R-:W-:Y:S01]  /*b3f0*/  IABS R13, R13 ;  /* 0x0000000d000d7213 */ /* 0x000fe20000000000 */
[C---:B---3--:R-:W-:Y:S01]  /*b400*/  HMMA.16816.F32.BF16 R172, R8.reuse, R4, R172 ;  /* 0x0000000408ac723c */ /* 0x048fe200000418ac */
[CC--:B------:R-:W-:Y:S01]  /*b410*/  ISETP.LT.OR P6, PT, R16.reuse, R238.reuse, P6 ;  /* 0x000000ee1000720c */ /* 0x0c0fe200037c1670 */
[----:B------:R-:W1:Y:S01]  /*b420*/  I2F R14, R14 ;  /* 0x0000000e000e7306 */ /* 0x000e620000201400 */
[----:B------:R-:W-:Y:S01]  /*b430*/  BAR.SYNC.DEFER_BLOCKING 0x0 ;  /* 0x0000000000007b1d */ /* 0x000fe20000010000 */
[----:B------:R-:W-:Y:S02]  /*b440*/  ISETP.LT.OR P1, PT, R16, R235, P1 ;  /* 0x000000eb1000720c */ /* 0x000fe40000f21670 */
[C---:B------:R-:W-:Y:S02]  /*b450*/  IADD3 R16, R0.reuse, 0x31, RZ ;  /* 0x0000003100107810 */ /* 0x040fe40007ffe0ff */
[----:B------:R-:W-:Y:S01]  /*b460*/  IABS R19, R21 ;  /* 0x0000001500137213 */ /* 0x000fe20000000000 */
[C---:B------:R-:W-:Y:S01]  /*b470*/  IMAD.IADD R21, R239.reuse, 0x1, -R12 ;  /* 0x00000001ef157824 */ /* 0x040fe200078e0a0c */
[----:B------:R-:W2:Y:S01]  /*b480*/  I2F R17, R13 ;  /* 0x0000000d00117306 */ /* 0x000ea20000201400 */
[----:B------:R-:W-:Y:S01]  /*b490*/  IMAD.IADD R23, R239, 0x1, -R16 ;  /* 0x00000001ef177824 */ /* 0x000fe200078e0a10 */
[----:B------:R-:W-:Y:S01]  /*b4a0*/  IADD3 R4, R0, 0x38, RZ ;  /* 0x0000003800047810 */ /* 0x000fe20007ffe0ff */
[----:B------:R-:W-:Y:S01]  /*b4b0*/  IMAD.MOV.U32 R22, RZ, RZ, R19 ;  /* 0x000000ffff167224 */ /* 0x000fe200078e0013 */
[----:B------:R-:W-:Y:S01]  /*b4c0*/  IABS R19, R21 ;  /* 0x0000001500137213 */ /* 0x000fe20000000000 */
[----:B------:R-:W-:Y:S01]  /*b4d0*/  IMAD.IADD R21, R236, 0x1, -R12 ;  /* 0x00000001ec157824 */ /* 0x000fe200078e0a0c */
[----:B------:R-:W-:Y:S01]  /*b4e0*/  IABS R23, R23 ;  /* 0x0000001700177213 */ /* 0x000fe20000000000 */
[----:B------:R-:W-:Y:S01]  /*b4f0*/  HMMA.16816.F32.BF16 R168, R8, R6, R168 ;  /* 0x0000000608a8723c */ /* 0x000fe200000418a8 */
[----:B------:R-:W-:Y:S01]  /*b500*/  FSEL R185, R18, -INF , !P0 ;  /* 0xff80000012b97808 */ /* 0x000fe20004000000 */
[----:B------:R-:W3:Y:S01]  /*b510*/  I2F R22, R22 ;  /* 0x0000001600167306 */ /* 0x000ee20000201400 */
[----:B------:R-:W-:Y:S01]  /*b520*/  IABS R21, R21 ;  /* 0x0000001500157213 */ /* 0x000fe20000000000 */
[----:B------:R-:W-:Y:S01]  /*b530*/  IMAD.MOV.U32 R18, RZ, RZ, R23 ;  /* 0x000000ffff127224 */ /* 0x000fe200078e0017 */
[C---:B------:R-:W-:Y:S01]  /*b540*/  ISETP.GE.AND P0, PT, R15.reuse, R237, PT ;  /* 0x000000ed0f00720c */ /* 0x040fe20003f06270 */
[----:B-1----:R-:W-:Y:S01]  /*b550*/  FFMA.FTZ R14, R14, -UR16, R177 ;  /* 0x800000100e0e7c23 */ /* 0x002fe200080100b1 */
[----:B------:R-:W-:Y:S01]  /*b560*/  IADD3 R0, R0, 0x39, RZ ;  /* 0x0000003900007810 */ /* 0x000fe20007ffe0ff */
[----:B------:R-:W-:Y:S01]  /*b570*/  IMAD.MOV.U32 R5, RZ, RZ, R21 ;  /* 0x000000ffff057224 */ /* 0x000fe200078e0015 */
[----:B------:R-:W-:Y:S01]  /*b580*/  ISETP.LT.OR P0, PT, R15, R238, P0 ;  /* 0x000000ee0f00720c */ /* 0x000fe20000701670 */
[----:B------:R-:W1:Y:S01]  /*b590*/  I2F R13, R26 ;  /* 0x0000001a000d7306 */ /* 0x000e620000201400 */
[----:B--2---:R-:W-:-:S02]  /*b5a0*/  FFMA.FTZ R17, R17, -UR16, R176 ;  /* 0x8000001011117c23 */ /* 0x004fc400080100b0 */
[----:B------:R-:W-:Y:S01]  /*b5b0*/  IMAD.IADD R7, R236, 0x1, -R4 ;  /* 0x00000001ec077824 */ /* 0x000fe200078e0a04 */
[----:B------:R-:W-:Y:S01]  /*b5c0*/  FSEL R196, R14, -INF , !P0 ;  /* 0xff8000000ec47808 */ /* 0x000fe20004000000 */
[----:B------:R-:W-:Y:S01]  /*b5d0*/  IMAD.IADD R21, R236, 0x1, -R16 ;  /* 0x00000001ec157824 */ /* 0x000fe200078e0a10 */
[----:B------:R-:W-:Y:S01]  /*b5e0*/  FSEL R194, R17, -INF , !P6 ;  /* 0xff80000011c27808 */ /* 0x000fe20007000000 */
[----:B------:R-:W-:Y:S01]  /*b5f0*/  IMAD.IADD R17, R239, 0x1, -R4 ;  /* 0x00000001ef117824 */ /* 0x000fe200078e0a04 */
[----:B------:R-:W2:Y:S01]  /*b600*/  I2F R18, R18 ;  /* 0x0000001200127306 */ /* 0x000ea20000201400 */
[----:B------:R-:W-:Y:S01]  /*b610*/  IABS R7, R7 ;  /* 0x0000000700077213 */ /* 0x000fe20000000000 */
[----:B---3--:R-:W-:Y:S01]  /*b620*/  FFMA.FTZ R22, R22, -UR16, R179 ;  /* 0x8000001016167c23 */ /* 0x008fe200080100b3 */
[----:B------:R-:W-:Y:S01]  /*b630*/  ISETP.GE.AND P6, PT, R15, R234, PT ;  /* 0x000000ea0f00720c */ /* 0x000fe20003fc6270 */
[--C-:B------:R-:W-:Y:S01]  /*b640*/  IMAD.IADD R8, R239, 0x1, -R0.reuse ;  /* 0x00000001ef087824 */ /* 0x100fe200078e0a00 */
[----:B------:R-:W-:Y:S01]  /*b650*/  IABS R21, R21 ;  /* 0x0000001500157213 */ /* 0x000fe20000000000 */
[----:B------:R-:W-:Y:S01]  /*b660*/  IMAD.IADD R9, R236, 0x1, -R0 ;  /* 0x00000001ec097824 */ /* 0x000fe200078e0a00 */
[----:B------:R-:W-:Y:S01]  /*b670*/  ISETP.LT.OR P6, PT, R15, R235, P6 ;  /* 0x000000eb0f00720c */ /* 0x000fe200037c1670 */
[----:B------:R-:W3:Y:S01]  /*b680*/  I2F R19, R19 ;  /* 0x0000001300137306 */ /* 0x000ee20000201400 */
[----:B------:R-:W-:Y:S01]  /*b690*/  IABS R17, R17 ;  /* 0x0000001100117213 */ /* 0x000fe20000000000 */
[----:B------:R-:W-:Y:S01]  /*b6a0*/  IMAD.MOV.U32 R15, RZ, RZ, R21 ;  /* 0x000000ffff0f7224 */ /* 0x000fe200078e0015 */
[----:B------:R-:W-:Y:S01]  /*b6b0*/  FSEL R189, R22, -INF , !P6 ;  /* 0xff80000016bd7808 */ /* 0x000fe20007000000 */
[----:B-1----:R-:W-:Y:S01]  /*b6c0*/  FFMA.FTZ R13, R13, -UR16, R178 ;  /* 0x800000100d0d7c23 */ /* 0x002fe200080100b2 */
[----:B------:R-:W-:-:S02]  /*b6d0*/  ISETP.GE.AND P6, PT, R16, R237, PT ;  /* 0x000000ed1000720c */ /* 0x000fc40003fc6270 */
[----:B------:R-:W-:Y:S01]  /*b6e0*/  IABS R8, R8 ;  /* 0x0000000800087213 */ /* 0x000fe20000000000 */
[----:B------:R-:W1:Y:S01]  /*b6f0*/  I2F R5, R5 ;  /* 0x0000000500057306 */ /* 0x000e620000201400 */
[----:B--2---:R-:W-:Y:S01]  /*b700*/  FFMA.FTZ R18, R18, -UR16, R173 ;  /* 0x8000001012127c23 */ /* 0x004fe200080100ad */
[----:B------:R-:W-:Y:S02]  /*b710*/  ISETP.LT.OR P6, PT, R16, R238, P6 ;  /* 0x000000ee1000720c */ /* 0x000fe400037c1670 */
[----:B------:R-:W-:Y:S02]  /*b720*/  FSEL R191, R13, -INF , !P1 ;  /* 0xff8000000dbf7808 */ /* 0x000fe40004800000 */
[C---:B------:R-:W-:Y:S02]  /*b730*/  ISETP.GE.AND P1, PT, R12.reuse, R237, PT ;  /* 0x000000ed0c00720c */ /* 0x040fe40003f26270 */
[----:B------:R-:W2:Y:S01]  /*b740*/  I2F R7, R7 ;  /* 0x0000000700077306 */ /* 0x000ea20000201400 */
[----:B------:R-:W-:Y:S01]  /*b750*/  ISETP.GE.AND P0, PT, R12, R234, PT ;  /* 0x000000ea0c00720c */ /* 0x000fe20003f06270 */
[----:B---3--:R-:W-:Y:S01]  /*b760*/  FFMA.FTZ R19, R19, -UR16, R172 ;  /* 0x8000001013137c23 */ /* 0x008fe200080100ac */
[----:B------:R-:W-:-:S02]  /*b770*/  IABS R9, R9 ;  /* 0x0000000900097213 */ /* 0x000fc40000000000 */
[----:B------:R-:W-:Y:S02]  /*b780*/  FSEL R180, R18, -INF , !P6 ;  /* 0xff80000012b47808 */ /* 0x000fe40007000000 */
[----:B------:R-:W-:Y:S01]  /*b790*/  ISETP.GE.AND P6, PT, R4, R234, PT ;  /* 0x000000ea0400720c */ /* 0x000fe20003fc6270 */
[----:B------:R-:W3:Y:S01]  /*b7a0*/  I2F R6, R15 ;  /* 0x0000000f00067306 */ /* 0x000ee20000201400 */
[----:B-1----:R-:W-:Y:S01]  /*b7b0*/  FFMA.FTZ R5, R5, -UR16, R174 ;  /* 0x8000001005057c23 */ /* 0x002fe200080100ae */
[C---:B------:R-:W-:Y:S02]  /*b7c0*/  ISETP.LT.OR P1, PT, R12.reuse, R238, P1 ;  /* 0x000000ee0c00720c */ /* 0x040fe40000f21670 */
[-C--:B------:R-:W-:Y:S02]  /*b7d0*/  ISETP.LT.OR P0, PT, R12, R235.reuse, P0 ;  /* 0x000000eb0c00720c */ /* 0x080fe40000701670 */
[----:B------:R-:W-:Y:S02]  /*b7e0*/  ISETP.LT.OR P6, PT, R4, R235, P6 ;  /* 0x000000eb0400720c */ /* 0x000fe400037c1670 */
[----:B------:R-:W1:Y:S01]  /*b7f0*/  I2F R17, R17 ;  /* 0x0000001100117306 */ /* 0x000e620000201400 */
[----:B--2---:R-:W-:Y:S01]  /*b800*/  FFMA.FTZ R7, R7, -UR16, R170 ;  /* 0x8000001007077c23 */ /* 0x004fe200080100aa */
[----:B------:R-:W-:-:S02]  /*b810*/  FSEL R182, R19, -INF , !P1 ;  /* 0xff80000013b67808 */ /* 0x000fc40004800000 */
[----:B------:R-:W-:Y:S02]  /*b820*/  FSEL R33, R5, -INF , !P0 ;  /* 0xff80000005217808 */ /* 0x000fe40004000000 */
[----:B------:R-:W-:Y:S02]  /*b830*/  ISETP.GE.AND P1, PT, R16, R234, PT ;  /* 0x000000ea1000720c */ /* 0x000fe40003f26270 */
[----:B------:R-:W2:Y:S01]  /*b840*/  I2F R8, R8 ;  /* 0x0000000800087306 */ /* 0x000ea20000201400 */
[----:B---3--:R-:W-:Y:S01]  /*b850*/  FFMA.FTZ R6, R6, -UR16, R175 ;  /* 0x8000001006067c23 */ /* 0x008fe200080100af */
[----:B------:R-:W-:Y:S02]  /*b860*/  ISETP.GE.AND P0, PT, R4, R237, PT ;  /* 0x000000ed0400720c */ /* 0x000fe40003f06270 */
[----:B------:R-:W-:Y:S02]  /*b870*/  FSEL R175, R7, -INF , !P6 ;  /* 0xff80000007af7808 */ /* 0x000fe40007000000 */
[----:B------:R-:W-:-:S02]  /*b880*/  PLOP3.LUT P6, PT, PT, PT, UP0, 0x80, 0x0 ;  /* 0x000000000000781c */ /* 0x000fc40003fcf008 */
[----:B------:R-:W3:Y:S01]  /*b890*/  I2F R10, R9 ;  /* 0x00000009000a7306 */ /* 0x000ee20000201400 */
[----:B-1----:R-:W-:Y:S01]  /*b8a0*/  FFMA.FTZ R17, R17, -UR16, R168 ;  /* 0x8000001011117c23 */ /* 0x002fe200080100a8 */
[----:B------:R-:W-:Y:S02]  /*b8b0*/  ISETP.LT.OR P1, PT, R16, R235, P1 ;  /* 0x000000eb1000720c */ /* 0x000fe40000f21670 */
[----:B------:R-:W-:Y:S02]  /*b8c0*/  ISETP.LT.OR P0, PT, R4, R238, P0 ;  /* 0x000000ee0400720c */ /* 0x000fe40000701670 */
[----:B------:R-:W-:Y:S02]  /*b8d0*/  FSEL R177, R6, -INF , !P1 ;  /* 0xff80000006b17808 */ /* 0x000fe40004800000 */
[----:B------:R-:W-:Y:S01]  /*b8e0*/  FSEL R34, R17, -INF , !P0 ;  /* 0xff80000011227808 */ /* 0x000fe20004000000 */
[----:B--2---:R-:W-:Y:S01]  /*b8f0*/  FFMA.FTZ R8, R8, -UR16, R169 ;  /* 0x8000001008087c23 */ /* 0x004fe200080100a9 */
[----:B------:R-:W-:-:S02]  /*b900*/  ISETP.GE.AND P1, PT, R0, R237, PT ;  /* 0x000000ed0000720c */ /* 0x000fc40003f26270 */
[C---:B------:R-:W-:Y:S02]  /*b910*/  ISETP.GE.AND P0, PT, R0.reuse, R234, PT ;  /* 0x000000ea0000720c */ /* 0x040fe40003f06270 */
[----:B------:R-:W-:Y:S01]  /*b920*/  ISETP.LT.OR P1, PT, R0, R238, P1 ;  /* 0x000000ee0000720c */ /* 0x000fe20000f21670 */
[----:B---3--:R-:W-:Y:S01]  /*b930*/  FFMA.FTZ R10, R10, -UR16, R171 ;  /* 0x800000100a0a7c23 */ /* 0x008fe200080100ab */
        /* <DEDUP_REMOVED lines=81> */
.L_x_7695:
[----:B------:R-:W-:Y:S02]  /*be50*/  ULDC UR10, c[0x0][0x198] ;  /* 0x00006600000a7ab9 */ /* 0x000fe40000000800 */
[----:B------:R-:W-:-:S04]  /*be60*/  ULEA UR10, -UR10, URZ, 0x6 ;  /* 0x0000003f0a0a7291 */ /* 0x000fc8000f8e313f */
[----:B------:R-:W-:Y:S02]  /*be70*/  USHF.R.S32.HI UR8, URZ, 0x1f, UR10 ;  /* 0x0000001f3f087899 */ /* 0x000fe4000801140a */
.L_x_7696:
[C---:B------:R-:W-:Y:S01]  /*be80*/  @!P4 IADD3 R7, P0, R166.reuse, UR10, RZ ;  /* 0x0000000aa607cc10 */ /* 0x040fe2000ff1e0ff */
[----:B------:R-:W-:Y:S01]  /*be90*/  UIADD3 UR4, UP1, UP0, UR24, UR10, UR24 ;  /* 0x0000000a18047290 */ /* 0x000fe2000f83e018 */
[C---:B------:R-:W-:Y:S01]  /*bea0*/  @!P3 IADD3 R5, P1, R166.reuse, UR10, RZ ;  /* 0x0000000aa605bc10 */ /* 0x040fe2000ff3e0ff */
[----:B------:R1:W-:Y:S01]  /*beb0*/  @P5 STS.128 [R232+0x8000], RZ ;  /* 0x008000ffe8005388 */ /* 0x0003e20000000c00 */
[----:B------:R-:W-:Y:S01]  /*bec0*/  @!P4 IADD3.X R0, R165, UR8, RZ, P0, !PT ;  /* 0x00000008a500cc10 */ /* 0x000fe200087fe4ff */
[----:B------:R-:W-:Y:S01]  /*bed0*/  UIADD3.X UR6, UR23, UR8, UR23, UP1, UP0 ;  /* 0x0000000817067290 */ /* 0x000fe20008fe0417 */
[----:B------:R-:W-:Y:S01]  /*bee0*/  @!P4 LEA R168, P0, R7, c[0x0][0x168], 0x1 ;  /* 0x00005a0007a8ca11 */ /* 0x000fe200078008ff */
[----:B------:R-:W-:Y:S01]  /*bef0*/  UIADD3 UR5, UP1, UR24, UR4, URZ ;  /* 0x0000000418057290 */ /* 0x000fe2000ff3e03f */
[----:B------:R-:W-:Y:S01]  /*bf00*/  @!P3 IADD3.X R4, R165, UR8, RZ, P1, !PT ;  /* 0x00000008a504bc10 */ /* 0x000fe20008ffe4ff */
[----:B------:R-:W-:Y:S01]  /*bf10*/  VOTEU.ALL UP0, P5 ;  /* 0x00000000003f7886 */ /* 0x000fe20002800000 */
[----:B------:R-:W-:Y:S01]  /*bf20*/  @!P4 LEA.HI.X R169, R7, c[0x0][0x16c], R0, 0x1, P0 ;  /* 0x00005b0007a9ca11 */ /* 0x000fe200000f0c00 */
[----:B------:R-:W-:Y:S01]  /*bf30*/  BSSY B0, `(.L_x_7697) ;  /* 0x000008f000007945 */ /* 0x000fe20003800000 */
[----:B------:R-:W-:-:S02]  /*bf40*/  @!P2 IADD3 R7, P0, R166, UR10, RZ ;  /* 0x0000000aa607ac10 */ /* 0x000fc4000ff1e0ff */
[----:B------:R-:W-:Y:S01]  /*bf50*/  @!P3 LEA R16, P1, R5, c[0x0][0x168], 0x1 ;  /* 0x00005a000510ba11 */ /* 0x000fe200078208ff */
[----:B------:R-:W-:Y:S01]  /*bf60*/  @!UP0 UIADD3 UR11, UP2, UR24, UR10, URZ ;  /* 0x0000000a180b8290 */ /* 0x000fe2000ff5e03f */
[----:B------:R-:W-:Y:S02]  /*bf70*/  @!P2 IADD3.X R0, R165, UR8, RZ, P0, !PT ;  /* 0x00000008a500ac10 */ /* 0x000fe400087fe4ff */
[----:B------:R-:W-:Y:S01]  /*bf80*/  @!P3 LEA.HI.X R17, R5, c[0x0][0x16c], R4, 0x1, P1 ;  /* 0x00005b000511ba11 */ /* 0x000fe200008f0c04 */
[----:B------:R-:W-:Y:S01]  /*bf90*/  IMAD.U32 R5, RZ, RZ, UR10 ;  /* 0x0000000aff057e24 */ /* 0x000fe2000f8e00ff */
[C---:B------:R-:W-:Y:S01]  /*bfa0*/  @!P2 LEA R14, P0, R7.reuse, c[0x0][0x168], 0x1 ;  /* 0x00005a00070eaa11 */ /* 0x040fe200078008ff */
[----:B------:R-:W-:Y:S01]  /*bfb0*/  IMAD.U32 R4, RZ, RZ, UR8 ;  /* 0x00000008ff047e24 */ /* 0x000fe2000f8e00ff */
[----:B------:R-:W-:Y:S02]  /*bfc0*/  @!UP0 UIADD3.X UR9, UR23, UR8, URZ, UP2, !UPT ;  /* 0x0000000817098290 */ /* 0x000fe400097fe43f */
[----:B------:R-:W-:Y:S01]  /*bfd0*/  @!P2 LEA.HI.X R15, R7, c[0x0][0x16c], R0, 0x1, P0 ;  /* 0x00005b00070faa11 */ /* 0x000fe200000f0c00 */
[----:B------:R-:W-:Y:S01]  /*bfe0*/  IMAD.U32 R0, RZ, RZ, UR8 ;  /* 0x00000008ff007e24 */ /* 0x000fe2000f8e00ff */
[----:B------:R-:W-:-:S04]  /*bff0*/  @!P4 IADD3 R7, P1, P0, R166, UR24, R5 ;  /* 0x00000018a607cc10 */ /* 0x000fc8000f83e005 */
[----:B------:R-:W-:Y:S02]  /*c000*/  @!P4 IADD3.X R6, R165, UR23, R0, P1, P0 ;  /* 0x00000017a506cc10 */ /* 0x000fe40008fe0400 */
[----:B------:R-:W-:Y:S02]  /*c010*/  @!P4 LEA R26, P0, R7, c[0x0][0x168], 0x1 ;  /* 0x00005a00071aca11 */ /* 0x000fe400078008ff */
[----:B------:R-:W-:Y:S02]  /*c020*/  @!P5 LEA R172, P1, R5, R242, 0x1 ;  /* 0x000000f205acd211 */ /* 0x000fe400078208ff */
[----:B------:R-:W-:Y:S01]  /*c030*/  @!P4 LEA.HI.X R27, R7, c[0x0][0x16c], R6, 0x1, P0 ;  /* 0x00005b00071bca11 */ /* 0x000fe200000f0c06 */
[----:B------:R-:W-:Y:S01]  /*c040*/  IMAD.U32 R7, RZ, RZ, UR4 ;  /* 0x00000004ff077e24 */ /* 0x000fe2000f8e00ff */
[----:B------:R-:W-:Y:S01]  /*c050*/  @!P5 LEA.HI.X R173, R5, R243, R4, 0x1, P1 ;  /* 0x000000f305add211 */ /* 0x000fe200008f0c04 */
[----:B------:R-:W-:Y:S01]  /*c060*/  IMAD.U32 R4, RZ, RZ, UR6 ;  /* 0x00000006ff047e24 */ /* 0x000fe2000f8e00ff */
[----:B------:R-:W-:-:S03]  /*c070*/  @!P3 IADD3 R9, P1, P0, R166, UR24, R5 ;  /* 0x00000018a609bc10 */ /* 0x000fc6000f83e005 */
[----:B------:R-:W-:Y:S01]  /*c080*/  @!PT LDS RZ, [RZ] ;  /* 0x00000000fffff984 */ /* 0x000fe20000000800 */
[----:B------:R-:W-:Y:S01]  /*c090*/  @!PT LDS RZ, [RZ] ;  /* 0x00000000fffff984 */ /* 0x000fe20000000800 */
[----:B------:R-:W-:Y:S01]  /*c0a0*/  @!PT LDS RZ, [RZ] ;  /* 0x00000000fffff984 */ /* 0x000fe20000000800 */
[----:B------:R1:W-:Y:S01]  /*c0b0*/  @!P5 LDGSTS.E.BYPASS.LTC128B.128 [R232+0x8000], [R172.64] ;  /* 0x08000000ace8dfae */ /* 0x0003e2000b901d54 */
[C-C-:B------:R-:W-:Y:S02]  /*c0c0*/  @!P3 IADD3.X R6, R165.reuse, UR23, R0.reuse, P1, P0 ;  /* 0x00000017a506bc10 */ /* 0x140fe40008fe0400 */
[----:B------:R-:W-:Y:S01]  /*c0d0*/  @!P2 IADD3 R5, P1, P0, R166, UR24, R5 ;  /* 0x00000018a605ac10 */ /* 0x000fe2000f83e005 */
[----:B------:R1:W-:Y:S03]  /*c0e0*/  @P4 STS.128 [R232+0xa000], RZ ;  /* 0x00a000ffe8004388 */ /* 0x0003e60000000c00 */
[----:B------:R-:W-:Y:S01]  /*c0f0*/  @!P2 IADD3.X R0, R165, UR23, R0, P1, P0 ;  /* 0x00000017a500ac10 */ /* 0x000fe20008fe0400 */
[----:B------:R-:W-:Y:S01]  /*c100*/  @!PT LDS RZ, [RZ] ;  /* 0x00000000fffff984 */ /* 0x000fe20000000800 */
[----:B------:R-:W-:Y:S01]  /*c110*/  @!PT LDS RZ, [RZ] ;  /* 0x00000000fffff984 */ /* 0x000fe20000000800 */
[----:B------:R-:W-:Y:S01]  /*c120*/  @!PT LDS RZ, [RZ] ;  /* 0x00000000fffff984 */ /* 0x000fe20000000800 */
[----:B------:R1:W-:Y:S01]  /*c130*/  @!P4 LDGSTS.E.BYPASS.LTC128B.128 [R232+0xa000], [R168.64+0x80] ;  /* 0x0a000080a8e8cfae */ /* 0x0003e2000b901d54 */
[----:B------:R-:W-:Y:S02]  /*c140*/  @!P3 LEA R12, P0, R9, c[0x0][0x168], 0x1 ;  /* 0x00005a00090cba11 */ /* 0x000fe400078008ff */
[----:B------:R-:W-:Y:S01]  /*c150*/  @!P5 LEA R22, P1, R7, R242, 0x1 ;  /* 0x000000f20716d211 */ /* 0x000fe200078208ff */
[----:B------:R1:W-:Y:S01]  /*c160*/  @P3 STS.128 [R232+0xc000], RZ ;  /* 0x00c000ffe8003388 */ /* 0x0003e20000000c00 */
[----:B------:R-:W-:-:S02]  /*c170*/  @!P3 LEA.HI.X R13, R9, c[0x0][0x16c], R6, 0x1, P0 ;  /* 0x00005b00090dba11 */ /* 0x000fc400000f0c06 */
[----:B------:R-:W-:Y:S01]  /*c180*/  @!P2 LEA R10, P0, R5, c[0x0][0x168], 0x1 ;  /* 0x00005a00050aaa11 */ /* 0x000fe200078008ff */
[----:B------:R-:W-:Y:S01]  /*c190*/  @!PT LDS RZ, [RZ] ;  /* 0x00000000fffff984 */ /* 0x000fe20000000800 */
[----:B------:R-:W-:Y:S01]  /*c1a0*/  @!PT LDS RZ, [RZ] ;  /* 0x00000000fffff984 */ /* 0x000fe20000000800 */
[----:B------:R-:W-:Y:S01]  /*c1b0*/  @!PT LDS RZ, [RZ] ;  /* 0x00000000fffff984 */ /* 0x000fe20000000800 */
[----:B------:R1:W-:Y:S01]  /*c1c0*/  @!P3 LDGSTS.E.BYPASS.LTC128B.128 [R232+0xc000], [R16.64+0x100] ;  /* 0x0c00010010e8bfae */ /* 0x0003e2000b901d54 */
[----:B------:R-:W-:Y:S02]  /*c1d0*/  @!P5 LEA.HI.X R23, R7, R243, R4, 0x1, P1 ;  /* 0x000000f30717d211 */ /* 0x000fe400008f0c04 */
[----:B------:R-:W-:Y:S01]  /*c1e0*/  @!P4 IADD3 R7, P1, R166, UR4, RZ ;  /* 0x00000004a607cc10 */ /* 0x000fe2000ff3e0ff */
[----:B------:R1:W-:Y:S01]  /*c1f0*/  @P2 STS.128 [R232+0xe000], RZ ;  /* 0x00e000ffe8002388 */ /* 0x0003e20000000c00 */
[----:B------:R-:W-:Y:S02]  /*c200*/  @!P2 LEA.HI.X R11, R5, c[0x0][0x16c], R0, 0x1, P0 ;  /* 0x00005b00050baa11 */ /* 0x000fe400000f0c00 */
[----:B------:R-:W-:Y:S01]  /*c210*/  @!P4 IADD3.X R0, R165, UR6, RZ, P1, !PT ;  /* 0x00000006a500cc10 */ /* 0x000fe20008ffe4ff */
[----:B------:R-:W-:Y:S01]  /*c220*/  @!PT LDS RZ, [RZ] ;  /* 0x00000000fffff984 */ /* 0x000fe20000000800 */
[----:B------:R-:W-:Y:S01]  /*c230*/  @!PT LDS RZ, [RZ] ;  /* 0x00000000fffff984 */ /* 0x000fe20000000800 */
[----:B------:R-:W-:Y:S01]  /*c240*/  @!PT LDS RZ, [RZ] ;  /* 0x00000000fffff984 */ /* 0x000fe20000000800 */
[----:B------:R1:W-:Y:S01]  /*c250*/  @!P2 LDGSTS.E.BYPASS.LTC128B.128 [R232+0xe000], [R14.64+0x180] ;  /* 0x0e0001800ee8afae */ /* 0x0003e2000b901d54 */
[----:B------:R-:W-:-:S02]  /*c260*/  @!P4 LEA R18, P1, R7, c[0x0][0x168], 0x1 ;  /* 0x00005a000712ca11 */ /* 0x000fc400078208ff */
[C---:B------:R-:W-:Y:S01]  /*c270*/  @!P3 IADD3 R5, P0, R166.reuse, UR4, RZ ;  /* 0x00000004a605bc10 */ /* 0x040fe2000ff1e0ff */
[----:B------:R1:W-:Y:S01]  /*c280*/  @P5 STS.128 [R232+0x8800], RZ ;  /* 0x008800ffe8005388 */ /* 0x0003e20000000c00 */
[----:B------:R-:W-:Y:S02]  /*c290*/  @!P4 LEA.HI.X R19, R7, c[0x0][0x16c], R0, 0x1, P1 ;  /* 0x00005b000713ca11 */ /* 0x000fe400008f0c00 */
[----:B------:R-:W-:Y:S02]  /*c2a0*/  @!P3 IADD3.X R0, R165, UR6, RZ, P0, !PT ;  /* 0x00000006a500bc10 */ /* 0x000fe400087fe4ff */
[C---:B------:R-:W-:Y:S02]  /*c2b0*/  @!P3 LEA R8, P1, R5.reuse, c[0x0][0x168], 0x1 ;  /* 0x00005a000508ba11 */ /* 0x040fe400078208ff */
[----:B------:R-:W-:Y:S01]  /*c2c0*/  @!P2 IADD3 R7, P0, R166, UR4, RZ ;  /* 0x00000004a607ac10 */ /* 0x000fe2000ff1e0ff */
[----:B------:R-:W-:Y:S01]  /*c2d0*/  UIADD3.X UR4, UR23, UR6, URZ, UP1, !UPT ;  /* 0x0000000617047290 */ /* 0x000fe20008ffe43f */
[----:B------:R-:W-:Y:S01]  /*c2e0*/  @!P3 LEA.HI.X R9, R5, c[0x0][0x16c], R0, 0x1, P1 ;  /* 0x00005b000509ba11 */ /* 0x000fe200008f0c00 */
[----:B------:R-:W-:Y:S01]  /*c2f0*/  IMAD.U32 R5, RZ, RZ, UR11 ;  /* 0x0000000bff057e24 */ /* 0x000fe2000f8e00ff */
[----:B------:R-:W-:Y:S01]  /*c300*/  @!P2 IADD3.X R4, R165, UR6, RZ, P0, !PT ;  /* 0x00000006a504ac10 */ /* 0x000fe200087fe4ff */
[----:B------:R-:W-:Y:S01]  /*c310*/  IMAD.U32 R0, RZ, RZ, UR9 ;  /* 0x00000009ff007e24 */ /* 0x000fe2000f8e00ff */
[----:B------:R-:W-:-:S02]  /*c320*/  @!P2 LEA R6, P0, R7, c[0x0][0x168], 0x1 ;  /* 0x00005a000706aa11 */ /* 0x000fc400078008ff */
[-C--:B------:R-:W-:Y:S02]  /*c330*/  @!P5 LEA R170, P1, R5, R242.reuse, 0x1 ;  /* 0x000000f205aad211 */ /* 0x080fe400078208ff */
[----:B------:R-:W-:Y:S01]  /*c340*/  @!P2 LEA.HI.X R7, R7, c[0x0][0x16c], R4, 0x1, P0 ;  /* 0x00005b000707aa11 */ /* 0x000fe200000f0c04 */
[----:B------:R-:W-:Y:S01]  /*c350*/  IMAD.U32 R4, RZ, RZ, UR5 ;  /* 0x00000005ff047e24 */ /* 0x000fe2000f8e00ff */
[-C--:B------:R-:W-:Y:S01]  /*c360*/  @!P5 LEA.HI.X R171, R5, R243.reuse, R0, 0x1, P1 ;  /* 0x000000f305abd211 */ /* 0x080fe200008f0c00 */
[----:B------:R-:W-:Y:S01]  /*c370*/  IMAD.U32 R0, RZ, RZ, UR4 ;  /* 0x00000004ff007e24 */ /* 0x000fe2000f8e00ff */
[----:B------:R-:W-:Y:S02]  /*c380*/  @!P4 IADD3 R5, P0, R166, UR5, RZ ;  /* 0x00000005a605cc10 */ /* 0x000fe4000ff1e0ff */
[C---:B------:R-:W-:Y:S01]  /*c390*/  @!P5 LEA R178, P1, R4.reuse, R242, 0x1 ;  /* 0x000000f204b2d211 */ /* 0x040fe200078208ff */
[----:B------:R-:W-:Y:S01]  /*c3a0*/  @!PT LDS RZ, [RZ] ;  /* 0x00000000fffff984 */ /* 0x000fe20000000800 */
[----:B------:R-:W-:Y:S01]  /*c3b0*/  @!PT LDS RZ, [RZ] ;  /* 0x00000000fffff984 */ /* 0x000fe20000000800 */
[----:B------:R-:W-:Y:S01]  /*c3c0*/  @!PT LDS RZ, [RZ] ;  /* 0x00000000fffff984 */ /* 0x000fe20000000800 */
[----:B------:R1:W-:Y:S03]  /*c3d0*/  @!P5 LDGSTS.E.BYPASS.LTC128B.128 [R232+0x8800], [R170.64] ;  /* 0x08800000aae8dfae */ /* 0x0003e6000b901d54 */
[----:B------:R-:W-:Y:S01]  /*c3e0*/  @!P5 LEA.HI.X R179, R4, R243, R0, 0x1, P1 ;  /* 0x000000f304b3d211 */ /* 0x000fe200008f0c00 */
[----:B------:R1:W-:Y:S01]  /*c3f0*/  @P4 STS.128 [R232+0xa800], RZ ;  /* 0x00a800ffe8004388 */ /* 0x0003e20000000c00 */
[----:B------:R-:W-:-:S02]  /*c400*/  @!P4 IADD3.X R0, R165, UR4, RZ, P0, !PT ;  /* 0x00000004a500cc10 */ /* 0x000fc400087fe4ff */
[C---:B------:R-:W-:Y:S01]  /*c410*/  @!P4 LEA R200, P0, R5.reuse, c[0x0][0x168], 0x1 ;  /* 0x00005a0005c8ca11 */ /* 0x040fe200078008ff */
[----:B------:R-:W-:Y:S01]  /*c420*/  @!PT LDS RZ, [RZ] ;  /* 0x00000000fffff984 */ /* 0x000fe20000000800 */
[----:B------:R-:W-:Y:S01]  /*c430*/  @!PT LDS RZ, [RZ] ;  /* 0x00000000fffff984 */ /* 0x000fe20000000800 */
[----:B------:R-:W-:Y:S01]  /*c440*/  @!PT LDS RZ, [RZ] ;  /* 0x00000000fffff984 */ /* 0x000fe20000000800 */
[----:B------:R1:W-:Y:S03]  /*c450*/  @!P4 LDGSTS.E.BYPASS.LTC128B.128 [R232+0xa800], [R26.64+0x80] ;  /* 0x0a8000801ae8cfae */ /* 0x0003e6000b901d54 */
[----:B------:R-:W-:Y:S01]  /*c460*/  @!P4 LEA.HI.X R201, R5, c[0x0][0x16c], R0, 0x1, P0 ;  /* 0x00005b0005c9ca11 */ /* 0x000fe200000f0c00 */
[----:B------:R1:W-:Y:S01]  /*c470*/  @P3 STS.128 [R232+0xc800], RZ ;  /* 0x00c800ffe8003388 */ /* 0x0003e20000000c00 */
[----:B------:R-:W-:-:S03]  /*c480*/  @!P3 IADD3 R0, P0, R166, UR5, RZ ;  /* 0x00000005a600bc10 */ /* 0x000fc6000ff1e0ff */
[----:B------:R-:W-:Y:S01]  /*c490*/  @!PT LDS RZ, [RZ] ;  /* 0x00000000fffff984 */ /* 0x000fe20000000800 */
[----:B------:R-:W-:Y:S01]  /*c4a0*/  @!PT LDS RZ, [RZ] ;  /* 0x00000000fffff984 */ /* 0x000fe20000000800 */
[----:B------:R-:W-:Y:S01]  /*c4b0*/  @!PT LDS RZ, [RZ] ;  /* 0x00000000fffff984 */ /* 0x000fe20000000800 */
[----:B------:R1:W-:Y:S01]  /*c4c0*/  @!P3 LDGSTS.E.BYPASS.LTC128B.128 [R232+0xc800], [R12.64+0x100] ;  /* 0x0c8001000ce8bfae */ /* 0x0003e2000b901d54 */
[----:B------:R-:W-:Y:S02]  /*c4d0*/  @!P3 IADD3.X R5, R165, UR4, RZ, P0, !PT ;  /* 0x00000004a505bc10 */ /* 0x000fe400087fe4ff */
[C---:B------:R-:W-:Y:S01]  /*c4e0*/  @!P3 LEA R4, P0, R0.reuse, c[0x0][0x168], 0x1 ;  /* 0x00005a000004ba11 */ /* 0x040fe200078008ff */
[----:B------:R1:W-:Y:S03]  /*c4f0*/  @P2 STS.128 [R232+0xe800], RZ ;  /* 0x00e800ffe8002388 */ /* 0x0003e60000000c00 */
[----:B------:R-:W-:Y:S01]  /*c500*/  @!P3 LEA.HI.X R5, R0, c[0x0][0x16c], R5, 0x1, P0 ;  /* 0x00005b000005ba11 */ /* 0x000fe200000f0c05 */
        /* <DEDUP_REMOVED lines=49> */
.L_x_7698:
[----:B------:R-:W-:Y:S05]  /*c820*/  BSYNC B0 ;  /* 0x0000000000007941 */ /* 0x000fea0003800000 */
.L_x_7697:
[----:B------:R-:W0:Y:S01]  /*c830*/  LDGDEPBAR ;  /* 0x00000000000079af */ /* 0x000e220000000000 */
[----:B-1----:R-:W-:Y:S02]  /*c840*/  IMAD.U32 R5, RZ, RZ, UR10 ;  /* 0x0000000aff057e24 */ /* 0x002fe4000f8e00ff */
[----:B------:R-:W-:-:S03]  /*c850*/  IMAD.U32 R0, RZ, RZ, UR8 ;  /* 0x00000008ff007e24 */ /* 0x000fc6000f8e00ff */
[----:B------:R-:W-:-:S04]  /*c860*/  LEA R242, P0, R5, R242, 0x1 ;  /* 0x000000f205f27211 */ /* 0x000fc800078008ff */
[----:B------:R-:W-:Y:S02]  /*c870*/  LEA.HI.X R243, R5, R243, R0, 0x1, P0 ;  /* 0x000000f305f37211 */ /* 0x000fe400000f0c00 */
.L_x_7694:
        /* <DEDUP_REMOVED lines=70> */
[--C-:B------:R-:W-:Y:S02]  /*cce0*/  FFMA.FTZ R179, R28, c[0x0][0x23c], -R35.reuse ;  /* 0x00008f001cb37a23 */ /* 0x100fe40000010823 */
[--C-:B------:R-:W-:Y:S02]  /*ccf0*/  FFMA.FTZ R181, R193, c[0x0][0x23c], -R178.reuse ;  /* 0x00008f00c1b57a23 */ /* 0x100fe400000108b2 */
[----:B------:R-:W2:Y:S01]  /*cd00*/  MUFU.EX2 R166, R166 ;  /* 0x000000a600a67308 */ /* 0x000ea20000000800 */
[----:B-1----:R-:W-:Y:S01]  /*cd10*/  F2FP.BF16.PACK_AB R4, R168, R169 ;  /* 0x000000a9a804723e */ /* 0x002fe200000010ff */
[--C-:B------:R-:W-:Y:S02]  /*cd20*/  FFMA.FTZ R186, R31, c[0x0][0x23c], -R178.reuse ;  /* 0x00008f001fba7a23 */ /* 0x100fe400000108b2 */
[--C-:B------:R-:W-:Y:S02]  /*cd30*/  FFMA.FTZ R183, R29, c[0x0][0x23c], -R178.reuse ;  /* 0x00008f001db77a23 */ /* 0x100fe400000108b2 */
[----:B------:R-:W-:Y:S01]  /*cd40*/  FFMA.FTZ R188, R25, c[0x0][0x23c], -R178 ;  /* 0x00008f0019bc7a23 */ /* 0x000fe200000108b2 */
[----:B------:R-:W-:Y:S01]  /*cd50*/  LDSM.16.MT88.4 R28, [R224+0x14800] ;  /* 0x01480000e01c783b */ /* 0x000fe20000004200 */
[----:B------:R-:W-:Y:S01]  /*cd60*/  MUFU.EX2 R165, R165 ;  /* 0x000000a500a57308 */ /* 0x000fe20000000800 */
[----:B------:R-:W-:-:S02]  /*cd70*/  FFMA.FTZ R193, R192, c[0x0][0x23c], -R35 ;  /* 0x00008f00c0c17a23 */ /* 0x000fc40000010823 */
[----:B------:R-:W-:Y:S01]  /*cd80*/  LDSM.16.MT88.4 R24, [R220+0x10800] ;  /* 0x01080000dc18783b */ /* 0x000fe20000004200 */
[--C-:B------:R-:W-:Y:S02]  /*cd90*/  FFMA.FTZ R192, R194, c[0x0][0x23c], -R35.reuse ;  /* 0x00008f00c2c07a23 */ /* 0x100fe40000010823 */
[--C-:B------:R-:W-:Y:S02]  /*cda0*/  FFMA.FTZ R195, R196, c[0x0][0x23c], -R35.reuse ;  /* 0x00008f00c4c37a23 */ /* 0x100fe40000010823 */
[----:B------:R-:W1:Y:S01]  /*cdb0*/  MUFU.EX2 R2, R2 ;  /* 0x0000000200027308 */ /* 0x000e620000000800 */
[----:B--2---:R-:W-:Y:S01]  /*cdc0*/  F2FP.BF16.PACK_AB R6, R166, R167 ;  /* 0x000000a7a606723e */ /* 0x004fe200000010ff */
[--C-:B------:R-:W-:Y:S02]  /*cdd0*/  FFMA.FTZ R194, R185, c[0x0][0x23c], -R178.reuse ;  /* 0x00008f00b9c27a23 */ /* 0x100fe400000108b2 */
[----:B------:R-:W-:Y:S02]  /*cde0*/  FFMA.FTZ R190, R190, c[0x0][0x23c], -R35 ;  /* 0x00008f00bebe7a23 */ /* 0x000fe40000010823 */
[----:B------:R-:W-:-:S02]  /*cdf0*/  FFMA.FTZ R187, R187, c[0x0][0x23c], -R178 ;  /* 0x00008f00bbbb7a23 */ /* 0x000fc400000108b2 */
        /* <DEDUP_REMOVED lines=226> */
[----:B------:R-:W-:-:S03]  /*dc20*/  F2FP.BF16.PACK_AB R7, R188, R183 ;  /* 0x000000b7bc07723e */ /* 0x000fc600000010ff */
[----:B------:R-:W-:-:S04]  /*dc30*/  FADD.FTZ R3, R179, R174 ;  /* 0x000000aeb3037221 */ /* 0x000fc80000010000 */
[----:B--2---:R-:W-:Y:S01]  /*dc40*/  HMMA.16816.F32.BF16 R160, R4, R16, R160 ;  /* 0x0000001004a0723c */ /* 0x004fe200000418a0 */
[----:B------:R-:W-:-:S07]  /*dc50*/  FADD.FTZ R3, R184, R3 ;  /* 0x00000003b8037221 */ /* 0x000fce0000010000 */
        /* <DEDUP_REMOVED lines=47> */
[----:B------:R-:W-:Y:S01]  /*df50*/  F2FP.BF16.PACK_AB R4, R193, R190 ;  /* 0x000000bec104723e */ /* 0x000fe200000010ff */
[----:B------:R-:W-:Y:S01]  /*df60*/  FADD.FTZ R190, R190, R3 ;  /* 0x00000003bebe7221 */ /* 0x000fe20000010000 */
[----:B------:R-:W-:-:S02]  /*df70*/  F2FP.BF16.PACK_AB R5, R194, R187 ;  /* 0x000000bbc205723e */ /* 0x000fc400000010ff */
[----:B------:R-:W-:Y:S01]  /*df80*/  F2FP.BF16.PACK_AB R6, R195, R192 ;  /* 0x000000c0c306723e */ /* 0x000fe200000010ff */
[----:B------:R-:W-:Y:S01]  /*df90*/  FADD.FTZ R193, R193, R190 ;  /* 0x000000bec1c17221 */ /* 0x000fe20000010000 */
[----:B------:R-:W-:Y:S02]  /*dfa0*/  F2FP.BF16.PACK_AB R7, R196, R185 ;  /* 0x000000b9c407723e */ /* 0x000fe400000010ff */
[----:B------:R-:W-:Y:S01]  /*dfb0*/  MOV R3, R170 ;  /* 0x000000aa00037202 */ /* 0x000fe20000000f00 */
[----:B------:R-:W-:-:S04]  /*dfc0*/  FADD.FTZ R192, R192, R193 ;  /* 0x000000c1c0c07221 */ /* 0x000fc80000010000 */
[----:B--2---:R-:W-:Y:S01]  /*dfd0*/  HMMA.16816.F32.BF16 R136, R4, R20, R136 ;  /* 0x000000140488723c */ /* 0x004fe20000041888 */
        /* <DEDUP_REMOVED lines=48> */
[----:B------:R-:W-:Y:S01]  /*e2e0*/  F2FP.BF16.PACK_AB R4, R189, R182 ;  /* 0x000000b6bd04723e */ /* 0x000fe200000010ff */
[----:B------:R-:W-:Y:S01]  /*e2f0*/  FADD.FTZ R182, R182, R195 ;  /* 0x000000c3b6b67221 */ /* 0x000fe20000010000 */
[----:B------:R-:W-:-:S02]  /*e300*/  F2FP.BF16.PACK_AB R5, R198, R197 ;  /* 0x000000c5c605723e */ /* 0x000fc400000010ff */
[----:B------:R-:W-:Y:S01]  /*e310*/  F2FP.BF16.PACK_AB R6, R191, R180 ;  /* 0x000000b4bf06723e */ /* 0x000fe200000010ff */
[----:B------:R-:W-:Y:S01]  /*e320*/  FADD.FTZ R189, R189, R182 ;  /* 0x000000b6bdbd7221 */ /* 0x000fe20000010000 */
[----:B------:R-:W-:-:S03]  /*e330*/  F2FP.BF16.PACK_AB R7, R176, R175 ;  /* 0x000000afb007723e */ /* 0x000fc600000010ff */
        /* <DEDUP_REMOVED lines=19> */
[----:B------:R-:W-:Y:S03]  /*e470*/  HMMA.16816.F32.BF16 R144, R4, R28, R144 ;  /* 0x0000001c0490723c */ /* 0x000fe60000041890 */
[----:B------:R-:W-:-:S04]  /*e480*/  FADD.FTZ R0, R173, R0 ;  /* 0x00000000ad007221 */ /* 0x000fc80000010000 */
[----:B------:R-:W-:Y:S01]  /*e490*/  FADD.FTZ R181, R181, R0 ;  /* 0x00000000b5b57221 */ /* 0x000fe20000010000 */
[----:B------:R-:W-:Y:S01]  /*e4a0*/  HMMA.16816.F32.BF16 R140, R4, R30, R140 ;  /* 0x0000001e048c723c */ /* 0x000fe2000004188c */
[----:B------:R-:W4:Y:S02]  /*e4b0*/  LDSM.16.MT88.4 R28, [R222+0x15800] ;  /* 0x01580000de1c783b */ /* 0x000f240000004200 */
[----:B------:R-:W-:-:S04]  /*e4c0*/  FADD.FTZ R186, R186, R181 ;  /* 0x000000b5baba7221 */ /* 0x000fc80000010000 */
[----:B------:R-:W-:Y:S01]  /*e4d0*/  FADD.FTZ R183, R183, R186 ;  /* 0x000000bab7b77221 */ /* 0x000fe20000010000 */
[----:B------:R-:W-:Y:S03]  /*e4e0*/  HMMA.16816.F32.BF16 R136, R4, R24, R136 ;  /* 0x000000180488723c */ /* 0x000fe60000041888 */
[----:B------:R-:W-:-:S04]  /*e4f0*/  FADD.FTZ R188, R188, R183 ;  /* 0x000000b7bcbc7221 */ /* 0x000fc80000010000 */
[----:B------:R-:W-:Y:S01]  /*e500*/  FADD.FTZ R187, R187, R188 ;  /* 0x000000bcbbbb7221 */ /* 0x000fe20000010000 */
[----:B------:R-:W-:Y:S01]  /*e510*/  HMMA.16816.F32.BF16 R132, R4, R26, R132 ;  /* 0x0000001a0484723c */ /* 0x000fe20000041884 */
[----:B------:R-:W5:Y:S02]  /*e520*/  LDSM.16.MT88.4 R24, [R221+0x15800] ;  /* 0x01580000dd18783b */ /* 0x000f640000004200 */
        /* <DEDUP_REMOVED lines=9> */
[----:B---3--:R-:W-:Y:S03]  /*e5c0*/  HMMA.16816.F32.BF16 R60, R4, R12, R60 ;  /* 0x0000000c043c723c */ /* 0x008fe6000004183c */
[----:B------:R-:W-:-:S05]  /*e5d0*/  FADD.FTZ R245, R176, R175 ;  /* 0x000000afb0f57221 */ /* 0x000fca0000010000 */
[C---:B------:R-:W-:Y:S01]  /*e5e0*/  HMMA.16816.F32.BF16 R64, R4.reuse, R14, R64 ;  /* 0x0000000e0440723c */ /* 0x040fe20000041840 */
[----:B------:R-:W3:Y:S07]  /*e5f0*/  LDSM.16.MT88.4 R12, [R221+0x17800] ;  /* 0x01780000dd0c783b */ /* 0x000eee0000004200 */
        /* <DEDUP_REMOVED lines=17> */
.L_x_7691:
[----:B------:R-:W-:Y:S05]  /*e710*/  @!P6 BRA `(.L_x_7699) ;  /* 0x000056700000e947 */ /* 0x000fea0003800000 */
[----:B------:R-:W-:Y:S01]  /*e720*/  ULDC.64 UR10, c[0x0][0x1a0] ;  /* 0x00006800000a7ab9 */ /* 0x000fe20000000a00 */
[----:B------:R-:W-:Y:S01]  /*e730*/  IMAD.MOV.U32 R0, RZ, RZ, R3 ;  /* 0x000000ffff007224 */ /* 0x000fe200078e0003 */
[----:B------:R-:W-:Y:S01]  /*e740*/  ULEA UR5, -UR10, URZ, 0x6 ;  /* 0x0000003f0a057291 */ /* 0x000fe2000f8e313f */
[----:B------:R-:W-:Y:S01]  /*e750*/  IMAD.MOV.U32 R2, RZ, RZ, R164 ;  /* 0x000000ffff027224 */ /* 0x000fe200078e00a4 */
[----:B------:R-:W-:-:S02]  /*e760*/  ULDC.64 UR8, c[0x0][0x198] ;  /* 0x0000660000087ab9 */ /* 0x000fc40000000a00 */
[----:B------:R-:W-:Y:S02]  /*e770*/  USHF.R.S32.HI UR4, URZ, 0x1f, UR5 ;  /* 0x0000001f3f047899 */ /* 0x000fe40008011405 */
[----:B------:R-:W-:Y:S01]  /*e780*/  ULEA UR12, -UR8, URZ, 0x6 ;  /* 0x0000003f080c7291 */ /* 0x000fe2000f8e313f */
[----:B------:R-:W-:-:S03]  /*e790*/  MOV R241, UR5 ;  /* 0x0000000500f17c02 */ /* 0x000fc60008000f00 */
[----:B------:R-:W-:Y:S01]  /*e7a0*/  MOV R240, UR4 ;  /* 0x0000000400f07c02 */ /* 0x000fe20008000f00 */
[----:B------:R-:W-:Y:S02]  /*e7b0*/  USHF.R.S32.HI UR6, URZ, 0x1f, UR12 ;  /* 0x0000001f3f067899 */ /* 0x000fe4000801140c */
[----:B------:R-:W-:Y:S02]  /*e7c0*/  ULDC.64 UR4, c[0x0][0x1a0] ;  /* 0x0000680000047ab9 */ /* 0x000fe40000000a00 */
.L_x_7703:
        /* <DEDUP_REMOVED lines=13> */
[----:B------:R1:W2:Y:S01]  /*e8a0*/  R2UR UR13, R3 ;  /* 0x00000000030d73c2 */ /* 0x0002a200000e0000 */
[----:B------:R-:W-:Y:S04]  /*e8b0*/  IMAD.U32 R5, RZ, RZ, UR14 ;  /* 0x0000000eff057e24 */ /* 0x000fe8000f8e00ff */
[----:B------:R-:W-:Y:S01]  /*e8c0*/  IMAD.U32 R6, RZ, RZ, UR32 ;  /* 0x00000020ff067e24 */ /* 0x000fe2000f8e00ff */
[----:B-1----:R-:W-:Y:S01]  /*e8d0*/  IABS R3, R5 ;  /* 0x0000000500037213 */ /* 0x002fe20000000000 */
[----:B--2---:R-:W1:Y:S03]  /*e8e0*/  I2F.RP R9, UR13 ;  /* 0x0000000d00097d06 */ /* 0x004e660008209400 */
[----:B------:R-:W2:Y:S07]  /*e8f0*/  R2UR UR28, R3 ;  /* 0x00000000031c73c2 */ /* 0x000eae00000e0000 */
[----:B-1----:R-:W1:Y:S02]  /*e900*/  MUFU.RCP R4, R9 ;  /* 0x0000000900047308 */ /* 0x002e640000001000 */
[----:B-1----:R-:W-:Y:S02]  /*e910*/  IADD3 R8, R4, 0xffffffe, RZ ;  /* 0x0ffffffe04087810 */ /* 0x002fe40007ffe0ff */
[----:B------:R-:W-:Y:S06]  /*e920*/  IABS R4, R6 ;  /* 0x0000000600047213 */ /* 0x000fec0000000000 */
[----:B------:R-:W1:Y:S01]  /*e930*/  F2I.FTZ.U32.TRUNC.NTZ R7, R8 ;  /* 0x0000000800077305 */ /* 0x000e62000021f000 */
[----:B------:R-:W3:Y:S08]  /*e940*/  R2UR UR30, R4 ;  /* 0x00000000041e73c2 */ /* 0x000ef000000e0000 */
[----:B-1----:R-:W1:Y:S02]  /*e950*/  R2UR UR35, R7 ;  /* 0x00000000072373c2 */ /* 0x002e6400000e0000 */
[----:B-1----:R-:W-:Y:S04]  /*e960*/  UIADD3 UR25, URZ, -UR35, URZ ;  /* 0x800000233f197290 */ /* 0x002fe8000fffe03f */
[----:B------:R-:W-:Y:S04]  /*e970*/  UIMAD UR25, UR25, UR13, URZ ;  /* 0x0000000d191972a4 */ /* 0x000fe8000f8e023f */
[----:B------:R-:W-:Y:S04]  /*e980*/  UIMAD.WIDE.U32 UR34, UR35, UR25, UR34 ;  /* 0x00000019232272a5 */ /* 0x000fe8000f8e0022 */
[----:B---3--:R-:W-:Y:S02]  /*e990*/  UIMAD.WIDE.U32 UR36, UR35, UR30, URZ ;  /* 0x0000001e232472a5 */ /* 0x008fe4000f8e003f */
[----:B--2---:R-:W-:Y:S05]  /*e9a0*/  UIMAD.WIDE.U32 UR34, UR35, UR28, URZ ;  /* 0x0000001c232272a5 */ /* 0x004fea000f8e003f */
[----:B------:R-:W-:Y:S02]  /*e9b0*/  UMOV UR33, UR37 ;  /* 0x0000002500217c82 */ /* 0x000fe40008000000 */
[----:B------:R-:W-:Y:S02]  /*e9c0*/  UMOV UR31, UR35 ;  /* 0x00000023001f7c82 */ /* 0x000fe40008000000 */
[----:B------:R-:W-:Y:S02]  /*e9d0*/  UIADD3 UR29, -UR33, URZ, URZ ;  /* 0x0000003f211d7290 */ /* 0x000fe4000fffe13f */
        /* <DEDUP_REMOVED lines=21> */
[----:B------:R-:W-:Y:S04]  /*eb30*/  @!UP1 UIADD3 UR33, -UR33, URZ, URZ ;  /* 0x0000003f21219290 */ /* 0x000fe8000fffe13f */
        /* <DEDUP_REMOVED lines=15> */
[----:B------:R-:W-:Y:S04]  /*ec30*/  UIMAD UR13, UR11, UR25, URZ ;  /* 0x000000190b0d72a4 */ /* 0x000fe8000f8e023f */
[----:B------:R-:W-:Y:S03]  /*ec40*/  UIMAD UR13, UR14, UR10, UR13 ;  /* 0x0000000a0e0d72a4 */ /* 0x000fe6000f8e020d */
[----:B------:R-:W3:Y:S01]  /*ec50*/  R2UR UR31, R11 ;  /* 0x000000000b1f73c2 */ /* 0x000ee200000e0000 */
[----:B------:R-:W-:Y:S01]  /*ec60*/  UMOV UR14, UR10 ;  /* 0x0000000a000e7c82 */ /* 0x000fe20008000000 */
[----:B-1----:R-:W-:Y:S06]  /*ec70*/  IMAD.U32 R12, RZ, RZ, UR28 ;  /* 0x0000001cff0c7e24 */ /* 0x002fec000f8e00ff */
[----:B------:R-:W1:Y:S01]  /*ec80*/  R2UR UR30, R10 ;  /* 0x000000000a1e73c2 */ /* 0x000e6200000e0000 */
[----:B--2---:R-:W-:Y:S01]  /*ec90*/  IMAD.U32 R13, RZ, RZ, UR29 ;  /* 0x0000001dff0d7e24 */ /* 0x004fe2000f8e00ff */
[----:B------:R-:W-:Y:S04]  /*eca0*/  UIMAD.WIDE.U32 UR28, UR10, UR25, URZ ;  /* 0x000000190a1c72a5 */ /* 0x000fe8000f8e003f */
[----:B------:R-:W2:Y:S01]  /*ecb0*/  LDG.E R4, [R12.64] ;  /* 0x000000140c047981 */ /* 0x000ea2000c1e1900 */
[----:B------:R-:W-:Y:S01]  /*ecc0*/  UIADD3 UR13, UR29, UR13, URZ ;  /* 0x0000000d1d0d7290 */ /* 0x000fe2000fffe03f */
[----:B------:R-:W-:Y:S01]  /*ecd0*/  IMAD.U32 R7, RZ, RZ, UR29 ;  /* 0x0000001dff077e24 */ /* 0x000fe2000f8e00ff */
[----:B------:R-:W-:Y:S01]  /*ece0*/  MOV R6, UR28 ;  /* 0x0000001c00067c02 */ /* 0x000fe20008000f00 */
[----:B---3--:R-:W-:Y:S03]  /*ecf0*/  IMAD.U32 R9, RZ, RZ, UR31 ;  /* 0x0000001fff097e24 */ /* 0x008fe6000f8e00ff */
[----:B------:R-:W-:Y:S01]  /*ed00*/  MOV R7, UR13 ;  /* 0x0000000d00077c02 */ /* 0x000fe20008000f00 */
[----:B------:R-:W-:Y:S01]  /*ed10*/  UMOV UR13, UR11 ;  /* 0x0000000b000d7c82 */ /* 0x000fe20008000000 */
[----:B-1----:R-:W-:Y:S05]  /*ed20*/  MOV R8, UR30 ;  /* 0x0000001e00087c02 */ /* 0x002fea0008000f00 */
[----:B------:R-:W2:Y:S02]  /*ed30*/  LDG.E R9, [R8.64] ;  /* 0x0000001408097981 */ /* 0x000ea4000c1e1900 */
[----:B--2---:R-:W-:Y:S04]  /*ed40*/  IMAD.IADD R4, R9, 0x1, -R4 ;  /* 0x0000000109047824 */ /* 0x004fe800078e0a04 */
[C---:B------:R-:W-:Y:S01]  /*ed50*/  IMAD.WIDE.U32 R6, R4.reuse, c[0x0][0x188], R6 ;  /* 0x0000620004067a25 */ /* 0x040fe200078e0006 */
[----:B------:R-:W-:Y:S03]  /*ed60*/  SHF.R.S32.HI R3, RZ, 0x1f, R4 ;  /* 0x0000001fff037819 */ /* 0x000fe60000011404 */
[----:B------:R-:W-:Y:S02]  /*ed70*/  IMAD.MOV.U32 R251, RZ, RZ, R6 ;  /* 0x000000fffffb7224 */ /* 0x000fe400078e0006 */
[----:B------:R-:W-:Y:S04]  /*ed80*/  IMAD R3, R3, c[0x0][0x188], RZ ;  /* 0x0000620003037a24 */ /* 0x000fe800078e02ff */
[----:B------:R-:W-:Y:S05]  /*ed90*/  IMAD R3, R4, c[0x0][0x18c], R3 ;  /* 0x0000630004037a24 */ /* 0x000fea00078e0203 */
[----:B------:R-:W-:Y:S02]  /*eda0*/  IADD3 R244, R7, R3, RZ ;  /* 0x0000000307f47210 */ /* 0x000fe40007ffe0ff */
.L_x_7700:
        /* <DEDUP_REMOVED lines=27> */
[----:B------:R-:W-:Y:S03]  /*ef60*/  IADD3 R3, P2, R252, UR27, RZ ;  /* 0x0000001bfc037c10 */ /* 0x000fe6000ff5e0ff */
        /* <DEDUP_REMOVED lines=316> */
[----:B------:R1:W2:Y:S01]  /*10330*/  R2UR UR10, R3 ;  /* 0x00000000030a73c2 */ /* 0x0002a200000e0000 */
[----:B------:R-:W-:Y:S04]  /*10340*/  IMAD.U32 R166, RZ, RZ, UR11 ;  /* 0x0000000bffa67e24 */ /* 0x000fe8000f8e00ff */
[----:B------:R-:W-:Y:S05]  /*10350*/  IMAD.U32 R165, RZ, RZ, UR32 ;  /* 0x00000020ffa57e24 */ /* 0x000fea000f8e00ff */
        /* <DEDUP_REMOVED lines=78> */
.L_x_7702:
        /* <DEDUP_REMOVED lines=117> */
.L_x_7701:
[----:B------:R-:W-:Y:S01]  /*10f90*/  MOV R164, UR22 ;  /* 0x0000001600a47c02 */ /* 0x000fe20008000f00 */
[----:B------:R-:W-:Y:S02]  /*10fa0*/  UISETP.GT.AND UP0, UPT, UR22, UR7, UPT ;  /* 0x000000071600728c */ /* 0x000fe4000bf04270 */
[----:B------:R-:W-:Y:S01]  /*10fb0*/  UMOV UR10, UR14 ;  /* 0x0000000e000a7c82 */ /* 0x000fe20008000000 */
[----:B------:R-:W-:Y:S01]  /*10fc0*/  LEA R3, R164, R231, 0x6 ;  /* 0x000000e7a4037211 */ /* 0x000fe200078e30ff */
[----:B------:R-:W-:Y:S03]  /*10fd0*/  UMOV UR11, UR13 ;  /* 0x0000000d000b7c82 */ /* 0x000fe60008000000 */
[-C--:B------:R-:W-:Y:S02]  /*10fe0*/  IADD3 R164, R239, -R3.reuse, RZ ;  /* 0x80000003efa47210 */ /* 0x080fe40007ffe0ff */
[C---:B-1----:R-:W-:Y:S02]  /*10ff0*/  IADD3 R173, R3.reuse, 0x1, RZ ;  /* 0x0000000103ad7810 */ /* 0x042fe40007ffe0ff */
[----:B------:R-:W-:Y:S02]  /*11000*/  IABS R165, R164 ;  /* 0x000000a400a57213 */ /* 0x000fe40000000000 */
[C---:B------:R-:W-:Y:S02]  /*11010*/  IADD3 R164, R236.reuse, -R3, RZ ;  /* 0x80000003eca47210 */ /* 0x040fe40007ffe0ff */
[----:B------:R-:W-:Y:S02]  /*11020*/  IADD3 R169, R3, 0x8, RZ ;  /* 0x0000000803a97810 */ /* 0x000fe40007ffe0ff */
[----:B------:R-:W-:Y:S01]  /*11030*/  IABS R167, R164 ;  /* 0x000000a400a77213 */ /* 0x000fe20000000000 */
[----:B------:R-:W-:Y:S01]  /*11040*/  I2F R165, R165 ;  /* 0x000000a500a57306 */ /* 0x000fe20000201400 */
[----:B------:R-:W-:Y:S02]  /*11050*/  IADD3 R164, R239, -R173, RZ ;  /* 0x800000adefa47210 */ /* 0x000fe40007ffe0ff */
[----:B------:R-:W-:Y:S02]  /*11060*/  IADD3 R182, R3, 0x9, RZ ;  /* 0x0000000903b67810 */ /* 0x000fe40007ffe0ff */
[----:B------:R-:W-:Y:S02]  /*11070*/  IABS R166, R164 ;  /* 0x000000a400a67213 */ /* 0x000fe40000000000 */
[----:B------:R-:W-:Y:S02]  /*11080*/  IADD3 R164, R239, -R169, RZ ;  /* 0x800000a9efa47210 */ /* 0x000fe40007ffe0ff */
[----:B------:R-:W-:Y:S01]  /*11090*/  IADD3 R168, R3, 0x10, RZ ;  /* 0x0000001003a87810 */ /* 0x000fe20007ffe0ff */
[----:B------:R-:W-:Y:S01]  /*110a0*/  I2F R167, R167 ;  /* 0x000000a700a77306 */ /* 0x000fe20000201400 */
[----:B------:R-:W-:Y:S01]  /*110b0*/  IABS R189, R164 ;  /* 0x000000a400bd7213 */ /* 0x000fe20000000000 */
[----:B------:R-:W-:Y:S01]  /*110c0*/  IMAD.IADD R164, R239, 0x1, -R182 ;  /* 0x00000001efa47824 */ /* 0x000fe200078e0ab6 */
[C---:B------:R-:W-:Y:S02]  /*110d0*/  IADD3 R188, R3.reuse, 0x11, RZ ;  /* 0x0000001103bc7810 */ /* 0x040fe40007ffe0ff */
[----:B------:R-:W-:Y:S02]  /*110e0*/  IADD3 R184, R3, 0x18, RZ ;  /* 0x0000001803b87810 */ /* 0x000fe40007ffe0ff */
[----:B------:R-:W-:Y:S02]  /*110f0*/  IABS R170, R164 ;  /* 0x000000a400aa7213 */ /* 0x000fe40000000000 */
[----:B------:R-:W-:Y:S01]  /*11100*/  IADD3 R164, R239, -R168, RZ ;  /* 0x800000a8efa47210 */ /* 0x000fe20007ffe0ff */
[----:B------:R-:W-:Y:S01]  /*11110*/  I2F R166, R166 ;  /* 0x000000a600a67306 */ /* 0x000fe20000201400 */
[----:B------:R-:W-:Y:S02]  /*11120*/  IADD3 R183, R3, 0x19, RZ ;  /* 0x0000001903b77810 */ /* 0x000fe40007ffe0ff */
[----:B------:R-:W-:Y:S02]  /*11130*/  IABS R187, R164 ;  /* 0x000000a400bb7213 */ /* 0x000fe40000000000 */
[----:B------:R-:W-:Y:S02]  /*11140*/  IADD3 R164, R239, -R188, RZ ;  /* 0x800000bcefa47210 */ /* 0x000fe40007ffe0ff */
[----:B------:R-:W-:Y:S02]  /*11150*/  IADD3 R179, R3, 0x20, RZ ;  /* 0x0000002003b37810 */ /* 0x000fe40007ffe0ff */
[----:B------:R-:W-:Y:S01]  /*11160*/  IABS R186, R164 ;  /* 0x000000a400ba7213 */ /* 0x000fe20000000000 */
[----:B------:R-:W-:Y:S01]  /*11170*/  I2F R170, R170 ;  /* 0x000000aa00aa7306 */ /* 0x000fe20000201400 */
[----:B------:R-:W-:Y:S02]  /*11180*/  IADD3 R164, R239, -R184, RZ ;  /* 0x800000b8efa47210 */ /* 0x000fe40007ffe0ff */
[----:B------:R-:W-:Y:S02]  /*11190*/  IADD3 R171, R3, 0x21, RZ ;  /* 0x0000002103ab7810 */ /* 0x000fe40007ffe0ff */
[----:B------:R-:W-:Y:S02]  /*111a0*/  IABS R185, R164 ;  /* 0x000000a400b97213 */ /* 0x000fe40000000000 */
[C---:B------:R-:W-:Y:S02]  /*111b0*/  IADD3 R164, R236.reuse, -R173, RZ ;  /* 0x800000adeca47210 */ /* 0x040fe40007ffe0ff */
[----:B------:R-:W-:Y:S01]  /*111c0*/  ISETP.GE.AND P4, PT, R173, R238, PT ;  /* 0x000000eead00720c */ /* 0x000fe20003f86270 */
[----:B------:R-:W-:Y:S01]  /*111d0*/  I2F R189, R189 ;  /* 0x000000bd00bd7306 */ /* 0x000fe20000201400 */
[----:B------:R-:W-:Y:S02]  /*111e0*/  IABS R174, R164 ;  /* 0x000000a400ae7213 */ /* 0x000fe40000000000 */
[----:B------:R-:W-:Y:S02]  /*111f0*/  IADD3 R164, R239, -R183, RZ ;  /* 0x800000b7efa47210 */ /* 0x000fe40007ffe0ff */
[C---:B------:R-:W-:Y:S02]  /*11200*/  ISETP.GE.AND P0, PT, R173.reuse, R235, PT ;  /* 0x000000ebad00720c */ /* 0x040fe40003f06270 */
[----:B------:R-:W-:Y:S01]  /*11210*/  IABS R172, R164 ;  /* 0x000000a400ac7213 */ /* 0x000fe20000000000 */
[C---:B------:R-:W-:Y:S01]  /*11220*/  IMAD.IADD R164, R236.reuse, 0x1, -R169 ;  /* 0x00000001eca47824 */ /* 0x040fe200078e0aa9 */
[C---:B------:R-:W-:Y:S01]  /*11230*/  ISETP.GE.OR P4, PT, R173.reuse, R237, !P4 ;  /* 0x000000edad00720c */ /* 0x040fe20006786670 */
[----:B------:R-:W-:Y:S01]  /*11240*/  I2F R185, R185 ;  /* 0x000000b900b97306 */ /* 0x000fe20000201400 */
[----:B------:R-:W-:Y:S02]  /*11250*/  ISETP.GE.OR P0, PT, R173, R234, !P0 ;  /* 0x000000eaad00720c */ /* 0x000fe40004706670 */
[----:B------:R-:W-:Y:S02]  /*11260*/  IABS R181, R164 ;  /* 0x000000a400b57213 */ /* 0x000fe40000000000 */
[----:B------:R-:W-:Y:S02]  /*11270*/  IADD3 R164, R239, -R179, RZ ;  /* 0x800000b3efa47210 */ /* 0x000fe40007ffe0ff */
[C---:B------:R-:W-:Y:S02]  /*11280*/  ISETP.GE.AND P1, PT, R3.reuse, R235, PT ;  /* 0x000000eb0300720c */ /* 0x040fe40003f26270 */
[----:B------:R-:W-:Y:S01]  /*11290*/  IABS R177, R164 ;  /* 0x000000a400b17213 */ /* 0x000fe20000000000 */
[----:B------:R-:W-:Y:S01]  /*112a0*/  I2F R187, R187 ;  /* 0x000000bb00bb7306 */ /* 0x000fe20000201400 */
[----:B------:R-:W-:Y:S02]  /*112b0*/  IADD3 R164, R236, -R182, RZ ;  /* 0x800000b6eca47210 */ /* 0x000fe40007ffe0ff */
[----:B------:R-:W-:Y:S02]  /*112c0*/  ISETP.GE.OR P1, PT, R3, R234, !P1 ;  /* 0x000000ea0300720c */ /* 0x000fe40004f26670 */
[----:B------:R-:W-:Y:S02]  /*112d0*/  IABS R180, R164 ;  /* 0x000000a400b47213 */ /* 0x000fe40000000000 */
[----:B------:R-:W-:Y:S02]  /*112e0*/  IADD3 R164, R239, -R171, RZ ;  /* 0x800000abefa47210 */ /* 0x000fe40007ffe0ff */
[----:B------:R-:W-:Y:S01]  /*112f0*/  ISETP.GE.AND P3, PT, R182, R238, PT ;  /* 0x000000eeb600720c */ /* 0x000fe20003f66270 */
[----:B------:R-:W-:Y:S01]  /*11300*/  I2F R186, R186 ;  /* 0x000000ba00ba7306 */ /* 0x000fe20000201400 */
[----:B------:R-:W-:Y:S02]  /*11310*/  IABS R164, R164 ;  /* 0x000000a400a47213 */ /* 0x000fe40000000000 */
[----:B------:R-:W-:Y:S02]  /*11320*/  ISETP.GE.AND P2, PT, R169, R238, PT ;  /* 0x000000eea900720c */ /* 0x000fe40003f46270 */
[----:B------:R-:W-:Y:S02]  /*11330*/  MOV R176, R164 ;  /* 0x000000a400b07202 */ /* 0x000fe40000000f00 */
[----:B------:R-:W-:Y:S02]  /*11340*/  IADD3 R164, R236, -R168, RZ ;  /* 0x800000a8eca47210 */ /* 0x000fe40007ffe0ff */
[-C--:B------:R-:W-:Y:S01]  /*11350*/  ISETP.GE.OR P3, PT, R182, R237.reuse, !P3 ;  /* 0x000000edb600720c */ /* 0x080fe20005f66670 */
[----:B------:R-:W-:Y:S01]  /*11360*/  I2F R174, R174 ;  /* 0x000000ae00ae7306 */ /* 0x000fe20000201400 */
[----:B------:R-:W-:Y:S02]  /*11370*/  IABS R164, R164 ;  /* 0x000000a400a47213 */ /* 0x000fe40000000000 */
[----:B------:R-:W-:Y:S02]  /*11380*/  ISETP.GE.AND P5, PT, R3, R238, PT ;  /* 0x000000ee0300720c */ /* 0x000fe40003fa6270 */
[C---:B------:R-:W-:Y:S02]  /*11390*/  ISETP.GE.OR P2, PT, R169.reuse, R237, !P2 ;  /* 0x000000eda900720c */ /* 0x040fe40005746670 */
[----:B------:R-:W-:Y:S02]  /*113a0*/  ISETP.GE.AND P6, PT, R169, R235, PT ;  /* 0x000000eba900720c */ /* 0x000fe40003fc6270 */
[----:B------:R-:W-:Y:S01]  /*113b0*/  ISETP.GE.OR P5, PT, R3, R237, !P5 ;  /* 0x000000ed0300720c */ /* 0x000fe20006fa6670 */
[----:B------:R1:W-:Y:S01]  /*113c0*/  I2F R173, R164 ;  /* 0x000000a400ad7306 */ /* 0x0003e20000201400 */
[----:B------:R-:W-:Y:S02]  /*113d0*/  ISETP.GE.OR P6, PT, R169, R234, !P6 ;  /* 0x000000eaa900720c */ /* 0x000fe400077c6670 */
[----:B------:R-:W-:Y:S04]  /*113e0*/  IADD3 R178, R236, -R188, RZ ;  /* 0x800000bcecb27210 */ /* 0x000fe80007ffe0ff */
[----:B------:R-:W-:Y:S03]  /*113f0*/  IABS R178, R178 ;  /* 0x000000b200b27213 */ /* 0x000fe60000000000 */
[----:B------:R-:W-:Y:S10]  /*11400*/  I2F R172, R172 ;  /* 0x000000ac00ac7306 */ /* 0x000ff40000201400 */
[----:B------:R-:W-:Y:S01]  /*11410*/  I2F R177, R177 ;  /* 0x000000b100b17306 */ /* 0x000fe20000201400 */
[----:B-1----:R-:W-:Y:S09]  /*11420*/  IADD3 R164, R3, 0x29, RZ ;  /* 0x0000002903a47810 */ /* 0x002ff20007ffe0ff */
        /* <DEDUP_REMOVED lines=8> */
[----:B------:R-:W-:Y:S01]  /*114b0*/  FSEL R166, R5, -INF , !P4 ;  /* 0xff80000005a67808 */ /* 0x000fe20006000000 */
[----:B------:R-:W-:Y:S01]  /*114c0*/  FFMA.FTZ R8, R189, -UR16, R8 ;  /* 0x80000010bd087c23 */ /* 0x000fe20008010008 */
[----:B------:R-:W-:Y:S01]  /*114d0*/  IADD3 R5, R236, -R184, RZ ;  /* 0x800000b8ec057210 */ /* 0x000fe20007ffe0ff */
[----:B------:R-:W-:Y:S01]  /*114e0*/  FFMA.FTZ R4, R165, -UR16, R4 ;  /* 0x80000010a5047c23 */ /* 0x000fe20008010004 */
[----:B------:R-:W-:Y:S01]  /*114f0*/  FSEL R167, R6, -INF , !P1 ;  /* 0xff80000006a77808 */ /* 0x000fe20004800000 */
[----:B------:R-:W-:Y:S01]  /*11500*/  FFMA.FTZ R16, R185, -UR16, R16 ;  /* 0x80000010b9107c23 */ /* 0x000fe20008010010 */
[C---:B------:R-:W-:Y:S01]  /*11510*/  ISETP.GE.AND P1, PT, R168.reuse, R238, PT ;  /* 0x000000eea800720c */ /* 0x040fe20003f26270 */
[----:B------:R-:W-:Y:S01]  /*11520*/  FFMA.FTZ R12, R187, -UR16, R12 ;  /* 0x80000010bb0c7c23 */ /* 0x000fe2000801000c */
[----:B------:R-:W-:Y:S01]  /*11530*/  ISETP.GE.AND P4, PT, R168, R235, PT ;  /* 0x000000eba800720c */ /* 0x000fe20003f86270 */
[----:B------:R-:W-:Y:S01]  /*11540*/  FFMA.FTZ R13, R186, -UR16, R13 ;  /* 0x80000010ba0d7c23 */ /* 0x000fe2000801000d */
[----:B------:R-:W-:Y:S01]  /*11550*/  IABS R5, R5 ;  /* 0x0000000500057213 */ /* 0x000fe20000000000 */
[----:B------:R-:W-:Y:S01]  /*11560*/  FFMA.FTZ R7, R174, -UR16, R7 ;  /* 0x80000010ae077c23 */ /* 0x000fe20008010007 */
[----:B------:R-:W-:Y:S01]  /*11570*/  ISETP.GE.OR P1, PT, R168, R237, !P1 ;  /* 0x000000eda800720c */ /* 0x000fe20004f26670 */
[----:B------:R-:W-:Y:S01]  /*11580*/  FFMA.FTZ R17, R172, -UR16, R17 ;  /* 0x80000010ac117c23 */ /* 0x000fe20008010011 */
[----:B------:R-:W-:Y:S01]  /*11590*/  ISETP.GE.OR P4, PT, R168, R234, !P4 ;  /* 0x000000eaa800720c */ /* 0x000fe20006786670 */
[----:B------:R-:W-:Y:S01]  /*115a0*/  FFMA.FTZ R20, R177, -UR16, R20 ;  /* 0x80000010b1147c23 */ /* 0x000fe20008010014 */
[----:B------:R-:W-:Y:S01]  /*115b0*/  FSEL R168, R9, -INF , !P3 ;  /* 0xff80000009a87808 */ /* 0x000fe20005800000 */
[----:B------:R-:W-:Y:S01]  /*115c0*/  FFMA.FTZ R10, R181, -UR16, R10 ;  /* 0x80000010b50a7c23 */ /* 0x000fe2000801000a */
[----:B------:R-:W-:Y:S01]  /*115d0*/  IADD3 R6, R3, 0x30, RZ ;  /* 0x0000003003067810 */ /* 0x000fe20007ffe0ff */
[----:B------:R-:W1:Y:S01]  /*115e0*/  I2F R9, R5 ;  /* 0x0000000500097306 */ /* 0x000e620000201400 */
[----:B------:R-:W-:Y:S01]  /*115f0*/  FSEL R170, R8, -INF , !P2 ;  /* 0xff80000008aa7808 */ /* 0x000fe20005000000 */
[----:B------:R-:W-:Y:S01]  /*11600*/  FFMA.FTZ R21, R176, -UR16, R21 ;  /* 0x80000010b0157c23 */ /* 0x000fe20008010015 */
[----:B------:R-:W-:Y:S01]  /*11610*/  IADD3 R8, R239, -R6, RZ ;  /* 0x80000006ef087210 */ /* 0x000fe20007ffe0ff */
[----:B------:R-:W-:Y:S01]  /*11620*/  FFMA.FTZ R14, R173, -UR16, R14 ;  /* 0x80000010ad0e7c23 */ /* 0x000fe2000801000e */
[----:B------:R-:W-:Y:S01]  /*11630*/  FSEL R169, R4, -INF , !P5 ;  /* 0xff80000004a97808 */ /* 0x000fe20006800000 */
[----:B------:R-:W-:Y:S01]  /*11640*/  FFMA.FTZ R15, R178, -UR16, R15 ;  /* 0x80000010b20f7c23 */ /* 0x000fe2000801000f */
[----:B------:R-:W-:Y:S02]  /*11650*/  IADD3 R4, R239, -R164, RZ ;  /* 0x800000a4ef047210 */ /* 0x000fe40007ffe0ff */
[C---:B------:R-:W-:Y:S02]  /*11660*/  ISETP.GE.AND P5, PT, R182.reuse, R235, PT ;  /* 0x000000ebb600720c */ /* 0x040fe40003fa6270 */
[----:B------:R-:W-:Y:S02]  /*11670*/  IABS R8, R8 ;  /* 0x0000000800087213 */ /* 0x000fe40000000000 */
[----:B------:R-:W-:Y:S02]  /*11680*/  IABS R4, R4 ;  /* 0x0000000400047213 */ /* 0x000fe40000000000 */
[----:B------:R-:W-:Y:S01]  /*11690*/  ISETP.GE.OR P5, PT, R182, R234, !P5 ;  /* 0x000000eab600720c */ /* 0x000fe20006fa6670 */
[----:B------:R-:W2:Y:S01]  /*116a0*/  I2F R185, R8 ;  /* 0x0000000800b97306 */ /* 0x000ea20000201400 */
[----:B------:R-:W-:Y:S02]  /*116b0*/  FSEL R194, R12, -INF , !P1 ;  /* 0xff8000000cc27808 */ /* 0x000fe40004800000 */
[-C--:B------:R-:W-:Y:S02]  /*116c0*/  ISETP.GE.AND P1, PT, R184, R238.reuse, PT ;  /* 0x000000eeb800720c */ /* 0x080fe40003f26270 */
[----:B------:R-:W-:Y:S02]  /*116d0*/  IADD3 R165, R3, 0x28, RZ ;  /* 0x0000002803a57810 */ /* 0x000fe40007ffe0ff */
[-C--:B------:R-:W-:Y:S01]  /*116e0*/  ISETP.GE.AND P2, PT, R188, R238.reuse, PT ;  /* 0x000000eebc00720c */ /* 0x080fe20003f46270 */
[----:B-1----:R-:W-:Y:S01]  /*116f0*/  FFMA.FTZ R18, R9, -UR16, R18 ;  /* 0x8000001009127c23 */ /* 0x002fe20008010012 */
[-C--:B------:R-:W-:Y:S01]  /*11700*/  ISETP.GE.OR P1, PT, R184, R237.reuse, !P1 ;  /* 0x000000edb800720c */ /* 0x080fe20004f26670 */
[----:B------:R-:W1:Y:S01]  /*11710*/  I2F R182, R4 ;  /* 0x0000000400b67306 */ /* 0x000e620000201400 */
[----:B------:R-:W-:Y:S01]  /*11720*/  ISETP.GE.OR P2, PT, R188, R237, !P2 ;  /* 0x000000edbc00720c */ /* 0x000fe20005746670 */
[----:B------:R-:W-:Y:S01]  /*11730*/  IMAD.IADD R175, R239, 0x1, -R165 ;  /* 0x00000001efaf7824 */ /* 0x000fe200078e0aa5 */
[----:B------:R-:W-:Y:S01]  /*11740*/  FSEL R174, R16, -INF , !P1 ;  /* 0xff80000010ae7808 */ /* 0x000fe20004800000 */
[C---:B------:R-:W-:Y:S01]  /*11750*/  IMAD.IADD R9, R236.reuse, 0x1, -R6 ;  /* 0x00000001ec097824 */ /* 0x040fe200078e0a06 */
[----:B------:R-:W-:Y:S02]  /*11760*/  IADD3 R5, R236, -R179, RZ ;  /* 0x800000b3ec057210 */ /* 0x000fe40007ffe0ff */
[-C--:B------:R-:W-:Y:S02]  /*11770*/  ISETP.GE.AND P1, PT, R183, R238.reuse, PT ;  /* 0x000000eeb700720c */ /* 0x080fe40003f26270 */
[----:B------:R-:W-:Y:S02]  /*11780*/  FSEL R192, R13, -INF , !P2 ;  /* 0xff8000000dc07808 */ /* 0x000fe40005000000 */
[----:B------:R-:W-:Y:S02]  /*11790*/  ISETP.GE.OR P1, PT, R183, R237, !P1 ;  /* 0x000000edb700720c */ /* 0x000fe40004f26670 */
[----:B------:R-:W-:Y:S01]  /*117a0*/  IABS R13, R5 ;  /* 0x00000005000d7213 */ /* 0x000fe20000000000 */
[----:B--2---:R-:W-:Y:S01]  /*117b0*/  FFMA.FTZ R28, R185, -UR16, R28 ;  /* 0x80000010b91c7c23 */ /* 0x004fe2000801001c */
[----:B------:R-:W-:Y:S02]  /*117c0*/  IABS R175, R175 ;  /* 0x000000af00af7213 */ /* 0x000fe40000000000 */
[----:B------:R-:W-:Y:S02]  /*117d0*/  FSEL R172, R17, -INF , !P1 ;  /* 0xff80000011ac7808 */ /* 0x000fe40004800000 */
[----:B------:R-:W-:Y:S01]  /*117e0*/  ISETP.GE.AND P1, PT, R179, R238, PT ;  /* 0x000000eeb300720c */ /* 0x000fe20003f26270 */
[----:B------:R-:W2:Y:S01]  /*117f0*/  I2F R13, R13 ;  /* 0x0000000d000d7306 */ /* 0x000ea20000201400 */
[----:B------:R-:W-:Y:S02]  /*11800*/  IADD3 R8, R3, 0x31, RZ ;  /* 0x0000003103087810 */ /* 0x000fe40007ffe0ff */
[----:B------:R-:W-:Y:S01]  /*11810*/  ISETP.GE.OR P1, PT, R179, R237, !P1 ;  /* 0x000000edb300720c */ /* 0x000fe20004f26670 */
[----:B-1----:R-:W-:Y:S01]  /*11820*/  FFMA.FTZ R25, R182, -UR16, R25 ;  /* 0x80000010b6197c23 */ /* 0x002fe20008010019 */
[----:B------:R-:W-:Y:S02]  /*11830*/  IADD3 R4, R236, -R183, RZ ;  /* 0x800000b7ec047210 */ /* 0x000fe40007ffe0ff */
[----:B------:R-:W-:Y:S02]  /*11840*/  FSEL R244, R20, -INF , !P1 ;  /* 0xff80000014f47808 */ /* 0x000fe40004800000 */
[----:B------:R-:W-:Y:S01]  /*11850*/  IABS R12, R4 ;  /* 0x00000004000c7213 */ /* 0x000fe20000000000 */
[----:B------:R-:W1:Y:S01]  /*11860*/  I2F R175, R175 ;  /* 0x000000af00af7306 */ /* 0x000e620000201400 */
[----:B------:R-:W-:Y:S01]  /*11870*/  IMAD.IADD R4, R239, 0x1, -R8 ;  /* 0x00000001ef047824 */ /* 0x000fe200078e0a08 */
[C---:B------:R-:W-:Y:S02]  /*11880*/  ISETP.GE.AND P1, PT, R171.reuse, R238, PT ;  /* 0x000000eeab00720c */ /* 0x040fe40003f26270 */
[----:B------:R-:W-:Y:S02]  /*11890*/  FSEL R5, R10, -INF , !P6 ;  /* 0xff8000000a057808 */ /* 0x000fe40007000000 */
[----:B------:R-:W-:Y:S02]  /*118a0*/  ISETP.GE.OR P1, PT, R171, R237, !P1 ;  /* 0x000000edab00720c */ /* 0x000fe40004f26670 */
[----:B------:R-:W-:Y:S02]  /*118b0*/  IABS R4, R4 ;  /* 0x0000000400047213 */ /* 0x000fe40000000000 */
[----:B------:R-:W-:Y:S01]  /*118c0*/  IADD3 R10, R236, -R171, RZ ;  /* 0x800000abec0a7210 */ /* 0x000fe20007ffe0ff */
[----:B------:R-:W3:Y:S01]  /*118d0*/  I2F R12, R12 ;  /* 0x0000000c000c7306 */ /* 0x000ee20000201400 */
[----:B------:R-:W-:Y:S02]  /*118e0*/  FSEL R246, R21, -INF , !P1 ;  /* 0xff80000015f67808 */ /* 0x000fe40004800000 */
[----:B------:R-:W-:Y:S01]  /*118f0*/  FSEL R195, R14, -INF , !P4 ;  /* 0xff8000000ec37808 */ /* 0x000fe20006000000 */
[----:B--2---:R-:W-:Y:S01]  /*11900*/  FFMA.FTZ R22, R13, -UR16, R22 ;  /* 0x800000100d167c23 */ /* 0x004fe20008010016 */
[C---:B------:R-:W-:Y:S02]  /*11910*/  ISETP.GE.AND P1, PT, R165.reuse, R238, PT ;  /* 0x000000eea500720c */ /* 0x040fe40003f26270 */
[C---:B------:R-:W-:Y:S02]  /*11920*/  ISETP.GE.AND P4, PT, R165.reuse, R235, PT ;  /* 0x000000eba500720c */ /* 0x040fe40003f86270 */
[----:B------:R-:W-:Y:S01]  /*11930*/  IABS R10, R10 ;  /* 0x0000000a000a7213 */ /* 0x000fe20000000000 */
[----:B------:R-:W2:Y:S01]  /*11940*/  I2F R16, R4 ;  /* 0x0000000400107306 */ /* 0x000ea20000201400 */
[C---:B------:R-:W-:Y:S02]  /*11950*/  ISETP.GE.OR P1, PT, R165.reuse, R237, !P1 ;  /* 0x000000eda500720c */ /* 0x040fe40004f26670 */
[-C--:B------:R-:W-:Y:S01]  /*11960*/  ISETP.GE.OR P4, PT, R165, R234.reuse, !P4 ;  /* 0x000000eaa500720c */ /* 0x080fe20006786670 */
[----:B-1----:R-:W-:Y:S01]  /*11970*/  FFMA.FTZ R24, R175, -UR16, R24 ;  /* 0x80000010af187c23 */ /* 0x002fe20008010018 */
[----:B------:R-:W-:Y:S02]  /*11980*/  IADD3 R165, R236, -R165, RZ ;  /* 0x800000a5eca57210 */ /* 0x000fe40007ffe0ff */
[C---:B------:R-:W-:Y:S02]  /*11990*/  ISETP.GE.AND P3, PT, R188.reuse, R235, PT ;  /* 0x000000ebbc00720c */ /* 0x040fe40003f66270 */
[----:B------:R-:W-:Y:S01]  /*119a0*/  IABS R165, R165 ;  /* 0x000000a500a57213 */ /* 0x000fe20000000000 */
[----:B------:R-:W1:Y:S01]  /*119b0*/  I2F R10, R10 ;  /* 0x0000000a000a7306 */ /* 0x000e620000201400 */
[----:B------:R-:W-:Y:S02]  /*119c0*/  ISETP.GE.OR P3, PT, R188, R234, !P3 ;  /* 0x000000eabc00720c */ /* 0x000fe40005f66670 */
[----:B------:R-:W-:Y:S01]  /*119d0*/  FSEL R202, R24, -INF , !P1 ;  /* 0xff80000018ca7808 */ /* 0x000fe20004800000 */
[----:B---3--:R-:W-:Y:S01]  /*119e0*/  FFMA.FTZ R19, R12, -UR16, R19 ;  /* 0x800000100c137c23 */ /* 0x008fe20008010013 */
[----:B------:R-:W-:Y:S02]  /*119f0*/  FSEL R197, R15, -INF , !P3 ;  /* 0xff8000000fc57808 */ /* 0x000fe40005800000 */
[-C--:B------:R-:W-:Y:S02]  /*11a00*/  ISETP.GE.AND P2, PT, R184, R235.reuse, PT ;  /* 0x000000ebb800720c */ /* 0x080fe40003f46270 */
[C---:B------:R-:W-:Y:S01]  /*11a10*/  ISETP.GE.AND P1, PT, R164.reuse, R238, PT ;  /* 0x000000eea400720c */ /* 0x040fe20003f26270 */
[----:B------:R-:W3:Y:S01]  /*11a20*/  I2F R13, R165 ;  /* 0x000000a5000d7306 */ /* 0x000ee20000201400 */
[----:B------:R-:W-:Y:S02]  /*11a30*/  ISETP.GE.AND P3, PT, R164, R235, PT ;  /* 0x000000eba400720c */ /* 0x000fe40003f66270 */
[-C--:B------:R-:W-:Y:S01]  /*11a40*/  ISETP.GE.OR P2, PT, R184, R234.reuse, !P2 ;  /* 0x000000eab800720c */ /* 0x080fe20005746670 */
[----:B--2---:R-:W-:Y:S01]  /*11a50*/  FFMA.FTZ R29, R16, -UR16, R29 ;  /* 0x80000010101d7c23 */ /* 0x004fe2000801001d */
[C---:B------:R-:W-:Y:S02]  /*11a60*/  ISETP.GE.OR P1, PT, R164.reuse, R237, !P1 ;  /* 0x000000eda400720c */ /* 0x040fe40004f26670 */
[----:B------:R-:W-:Y:S02]  /*11a70*/  ISETP.GE.OR P3, PT, R164, R234, !P3 ;  /* 0x000000eaa400720c */ /* 0x000fe40005f66670 */
[----:B------:R-:W-:Y:S02]  /*11a80*/  IADD3 R164, R236, -R164, RZ ;  /* 0x800000a4eca47210 */ /* 0x000fe40007ffe0ff */
[----:B------:R-:W-:Y:S02]  /*11a90*/  FSEL R7, R7, -INF , !P0 ;  /* 0xff80000007077808 */ /* 0x000fe40004000000 */
[----:B------:R-:W-:Y:S01]  /*11aa0*/  FMNMX.FTZ R12, R167, R0, !PT ;  /* 0x00000000a70c7209 */ /* 0x000fe20007810000 */
[----:B-1----:R-:W-:Y:S01]  /*11ab0*/  FFMA.FTZ R23, R10, -UR16, R23 ;  /* 0x800000100a177c23 */ /* 0x002fe20008010017 */
[----:B------:R-:W-:Y:S02]  /*11ac0*/  FSEL R175, R18, -INF , !P2 ;  /* 0xff80000012af7808 */ /* 0x000fe40005000000 */
[----:B------:R-:W-:Y:S02]  /*11ad0*/  FSEL R200, R25, -INF , !P1 ;  /* 0xff80000019c87808 */ /* 0x000fe40004800000 */
[----:B------:R-:W-:Y:S02]  /*11ae0*/  IADD3 R4, R3, 0x38, RZ ;  /* 0x0000003803047810 */ /* 0x000fe40007ffe0ff */
[C---:B------:R-:W-:Y:S02]  /*11af0*/  ISETP.GE.AND P1, PT, R6.reuse, R238, PT ;  /* 0x000000ee0600720c */ /* 0x040fe40003f26270 */
[C---:B------:R-:W-:Y:S01]  /*11b00*/  ISETP.GE.AND P2, PT, R6.reuse, R235, PT ;  /* 0x000000eb0600720c */ /* 0x040fe20003f46270 */
[----:B---3--:R-:W-:Y:S01]  /*11b10*/  FFMA.FTZ R26, R13, -UR16, R26 ;  /* 0x800000100d1a7c23 */ /* 0x008fe2000801001a */
[----:B------:R-:W-:Y:S02]  /*11b20*/  IABS R164, R164 ;  /* 0x000000a400a47213 */ /* 0x000fe40000000000 */
[----:B------:R-:W-:Y:S02]  /*11b30*/  FMNMX.FTZ R12, R7, R12, !PT ;  /* 0x0000000c070c7209 */ /* 0x000fe40007810000 */
[C---:B------:R-:W-:Y:S02]  /*11b40*/  ISETP.GE.OR P1, PT, R6.reuse, R237, !P1 ;  /* 0x000000ed0600720c */ /* 0x040fe40004f26670 */
[----:B------:R-:W-:Y:S02]  /*11b50*/  ISETP.GE.OR P2, PT, R6, R234, !P2 ;  /* 0x000000ea0600720c */ /* 0x000fe40005746670 */
[----:B------:R-:W-:Y:S02]  /*11b60*/  ISETP.GE.AND P0, PT, R183, R235, PT ;  /* 0x000000ebb700720c */ /* 0x000fe40003f06270 */
[----:B------:R-:W-:Y:S02]  /*11b70*/  IADD3 R17, R239, -R4, RZ ;  /* 0x80000004ef117210 */ /* 0x000fe40007ffe0ff */
[----:B------:R-:W-:Y:S02]  /*11b80*/  MOV R6, R164 ;  /* 0x000000a400067202 */ /* 0x000fe40000000f00 */
[----:B------:R-:W-:Y:S02]  /*11b90*/  FMNMX.FTZ R15, R169, R2, !PT ;  /* 0x00000002a90f7209 */ /* 0x000fe40007810000 */
[----:B------:R-:W-:Y:S02]  /*11ba0*/  FSEL R11, R11, -INF , !P5 ;  /* 0xff8000000b0b7808 */ /* 0x000fe40006800000 */
[----:B------:R-:W-:Y:S01]  /*11bb0*/  FMNMX.FTZ R12, R5, R12, !PT ;  /* 0x0000000c050c7209 */ /* 0x000fe20007810000 */
[----:B------:R-:W1:Y:S01]  /*11bc0*/  I2F R6, R6 ;  /* 0x0000000600067306 */ /* 0x000e620000201400 */
[----:B------:R-:W-:Y:S02]  /*11bd0*/  ISETP.GE.OR P0, PT, R183, R234, !P0 ;  /* 0x000000eab700720c */ /* 0x000fe40004706670 */
[----:B------:R-:W-:Y:S02]  /*11be0*/  IABS R17, R17 ;  /* 0x0000001100117213 */ /* 0x000fe40000000000 */
[----:B------:R-:W-:Y:S02]  /*11bf0*/  IABS R9, R9 ;  /* 0x0000000900097213 */ /* 0x000fe40000000000 */
[----:B------:R-:W-:Y:S02]  /*11c00*/  IADD3 R10, R236, -R8, RZ ;  /* 0x80000008ec0a7210 */ /* 0x000fe40007ffe0ff */
[----:B------:R-:W-:Y:S01]  /*11c10*/  FMNMX.FTZ R15, R166, R15, !PT ;  /* 0x0000000fa60f7209 */ /* 0x000fe20007810000 */
[----:B------:R-:W2:Y:S01]  /*11c20*/  I2F R17, R17 ;  /* 0x0000001100117306 */ /* 0x000ea20000201400 */
[----:B------:R-:W-:Y:S02]  /*11c30*/  FMNMX.FTZ R12, R11, R12, !PT ;  /* 0x0000000c0b0c7209 */ /* 0x000fe40007810000 */
[----:B------:R-:W-:Y:S02]  /*11c40*/  FSEL R190, R28, -INF , !P1 ;  /* 0xff8000001cbe7808 */ /* 0x000fe40004800000 */
[----:B------:R-:W-:Y:S02]  /*11c50*/  FSEL R173, R19, -INF , !P0 ;  /* 0xff80000013ad7808 */ /* 0x000fe40004000000 */
[----:B------:R-:W-:Y:S02]  /*11c60*/  IADD3 R3, R3, 0x39, RZ ;  /* 0x0000003903037810 */ /* 0x000fe40007ffe0ff */
[C---:B------:R-:W-:Y:S01]  /*11c70*/  ISETP.GE.AND P1, PT, R8.reuse, R238, PT ;  /* 0x000000ee0800720c */ /* 0x040fe20003f26270 */
[----:B------:R-:W3:Y:S01]  /*11c80*/  I2F R9, R9 ;  /* 0x0000000900097306 */ /* 0x000ee20000201400 */
[----:B------:R-:W-:Y:S02]  /*11c90*/  ISETP.GE.AND P0, PT, R8, R235, PT ;  /* 0x000000eb0800720c */ /* 0x000fe40003f06270 */
[----:B------:R-:W-:Y:S01]  /*11ca0*/  IABS R10, R10 ;  /* 0x0000000a000a7213 */ /* 0x000fe20000000000 */
[----:B-1----:R-:W-:Y:S01]  /*11cb0*/  FFMA.FTZ R27, R6, -UR16, R27 ;  /* 0x80000010061b7c23 */ /* 0x002fe2000801001b */
[----:B------:R-:W-:Y:S02]  /*11cc0*/  IADD3 R13, R236, -R4, RZ ;  /* 0x80000004ec0d7210 */ /* 0x000fe40007ffe0ff */
[----:B------:R-:W-:Y:S02]  /*11cd0*/  FMNMX.FTZ R15, R170, R15, !PT ;  /* 0x0000000faa0f7209 */ /* 0x000fe40007810000 */
[----:B------:R-:W-:Y:S01]  /*11ce0*/  FMNMX.FTZ R12, R195, R12, !PT ;  /* 0x0000000cc30c7209 */ /* 0x000fe20007810000 */
[----:B------:R-:W1:Y:S01]  /*11cf0*/  I2F R10, R10 ;  /* 0x0000000a000a7306 */ /* 0x000e620000201400 */
[C---:B------:R-:W-:Y:S02]  /*11d00*/  ISETP.GE.OR P1, PT, R8.reuse, R237, !P1 ;  /* 0x000000ed0800720c */ /* 0x040fe40004f26670 */
[----:B------:R-:W-:Y:S01]  /*11d10*/  ISETP.GE.OR P0, PT, R8, R234, !P0 ;  /* 0x000000ea0800720c */ /* 0x000fe20004706670 */
[----:B--2---:R-:W-:Y:S01]  /*11d20*/  FFMA.FTZ R32, R17, -UR16, R32 ;  /* 0x8000001011207c23 */ /* 0x004fe20008010020 */
[----:B------:R-:W-:Y:S02]  /*11d30*/  IABS R13, R13 ;  /* 0x0000000d000d7213 */ /* 0x000fe40000000000 */
[----:B------:R-:W-:Y:S02]  /*11d40*/  IADD3 R8, R236, -R3, RZ ;  /* 0x80000003ec087210 */ /* 0x000fe40007ffe0ff */
[----:B------:R-:W-:Y:S02]  /*11d50*/  FMNMX.FTZ R15, R168, R15, !PT ;  /* 0x0000000fa80f7209 */ /* 0x000fe40007810000 */
[----:B------:R-:W-:Y:S01]  /*11d60*/  ISETP.GE.AND P6, PT, R179, R235, PT ;  /* 0x000000ebb300720c */ /* 0x000fe20003fc6270 */
[----:B------:R-:W2:Y:S01]  /*11d70*/  I2F R13, R13 ;  /* 0x0000000d000d7306 */ /* 0x000ea20000201400 */
[----:B------:R-:W-:Y:S01]  /*11d80*/  FMNMX.FTZ R12, R197, R12, !PT ;  /* 0x0000000cc50c7209 */ /* 0x000fe20007810000 */
[----:B---3--:R-:W-:Y:S01]  /*11d90*/  FFMA.FTZ R30, R9, -UR16, R30 ;  /* 0x80000010091e7c23 */ /* 0x008fe2000801001e */
[----:B------:R-:W-:Y:S02]  /*11da0*/  IABS R8, R8 ;  /* 0x0000000800087213 */ /* 0x000fe40000000000 */
[----:B------:R-:W-:Y:S02]  /*11db0*/  FMNMX.FTZ R15, R194, R15, !PT ;  /* 0x0000000fc20f7209 */ /* 0x000fe40007810000 */
[----:B------:R-:W-:Y:S02]  /*11dc0*/  FMNMX.FTZ R12, R175, R12, !PT ;  /* 0x0000000caf0c7209 */ /* 0x000fe40007810000 */
[----:B------:R-:W-:Y:S01]  /*11dd0*/  ISETP.GE.OR P6, PT, R179, R234, !P6 ;  /* 0x000000eab300720c */ /* 0x000fe200077c6670 */
[----:B------:R-:W3:Y:S01]  /*11de0*/  I2F R8, R8 ;  /* 0x0000000800087306 */ /* 0x000ee20000201400 */
[----:B------:R-:W-:Y:S01]  /*11df0*/  ISETP.GE.AND P5, PT, R171, R235, PT ;  /* 0x000000ebab00720c */ /* 0x000fe20003fa6270 */
[----:B-1----:R-:W-:Y:S01]  /*11e00*/  FFMA.FTZ R31, R10, -UR16, R31 ;  /* 0x800000100a1f7c23 */ /* 0x002fe2000801001f */
[----:B------:R-:W-:Y:S02]  /*11e10*/  IADD3 R20, R239, -R3, RZ ;  /* 0x80000003ef147210 */ /* 0x000fe40007ffe0ff */
[----:B------:R-:W-:Y:S02]  /*11e20*/  FMNMX.FTZ R15, R192, R15, !PT ;  /* 0x0000000fc00f7209 */ /* 0x000fe40007810000 */
[----:B------:R-:W-:Y:S02]  /*11e30*/  FSEL R251, R22, -INF , !P6 ;  /* 0xff80000016fb7808 */ /* 0x000fe40007000000 */
[----:B------:R-:W-:Y:S02]  /*11e40*/  FMNMX.FTZ R12, R173, R12, !PT ;  /* 0x0000000cad0c7209 */ /* 0x000fe40007810000 */
[----:B------:R-:W-:Y:S02]  /*11e50*/  ISETP.GE.OR P5, PT, R171, R234, !P5 ;  /* 0x000000eaab00720c */ /* 0x000fe40006fa6670 */
[----:B------:R-:W-:Y:S01]  /*11e60*/  IABS R20, R20 ;  /* 0x0000001400147213 */ /* 0x000fe20000000000 */
[----:B--2---:R-:W-:Y:S01]  /*11e70*/  FFMA.FTZ R34, R13, -UR16, R34 ;  /* 0x800000100d227c23 */ /* 0x004fe20008010022 */
[----:B------:R-:W-:Y:S02]  /*11e80*/  FMNMX.FTZ R15, R174, R15, !PT ;  /* 0x0000000fae0f7209 */ /* 0x000fe40007810000 */
[----:B------:R-:W-:Y:S02]  /*11e90*/  FSEL R203, R23, -INF , !P5 ;  /* 0xff80000017cb7808 */ /* 0x000fe40006800000 */
[----:B------:R-:W-:Y:S01]  /*11ea0*/  FMNMX.FTZ R14, R251, R12, !PT ;  /* 0x0000000cfb0e7209 */ /* 0x000fe20007810000 */
[----:B------:R-:W1:Y:S01]  /*11eb0*/  I2F R20, R20 ;  /* 0x0000001400147306 */ /* 0x000e620000201400 */
[----:B------:R-:W-:Y:S02]  /*11ec0*/  FMNMX.FTZ R15, R172, R15, !PT ;  /* 0x0000000fac0f7209 */ /* 0x000fe40007810000 */
[----:B------:R-:W-:Y:S01]  /*11ed0*/  FSEL R188, R29, -INF , !P1 ;  /* 0xff8000001dbc7808 */ /* 0x000fe20004800000 */
[----:B---3--:R-:W-:Y:S01]  /*11ee0*/  FFMA.FTZ R35, R8, -UR16, R35 ;  /* 0x8000001008237c23 */ /* 0x008fe20008010023 */
[----:B------:R-:W-:Y:S02]  /*11ef0*/  FSEL R201, R26, -INF , !P4 ;  /* 0xff8000001ac97808 */ /* 0x000fe40006000000 */
[----:B------:R-:W-:Y:S02]  /*11f00*/  ISETP.GE.AND P1, PT, R4, R238, PT ;  /* 0x000000ee0400720c */ /* 0x000fe40003f26270 */
[----:B------:R-:W-:Y:S02]  /*11f10*/  FMNMX.FTZ R14, R203, R14, !PT ;  /* 0x0000000ecb0e7209 */ /* 0x000fe40007810000 */
[----:B------:R-:W-:Y:S02]  /*11f20*/  FMNMX.FTZ R15, R244, R15, !PT ;  /* 0x0000000ff40f7209 */ /* 0x000fe40007810000 */
[----:B------:R-:W-:Y:S02]  /*11f30*/  FSEL R199, R27, -INF , !P3 ;  /* 0xff8000001bc77808 */ /* 0x000fe40005800000 */
[----:B------:R-:W-:Y:S02]  /*11f40*/  ISETP.GE.OR P1, PT, R4, R237, !P1 ;  /* 0x000000ed0400720c */ /* 0x000fe40004f26670 */
[----:B------:R-:W-:Y:S02]  /*11f50*/  FMNMX.FTZ R14, R201, R14, !PT ;  /* 0x0000000ec90e7209 */ /* 0x000fe40007810000 */
[----:B------:R-:W-:Y:S02]  /*11f60*/  FMNMX.FTZ R15, R246, R15, !PT ;  /* 0x0000000ff60f7209 */ /* 0x000fe40007810000 */
[----:B------:R-:W-:Y:S02]  /*11f70*/  FSEL R187, R30, -INF , !P2 ;  /* 0xff8000001ebb7808 */ /* 0x000fe40005000000 */
[----:B------:R-:W-:Y:S01]  /*11f80*/  FSEL R186, R32, -INF , !P1 ;  /* 0xff80000020ba7808 */ /* 0x000fe20004800000 */
[----:B-1----:R-:W-:Y:S01]  /*11f90*/  FFMA.FTZ R33, R20, -UR16, R33 ;  /* 0x8000001014217c23 */ /* 0x002fe20008010021 */
[----:B------:R-:W-:Y:S01]  /*11fa0*/  FMNMX.FTZ R14, R199, R14, !PT ;  /* 0x0000000ec70e7209 */ /* 0x000fe20007810000 */
[----:B------:R-:W-:Y:S01]  /*11fb0*/  LDSM.16.MT88.4 R20, [R222+0x10000] ;  /* 0x01000000de14783b */ /* 0x000fe20000004200 */
[----:B------:R-:W-:Y:S02]  /*11fc0*/  ISETP.GE.AND P1, PT, R4, R235, PT ;  /* 0x000000eb0400720c */ /* 0x000fe40003f26270 */
        /* <DEDUP_REMOVED lines=8> */
[----:B------:R-:W-:Y:S02]  /*12050*/  FMNMX.FTZ R8, R179, R14, !PT ;  /* 0x0000000eb3087209 */ /* 0x000fe40007810000 */
[C---:B------:R-:W-:Y:S02]  /*12060*/  ISETP.GE.OR P2, PT, R3.reuse, R234, !P2 ;  /* 0x000000ea0300720c */ /* 0x040fe40005746670 */
        /* <DEDUP_REMOVED lines=15> */
[----:B------:R-:W2:Y:S08]  /*12160*/  SHFL.BFLY PT, R164, R9, 0x1, 0x1f ;  /* 0x0c201f0009a47f89 */ /* 0x000eb000000e0000 */
[----:B------:R-:W3:Y:S01]  /*12170*/  LDSM.16.MT88.4 R12, [R224+0x10000] ;  /* 0x01000000e00c783b */ /* 0x000ee20000004200 */
[----:B-1----:R-:W-:Y:S04]  /*12180*/  FMNMX.FTZ R3, R4, R3, !PT ;  /* 0x0000000304037209 */ /* 0x002fe80007810000 */
[C---:B------:R-:W-:Y:S01]  /*12190*/  FSETP.NEU.FTZ.AND P0, PT, R3.reuse, -INF , PT ;  /* 0xff8000000300780b */ /* 0x040fe20003f1d000 */
[----:B------:R-:W-:Y:S01]  /*121a0*/  FMUL.FTZ R176, R3, c[0x0][0x23c] ;  /* 0x00008f0003b07a20 */ /* 0x000fe20000410000 */
[----:B--2---:R-:W-:Y:S04]  /*121b0*/  FMNMX.FTZ R164, R9, R164, !PT ;  /* 0x000000a409a47209 */ /* 0x004fe80007810000 */
[----:B------:R-:W-:Y:S02]  /*121c0*/  FSEL R176, R176, RZ, P0 ;  /* 0x000000ffb0b07208 */ /* 0x000fe40000000000 */
[C---:B------:R-:W-:Y:S01]  /*121d0*/  FSETP.NEU.FTZ.AND P1, PT, R164.reuse, -INF , PT ;  /* 0xff800000a400780b */ /* 0x040fe20003f3d000 */
[C---:B------:R-:W-:Y:S02]  /*121e0*/  FMUL.FTZ R189, R164.reuse, c[0x0][0x23c] ;  /* 0x00008f00a4bd7a20 */ /* 0x040fe40000410000 */
        /* <DEDUP_REMOVED lines=21> */
[----:B------:R-:W1:Y:S01]  /*12340*/  MUFU.EX2 R166, R166 ;  /* 0x000000a600a67308 */ /* 0x000e620000000800 */
[--C-:B------:R-:W-:Y:S02]  /*12350*/  FFMA.FTZ R194, R172, c[0x0][0x23c], -R189.reuse ;  /* 0x00008f00acc27a23 */ /* 0x100fe400000108bd */
[--C-:B------:R-:W-:Y:S02]  /*12360*/  FFMA.FTZ R192, R192, c[0x0][0x23c], -R189.reuse ;  /* 0x00008f00c0c07a23 */ /* 0x100fe400000108bd */
[--C-:B------:R-:W-:Y:S02]  /*12370*/  FFMA.FTZ R195, R195, c[0x0][0x23c], -R176.reuse ;  /* 0x00008f00c3c37a23 */ /* 0x100fe400000108b0 */
[--C-:B------:R-:W-:Y:S02]  /*12380*/  FFMA.FTZ R196, R197, c[0x0][0x23c], -R176.reuse ;  /* 0x00008f00c5c47a23 */ /* 0x100fe400000108b0 */
[--C-:B------:R-:W-:Y:S01]  /*12390*/  FFMA.FTZ R197, R173, c[0x0][0x23c], -R176.reuse ;  /* 0x00008f00adc57a23 */ /* 0x100fe200000108b0 */
[----:B------:R-:W-:Y:S01]  /*123a0*/  MUFU.EX2 R183, R183 ;  /* 0x000000b700b77308 */ /* 0x000fe20000000800 */
[----:B------:R-:W-:Y:S01]  /*123b0*/  LDSM.16.MT88.4 R172, [R222+0x14800] ;  /* 0x01480000deac783b */ /* 0x000fe20000004200 */
[--C-:B------:R-:W-:Y:S02]  /*123c0*/  FFMA.FTZ R244, R244, c[0x0][0x23c], -R189.reuse ;  /* 0x00008f00f4f47a23 */ /* 0x100fe400000108bd */
[--C-:B------:R-:W-:Y:S02]  /*123d0*/  FFMA.FTZ R246, R246, c[0x0][0x23c], -R189.reuse ;  /* 0x00008f00f6f67a23 */ /* 0x100fe400000108bd */
[--C-:B------:R-:W-:Y:S02]  /*123e0*/  FFMA.FTZ R202, R202, c[0x0][0x23c], -R189.reuse ;  /* 0x00008f00caca7a23 */ /* 0x100fe400000108bd */
        /* <DEDUP_REMOVED lines=17> */
[----:B--2---:R-:W-:Y:S06]  /*12500*/  F2FP.BF16.PACK_AB R170, R182, R183 ;  /* 0x000000b7b6aa723e */ /* 0x004fec00000010ff */
[----:B------:R-:W2:Y:S01]  /*12510*/  MUFU.EX2 R167, R167 ;  /* 0x000000a700a77308 */ /* 0x000ea20000000800 */
[----:B-1----:R-:W-:Y:S09]  /*12520*/  F2FP.BF16.PACK_AB R169, R181, R184 ;  /* 0x000000b8b5a9723e */ /* 0x002ff200000010ff */
[----:B------:R-:W1:Y:S10]  /*12530*/  MUFU.EX2 R2, R2 ;  /* 0x0000000200027308 */ /* 0x000e740000000800 */
[----:B------:R-:W4:Y:S01]  /*12540*/  MUFU.EX2 R0, R0 ;  /* 0x0000000000007308 */ /* 0x000f220000000800 */
        /* <DEDUP_REMOVED lines=13> */
[----:B------:R-:W1:Y:S01]  /*12620*/  MUFU.EX2 R192, R192 ;  /* 0x000000c000c07308 */ /* 0x000e620000000800 */
[C---:B---3--:R-:W-:Y:S03]  /*12630*/  HMMA.16816.F32.BF16 R4, R168.reuse, R12, R4 ;  /* 0x0000000ca804723c */ /* 0x048fe60000041804 */
        /* <DEDUP_REMOVED lines=217> */
[----:B------:R-:W-:Y:S04]  /*133d0*/  FADD.FTZ R198, R198, R195 ;  /* 0x000000c3c6c67221 */ /* 0x000fe80000010000 */
        /* <DEDUP_REMOVED lines=19> */
[C---:B------:R-:W-:Y:S07]  /*13510*/  HMMA.16816.F32.BF16 R68, R132.reuse, R168, R68 ;  /* 0x000000a88444723c */ /* 0x040fee0000041844 */
        /* <DEDUP_REMOVED lines=28> */
[C---:B------:R-:W-:Y:S01]  /*136e0*/  F2FP.BF16.PACK_AB R133, R203.reuse, R250 ;  /* 0x000000facb85723e */ /* 0x040fe200000010ff */
[----:B------:R-:W-:Y:S01]  /*136f0*/  FADD.FTZ R250, R250, R197 ;  /* 0x000000c5fafa7221 */ /* 0x000fe20000010000 */
[C---:B------:R-:W-:Y:S03]  /*13700*/  F2FP.BF16.PACK_AB R135, R252.reuse, R201 ;  /* 0x000000c9fc87723e */ /* 0x040fe600000010ff */
[----:B------:R-:W-:Y:S04]  /*13710*/  FADD.FTZ R250, R203, R250 ;  /* 0x000000facbfa7221 */ /* 0x000fe80000010000 */
[C---:B-1----:R-:W-:Y:S03]  /*13720*/  HMMA.16816.F32.BF16 R4, R132.reuse, R136, R4 ;  /* 0x000000888404723c */ /* 0x042fe60000041804 */
[----:B------:R-:W-:Y:S04]  /*13730*/  FADD.FTZ R201, R201, R250 ;  /* 0x000000fac9c97221 */ /* 0x000fe80000010000 */
[----:B------:R-:W-:Y:S01]  /*13740*/  FADD.FTZ R252, R252, R201 ;  /* 0x000000c9fcfc7221 */ /* 0x000fe20000010000 */
[C---:B------:R-:W-:Y:S01]  /*13750*/  HMMA.16816.F32.BF16 R8, R132.reuse, R138, R8 ;  /* 0x0000008a8408723c */ /* 0x040fe20000041808 */
[----:B------:R-:W1:Y:S03]  /*13760*/  LDSM.16.MT88.4 R136, [R221+0x13000] ;  /* 0x01300000dd88783b */ /* 0x000e660000004200 */
[----:B------:R-:W-:Y:S04]  /*13770*/  FADD.FTZ R187, R187, R252 ;  /* 0x000000fcbbbb7221 */ /* 0x000fe80000010000 */
[C---:B----4-:R-:W-:Y:S04]  /*13780*/  HMMA.16816.F32.BF16 R12, R132.reuse, R148, R12 ;  /* 0x00000094840c723c */ /* 0x050fe8000004180c */
[----:B------:R-:W-:Y:S04]  /*13790*/  FADD.FTZ R188, R188, R187 ;  /* 0x000000bbbcbc7221 */ /* 0x000fe80000010000 */
[C---:B------:R-:W-:Y:S01]  /*137a0*/  HMMA.16816.F32.BF16 R16, R132.reuse, R150, R16 ;  /* 0x000000968410723c */ /* 0x040fe20000041810 */
[----:B------:R-:W4:Y:S03]  /*137b0*/  LDSM.16.MT88.4 R148, [R220+0x13000] ;  /* 0x01300000dc94783b */ /* 0x000f260000004200 */
        /* <DEDUP_REMOVED lines=77> */
[C---:B-1----:R-:W-:Y:S07]  /*13c90*/  HMMA.16816.F32.BF16 R108, R168.reuse, R4, R108 ;  /* 0x00000004a86c723c */ /* 0x042fee000004186c */
[----:B------:R-:W-:Y:S01]  /*13ca0*/  FADD.FTZ R5, R194, R193 ;  /* 0x000000c1c2057221 */ /* 0x000fe20000010000 */
[C---:B------:R-:W-:Y:S04]  /*13cb0*/  HMMA.16816.F32.BF16 R112, R168.reuse, R6, R112 ;  /* 0x00000006a870723c */ /* 0x040fe80000041870 */
[----:B------:R-:W-:Y:S04]  /*13cc0*/  FADD.FTZ R5, R244, R5 ;  /* 0x00000005f4057221 */ /* 0x000fe80000010000 */
[C---:B---3--:R-:W-:Y:S04]  /*13cd0*/  HMMA.16816.F32.BF16 R116, R168.reuse, R8, R116 ;  /* 0x00000008a874723c */ /* 0x048fe80000041874 */
[----:B------:R-:W-:Y:S04]  /*13ce0*/  FADD.FTZ R5, R246, R5 ;  /* 0x00000005f6057221 */ /* 0x000fe80000010000 */
[C---:B------:R-:W-:Y:S04]  /*13cf0*/  HMMA.16816.F32.BF16 R120, R168.reuse, R10, R120 ;  /* 0x0000000aa878723c */ /* 0x040fe80000041878 */
[----:B------:R-:W-:Y:S04]  /*13d00*/  FADD.FTZ R5, R202, R5 ;  /* 0x00000005ca057221 */ /* 0x000fe80000010000 */
[C---:B--2---:R-:W-:Y:S04]  /*13d10*/  HMMA.16816.F32.BF16 R124, R168.reuse, R12, R124 ;  /* 0x0000000ca87c723c */ /* 0x044fe8000004187c */
[----:B------:R-:W-:Y:S04]  /*13d20*/  FADD.FTZ R5, R200, R5 ;  /* 0x00000005c8057221 */ /* 0x000fe80000010000 */
[----:B------:R-:W-:Y:S04]  /*13d30*/  HMMA.16816.F32.BF16 R128, R168, R14, R128 ;  /* 0x0000000ea880723c */ /* 0x000fe80000041880 */
[----:B------:R-:W-:Y:S04]  /*13d40*/  FADD.FTZ R190, R190, R5 ;  /* 0x00000005bebe7221 */ /* 0x000fe80000010000 */
[----:B------:R-:W-:Y:S04]  /*13d50*/  FADD.FTZ R199, R199, R190 ;  /* 0x000000bec7c77221 */ /* 0x000fe80000010000 */
[----:B------:R-:W-:Y:S04]  /*13d60*/  FADD.FTZ R186, R186, R199 ;  /* 0x000000c7baba7221 */ /* 0x000fe80000010000 */
[----:B------:R-:W-:Y:S01]  /*13d70*/  FADD.FTZ R247, R189, R186 ;  /* 0x000000babdf77221 */ /* 0x000fe20000010000 */
[----:B------:R-:W-:-:S05]  /*13d80*/  @P0 BRA `(.L_x_7703) ;  /* 0xffffaa4000000947 */ /* 0x000fca000383ffff */
.L_x_7699:
        /* <DEDUP_REMOVED lines=338> */
.L_x_7705:
[----:B--234-:R-:W-:Y:S05]  /*152b0*/  BSYNC B0 ;  /* 0x0000000000007941 */ /* 0x01cfea0003800000 */
.L_x_7704:
        /* <DEDUP_REMOVED lines=23> */
.L_x_7707:
[----:B------:R-:W-:Y:S05]  /*15430*/  BSYNC B0 ;  /* 0x0000000000007941 */ /* 0x000fea0003800000 */
.L_x_7706:
        /* <DEDUP_REMOVED lines=14> */
.L_x_7709:
[----:B------:R-:W-:Y:S05]  /*15520*/  BSYNC B0 ;  /* 0x0000000000007941 */ /* 0x000fea0003800000 */
.L_x_7708:
        /* <DEDUP_REMOVED lines=14> */
.L_x_7711:
[----:B------:R-:W-:Y:S05]  /*15610*/  BSYNC B0 ;  /* 0x0000000000007941 */ /* 0x000fea0003800000 */
.L_x_7710:
        /* <DEDUP_REMOVED lines=14> */
.L_x_7713:
[----:B------:R-:W-:Y:S05]  /*15700*/  BSYNC B0 ;  /* 0x0000000000007941 */ /* 0x000fea0003800000 */
.L_x_7712:
        /* <DEDUP_REMOVED lines=14> */
.L_x_7715:
[----:B------:R-:W-:Y:S05]  /*157f0*/  BSYNC B0 ;  /* 0x0000000000007941 */ /* 0x000fea0003800000 */
.L_x_7714:
        /* <DEDUP_REMOVED lines=14> */
.L_x_7717:
[----:B------:R-:W-:Y:S05]  /*158e0*/  BSYNC B0 ;  /* 0x0000000000007941 */ /* 0x000fea0003800000 */
.L_x_7716:
        /* <DEDUP_REMOVED lines=14> */
.L_x_7719:
[----:B------:R-:W-:Y:S05]  /*159d0*/  BSYNC B0 ;  /* 0x0000000000007941 */ /* 0x000fea0003800000 */
.L_x_7718:
        /* <DEDUP_REMOVED lines=15> */
.L_x_7720:
        /* <DEDUP_REMOVED lines=11> */
.L_x_8976:


//--------------------- .text._ZN5flash24flash_fwd_splitkv_kernelI23Flash_fwd_kernel_traitsILi256ELi64ELi64ELi4ELb0ELb0EN7cutlass10bfloat16_tE19Flash_kernel_traitsILi256ELi64ELi64ELi4ES3_EELb0ELb1ELb1ELb0ELb0ELb1ELb1ELb0EEEvNS_16Flash_fwd_paramsE --------------------------
	.section	.text._ZN5flash24flash_fwd_splitkv_kernelI23Flash_fwd_kernel_traitsILi256ELi64ELi64ELi4ELb0ELb0EN7cutlass10bfloat16_tE19Flash_kernel_traitsILi256ELi64ELi64ELi4ES3_EELb0ELb1ELb1ELb0ELb0ELb1ELb1ELb0EEEvNS_16Flash_fwd_paramsE,"ax",@progbits
	.sectioninfo	@"SHI_REGISTERS=255"
	.align	128
        .global         _ZN5flash24flash_fwd_splitkv_kernelI23Flash_fwd_kernel_traitsILi256ELi64ELi64ELi4ELb0ELb0EN7cutlass10bfloat16_tE19Flash_kernel_traitsILi256ELi64ELi64ELi4ES3_EELb0ELb1ELb1ELb0ELb0ELb1ELb1ELb0EEEvNS_16Flash_fwd_paramsE
        .type           _ZN5flash24flash_fwd_splitkv_kernelI23Flash_fwd_kernel_traitsILi256ELi64ELi64ELi4ELb0ELb0EN7cutlass10bfloat16_tE19Flash_kernel_traitsILi256ELi64ELi64ELi4ES3_EELb0ELb1ELb1ELb0ELb0ELb1ELb1ELb0EEEvNS_16Flash_fwd_paramsE,@function
        .size           _ZN5flash24flash_fwd_splitkv_kernelI23Flash_fwd_kernel_traitsILi256ELi64ELi64ELi4ELb0ELb0EN7cutlass10bfloat16_tE19Flash_kernel_traitsILi256ELi64ELi64ELi4ES3_EELb0ELb1ELb1ELb0ELb0ELb1ELb1ELb0EEEvNS_16Flash_fwd_paramsE,(.L_x_8977 - _ZN5flash24flash_fwd_splitkv_kernelI23Flash_fwd_kernel_traitsILi256ELi64ELi64ELi4ELb0ELb0EN7cutlass10bfloat16_tE19Flash_kernel_traitsILi256ELi64ELi64ELi4ES3_EELb0ELb1ELb1ELb0ELb0ELb1ELb1ELb0EEEvNS_16Flash_fwd_paramsE)
        .other          _ZN5flash24flash_fwd_splitkv_kernelI23Flash_fwd_kernel_traitsILi256ELi64ELi64ELi4ELb0ELb0EN7cutlass10bfloat16_tE19Flash_kernel_traitsILi256ELi64ELi64ELi4ES3_EELb0ELb1ELb1ELb0ELb0ELb1ELb1ELb0EEEvNS_16Flash_fwd_paramsE,@"STO_CUDA_ENTRY STV_DEFAULT"
_ZN5flash24flash_fwd_splitkv_kernelI23Flash_fwd_kernel_traitsILi256ELi64ELi64ELi4ELb0ELb0EN7cutlass10bfloat16_tE19Flash_kernel_traitsILi256ELi64ELi64ELi4ES3_EELb0ELb1ELb1ELb0ELb0ELb1ELb1ELb0EEEvNS_16Flash_fwd_paramsE:
.text._ZN5flash24flash_fwd_splitkv_kernelI23Flash_fwd_kernel_traitsILi256ELi64ELi64ELi4ELb0ELb0EN7cutlass10bfloat16_tE19Flash_kernel_traitsILi256ELi64ELi64ELi4ES3_EELb0ELb1ELb1ELb0ELb0ELb1ELb1ELb0EEEvNS_16Flash_fwd_paramsE:
        /* <DEDUP_REMOVED lines=77> */
.L_x_7721:
[----:B------:R-:W-:Y:S02]  /*04d0*/  ULDC UR6, c[0x0][0x218] ;  /* 0x0000860000067ab9 */ /* 0x000fe40000000800 */
.L_x_7722:
        /* <DEDUP_REMOVED lines=120> */
.L_x_7725:
[----:B------:R-:W-:Y:S05]  /*0c60*/  BSYNC B0 ;  /* 0x0000000000007941 */ /* 0x000fea0003800000 */
.L_x_7724:
        /* <DEDUP_REMOVED lines=12> */
.L_x_7727:
[----:B------:R-:W-:Y:S05]  /*0d30*/  BSYNC B0 ;  /* 0x0000000000007941 */ /* 0x000fea0003800000 */
.L_x_7726:
        /* <DEDUP_REMOVED lines=12> */
.L_x_7729:
[----:B------:R-:W-:Y:S05]  /*0e00*/  BSYNC B0 ;  /* 0x0000000000007941 */ /* 0x000fea0003800000 */
.L_x_7728:
        /* <DEDUP_REMOVED lines=12> */
.L_x_7731:
[----:B------:R-:W-:Y:S05]  /*0ed0*/  BSYNC B0 ;  /* 0x0000000000007941 */ /* 0x000fea0003800000 */
.L_x_7730:
        /* <DEDUP_REMOVED lines=12> */
.L_x_7733:
[----:B------:R-:W-:Y:S05]  /*0fa0*/  BSYNC B0 ;  /* 0x0000000000007941 */ /* 0x000fea0003800000 */
.L_x_7732:
        /* <DEDUP_REMOVED lines=12> */
.L_x_7735:
[----:B------:R-:W-:Y:S05]  /*1070*/  BSYNC B0 ;  /* 0x0000000000007941 */ /* 0x000fea0003800000 */
.L_x_7734:
        /* <DEDUP_REMOVED lines=12> */
.L_x_7737:
[----:B------:R-:W-:Y:S05]  /*1140*/  BSYNC B0 ;  /* 0x0000000000007941 */ /* 0x000fea0003800000 */
.L_x_7736:
        /* <DEDUP_REMOVED lines=12> */
.L_x_7739:
[----:B------:R-:W-:Y:S05]  /*1210*/  BSYNC B0 ;  /* 0x0000000000007941 */ /* 0x000fea0003800000 */
.L_x_7738:
        /* <DEDUP_REMOVED lines=32> */
.L_x_7723:
        /* <DEDUP_REMOVED lines=120> */
.L_x_7740:
        /* <DEDUP_REMOVED lines=20> */
.L_x_7742:
        /* <DEDUP_REMOVED lines=60> */
.L_x_7741:
        /* <DEDUP_REMOVED lines=10> */
[----:B------:R-:W-:Y:S01]  /*2140*/  LOP3.LUT R3, R3, 0xfffffff8, RZ, 0xc0, !PT ;  /* 0xfffffff803037812 */ /* 0x000fe200078ec0ff */
[----:B------:R-:W-:Y:S01]  /*2150*/  BSSY B0, `(.L_x_7743) ;  /* 0x0000079000007945 */ /* 0x000fe20003800000 */
        /* <DEDUP_REMOVED lines=29> */
[----:B------:R-:W-:Y:S01]  /*2330*/  LOP3.LUT R7, R0, 0xfffffff8, RZ, 0xc0, !PT ;  /* 0xfffffff800077812 */ /* 0x000fe200078ec0ff */
[----:B------:R-:W-:Y:S01]  /*2340*/  UIADD3 UR17, -UR12, UR14, URZ ;  /* 0x0000000e0c117290 */ /* 0x000fe2000fffe13f */
[----:B------:R-:W-:Y:S01]  /*2350*/  LOP3.LUT R236, R236, 0xfffffe00, R2, 0xf8, !PT ;  /* 0xfffffe00ecec7812 */ /* 0x000fe200078ef802 */
[----:B------:R-:W-:Y:S01]  /*2360*/  ULDC.64 UR4, c[0x0][0x1a8] ;  /* 0x00006a0000047ab9 */ /* 0x000fe20000000a00 */
[----:B------:R-:W-:Y:S01]  /*2370*/  SHF.R.S32.HI R2, RZ, 0x1f, R237 ;  /* 0x0000001fff027819 */ /* 0x000fe200000114ed */
[----:B------:R-:W-:Y:S01]  /*2380*/  IMAD.IADD R4, R4, 0x1, -R7 ;  /* 0x0000000104047824 */ /* 0x000fe200078e0a07 */
[----:B------:R-:W-:Y:S01]  /*2390*/  UIMAD UR4, UR27, UR4, URZ ;  /* 0x000000041b0472a4 */ /* 0x000fe2000f8e023f */
[----:B------:R-:W-:Y:S01]  /*23a0*/  IMAD R165, R19, c[0x0][0x198], RZ ;  /* 0x0000660013a57a24 */ /* 0x000fe200078e02ff */
[C---:B------:R-:W-:Y:S01]  /*23b0*/  IADD3.X R17, R2.reuse, UR24, RZ, P0, !PT ;  /* 0x0000001802117c10 */ /* 0x040fe200087fe4ff */
[----:B------:R-:W-:Y:S01]  /*23c0*/  IMAD.X R21, R2, 0x1, R5, P1 ;  /* 0x0000000102157824 */ /* 0x000fe200008e0605 */
[----:B------:R-:W-:Y:S01]  /*23d0*/  IADD3 R14, P0, R237, UR28, RZ ;  /* 0x0000001ced0e7c10 */ /* 0x000fe2000ff1e0ff */
[----:B------:R-:W-:Y:S01]  /*23e0*/  IMAD.SHL.U32 R0, R0, 0x40, RZ ;  /* 0x0000004000007824 */ /* 0x000fe200078e00ff */
[----:B------:R-:W-:Y:S01]  /*23f0*/  LEA.HI R6, R6, R10, RZ, 0x5 ;  /* 0x0000000a06067211 */ /* 0x000fe200078f28ff */
[----:B------:R-:W-:Y:S01]  /*2400*/  IMAD.WIDE.U32 R12, R12, c[0x0][0x1b8], R16 ;  /* 0x00006e000c0c7a25 */ /* 0x000fe200078e0010 */
[----:B------:R-:W-:Y:S01]  /*2410*/  R2P PR, R4, 0x6 ;  /* 0x0000000604007804 */ /* 0x000fe20000000000 */
[----:B------:R-:W-:Y:S01]  /*2420*/  UIMAD UR4, UR16, UR5, UR4 ;  /* 0x00000005100472a4 */ /* 0x000fe2000f8e0204 */
[----:B------:R-:W-:Y:S01]  /*2430*/  IADD3.X R15, R2, UR22, RZ, P0, !PT ;  /* 0x00000016020f7c10 */ /* 0x000fe200087fe4ff */
[----:B------:R-:W-:Y:S01]  /*2440*/  IMAD.SHL.U32 R4, R4, 0x40, RZ ;  /* 0x0000004004047824 */ /* 0x000fe200078e00ff */
[----:B------:R-:W-:Y:S01]  /*2450*/  IADD3 R170, P0, R18, UR11, RZ ;  /* 0x0000000b12aa7c10 */ /* 0x000fe2000ff1e0ff */
[----:B------:R-:W-:Y:S01]  /*2460*/  IMAD.SHL.U32 R2, R233, 0x8, RZ ;  /* 0x00000008e9027824 */ /* 0x000fe200078e00ff */
[----:B------:R-:W-:Y:S01]  /*2470*/  LOP3.LUT R5, R6, 0xffffffe0, RZ, 0xc0, !PT ;  /* 0xffffffe006057812 */ /* 0x000fe200078ec0ff */
[----:B------:R-:W-:Y:S01]  /*2480*/  IMAD.U32 R16, RZ, RZ, UR16 ;  /* 0x00000010ff107e24 */ /* 0x000fe2000f8e00ff */
[----:B------:R-:W-:Y:S01]  /*2490*/  LOP3.LUT R4, R4, 0x1c0, RZ, 0xc0, !PT ;  /* 0x000001c004047812 */ /* 0x000fe200078ec0ff */
[----:B------:R-:W-:Y:S01]  /*24a0*/  IMAD.IADD R9, R13, 0x1, R8 ;  /* 0x000000010d097824 */ /* 0x000fe200078e0208 */
[----:B------:R-:W-:Y:S01]  /*24b0*/  IADD3.X R168, R19, UR10, RZ, P0, !PT ;  /* 0x0000000a13a87c10 */ /* 0x000fe200087fe4ff */
[----:B------:R-:W-:Y:S01]  /*24c0*/  IMAD R165, R18, c[0x0][0x19c], R165 ;  /* 0x0000670012a57a24 */ /* 0x000fe200078e02a5 */
[----:B------:R-:W-:Y:S01]  /*24d0*/  LOP3.LUT R2, R4, 0x8, R2, 0xf8, !PT ;  /* 0x0000000804027812 */ /* 0x000fe200078ef802 */
[C---:B------:R-:W-:Y:S01]  /*24e0*/  IMAD.WIDE.U32 R20, R18.reuse, c[0x0][0x198], R20 ;  /* 0x0000660012147a25 */ /* 0x040fe200078e0014 */
[----:B------:R-:W-:-:S02]  /*24f0*/  ISETP.GE.AND P0, PT, R18, UR17, PT ;  /* 0x0000001112007c0c */ /* 0x000fc4000bf06270 */
[----:B------:R-:W-:Y:S01]  /*2500*/  SHF.R.U32.HI R4, RZ, 0x3, R4 ;  /* 0x00000003ff047819 */ /* 0x000fe20000011604 */
[----:B------:R-:W-:Y:S01]  /*2510*/  IMAD R168, R168, c[0x0][0x1a0], RZ ;  /* 0x00006800a8a87a24 */ /* 0x000fe200078e02ff */
[----:B------:R-:W-:Y:S01]  /*2520*/  SHF.R.S32.HI R6, RZ, 0x5, R6 ;  /* 0x00000005ff067819 */ /* 0x000fe20000011406 */
[----:B------:R-:W-:Y:S01]  /*2530*/  IMAD.WIDE.U32 R16, R16, c[0x0][0x1a8], R14 ;  /* 0x00006a0010107a25 */ /* 0x000fe200078e000e */
[----:B------:R-:W-:Y:S02]  /*2540*/  LOP3.LUT R4, R2, R4, RZ, 0x3c, !PT ;  /* 0x0000000402047212 */ /* 0x000fe400078e3cff */
[C---:B------:R-:W-:Y:S01]  /*2550*/  IADD3 R173, R237.reuse, 0x40, RZ ;  /* 0x00000040edad7810 */ /* 0x040fe20007ffe0ff */
[----:B------:R-:W-:Y:S01]  /*2560*/  IMAD.MOV.U32 R8, RZ, RZ, R12 ;  /* 0x000000ffff087224 */ /* 0x000fe200078e000c */
[----:B------:R-:W-:Y:S01]  /*2570*/  LOP3.LUT R4, R4, 0xfffffe00, R0, 0xf8, !PT ;  /* 0xfffffe0004047812 */ /* 0x000fe200078ef800 */
[----:B------:R-:W-:Y:S01]  /*2580*/  IMAD R168, R170, c[0x0][0x1a4], R168 ;  /* 0x00006900aaa87a24 */ /* 0x000fe200078e02a8 */
[C---:B------:R-:W-:Y:S01]  /*2590*/  IADD3 R172, R237.reuse, 0x80, RZ ;  /* 0x00000080edac7810 */ /* 0x040fe20007ffe0ff */
[----:B------:R-:W-:Y:S01]  /*25a0*/  IMAD.MOV.U32 R2, RZ, RZ, 0x10 ;  /* 0x00000010ff027424 */ /* 0x000fe200078e00ff */
[----:B------:R-:W-:Y:S01]  /*25b0*/  IADD3 R169, R237, 0xc0, RZ ;  /* 0x000000c0eda97810 */ /* 0x000fe20007ffe0ff */
[----:B------:R-:W-:-:S02]  /*25c0*/  IMAD.MOV.U32 R0, RZ, RZ, 0x20 ;  /* 0x00000020ff007424 */ /* 0x000fc400078e00ff */
[----:B------:R-:W-:Y:S01]  /*25d0*/  IMAD.IADD R165, R21, 0x1, R165 ;  /* 0x0000000115a57824 */ /* 0x000fe200078e02a5 */
[----:B------:R-:W-:Y:S01]  /*25e0*/  IADD3 R21, R17, UR4, RZ ;  /* 0x0000000411157c10 */ /* 0x000fe2000fffe0ff */
[----:B------:R-:W-:Y:S01]  /*25f0*/  IMAD.WIDE.U32 R170, R170, c[0x0][0x1a0], R8 ;  /* 0x00006800aaaa7a25 */ /* 0x000fe200078e0008 */
[----:B------:R-:W-:Y:S02]  /*2600*/  SEL R2, R2, 0xfffffff0, !P1 ;  /* 0xfffffff002027807 */ /* 0x000fe40004800000 */
        /* <DEDUP_REMOVED lines=45> */
.L_x_7744:
[----:B------:R-:W-:Y:S05]  /*28e0*/  BSYNC B0 ;  /* 0x0000000000007941 */ /* 0x000fea0003800000 */
.L_x_7743:
        /* <DEDUP_REMOVED lines=45> */
.L_x_7746:
[----:B------:R-:W-:Y:S05]  /*2bc0*/  BSYNC B0 ;  /* 0x0000000000007941 */ /* 0x000fea0003800000 */
.L_x_7745:
        /* <DEDUP_REMOVED lines=45> */
.L_x_7748:
[----:B------:R-:W-:Y:S05]  /*2ea0*/  BSYNC B0 ;  /* 0x0000000000007941 */ /* 0x000fea0003800000 */
.L_x_7747:
        /* <DEDUP_REMOVED lines=44> */
.L_x_7750:
[----:B------:R-:W-:Y:S05]  /*3170*/  BSYNC B0 ;  /* 0x0000000000007941 */ /* 0x000fea0003800000 */
.L_x_7749:
        /* <DEDUP_REMOVED lines=39> */
.L_x_7752:
[----:B------:R-:W-:Y:S05]  /*33f0*/  BSYNC B0 ;  /* 0x0000000000007941 */ /* 0x000fea0003800000 */
.L_x_7751:
        /* <DEDUP_REMOVED lines=41> */
.L_x_7754:
[----:B------:R-:W-:Y:S05]  /*3690*/  BSYNC B0 ;  /* 0x0000000000007941 */ /* 0x000fea0003800000 */
.L_x_7753:
        /* <DEDUP_REMOVED lines=40> */
.L_x_7756:
[----:B------:R-:W-:Y:S05]  /*3920*/  BSYNC B0 ;  /* 0x0000000000007941 */ /* 0x000fea0003800000 */
.L_x_7755:
        /* <DEDUP_REMOVED lines=42> */
.L_x_7758:
[----:B------:R-:W-:Y:S05]  /*3bd0*/  BSYNC B0 ;  /* 0x0000000000007941 */ /* 0x000fea0003800000 */
.L_x_7757:
        /* <DEDUP_REMOVED lines=11> */
[----:B-12---:R-:W-:Y:S01]  /*3c90*/  IMAD.U32 R8, RZ, RZ, UR4 ;  /* 0x00000004ff087e24 */ /* 0x006fe2000f8e00ff */
[----:B------:R-:W-:-:S04]  /*3ca0*/  DEPBAR.LE SB0, 0x0 ;  /* 0x000080000000791a */ /* 0x000fc80000000000 */
[----:B------:R-:W-:-:S06]  /*3cb0*/  IMAD.U32 R9, RZ, RZ, UR5 ;  /* 0x00000005ff097e24 */ /* 0x000fcc000f8e00ff */
[----:B------:R1:W2:Y:S04]  /*3cc0*/  LDG.E R9, [R8.64] ;  /* 0x0000001408097981 */ /* 0x0002a8000c1e1900 */
[----:B------:R-:W-:Y:S01]  /*3cd0*/  BAR.SYNC.DEFER_BLOCKING 0x0 ;  /* 0x0000000000007b1d */ /* 0x000fe20000010000 */
[----:B------:R-:W-:Y:S01]  /*3ce0*/  ISETP.GE.AND P1, PT, R18, UR28, PT ;  /* 0x0000001c12007c0c */ /* 0x000fe2000bf26270 */
[----:B------:R-:W-:Y:S01]  /*3cf0*/  IMAD.SHL.U32 R235, R10, 0x2, RZ ;  /* 0x000000020aeb7824 */ /* 0x000fe200078e00ff */
[----:B------:R-:W-:-:S03]  /*3d00*/  LEA R167, P0, R170, c[0x0][0x170], 0x1 ;  /* 0x00005c00aaa77a11 */ /* 0x000fc600078008ff */
[----:B------:R-:W-:Y:S01]  /*3d10*/  BSSY B0, `(.L_x_7759) ;  /* 0x000002f000007945 */ /* 0x000fe20003800000 */
[----:B------:R-:W-:Y:S02]  /*3d20*/  LOP3.LUT R235, R235, 0x6, RZ, 0xc0, !PT ;  /* 0x00000006ebeb7812 */ /* 0x000fe400078ec0ff */
[----:B------:R-:W-:Y:S01]  /*3d30*/  LEA.HI.X R166, R170, c[0x0][0x174], R168, 0x1, P0 ;  /* 0x00005d00aaa67a11 */ /* 0x000fe200000f0ca8 */
[----:B-1----:R-:W2:Y:S04]  /*3d40*/  MUFU.RCP R8, c[0x0][0x238] ;  /* 0x00008e0000087b08 */ /* 0x002ea80000001000 */
[----:B------:R1:W-:Y:S04]  /*3d50*/  @P1 STS.128 [R236+0x10000], RZ ;  /* 0x010000ffec001388 */ /* 0x0003e80000000c00 */
[----:B------:R1:W-:Y:S04]  /*3d60*/  @P1 STS.128 [R236+0x12000], RZ ;  /* 0x012000ffec001388 */ /* 0x0003e80000000c00 */
[----:B------:R1:W-:Y:S04]  /*3d70*/  @P1 STS.128 [R236+0x14000], RZ ;  /* 0x014000ffec001388 */ /* 0x0003e80000000c00 */
[----:B------:R1:W-:Y:S01]  /*3d80*/  @P1 STS.128 [R236+0x16000], RZ ;  /* 0x016000ffec001388 */ /* 0x0003e20000000c00 */
[----:B--2---:R-:W-:-:S04]  /*3d90*/  FMUL.FTZ R8, R9, R8 ;  /* 0x0000000809087220 */ /* 0x004fc80000410000 */
[----:B------:R2:W3:Y:S02]  /*3da0*/  R2UR UR16, R8 ;  /* 0x00000000081073c2 */ /* 0x0004e400000e0000 */
[----:B--2---:R-:W-:-:S04]  /*3db0*/  SHF.R.S32.HI R8, RZ, 0x1f, R5 ;  /* 0x0000001fff087819 */ /* 0x004fc80000011405 */
[----:B------:R-:W-:-:S04]  /*3dc0*/  LEA.HI R5, R8, R5, RZ, 0x2 ;  /* 0x0000000508057211 */ /* 0x000fc800078f10ff */
[----:B------:R-:W-:Y:S01]  /*3dd0*/  SHF.R.S32.HI R5, RZ, 0x2, R5 ;  /* 0x00000002ff057819 */ /* 0x000fe20000011405 */
[----:B------:R-:W-:Y:S05]  /*3de0*/  @P1 BRA `(.L_x_7760) ;  /* 0x0000021000001947 */ /* 0x000fea0003800000 */
[----:B-1-3--:R-:W-:Y:S02]  /*3df0*/  ISETP.GE.AND P3, PT, R237, c[0x0][0x220], PT ;  /* 0x00008800ed007a0c */ /* 0x00afe40003f66270 */
        /* <DEDUP_REMOVED lines=32> */
.L_x_7760:
[----:B-1-3--:R-:W-:Y:S05]  /*4000*/  BSYNC B0 ;  /* 0x0000000000007941 */ /* 0x00afea0003800000 */
.L_x_7759:
        /* <DEDUP_REMOVED lines=53> */
.L_x_7762:
[----:B------:R-:W-:Y:S05]  /*4360*/  BSYNC B0 ;  /* 0x0000000000007941 */ /* 0x000fea0003800000 */
.L_x_7761:
        /* <DEDUP_REMOVED lines=10> */
[----:B------:R-:W-:Y:S01]  /*4410*/  IMAD.MOV.U32 R8, RZ, RZ, 0x5 ;  /* 0x00000005ff087424 */ /* 0x000fe200078e00ff */
[----:B------:R-:W-:Y:S01]  /*4420*/  ISETP.GE.AND P2, PT, R172, c[0x0][0x220], PT ;  /* 0x00008800ac007a0c */ /* 0x000fe20003f46270 */
[----:B------:R-:W-:Y:S01]  /*4430*/  IMAD.SHL.U32 R9, R7, 0x20, RZ ;  /* 0x0000002007097824 */ /* 0x000fe200078e00ff */
[----:B------:R-:W-:-:S02]  /*4440*/  ISETP.GE.AND P0, PT, R169, c[0x0][0x220], PT ;  /* 0x00008800a9007a0c */ /* 0x000fc40003f06270 */
[----:B------:R-:W-:-:S05]  /*4450*/  SHF.L.U64.HI R8, R7, R8, c[0x0][0x1a4] ;  /* 0x0000690007087619 */ /* 0x000fca0000010208 */
        /* <DEDUP_REMOVED lines=29> */
.L_x_7764:
[----:B------:R-:W-:Y:S05]  /*4630*/  BSYNC B0 ;  /* 0x0000000000007941 */ /* 0x000fea0003800000 */
.L_x_7763:
        /* <DEDUP_REMOVED lines=13> */
[----:B---3--:R-:W-:Y:S01]  /*4710*/  @!P3 IMAD.MOV.U32 R10, RZ, RZ, c[0x0][0x1a4] ;  /* 0x00006900ff0ab624 */ /* 0x008fe200078e00ff */
        /* <DEDUP_REMOVED lines=45> */
.L_x_7766:
[----:B------:R-:W-:Y:S05]  /*49f0*/  BSYNC B0 ;  /* 0x0000000000007941 */ /* 0x000fea0003800000 */
.L_x_7765:
        /* <DEDUP_REMOVED lines=14> */
[----:B------:R-:W-:Y:S01]  /*4ae0*/  UIADD3 UR4, UR13, -UR14, URZ ;  /* 0x8000000e0d047290 */ /* 0x000fe2000fffe03f */
[----:B------:R-:W-:Y:S01]  /*4af0*/  LOP3.LUT R7, R18, R7, RZ, 0x3c, !PT ;  /* 0x0000000712077212 */ /* 0x000fe200078e3cff */
[----:B--2---:R-:W-:Y:S01]  /*4b00*/  LDSM.16.M88.4 R12, [R232] ;  /* 0x00000000e80c783b */ /* 0x004fe20000000200 */
[----:B------:R-:W-:Y:S01]  /*4b10*/  LEA R229, R0, R232, 0x1 ;  /* 0x000000e800e57211 */ /* 0x000fe200078e08ff */
[----:B------:R-:W-:Y:S01]  /*4b20*/  UIADD3 UR14, UR13, 0x1, -UR14 ;  /* 0x000000010d0e7890 */ /* 0x000fe2000fffe80e */
[----:B------:R-:W-:Y:S01]  /*4b30*/  IADD3 R5, R5, R6, RZ ;  /* 0x0000000605057210 */ /* 0x000fe20007ffe0ff */
[----:B------:R-:W-:Y:S01]  /*4b40*/  IMAD R233, R233, 0x200, R7 ;  /* 0x00000200e9e97824 */ /* 0x000fe200078e0207 */
[----:B------:R-:W-:Y:S01]  /*4b50*/  LDSM.16.M88.4 R56, [R230] ;  /* 0x00000000e638783b */ /* 0x000fe20000000200 */
[----:B------:R-:W-:Y:S01]  /*4b60*/  ULDC UR5, c[0x0][0x2e8] ;  /* 0x0000ba0000057ab9 */ /* 0x000fe20000000800 */
[----:B------:R-:W-:Y:S01]  /*4b70*/  PLOP3.LUT P6, PT, PT, PT, UP0, 0x80, 0x0 ;  /* 0x000000000000781c */ /* 0x000fe20003fcf008 */
[----:B------:R-:W-:Y:S01]  /*4b80*/  UIADD3 UR5, UR14, UR5, URZ ;  /* 0x000000050e057290 */ /* 0x000fe2000fffe03f */
        /* <DEDUP_REMOVED lines=381> */
.L_x_7768:
[----:B------:R-:W-:-:S04]  /*6360*/  ULEA UR10, -UR10, URZ, 0x6 ;  /* 0x0000003f0a0a7291 */ /* 0x000fc8000f8e313f */
[----:B------:R-:W-:Y:S02]  /*6370*/  USHF.R.S32.HI UR4, URZ, 0x1f, UR10 ;  /* 0x0000001f3f047899 */ /* 0x000fe4000801140a */
[----:B------:R-:W-:-:S04]  /*6380*/  MOV R15, UR10 ;  /* 0x0000000a000f7c02 */ /* 0x000fc80008000f00 */
[----:B------:R-:W-:Y:S02]  /*6390*/  MOV R14, UR4 ;  /* 0x00000004000e7c02 */ /* 0x000fe40008000f00 */
.L_x_7769:
        /* <DEDUP_REMOVED lines=156> */
.L_x_7771:
[----:B------:R-:W-:Y:S05]  /*6d60*/  BSYNC B0 ;  /* 0x0000000000007941 */ /* 0x000fea0003800000 */
.L_x_7770:
[----:B------:R-:W0:Y:S01]  /*6d70*/  LDGDEPBAR ;  /* 0x00000000000079af */ /* 0x000e220000000000 */
[----:B------:R-:W-:-:S04]  /*6d80*/  IADD3 R200, P0, R15, R200, RZ ;  /* 0x000000c80fc87210 */ /* 0x000fc80007f1e0ff */
[----:B------:R-:W-:Y:S02]  /*6d90*/  IADD3.X R165, R14, R165, RZ, P0, !PT ;  /* 0x000000a50ea57210 */ /* 0x000fe400007fe4ff */
.L_x_7767:
        /* <DEDUP_REMOVED lines=271> */
[----:B------:R-:W-:Y:S02]  /*7e90*/  ISETP.GE.AND P1, PT, R40, R238, PT ;  /* 0x000000ee2800720c */ /* 0x000fe40003f26270 */
        /* <DEDUP_REMOVED lines=363> */
[----:B------:R-:W-:Y:S02]  /*9550*/  ULOP3.LUT UR5, UR5, UR6, URZ, 0x3c, !UPT ;  /* 0x0000000605057292 */ /* 0x000fe4000f8e3c3f */
[----:B------:R-:W-:Y:S02]  /*9560*/  @!UP2 UIADD3 UR13, UR13, 0x1, URZ ;  /* 0x000000010d0da890 */ /* 0x000fe4000fffe03f */
[----:B------:R-:W-:Y:S02]  /*9570*/  UISETP.GE.AND UP0, UPT, UR5, URZ, UPT ;  /* 0x0000003f0500728c */ /* 0x000fe4000bf06270 */
[----:B------:R-:W-:-:S02]  /*9580*/  @!UP1 UIADD3 UR8, UR8, -UR4, URZ ;  /* 0x8000000408089290 */ /* 0x000fc4000fffe03f */
[----:B------:R-:W-:Y:S02]  /*9590*/  @!UP1 UIADD3 UR11, UR11, 0x1, URZ ;  /* 0x000000010b0b9890 */ /* 0x000fe4000fffe03f */
[----:B------:R-:W-:Y:S02]  /*95a0*/  UISETP.GE.U32.AND UP3, UPT, UR8, UR4, UPT ;  /* 0x000000040800728c */ /* 0x000fe4000bf66070 */
[----:B------:R-:W-:Y:S02]  /*95b0*/  UISETP.GE.AND UP1, UPT, UR12, URZ, UPT ;  /* 0x0000003f0c00728c */ /* 0x000fe4000bf26270 */
[----:B------:R-:W-:Y:S02]  /*95c0*/  @UP4 UIADD3 UR13, UR13, 0x1, URZ ;  /* 0x000000010d0d4890 */ /* 0x000fe4000fffe03f */
[----:B------:R-:W-:Y:S02]  /*95d0*/  UISETP.NE.AND UP2, UPT, URZ, UR6, UPT ;  /* 0x000000063f00728c */ /* 0x000fe4000bf45270 */
[----:B------:R-:W-:-:S03]  /*95e0*/  ULOP3.LUT UR4, URZ, UR6, URZ, 0x33, !UPT ;  /* 0x000000063f047292 */ /* 0x000fc6000f8e333f */
        /* <DEDUP_REMOVED lines=33> */
.L_x_7773:
[----:B------:R-:W-:-:S05]  /*9800*/  IMAD.MOV.U32 R2, RZ, RZ, c[0x0][0x1a0] ;  /* 0x00006800ff027624 */ /* 0x000fca00078e00ff */
[----:B------:R-:W-:-:S04]  /*9810*/  LEA R2, -R2, RZ, 0x6 ;  /* 0x000000ff02027211 */ /* 0x000fc800078e31ff */
[----:B------:R-:W-:Y:S02]  /*9820*/  SHF.R.S32.HI R0, RZ, 0x1f, R2 ;  /* 0x0000001fff007819 */ /* 0x000fe40000011402 */
.L_x_7774:
        /* <DEDUP_REMOVED lines=123> */
[C---:B------:R-:W-:Y:S02]  /*9fe0*/  ISETP.LT.OR P1, PT, R0.reuse, R242, P1 ;  /* 0x000000f20000720c */ /* 0x040fe40000f21670 */
[C---:B------:R-:W-:Y:S01]  /*9ff0*/  ISETP.GE.AND P0, PT, R0.reuse, R238, PT ;  /* 0x000000ee0000720c */ /* 0x040fe20003f06270 */
[----:B------:R-:W-:Y:S01]  /*a000*/  @P3 STS.128 [R236+0x15000], RZ ;  /* 0x015000ffec003388 */ /* 0x000fe20000000c00 */
[----:B------:R-:W-:-:S02]  /*a010*/  IADD3 R206, R0, 0x28, RZ ;  /* 0x0000002800ce7810 */ /* 0x000fc40007ffe0ff */
[C---:B------:R-:W-:Y:S01]  /*a020*/  ISETP.LT.OR P0, PT, R0.reuse, R239, P0 ;  /* 0x000000ef0000720c */ /* 0x040fe20000701670 */
[----:B------:R-:W-:Y:S01]  /*a030*/  @!PT LDS RZ, [RZ] ;  /* 0x00000000fffff984 */ /* 0x000fe20000000800 */
[----:B------:R-:W-:Y:S01]  /*a040*/  @!PT LDS RZ, [RZ] ;  /* 0x00000000fffff984 */ /* 0x000fe20000000800 */
[----:B------:R-:W-:Y:S01]  /*a050*/  @!PT LDS RZ, [RZ] ;  /* 0x00000000fffff984 */ /* 0x000fe20000000800 */
[----:B------:R1:W-:Y:S01]  /*a060*/  @!P3 LDGSTS.E.BYPASS.LTC128B.128 [R236+0x15000], [R8.64+0x100] ;  /* 0x1500010008ecbfae */ /* 0x0003e2000b901d54 */
[----:B------:R-:W-:Y:S01]  /*a070*/  IADD3 R205, R0, 0x29, RZ ;  /* 0x0000002900cd7810 */ /* 0x000fe20007ffe0ff */
[C---:B------:R-:W-:Y:S02]  /*a080*/  IMAD.IADD R245, R243.reuse, 0x1, -R206 ;  /* 0x00000001f3f57824 */ /* 0x040fe400078e0ace */
[----:B------:R-:W-:Y:S02]  /*a090*/  @P2 STS.128 [R236+0x17000], RZ ;  /* 0x017000ffec002388 */ /* 0x000fe40000000c00 */
[----:B------:R-:W-:Y:S01]  /*a0a0*/  IMAD.IADD R204, R243, 0x1, -R205 ;  /* 0x00000001f3cc7824 */ /* 0x000fe200078e0acd */
[----:B------:R-:W-:Y:S01]  /*a0b0*/  IABS R245, R245 ;  /* 0x000000f500f57213 */ /* 0x000fe20000000000 */
[----:B------:R-:W-:Y:S01]  /*a0c0*/  @!PT LDS RZ, [RZ] ;  /* 0x00000000fffff984 */ /* 0x000fe20000000800 */
[----:B------:R-:W-:Y:S01]  /*a0d0*/  @!PT LDS RZ, [RZ] ;  /* 0x00000000fffff984 */ /* 0x000fe20000000800 */
[----:B------:R-:W-:Y:S01]  /*a0e0*/  @!PT LDS RZ, [RZ] ;  /* 0x00000000fffff984 */ /* 0x000fe20000000800 */
[----:B------:R1:W-:Y:S03]  /*a0f0*/  @!P2 LDGSTS.E.BYPASS.LTC128B.128 [R236+0x17000], [R28.64+0x180] ;  /* 0x170001801cecafae */ /* 0x0003e6000b901d54 */
[----:B------:R-:W-:Y:S01]  /*a100*/  IABS R204, R204 ;  /* 0x000000cc00cc7213 */ /* 0x000fe20000000000 */
        /* <DEDUP_REMOVED lines=23> */
[----:B----4-:R-:W4:Y:S01]  /*a280*/  LDSM.16.M88.4 R12, [R233+0x8000] ;  /* 0x00800000e90c783b */ /* 0x010f220000000200 */
[----:B-1----:R-:W-:-:S03]  /*a290*/  IMAD.MOV.U32 R166, RZ, RZ, R2 ;  /* 0x000000ffffa67224 */ /* 0x002fc600078e0002 */
[----:B------:R-:W1:Y:S01]  /*a2a0*/  LDSM.16.M88.4 R4, [R233+0x8800] ;  /* 0x00880000e904783b */ /* 0x000e620000000200 */
[----:B------:R-:W-:-:S03]  /*a2b0*/  IADD3 R2, R0, 0x1, RZ ;  /* 0x0000000100027810 */ /* 0x000fc60007ffe0ff */
[----:B------:R-:W1:Y:S01]  /*a2c0*/  LDSM.16.M88.4 R176, [R233+0x9000] ;  /* 0x00900000e9b0783b */ /* 0x000e620000000200 */
[----:B------:R-:W-:Y:S01]  /*a2d0*/  I2F R166, R166 ;  /* 0x000000a600a67306 */ /* 0x000fe20000201400 */
[C---:B------:R-:W-:Y:S02]  /*a2e0*/  ISETP.GE.AND P6, PT, R2.reuse, R241, PT ;  /* 0x000000f10200720c */ /* 0x040fe40003fc6270 */
[----:B--2---:R-:W2:Y:S02]  /*a2f0*/  LDSM.16.M88.4 R24, [R233+0x9800] ;  /* 0x00980000e918783b */ /* 0x004ea40000000200 */
[----:B------:R-:W-:Y:S02]  /*a300*/  ISETP.LT.OR P6, PT, R2, R242, P6 ;  /* 0x000000f20200720c */ /* 0x000fe400037c1670 */
[----:B-----5:R-:W-:Y:S04]  /*a310*/  LDSM.16.M88.4 R20, [R232] ;  /* 0x00000000e814783b */ /* 0x020fe80000000200 */
[----:B------:R-:W5:Y:S04]  /*a320*/  LDSM.16.M88.4 R28, [R231] ;  /* 0x00000000e71c783b */ /* 0x000f680000000200 */
[----:B------:R-:W2:Y:S04]  /*a330*/  LDSM.16.M88.4 R192, [R223] ;  /* 0x00000000dfc0783b */ /* 0x000ea80000000200 */
[----:B------:R-:W2:Y:S04]  /*a340*/  LDSM.16.M88.4 R188, [R222] ;  /* 0x00000000debc783b */ /* 0x000ea80000000200 */
[----:B---3--:R-:W3:Y:S04]  /*a350*/  LDSM.16.M88.4 R32, [R221] ;  /* 0x00000000dd20783b */ /* 0x008ee80000000200 */
[----:B------:R-:W-:Y:S01]  /*a360*/  LDSM.16.M88.4 R184, [R227+0x8000] ;  /* 0x00800000e3b8783b */ /* 0x000fe20000000200 */
[C---:B----4-:R-:W-:Y:S03]  /*a370*/  HMMA.16816.F32.BF16 R16, R168.reuse, R12, RZ ;  /* 0x0000000ca810723c */ /* 0x050fe600000418ff */
[----:B------:R-:W-:Y:S04]  /*a380*/  LDSM.16.M88.4 R196, [R227+0x9000] ;  /* 0x00900000e3c4783b */ /* 0x000fe80000000200 */
[----:B------:R-:W0:Y:S01]  /*a390*/  LDGDEPBAR ;  /* 0x00000000000079af */ /* 0x000e220000000000 */
[C---:B------:R-:W-:Y:S08]  /*a3a0*/  HMMA.16816.F32.BF16 R12, R168.reuse, R14, RZ ;  /* 0x0000000ea80c723c */ /* 0x040ff000000418ff */
[C---:B-1----:R-:W-:Y:S08]  /*a3b0*/  HMMA.16816.F32.BF16 R8, R168.reuse, R4, RZ ;  /* 0x00000004a808723c */ /* 0x042ff000000418ff */
[C---:B------:R-:W-:Y:S08]  /*a3c0*/  HMMA.16816.F32.BF16 R180, R168.reuse, R176, RZ ;  /* 0x000000b0a8b4723c */ /* 0x040ff000000418ff */
[C---:B------:R-:W-:Y:S08]  /*a3d0*/  HMMA.16816.F32.BF16 R4, R168.reuse, R6, RZ ;  /* 0x00000006a804723c */ /* 0x040ff000000418ff */
[C---:B------:R-:W-:Y:S08]  /*a3e0*/  HMMA.16816.F32.BF16 R176, R168.reuse, R178, RZ ;  /* 0x000000b2a8b0723c */ /* 0x040ff000000418ff */
[C---:B--2---:R-:W-:Y:S08]  /*a3f0*/  HMMA.16816.F32.BF16 R172, R168.reuse, R24, RZ ;  /* 0x00000018a8ac723c */ /* 0x044ff000000418ff */
[----:B------:R-:W-:Y:S01]  /*a400*/  HMMA.16816.F32.BF16 R168, R168, R26, RZ ;  /* 0x0000001aa8a8723c */ /* 0x000fe200000418ff */
[----:B------:R-:W1:Y:S07]  /*a410*/  LDSM.16.M88.4 R24, [R230] ;  /* 0x00000000e618783b */ /* 0x000e6e0000000200 */
[C---:B-----5:R-:W-:Y:S08]  /*a420*/  HMMA.16816.F32.BF16 R16, R20.reuse, R28, R16 ;  /* 0x0000001c1410723c */ /* 0x060ff00000041810 */
        /* <DEDUP_REMOVED lines=37> */
[----:B------:R-:W4:Y:S03]  /*a680*/  LDSM.16.M88.4 R192, [R219] ;  /* 0x00000000dbc0783b */ /* 0x000f260000000200 */
        /* <DEDUP_REMOVED lines=31> */
[----:B------:R-:W-:Y:S07]  /*a880*/  LDSM.16.M88.4 R192, [R233+0xc000] ;  /* 0x00c00000e9c0783b */ /* 0x000fee0000000200 */
[C---:B---3--:R-:W-:Y:S08]  /*a890*/  HMMA.16816.F32.BF16 R180, R24.reuse, R32, R180 ;  /* 0x0000002018b4723c */ /* 0x048ff000000418b4 */
[C---:B------:R-:W-:Y:S01]  /*a8a0*/  HMMA.16816.F32.BF16 R176, R24.reuse, R34, R176 ;  /* 0x0000002218b0723c */ /* 0x040fe200000418b0 */
[----:B------:R-:W3:Y:S07]  /*a8b0*/  LDSM.16.M88.4 R32, [R220+0x3800] ;  /* 0x00380000dc20783b */ /* 0x000eee0000000200 */
[C---:B-----5:R-:W-:Y:S08]  /*a8c0*/  HMMA.16816.F32.BF16 R172, R24.reuse, R188, R172 ;  /* 0x000000bc18ac723c */ /* 0x060ff000000418ac */
[----:B------:R-:W-:Y:S01]  /*a8d0*/  HMMA.16816.F32.BF16 R168, R24, R190, R168 ;  /* 0x000000be18a8723c */ /* 0x000fe200000418a8 */
[----:B------:R-:W4:Y:S04]  /*a8e0*/  LDSM.16.M88.4 R24, [R234+0x4000] ;  /* 0x00400000ea18783b */ /* 0x000f280000000200 */
[----:B------:R-:W5:Y:S03]  /*a8f0*/  LDSM.16.M88.4 R188, [R233+0xc800] ;  /* 0x00c80000e9bc783b */ /* 0x000f660000000200 */
[C---:B-1----:R-:W-:Y:S08]  /*a900*/  HMMA.16816.F32.BF16 R16, R20.reuse, R184, R16 ;  /* 0x000000b81410723c */ /* 0x042ff00000041810 */
[C---:B------:R-:W-:Y:S01]  /*a910*/  HMMA.16816.F32.BF16 R12, R20.reuse, R186, R12 ;  /* 0x000000ba140c723c */ /* 0x040fe2000004180c */
[----:B------:R-:W1:Y:S07]  /*a920*/  LDSM.16.M88.4 R184, [R233+0xd000] ;  /* 0x00d00000e9b8783b */ /* 0x000e6e0000000200 */
[C---:B--2---:R-:W-:Y:S08]  /*a930*/  HMMA.16816.F32.BF16 R8, R20.reuse, R28, R8 ;  /* 0x0000001c1408723c */ /* 0x044ff00000041808 */
[C---:B------:R-:W-:Y:S01]  /*a940*/  HMMA.16816.F32.BF16 R4, R20.reuse, R30, R4 ;  /* 0x0000001e1404723c */ /* 0x040fe20000041804 */
[----:B------:R-:W2:Y:S07]  /*a950*/  LDSM.16.M88.4 R28, [R233+0xd800] ;  /* 0x00d80000e91c783b */ /* 0x000eae0000000200 */
[C---:B------:R-:W-:Y:S07]  /*a960*/  HMMA.16816.F32.BF16 R180, R20.reuse, R196, R180 ;  /* 0x000000c414b4723c */ /* 0x040fee00000418b4 */
[----:B------:R-:W-:Y:S01]  /*a970*/  IADD3 R197, R0, 0x30, RZ ;  /* 0x0000003000c57810 */ /* 0x000fe20007ffe0ff */
[----:B------:R-:W-:Y:S04]  /*a980*/  HMMA.16816.F32.BF16 R176, R20, R198, R176 ;  /* 0x000000c614b0723c */ /* 0x000fe800000418b0 */
[----:B------:R-:W-:-:S03]  /*a990*/  IMAD.IADD R201, R243, 0x1, -R197 ;  /* 0x00000001f3c97824 */ /* 0x000fc600078e0ac5 */
[----:B------:R-:W-:Y:S01]  /*a9a0*/  IMAD.IADD R199, R240, 0x1, -R206 ;  /* 0x00000001f0c77824 */ /* 0x000fe200078e0ace */
[----:B---3--:R-:W-:Y:S01]  /*a9b0*/  HMMA.16816.F32.BF16 R172, R20, R32, R172 ;  /* 0x0000002014ac723c */ /* 0x008fe200000418ac */
[----:B------:R-:W-:-:S03]  /*a9c0*/  IABS R201, R201 ;  /* 0x000000c900c97213 */ /* 0x000fc60000000000 */
[----:B------:R-:W-:-:S03]  /*a9d0*/  IABS R199, R199 ;  /* 0x000000c700c77213 */ /* 0x000fc60000000000 */
[----:B------:R-:W-:Y:S01]  /*a9e0*/  I2F R201, R201 ;  /* 0x000000c900c97306 */ /* 0x000fe20000201400 */
[----:B------:R-:W-:Y:S01]  /*a9f0*/  HMMA.16816.F32.BF16 R168, R20, R34, R168 ;  /* 0x0000002214a8723c */ /* 0x000fe200000418a8 */
[----:B------:R-:W-:Y:S04]  /*aa00*/  LDSM.16.M88.4 R20, [R232+0x4000] ;  /* 0x00400000e814783b */ /* 0x000fe80000000200 */
[----:B------:R-:W3:Y:S02]  /*aa10*/  LDSM.16.M88.4 R32, [R215] ;  /* 0x00000000d720783b */ /* 0x000ee40000000200 */
[----:B------:R-:W-:Y:S01]  /*aa20*/  I2F R199, R199 ;  /* 0x000000c700c77306 */ /* 0x000fe20000201400 */
        /* <DEDUP_REMOVED lines=11> */
[----:B------:R-:W1:Y:S04]  /*aae0*/  LDSM.16.M88.4 R24, [R212] ;  /* 0x00000000d418783b */ /* 0x000e680000000200 */
        /* <DEDUP_REMOVED lines=39> */
[----:B------:R-:W4:Y:S03]  /*ad60*/  LDSM.16.M88.4 R24, [R211] ;  /* 0x00000000d318783b */ /* 0x000f260000000200 */
[C---:B-1----:R-:W-:Y:S08]  /*ad70*/  HMMA.16816.F32.BF16 R16, R28.reuse, R20, R16 ;  /* 0x000000141c10723c */ /* 0x042ff00000041810 */
[C---:B------:R-:W-:Y:S01]  /*ad80*/  HMMA.16816.F32.BF16 R12, R28.reuse, R22, R12 ;  /* 0x000000161c0c723c */ /* 0x040fe2000004180c */
[----:B------:R-:W1:Y:S07]  /*ad90*/  LDSM.16.M88.4 R20, [R210] ;  /* 0x00000000d214783b */ /* 0x000e6e0000000200 */
[C---:B------:R-:W-:Y:S08]  /*ada0*/  HMMA.16816.F32.BF16 R8, R28.reuse, R188, R8 ;  /* 0x000000bc1c08723c */ /* 0x040ff00000041808 */
[C---:B------:R-:W-:Y:S01]  /*adb0*/  HMMA.16816.F32.BF16 R4, R28.reuse, R190, R4 ;  /* 0x000000be1c04723c */ /* 0x040fe20000041804 */
[----:B------:R-:W5:Y:S07]  /*adc0*/  LDSM.16.M88.4 R188, [R209] ;  /* 0x00000000d1bc783b */ /* 0x000f6e0000000200 */
[C---:B--2---:R-:W-:Y:S08]  /*add0*/  HMMA.16816.F32.BF16 R180, R28.reuse, R184, R180 ;  /* 0x000000b81cb4723c */ /* 0x044ff000000418b4 */
[C---:B------:R-:W-:Y:S01]  /*ade0*/  HMMA.16816.F32.BF16 R176, R28.reuse, R186, R176 ;  /* 0x000000ba1cb0723c */ /* 0x040fe200000418b0 */
[----:B------:R-:W2:Y:S07]  /*adf0*/  LDSM.16.M88.4 R184, [R208] ;  /* 0x00000000d0b8783b */ /* 0x000eae0000000200 */
        /* <DEDUP_REMOVED lines=10> */
[C---:B-----5:R-:W-:Y:S07]  /*aea0*/  HMMA.16816.F32.BF16 R180, R192.reuse, R188, R180 ;  /* 0x000000bcc0b4723c */ /* 0x060fee00000418b4 */
[--C-:B------:R-:W-:Y:S01]  /*aeb0*/  IMAD.IADD R188, R243, 0x1, -R2.reuse ;  /* 0x00000001f3bc7824 */ /* 0x100fe200078e0a02 */
[----:B--2---:R-:W-:Y:S01]  /*aec0*/  HMMA.16816.F32.BF16 R172, R192, R184, R172 ;  /* 0x000000b8c0ac723c */ /* 0x004fe200000418ac */
[----:B------:R-:W-:-:S03]  /*aed0*/  IMAD.IADD R189, R240, 0x1, -R2 ;  /* 0x00000001f0bd7824 */ /* 0x000fc600078e0a02 */
[----:B------:R-:W-:-:S04]  /*aee0*/  IABS R188, R188 ;  /* 0x000000bc00bc7213 */ /* 0x000fc80000000000 */
[C---:B------:R-:W-:Y:S01]  /*aef0*/  HMMA.16816.F32.BF16 R168, R192.reuse, R186, R168 ;  /* 0x000000bac0a8723c */ /* 0x040fe200000418a8 */
[----:B------:R-:W2:Y:S07]  /*af00*/  LDSM.16.M88.4 R184, [R227+0xf800] ;  /* 0x00f80000e3b8783b */ /* 0x000eae0000000200 */
[----:B------:R-:W-:Y:S07]  /*af10*/  HMMA.16816.F32.BF16 R176, R192, R190, R176 ;  /* 0x000000bec0b0723c */ /* 0x000fee00000418b0 */
[C---:B------:R-:W-:Y:S01]  /*af20*/  IADD3 R194, R0.reuse, 0x19, RZ ;  /* 0x0000001900c27810 */ /* 0x040fe20007ffe0ff */
[----:B---3--:R-:W-:Y:S01]  /*af30*/  HMMA.16816.F32.BF16 R16, R32, R28, R16 ;  /* 0x0000001c2010723c */ /* 0x008fe20000041810 */
[----:B------:R-:W-:Y:S01]  /*af40*/  IADD3 R195, R0, 0x21, RZ ;  /* 0x0000002100c37810 */ /* 0x000fe20007ffe0ff */
[----:B------:R-:W-:-:S04]  /*af50*/  IMAD.IADD R193, R240, 0x1, -R205 ;  /* 0x00000001f0c17824 */ /* 0x000fc800078e0acd */
[C---:B------:R-:W-:Y:S01]  /*af60*/  IMAD.IADD R207, R240.reuse, 0x1, -R195 ;  /* 0x00000001f0cf7824 */ /* 0x040fe200078e0ac3 */
[----:B------:R-:W-:Y:S01]  /*af70*/  IABS R193, R193 ;  /* 0x000000c100c17213 */ /* 0x000fe20000000000 */
[C---:B------:R-:W-:Y:S01]  /*af80*/  HMMA.16816.F32.BF16 R12, R32.reuse, R30, R12 ;  /* 0x0000001e200c723c */ /* 0x040fe2000004180c */
[----:B------:R-:W-:Y:S02]  /*af90*/  LDSM.16.M88.4 R28, [R229+0x6000] ;  /* 0x00600000e51c783b */ /* 0x000fe40000000200 */
[----:B------:R-:W-:Y:S02]  /*afa0*/  IABS R207, R207 ;  /* 0x000000cf00cf7213 */ /* 0x000fe40000000000 */
[----:B------:R-:W-:Y:S03]  /*afb0*/  I2F R193, R193 ;  /* 0x000000c100c17306 */ /* 0x000fe60000201400 */
[C---:B----4-:R-:W-:Y:S05]  /*afc0*/  HMMA.16816.F32.BF16 R8, R32.reuse, R24, R8 ;  /* 0x000000182008723c */ /* 0x050fea0000041808 */
[----:B------:R-:W-:Y:S03]  /*afd0*/  I2F R207, R207 ;  /* 0x000000cf00cf7306 */ /* 0x000fe60000201400 */
[C---:B------:R-:W-:Y:S01]  /*afe0*/  HMMA.16816.F32.BF16 R4, R32.reuse, R26, R4 ;  /* 0x0000001a2004723c */ /* 0x040fe20000041804 */
[----:B------:R-:W3:Y:S07]  /*aff0*/  LDSM.16.M88.4 R24, [R220+0x6000] ;  /* 0x00600000dc18783b */ /* 0x000eee0000000200 */
[C---:B-1----:R-:W-:Y:S07]  /*b000*/  HMMA.16816.F32.BF16 R180, R32.reuse, R20, R180 ;  /* 0x0000001420b4723c */ /* 0x042fee00000418b4 */
[----:B------:R-:W-:Y:S01]  /*b010*/  IMAD.IADD R20, R240, 0x1, -R0 ;  /* 0x00000001f0147824 */ /* 0x000fe200078e0a00 */
[----:B------:R-:W-:Y:S04]  /*b020*/  HMMA.16816.F32.BF16 R176, R32, R22, R176 ;  /* 0x0000001620b0723c */ /* 0x000fe800000418b0 */
[----:B------:R-:W-:-:S04]  /*b030*/  IABS R20, R20 ;  /* 0x0000001400147213 */ /* 0x000fc80000000000 */
[C---:B--2---:R-:W-:Y:S01]  /*b040*/  HMMA.16816.F32.BF16 R172, R32.reuse, R184, R172 ;  /* 0x000000b820ac723c */ /* 0x044fe200000418ac */
[----:B------:R-:W-:Y:S02]  /*b050*/  IMAD.MOV.U32 R167, RZ, RZ, R20 ;  /* 0x000000ffffa77224 */ /* 0x000fe400078e0014 */
[----:B------:R-:W1:Y:S04]  /*b060*/  LDSM.16.M88.4 R20, [R220+0x6800] ;  /* 0x00680000dc14783b */ /* 0x000e680000000200 */
[----:B------:R-:W-:Y:S01]  /*b070*/  IADD3 R184, R0, 0x8, RZ ;  /* 0x0000000800b87810 */ /* 0x000fe20007ffe0ff */
[----:B------:R-:W-:Y:S01]  /*b080*/  IMAD.MOV.U32 R185, RZ, RZ, R188 ;  /* 0x000000ffffb97224 */ /* 0x000fe200078e00bc */
[----:B------:R-:W-:Y:S01]  /*b090*/  IABS R188, R189 ;  /* 0x000000bd00bc7213 */ /* 0x000fe20000000000 */
[----:B------:R-:W-:Y:S01]  /*b0a0*/  HMMA.16816.F32.BF16 R168, R32, R186, R168 ;  /* 0x000000ba20a8723c */ /* 0x000fe200000418a8 */
[----:B------:R-:W2:Y:S01]  /*b0b0*/  LDSM.16.M88.4 R32, [R220+0x7000] ;  /* 0x00700000dc20783b */ /* 0x000ea20000000200 */
[----:B------:R-:W-:Y:S01]  /*b0c0*/  I2F R167, R167 ;  /* 0x000000a700a77306 */ /* 0x000fe20000201400 */
[----:B------:R-:W-:-:S04]  /*b0d0*/  IMAD.IADD R189, R240, 0x1, -R184 ;  /* 0x00000001f0bd7824 */ /* 0x000fc800078e0ab8 */
[----:B------:R-:W-:Y:S01]  /*b0e0*/  IMAD.IADD R187, R243, 0x1, -R184 ;  /* 0x00000001f3bb7824 */ /* 0x000fe200078e0ab8 */
[C---:B---3--:R-:W-:Y:S01]  /*b0f0*/  HMMA.16816.F32.BF16 R16, R28.reuse, R24, R16 ;  /* 0x000000181c10723c */ /* 0x048fe20000041810 */
[----:B------:R-:W-:Y:S01]  /*b100*/  IMAD.MOV.U32 R186, RZ, RZ, R188 ;  /* 0x000000ffffba7224 */ /* 0x000fe200078e00bc */
[----:B------:R-:W-:Y:S01]  /*b110*/  IABS R189, R189 ;  /* 0x000000bd00bd7213 */ /* 0x000fe20000000000 */
[----:B------:R-:W-:Y:S01]  /*b120*/  I2F R185, R185 ;  /* 0x000000b900b97306 */ /* 0x000fe20000201400 */
[----:B------:R-:W-:Y:S02]  /*b130*/  IABS R188, R187 ;  /* 0x000000bb00bc7213 */ /* 0x000fe40000000000 */
[C---:B------:R-:W-:Y:S01]  /*b140*/  IADD3 R187, R0.reuse, 0x9, RZ ;  /* 0x0000000900bb7810 */ /* 0x040fe20007ffe0ff */
[----:B------:R-:W-:Y:S01]  /*b150*/  IMAD.MOV.U32 R24, RZ, RZ, R189 ;  /* 0x000000ffff187224 */ /* 0x000fe200078e00bd */
[----:B------:R-:W-:Y:S01]  /*b160*/  HMMA.16816.F32.BF16 R12, R28, R26, R12 ;  /* 0x0000001a1c0c723c */ /* 0x000fe2000004180c */
[----:B------:R-:W-:-:S02]  /*b170*/  IADD3 R189, R0, 0x11, RZ ;  /* 0x0000001100bd7810 */ /* 0x000fc40007ffe0ff */
[--C-:B------:R-:W-:Y:S01]  /*b180*/  IMAD.IADD R25, R243, 0x1, -R187.reuse ;  /* 0x00000001f3197824 */ /* 0x100fe200078e0abb */
[----:B------:R-:W-:Y:S03]  /*b190*/  I2F R186, R186 ;  /* 0x000000ba00ba7306 */ /* 0x000fe60000201400 */
[----:B------:R-:W-:Y:S01]  /*b1a0*/  IMAD.IADD R27, R240, 0x1, -R187 ;  /* 0x00000001f01b7824 */ /* 0x000fe200078e0abb */
[----:B------:R-:W-:-:S04]  /*b1b0*/  IABS R25, R25 ;  /* 0x0000001900197213 */ /* 0x000fc80000000000 */
[----:B------:R-:W-:Y:S01]  /*b1c0*/  I2F R188, R188 ;  /* 0x000000bc00bc7306 */ /* 0x000fe20000201400 */
[----:B------:R-:W-:Y:S01]  /*b1d0*/  IMAD.MOV.U32 R26, RZ, RZ, R25 ;  /* 0x000000ffff1a7224 */ /* 0x000fe200078e0019 */
[----:B------:R-:W-:Y:S02]  /*b1e0*/  IADD3 R25, R0, 0x10, RZ ;  /* 0x0000001000197810 */ /* 0x000fe40007ffe0ff */
[----:B------:R-:W-:Y:S01]  /*b1f0*/  FMUL.FTZ R18, R18, c[0x0][0x2ec] ;  /* 0x0000bb0012127a20 */ /* 0x000fe20000410000 */
[----:B-1----:R-:W-:Y:S01]  /*b200*/  HMMA.16816.F32.BF16 R8, R28, R20, R8 ;  /* 0x000000141c08723c */ /* 0x002fe20000041808 */
[----:B------:R-:W-:Y:S01]  /*b210*/  FMUL.FTZ R16, R16, c[0x0][0x2ec] ;  /* 0x0000bb0010107a20 */ /* 0x000fe20000410000 */
[----:B------:R-:W-:Y:S01]  /*b220*/  IABS R27, R27 ;  /* 0x0000001b001b7213 */ /* 0x000fe20000000000 */
[----:B------:R-:W-:Y:S01]  /*b230*/  FMUL.FTZ R17, R17, c[0x0][0x2ec] ;  /* 0x0000bb0011117a20 */ /* 0x000fe20000410000 */
[----:B------:R-:W-:Y:S01]  /*b240*/  I2F R24, R24 ;  /* 0x0000001800187306 */ /* 0x000fe20000201400 */
[----:B------:R-:W-:-:S02]  /*b250*/  IMAD.IADD R191, R240, 0x1, -R25 ;  /* 0x00000001f0bf7824 */ /* 0x000fc400078e0a19 */
[----:B------:R-:W-:Y:S01]  /*b260*/  IMAD.IADD R20, R243, 0x1, -R25 ;  /* 0x00000001f3147824 */ /* 0x000fe200078e0a19 */
[C---:B------:R-:W-:Y:S01]  /*b270*/  HMMA.16816.F32.BF16 R4, R28.reuse, R22, R4 ;  /* 0x000000161c04723c */ /* 0x040fe20000041804 */
[----:B------:R-:W-:Y:S01]  /*b280*/  FMUL.FTZ R12, R12, c[0x0][0x2ec] ;  /* 0x0000bb000c0c7a20 */ /* 0x000fe20000410000 */
[----:B------:R-:W-:Y:S01]  /*b290*/  IABS R191, R191 ;  /* 0x000000bf00bf7213 */ /* 0x000fe20000000000 */
[----:B------:R-:W-:Y:S01]  /*b2a0*/  FMUL.FTZ R14, R14, c[0x0][0x2ec] ;  /* 0x0000bb000e0e7a20 */ /* 0x000fe20000410000 */
[----:B------:R-:W-:Y:S01]  /*b2b0*/  IABS R20, R20 ;  /* 0x0000001400147213 */ /* 0x000fe20000000000 */
[----:B------:R-:W1:Y:S01]  /*b2c0*/  MUFU.TANH R18, R18 ;  /* 0x0000001200127308 */ /* 0x000e620000002400 */
[----:B------:R-:W-:Y:S02]  /*b2d0*/  FMUL.FTZ R13, R13, c[0x0][0x2ec] ;  /* 0x0000bb000d0d7a20 */ /* 0x000fe40000410000 */
[----:B--2---:R-:W-:Y:S01]  /*b2e0*/  HMMA.16816.F32.BF16 R180, R28, R32, R180 ;  /* 0x000000201cb4723c */ /* 0x004fe200000418b4 */
[----:B------:R-:W-:-:S02]  /*b2f0*/  IMAD.MOV.U32 R190, RZ, RZ, R20 ;  /* 0x000000ffffbe7224 */ /* 0x000fc400078e0014 */
[----:B------:R-:W2:Y:S01]  /*b300*/  LDSM.16.M88.4 R20, [R220+0x7800] ;  /* 0x00780000dc14783b */ /* 0x000ea20000000200 */
[----:B------:R-:W-:-:S04]  /*b310*/  DEPBAR.LE SB0, 0x0 ;  /* 0x000080000000791a */ /* 0x000fc80000000000 */
[----:B------:R-:W3:Y:S01]  /*b320*/  MUFU.TANH R16, R16 ;  /* 0x0000001000107308 */ /* 0x000ee20000002400 */
[----:B------:R-:W-:Y:S01]  /*b330*/  IMAD.IADD R33, R243, 0x1, -R189 ;  /* 0x00000001f3217824 */ /* 0x000fe200078e0abd */
[----:B------:R-:W-:Y:S01]  /*b340*/  HMMA.16816.F32.BF16 R176, R28, R34, R176 ;  /* 0x000000221cb0723c */ /* 0x000fe200000418b0 */
[----:B------:R-:W-:Y:S02]  /*b350*/  IMAD.MOV.U32 R32, RZ, RZ, R191 ;  /* 0x000000ffff207224 */ /* 0x000fe400078e00bf */
[----:B-1----:R-:W-:Y:S01]  /*b360*/  FFMA.FTZ R167, R167, -UR16, R18 ;  /* 0x80000010a7a77c23 */ /* 0x002fe20008010012 */
[----:B------:R-:W-:Y:S01]  /*b370*/  IABS R33, R33 ;  /* 0x0000002100217213 */ /* 0x000fe20000000000 */
[----:B------:R-:W-:Y:S01]  /*b380*/  FMUL.FTZ R18, R19, c[0x0][0x2ec] ;  /* 0x0000bb0013127a20 */ /* 0x000fe20000410000 */
[----:B------:R-:W1:Y:S01]  /*b390*/  MUFU.TANH R17, R17 ;  /* 0x0000001100117308 */ /* 0x000e620000002400 */
[----:B------:R-:W-:Y:S01]  /*b3a0*/  IADD3 R34, R0, 0x18, RZ ;  /* 0x0000001800227810 */ /* 0x000fe20007ffe0ff */
[----:B------:R-:W-:-:S02]  /*b3b0*/  IMAD.IADD R19, R240, 0x1, -R194 ;  /* 0x00000001f0137824 */ /* 0x000fc400078e0ac2 */
[----:B------:R-:W-:Y:S02]  /*b3c0*/  FMUL.FTZ R8, R8, c[0x0][0x2ec] ;  /* 0x0000bb0008087a20 */ /* 0x000fe40000410000 */
[----:B------:R-:W-:Y:S02]  /*b3d0*/  IMAD.IADD R35, R240, 0x1, -R189 ;  /* 0x00000001f0237824 */ /* 0x000fe400078e0abd */
[----:B------:R-:W4:Y:S01]  /*b3e0*/  MUFU.TANH R18, R18 ;  /* 0x0000001200127308 */ /* 0x000f220000002400 */
[----:B---3--:R-:W-:Y:S02]  /*b3f0*/  FFMA.FTZ R16, R166, -UR16, R16 ;  /* 0x80000010a6107c23 */ /* 0x008fe40008010010 */
[----:B------:R-:W-:Y:S01]  /*b400*/  FMUL.FTZ R10, R10, c[0x0][0x2ec] ;  /* 0x0000bb000a0a7a20 */ /* 0x000fe20000410000 */
[----:B------:R-:W-:Y:S01]  /*b410*/  IABS R35, R35 ;  /* 0x0000002300237213 */ /* 0x000fe20000000000 */
[----:B------:R-:W-:Y:S02]  /*b420*/  FMUL.FTZ R11, R11, c[0x0][0x2ec] ;  /* 0x0000bb000b0b7a20 */ /* 0x000fe40000410000 */
[----:B------:R-:W-:Y:S01]  /*b430*/  FMUL.FTZ R4, R4, c[0x0][0x2ec] ;  /* 0x0000bb0004047a20 */ /* 0x000fe20000410000 */
[----:B------:R3:W-:Y:S01]  /*b440*/  I2F R192, R33 ;  /* 0x0000002100c07306 */ /* 0x0007e20000201400 */
[----:B-1----:R-:W-:Y:S01]  /*b450*/  FFMA.FTZ R185, R185, -UR16, R17 ;  /* 0x80000010b9b97c23 */ /* 0x002fe20008010011 */
[----:B------:R-:W-:Y:S01]  /*b460*/  FSEL R17, R16, -INF , !P1 ;  /* 0xff80000010117808 */ /* 0x000fe20004800000 */
[----:B------:R-:W-:Y:S01]  /*b470*/  FMUL.FTZ R6, R6, c[0x0][0x2ec] ;  /* 0x0000bb0006067a20 */ /* 0x000fe20000410000 */
[----:B------:R-:W-:Y:S01]  /*b480*/  IABS R16, R19 ;  /* 0x0000001300107213 */ /* 0x000fe20000000000 */
[----:B------:R-:W-:Y:S01]  /*b490*/  IMAD.IADD R19, R243, 0x1, -R252 ;  /* 0x00000001f3137824 */ /* 0x000fe200078e0afc */
[----:B------:R-:W-:Y:S01]  /*b4a0*/  ISETP.GE.AND P1, PT, R2, R238, PT ;  /* 0x000000ee0200720c */ /* 0x000fe20003f26270 */
[----:B------:R-:W-:Y:S01]  /*b4b0*/  FMUL.FTZ R7, R7, c[0x0][0x2ec] ;  /* 0x0000bb0007077a20 */ /* 0x000fe20000410000 */
[----:B------:R-:W1:Y:S01]  /*b4c0*/  MUFU.TANH R12, R12 ;  /* 0x0000000c000c7308 */ /* 0x000e620000002400 */
[----:B----4-:R-:W-:Y:S01]  /*b4d0*/  FFMA.FTZ R186, R186, -UR16, R18 ;  /* 0x80000010baba7c23 */ /* 0x010fe20008010012 */
[----:B------:R-:W-:Y:S01]  /*b4e0*/  IABS R19, R19 ;  /* 0x0000001300137213 */ /* 0x000fe20000000000 */
[C---:B--2---:R-:W-:Y:S01]  /*b4f0*/  HMMA.16816.F32.BF16 R172, R28.reuse, R20, R172 ;  /* 0x000000141cac723c */ /* 0x044fe200000418ac */
[----:B------:R-:W-:Y:S01]  /*b500*/  IMAD.MOV.U32 R251, RZ, RZ, R16 ;  /* 0x000000fffffb7224 */ /* 0x000fe200078e0010 */
[----:B------:R-:W-:Y:S01]  /*b510*/  FSEL R16, R185, -INF , !P6 ;  /* 0xff800000b9107808 */ /* 0x000fe20007000000 */
[----:B------:R-:W-:Y:S01]  /*b520*/  FMUL.FTZ R179, R179, c[0x0][0x2ec] ;  /* 0x0000bb00b3b37a20 */ /* 0x000fe20000410000 */
[----:B------:R-:W-:Y:S01]  /*b530*/  ISETP.LT.OR P1, PT, R2, R239, P1 ;  /* 0x000000ef0200720c */ /* 0x000fe20000f21670 */
[C---:B---3--:R-:W-:Y:S01]  /*b540*/  IMAD.IADD R33, R243.reuse, 0x1, -R34 ;  /* 0x00000001f3217824 */ /* 0x048fe200078e0a22 */
[----:B------:R1:W2:Y:S01]  /*b550*/  MUFU.TANH R18, R14 ;  /* 0x0000000e00127308 */ /* 0x0002a20000002400 */
[----:B------:R-:W-:Y:S01]  /*b560*/  IMAD.IADD R21, R243, 0x1, -R194 ;  /* 0x00000001f3157824 */ /* 0x000fe200078e0ac2 */
[----:B------:R-:W-:Y:S01]  /*b570*/  FSEL R2, R167, -INF , !P0 ;  /* 0xff800000a7027808 */ /* 0x000fe20004000000 */
[----:B------:R-:W-:Y:S01]  /*b580*/  IMAD.IADD R20, R240, 0x1, -R34 ;  /* 0x00000001f0147824 */ /* 0x000fe200078e0a22 */
[----:B------:R-:W-:Y:S01]  /*b590*/  IABS R33, R33 ;  /* 0x0000002100217213 */ /* 0x000fe20000000000 */
[----:B------:R-:W-:Y:S01]  /*b5a0*/  HMMA.16816.F32.BF16 R168, R28, R22, R168 ;  /* 0x000000161ca8723c */ /* 0x000fe200000418a8 */
[----:B------:R-:W-:Y:S01]  /*b5b0*/  IABS R21, R21 ;  /* 0x0000001500157213 */ /* 0x000fe20000000000 */
[----:B------:R-:W-:Y:S01]  /*b5c0*/  FMUL.FTZ R178, R178, c[0x0][0x2ec] ;  /* 0x0000bb00b2b27a20 */ /* 0x000fe20000410000 */
[----:B------:R3:W-:Y:S01]  /*b5d0*/  I2F R191, R33 ;  /* 0x0000002100bf7306 */ /* 0x0007e20000201400 */
[----:B------:R-:W-:-:S02]  /*b5e0*/  ISETP.GE.AND P0, PT, R184, R241, PT ;  /* 0x000000f1b800720c */ /* 0x000fc40003f06270 */
[C---:B------:R-:W-:Y:S02]  /*b5f0*/  ISETP.GE.AND P6, PT, R184.reuse, R238, PT ;  /* 0x000000eeb800720c */ /* 0x040fe40003fc6270 */
[----:B------:R-:W-:Y:S02]  /*b600*/  ISETP.LT.OR P0, PT, R184, R242, P0 ;  /* 0x000000f2b800720c */ /* 0x000fe40000701670 */
[----:B------:R-:W-:Y:S01]  /*b610*/  IABS R20, R20 ;  /* 0x0000001400147213 */ /* 0x000fe20000000000 */
[----:B------:R4:W-:Y:S01]  /*b620*/  I2F R196, R21 ;  /* 0x0000001500c47306 */ /* 0x0009e20000201400 */
[----:B-1----:R-:W-:Y:S01]  /*b630*/  FFMA.FTZ R14, R188, -UR16, R12 ;  /* 0x80000010bc0e7c23 */ /* 0x002fe2000801000c */
[----:B------:R-:W-:Y:S01]  /*b640*/  IADD3 R188, R0, 0x31, RZ ;  /* 0x0000003100bc7810 */ /* 0x000fe20007ffe0ff */
[----:B--2---:R-:W-:Y:S01]  /*b650*/  FFMA.FTZ R24, R24, -UR16, R18 ;  /* 0x8000001018187c23 */ /* 0x004fe20008010012 */
[----:B------:R-:W-:Y:S01]  /*b660*/  IADD3 R18, R0, 0x38, RZ ;  /* 0x0000003800127810 */ /* 0x000fe20007ffe0ff */
[----:B------:R-:W-:Y:S01]  /*b670*/  FMUL.FTZ R172, R172, c[0x0][0x2ec] ;  /* 0x0000bb00acac7a20 */ /* 0x000fe20000410000 */
[----:B------:R-:W-:Y:S01]  /*b680*/  FSEL R12, R186, -INF , !P1 ;  /* 0xff800000ba0c7808 */ /* 0x000fe20004800000 */
[C---:B------:R-:W-:Y:S01]  /*b690*/  IMAD.IADD R186, R240.reuse, 0x1, -R197 ;  /* 0x00000001f0ba7824 */ /* 0x040fe200078e0ac5 */
[----:B------:R-:W-:Y:S01]  /*b6a0*/  I2F R26, R26 ;  /* 0x0000001a001a7306 */ /* 0x000fe20000201400 */
[----:B---3--:R-:W-:Y:S01]  /*b6b0*/  IMAD.IADD R33, R240, 0x1, -R252 ;  /* 0x00000001f0217824 */ /* 0x008fe200078e0afc */
[----:B------:R-:W-:Y:S01]  /*b6c0*/  ISETP.LT.OR P6, PT, R184, R239, P6 ;  /* 0x000000efb800720c */ /* 0x000fe200037c1670 */
[----:B------:R-:W-:Y:S01]  /*b6d0*/  IMAD.IADD R166, R240, 0x1, -R18 ;  /* 0x00000001f0a67824 */ /* 0x000fe200078e0a12 */
[----:B------:R-:W-:Y:S01]  /*b6e0*/  ISETP.GE.AND P1, PT, R187, R241, PT ;  /* 0x000000f1bb00720c */ /* 0x000fe20003f26270 */
[----:B------:R-:W-:Y:S01]  /*b6f0*/  FMUL.FTZ R174, R174, c[0x0][0x2ec] ;  /* 0x0000bb00aeae7a20 */ /* 0x000fe20000410000 */
[----:B------:R-:W-:Y:S01]  /*b700*/  FSEL R14, R14, -INF , !P0 ;  /* 0xff8000000e0e7808 */ /* 0x000fe20004000000 */
[----:B------:R-:W-:Y:S01]  /*b710*/  IMAD.IADD R167, R240, 0x1, -R188 ;  /* 0x00000001f0a77824 */ /* 0x000fe200078e0abc */
[----:B------:R-:W-:Y:S01]  /*b720*/  I2F R27, R27 ;  /* 0x0000001b001b7306 */ /* 0x000fe20000201400 */
[----:B----4-:R-:W-:Y:S01]  /*b730*/  IMAD.MOV.U32 R21, RZ, RZ, R19 ;  /* 0x000000ffff157224 */ /* 0x010fe200078e0013 */
[----:B------:R-:W-:Y:S01]  /*b740*/  IABS R19, R33 ;  /* 0x0000002100137213 */ /* 0x000fe20000000000 */
[----:B------:R-:W-:Y:S01]  /*b750*/  IMAD.IADD R198, R243, 0x1, -R18 ;  /* 0x00000001f3c67824 */ /* 0x000fe200078e0a12 */
[----:B------:R-:W-:Y:S01]  /*b760*/  IADD3 R33, R0, 0x39, RZ ;  /* 0x0000003900217810 */ /* 0x000fe20007ffe0ff */
[----:B------:R-:W-:Y:S01]  /*b770*/  FMUL.FTZ R170, R170, c[0x0][0x2ec] ;  /* 0x0000bb00aaaa7a20 */ /* 0x000fe20000410000 */
[----:B------:R-:W-:Y:S01]  /*b780*/  ISETP.GE.AND P0, PT, R187, R238, PT ;  /* 0x000000eebb00720c */ /* 0x000fe20003f06270 */
[----:B------:R-:W-:Y:S01]  /*b790*/  IMAD.MOV.U32 R244, RZ, RZ, R19 ;  /* 0x000000fffff47224 */ /* 0x000fe200078e0013 */
[----:B------:R1:W-:Y:S01]  /*b7a0*/  I2F R185, R21 ;  /* 0x0000001500b97306 */ /* 0x0003e20000201400 */
[----:B------:R-:W-:Y:S01]  /*b7b0*/  IMAD.IADD R0, R243, 0x1, -R33 ;  /* 0x00000001f3007824 */ /* 0x000fe200078e0a21 */
[----:B------:R-:W-:Y:S01]  /*b7c0*/  ISETP.LT.OR P1, PT, R187, R242, P1 ;  /* 0x000000f2bb00720c */ /* 0x000fe20000f21670 */
[----:B------:R-:W-:Y:S01]  /*b7d0*/  FMUL.FTZ R175, R175, c[0x0][0x2ec] ;  /* 0x0000bb00afaf7a20 */ /* 0x000fe20000410000 */
[----:B------:R-:W-:Y:S01]  /*b7e0*/  ISETP.LT.OR P0, PT, R187, R239, P0 ;  /* 0x000000efbb00720c */ /* 0x000fe20000701670 */
[----:B------:R-:W-:Y:S01]  /*b7f0*/  IMAD.IADD R187, R243, 0x1, -R188 ;  /* 0x00000001f3bb7824 */ /* 0x000fe200078e0abc */
[----:B------:R-:W-:Y:S01]  /*b800*/  IABS R0, R0 ;  /* 0x0000000000007213 */ /* 0x000fe20000000000 */
[----:B------:R-:W-:Y:S01]  /*b810*/  FMUL.FTZ R168, R168, c[0x0][0x2ec] ;  /* 0x0000bb00a8a87a20 */ /* 0x000fe20000410000 */
[----:B------:R-:W2:Y:S01]  /*b820*/  MUFU.TANH R13, R13 ;  /* 0x0000000d000d7308 */ /* 0x000ea20000002400 */
[----:B------:R-:W-:Y:S01]  /*b830*/  IABS R186, R186 ;  /* 0x000000ba00ba7213 */ /* 0x000fe20000000000 */
[----:B------:R-:W-:Y:S01]  /*b840*/  FMUL.FTZ R169, R169, c[0x0][0x2ec] ;  /* 0x0000bb00a9a97a20 */ /* 0x000fe20000410000 */
[----:B------:R-:W-:Y:S01]  /*b850*/  IABS R187, R187 ;  /* 0x000000bb00bb7213 */ /* 0x000fe20000000000 */
[----:B------:R-:W-:Y:S01]  /*b860*/  FMUL.FTZ R171, R171, c[0x0][0x2ec] ;  /* 0x0000bb00abab7a20 */ /* 0x000fe20000410000 */
[----:B------:R-:W-:-:S02]  /*b870*/  IABS R166, R166 ;  /* 0x000000a600a67213 */ /* 0x000fc40000000000 */
[----:B------:R-:W-:Y:S01]  /*b880*/  IABS R167, R167 ;  /* 0x000000a700a77213 */ /* 0x000fe20000000000 */
[----:B-1----:R-:W-:Y:S01]  /*b890*/  IMAD.IADD R21, R243, 0x1, -R195 ;  /* 0x00000001f3157824 */ /* 0x002fe200078e0ac3 */
[----:B------:R-:W-:Y:S01]  /*b8a0*/  I2F R190, R190 ;  /* 0x000000be00be7306 */ /* 0x000fe20000201400 */
[----:B------:R-:W-:-:S03]  /*b8b0*/  IABS R198, R198 ;  /* 0x000000c600c67213 */ /* 0x000fc60000000000 */
[----:B------:R-:W-:-:S04]  /*b8c0*/  IABS R19, R21 ;  /* 0x0000001500137213 */ /* 0x000fc80000000000 */
[----:B------:R-:W-:Y:S08]  /*b8d0*/  I2F R250, R19 ;  /* 0x0000001300fa7306 */ /* 0x000ff00000201400 */
[----:B------:R1:W-:Y:S08]  /*b8e0*/  I2F R19, R0 ;  /* 0x0000000000137306 */ /* 0x0003f00000201400 */
[----:B------:R3:W4:Y:S01]  /*b8f0*/  MUFU.TANH R21, R8 ;  /* 0x0000000800157308 */ /* 0x0007220000002400 */
[----:B-1----:R-:W-:-:S07]  /*b900*/  FMUL.FTZ R0, R15, c[0x0][0x2ec] ;  /* 0x0000bb000f007a20 */ /* 0x002fce0000410000 */
[----:B------:R-:W-:Y:S01]  /*b910*/  I2F R32, R32 ;  /* 0x0000002000207306 */ /* 0x000fe20000201400 */
[----:B---3--:R-:W-:-:S07]  /*b920*/  FMUL.FTZ R8, R9, c[0x0][0x2ec] ;  /* 0x0000bb0009087a20 */ /* 0x008fce0000410000 */
[----:B------:R-:W-:Y:S01]  /*b930*/  MUFU.TANH R0, R0 ;  /* 0x0000000000007308 */ /* 0x000fe20000002400 */
[----:B------:R-:W-:Y:S02]  /*b940*/  FMUL.FTZ R9, R5, c[0x0][0x2ec] ;  /* 0x0000bb0005097a20 */ /* 0x000fe40000410000 */
[----:B--2---:R-:W-:Y:S02]  /*b950*/  FFMA.FTZ R5, R26, -UR16, R13 ;  /* 0x800000101a057c23 */ /* 0x004fe4000801000d */
[----:B----4-:R-:W-:Y:S02]  /*b960*/  FFMA.FTZ R21, R190, -UR16, R21 ;  /* 0x80000010be157c23 */ /* 0x010fe40008010015 */
[----:B------:R-:W-:Y:S01]  /*b970*/  IMAD.MOV.U32 R190, RZ, RZ, R185 ;  /* 0x000000ffffbe7224 */ /* 0x000fe200078e00b9 */
[----:B------:R-:W1:Y:S01]  /*b980*/  MUFU.TANH R10, R10 ;  /* 0x0000000a000a7308 */ /* 0x000e620000002400 */
[----:B------:R-:W-:Y:S02]  /*b990*/  FSEL R5, R5, -INF , !P1 ;  /* 0xff80000005057808 */ /* 0x000fe40004800000 */
[----:B------:R-:W-:-:S04]  /*b9a0*/  ISETP.GE.AND P1, PT, R25, R238, PT ;  /* 0x000000ee1900720c */ /* 0x000fc80003f26270 */
[----:B------:R-:W-:Y:S01]  /*b9b0*/  ISETP.LT.OR P1, PT, R25, R239, P1 ;  /* 0x000000ef1900720c */ /* 0x000fe20000f21670 */
[----:B------:R-:W2:Y:S08]  /*b9c0*/  MUFU.TANH R8, R8 ;  /* 0x0000000800087308 */ /* 0x000eb00000002400 */
[----:B------:R-:W-:Y:S01]  /*b9d0*/  I2F R35, R35 ;  /* 0x0000002300237306 */ /* 0x000fe20000201400 */
[----:B-1----:R-:W-:-:S07]  /*b9e0*/  FFMA.FTZ R10, R32, -UR16, R10 ;  /* 0x80000010200a7c23 */ /* 0x002fce000801000a */
[----:B------:R-:W1:Y:S01]  /*b9f0*/  MUFU.TANH R11, R11 ;  /* 0x0000000b000b7308 */ /* 0x000e620000002400 */
[----:B--2---:R-:W-:Y:S02]  /*ba00*/  FFMA.FTZ R184, R192, -UR16, R8 ;  /* 0x80000010c0b87c23 */ /* 0x004fe40008010008 */
[----:B------:R-:W-:-:S05]  /*ba10*/  FMUL.FTZ R8, R182, c[0x0][0x2ec] ;  /* 0x0000bb00b6087a20 */ /* 0x000fca0000410000 */
[----:B------:R2:W3:Y:S08]  /*ba20*/  MUFU.TANH R15, R4 ;  /* 0x00000004000f7308 */ /* 0x0004f00000002400 */
[----:B------:R-:W-:Y:S01]  /*ba30*/  I2F R20, R20 ;  /* 0x0000001400147306 */ /* 0x000fe20000201400 */
[----:B-1----:R-:W-:Y:S02]  /*ba40*/  FFMA.FTZ R11, R35, -UR16, R11 ;  /* 0x80000010230b7c23 */ /* 0x002fe4000801000b */
[----:B--2---:R-:W-:Y:S01]  /*ba50*/  FFMA.FTZ R4, R27, -UR16, R0 ;  /* 0x800000101b047c23 */ /* 0x004fe20008010000 */
[----:B------:R-:W-:-:S04]  /*ba60*/  FSEL R0, R24, -INF , !P6 ;  /* 0xff80000018007808 */ /* 0x000fc80007000000 */
[----:B------:R-:W1:Y:S01]  /*ba70*/  MUFU.TANH R6, R6 ;  /* 0x0000000600067308 */ /* 0x000e620000002400 */
[-C--:B------:R-:W-:Y:S01]  /*ba80*/  ISETP.GE.AND P6, PT, R25, R241.reuse, PT ;  /* 0x000000f11900720c */ /* 0x080fe20003fc6270 */
[----:B------:R-:W-:Y:S01]  /*ba90*/  FMUL.FTZ R24, R180, c[0x0][0x2ec] ;  /* 0x0000bb00b4187a20 */ /* 0x000fe20000410000 */
[----:B------:R-:W-:Y:S01]  /*baa0*/  FSEL R4, R4, -INF , !P0 ;  /* 0xff80000004047808 */ /* 0x000fe20004000000 */
[----:B---3--:R-:W-:Y:S01]  /*bab0*/  FFMA.FTZ R15, R191, -UR16, R15 ;  /* 0x80000010bf0f7c23 */ /* 0x008fe2000801000f */
[----:B------:R-:W-:Y:S02]  /*bac0*/  ISETP.LT.OR P6, PT, R25, R242, P6 ;  /* 0x000000f21900720c */ /* 0x000fe400037c1670 */
[----:B------:R-:W-:Y:S01]  /*bad0*/  ISETP.GE.AND P0, PT, R189, R241, PT ;  /* 0x000000f1bd00720c */ /* 0x000fe20003f06270 */
[----:B------:R-:W2:Y:S01]  /*bae0*/  MUFU.TANH R9, R9 ;  /* 0x0000000900097308 */ /* 0x000ea20000002400 */
[----:B------:R-:W-:Y:S02]  /*baf0*/  FSEL R185, R21, -INF , !P6 ;  /* 0xff80000015b97808 */ /* 0x000fe40007000000 */
[----:B------:R-:W-:-:S02]  /*bb00*/  ISETP.GE.AND P6, PT, R189, R238, PT ;  /* 0x000000eebd00720c */ /* 0x000fc40003fc6270 */
[C---:B------:R-:W-:Y:S02]  /*bb10*/  ISETP.LT.OR P0, PT, R189.reuse, R242, P0 ;  /* 0x000000f2bd00720c */ /* 0x040fe40000701670 */
[----:B------:R-:W-:Y:S01]  /*bb20*/  FSEL R27, R10, -INF , !P1 ;  /* 0xff8000000a1b7808 */ /* 0x000fe20004800000 */
[----:B------:R-:W3:Y:S01]  /*bb30*/  MUFU.TANH R24, R24 ;  /* 0x0000001800187308 */ /* 0x000ee20000002400 */
[----:B------:R-:W-:Y:S01]  /*bb40*/  ISETP.LT.OR P6, PT, R189, R239, P6 ;  /* 0x000000efbd00720c */ /* 0x000fe200037c1670 */
[----:B------:R-:W-:Y:S01]  /*bb50*/  FMUL.FTZ R10, R183, c[0x0][0x2ec] ;  /* 0x0000bb00b70a7a20 */ /* 0x000fe20000410000 */
[----:B------:R-:W-:Y:S01]  /*bb60*/  FSEL R184, R184, -INF , !P0 ;  /* 0xff800000b8b87808 */ /* 0x000fe20004000000 */
[----:B-1----:R-:W-:Y:S01]  /*bb70*/  FFMA.FTZ R20, R20, -UR16, R6 ;  /* 0x8000001014147c23 */ /* 0x002fe20008010006 */
[C---:B------:R-:W-:Y:S01]  /*bb80*/  ISETP.GE.AND P0, PT, R34.reuse, R238, PT ;  /* 0x000000ee2200720c */ /* 0x040fe20003f06270 */
[----:B------:R-:W-:Y:S01]  /*bb90*/  FMUL.FTZ R6, R177, c[0x0][0x2ec] ;  /* 0x0000bb00b1067a20 */ /* 0x000fe20000410000 */
[----:B------:R-:W-:Y:S01]  /*bba0*/  FSEL R26, R11, -INF , !P6 ;  /* 0xff8000000b1a7808 */ /* 0x000fe20007000000 */
[----:B------:R-:W-:Y:S01]  /*bbb0*/  I2F R251, R251 ;  /* 0x000000fb00fb7306 */ /* 0x000fe20000201400 */
[----:B------:R-:W-:Y:S01]  /*bbc0*/  ISETP.GE.AND P1, PT, R34, R241, PT ;  /* 0x000000f12200720c */ /* 0x000fe20003f26270 */
[----:B------:R-:W-:Y:S01]  /*bbd0*/  FMUL.FTZ R11, R176, c[0x0][0x2ec] ;  /* 0x0000bb00b00b7a20 */ /* 0x000fe20000410000 */
[----:B------:R-:W-:Y:S01]  /*bbe0*/  ISETP.LT.OR P0, PT, R34, R239, P0 ;  /* 0x000000ef2200720c */ /* 0x000fe20000701670 */
[----:B--2---:R-:W-:Y:S01]  /*bbf0*/  FFMA.FTZ R9, R196, -UR16, R9 ;  /* 0x80000010c4097c23 */ /* 0x004fe20008010009 */
[----:B------:R-:W-:-:S02]  /*bc00*/  ISETP.GE.AND P6, PT, R194, R241, PT ;  /* 0x000000f1c200720c */ /* 0x000fc40003fc6270 */
[-C--:B------:R-:W-:Y:S01]  /*bc10*/  ISETP.LT.OR P1, PT, R34, R242.reuse, P1 ;  /* 0x000000f22200720c */ /* 0x080fe20000f21670 */
[----:B------:R1:W2:Y:S01]  /*bc20*/  MUFU.TANH R13, R7 ;  /* 0x00000007000d7308 */ /* 0x0002a20000002400 */
[----:B------:R-:W-:Y:S01]  /*bc30*/  FSEL R25, R20, -INF , !P0 ;  /* 0xff80000014197808 */ /* 0x000fe20004000000 */
[----:B---3--:R-:W-:Y:S01]  /*bc40*/  FFMA.FTZ R196, R190, -UR16, R24 ;  /* 0x80000010bec47c23 */ /* 0x008fe20008010018 */
[----:B------:R-:W-:Y:S02]  /*bc50*/  ISETP.LT.OR P6, PT, R194, R242, P6 ;  /* 0x000000f2c200720c */ /* 0x000fe400037c1670 */
[----:B------:R-:W-:Y:S02]  /*bc60*/  ISETP.GE.AND P0, PT, R252, R241, PT ;  /* 0x000000f1fc00720c */ /* 0x000fe40003f06270 */
[----:B------:R-:W-:Y:S01]  /*bc70*/  FSEL R21, R15, -INF , !P1 ;  /* 0xff8000000f157808 */ /* 0x000fe20004800000 */
[----:B------:R-:W-:Y:S01]  /*bc80*/  I2F R244, R244 ;  /* 0x000000f400f47306 */ /* 0x000fe20000201400 */
[----:B------:R-:W-:-:S02]  /*bc90*/  ISETP.GE.AND P1, PT, R194, R238, PT ;  /* 0x000000eec200720c */ /* 0x000fc40003f26270 */
[----:B------:R-:W-:Y:S02]  /*bca0*/  FSEL R20, R9, -INF , !P6 ;  /* 0xff80000009147808 */ /* 0x000fe40007000000 */
[C---:B------:R-:W-:Y:S02]  /*bcb0*/  ISETP.LT.OR P0, PT, R252.reuse, R242, P0 ;  /* 0x000000f2fc00720c */ /* 0x040fe40000701670 */
[----:B------:R-:W-:Y:S01]  /*bcc0*/  ISETP.GE.AND P6, PT, R252, R238, PT ;  /* 0x000000eefc00720c */ /* 0x000fe20003fc6270 */
[----:B------:R-:W3:Y:S01]  /*bcd0*/  MUFU.TANH R8, R8 ;  /* 0x0000000800087308 */ /* 0x000ee20000002400 */
[----:B-1----:R-:W-:Y:S01]  /*bce0*/  FMUL.FTZ R7, R181, c[0x0][0x2ec] ;  /* 0x0000bb00b5077a20 */ /* 0x002fe20000410000 */
[-C--:B------:R-:W-:Y:S01]  /*bcf0*/  ISETP.LT.OR P1, PT, R194, R239.reuse, P1 ;  /* 0x000000efc200720c */ /* 0x080fe20000f21670 */
[----:B--2---:R-:W-:Y:S01]  /*bd00*/  FFMA.FTZ R251, R251, -UR16, R13 ;  /* 0x80000010fbfb7c23 */ /* 0x004fe2000801000d */
[----:B------:R-:W-:Y:S02]  /*bd10*/  FSEL R196, R196, -INF , !P0 ;  /* 0xff800000c4c47808 */ /* 0x000fe40004000000 */
[----:B------:R-:W-:-:S02]  /*bd20*/  ISETP.LT.OR P6, PT, R252, R239, P6 ;  /* 0x000000effc00720c */ /* 0x000fc400037c1670 */
[----:B------:R-:W1:Y:S01]  /*bd30*/  MUFU.TANH R10, R10 ;  /* 0x0000000a000a7308 */ /* 0x000e620000002400 */
[----:B------:R-:W-:Y:S02]  /*bd40*/  ISETP.GE.AND P0, PT, R195, R238, PT ;  /* 0x000000eec300720c */ /* 0x000fe40003f06270 */
[----:B------:R-:W-:Y:S02]  /*bd50*/  FSEL R24, R251, -INF , !P1 ;  /* 0xff800000fb187808 */ /* 0x000fe40004800000 */
[C---:B------:R-:W-:Y:S02]  /*bd60*/  ISETP.GE.AND P1, PT, R195.reuse, R241, PT ;  /* 0x000000f1c300720c */ /* 0x040fe40003f26270 */
[C---:B------:R-:W-:Y:S01]  /*bd70*/  ISETP.LT.OR P0, PT, R195.reuse, R239, P0 ;  /* 0x000000efc300720c */ /* 0x040fe20000701670 */
[----:B------:R-:W2:Y:S01]  /*bd80*/  MUFU.TANH R7, R7 ;  /* 0x0000000700077308 */ /* 0x000ea20000002400 */
[----:B---3--:R-:W-:Y:S01]  /*bd90*/  FFMA.FTZ R192, R244, -UR16, R8 ;  /* 0x80000010f4c07c23 */ /* 0x008fe20008010008 */
[----:B------:R-:W-:Y:S01]  /*bda0*/  ISETP.LT.OR P1, PT, R195, R242, P1 ;  /* 0x000000f2c300720c */ /* 0x000fe20000f21670 */
[----:B------:R-:W-:-:S03]  /*bdb0*/  FMUL.FTZ R8, R173, c[0x0][0x2ec] ;  /* 0x0000bb00ad087a20 */ /* 0x000fc60000410000 */
[----:B------:R-:W-:Y:S02]  /*bdc0*/  FSEL R192, R192, -INF , !P6 ;  /* 0xff800000c0c07808 */ /* 0x000fe40007000000 */
[----:B------:R-:W3:Y:S01]  /*bdd0*/  MUFU.TANH R11, R11 ;  /* 0x0000000b000b7308 */ /* 0x000ee20000002400 */
[----:B-1----:R-:W-:Y:S01]  /*bde0*/  FFMA.FTZ R10, R207, -UR16, R10 ;  /* 0x80000010cf0a7c23 */ /* 0x002fe2000801000a */
[----:B------:R-:W-:-:S04]  /*bdf0*/  ISETP.GE.AND P6, PT, R206, R241, PT ;  /* 0x000000f1ce00720c */ /* 0x000fc80003fc6270 */
[----:B------:R-:W-:Y:S02]  /*be00*/  FSEL R191, R10, -INF , !P0 ;  /* 0xff8000000abf7808 */ /* 0x000fe40004000000 */
[----:B------:R-:W1:Y:S01]  /*be10*/  MUFU.TANH R6, R6 ;  /* 0x0000000600067308 */ /* 0x000e620000002400 */
[----:B--2---:R-:W-:Y:S01]  /*be20*/  FFMA.FTZ R7, R250, -UR16, R7 ;  /* 0x80000010fa077c23 */ /* 0x004fe20008010007 */
[-C--:B------:R-:W-:Y:S02]  /*be30*/  ISETP.LT.OR P6, PT, R206, R242.reuse, P6 ;  /* 0x000000f2ce00720c */ /* 0x080fe400037c1670 */
[----:B------:R-:W-:Y:S02]  /*be40*/  ISETP.GE.AND P0, PT, R205, R241, PT ;  /* 0x000000f1cd00720c */ /* 0x000fe40003f06270 */
[----:B------:R-:W-:Y:S01]  /*be50*/  FSEL R195, R7, -INF , !P1 ;  /* 0xff80000007c37808 */ /* 0x000fe20004800000 */
[----:B------:R-:W-:Y:S01]  /*be60*/  IMAD.IADD R7, R240, 0x1, -R33 ;  /* 0x00000001f0077824 */ /* 0x000fe200078e0a21 */
[----:B------:R-:W2:Y:S01]  /*be70*/  MUFU.TANH R13, R179 ;  /* 0x000000b3000d7308 */ /* 0x000ea20000002400 */
[----:B---3--:R-:W-:Y:S01]  /*be80*/  FFMA.FTZ R11, R245, -UR16, R11 ;  /* 0x80000010f50b7c23 */ /* 0x008fe2000801000b */
[----:B------:R-:W-:-:S02]  /*be90*/  ISETP.LT.OR P0, PT, R205, R242, P0 ;  /* 0x000000f2cd00720c */ /* 0x000fc40000701670 */
[-C--:B------:R-:W-:Y:S02]  /*bea0*/  ISETP.GE.AND P1, PT, R206, R238.reuse, PT ;  /* 0x000000eece00720c */ /* 0x080fe40003f26270 */
[----:B------:R-:W-:Y:S02]  /*beb0*/  FSEL R194, R11, -INF , !P6 ;  /* 0xff8000000bc27808 */ /* 0x000fe40007000000 */
[----:B------:R-:W3:Y:S01]  /*bec0*/  MUFU.TANH R9, R178 ;  /* 0x000000b200097308 */ /* 0x000ee20000002400 */
[----:B-1----:R-:W-:Y:S01]  /*bed0*/  FFMA.FTZ R6, R204, -UR16, R6 ;  /* 0x80000010cc067c23 */ /* 0x002fe20008010006 */
[C---:B------:R-:W-:Y:S02]  /*bee0*/  ISETP.GE.AND P6, PT, R205.reuse, R238, PT ;  /* 0x000000eecd00720c */ /* 0x040fe40003fc6270 */
[-C--:B------:R-:W-:Y:S02]  /*bef0*/  ISETP.LT.OR P1, PT, R206, R239.reuse, P1 ;  /* 0x000000efce00720c */ /* 0x080fe40000f21670 */
[----:B------:R-:W-:-:S02]  /*bf00*/  ISETP.LT.OR P6, PT, R205, R239, P6 ;  /* 0x000000efcd00720c */ /* 0x000fc400037c1670 */
[----:B------:R-:W-:Y:S01]  /*bf10*/  I2F R187, R187 ;  /* 0x000000bb00bb7306 */ /* 0x000fe20000201400 */
[----:B--2---:R-:W-:Y:S01]  /*bf20*/  FFMA.FTZ R13, R193, -UR16, R13 ;  /* 0x80000010c10d7c23 */ /* 0x004fe2000801000d */
[----:B------:R-:W-:Y:S02]  /*bf30*/  FSEL R193, R6, -INF , !P0 ;  /* 0xff80000006c17808 */ /* 0x000fe40004000000 */
[----:B------:R-:W-:Y:S02]  /*bf40*/  IABS R6, R7 ;  /* 0x0000000700067213 */ /* 0x000fe40000000000 */
[----:B------:R-:W-:Y:S02]  /*bf50*/  FSEL R189, R13, -INF , !P6 ;  /* 0xff8000000dbd7808 */ /* 0x000fe40007000000 */
[----:B------:R-:W1:Y:S01]  /*bf60*/  MUFU.TANH R8, R8 ;  /* 0x0000000800087308 */ /* 0x000e620000002400 */
[----:B------:R-:W-:Y:S01]  /*bf70*/  ISETP.GE.AND P6, PT, R188, R241, PT ;  /* 0x000000f1bc00720c */ /* 0x000fe20003fc6270 */
[----:B---3--:R-:W-:Y:S01]  /*bf80*/  FFMA.FTZ R9, R199, -UR16, R9 ;  /* 0x80000010c7097c23 */ /* 0x008fe20008010009 */
[----:B------:R-:W-:-:S02]  /*bf90*/  ISETP.GE.AND P0, PT, R197, R238, PT ;  /* 0x000000eec500720c */ /* 0x000fc40003f06270 */
[-C--:B------:R-:W-:Y:S02]  /*bfa0*/  ISETP.LT.OR P6, PT, R188, R242.reuse, P6 ;  /* 0x000000f2bc00720c */ /* 0x080fe400037c1670 */
[----:B------:R-:W-:Y:S01]  /*bfb0*/  FSEL R190, R9, -INF , !P1 ;  /* 0xff80000009be7808 */ /* 0x000fe20004800000 */
[----:B------:R-:W-:Y:S01]  /*bfc0*/  I2F R186, R186 ;  /* 0x000000ba00ba7306 */ /* 0x000fe20000201400 */
[C---:B------:R-:W-:Y:S02]  /*bfd0*/  ISETP.GE.AND P1, PT, R197.reuse, R241, PT ;  /* 0x000000f1c500720c */ /* 0x040fe40003f26270 */
[C---:B------:R-:W-:Y:S02]  /*bfe0*/  ISETP.LT.OR P0, PT, R197.reuse, R239, P0 ;  /* 0x000000efc500720c */ /* 0x040fe40000701670 */
[----:B------:R-:W-:-:S03]  /*bff0*/  ISETP.LT.OR P1, PT, R197, R242, P1 ;  /* 0x000000f2c500720c */ /* 0x000fc60000f21670 */
[----:B------:R-:W2:Y:S01]  /*c000*/  MUFU.TANH R172, R172 ;  /* 0x000000ac00ac7308 */ /* 0x000ea20000002400 */
[----:B-1----:R-:W-:-:S05]  /*c010*/  FFMA.FTZ R8, R187, -UR16, R8 ;  /* 0x80000010bb087c23 */ /* 0x002fca0008010008 */
[----:B------:R-:W-:Y:S02]  /*c020*/  FSEL R181, R8, -INF , !P6 ;  /* 0xff80000008b57808 */ /* 0x000fe40007000000 */
[----:B------:R-:W1:Y:S01]  /*c030*/  MUFU.TANH R174, R174 ;  /* 0x000000ae00ae7308 */ /* 0x000e620000002400 */
[----:B------:R-:W-:-:S04]  /*c040*/  ISETP.GE.AND P6, PT, R18, R238, PT ;  /* 0x000000ee1200720c */ /* 0x000fc80003fc6270 */
[----:B------:R-:W-:-:S03]  /*c050*/  ISETP.LT.OR P6, PT, R18, R239, P6 ;  /* 0x000000ef1200720c */ /* 0x000fc600037c1670 */
[----:B------:R-:W-:Y:S01]  /*c060*/  I2F R166, R166 ;  /* 0x000000a600a67306 */ /* 0x000fe20000201400 */
[----:B--2---:R-:W-:-:S05]  /*c070*/  FFMA.FTZ R172, R201, -UR16, R172 ;  /* 0x80000010c9ac7c23 */ /* 0x004fca00080100ac */
[----:B------:R-:W-:Y:S02]  /*c080*/  FSEL R182, R172, -INF , !P1 ;  /* 0xff800000acb67808 */ /* 0x000fe40004800000 */
[----:B------:R-:W2:Y:S01]  /*c090*/  MUFU.TANH R7, R170 ;  /* 0x000000aa00077308 */ /* 0x000ea20000002400 */
[----:B-1----:R-:W-:Y:S01]  /*c0a0*/  FFMA.FTZ R32, R186, -UR16, R174 ;  /* 0x80000010ba207c23 */ /* 0x002fe200080100ae */
[----:B------:R-:W-:-:S04]  /*c0b0*/  ISETP.GE.AND P1, PT, R188, R238, PT ;  /* 0x000000eebc00720c */ /* 0x000fc80003f26270 */
[----:B------:R-:W-:Y:S02]  /*c0c0*/  FSEL R32, R32, -INF , !P0 ;  /* 0xff80000020207808 */ /* 0x000fe40004000000 */
[----:B------:R-:W-:Y:S01]  /*c0d0*/  I2F R167, R167 ;  /* 0x000000a700a77306 */ /* 0x000fe20000201400 */
[----:B------:R-:W-:Y:S02]  /*c0e0*/  ISETP.GE.AND P0, PT, R18, R241, PT ;  /* 0x000000f11200720c */ /* 0x000fe40003f06270 */
[----:B------:R-:W-:Y:S02]  /*c0f0*/  ISETP.LT.OR P1, PT, R188, R239, P1 ;  /* 0x000000efbc00720c */ /* 0x000fe40000f21670 */
[----:B------:R-:W-:-:S03]  /*c100*/  ISETP.LT.OR P0, PT, R18, R242, P0 ;  /* 0x000000f21200720c */ /* 0x000fc60000701670 */
[----:B------:R-:W-:Y:S01]  /*c110*/  I2F R198, R198 ;  /* 0x000000c600c67306 */ /* 0x000fe20000201400 */
[----:B--2---:R-:W-:Y:S02]  /*c120*/  FFMA.FTZ R7, R166, -UR16, R7 ;  /* 0x80000010a6077c23 */ /* 0x004fe40008010007 */
[----:B------:R-:W-:-:S03]  /*c130*/  IMAD.MOV.U32 R166, RZ, RZ, R203 ;  /* 0x000000ffffa67224 */ /* 0x000fc600078e00cb */
[----:B------:R-:W-:Y:S02]  /*c140*/  FSEL R177, R7, -INF , !P6 ;  /* 0xff80000007b17808 */ /* 0x000fe40007000000 */
[----:B------:R-:W1:Y:S01]  /*c150*/  MUFU.TANH R175, R175 ;  /* 0x000000af00af7308 */ /* 0x000e620000002400 */
[----:B------:R-:W-:Y:S01]  /*c160*/  BAR.SYNC.DEFER_BLOCKING 0x0 ;  /* 0x0000000000007b1d */ /* 0x000fe20000010000 */
[----:B------:R-:W-:-:S06]  /*c170*/  PLOP3.LUT P6, PT, PT, PT, UP0, 0x80, 0x0 ;  /* 0x000000000000781c */ /* 0x000fcc0003fcf008 */
[----:B------:R-:W2:Y:S08]  /*c180*/  MUFU.TANH R168, R168 ;  /* 0x000000a800a87308 */ /* 0x000eb00000002400 */
[----:B------:R-:W-:Y:S01]  /*c190*/  I2F R6, R6 ;  /* 0x0000000600067306 */ /* 0x000fe20000201400 */
[----:B-1----:R-:W-:-:S05]  /*c1a0*/  FFMA.FTZ R167, R167, -UR16, R175 ;  /* 0x80000010a7a77c23 */ /* 0x002fca00080100af */
[----:B------:R-:W-:Y:S01]  /*c1b0*/  FSEL R179, R167, -INF , !P1 ;  /* 0xff800000a7b37808 */ /* 0x000fe20004800000 */
[----:B------:R-:W-:Y:S01]  /*c1c0*/  IMAD.MOV.U32 R167, RZ, RZ, R202 ;  /* 0x000000ffffa77224 */ /* 0x000fe200078e00ca */
        /* <DEDUP_REMOVED lines=8> */
[----:B-1----:R-:W-:-:S05]  /*c250*/  FFMA.FTZ R19, R19, -UR16, R169 ;  /* 0x8000001013137c23 */ /* 0x002fca00080100a9 */
[----:B------:R-:W-:Y:S01]  /*c260*/  FSEL R33, R19, -INF , !P1 ;  /* 0xff80000013217808 */ /* 0x000fe20004800000 */
[----:B--2---:R-:W-:-:S05]  /*c270*/  FFMA.FTZ R6, R6, -UR16, R171 ;  /* 0x8000001006067c23 */ /* 0x004fca00080100ab */
        /* <DEDUP_REMOVED lines=38> */
[----:B------:R-:W-:Y:S02]  /*c4e0*/  UISETP.GE.AND UP1, UPT, UR5, URZ, UPT ;  /* 0x0000003f0500728c */ /* 0x000fe4000bf26270 */
[----:B------:R-:W-:Y:S02]  /*c4f0*/  @!UP2 UIADD3 UR13, UR13, 0x1, URZ ;  /* 0x000000010d0da890 */ /* 0x000fe4000fffe03f */
[----:B------:R-:W-:-:S02]  /*c500*/  @!UP0 UIADD3 UR8, UR8, -UR4, URZ ;  /* 0x8000000408088290 */ /* 0x000fc4000fffe03f */
[----:B------:R-:W-:Y:S02]  /*c510*/  @!UP0 UIADD3 UR11, UR11, 0x1, URZ ;  /* 0x000000010b0b8890 */ /* 0x000fe4000fffe03f */
[----:B------:R-:W-:Y:S02]  /*c520*/  UISETP.GE.U32.AND UP3, UPT, UR8, UR4, UPT ;  /* 0x000000040800728c */ /* 0x000fe4000bf66070 */
[----:B------:R-:W-:Y:S02]  /*c530*/  UISETP.GE.AND UP0, UPT, UR12, URZ, UPT ;  /* 0x0000003f0c00728c */ /* 0x000fe4000bf06270 */
[----:B------:R-:W-:Y:S02]  /*c540*/  @UP4 UIADD3 UR13, UR13, 0x1, URZ ;  /* 0x000000010d0d4890 */ /* 0x000fe4000fffe03f */
[----:B------:R-:W-:Y:S02]  /*c550*/  UISETP.NE.AND UP2, UPT, URZ, UR6, UPT ;  /* 0x000000063f00728c */ /* 0x000fe4000bf45270 */
[----:B------:R-:W-:-:S02]  /*c560*/  ULOP3.LUT UR4, URZ, UR6, URZ, 0x33, !UPT ;  /* 0x000000063f047292 */ /* 0x000fc4000f8e333f */
[----:B------:R-:W-:Y:S02]  /*c570*/  @!UP1 UIADD3 UR13, -UR13, URZ, URZ ;  /* 0x0000003f0d0d9290 */ /* 0x000fe4000fffe13f */
[----:B------:R-:W-:Y:S02]  /*c580*/  @UP3 UIADD3 UR11, UR11, 0x1, URZ ;  /* 0x000000010b0b3890 */ /* 0x000fe4000fffe03f */
[----:B------:R-:W-:Y:S02]  /*c590*/  USEL UR5, UR4, UR13, !UP2 ;  /* 0x0000000d04057287 */ /* 0x000fe4000d000000 */
[----:B------:R-:W-:Y:S02]  /*c5a0*/  @!UP0 UIADD3 UR11, -UR11, URZ, URZ ;  /* 0x0000003f0b0b8290 */ /* 0x000fe4000fffe13f */
[----:B------:R-:W-:Y:S02]  /*c5b0*/  UIMAD.WIDE UR8, UR5, 0x4, UR18 ;  /* 0x00000004050878a5 */ /* 0x000fe4000f8e0212 */
[----:B------:R-:W-:-:S04]  /*c5c0*/  USEL UR4, UR4, UR11, !UP2 ;  /* 0x0000000b04047287 */ /* 0x000fc8000d000000 */
[----:B------:R-:W-:Y:S01]  /*c5d0*/  UIMAD.WIDE UR10, UR4, 0x4, UR18 ;  /* 0x00000004040a78a5 */ /* 0x000fe2000f8e0212 */
[----:B------:R-:W-:Y:S01]  /*c5e0*/  MOV R7, UR9 ;  /* 0x0000000900077c02 */ /* 0x000fe20008000f00 */
[----:B------:R-:W-:-:S04]  /*c5f0*/  IMAD.U32 R6, RZ, RZ, UR8 ;  /* 0x00000008ff067e24 */ /* 0x000fc8000f8e00ff */
[----:B------:R-:W-:Y:S01]  /*c600*/  IMAD.U32 R8, RZ, RZ, UR10 ;  /* 0x0000000aff087e24 */ /* 0x000fe2000f8e00ff */
[----:B------:R-:W-:Y:S01]  /*c610*/  MOV R9, UR11 ;  /* 0x0000000b00097c02 */ /* 0x000fe20008000f00 */
        /* <DEDUP_REMOVED lines=21> */
.L_x_7776:
[----:B------:R-:W-:Y:S02]  /*c770*/  ULDC UR10, c[0x0][0x198] ;  /* 0x00006600000a7ab9 */ /* 0x000fe40000000800 */
[----:B------:R-:W-:-:S04]  /*c780*/  ULEA UR10, -UR10, URZ, 0x6 ;  /* 0x0000003f0a0a7291 */ /* 0x000fc8000f8e313f */
[----:B------:R-:W-:Y:S02]  /*c790*/  USHF.R.S32.HI UR8, URZ, 0x1f, UR10 ;  /* 0x0000001f3f087899 */ /* 0x000fe4000801140a */
.L_x_7777:
[C---:B------:R-:W-:Y:S01]  /*c7a0*/  @!P4 IADD3 R7, P0, R200.reuse, UR10, RZ ;  /* 0x0000000ac807cc10 */ /* 0x040fe2000ff1e0ff */
[----:B------:R-:W-:Y:S01]  /*c7b0*/  UIADD3 UR4, UP1, UP0, UR24, UR10, UR24 ;  /* 0x0000000a18047290 */ /* 0x000fe2000f83e018 */
[----:B------:R-:W-:Y:S01]  /*c7c0*/  @!P3 IADD3 R9, P1, R200, UR10, RZ ;  /* 0x0000000ac809bc10 */ /* 0x000fe2000ff3e0ff */
[----:B------:R1:W-:Y:S01]  /*c7d0*/  @P5 STS.128 [R236+0x8000], RZ ;  /* 0x008000ffec005388 */ /* 0x0003e20000000c00 */
[----:B------:R-:W-:Y:S01]  /*c7e0*/  @!P4 IADD3.X R6, R165, UR8, RZ, P0, !PT ;  /* 0x00000008a506cc10 */ /* 0x000fe200087fe4ff */
[----:B------:R-:W-:Y:S01]  /*c7f0*/  UIADD3.X UR6, UR23, UR8, UR23, UP1, UP0 ;  /* 0x0000000817067290 */ /* 0x000fe20008fe0417 */
[C---:B------:R-:W-:Y:S01]  /*c800*/  @!P4 LEA R174, P0, R7.reuse, c[0x0][0x168], 0x1 ;  /* 0x00005a0007aeca11 */ /* 0x040fe200078008ff */
[----:B------:R-:W-:Y:S01]  /*c810*/  UIADD3 UR5, UP1, UR24, UR4, URZ ;  /* 0x0000000418057290 */ /* 0x000fe2000ff3e03f */
[----:B------:R-:W-:Y:S01]  /*c820*/  BSSY B0, `(.L_x_7778) ;  /* 0x0000092000007945 */ /* 0x000fe20003800000 */
[----:B------:R-:W-:Y:S01]  /*c830*/  VOTEU.ALL UP0, P5 ;  /* 0x00000000003f7886 */ /* 0x000fe20002800000 */
[----:B------:R-:W-:-:S02]  /*c840*/  @!P4 LEA.HI.X R175, R7, c[0x0][0x16c], R6, 0x1, P0 ;  /* 0x00005b0007afca11 */ /* 0x000fc400000f0c06 */
[----:B------:R-:W-:Y:S02]  /*c850*/  @!P2 IADD3 R8, P0, R200, UR10, RZ ;  /* 0x0000000ac808ac10 */ /* 0x000fe4000ff1e0ff */
[----:B------:R-:W-:Y:S01]  /*c860*/  @!P3 IADD3.X R7, R165, UR8, RZ, P1, !PT ;  /* 0x00000008a507bc10 */ /* 0x000fe20008ffe4ff */
[----:B------:R-:W-:Y:S01]  /*c870*/  @!UP0 UIADD3 UR11, UP2, UR24, UR10, URZ ;  /* 0x0000000a180b8290 */ /* 0x000fe2000ff5e03f */
[----:B------:R-:W-:Y:S02]  /*c880*/  @!P3 LEA R30, P1, R9, c[0x0][0x168], 0x1 ;  /* 0x00005a00091eba11 */ /* 0x000fe400078208ff */
[----:B------:R-:W-:Y:S01]  /*c890*/  @!P2 IADD3.X R6, R165, UR8, RZ, P0, !PT ;  /* 0x00000008a506ac10 */ /* 0x000fe200087fe4ff */
[----:B------:R-:W-:Y:S01]  /*c8a0*/  @!UP0 UIADD3.X UR9, UR23, UR8, URZ, UP2, !UPT ;  /* 0x0000000817098290 */ /* 0x000fe200097fe43f */
[----:B------:R-:W-:Y:S01]  /*c8b0*/  @!P3 LEA.HI.X R31, R9, c[0x0][0x16c], R7, 0x1, P1 ;  /* 0x00005b00091fba11 */ /* 0x000fe200008f0c07 */
[----:B------:R-:W-:Y:S01]  /*c8c0*/  IMAD.U32 R7, RZ, RZ, UR10 ;  /* 0x0000000aff077e24 */ /* 0x000fe2000f8e00ff */
[----:B------:R-:W-:-:S04]  /*c8d0*/  @!P2 LEA R28, P0, R8, c[0x0][0x168], 0x1 ;  /* 0x00005a00081caa11 */ /* 0x000fc800078008ff */
[----:B------:R-:W-:Y:S01]  /*c8e0*/  @!P2 LEA.HI.X R29, R8, c[0x0][0x16c], R6, 0x1, P0 ;  /* 0x00005b00081daa11 */ /* 0x000fe200000f0c06 */
[----:B------:R-:W-:Y:S01]  /*c8f0*/  IMAD.U32 R6, RZ, RZ, UR8 ;  /* 0x00000008ff067e24 */ /* 0x000fe2000f8e00ff */
[----:B------:R-:W-:Y:S01]  /*c900*/  @!P4 IADD3 R10, P1, P0, R200, UR24, R7 ;  /* 0x00000018c80acc10 */ /* 0x000fe2000f83e007 */
[----:B------:R-:W-:-:S03]  /*c910*/  IMAD.U32 R8, RZ, RZ, UR8 ;  /* 0x00000008ff087e24 */ /* 0x000fc6000f8e00ff */
[----:B------:R-:W-:Y:S02]  /*c920*/  @!P4 IADD3.X R9, R165, UR23, R6, P1, P0 ;  /* 0x00000017a509cc10 */ /* 0x000fe40008fe0406 */
[C---:B------:R-:W-:Y:S02]  /*c930*/  @!P4 LEA R172, P0, R10.reuse, c[0x0][0x168], 0x1 ;  /* 0x00005a000aacca11 */ /* 0x040fe400078008ff */
[C---:B------:R-:W-:Y:S02]  /*c940*/  @!P5 LEA R202, P1, R7.reuse, R247, 0x1 ;  /* 0x000000f707cad211 */ /* 0x040fe400078208ff */
        /* <DEDUP_REMOVED lines=36> */
[----:B------:R-:W-:Y:S01]  /*cb90*/  @!P3 IADD3 R7, P0, R200, UR4, RZ ;  /* 0x00000004c807bc10 */ /* 0x000fe2000ff1e0ff */
        /* <DEDUP_REMOVED lines=38> */
[C---:B--2---:R-:W-:Y:S01]  /*ce00*/  @!P3 LEA R174, P0, R6.reuse, c[0x0][0x168], 0x1 ;  /* 0x00005a0006aeba11 */ /* 0x044fe200078008ff */
        /* <DEDUP_REMOVED lines=51> */
.L_x_7779:
[----:B------:R-:W-:Y:S05]  /*d140*/  BSYNC B0 ;  /* 0x0000000000007941 */ /* 0x000fea0003800000 */
.L_x_7778:
[----:B------:R-:W0:Y:S01]  /*d150*/  LDGDEPBAR ;  /* 0x00000000000079af */ /* 0x000e220000000000 */
[----:B--2---:R-:W-:Y:S02]  /*d160*/  IMAD.U32 R7, RZ, RZ, UR10 ;  /* 0x0000000aff077e24 */ /* 0x004fe4000f8e00ff */
[----:B------:R-:W-:-:S03]  /*d170*/  IMAD.U32 R6, RZ, RZ, UR8 ;  /* 0x00000008ff067e24 */ /* 0x000fc6000f8e00ff */
[----:B------:R-:W-:-:S04]  /*d180*/  LEA R247, P0, R7, R247, 0x1 ;  /* 0x000000f707f77211 */ /* 0x000fc800078008ff */
[----:B------:R-:W-:Y:S02]  /*d190*/  LEA.HI.X R246, R7, R246, R6, 0x1, P0 ;  /* 0x000000f607f67211 */ /* 0x000fe400000f0c06 */
.L_x_7775:
[----:B-1----:R-:W-:Y:S01]  /*d1a0*/  FMNMX.FTZ R9, R164, R17, !PT ;  /* 0x00000011a4097209 */ /* 0x002fe20007810000 */
        /* <DEDUP_REMOVED lines=38> */
[----:B------:R-:W-:Y:S01]  /*d410*/  LDSM.16.MT88.4 R8, [R225+0x10000] ;  /* 0x01000000e108783b */ /* 0x000fe20000004200 */
        /* <DEDUP_REMOVED lines=9> */
[--C-:B------:R-:W-:Y:S01]  /*d4b0*/  FFMA.FTZ R171, R17, c[0x0][0x23c], -R34.reuse ;  /* 0x00008f0011ab7a23 */ /* 0x100fe20000010822 */
[----:B------:R-:W-:Y:S01]  /*d4c0*/  FSEL R180, R180, RZ, P0 ;  /* 0x000000ffb4b47208 */ /* 0x000fe20000000000 */
[----:B------:R-:W-:Y:S02]  /*d4d0*/  FFMA.FTZ R170, R16, c[0x0][0x23c], -R34 ;  /* 0x00008f0010aa7a23 */ /* 0x000fe40000010822 */
[----:B------:R-:W1:Y:S01]  /*d4e0*/  LDSM.16.MT88.4 R16, [R228+0x10000] ;  /* 0x01000000e410783b */ /* 0x000e620000004200 */
[----:B------:R-:W-:Y:S01]  /*d4f0*/  FADD.FTZ R5, R164, -R5 ;  /* 0x80000005a4057221 */ /* 0x000fe20000010000 */
[----:B------:R-:W-:Y:S01]  /*d500*/  MUFU.EX2 R171, R171 ;  /* 0x000000ab00ab7308 */ /* 0x000fe20000000800 */
[--C-:B------:R-:W-:Y:S01]  /*d510*/  FFMA.FTZ R164, R4, c[0x0][0x23c], -R180.reuse ;  /* 0x00008f0004a47a23 */ /* 0x100fe200000108b4 */
[----:B------:R-:W-:Y:S01]  /*d520*/  FSEL R4, R172, RZ, P0 ;  /* 0x000000ffac047208 */ /* 0x000fe20000000000 */
[----:B------:R-:W-:-:S02]  /*d530*/  FFMA.FTZ R165, R2, c[0x0][0x23c], -R180 ;  /* 0x00008f0002a57a23 */ /* 0x000fc400000108b4 */
[----:B------:R-:W-:Y:S02]  /*d540*/  FFMA.FTZ R169, R14, c[0x0][0x23c], -R34 ;  /* 0x00008f000ea97a23 */ /* 0x000fe40000010822 */
[----:B------:R-:W-:Y:S01]  /*d550*/  FADD.FTZ R4, R3, -R4 ;  /* 0x8000000403047221 */ /* 0x000fe20000010000 */
[----:B------:R-:W2:Y:S01]  /*d560*/  MUFU.EX2 R170, R170 ;  /* 0x000000aa00aa7308 */ /* 0x000ea20000000800 */
[--C-:B------:R-:W-:Y:S02]  /*d570*/  FFMA.FTZ R2, R12, c[0x0][0x23c], -R180.reuse ;  /* 0x00008f000c027a23 */ /* 0x100fe400000108b4 */
[----:B------:R-:W-:Y:S01]  /*d580*/  FFMA.FTZ R0, R0, c[0x0][0x23c], -R180 ;  /* 0x00008f0000007a23 */ /* 0x000fe200000108b4 */
[----:B------:R-:W3:Y:S01]  /*d590*/  LDSM.16.MT88.4 R12, [R226+0x10000] ;  /* 0x01000000e20c783b */ /* 0x000ee20000004200 */
[----:B------:R-:W-:Y:S02]  /*d5a0*/  FMUL.FTZ R3, R4, c[0x0][0x23c] ;  /* 0x00008f0004037a20 */ /* 0x000fe40000410000 */
[----:B------:R-:W-:Y:S01]  /*d5b0*/  FMUL.FTZ R5, R5, c[0x0][0x23c] ;  /* 0x00008f0005057a20 */ /* 0x000fe20000410000 */
[----:B------:R-:W-:Y:S01]  /*d5c0*/  MUFU.EX2 R169, R169 ;  /* 0x000000a900a97308 */ /* 0x000fe20000000800 */
[----:B------:R-:W-:-:S02]  /*d5d0*/  FFMA.FTZ R176, R184, c[0x0][0x23c], -R34 ;  /* 0x00008f00b8b07a23 */ /* 0x000fc40000010822 */
[--C-:B------:R-:W-:Y:S02]  /*d5e0*/  FFMA.FTZ R183, R21, c[0x0][0x23c], -R34.reuse ;  /* 0x00008f0015b77a23 */ /* 0x100fe40000010822 */
[--C-:B------:R-:W-:Y:S02]  /*d5f0*/  FFMA.FTZ R184, R20, c[0x0][0x23c], -R34.reuse ;  /* 0x00008f0014b87a23 */ /* 0x100fe40000010822 */
[----:B------:R-:W-:Y:S01]  /*d600*/  LDSM.16.MT88.4 R20, [R224+0x16000] ;  /* 0x01600000e014783b */ /* 0x000fe20000004200 */
[----:B------:R-:W4:Y:S01]  /*d610*/  MUFU.EX2 R168, R168 ;  /* 0x000000a800a87308 */ /* 0x000f220000000800 */
[----:B--2---:R-:W-:Y:S01]  /*d620*/  F2FP.BF16.PACK_AB R4, R170, R171 ;  /* 0x000000abaa04723e */ /* 0x004fe200000010ff */
[----:B------:R-:W-:Y:S02]  /*d630*/  FFMA.FTZ R175, R185, c[0x0][0x23c], -R34 ;  /* 0x00008f00b9af7a23 */ /* 0x000fe40000010822 */
[--C-:B------:R-:W-:Y:S02]  /*d640*/  FFMA.FTZ R185, R27, c[0x0][0x23c], -R180.reuse ;  /* 0x00008f001bb97a23 */ /* 0x100fe400000108b4 */
[----:B------:R-:W-:-:S02]  /*d650*/  FFMA.FTZ R186, R26, c[0x0][0x23c], -R180 ;  /* 0x00008f001aba7a23 */ /* 0x000fc400000108b4 */
[----:B------:R-:W-:Y:S01]  /*d660*/  MUFU.EX2 R165, R165 ;  /* 0x000000a500a57308 */ /* 0x000fe20000000800 */
[--C-:B------:R-:W-:Y:S02]  /*d670*/  FFMA.FTZ R187, R25, c[0x0][0x23c], -R180.reuse ;  /* 0x00008f0019bb7a23 */ /* 0x100fe400000108b4 */
[----:B------:R-:W-:Y:S02]  /*d680*/  FFMA.FTZ R188, R24, c[0x0][0x23c], -R180 ;  /* 0x00008f0018bc7a23 */ /* 0x000fe400000108b4 */
[----:B------:R-:W-:Y:S01]  /*d690*/  LDSM.16.MT88.4 R24, [R224+0x10800] ;  /* 0x01080000e018783b */ /* 0x000fe20000004200 */
[--C-:B------:R-:W-:Y:S02]  /*d6a0*/  FFMA.FTZ R196, R196, c[0x0][0x23c], -R34.reuse ;  /* 0x00008f00c4c47a23 */ /* 0x100fe40000010822 */
[----:B------:R-:W-:Y:S01]  /*d6b0*/  MUFU.EX2 R2, R2 ;  /* 0x0000000200027308 */ /* 0x000fe20000000800 */
[----:B----4-:R-:W-:Y:S01]  /*d6c0*/  F2FP.BF16.PACK_AB R6, R168, R169 ;  /* 0x000000a9a806723e */ /* 0x010fe200000010ff */
[----:B------:R-:W-:-:S02]  /*d6d0*/  FFMA.FTZ R195, R195, c[0x0][0x23c], -R34 ;  /* 0x00008f00c3c37a23 */ /* 0x000fc40000010822 */
[--C-:B------:R-:W-:Y:S02]  /*d6e0*/  FFMA.FTZ R194, R194, c[0x0][0x23c], -R34.reuse ;  /* 0x00008f00c2c27a23 */ /* 0x100fe40000010822 */
[----:B------:R-:W-:Y:S02]  /*d6f0*/  FFMA.FTZ R193, R193, c[0x0][0x23c], -R34 ;  /* 0x00008f00c1c17a23 */ /* 0x000fe40000010822 */
[----:B------:R-:W-:Y:S01]  /*d700*/  MUFU.EX2 R0, R0 ;  /* 0x0000000000007308 */ /* 0x000fe20000000800 */
[--C-:B------:R-:W-:Y:S02]  /*d710*/  FFMA.FTZ R192, R192, c[0x0][0x23c], -R180.reuse ;  /* 0x00008f00c0c07a23 */ /* 0x100fe400000108b4 */
[--C-:B------:R-:W-:Y:S02]  /*d720*/  FFMA.FTZ R191, R191, c[0x0][0x23c], -R180.reuse ;  /* 0x00008f00bfbf7a23 */ /* 0x100fe400000108b4 */
[--C-:B------:R-:W-:Y:S02]  /*d730*/  FFMA.FTZ R190, R190, c[0x0][0x23c], -R180.reuse ;  /* 0x00008f00bebe7a23 */ /* 0x100fe400000108b4 */
[----:B------:R-:W-:Y:S01]  /*d740*/  FFMA.FTZ R189, R189, c[0x0][0x23c], -R180 ;  /* 0x00008f00bdbd7a23 */ /* 0x000fe200000108b4 */
[----:B------:R-:W2:Y:S01]  /*d750*/  MUFU.EX2 R164, R164 ;  /* 0x000000a400a47308 */ /* 0x000ea20000000800 */
[----:B------:R-:W-:-:S02]  /*d760*/  FFMA.FTZ R182, R182, c[0x0][0x23c], -R34 ;  /* 0x00008f00b6b67a23 */ /* 0x000fc40000010822 */
[--C-:B------:R-:W-:Y:S02]  /*d770*/  FFMA.FTZ R181, R181, c[0x0][0x23c], -R34.reuse ;  /* 0x00008f00b5b57a23 */ /* 0x100fe40000010822 */
[--C-:B------:R-:W-:Y:S02]  /*d780*/  FFMA.FTZ R197, R35, c[0x0][0x23c], -R34.reuse ;  /* 0x00008f0023c57a23 */ /* 0x100fe40000010822 */
[----:B------:R-:W-:Y:S01]  /*d790*/  FFMA.FTZ R198, R33, c[0x0][0x23c], -R34 ;  /* 0x00008f0021c67a23 */ /* 0x000fe20000010822 */
[----:B------:R4:W5:Y:S01]  /*d7a0*/  MUFU.EX2 R174, R5 ;  /* 0x0000000500ae7308 */ /* 0x0009620000000800 */
[--C-:B------:R-:W-:Y:S02]  /*d7b0*/  FFMA.FTZ R199, R32, c[0x0][0x23c], -R180.reuse ;  /* 0x00008f0020c77a23 */ /* 0x100fe400000108b4 */
[--C-:B------:R-:W-:Y:S01]  /*d7c0*/  FFMA.FTZ R179, R179, c[0x0][0x23c], -R180.reuse ;  /* 0x00008f00b3b37a23 */ /* 0x100fe200000108b4 */
[----:B------:R-:W-:Y:S01]  /*d7d0*/  LDSM.16.MT88.4 R32, [R228+0x11800] ;  /* 0x01180000e420783b */ /* 0x000fe20000004200 */
[----:B------:R-:W-:-:S02]  /*d7e0*/  FFMA.FTZ R177, R177, c[0x0][0x23c], -R180 ;  /* 0x00008f00b1b17a23 */ /* 0x000fc400000108b4 */
[----:B------:R-:W-:Y:S01]  /*d7f0*/  FFMA.FTZ R178, R178, c[0x0][0x23c], -R180 ;  /* 0x00008f00b2b27a23 */ /* 0x000fe200000108b4 */
        /* <DEDUP_REMOVED lines=135> */
[----:B------:R-:W1:Y:S01]  /*e070*/  MUFU.EX2 R199, R199 ;  /* 0x000000c700c77308 */ /* 0x000e620000000800 */
        /* <DEDUP_REMOVED lines=64> */
[----:B------:R-:W-:Y:S02]  /*e480*/  FFMA.FTZ R171, R249, R174, R171 ;  /* 0x000000aef9ab7223 */ /* 0x000fe400000100ab */
[----:B------:R-:W-:-:S02]  /*e490*/  FFMA.FTZ R3, R248, R3, R165 ;  /* 0x00000003f8037223 */ /* 0x000fc400000100a5 */
[----:B------:R-:W-:Y:S01]  /*e4a0*/  FADD.FTZ R170, R170, R171 ;  /* 0x000000abaaaa7221 */ /* 0x000fe20000010000 */
[C---:B------:R-:W-:Y:S01]  /*e4b0*/  HMMA.16816.F32.BF16 R124, R4.reuse, R20, R124 ;  /* 0x00000014047c723c */ /* 0x040fe2000004187c */
[----:B------:R-:W-:Y:S01]  /*e4c0*/  FADD.FTZ R2, R2, R3 ;  /* 0x0000000302027221 */ /* 0x000fe20000010000 */
[----:B------:R-:W-:Y:S01]  /*e4d0*/  MOV R3, R172 ;  /* 0x000000ac00037202 */ /* 0x000fe20000000f00 */
[----:B------:R-:W-:Y:S02]  /*e4e0*/  FADD.FTZ R170, R169, R170 ;  /* 0x000000aaa9aa7221 */ /* 0x000fe40000010000 */
[----:B------:R-:W-:Y:S02]  /*e4f0*/  FADD.FTZ R2, R0, R2 ;  /* 0x0000000200027221 */ /* 0x000fe40000010000 */
[----:B------:R-:W-:Y:S01]  /*e500*/  FADD.FTZ R168, R168, R170 ;  /* 0x000000aaa8a87221 */ /* 0x000fe20000010000 */
[----:B------:R-:W-:Y:S01]  /*e510*/  HMMA.16816.F32.BF16 R128, R4, R22, R128 ;  /* 0x000000160480723c */ /* 0x000fe20000041880 */
[----:B------:R-:W2:Y:S01]  /*e520*/  LDSM.16.MT88.4 R20, [R228+0x12800] ;  /* 0x01280000e414783b */ /* 0x000ea20000004200 */
        /* <DEDUP_REMOVED lines=60> */
[----:B------:R-:W-:Y:S07]  /*e8f0*/  LDSM.16.MT88.4 R8, [R226+0x13000] ;  /* 0x01300000e208783b */ /* 0x000fee0000004200 */
        /* <DEDUP_REMOVED lines=67> */
[----:B------:R-:W-:Y:S01]  /*ed30*/  HMMA.16816.F32.BF16 R128, R4, R10, R128 ;  /* 0x0000000a0480723c */ /* 0x000fe20000041880 */
[----:B------:R-:W4:Y:S06]  /*ed40*/  LDSM.16.MT88.4 R8, [R225+0x13800] ;  /* 0x01380000e108783b */ /* 0x000f2c0000004200 */
[----:B------:R-:W-:-:S02]  /*ed50*/  F2FP.BF16.PACK_AB R4, R181, R182 ;  /* 0x000000b6b504723e */ /* 0x000fc400000010ff */
[----:B------:R-:W-:Y:S02]  /*ed60*/  F2FP.BF16.PACK_AB R5, R179, R199 ;  /* 0x000000c7b305723e */ /* 0x000fe400000010ff */
[----:B------:R-:W-:Y:S02]  /*ed70*/  F2FP.BF16.PACK_AB R6, R198, R197 ;  /* 0x000000c5c606723e */ /* 0x000fe400000010ff */
[----:B------:R-:W-:-:S07]  /*ed80*/  F2FP.BF16.PACK_AB R7, R178, R177 ;  /* 0x000000b1b207723e */ /* 0x000fce00000010ff */
        /* <DEDUP_REMOVED lines=28> */
[C---:B------:R-:W-:Y:S08]  /*ef50*/  HMMA.16816.F32.BF16 R72, R4.reuse, R34, R72 ;  /* 0x000000220448723c */ /* 0x040ff00000041848 */
[C---:B-----5:R-:W-:Y:S08]  /*ef60*/  HMMA.16816.F32.BF16 R76, R4.reuse, R28, R76 ;  /* 0x0000001c044c723c */ /* 0x060ff0000004184c */
[C---:B------:R-:W-:Y:S08]  /*ef70*/  HMMA.16816.F32.BF16 R80, R4.reuse, R30, R80 ;  /* 0x0000001e0450723c */ /* 0x040ff00000041850 */
[C---:B------:R-:W-:Y:S08]  /*ef80*/  HMMA.16816.F32.BF16 R84, R4.reuse, R24, R84 ;  /* 0x000000180454723c */ /* 0x040ff00000041854 */
[C---:B------:R-:W-:Y:S08]  /*ef90*/  HMMA.16816.F32.BF16 R88, R4.reuse, R26, R88 ;  /* 0x0000001a0458723c */ /* 0x040ff00000041858 */
[C---:B--2---:R-:W-:Y:S08]  /*efa0*/  HMMA.16816.F32.BF16 R92, R4.reuse, R20, R92 ;  /* 0x00000014045c723c */ /* 0x044ff0000004185c */
[C---:B------:R-:W-:Y:S08]  /*efb0*/  HMMA.16816.F32.BF16 R96, R4.reuse, R22, R96 ;  /* 0x000000160460723c */ /* 0x040ff00000041860 */
[C---:B----4-:R-:W-:Y:S08]  /*efc0*/  HMMA.16816.F32.BF16 R108, R4.reuse, R8, R108 ;  /* 0x00000008046c723c */ /* 0x050ff0000004186c */
[C---:B------:R-:W-:Y:S08]  /*efd0*/  HMMA.16816.F32.BF16 R112, R4.reuse, R10, R112 ;  /* 0x0000000a0470723c */ /* 0x040ff00000041870 */
[C---:B---3--:R-:W-:Y:S08]  /*efe0*/  HMMA.16816.F32.BF16 R116, R4.reuse, R12, R116 ;  /* 0x0000000c0474723c */ /* 0x048ff00000041874 */
[C---:B------:R-:W-:Y:S08]  /*eff0*/  HMMA.16816.F32.BF16 R120, R4.reuse, R14, R120 ;  /* 0x0000000e0478723c */ /* 0x040ff00000041878 */
[C---:B-1----:R-:W-:Y:S08]  /*f000*/  HMMA.16816.F32.BF16 R124, R4.reuse, R16, R124 ;  /* 0x00000010047c723c */ /* 0x042ff0000004187c */
[----:B------:R-:W-:Y:S11]  /*f010*/  HMMA.16816.F32.BF16 R128, R4, R18, R128 ;  /* 0x000000120480723c */ /* 0x000ff60000041880 */
[----:B------:R-:W-:Y:S08]  /*f020*/  @!UPT UIADD3 URZ, URZ, URZ, URZ ;  /* 0x0000003f3f3ff290 */ /* 0x000ff0000fffe03f */
.L_x_7772:
        /* <DEDUP_REMOVED lines=12> */
.L_x_7784:
        /* <DEDUP_REMOVED lines=28> */
[----:B--2---:R-:W-:Y:S07]  /*f2b0*/  UIMAD.WIDE.U32 UR36, UR35, UR30, URZ ;  /* 0x0000001e232472a5 */ /* 0x004fee000f8e003f */
[----:B------:R-:W-:Y:S02]  /*f2c0*/  UMOV UR33, UR37 ;  /* 0x0000002500217c82 */ /* 0x000fe40008000000 */
[----:B------:R-:W-:Y:S04]  /*f2d0*/  UIADD3 UR29, -UR33, URZ, URZ ;  /* 0x0000003f211d7290 */ /* 0x000fe8000fffe13f */
[----:B------:R-:W-:Y:S04]  /*f2e0*/  UIMAD UR30, UR13, UR29, UR30 ;  /* 0x0000001d0d1e72a4 */ /* 0x000fe8000f8e021e */
[----:B------:R-:W-:Y:S02]  /*f2f0*/  UISETP.GT.U32.AND UP2, UPT, UR13, UR30, UPT ;  /* 0x0000001e0d00728c */ /* 0x000fe4000bf44070 */
[----:B-1----:R-:W-:Y:S07]  /*f300*/  UIMAD.WIDE.U32 UR34, UR35, UR28, URZ ;  /* 0x0000001c232272a5 */ /* 0x002fee000f8e003f */
[----:B------:R-:W-:Y:S02]  /*f310*/  UMOV UR31, UR35 ;  /* 0x00000023001f7c82 */ /* 0x000fe40008000000 */
[----:B------:R-:W-:Y:S02]  /*f320*/  UIADD3 UR25, -UR31, URZ, URZ ;  /* 0x0000003f1f197290 */ /* 0x000fe4000fffe13f */
[----:B------:R-:W-:Y:S02]  /*f330*/  @!UP2 UIADD3 UR30, UR30, -UR13, URZ ;  /* 0x8000000d1e1ea290 */ /* 0x000fe4000fffe03f */
[----:B------:R-:W-:Y:S02]  /*f340*/  UIMAD UR28, UR13, UR25, UR28 ;  /* 0x000000190d1c72a4 */ /* 0x000fe4000f8e021c */
[----:B------:R-:W-:Y:S02]  /*f350*/  UISETP.GE.U32.AND UP4, UPT, UR30, UR13, UPT ;  /* 0x0000000d1e00728c */ /* 0x000fe4000bf86070 */
[----:B------:R-:W-:Y:S02]  /*f360*/  UISETP.GT.U32.AND UP1, UPT, UR13, UR28, UPT ;  /* 0x0000001c0d00728c */ /* 0x000fe4000bf24070 */
[----:B------:R-:W-:Y:S02]  /*f370*/  ULDC UR25, c[0x0][0x2d0] ;  /* 0x0000b40000197ab9 */ /* 0x000fe40000000800 */
[----:B------:R-:W-:Y:S02]  /*f380*/  ULOP3.LUT UR14, UR14, UR25, URZ, 0x3c, !UPT ;  /* 0x000000190e0e7292 */ /* 0x000fe4000f8e3c3f */
[----:B------:R-:W-:Y:S02]  /*f390*/  ULOP3.LUT UR32, UR32, UR25, URZ, 0x3c, !UPT ;  /* 0x0000001920207292 */ /* 0x000fe4000f8e3c3f */
[----:B------:R-:W-:Y:S02]  /*f3a0*/  UISETP.GE.AND UP0, UPT, UR14, URZ, UPT ;  /* 0x0000003f0e00728c */ /* 0x000fe4000bf06270 */
[----:B------:R-:W-:Y:S02]  /*f3b0*/  @!UP2 UIADD3 UR33, UR33, 0x1, URZ ;  /* 0x000000012121a890 */ /* 0x000fe4000fffe03f */
[----:B------:R-:W-:Y:S02]  /*f3c0*/  @!UP1 UIADD3 UR28, UR28, -UR13, URZ ;  /* 0x8000000d1c1c9290 */ /* 0x000fe4000fffe03f */
[----:B------:R-:W-:Y:S02]  /*f3d0*/  @!UP1 UIADD3 UR31, UR31, 0x1, URZ ;  /* 0x000000011f1f9890 */ /* 0x000fe4000fffe03f */
[----:B------:R-:W-:Y:S02]  /*f3e0*/  UISETP.GE.U32.AND UP3, UPT, UR28, UR13, UPT ;  /* 0x0000000d1c00728c */ /* 0x000fe4000bf66070 */
[----:B------:R-:W-:Y:S02]  /*f3f0*/  UISETP.GE.AND UP1, UPT, UR32, URZ, UPT ;  /* 0x0000003f2000728c */ /* 0x000fe4000bf26270 */
[----:B------:R-:W-:Y:S02]  /*f400*/  @UP4 UIADD3 UR33, UR33, 0x1, URZ ;  /* 0x0000000121214890 */ /* 0x000fe4000fffe03f */
[----:B------:R-:W-:Y:S02]  /*f410*/  UISETP.NE.AND UP2, UPT, URZ, UR25, UPT ;  /* 0x000000193f00728c */ /* 0x000fe4000bf45270 */
[----:B------:R-:W-:Y:S03]  /*f420*/  ULOP3.LUT UR13, URZ, UR25, URZ, 0x33, !UPT ;  /* 0x000000193f0d7292 */ /* 0x000fe6000f8e333f */
[----:B------:R-:W-:Y:S02]  /*f430*/  @UP3 UIADD3 UR31, UR31, 0x1, URZ ;  /* 0x000000011f1f3890 */ /* 0x000fe4000fffe03f */
        /* <DEDUP_REMOVED lines=23> */
[----:B--2---:R-:W-:Y:S01]  /*f5b0*/  MOV R6, UR30 ;  /* 0x0000001e00067c02 */ /* 0x004fe20008000f00 */
[----:B---3--:R-:W-:Y:S01]  /*f5c0*/  IMAD.U32 R5, RZ, RZ, UR29 ;  /* 0x0000001dff057e24 */ /* 0x008fe2000f8e00ff */
[----:B------:R-:W-:Y:S04]  /*f5d0*/  UIMAD.WIDE.U32 UR28, UR10, UR25, URZ ;  /* 0x000000190a1c72a5 */ /* 0x000fe8000f8e003f */
[----:B------:R-:W2:Y:S01]  /*f5e0*/  LDG.E R4, [R4.64] ;  /* 0x0000001404047981 */ /* 0x000ea2000c1e1900 */
[----:B------:R-:W-:Y:S01]  /*f5f0*/  UIADD3 UR13, UR29, UR13, URZ ;  /* 0x0000000d1d0d7290 */ /* 0x000fe2000fffe03f */
[----:B-1----:R-:W-:Y:S05]  /*f600*/  IMAD.U32 R7, RZ, RZ, UR31 ;  /* 0x0000001fff077e24 */ /* 0x002fea000f8e00ff */
[----:B------:R1:W2:Y:S02]  /*f610*/  LDG.E R6, [R6.64] ;  /* 0x0000001406067981 */ /* 0x0002a4000c1e1900 */
[----:B-1----:R-:W-:Y:S01]  /*f620*/  IMAD.U32 R7, RZ, RZ, UR29 ;  /* 0x0000001dff077e24 */ /* 0x002fe2000f8e00ff */
        /* <DEDUP_REMOVED lines=10> */
.L_x_7781:
        /* <DEDUP_REMOVED lines=139> */
[----:B------:R-:W-:Y:S05]  /*ff80*/  LDSM.16.M88.4 R200, [R233+0xa800] ;  /* 0x00a80000e9c8783b */ /* 0x000fea0000000200 */
[C---:B-----5:R-:W-:Y:S01]  /*ff90*/  HMMA.16816.F32.BF16 R20, R32.reuse, R24, RZ ;  /* 0x000000182014723c */ /* 0x060fe200000418ff */
[----:B------:R-:W-:Y:S07]  /*ffa0*/  LDSM.16.M88.4 R204, [R233+0xc000] ;  /* 0x00c00000e9cc783b */ /* 0x000fee0000000200 */
        /* <DEDUP_REMOVED lines=9> */
[----:B------:R-:W5:Y:S07]  /*10040*/  LDSM.16.M88.4 R176, [R227+0x9800] ;  /* 0x00980000e3b0783b */ /* 0x000f6e0000000200 */
[C---:B---3--:R-:W-:Y:S08]  /*10050*/  HMMA.16816.F32.BF16 R20, R168.reuse, R180, R20 ;  /* 0x000000b4a814723c */ /* 0x048ff00000041814 */
[C---:B------:R-:W-:Y:S01]  /*10060*/  HMMA.16816.F32.BF16 R24, R168.reuse, R182, R24 ;  /* 0x000000b6a818723c */ /* 0x040fe20000041818 */
[----:B------:R-:W-:Y:S07]  /*10070*/  LDSM.16.M88.4 R180, [R220] ;  /* 0x00000000dcb4783b */ /* 0x000fee0000000200 */
[C---:B------:R-:W-:Y:S08]  /*10080*/  HMMA.16816.F32.BF16 R28, R168.reuse, R184, R28 ;  /* 0x000000b8a81c723c */ /* 0x040ff0000004181c */
[----:B------:R-:W-:Y:S01]  /*10090*/  HMMA.16816.F32.BF16 R32, R168, R186, R32 ;  /* 0x000000baa820723c */ /* 0x000fe20000041820 */
[----:B------:R-:W3:Y:S05]  /*100a0*/  LDSM.16.M88.4 R168, [R229] ;  /* 0x00000000e5a8783b */ /* 0x000eea0000000200 */
[----:B------:R-:W3:Y:S02]  /*100b0*/  LDSM.16.M88.4 R184, [R220+0x800] ;  /* 0x00080000dcb8783b */ /* 0x000ee40000000200 */
        /* <DEDUP_REMOVED lines=12> */
[----:B------:R-:W-:Y:S02]  /*10180*/  LDSM.16.M88.4 R188, [R219] ;  /* 0x00000000dbbc783b */ /* 0x000fe40000000200 */
        /* <DEDUP_REMOVED lines=8> */
[----:B------:R-:W2:Y:S07]  /*10210*/  LDSM.16.M88.4 R192, [R218] ;  /* 0x00000000dac0783b */ /* 0x000eae0000000200 */
[C---:B-1----:R-:W-:Y:S08]  /*10220*/  HMMA.16816.F32.BF16 R28, R168.reuse, R164, R28 ;  /* 0x000000a4a81c723c */ /* 0x042ff0000004181c */
[----:B------:R-:W-:Y:S01]  /*10230*/  HMMA.16816.F32.BF16 R32, R168, R166, R32 ;  /* 0x000000a6a820723c */ /* 0x000fe20000041820 */
[----:B------:R-:W1:Y:S05]  /*10240*/  LDSM.16.M88.4 R164, [R217] ;  /* 0x00000000d9a4783b */ /* 0x000e6a0000000200 */
[----:B------:R-:W1:Y:S02]  /*10250*/  LDSM.16.M88.4 R168, [R216] ;  /* 0x00000000d8a8783b */ /* 0x000e640000000200 */
        /* <DEDUP_REMOVED lines=9> */
[C---:B---3--:R-:W-:Y:S08]  /*102f0*/  HMMA.16816.F32.BF16 R28, R172.reuse, R180, R28 ;  /* 0x000000b4ac1c723c */ /* 0x048ff0000004181c */
[----:B------:R-:W-:Y:S01]  /*10300*/  HMMA.16816.F32.BF16 R32, R172, R182, R32 ;  /* 0x000000b6ac20723c */ /* 0x000fe20000041820 */
[----:B------:R-:W3:Y:S05]  /*10310*/  LDSM.16.M88.4 R172, [R227+0xb000] ;  /* 0x00b00000e3ac783b */ /* 0x000eea0000000200 */
[----:B------:R-:W-:Y:S02]  /*10320*/  LDSM.16.M88.4 R180, [R229+0x2000] ;  /* 0x00200000e5b4783b */ /* 0x000fe40000000200 */
[C---:B------:R-:W-:Y:S08]  /*10330*/  HMMA.16816.F32.BF16 R4, R184.reuse, R188, R4 ;  /* 0x000000bcb804723c */ /* 0x040ff00000041804 */
        /* <DEDUP_REMOVED lines=11> */
[----:B------:R-:W5:Y:S02]  /*103f0*/  LDSM.16.M88.4 R184, [R220+0x3000] ;  /* 0x00300000dcb8783b */ /* 0x000f640000000200 */
        /* <DEDUP_REMOVED lines=16> */
[C---:B--2---:R-:W-:Y:S08]  /*10500*/  HMMA.16816.F32.BF16 R12, R180.reuse, R168, R12 ;  /* 0x000000a8b40c723c */ /* 0x044ff0000004180c */
[C---:B------:R-:W-:Y:S01]  /*10510*/  HMMA.16816.F32.BF16 R16, R180.reuse, R170, R16 ;  /* 0x000000aab410723c */ /* 0x040fe20000041810 */
[----:B------:R-:W2:Y:S07]  /*10520*/  LDSM.16.M88.4 R168, [R233+0xd800] ;  /* 0x00d80000e9a8783b */ /* 0x000eae0000000200 */
[C---:B-----5:R-:W-:Y:S08]  /*10530*/  HMMA.16816.F32.BF16 R20, R180.reuse, R184, R20 ;  /* 0x000000b8b414723c */ /* 0x060ff00000041814 */
[C---:B------:R-:W-:Y:S01]  /*10540*/  HMMA.16816.F32.BF16 R24, R180.reuse, R186, R24 ;  /* 0x000000bab418723c */ /* 0x040fe20000041818 */
[----:B------:R-:W-:Y:S07]  /*10550*/  LDSM.16.M88.4 R184, [R214] ;  /* 0x00000000d6b8783b */ /* 0x000fee0000000200 */
[C---:B------:R-:W-:Y:S08]  /*10560*/  HMMA.16816.F32.BF16 R28, R180.reuse, R192, R28 ;  /* 0x000000c0b41c723c */ /* 0x040ff0000004181c */
[----:B------:R-:W-:Y:S01]  /*10570*/  HMMA.16816.F32.BF16 R32, R180, R194, R32 ;  /* 0x000000c2b420723c */ /* 0x000fe20000041820 */
[----:B------:R-:W3:Y:S05]  /*10580*/  LDSM.16.M88.4 R180, [R215] ;  /* 0x00000000d7b4783b */ /* 0x000eea0000000200 */
[----:B------:R-:W-:Y:S02]  /*10590*/  LDSM.16.M88.4 R192, [R227+0xc000] ;  /* 0x00c00000e3c0783b */ /* 0x000fe40000000200 */
[C---:B----4-:R-:W-:Y:S08]  /*105a0*/  HMMA.16816.F32.BF16 R4, R196.reuse, R204, R4 ;  /* 0x000000ccc404723c */ /* 0x050ff00000041804 */
        /* <DEDUP_REMOVED lines=10> */
[----:B------:R-:W2:Y:S05]  /*10650*/  LDSM.16.M88.4 R168, [R227+0xc800] ;  /* 0x00c80000e3a8783b */ /* 0x000eaa0000000200 */
[----:B------:R-:W-:Y:S02]  /*10660*/  LDSM.16.M88.4 R196, [R234+0x6000] ;  /* 0x00600000eac4783b */ /* 0x000fe40000000200 */
        /* <DEDUP_REMOVED lines=24> */
[----:B------:R-:W1:Y:S05]  /*107f0*/  LDSM.16.M88.4 R164, [R233+0xf000] ;  /* 0x00f00000e9a4783b */ /* 0x000e6a0000000200 */
[----:B------:R-:W3:Y:S02]  /*10800*/  LDSM.16.M88.4 R172, [R233+0xf800] ;  /* 0x00f80000e9ac783b */ /* 0x000ee40000000200 */
        /* <DEDUP_REMOVED lines=11> */
[----:B------:R-:W2:Y:S05]  /*108c0*/  LDSM.16.M88.4 R168, [R209] ;  /* 0x00000000d1a8783b */ /* 0x000eaa0000000200 */
[----:B------:R-:W4:Y:S02]  /*108d0*/  LDSM.16.M88.4 R176, [R208] ;  /* 0x00000000d0b0783b */ /* 0x000f240000000200 */
        /* <DEDUP_REMOVED lines=11> */
[----:B------:R-:W3:Y:S05]  /*10990*/  LDSM.16.M88.4 R172, [R227+0xf000] ;  /* 0x00f00000e3ac783b */ /* 0x000eea0000000200 */
[----:B------:R-:W-:Y:S02]  /*109a0*/  LDSM.16.M88.4 R196, [R229+0x6000] ;  /* 0x00600000e5c4783b */ /* 0x000fe40000000200 */
[C---:B-----5:R-:W-:Y:S08]  /*109b0*/  HMMA.16816.F32.BF16 R4, R180.reuse, R184, R4 ;  /* 0x000000b8b404723c */ /* 0x060ff00000041804 */
[C---:B------:R-:W-:Y:S01]  /*109c0*/  HMMA.16816.F32.BF16 R8, R180.reuse, R186, R8 ;  /* 0x000000bab408723c */ /* 0x040fe20000041808 */
[----:B------:R-:W5:Y:S07]  /*109d0*/  LDSM.16.M88.4 R184, [R227+0xf800] ;  /* 0x00f80000e3b8783b */ /* 0x000f6e0000000200 */
[C---:B------:R-:W-:Y:S08]  /*109e0*/  HMMA.16816.F32.BF16 R12, R180.reuse, R188, R12 ;  /* 0x000000bcb40c723c */ /* 0x040ff0000004180c */
[C---:B------:R-:W-:Y:S08]  /*109f0*/  HMMA.16816.F32.BF16 R16, R180.reuse, R190, R16 ;  /* 0x000000beb410723c */ /* 0x040ff00000041810 */
[C---:B--2---:R-:W-:Y:S08]  /*10a00*/  HMMA.16816.F32.BF16 R20, R180.reuse, R168, R20 ;  /* 0x000000a8b414723c */ /* 0x044ff00000041814 */
[C---:B------:R-:W-:Y:S08]  /*10a10*/  HMMA.16816.F32.BF16 R24, R180.reuse, R170, R24 ;  /* 0x000000aab418723c */ /* 0x040ff00000041818 */
        /* <DEDUP_REMOVED lines=114> */
[----:B---3--:R-:W-:Y:S07]  /*11140*/  UIMAD.WIDE.U32 UR36, UR35, UR30, URZ ;  /* 0x0000001e232472a5 */ /* 0x008fee000f8e003f */
[----:B------:R-:W-:Y:S02]  /*11150*/  UMOV UR33, UR37 ;  /* 0x0000002500217c82 */ /* 0x000fe40008000000 */
[----:B------:R-:W-:Y:S04]  /*11160*/  UIADD3 UR29, -UR33, URZ, URZ ;  /* 0x0000003f211d7290 */ /* 0x000fe8000fffe13f */
[----:B------:R-:W-:Y:S04]  /*11170*/  UIMAD UR30, UR10, UR29, UR30 ;  /* 0x0000001d0a1e72a4 */ /* 0x000fe8000f8e021e */
[----:B------:R-:W-:Y:S02]  /*11180*/  UISETP.GT.U32.AND UP2, UPT, UR10, UR30, UPT ;  /* 0x0000001e0a00728c */ /* 0x000fe4000bf44070 */
[----:B--2---:R-:W-:Y:S07]  /*11190*/  UIMAD.WIDE.U32 UR34, UR35, UR28, URZ ;  /* 0x0000001c232272a5 */ /* 0x004fee000f8e003f */
        /* <DEDUP_REMOVED lines=17> */
[----:B------:R-:W-:Y:S02]  /*112b0*/  ULOP3.LUT UR10, URZ, UR25, URZ, 0x33, !UPT ;  /* 0x000000193f0a7292 */ /* 0x000fe4000f8e333f */
[----:B------:R-:W-:Y:S02]  /*112c0*/  @!UP1 UIADD3 UR33, -UR33, URZ, URZ ;  /* 0x0000003f21219290 */ /* 0x000fe4000fffe13f */
        /* <DEDUP_REMOVED lines=8> */
[----:B------:R-:W-:Y:S01]  /*11350*/  MOV R10, UR10 ;  /* 0x0000000a000a7c02 */ /* 0x000fe20008000f00 */
[----:B------:R-:W-:Y:S01]  /*11360*/  UIADD3 UR10, UR33, -UR10, URZ ;  /* 0x8000000a210a7290 */ /* 0x000fe2000fffe03f */
[----:B------:R-:W2:Y:S01]  /*11370*/  R2UR UR28, R30 ;  /* 0x000000001e1c73c2 */ /* 0x000ea200000e0000 */
[----:B------:R-:W-:Y:S02]  /*11380*/  LEA.HI.X.SX32 R31, R9, UR19, 0x2, P0 ;  /* 0x00000013091f7c11 */ /* 0x000fe400080f16ff */
[----:B------:R-:W-:Y:S01]  /*11390*/  LEA R32, P1, R11, UR18, 0x2 ;  /* 0x000000120b207c11 */ /* 0x000fe2000f8210ff */
[----:B------:R-:W-:Y:S03]  /*113a0*/  UIMAD UR25, UR10, UR25, -0x40 ;  /* 0xffffffc00a1974a4 */ /* 0x000fe6000f8e0219 */
[----:B------:R-:W-:Y:S01]  /*113b0*/  LEA.HI.X.SX32 R33, R10, UR19, 0x2, P1 ;  /* 0x000000130a217c11 */ /* 0x000fe200088f16ff */
[----:B------:R-:W3:Y:S01]  /*113c0*/  R2UR UR30, R32 ;  /* 0x00000000201e73c2 */ /* 0x000ee200000e0000 */
[----:B------:R-:W-:Y:S02]  /*113d0*/  USHF.R.S32.HI UR11, URZ, 0x1f, UR25 ;  /* 0x0000001f3f0b7899 */ /* 0x000fe40008011419 */
[----:B------:R-:W-:Y:S04]  /*113e0*/  UIMAD UR10, UR9, UR25, URZ ;  /* 0x00000019090a72a4 */ /* 0x000fe8000f8e023f */
[----:B------:R-:W-:Y:S01]  /*113f0*/  UIMAD UR10, UR11, UR8, UR10 ;  /* 0x000000080b0a72a4 */ /* 0x000fe2000f8e020a */
[----:B------:R-:W4:Y:S02]  /*11400*/  R2UR UR29, R31 ;  /* 0x000000001f1d73c2 */ /* 0x000f2400000e0000 */
[----:B------:R-:W-:Y:S01]  /*11410*/  UMOV UR11, UR9 ;  /* 0x00000009000b7c82 */ /* 0x000fe20008000000 */
[----:B--2---:R-:W-:Y:S05]  /*11420*/  IMAD.U32 R10, RZ, RZ, UR28 ;  /* 0x0000001cff0a7e24 */ /* 0x004fea000f8e00ff */
[----:B------:R-:W2:Y:S01]  /*11430*/  R2UR UR31, R33 ;  /* 0x00000000211f73c2 */ /* 0x000ea200000e0000 */
[----:B---3--:R-:W-:Y:S01]  /*11440*/  MOV R30, UR30 ;  /* 0x0000001e001e7c02 */ /* 0x008fe20008000f00 */
[----:B----4-:R-:W-:Y:S01]  /*11450*/  IMAD.U32 R11, RZ, RZ, UR29 ;  /* 0x0000001dff0b7e24 */ /* 0x010fe2000f8e00ff */
[----:B------:R-:W-:Y:S04]  /*11460*/  UIMAD.WIDE.U32 UR28, UR8, UR25, URZ ;  /* 0x00000019081c72a5 */ /* 0x000fe8000f8e003f */
[----:B------:R-:W3:Y:S01]  /*11470*/  LDG.E R10, [R10.64] ;  /* 0x000000140a0a7981 */ /* 0x000ee2000c1e1900 */
[----:B------:R-:W-:Y:S01]  /*11480*/  UIADD3 UR10, UR29, UR10, URZ ;  /* 0x0000000a1d0a7290 */ /* 0x000fe2000fffe03f */
[----:B--2---:R-:W-:Y:S05]  /*11490*/  IMAD.U32 R31, RZ, RZ, UR31 ;  /* 0x0000001fff1f7e24 */ /* 0x004fea000f8e00ff */
[----:B------:R2:W3:Y:S02]  /*114a0*/  LDG.E R30, [R30.64] ;  /* 0x000000141e1e7981 */ /* 0x0004e4000c1e1900 */
[----:B--2---:R-:W-:Y:S01]  /*114b0*/  MOV R31, UR29 ;  /* 0x0000001d001f7c02 */ /* 0x004fe20008000f00 */
[----:B------:R-:W-:Y:S01]  /*114c0*/  IMAD.U32 R31, RZ, RZ, UR10 ;  /* 0x0000000aff1f7e24 */ /* 0x000fe2000f8e00ff */
[----:B------:R-:W-:Y:S01]  /*114d0*/  UMOV UR10, UR8 ;  /* 0x00000008000a7c82 */ /* 0x000fe20008000000 */
[----:B---3--:R-:W-:Y:S01]  /*114e0*/  IADD3 R10, -R10, R30, RZ ;  /* 0x0000001e0a0a7210 */ /* 0x008fe20007ffe1ff */
[----:B------:R-:W-:Y:S03]  /*114f0*/  IMAD.U32 R30, RZ, RZ, UR28 ;  /* 0x0000001cff1e7e24 */ /* 0x000fe6000f8e00ff */
[----:B------:R-:W-:Y:S01]  /*11500*/  SHF.R.S32.HI R9, RZ, 0x1f, R10 ;  /* 0x0000001fff097819 */ /* 0x000fe2000001140a */
[C---:B------:R-:W-:Y:S04]  /*11510*/  IMAD.WIDE.U32 R30, R10.reuse, c[0x0][0x180], R30 ;  /* 0x000060000a1e7a25 */ /* 0x040fe800078e001e */
[----:B------:R-:W-:Y:S04]  /*11520*/  IMAD R9, R9, c[0x0][0x180], RZ ;  /* 0x0000600009097a24 */ /* 0x000fe800078e02ff */
[----:B------:R-:W-:Y:S05]  /*11530*/  IMAD R9, R10, c[0x0][0x184], R9 ;  /* 0x000061000a097a24 */ /* 0x000fea00078e0209 */
[----:B------:R-:W-:Y:S02]  /*11540*/  IADD3 R9, R31, R9, RZ ;  /* 0x000000091f097210 */ /* 0x000fe40007ffe0ff */
.L_x_7783:
        /* <DEDUP_REMOVED lines=117> */
.L_x_7782:
[----:B--234-:R-:W-:Y:S01]  /*11ca0*/  MOV R175, UR22 ;  /* 0x0000001600af7c02 */ /* 0x01cfe20008000f00 */
[----:B------:R-:W-:Y:S02]  /*11cb0*/  UISETP.GT.AND UP0, UPT, UR22, UR7, UPT ;  /* 0x000000071600728c */ /* 0x000fe4000bf04270 */
[----:B------:R-:W-:Y:S01]  /*11cc0*/  UMOV UR10, UR14 ;  /* 0x0000000e000a7c82 */ /* 0x000fe20008000000 */
[----:B------:R-:W-:Y:S01]  /*11cd0*/  LEA R175, R175, R235, 0x6 ;  /* 0x000000ebafaf7211 */ /* 0x000fe200078e30ff */
[----:B------:R-:W-:Y:S03]  /*11ce0*/  UMOV UR11, UR13 ;  /* 0x0000000d000b7c82 */ /* 0x000fe60008000000 */
[C---:B------:R-:W-:Y:S02]  /*11cf0*/  IADD3 R34, R175.reuse, 0x21, RZ ;  /* 0x00000021af227810 */ /* 0x040fe40007ffe0ff */
[----:B------:R-:W-:Y:S02]  /*11d00*/  IADD3 R33, R175, 0x1, RZ ;  /* 0x00000001af217810 */ /* 0x000fe40007ffe0ff */
[C---:B------:R-:W-:Y:S02]  /*11d10*/  IADD3 R20, R243.reuse, -R34, RZ ;  /* 0x80000022f3147210 */ /* 0x040fe40007ffe0ff */
[C---:B------:R-:W-:Y:S02]  /*11d20*/  IADD3 R32, R243.reuse, -R175, RZ ;  /* 0x800000aff3207210 */ /* 0x040fe40007ffe0ff */
[----:B------:R-:W-:Y:S02]  /*11d30*/  IADD3 R31, R243, -R33, RZ ;  /* 0x80000021f31f7210 */ /* 0x000fe40007ffe0ff */
[----:B------:R-:W-:Y:S02]  /*11d40*/  IADD3 R9, R175, 0x10, RZ ;  /* 0x00000010af097810 */ /* 0x000fe40007ffe0ff */
[C---:B------:R-:W-:Y:S02]  /*11d50*/  ISETP.GE.AND P4, PT, R33.reuse, R242, PT ;  /* 0x000000f22100720c */ /* 0x040fe40003f86270 */
[----:B------:R-:W-:Y:S02]  /*11d60*/  ISETP.GE.AND P0, PT, R33, R239, PT ;  /* 0x000000ef2100720c */ /* 0x000fe40003f06270 */
[----:B------:R-:W-:Y:S02]  /*11d70*/  IABS R20, R20 ;  /* 0x0000001400147213 */ /* 0x000fe40000000000 */
[----:B------:R-:W-:Y:S02]  /*11d80*/  IABS R32, R32 ;  /* 0x0000002000207213 */ /* 0x000fe40000000000 */
[----:B------:R-:W-:Y:S02]  /*11d90*/  IADD3 R177, R175, 0x8, RZ ;  /* 0x00000008afb17810 */ /* 0x000fe40007ffe0ff */
[----:B------:R-:W-:Y:S02]  /*11da0*/  IABS R31, R31 ;  /* 0x0000001f001f7213 */ /* 0x000fe40000000000 */
[C---:B------:R-:W-:Y:S01]  /*11db0*/  ISETP.GE.OR P4, PT, R33.reuse, R241, !P4 ;  /* 0x000000f12100720c */ /* 0x040fe20006786670 */
[----:B------:R-:W-:Y:S01]  /*11dc0*/  I2F R32, R32 ;  /* 0x0000002000207306 */ /* 0x000fe20000201400 */
[----:B------:R-:W-:Y:S01]  /*11dd0*/  ISETP.GE.OR P0, PT, R33, R238, !P0 ;  /* 0x000000ee2100720c */ /* 0x000fe20004706670 */
[C---:B------:R-:W-:Y:S01]  /*11de0*/  IMAD.IADD R11, R240.reuse, 0x1, -R177 ;  /* 0x00000001f00b7824 */ /* 0x040fe200078e0ab1 */
[C---:B------:R-:W-:Y:S02]  /*11df0*/  IADD3 R35, R240.reuse, -R33, RZ ;  /* 0x80000021f0237210 */ /* 0x040fe40007ffe0ff */
[----:B------:R-:W-:Y:S02]  /*11e00*/  MOV R33, R20 ;  /* 0x0000001400217202 */ /* 0x000fe40000000f00 */
[C---:B------:R-:W-:Y:S02]  /*11e10*/  IADD3 R20, R240.reuse, -R9, RZ ;  /* 0x80000009f0147210 */ /* 0x040fe40007ffe0ff */
[C---:B------:R-:W-:Y:S01]  /*11e20*/  ISETP.GE.AND P2, PT, R177.reuse, R242, PT ;  /* 0x000000f2b100720c */ /* 0x040fe20003f46270 */
[----:B------:R-:W-:Y:S01]  /*11e30*/  I2F R31, R31 ;  /* 0x0000001f001f7306 */ /* 0x000fe20000201400 */
[----:B------:R-:W-:Y:S02]  /*11e40*/  ISETP.GE.AND P6, PT, R177, R239, PT ;  /* 0x000000efb100720c */ /* 0x000fe40003fc6270 */
[----:B------:R-:W-:Y:S02]  /*11e50*/  IABS R20, R20 ;  /* 0x0000001400147213 */ /* 0x000fe40000000000 */
[----:B------:R-:W-:Y:S02]  /*11e60*/  IADD3 R189, R243, -R177, RZ ;  /* 0x800000b1f3bd7210 */ /* 0x000fe40007ffe0ff */
[C---:B------:R-:W-:Y:S02]  /*11e70*/  ISETP.GE.OR P2, PT, R177.reuse, R241, !P2 ;  /* 0x000000f1b100720c */ /* 0x040fe40005746670 */
[----:B------:R-:W-:Y:S01]  /*11e80*/  ISETP.GE.OR P6, PT, R177, R238, !P6 ;  /* 0x000000eeb100720c */ /* 0x000fe200077c6670 */
[----:B------:R-:W-:Y:S01]  /*11e90*/  I2F R33, R33 ;  /* 0x0000002100217306 */ /* 0x000fe20000201400 */
[C---:B------:R-:W-:Y:S02]  /*11ea0*/  IADD3 R176, R240.reuse, -R175, RZ ;  /* 0x800000aff0b07210 */ /* 0x040fe40007ffe0ff */
[C---:B------:R-:W-:Y:S02]  /*11eb0*/  IADD3 R181, R175.reuse, 0x9, RZ ;  /* 0x00000009afb57810 */ /* 0x040fe40007ffe0ff */
[----:B------:R-:W-:Y:S02]  /*11ec0*/  IABS R176, R176 ;  /* 0x000000b000b07213 */ /* 0x000fe40000000000 */
[-C--:B------:R-:W-:Y:S01]  /*11ed0*/  ISETP.GE.AND P5, PT, R175, R242.reuse, PT ;  /* 0x000000f2af00720c */ /* 0x080fe20003fa6270 */
[----:B------:R-:W-:Y:S01]  /*11ee0*/  IMAD.IADD R30, R243, 0x1, -R181 ;  /* 0x00000001f31e7824 */ /* 0x000fe200078e0ab5 */
[----:B------:R-:W-:Y:S01]  /*11ef0*/  ISETP.GE.AND P3, PT, R181, R242, PT ;  /* 0x000000f2b500720c */ /* 0x000fe20003f66270 */
[----:B------:R-:W-:Y:S01]  /*11f00*/  I2F R177, R20 ;  /* 0x0000001400b17306 */ /* 0x000fe20000201400 */
[----:B------:R-:W-:Y:S02]  /*11f10*/  ISETP.GE.OR P5, PT, R175, R241, !P5 ;  /* 0x000000f1af00720c */ /* 0x000fe40006fa6670 */
[----:B------:R-:W-:Y:S02]  /*11f20*/  IABS R30, R30 ;  /* 0x0000001e001e7213 */ /* 0x000fe40000000000 */
[----:B------:R-:W-:Y:S02]  /*11f30*/  IADD3 R10, R240, -R181, RZ ;  /* 0x800000b5f00a7210 */ /* 0x000fe40007ffe0ff */
[----:B------:R-:W-:Y:S02]  /*11f40*/  ISETP.GE.OR P3, PT, R181, R241, !P3 ;  /* 0x000000f1b500720c */ /* 0x000fe40005f66670 */
[C---:B------:R-:W-:Y:S01]  /*11f50*/  ISETP.GE.AND P1, PT, R175.reuse, R239, PT ;  /* 0x000000efaf00720c */ /* 0x040fe20003f26270 */
[----:B------:R-:W-:Y:S01]  /*11f60*/  I2F R176, R176 ;  /* 0x000000b000b07306 */ /* 0x000fe20000201400 */
[C---:B------:R-:W-:Y:S02]  /*11f70*/  IADD3 R184, R175.reuse, 0x18, RZ ;  /* 0x00000018afb87810 */ /* 0x040fe40007ffe0ff */
[----:B------:R-:W-:Y:S02]  /*11f80*/  ISETP.GE.OR P1, PT, R175, R238, !P1 ;  /* 0x000000eeaf00720c */ /* 0x000fe40004f26670 */
[----:B------:R-:W-:Y:S02]  /*11f90*/  IADD3 R187, R243, -R9, RZ ;  /* 0x80000009f3bb7210 */ /* 0x000fe40007ffe0ff */
[----:B------:R-:W-:Y:S02]  /*11fa0*/  IADD3 R188, R175, 0x11, RZ ;  /* 0x00000011afbc7810 */ /* 0x000fe40007ffe0ff */
[----:B------:R-:W-:Y:S01]  /*11fb0*/  IABS R189, R189 ;  /* 0x000000bd00bd7213 */ /* 0x000fe20000000000 */
[----:B------:R-:W-:Y:S01]  /*11fc0*/  I2F R30, R30 ;  /* 0x0000001e001e7306 */ /* 0x000fe20000201400 */
[----:B------:R-:W-:Y:S02]  /*11fd0*/  IABS R187, R187 ;  /* 0x000000bb00bb7213 */ /* 0x000fe40000000000 */
[----:B------:R-:W-:Y:S02]  /*11fe0*/  IABS R35, R35 ;  /* 0x0000002300237213 */ /* 0x000fe40000000000 */
[C---:B------:R-:W-:Y:S02]  /*11ff0*/  IADD3 R186, R243.reuse, -R188, RZ ;  /* 0x800000bcf3ba7210 */ /* 0x040fe40007ffe0ff */
[----:B------:R-:W-:Y:S02]  /*12000*/  IADD3 R185, R243, -R184, RZ ;  /* 0x800000b8f3b97210 */ /* 0x000fe40007ffe0ff */
[----:B------:R-:W-:Y:S01]  /*12010*/  IABS R186, R186 ;  /* 0x000000ba00ba7213 */ /* 0x000fe20000000000 */
        /* <DEDUP_REMOVED lines=8> */
[----:B------:R-:W-:Y:S02]  /*120a0*/  IABS R11, R11 ;  /* 0x0000000b000b7213 */ /* 0x000fe40000000000 */
[----:B------:R-:W-:Y:S02]  /*120b0*/  IABS R179, R179 ;  /* 0x000000b300b37213 */ /* 0x000fe40000000000 */
[----:B------:R-:W-:Y:S03]  /*120c0*/  IABS R10, R10 ;  /* 0x0000000a000a7213 */ /* 0x000fe60000000000 */
        /* <DEDUP_REMOVED lines=15> */
[----:B------:R-:W-:Y:S01]  /*121c0*/  IADD3 R3, R243, -R31, RZ ;  /* 0x8000001ff3037210 */ /* 0x000fe20007ffe0ff */
[----:B------:R-:W-:Y:S01]  /*121d0*/  FFMA.FTZ R171, R189, -UR16, R171 ;  /* 0x80000010bdab7c23 */ /* 0x000fe200080100ab */
[----:B------:R-:W-:Y:S01]  /*121e0*/  ISETP.GE.AND P5, PT, R181, R239, PT ;  /* 0x000000efb500720c */ /* 0x000fe20003fa6270 */
[----:B------:R-:W-:Y:S01]  /*121f0*/  FFMA.FTZ R173, R187, -UR16, R173 ;  /* 0x80000010bbad7c23 */ /* 0x000fe200080100ad */
[----:B------:R-:W-:Y:S01]  /*12200*/  IABS R3, R3 ;  /* 0x0000000300037213 */ /* 0x000fe20000000000 */
[----:B------:R-:W-:Y:S01]  /*12210*/  FFMA.FTZ R170, R35, -UR16, R170 ;  /* 0x8000001023aa7c23 */ /* 0x000fe200080100aa */
[----:B------:R-:W-:Y:S01]  /*12220*/  ISETP.GE.OR P5, PT, R181, R238, !P5 ;  /* 0x000000eeb500720c */ /* 0x000fe20006fa6670 */
[----:B------:R-:W-:Y:S01]  /*12230*/  FFMA.FTZ R174, R186, -UR16, R174 ;  /* 0x80000010baae7c23 */ /* 0x000fe200080100ae */
[----:B------:R-:W2:Y:S01]  /*12240*/  I2F R181, R3 ;  /* 0x0000000300b57306 */ /* 0x000ea20000201400 */
[----:B------:R-:W-:Y:S01]  /*12250*/  FSEL R169, R169, -INF , !P1 ;  /* 0xff800000a9a97808 */ /* 0x000fe20004800000 */
[----:B------:R-:W-:Y:S01]  /*12260*/  FFMA.FTZ R14, R185, -UR16, R14 ;  /* 0x80000010b90e7c23 */ /* 0x000fe2000801000e */
[----:B------:R-:W-:Y:S01]  /*12270*/  FSEL R168, R168, -INF , !P4 ;  /* 0xff800000a8a87808 */ /* 0x000fe20006000000 */
[----:B-1----:R-:W-:Y:S01]  /*12280*/  FFMA.FTZ R15, R182, -UR16, R15 ;  /* 0x80000010b60f7c23 */ /* 0x002fe2000801000f */
[----:B------:R-:W-:Y:S01]  /*12290*/  ISETP.GE.AND P4, PT, R9, R239, PT ;  /* 0x000000ef0900720c */ /* 0x000fe20003f86270 */
[----:B------:R-:W-:Y:S01]  /*122a0*/  FFMA.FTZ R16, R179, -UR16, R16 ;  /* 0x80000010b3107c23 */ /* 0x000fe20008010010 */
[----:B------:R-:W-:Y:S01]  /*122b0*/  ISETP.GE.AND P1, PT, R9, R242, PT ;  /* 0x000000f20900720c */ /* 0x000fe20003f26270 */
[----:B------:R-:W-:Y:S01]  /*122c0*/  IMAD.IADD R178, R243, 0x1, -R32 ;  /* 0x00000001f3b27824 */ /* 0x000fe200078e0a20 */
[----:B------:R-:W-:Y:S01]  /*122d0*/  ISETP.GE.OR P4, PT, R9, R238, !P4 ;  /* 0x000000ee0900720c */ /* 0x000fe20006786670 */
[----:B------:R-:W-:Y:S01]  /*122e0*/  FFMA.FTZ R18, R33, -UR16, R18 ;  /* 0x8000001021127c23 */ /* 0x000fe20008010012 */
[-C--:B------:R-:W-:Y:S01]  /*122f0*/  ISETP.GE.OR P1, PT, R9, R241.reuse, !P1 ;  /* 0x000000f10900720c */ /* 0x080fe20004f26670 */
[----:B------:R-:W-:Y:S01]  /*12300*/  FFMA.FTZ R12, R177, -UR16, R12 ;  /* 0x80000010b10c7c23 */ /* 0x000fe2000801000c */
[----:B------:R-:W-:Y:S01]  /*12310*/  IADD3 R9, R240, -R184, RZ ;  /* 0x800000b8f0097210 */ /* 0x000fe20007ffe0ff */
[----:B------:R-:W-:Y:S01]  /*12320*/  FFMA.FTZ R165, R11, -UR16, R165 ;  /* 0x800000100ba57c23 */ /* 0x000fe200080100a5 */
[----:B------:R-:W-:Y:S02]  /*12330*/  IADD3 R35, R175, 0x31, RZ ;  /* 0x00000031af237810 */ /* 0x000fe40007ffe0ff */
[----:B------:R-:W-:Y:S02]  /*12340*/  FSEL R171, R171, -INF , !P2 ;  /* 0xff800000abab7808 */ /* 0x000fe40005000000 */
[CC--:B------:R-:W-:Y:S02]  /*12350*/  ISETP.GE.AND P2, PT, R188.reuse, R242.reuse, PT ;  /* 0x000000f2bc00720c */ /* 0x0c0fe40003f46270 */
[----:B------:R-:W-:Y:S02]  /*12360*/  FSEL R193, R173, -INF , !P1 ;  /* 0xff800000adc17808 */ /* 0x000fe40004800000 */
[----:B------:R-:W-:Y:S01]  /*12370*/  ISETP.GE.OR P2, PT, R188, R241, !P2 ;  /* 0x000000f1bc00720c */ /* 0x000fe20005746670 */
[----:B--2---:R-:W-:Y:S01]  /*12380*/  FFMA.FTZ R21, R181, -UR16, R21 ;  /* 0x80000010b5157c23 */ /* 0x004fe20008010015 */
[----:B------:R-:W-:Y:S02]  /*12390*/  IABS R3, R9 ;  /* 0x0000000900037213 */ /* 0x000fe40000000000 */
[----:B------:R-:W-:Y:S02]  /*123a0*/  FSEL R9, R172, -INF , !P3 ;  /* 0xff800000ac097808 */ /* 0x000fe40005800000 */
[----:B------:R-:W1:Y:S01]  /*123b0*/  I2F R172, R3 ;  /* 0x0000000300ac7306 */ /* 0x000e620000201400 */
[----:B------:R-:W-:Y:S02]  /*123c0*/  FSEL R194, R174, -INF , !P2 ;  /* 0xff800000aec27808 */ /* 0x000fe40005000000 */
[----:B------:R-:W-:Y:S02]  /*123d0*/  ISETP.GE.AND P1, PT, R184, R242, PT ;  /* 0x000000f2b800720c */ /* 0x000fe40003f26270 */
[----:B------:R-:W-:Y:S02]  /*123e0*/  IADD3 R176, R240, -R188, RZ ;  /* 0x800000bcf0b07210 */ /* 0x000fe40007ffe0ff */
[-C--:B------:R-:W-:Y:S02]  /*123f0*/  ISETP.GE.OR P1, PT, R184, R241.reuse, !P1 ;  /* 0x000000f1b800720c */ /* 0x080fe40004f26670 */
[----:B------:R-:W-:Y:S02]  /*12400*/  IABS R176, R176 ;  /* 0x000000b000b07213 */ /* 0x000fe40000000000 */
[----:B------:R-:W-:Y:S02]  /*12410*/  FSEL R195, R14, -INF , !P1 ;  /* 0xff8000000ec37808 */ /* 0x000fe40004800000 */
[C---:B------:R-:W-:Y:S02]  /*12420*/  ISETP.GE.AND P1, PT, R183.reuse, R242, PT ;  /* 0x000000f2b700720c */ /* 0x040fe40003f26270 */
[----:B------:R-:W-:Y:S01]  /*12430*/  IADD3 R14, R240, -R180, RZ ;  /* 0x800000b4f00e7210 */ /* 0x000fe20007ffe0ff */
[----:B------:R-:W2:Y:S01]  /*12440*/  I2F R176, R176 ;  /* 0x000000b000b07306 */ /* 0x000ea20000201400 */
[----:B------:R-:W-:Y:S02]  /*12450*/  ISETP.GE.OR P1, PT, R183, R241, !P1 ;  /* 0x000000f1b700720c */ /* 0x000fe40004f26670 */
[----:B------:R-:W-:Y:S02]  /*12460*/  IABS R178, R178 ;  /* 0x000000b200b27213 */ /* 0x000fe40000000000 */
[----:B------:R-:W-:Y:S02]  /*12470*/  FSEL R196, R15, -INF , !P1 ;  /* 0xff8000000fc47808 */ /* 0x000fe40004800000 */
[-C--:B------:R-:W-:Y:S01]  /*12480*/  ISETP.GE.AND P1, PT, R180, R242.reuse, PT ;  /* 0x000000f2b400720c */ /* 0x080fe20003f26270 */
[----:B-1----:R-:W-:Y:S01]  /*12490*/  FFMA.FTZ R4, R172, -UR16, R4 ;  /* 0x80000010ac047c23 */ /* 0x002fe20008010004 */
[----:B------:R-:W-:Y:S01]  /*124a0*/  IADD3 R3, R240, -R183, RZ ;  /* 0x800000b7f0037210 */ /* 0x000fe20007ffe0ff */
[----:B------:R-:W1:Y:S01]  /*124b0*/  I2F R178, R178 ;  /* 0x000000b200b27306 */ /* 0x000e620000201400 */
[----:B------:R-:W-:Y:S02]  /*124c0*/  ISETP.GE.OR P1, PT, R180, R241, !P1 ;  /* 0x000000f1b400720c */ /* 0x000fe40004f26670 */
[----:B------:R-:W-:Y:S01]  /*124d0*/  IABS R173, R3 ;  /* 0x0000000300ad7213 */ /* 0x000fe20000000000 */
[----:B------:R-:W-:Y:S01]  /*124e0*/  IMAD.IADD R3, R243, 0x1, -R35 ;  /* 0x00000001f3037824 */ /* 0x000fe200078e0a23 */
[----:B------:R-:W-:Y:S02]  /*124f0*/  FSEL R250, R16, -INF , !P1 ;  /* 0xff80000010fa7808 */ /* 0x000fe40004800000 */
[----:B------:R-:W-:Y:S02]  /*12500*/  IADD3 R30, R175, 0x30, RZ ;  /* 0x00000030af1e7810 */ /* 0x000fe40007ffe0ff */
[----:B------:R-:W-:Y:S01]  /*12510*/  IABS R3, R3 ;  /* 0x0000000300037213 */ /* 0x000fe20000000000 */
[----:B------:R-:W3:Y:S01]  /*12520*/  I2F R173, R173 ;  /* 0x000000ad00ad7306 */ /* 0x000ee20000201400 */
[----:B------:R-:W-:Y:S02]  /*12530*/  ISETP.GE.AND P1, PT, R34, R242, PT ;  /* 0x000000f22200720c */ /* 0x000fe40003f26270 */
[----:B------:R-:W-:Y:S01]  /*12540*/  IADD3 R189, R243, -R30, RZ ;  /* 0x8000001ef3bd7210 */ /* 0x000fe20007ffe0ff */
[----:B--2---:R-:W-:Y:S01]  /*12550*/  FFMA.FTZ R13, R176, -UR16, R13 ;  /* 0x80000010b00d7c23 */ /* 0x004fe2000801000d */
[----:B------:R-:W-:Y:S02]  /*12560*/  ISETP.GE.OR P1, PT, R34, R241, !P1 ;  /* 0x000000f12200720c */ /* 0x000fe40004f26670 */
[----:B------:R-:W-:Y:S02]  /*12570*/  FSEL R170, R170, -INF , !P0 ;  /* 0xff800000aaaa7808 */ /* 0x000fe40004000000 */
[C---:B------:R-:W-:Y:S01]  /*12580*/  ISETP.GE.AND P0, PT, R183.reuse, R239, PT ;  /* 0x000000efb700720c */ /* 0x040fe20003f06270 */
[----:B------:R-:W2:Y:S01]  /*12590*/  I2F R174, R3 ;  /* 0x0000000300ae7306 */ /* 0x000ea20000201400 */
[----:B------:R-:W-:Y:S02]  /*125a0*/  FSEL R207, R18, -INF , !P1 ;  /* 0xff80000012cf7808 */ /* 0x000fe40004800000 */
[----:B------:R-:W-:Y:S01]  /*125b0*/  IABS R189, R189 ;  /* 0x000000bd00bd7213 */ /* 0x000fe20000000000 */
[----:B-1----:R-:W-:Y:S01]  /*125c0*/  FFMA.FTZ R19, R178, -UR16, R19 ;  /* 0x80000010b2137c23 */ /* 0x002fe20008010013 */
[----:B------:R-:W-:Y:S02]  /*125d0*/  ISETP.GE.AND P1, PT, R32, R242, PT ;  /* 0x000000f22000720c */ /* 0x000fe40003f26270 */
[-C--:B------:R-:W-:Y:S02]  /*125e0*/  ISETP.GE.OR P0, PT, R183, R238.reuse, !P0 ;  /* 0x000000eeb700720c */ /* 0x080fe40004706670 */
[----:B------:R-:W-:Y:S01]  /*125f0*/  ISETP.GE.AND P3, PT, R188, R239, PT ;  /* 0x000000efbc00720c */ /* 0x000fe20003f66270 */
[----:B------:R-:W1:Y:S01]  /*12600*/  I2F R185, R189 ;  /* 0x000000bd00b97306 */ /* 0x000e620000201400 */
[----:B------:R-:W-:Y:S02]  /*12610*/  ISETP.GE.OR P1, PT, R32, R241, !P1 ;  /* 0x000000f12000720c */ /* 0x000fe40004f26670 */
[----:B------:R-:W-:Y:S01]  /*12620*/  ISETP.GE.OR P3, PT, R188, R238, !P3 ;  /* 0x000000eebc00720c */ /* 0x000fe20005f66670 */
[----:B---3--:R-:W-:Y:S01]  /*12630*/  FFMA.FTZ R5, R173, -UR16, R5 ;  /* 0x80000010ad057c23 */ /* 0x008fe20008010005 */
[----:B------:R-:W-:Y:S02]  /*12640*/  FSEL R11, R165, -INF , !P6 ;  /* 0xff800000a50b7808 */ /* 0x000fe40007000000 */
[----:B------:R-:W-:Y:S02]  /*12650*/  IADD3 R165, R240, -R34, RZ ;  /* 0x80000022f0a57210 */ /* 0x000fe40007ffe0ff */
[----:B------:R-:W-:Y:S02]  /*12660*/  FSEL R172, R5, -INF , !P0 ;  /* 0xff80000005ac7808 */ /* 0x000fe40004000000 */
[----:B------:R-:W-:Y:S02]  /*12670*/  FSEL R206, R19, -INF , !P1 ;  /* 0xff80000013ce7808 */ /* 0x000fe40004800000 */
[----:B------:R-:W-:Y:S01]  /*12680*/  ISETP.GE.AND P1, PT, R31, R242, PT ;  /* 0x000000f21f00720c */ /* 0x000fe20003f26270 */
[----:B--2---:R-:W-:Y:S01]  /*12690*/  FFMA.FTZ R28, R174, -UR16, R28 ;  /* 0x80000010ae1c7c23 */ /* 0x004fe2000801001c */
[----:B------:R-:W-:Y:S02]  /*126a0*/  IABS R3, R14 ;  /* 0x0000000e00037213 */ /* 0x000fe40000000000 */
[----:B------:R-:W-:Y:S02]  /*126b0*/  IADD3 R14, R175, 0x38, RZ ;  /* 0x00000038af0e7810 */ /* 0x000fe40007ffe0ff */
[----:B------:R-:W-:Y:S02]  /*126c0*/  MOV R15, R3 ;  /* 0x00000003000f7202 */ /* 0x000fe40000000f00 */
[----:B------:R-:W-:Y:S02]  /*126d0*/  IADD3 R3, R243, -R14, RZ ;  /* 0x8000000ef3037210 */ /* 0x000fe40007ffe0ff */
[----:B------:R-:W-:Y:S01]  /*126e0*/  FSEL R174, R13, -INF , !P3 ;  /* 0xff8000000dae7808 */ /* 0x000fe20005800000 */
[----:B-1----:R-:W-:Y:S01]  /*126f0*/  FFMA.FTZ R26, R185, -UR16, R26 ;  /* 0x80000010b91a7c23 */ /* 0x002fe2000801001a */
[----:B------:R-:W-:Y:S01]  /*12700*/  IABS R3, R3 ;  /* 0x0000000300037213 */ /* 0x000fe20000000000 */
[----:B------:R-:W1:Y:S01]  /*12710*/  I2F R15, R15 ;  /* 0x0000000f000f7306 */ /* 0x000e620000201400 */
[CC--:B------:R-:W-:Y:S02]  /*12720*/  ISETP.GE.AND P3, PT, R31.reuse, R239.reuse, PT ;  /* 0x000000ef1f00720c */ /* 0x0c0fe40003f66270 */
[----:B------:R-:W-:Y:S02]  /*12730*/  ISETP.GE.AND P2, PT, R184, R239, PT ;  /* 0x000000efb800720c */ /* 0x000fe40003f46270 */
[----:B------:R-:W-:Y:S02]  /*12740*/  FSEL R10, R164, -INF , !P5 ;  /* 0xff800000a40a7808 */ /* 0x000fe40006800000 */
[----:B------:R-:W-:Y:S02]  /*12750*/  IABS R164, R165 ;  /* 0x000000a500a47213 */ /* 0x000fe40000000000 */
[C---:B------:R-:W-:Y:S01]  /*12760*/  ISETP.GE.OR P1, PT, R31.reuse, R241, !P1 ;  /* 0x000000f11f00720c */ /* 0x040fe20004f26670 */
[----:B------:R-:W2:Y:S01]  /*12770*/  I2F R16, R3 ;  /* 0x0000000300107306 */ /* 0x000ea20000201400 */
[----:B------:R-:W-:Y:S02]  /*12780*/  ISETP.GE.AND P6, PT, R180, R239, PT ;  /* 0x000000efb400720c */ /* 0x000fe40003fc6270 */
[-C--:B------:R-:W-:Y:S01]  /*12790*/  ISETP.GE.OR P3, PT, R31, R238.reuse, !P3 ;  /* 0x000000ee1f00720c */ /* 0x080fe20005f66670 */
[----:B------:R-:W-:Y:S01]  /*127a0*/  IMAD.IADD R31, R240, 0x1, -R31 ;  /* 0x00000001f01f7824 */ /* 0x000fe200078e0a1f */
[----:B------:R-:W-:Y:S02]  /*127b0*/  ISETP.GE.OR P2, PT, R184, R238, !P2 ;  /* 0x000000eeb800720c */ /* 0x000fe40005746670 */
[----:B------:R-:W-:Y:S02]  /*127c0*/  FSEL R205, R21, -INF , !P1 ;  /* 0xff80000015cd7808 */ /* 0x000fe40004800000 */
[----:B------:R-:W-:Y:S01]  /*127d0*/  ISETP.GE.AND P1, PT, R30, R242, PT ;  /* 0x000000f21e00720c */ /* 0x000fe20003f26270 */
[----:B------:R-:W3:Y:S01]  /*127e0*/  I2F R164, R164 ;  /* 0x000000a400a47306 */ /* 0x000ee20000201400 */
[----:B------:R-:W-:Y:S02]  /*127f0*/  ISETP.GE.OR P6, PT, R180, R238, !P6 ;  /* 0x000000eeb400720c */ /* 0x000fe400077c6670 */
[----:B------:R-:W-:Y:S01]  /*12800*/  FSEL R173, R4, -INF , !P2 ;  /* 0xff80000004ad7808 */ /* 0x000fe20005000000 */
[----:B-1----:R-:W-:Y:S01]  /*12810*/  FFMA.FTZ R17, R15, -UR16, R17 ;  /* 0x800000100f117c23 */ /* 0x002fe20008010011 */
[----:B------:R-:W-:Y:S02]  /*12820*/  FMNMX.FTZ R15, R20, R2, !PT ;  /* 0x00000002140f7209 */ /* 0x000fe40007810000 */
[----:B------:R-:W-:Y:S02]  /*12830*/  IABS R4, R31 ;  /* 0x0000001f00047213 */ /* 0x000fe40000000000 */
[----:B------:R-:W-:Y:S02]  /*12840*/  FMNMX.FTZ R15, R168, R15, !PT ;  /* 0x0000000fa80f7209 */ /* 0x000fe40007810000 */
[----:B------:R-:W-:Y:S02]  /*12850*/  ISETP.GE.OR P1, PT, R30, R241, !P1 ;  /* 0x000000f11e00720c */ /* 0x000fe40004f26670 */
[----:B------:R-:W-:Y:S01]  /*12860*/  FMNMX.FTZ R5, R171, R15, !PT ;  /* 0x0000000fab057209 */ /* 0x000fe20007810000 */
[----:B--2---:R-:W-:Y:S01]  /*12870*/  FFMA.FTZ R29, R16, -UR16, R29 ;  /* 0x80000010101d7c23 */ /* 0x004fe2000801001d */
[----:B------:R-:W-:Y:S01]  /*12880*/  IADD3 R3, R175, 0x39, RZ ;  /* 0x00000039af037810 */ /* 0x000fe20007ffe0ff */
[----:B------:R-:W1:Y:S01]  /*12890*/  I2F R4, R4 ;  /* 0x0000000400047306 */ /* 0x000e620000201400 */
[----:B------:R-:W-:Y:S02]  /*128a0*/  FSEL R175, R12, -INF , !P4 ;  /* 0xff8000000caf7808 */ /* 0x000fe40006000000 */
[C---:B------:R-:W-:Y:S02]  /*128b0*/  ISETP.GE.AND P4, PT, R32.reuse, R239, PT ;  /* 0x000000ef2000720c */ /* 0x040fe40003f86270 */
[----:B------:R-:W-:Y:S02]  /*128c0*/  FMNMX.FTZ R5, R9, R5, !PT ;  /* 0x0000000509057209 */ /* 0x000fe40007810000 */
[----:B------:R-:W-:Y:S01]  /*128d0*/  ISETP.GE.OR P4, PT, R32, R238, !P4 ;  /* 0x000000ee2000720c */ /* 0x000fe20006786670 */
[----:B---3--:R-:W-:Y:S01]  /*128e0*/  FFMA.FTZ R6, R164, -UR16, R6 ;  /* 0x80000010a4067c23 */ /* 0x008fe20008010006 */
[----:B------:R-:W-:Y:S02]  /*128f0*/  IADD3 R32, R240, -R32, RZ ;  /* 0x80000020f0207210 */ /* 0x000fe40007ffe0ff */
[----:B------:R-:W-:Y:S02]  /*12900*/  FMNMX.FTZ R5, R193, R5, !PT ;  /* 0x00000005c1057209 */ /* 0x000fe40007810000 */
[----:B------:R-:W-:Y:S02]  /*12910*/  IABS R32, R32 ;  /* 0x0000002000207213 */ /* 0x000fe40000000000 */
[----:B------:R-:W-:Y:S02]  /*12920*/  IADD3 R33, R243, -R3, RZ ;  /* 0x80000003f3217210 */ /* 0x000fe40007ffe0ff */
[----:B------:R-:W2:Y:S01]  /*12930*/  I2F R13, R32 ;  /* 0x00000020000d7306 */ /* 0x000ea20000201400 */
[----:B------:R-:W-:Y:S02]  /*12940*/  FMNMX.FTZ R5, R194, R5, !PT ;  /* 0x00000005c2057209 */ /* 0x000fe40007810000 */
[----:B------:R-:W-:Y:S02]  /*12950*/  IABS R33, R33 ;  /* 0x0000002100217213 */ /* 0x000fe40000000000 */
[----:B------:R-:W-:Y:S02]  /*12960*/  FMNMX.FTZ R5, R195, R5, !PT ;  /* 0x00000005c3057209 */ /* 0x000fe40007810000 */
[----:B------:R-:W-:Y:S01]  /*12970*/  FMNMX.FTZ R16, R169, R0, !PT ;  /* 0x00000000a9107209 */ /* 0x000fe20007810000 */
[----:B-1----:R-:W-:Y:S01]  /*12980*/  FFMA.FTZ R7, R4, -UR16, R7 ;  /* 0x8000001004077c23 */ /* 0x002fe20008010007 */
[----:B------:R-:W-:Y:S01]  /*12990*/  FMNMX.FTZ R5, R196, R5, !PT ;  /* 0x00000005c4057209 */ /* 0x000fe20007810000 */
[----:B------:R-:W1:Y:S01]  /*129a0*/  I2F R33, R33 ;  /* 0x0000002100217306 */ /* 0x000e620000201400 */
[----:B------:R-:W-:Y:S02]  /*129b0*/  FMNMX.FTZ R16, R170, R16, !PT ;  /* 0x00000010aa107209 */ /* 0x000fe40007810000 */
[----:B------:R-:W-:Y:S02]  /*129c0*/  IADD3 R12, R240, -R30, RZ ;  /* 0x8000001ef00c7210 */ /* 0x000fe40007ffe0ff */
[----:B------:R-:W-:Y:S02]  /*129d0*/  FSEL R204, R17, -INF , !P6 ;  /* 0xff80000011cc7808 */ /* 0x000fe40007000000 */
[----:B------:R-:W-:Y:S02]  /*129e0*/  FMNMX.FTZ R17, R250, R5, !PT ;  /* 0x00000005fa117209 */ /* 0x000fe40007810000 */
[----:B------:R-:W-:Y:S02]  /*129f0*/  FMNMX.FTZ R16, R11, R16, !PT ;  /* 0x000000100b107209 */ /* 0x000fe40007810000 */
[----:B------:R-:W-:Y:S02]  /*12a00*/  IABS R12, R12 ;  /* 0x0000000c000c7213 */ /* 0x000fe40000000000 */
[----:B------:R-:W-:Y:S01]  /*12a10*/  IADD3 R15, R240, -R35, RZ ;  /* 0x80000023f00f7210 */ /* 0x000fe20007ffe0ff */
[----:B--2---:R-:W-:Y:S01]  /*12a20*/  FFMA.FTZ R8, R13, -UR16, R8 ;  /* 0x800000100d087c23 */ /* 0x004fe20008010008 */
[----:B------:R-:W-:Y:S02]  /*12a30*/  FSEL R192, R26, -INF , !P1 ;  /* 0xff8000001ac07808 */ /* 0x000fe40004800000 */
[----:B------:R-:W-:Y:S01]  /*12a40*/  ISETP.GE.AND P1, PT, R35, R242, PT ;  /* 0x000000f22300720c */ /* 0x000fe20003f26270 */
[----:B------:R-:W2:Y:S01]  /*12a50*/  I2F R12, R12 ;  /* 0x0000000c000c7306 */ /* 0x000ea20000201400 */
[----:B------:R-:W-:Y:S02]  /*12a60*/  FMNMX.FTZ R17, R207, R17, !PT ;  /* 0x00000011cf117209 */ /* 0x000fe40007810000 */
[----:B------:R-:W-:Y:S02]  /*12a70*/  FMNMX.FTZ R16, R10, R16, !PT ;  /* 0x000000100a107209 */ /* 0x000fe40007810000 */
[----:B------:R-:W-:Y:S01]  /*12a80*/  IADD3 R13, R240, -R14, RZ ;  /* 0x8000000ef00d7210 */ /* 0x000fe20007ffe0ff */
[----:B-1----:R-:W-:Y:S01]  /*12a90*/  FFMA.FTZ R27, R33, -UR16, R27 ;  /* 0x80000010211b7c23 */ /* 0x002fe2000801001b */
[----:B------:R-:W-:Y:S02]  /*12aa0*/  IABS R15, R15 ;  /* 0x0000000f000f7213 */ /* 0x000fe40000000000 */
[----:B------:R-:W-:Y:S02]  /*12ab0*/  ISETP.GE.OR P1, PT, R35, R241, !P1 ;  /* 0x000000f12300720c */ /* 0x000fe40004f26670 */
[----:B------:R-:W-:Y:S02]  /*12ac0*/  FMNMX.FTZ R17, R206, R17, !PT ;  /* 0x00000011ce117209 */ /* 0x000fe40007810000 */
[----:B------:R-:W-:Y:S01]  /*12ad0*/  FMNMX.FTZ R16, R175, R16, !PT ;  /* 0x00000010af107209 */ /* 0x000fe20007810000 */
[----:B------:R-:W1:Y:S01]  /*12ae0*/  I2F R15, R15 ;  /* 0x0000000f000f7306 */ /* 0x000e620000201400 */
[----:B------:R-:W-:Y:S02]  /*12af0*/  IABS R13, R13 ;  /* 0x0000000d000d7213 */ /* 0x000fe40000000000 */
[----:B------:R-:W-:Y:S02]  /*12b00*/  IADD3 R5, R240, -R3, RZ ;  /* 0x80000003f0057210 */ /* 0x000fe40007ffe0ff */
[----:B------:R-:W-:Y:S02]  /*12b10*/  FSEL R191, R28, -INF , !P1 ;  /* 0xff8000001cbf7808 */ /* 0x000fe40004800000 */
[----:B------:R-:W-:Y:S02]  /*12b20*/  ISETP.GE.AND P1, PT, R14, R242, PT ;  /* 0x000000f20e00720c */ /* 0x000fe40003f26270 */
[----:B------:R-:W-:Y:S01]  /*12b30*/  FMNMX.FTZ R17, R205, R17, !PT ;  /* 0x00000011cd117209 */ /* 0x000fe20007810000 */
[----:B------:R-:W3:Y:S01]  /*12b40*/  I2F R13, R13 ;  /* 0x0000000d000d7306 */ /* 0x000ee20000201400 */
[----:B------:R-:W-:Y:S01]  /*12b50*/  FMNMX.FTZ R16, R174, R16, !PT ;  /* 0x00000010ae107209 */ /* 0x000fe20007810000 */
[----:B--2---:R-:W-:Y:S01]  /*12b60*/  FFMA.FTZ R23, R12, -UR16, R23 ;  /* 0x800000100c177c23 */ /* 0x004fe20008010017 */
[----:B------:R-:W-:Y:S02]  /*12b70*/  IABS R5, R5 ;  /* 0x0000000500057213 */ /* 0x000fe40000000000 */
[----:B------:R-:W-:Y:S02]  /*12b80*/  ISETP.GE.OR P1, PT, R14, R241, !P1 ;  /* 0x000000f10e00720c */ /* 0x000fe40004f26670 */
[----:B------:R-:W-:Y:S02]  /*12b90*/  ISETP.GE.AND P6, PT, R3, R242, PT ;  /* 0x000000f20300720c */ /* 0x000fe40003fc6270 */
[----:B------:R-:W-:Y:S01]  /*12ba0*/  FMNMX.FTZ R17, R192, R17, !PT ;  /* 0x00000011c0117209 */ /* 0x000fe20007810000 */
[----:B------:R-:W2:Y:S01]  /*12bb0*/  I2F R5, R5 ;  /* 0x0000000500057306 */ /* 0x000ea20000201400 */
[----:B------:R-:W-:Y:S02]  /*12bc0*/  FMNMX.FTZ R16, R173, R16, !PT ;  /* 0x00000010ad107209 */ /* 0x000fe40007810000 */
[----:B------:R-:W-:Y:S01]  /*12bd0*/  ISETP.GE.AND P5, PT, R34, R239, PT ;  /* 0x000000ef2200720c */ /* 0x000fe20003fa6270 */
[----:B-1----:R-:W-:Y:S01]  /*12be0*/  FFMA.FTZ R22, R15, -UR16, R22 ;  /* 0x800000100f167c23 */ /* 0x002fe20008010016 */
[----:B------:R-:W-:Y:S02]  /*12bf0*/  FSEL R190, R29, -INF , !P1 ;  /* 0xff8000001dbe7808 */ /* 0x000fe40004800000 */
[----:B------:R-:W-:Y:S02]  /*12c00*/  ISETP.GE.OR P6, PT, R3, R241, !P6 ;  /* 0x000000f10300720c */ /* 0x000fe400077c6670 */
[----:B------:R-:W-:Y:S02]  /*12c10*/  FMNMX.FTZ R17, R191, R17, !PT ;  /* 0x00000011bf117209 */ /* 0x000fe40007810000 */
[----:B------:R-:W-:Y:S02]  /*12c20*/  FMNMX.FTZ R16, R172, R16, !PT ;  /* 0x00000010ac107209 */ /* 0x000fe40007810000 */
[----:B------:R-:W-:Y:S01]  /*12c30*/  ISETP.GE.OR P5, PT, R34, R238, !P5 ;  /* 0x000000ee2200720c */ /* 0x000fe20006fa6670 */
[----:B---3--:R-:W-:Y:S01]  /*12c40*/  FFMA.FTZ R25, R13, -UR16, R25 ;  /* 0x800000100d197c23 */ /* 0x008fe20008010019 */
[----:B------:R-:W-:Y:S02]  /*12c50*/  FSEL R188, R27, -INF , !P6 ;  /* 0xff8000001bbc7808 */ /* 0x000fe40007000000 */
[----:B------:R-:W-:Y:S02]  /*12c60*/  FMNMX.FTZ R17, R190, R17, !PT ;  /* 0x00000011be117209 */ /* 0x000fe40007810000 */
[----:B------:R-:W-:Y:S02]  /*12c70*/  FSEL R203, R6, -INF , !P5 ;  /* 0xff80000006cb7808 */ /* 0x000fe40006800000 */
[----:B------:R-:W-:Y:S02]  /*12c80*/  FMNMX.FTZ R16, R204, R16, !PT ;  /* 0x00000010cc107209 */ /* 0x000fe40007810000 */
[----:B------:R-:W-:Y:S01]  /*12c90*/  FMNMX.FTZ R4, R188, R17, !PT ;  /* 0x00000011bc047209 */ /* 0x000fe20007810000 */
[----:B--2---:R-:W-:Y:S01]  /*12ca0*/  FFMA.FTZ R24, R5, -UR16, R24 ;  /* 0x8000001005187c23 */ /* 0x004fe20008010018 */
        /* <DEDUP_REMOVED lines=74> */
[----:B------:R-:W3:Y:S01]  /*13150*/  MUFU.EX2 R183, R183 ;  /* 0x000000b700b77308 */ /* 0x000ee20000000800 */
        /* <DEDUP_REMOVED lines=9> */
[----:B------:R-:W-:Y:S02]  /*131f0*/  FFMA.FTZ R189, R188, c[0x0][0x23c], -R189 ;  /* 0x00008f00bcbd7a23 */ /* 0x000fe400000108bd */
[--C-:B------:R-:W-:Y:S02]  /*13200*/  FFMA.FTZ R188, R179, c[0x0][0x23c], -R176.reuse ;  /* 0x00008f00b3bc7a23 */ /* 0x100fe400000108b0 */
[----:B------:R-:W-:Y:S01]  /*13210*/  FFMA.FTZ R176, R165, c[0x0][0x23c], -R176 ;  /* 0x00008f00a5b07a23 */ /* 0x000fe200000108b0 */
[----:B------:R-:W1:Y:S01]  /*13220*/  MUFU.EX2 R181, R181 ;  /* 0x000000b500b57308 */ /* 0x000e620000000800 */
[----:B---3--:R-:W-:Y:S09]  /*13230*/  F2FP.BF16.PACK_AB R169, R183, R187 ;  /* 0x000000bbb7a9723e */ /* 0x008ff200000010ff */
[----:B------:R-:W3:Y:S10]  /*13240*/  MUFU.EX2 R2, R2 ;  /* 0x0000000200027308 */ /* 0x000ef40000000800 */
[----:B------:R-:W4:Y:S01]  /*13250*/  MUFU.EX2 R0, R0 ;  /* 0x0000000000007308 */ /* 0x000f220000000800 */
[----:B-1----:R-:W-:Y:S09]  /*13260*/  F2FP.BF16.PACK_AB R171, R181, R182 ;  /* 0x000000b6b5ab723e */ /* 0x002ff200000010ff */
[----:B------:R1:W-:Y:S01]  /*13270*/  MUFU.EX2 R165, R176 ;  /* 0x000000b000a57308 */ /* 0x0003e20000000800 */
        /* <DEDUP_REMOVED lines=11> */
[----:B------:R-:W3:Y:S01]  /*13330*/  MUFU.EX2 R194, R194 ;  /* 0x000000c200c27308 */ /* 0x000ee20000000800 */
[C---:B------:R-:W-:Y:S03]  /*13340*/  HMMA.16816.F32.BF16 R4, R168.reuse, R12, R4 ;  /* 0x0000000ca804723c */ /* 0x040fe60000041804 */
[----:B------:R-:W-:Y:S02]  /*13350*/  LDSM.16.MT88.4 R156, [R226+0x12800] ;  /* 0x01280000e29c783b */ /* 0x000fe40000004200 */
[C---:B------:R-:W-:Y:S02]  /*13360*/  FMUL.FTZ R17, R2.reuse, R149 ;  /* 0x0000009502117220 */ /* 0x040fe40000410000 */
[C---:B------:R-:W-:Y:S01]  /*13370*/  FMUL.FTZ R12, R2.reuse, R152 ;  /* 0x00000098020c7220 */ /* 0x040fe20000410000 */
[C---:B------:R-:W-:Y:S01]  /*13380*/  HMMA.16816.F32.BF16 R8, R168.reuse, R14, R8 ;  /* 0x0000000ea808723c */ /* 0x040fe20000041808 */
[----:B------:R-:W-:Y:S02]  /*13390*/  MUFU.EX2 R195, R195 ;  /* 0x000000c300c37308 */ /* 0x000fe40000000800 */
[----:B-1----:R-:W-:Y:S01]  /*133a0*/  LDSM.16.MT88.4 R176, [R228+0x15800] ;  /* 0x01580000e4b0783b */ /* 0x002fe20000004200 */
        /* <DEDUP_REMOVED lines=15> */
[----:B------:R-:W2:Y:S01]  /*134a0*/  MUFU.EX2 R198, R198 ;  /* 0x000000c600c67308 */ /* 0x000ea20000000800 */
        /* <DEDUP_REMOVED lines=91> */
[----:B------:R-:W2:Y:S01]  /*13a60*/  MUFU.EX2 R251, R251 ;  /* 0x000000fb00fb7308 */ /* 0x000ea20000000800 */
[C---:B------:R-:W-:Y:S01]  /*13a70*/  HMMA.16816.F32.BF16 R72, R168.reuse, R138, R72 ;  /* 0x0000008aa848723c */ /* 0x040fe20000041848 */
[----:B------:R-:W2:Y:S02]  /*13a80*/  LDSM.16.MT88.4 R136, [R224+0x14000] ;  /* 0x01400000e088783b */ /* 0x000ea40000004200 */
[C---:B------:R-:W-:Y:S02]  /*13a90*/  FMUL.FTZ R78, R0.reuse, R78 ;  /* 0x0000004e004e7220 */ /* 0x040fe40000410000 */
[----:B------:R-:W-:Y:S02]  /*13aa0*/  FMUL.FTZ R79, R0, R79 ;  /* 0x0000004f004f7220 */ /* 0x000fe40000410000 */
[C---:B------:R-:W-:Y:S02]  /*13ab0*/  FMUL.FTZ R80, R2.reuse, R80 ;  /* 0x0000005002507220 */ /* 0x040fe40000410000 */
[----:B------:R-:W-:Y:S01]  /*13ac0*/  FMUL.FTZ R81, R2, R81 ;  /* 0x0000005102517220 */ /* 0x000fe20000410000 */
[----:B------:R-:W2:Y:S02]  /*13ad0*/  MUFU.EX2 R252, R252 ;  /* 0x000000fc00fc7308 */ /* 0x000ea40000000800 */
        /* <DEDUP_REMOVED lines=252> */
.L_x_7780:
        /* <DEDUP_REMOVED lines=338> */
.L_x_7786:
[----:B-1234-:R-:W-:Y:S05]  /*15fc0*/  BSYNC B0 ;  /* 0x0000000000007941 */ /* 0x01efea0003800000 */
.L_x_7785:
        /* <DEDUP_REMOVED lines=23> */
.L_x_7788:
[----:B------:R-:W-:Y:S05]  /*16140*/  BSYNC B0 ;  /* 0x0000000000007941 */ /* 0x000fea0003800000 */
.L_x_7787:
        /* <DEDUP_REMOVED lines=14> */
.L_x_7790:
[----:B------:R-:W-:Y:S05]  /*16230*/  BSYNC B0 ;  /* 0x0000000000007941 */ /* 0x000fea0003800000 */
.L_x_7789:
        /* <DEDUP_REMOVED lines=14> */
.L_x_7792:
[----:B------:R-:W-:Y:S05]  /*16320*/  BSYNC B0 ;  /* 0x0000000000007941 */ /* 0x000fea0003800000 */
.L_x_7791:
        /* <DEDUP_REMOVED lines=14> */
.L_x_7794:
[----:B------:R-:W-:Y:S05]  /*16410*/  BSYNC B0 ;  /* 0x0000000000007941 */ /* 0x000fea0003800000 */
.L_x_7793:
        /* <DEDUP_REMOVED lines=14> */
.L_x_7796:
[----:B------:R-:W-:Y:S05]  /*16500*/  BSYNC B0 ;  /* 0x0000000000007941 */ /* 0x000fea0003800000 */
.L_x_7795:
        /* <DEDUP_REMOVED lines=14> */
.L_x_7798:
[----:B------:R-:W-:Y:S05]  /*165f0*/  BSYNC B0 ;  /* 0x0000000000007941 */ /* 0x000fea0003800000 */
.L_x_7797:
        /* <DEDUP_REMOVED lines=14> */
.L_x_7800:
[----:B------:R-:W-:Y:S05]  /*166e0*/  BSYNC B0 ;  /* 0x0000000000007941 */ /* 0x000fea0003800000 */
.L_x_7799:
        /* <DEDUP_REMOVED lines=15> */
.L_x_7801:
        /* <DEDUP_REMOVED lines=10> */
.L_x_8977:


//--------------------- .text._ZN5flash24flash_fwd_splitkv_kernelI23Flash_fwd_kernel_traitsILi256ELi64ELi64ELi4ELb0ELb0EN7cutlass10bfloat16_tE19Flash_kernel_traitsILi256ELi64ELi64ELi4ES3_EELb0ELb1ELb0ELb0ELb1ELb0ELb1ELb1EEEvNS_16Flash_fwd_paramsE --------------------------
	.section	.text._ZN5flash24flash_fwd_splitkv_kernelI23Flash_fwd_kernel_traitsILi256ELi64ELi64ELi4ELb0ELb0EN7cutlass10bfloat16_tE19Flash_kernel_traitsILi256ELi64ELi64ELi4ES3_EELb0ELb1ELb0ELb0ELb1ELb0ELb1ELb1EEEvNS_16Flash_fwd_paramsE,"ax",@progbits
	.sectioninfo	@"SHI_REGISTERS=255"
	.align	128
        .global         _ZN5flash24flash_fwd_splitkv_kernelI23Flash_fwd_kernel_traitsILi256ELi64ELi64ELi4ELb0ELb0EN7cutlass10bfloat16_tE19Flash_kernel_traitsILi256ELi64ELi64ELi4ES3_EELb0ELb1ELb0ELb0ELb1ELb0ELb1ELb1EEEvNS_16Flash_fwd_paramsE
        .type           _ZN5flash24flash_fwd_splitkv_kernelI23Flash_fwd_kernel_traitsILi256ELi64ELi64ELi4ELb0ELb0EN7cutlass10bfloat16_tE19Flash_kernel_traitsILi256ELi64ELi64ELi4ES3_EELb0ELb1ELb0ELb0ELb1ELb0ELb1ELb1EEEvNS_16Flash_fwd_paramsE,@function
        .size           _ZN5flash24flash_fwd_splitkv_kernelI23Flash_fwd_kernel_traitsILi256ELi64ELi64ELi4ELb0ELb0EN7cutlass10bfloat16_tE19Flash_kernel_traitsILi256ELi64ELi64ELi4ES3_EELb0ELb1ELb0ELb0ELb1ELb0ELb1ELb1EEEvNS_16Flash_fwd_paramsE,(.L_x_8913 - _ZN5flash24flash_fwd_splitkv_kernelI23Flash_fwd_kernel_traitsILi256ELi64ELi64ELi4ELb0ELb0EN7cutlass10bfloat16_tE19Flash_kernel_traitsILi256ELi64ELi64ELi4ES3_EELb0ELb1ELb0ELb0ELb1ELb0ELb1ELb1EEEvNS_16Flash_fwd_paramsE)
        .other          _ZN5flash24flash_fwd_splitkv_kernelI23Flash_fwd_kernel_traitsILi256ELi64ELi64ELi4ELb0ELb0EN7cutlass10bfloat16_tE19Flash_kernel_traitsILi256ELi64ELi64ELi4ES3_EELb0ELb1ELb0ELb0ELb1ELb0ELb1ELb1EEEvNS_16Flash_fwd_paramsE,@"STO_CUDA_ENTRY STV_DEFAULT"
_ZN5flash24flash_fwd_splitkv_kernelI23Flash_fwd_kernel_traitsILi256ELi64ELi64ELi4ELb0ELb0EN7cutlass10bfloat16_tE19Flash_kernel_traitsILi256ELi64ELi64ELi4ES3_EELb0ELb1ELb0ELb0ELb1ELb0ELb1ELb1EEEvNS_16Flash_fwd_paramsE:
.text._ZN5flash24flash_fwd_splitkv_kernelI23Flash_fwd_kernel_traitsILi256ELi64ELi64ELi4ELb0ELb0EN7cutlass10bfloat16_tE19Flash_kernel_traitsILi256ELi64ELi64ELi4ES3_EELb0ELb1ELb0ELb0ELb1ELb0ELb1ELb1EEEvNS_16Flash_fwd_paramsE:
        /* <DEDUP_REMOVED lines=30> */
[----:B---34-:R-:W-:Y:S05]  /*01e0*/  CALL.REL.NOINC `($_ZN5flash24flash_fwd_splitkv_kernelI23Flash_fwd_kernel_traitsILi256ELi64ELi64ELi4ELb0ELb0EN7cutlass10bfloat16_tE19Flash_kernel_traitsILi256ELi64ELi64ELi4ES3_EELb0ELb1ELb0ELb0ELb1ELb0ELb1ELb1EEEvNS_16Flash_fwd_paramsE$_ZN5flash30compute_attn_1rowblock_splitkvI23Flash_fwd_kernel_traitsILi256ELi64ELi64ELi4ELb0ELb0EN7cutlass10bfloat16_tE19Flash_kernel_traitsILi256ELi64ELi64ELi4ES3_EELb0ELb1ELb0ELb0ELb1ELb0ELb1ELb1ENS_16Flash_fwd_paramsEEEvRKT8_iiiii) ;  /* 0x0000002000007944 */ /* 0x018fea0003c00000 */
[----:B------:R-:W-:Y:S05]  /*01f0*/  BSYNC B3 ;  /* 0x0000000000037941 */ /* 0x000fea0003800000 */
.L_x_7802:
[----:B------:R-:W-:Y:S05]  /*0200*/  EXIT ;  /* 0x000000000000794d */ /* 0x000fea0003800000 */
        .type           $_ZN5flash24flash_fwd_splitkv_kernelI23Flash_fwd_kernel_traitsILi256ELi64ELi64ELi4ELb0ELb0EN7cutlass10bfloat16_tE19Flash_kernel_traitsILi256ELi64ELi64ELi4ES3_EELb0ELb1ELb0ELb0ELb1ELb0ELb1ELb1EEEvNS_16Flash_fwd_paramsE$_ZN5flash30compute_attn_1rowblock_splitkvI23Flash_fwd_kernel_traitsILi256ELi64ELi64ELi4ELb0ELb0EN7cutlass10bfloat16_tE19Flash_kernel_traitsILi256ELi64ELi64ELi4ES3_EELb0ELb1ELb0ELb0ELb1ELb0ELb1ELb1ENS_16Flash_fwd_paramsEEEvRKT8_iiiii,@function
        .size           $_ZN5flash24flash_fwd_splitkv_kernelI23Flash_fwd_kernel_traitsILi256ELi64ELi64ELi4ELb0ELb0EN7cutlass10bfloat16_tE19Flash_kernel_traitsILi256ELi64ELi64ELi4ES3_EELb0ELb1ELb0ELb0ELb1ELb0ELb1ELb1EEEvNS_16Flash_fwd_paramsE$_ZN5flash30compute_attn_1rowblock_splitkvI23Flash_fwd_kernel_traitsILi256ELi64ELi64ELi4ELb0ELb0EN7cutlass10bfloat16_tE19Flash_kernel_traitsILi256ELi64ELi64ELi4ES3_EELb0ELb1ELb0ELb0ELb1ELb0ELb1ELb1ENS_16Flash_fwd_paramsEEEvRKT8_iiiii,($__internal_34_$__cuda_sm70_shflsync_bfly_p - $_ZN5flash24flash_fwd_splitkv_kernelI23Flash_fwd_kernel_traitsILi256ELi64ELi64ELi4ELb0ELb0EN7cutlass10bfloat16_tE19Flash_kernel_traitsILi256ELi64ELi64ELi4ES3_EELb0ELb1ELb0ELb0ELb1ELb0ELb1ELb1EEEvNS_16Flash_fwd_paramsE$_ZN5flash30compute_attn_1rowblock_splitkvI23Flash_fwd_kernel_traitsILi256ELi64ELi64ELi4ELb0ELb0EN7cutlass10bfloat16_tE19Flash_kernel_traitsILi256ELi64ELi64ELi4ES3_EELb0ELb1ELb0ELb0ELb1ELb0ELb1ELb1ENS_16Flash_fwd_paramsEEEvRKT8_iiiii)
$_ZN5flash24flash_fwd_splitkv_kernelI23Flash_fwd_kernel_traitsILi256ELi64ELi64ELi4ELb0ELb0EN7cutlass10bfloat16_tE19Flash_kernel_traitsILi256ELi64ELi64ELi4ES3_EELb0ELb1ELb0ELb0ELb1ELb0ELb1ELb1EEEvNS_16Flash_fwd_paramsE$_ZN5flash30compute_attn_1rowblock_splitkvI23Flash_fwd_kernel_traitsILi256ELi64ELi64ELi4ELb0ELb0EN7cutlass10bfloat16_tE19Flash_kernel_traitsILi256ELi64ELi64ELi4ES3_EELb0ELb1ELb0ELb0ELb1ELb0ELb1ELb1ENS_16Flash_fwd_paramsEEEvRKT8_iiiii:
        /* <DEDUP_REMOVED lines=21> */
.L_x_7804:
[----:B------:R-:W-:Y:S05]  /*0360*/  BSYNC B0 ;  /* 0x0000000000007941 */ /* 0x000fea0003800000 */
.L_x_7803:
        /* <DEDUP_REMOVED lines=17> */
.L_x_7806:
[----:B-1----:R1:W5:Y:S02]  /*0480*/  LD.E R3, [R18.64+0xb8] ;  /* 0x0000b80612037980 */ /* 0x002364000c101900 */
.L_x_7807:
[----:B------:R-:W-:Y:S05]  /*0490*/  BSYNC B0 ;  /* 0x0000000000007941 */ /* 0x000fea0003800000 */
.L_x_7805:
        /* <DEDUP_REMOVED lines=10> */
.L_x_7809:
[----:B------:R-:W4:Y:S01]  /*0540*/  LD.E.64 R2, [R18.64+0x108] ;  /* 0x0001080612027980 */ /* 0x000f22000c101b00 */
[----:B------:R-:W-:Y:S01]  /*0550*/  BSSY B0, `(.L_x_7811) ;  /* 0x0000006000007945 */ /* 0x000fe20003800000 */
[----:B------:R-:W-:Y:S01]  /*0560*/  IMAD.MOV.U32 R57, RZ, RZ, RZ ;  /* 0x000000ffff397224 */ /* 0x000fe200078e00ff */
[----:B----4-:R-:W-:-:S04]  /*0570*/  ISETP.NE.U32.AND P0, PT, R2, RZ, PT ;  /* 0x000000ff0200720c */ /* 0x010fc80003f05070 */
[----:B------:R-:W-:-:S13]  /*0580*/  ISETP.NE.AND.EX P0, PT, R3, RZ, PT, P0 ;  /* 0x000000ff0300720c */ /* 0x000fda0003f05300 */
[----:B------:R-:W-:Y:S05]  /*0590*/  @!P0 BRA `(.L_x_7812) ;  /* 0x0000001000008947 */ /* 0x000fea0003800000 */
[----:B------:R1:W5:Y:S02]  /*05a0*/  LD.E R57, [R18.64+0xbc] ;  /* 0x0000bc0612397980 */ /* 0x000364000c101900 */
.L_x_7812:
[----:B------:R-:W-:Y:S05]  /*05b0*/  BSYNC B0 ;  /* 0x0000000000007941 */ /* 0x000fea0003800000 */
.L_x_7811:
[----:B-----5:R-:W-:Y:S02]  /*05c0*/  IADD3 R57, R70, R57, RZ ;  /* 0x0000003946397210 */ /* 0x020fe40007ffe0ff */
.L_x_7810:
[----:B------:R-:W-:Y:S05]  /*05d0*/  BSYNC B1 ;  /* 0x0000000000017941 */ /* 0x000fea0003800000 */
.L_x_7808:
[----:B------:R-:W-:Y:S01]  /*05e0*/  IMAD.SHL.U32 R59, R235, 0x40, RZ ;  /* 0x00000040eb3b7824 */ /* 0x000fe200078e00ff */
[----:B------:R-:W-:Y:S01]  /*05f0*/  MOV R2, R234 ;  /* 0x000000ea00027202 */ /* 0x000fe20000000f00 */
[----:B------:R-:W-:-:S03]  /*0600*/  IMAD.MOV.U32 R3, RZ, RZ, 0x0 ;  /* 0x00000000ff037424 */ /* 0x000fc600078e00ff */
[----:B------:R-:W-:-:S13]  /*0610*/  ISETP.GT.AND P0, PT, R236, R59, PT ;  /* 0x0000003bec00720c */ /* 0x000fda0003f04270 */
[----:B------:R-:W-:Y:S05]  /*0620*/  @!P0 RET.REL.NODEC R2 `(_ZN5flash24flash_fwd_splitkv_kernelI23Flash_fwd_kernel_traitsILi256ELi64ELi64ELi4ELb0ELb0EN7cutlass10bfloat16_tE19Flash_kernel_traitsILi256ELi64ELi64ELi4ES3_EELb0ELb1ELb0ELb0ELb1ELb0ELb1ELb1EEEvNS_16Flash_fwd_paramsE) ;  /* 0xfffff9d002008950 */ /* 0x000fea0003c3ffff */
[----:B------:R-:W4:Y:S04]  /*0630*/  LD.E R0, [R18.64+0xb8] ;  /* 0x0000b80612007980 */ /* 0x000f28000c101900 */
[----:B------:R-:W5:Y:S04]  /*0640*/  LD.E R5, [R18.64+0x184] ;  /* 0x0001840612057980 */ /* 0x000f68000c101900 */
[----:B---3--:R-:W3:Y:S01]  /*0650*/  LD.E R4, [R18.64+0x188] ;  /* 0x0001880612047980 */ /* 0x008ee2000c101900 */
[----:B------:R-:W-:-:S04]  /*0660*/  IABS R3, c[0x0][0x10] ;  /* 0x0000040000037a13 */ /* 0x000fc80000000000 */
        /* <DEDUP_REMOVED lines=19> */
[----:B------:R-:W-:Y:S01]  /*07a0*/  IADD3 R6, R57, R59, -R236 ;  /* 0x0000003b39067210 */ /* 0x000fe20007ffe8ec */
[----:B------:R-:W-:Y:S01]  /*07b0*/  IMAD R0, R11, R0, R2 ;  /* 0x000000000b007224 */ /* 0x000fe200078e0202 */
[----:B------:R-:W-:-:S03]  /*07c0*/  IADD3 R2, R57, 0x3f, RZ ;  /* 0x0000003f39027810 */ /* 0x000fc60007ffe0ff */
[----:B-----5:R-:W-:Y:S01]  /*07d0*/  IMAD.IADD R6, R6, 0x1, -R5 ;  /* 0x0000000106067824 */ /* 0x020fe200078e0a05 */
[----:B------:R-:W-:Y:S02]  /*07e0*/  ISETP.GT.U32.AND P1, PT, R3, R0, PT ;  /* 0x000000000300720c */ /* 0x000fe40003f24070 */
[----:B------:R-:W-:Y:S02]  /*07f0*/  SHF.R.S32.HI R5, RZ, 0x1f, R2 ;  /* 0x0000001fff057819 */ /* 0x000fe40000011402 */
[----:B------:R-:W-:Y:S02]  /*0800*/  SHF.R.S32.HI R7, RZ, 0x1f, R6 ;  /* 0x0000001fff077819 */ /* 0x000fe40000011406 */
[----:B------:R-:W-:Y:S02]  /*0810*/  LEA.HI R2, R5, R2, RZ, 0x6 ;  /* 0x0000000205027211 */ /* 0x000fe400078f30ff */
[----:B------:R-:W-:Y:S02]  /*0820*/  LEA.HI R7, R7, R6, RZ, 0x6 ;  /* 0x0000000607077211 */ /* 0x000fe400078f30ff */
[----:B------:R-:W-:-:S02]  /*0830*/  SHF.R.S32.HI R2, RZ, 0x6, R2 ;  /* 0x00000006ff027819 */ /* 0x000fc40000011402 */
[----:B------:R-:W-:Y:S01]  /*0840*/  SHF.R.S32.HI R7, RZ, 0x6, R7 ;  /* 0x00000006ff077819 */ /* 0x000fe20000011407 */
[----:B------:R-:W-:Y:S01]  /*0850*/  @!P1 IMAD.IADD R0, R0, 0x1, -R3 ;  /* 0x0000000100009824 */ /* 0x000fe200078e0a03 */
[----:B------:R-:W-:Y:S02]  /*0860*/  @!P1 IADD3 R11, R11, 0x1, RZ ;  /* 0x000000010b0b9810 */ /* 0x000fe40007ffe0ff */
[----:B------:R-:W-:Y:S02]  /*0870*/  ISETP.NE.AND P1, PT, RZ, c[0x0][0x10], PT ;  /* 0x00000400ff007a0c */ /* 0x000fe40003f25270 */
[----:B------:R-:W-:Y:S02]  /*0880*/  ISETP.GE.U32.AND P2, PT, R0, R3, PT ;  /* 0x000000030000720c */ /* 0x000fe40003f46070 */
[----:B------:R-:W-:-:S04]  /*0890*/  IADD3 R0, -R236, 0x7f, R59 ;  /* 0x0000007fec007810 */ /* 0x000fc80007ffe13b */
[----:B---3--:R-:W-:-:S04]  /*08a0*/  IADD3 R0, R4, R0, R57 ;  /* 0x0000000004007210 */ /* 0x008fc80007ffe039 */
[----:B------:R-:W-:-:S03]  /*08b0*/  SHF.R.S32.HI R5, RZ, 0x1f, R0 ;  /* 0x0000001fff057819 */ /* 0x000fc60000011400 */
[----:B------:R-:W-:Y:S02]  /*08c0*/  @P2 IADD3 R11, R11, 0x1, RZ ;  /* 0x000000010b0b2810 */ /* 0x000fe40007ffe0ff */
[----:B------:R-:W-:-:S03]  /*08d0*/  LEA.HI R5, R5, R0, RZ, 0x6 ;  /* 0x0000000005057211 */ /* 0x000fc600078f30ff */
[----:B------:R-:W-:Y:S01]  /*08e0*/  IMAD.MOV.U32 R3, RZ, RZ, R11 ;  /* 0x000000ffff037224 */ /* 0x000fe200078e000b */
[----:B------:R-:W-:-:S03]  /*08f0*/  SHF.R.S32.HI R5, RZ, 0x6, R5 ;  /* 0x00000006ff057819 */ /* 0x000fc60000011405 */
[----:B------:R-:W-:Y:S01]  /*0900*/  @!P0 IMAD.MOV R3, RZ, RZ, -R3 ;  /* 0x000000ffff038224 */ /* 0x000fe200078e0a03 */
[----:B------:R-:W-:-:S05]  /*0910*/  @!P1 LOP3.LUT R3, RZ, c[0x0][0x10], RZ, 0x33, !PT ;  /* 0x00000400ff039a12 */ /* 0x000fca00078e33ff */
[----:B------:R-:W-:-:S04]  /*0920*/  IMAD R230, R3, UR8, RZ ;  /* 0x0000000803e67c24 */ /* 0x000fc8000f8e02ff */
[----:B------:R-:W-:Y:S01]  /*0930*/  IMAD.IADD R3, R3, 0x1, R230 ;  /* 0x0000000103037824 */ /* 0x000fe200078e02e6 */
[----:B------:R-:W-:-:S04]  /*0940*/  IMNMX R230, R230, R7, !PT ;  /* 0x00000007e6e67217 */ /* 0x000fc80007800200 */
[----:B------:R-:W-:-:S04]  /*0950*/  IMNMX R2, R2, R3, PT ;  /* 0x0000000302027217 */ /* 0x000fc80003800200 */
[----:B------:R-:W-:-:S04]  /*0960*/  IMNMX R165, R2, R5, PT ;  /* 0x0000000502a57217 */ /* 0x000fc80003800200 */
[----:B------:R-:W-:-:S13]  /*0970*/  ISETP.GE.AND P0, PT, R230, R165, PT ;  /* 0x000000a5e600720c */ /* 0x000fda0003f06270 */
[----:B------:R-:W-:Y:S05]  /*0980*/  @!P0 BRA `(.L_x_7813) ;  /* 0x0000067000008947 */ /* 0x000fea0003800000 */
[----:B------:R-:W3:Y:S04]  /*0990*/  LD.E.64 R2, [R18.64+0xb0] ;  /* 0x0000b00612027980 */ /* 0x000ee8000c101b00 */
[----:B------:R-:W4:Y:S04]  /*09a0*/  LD.E R4, [R18.64+0x60] ;  /* 0x0000600612047980 */ /* 0x000f28000c101900 */
[----:B------:R-:W5:Y:S04]  /*09b0*/  LD.E R0, [R18.64+0xcc] ;  /* 0x0000cc0612007980 */ /* 0x000f68000c101900 */
        /* <DEDUP_REMOVED lines=10> */
[----:B---3--:R-:W-:-:S04]  /*0a60*/  IMAD R2, R2, UR8, R239 ;  /* 0x0000000802027c24 */ /* 0x008fc8000f8e02ef */
[----:B----4-:R-:W-:Y:S02]  /*0a70*/  IMAD R2, R2, R4, R237 ;  /* 0x0000000402027224 */ /* 0x010fe400078e02ed */
[----:B------:R-:W-:Y:S02]  /*0a80*/  IMAD.SHL.U32 R4, R5, 0x4, RZ ;  /* 0x0000000405047824 */ /* 0x000fe400078e00ff */
[--C-:B------:R-:W-:Y:S01]  /*0a90*/  IMAD R3, R3, R2, R59.reuse ;  /* 0x0000000203037224 */ /* 0x100fe200078e023b */
[----:B------:R-:W-:Y:S01]  /*0aa0*/  IADD3 R2, R8, 0x8, RZ ;  /* 0x0000000808027810 */ /* 0x000fe20007ffe0ff */
[----:B------:R-:W-:Y:S01]  /*0ab0*/  IMAD.IADD R59, R236, 0x1, -R59 ;  /* 0x00000001ec3b7824 */ /* 0x000fe200078e0a3b */
[--C-:B------:R-:W-:Y:S01]  /*0ac0*/  SHF.R.S32.HI R5, RZ, 0x1f, R4.reuse ;  /* 0x0000001fff057819 */ /* 0x100fe20000011404 */
[----:B-----5:R-:W-:Y:S01]  /*0ad0*/  IMAD R0, R3, R0, RZ ;  /* 0x0000000003007224 */ /* 0x020fe200078e02ff */
        /* <DEDUP_REMOVED lines=77> */
[----:B------:R-:W-:Y:S05]  /*0fb0*/  @P6 RET.REL.NODEC R234 `(_ZN5flash24flash_fwd_splitkv_kernelI23Flash_fwd_kernel_traitsILi256ELi64ELi64ELi4ELb0ELb0EN7cutlass10bfloat16_tE19Flash_kernel_traitsILi256ELi64ELi64ELi4ES3_EELb0ELb1ELb0ELb0ELb1ELb0ELb1ELb1EEEvNS_16Flash_fwd_paramsE) ;  /* 0xfffff040ea006950 */ /* 0x000fea0003c3ffff */
[----:B-1----:R-:W-:Y:S02]  /*0fc0*/  MOV R3, 0xff800000 ;  /* 0xff80000000037802 */ /* 0x002fe40000000f00 */
[----:B------:R-:W-:-:S03]  /*0fd0*/  MOV R235, 0x0 ;  /* 0x0000000000eb7802 */ /* 0x000fc60000000f00 */
[----:B------:R1:W-:Y:S01]  /*0fe0*/  ST.E [R6.64+0xe0], R3 ;  /* 0x0000e00306007985 */ /* 0x0003e2000c101906 */
[----:B------:R-:W-:Y:S05]  /*0ff0*/  RET.REL.NODEC R234 `(_ZN5flash24flash_fwd_splitkv_kernelI23Flash_fwd_kernel_traitsILi256ELi64ELi64ELi4ELb0ELb0EN7cutlass10bfloat16_tE19Flash_kernel_traitsILi256ELi64ELi64ELi4ES3_EELb0ELb1ELb0ELb0ELb1ELb0ELb1ELb1EEEvNS_16Flash_fwd_paramsE) ;  /* 0xfffff000ea007950 */ /* 0x000fea0003c3ffff */
.L_x_7813:
        /* <DEDUP_REMOVED lines=22> */
[----:B-1----:R-:W3:Y:S04]  /*1160*/  LD.E R2, [R18.64+0x170] ;  /* 0x0001700612027980 */ /* 0x002ee8000c101900 */
        /* <DEDUP_REMOVED lines=15> */
[----:B-----5:R-:W-:Y:S01]  /*1260*/  IMAD R8, R3, R4, RZ ;  /* 0x0000000403087224 */ /* 0x020fe200078e02ff */
        /* <DEDUP_REMOVED lines=24> */
[----:B------:R-:W-:Y:S02]  /*13f0*/  IABS R7, R6 ;  /* 0x0000000600077213 */ /* 0x000fe40000000000 */
[----:B----4-:R-:W-:-:S05]  /*1400*/  IADD3 R0, RZ, -R23, RZ ;  /* 0x80000017ff007210 */ /* 0x010fca0007ffe0ff */
[----:B-1----:R-:W-:Y:S01]  /*1410*/  IMAD R17, R0, R8, RZ ;  /* 0x0000000800117224 */ /* 0x002fe200078e02ff */
        /* <DEDUP_REMOVED lines=15> */
[----:B--2---:R-:W-:Y:S01]  /*1510*/  IMAD R8, R169, R2, RZ ;  /* 0x00000002a9087224 */ /* 0x004fe200078e02ff */
[----:B------:R-:W-:-:S04]  /*1520*/  SHF.R.S32.HI R13, RZ, 0x1f, R2 ;  /* 0x0000001fff0d7819 */ /* 0x000fc80000011402 */
[----:B------:R-:W-:Y:S02]  /*1530*/  @!P0 IMAD.MOV R4, RZ, RZ, -R4 ;  /* 0x000000ffff048224 */ /* 0x000fe400078e0a04 */
[----:B------:R-:W-:Y:S01]  /*1540*/  IMAD R8, R168, R13, R8 ;  /* 0x0000000da8087224 */ /* 0x000fe200078e0208 */
[----:B------:R-:W-:-:S05]  /*1550*/  @!P1 LOP3.LUT R4, RZ, R6, RZ, 0x33, !PT ;  /* 0x00000006ff049212 */ /* 0x000fca00078e33ff */
[----:B------:R-:W-:Y:S01]  /*1560*/  IMAD R6, R15, R4, RZ ;  /* 0x000000040f067224 */ /* 0x000fe200078e02ff */
[----:B---3--:R-:W-:Y:S01]  /*1570*/  SHF.R.S32.HI R0, RZ, 0x1f, R3 ;  /* 0x0000001fff007819 */ /* 0x008fe20000011403 */
[-C--:B------:R-:W-:Y:S02]  /*1580*/  IMAD R7, R21, R3.reuse, RZ ;  /* 0x0000000315077224 */ /* 0x080fe400078e02ff */
[----:B------:R-:W-:-:S04]  /*1590*/  IMAD.WIDE.U32 R16, R20, R3, RZ ;  /* 0x0000000314107225 */ /* 0x000fc800078e00ff */
[----:B------:R-:W-:-:S05]  /*15a0*/  IMAD R7, R20, R0, R7 ;  /* 0x0000000014077224 */ /* 0x000fca00078e0207 */
[----:B------:R-:W-:Y:S01]  /*15b0*/  IADD3 R17, R17, R7, RZ ;  /* 0x0000000711117210 */ /* 0x000fe20007ffe0ff */
[----:B------:R-:W-:-:S04]  /*15c0*/  IMAD R7, R11, R3, RZ ;  /* 0x000000030b077224 */ /* 0x000fc800078e02ff */
[----:B------:R-:W-:Y:S01]  /*15d0*/  IMAD.WIDE.U32 R16, R2, R168, R16 ;  /* 0x000000a802107225 */ /* 0x000fe200078e0010 */
[----:B------:R-:W-:-:S04]  /*15e0*/  SHF.R.S32.HI R11, RZ, 0x1f, R4 ;  /* 0x0000001fff0b7819 */ /* 0x000fc80000011404 */
[----:B------:R-:W-:Y:S01]  /*15f0*/  IADD3 R17, R17, R8, RZ ;  /* 0x0000000811117210 */ /* 0x000fe20007ffe0ff */
[----:B------:R-:W-:-:S04]  /*1600*/  IMAD.WIDE.U32 R20, R10, R3, RZ ;  /* 0x000000030a147225 */ /* 0x000fc800078e00ff */
[----:B------:R-:W-:Y:S02]  /*1610*/  IMAD R7, R10, R0, R7 ;  /* 0x000000000a077224 */ /* 0x000fe400078e0207 */
[----:B------:R-:W-:Y:S02]  /*1620*/  IMAD R0, R14, R11, R6 ;  /* 0x0000000b0e007224 */ /* 0x000fe400078e0206 */
[----:B------:R-:W-:Y:S01]  /*1630*/  IMAD.WIDE.U32 R14, R4, R14, R16 ;  /* 0x0000000e040e7225 */ /* 0x000fe200078e0010 */
[----:B------:R-:W-:-:S03]  /*1640*/  IADD3 R23, R21, R7, RZ ;  /* 0x0000000715177210 */ /* 0x000fc60007ffe0ff */
[----:B------:R-:W-:Y:S01]  /*1650*/  IMAD.IADD R7, R15, 0x1, R0 ;  /* 0x000000010f077824 */ /* 0x000fe200078e0200 */
[----:B------:R-:W-:Y:S01]  /*1660*/  MOV R0, R14 ;  /* 0x0000000e00007202 */ /* 0x000fe20000000f00 */
[----:B------:R-:W-:Y:S01]  /*1670*/  IMAD.MOV.U32 R6, RZ, RZ, R20 ;  /* 0x000000ffff067224 */ /* 0x000fe200078e0014 */
[----:B------:R-:W-:Y:S05]  /*1680*/  BRA `(.L_x_7816) ;  /* 0x000004f000007947 */ /* 0x000fea0003800000 */
.L_x_7815:
        /* <DEDUP_REMOVED lines=27> */
[----:B-----5:R-:W-:-:S03]  /*1840*/  @!P3 SHF.R.S32.HI R6, RZ, 0x1f, R8 ;  /* 0x0000001fff06b819 */ /* 0x020fc60000011408 */
[----:B------:R-:W-:Y:S01]  /*1850*/  @P3 IMAD.IADD R7, R12, 0x1, R15 ;  /* 0x000000010c073824 */ /* 0x000fe200078e020f */
[----:B------:R-:W-:Y:S01]  /*1860*/  @!P3 IADD3 R27, R27, R5, RZ ;  /* 0x000000051b1bb210 */ /* 0x000fe20007ffe0ff */
[----:B--2---:R-:W-:-:S04]  /*1870*/  @!P3 IMAD R5, R23, R8, RZ ;  /* 0x000000081705b224 */ /* 0x004fc800078e02ff */
[----:B------:R-:W-:Y:S01]  /*1880*/  @!P0 IADD3 R0, R0, -R3, RZ ;  /* 0x8000000300008210 */ /* 0x000fe20007ffe0ff */
[-C--:B------:R-:W-:Y:S02]  /*1890*/  @P3 IMAD R11, R169, R7.reuse, RZ ;  /* 0x00000007a90b3224 */ /* 0x080fe400078e02ff */
[----:B------:R-:W-:Y:S01]  /*18a0*/  @P3 IMAD.WIDE.U32 R28, R168, R7, RZ ;  /* 0x00000007a81c3225 */ /* 0x000fe200078e00ff */
[----:B------:R-:W-:-:S03]  /*18b0*/  ISETP.GE.U32.AND P2, PT, R0, R3, PT ;  /* 0x000000030000720c */ /* 0x000fc60003f46070 */
[C---:B------:R-:W-:Y:S02]  /*18c0*/  @!P3 IMAD R5, R22.reuse, R6, R5 ;  /* 0x000000061605b224 */ /* 0x040fe400078e0205 */
[----:B------:R-:W-:Y:S01]  /*18d0*/  @!P3 IMAD.WIDE.U32 R22, R22, R8, R26 ;  /* 0x000000081616b225 */ /* 0x000fe200078e001a */
[----:B------:R-:W-:-:S03]  /*18e0*/  @P3 MOV R10, R28 ;  /* 0x0000001c000a3202 */ /* 0x000fc60000000f00 */
[----:B------:R-:W-:Y:S01]  /*18f0*/  @P3 IMAD.IADD R11, R29, 0x1, R11 ;  /* 0x000000011d0b3824 */ /* 0x000fe200078e020b */
[----:B------:R-:W-:Y:S01]  /*1900*/  LOP3.LUT R0, R237, R4, RZ, 0x3c, !PT ;  /* 0x00000004ed007212 */ /* 0x000fe200078e3cff */
[----:B------:R-:W-:Y:S01]  /*1910*/  @!P3 IMAD.IADD R11, R23, 0x1, R5 ;  /* 0x00000001170bb824 */ /* 0x000fe200078e0205 */
[----:B------:R-:W-:Y:S02]  /*1920*/  LEA R5, R165, 0xffffffc0, 0x6 ;  /* 0xffffffc0a5057811 */ /* 0x000fe400078e30ff */
[----:B------:R-:W-:Y:S01]  /*1930*/  @!P3 MOV R10, R22 ;  /* 0x00000016000ab202 */ /* 0x000fe20000000f00 */
[----:B------:R-:W-:Y:S01]  /*1940*/  @!P3 IMAD R6, R171, R12, RZ ;  /* 0x0000000cab06b224 */ /* 0x000fe200078e02ff */
[----:B------:R-:W-:Y:S01]  /*1950*/  @!P3 SHF.R.S32.HI R3, RZ, 0x1f, R12 ;  /* 0x0000001fff03b819 */ /* 0x000fe2000001140c */
[----:B------:R-:W-:Y:S01]  /*1960*/  IMAD R7, R169, R5, RZ ;  /* 0x00000005a9077224 */ /* 0x000fe200078e02ff */
[----:B------:R-:W-:Y:S02]  /*1970*/  SHF.R.S32.HI R13, RZ, 0x1f, R5 ;  /* 0x0000001fff0d7819 */ /* 0x000fe40000011405 */
[----:B------:R-:W-:-:S02]  /*1980*/  ISETP.GE.AND P1, PT, R0, RZ, PT ;  /* 0x000000ff0000720c */ /* 0x000fc40003f26270 */
[----:B------:R-:W-:Y:S01]  /*1990*/  @!P0 IADD3 R2, R2, 0x1, RZ ;  /* 0x0000000102028810 */ /* 0x000fe20007ffe0ff */
[----:B------:R-:W-:Y:S01]  /*19a0*/  IMAD.WIDE.U32 R26, R168, R5, R10 ;  /* 0x00000005a81a7225 */ /* 0x000fe200078e000a */
[----:B------:R-:W-:Y:S02]  /*19b0*/  ISETP.NE.AND P0, PT, R4, RZ, PT ;  /* 0x000000ff0400720c */ /* 0x000fe40003f05270 */
[----:B------:R-:W-:Y:S01]  /*19c0*/  @P2 IADD3 R2, R2, 0x1, RZ ;  /* 0x0000000102022810 */ /* 0x000fe20007ffe0ff */
[----:B------:R-:W-:Y:S02]  /*19d0*/  @!P3 IMAD R3, R3, R170, R6 ;  /* 0x000000aa0303b224 */ /* 0x000fe400078e0206 */
[----:B------:R-:W-:-:S04]  /*19e0*/  @!P3 IMAD.WIDE.U32 R10, R170, R12, RZ ;  /* 0x0000000caa0ab225 */ /* 0x000fc800078e00ff */
[----:B------:R-:W-:Y:S02]  /*19f0*/  IMAD R7, R13, R168, R7 ;  /* 0x000000a80d077224 */ /* 0x000fe400078e0207 */
[----:B------:R-:W-:Y:S01]  /*1a00*/  @!P3 IMAD.IADD R11, R11, 0x1, R3 ;  /* 0x000000010b0bb824 */ /* 0x000fe200078e0203 */
[----:B------:R-:W-:Y:S02]  /*1a10*/  MOV R3, R2 ;  /* 0x0000000200037202 */ /* 0x000fe40000000f00 */
[----:B------:R-:W-:Y:S01]  /*1a20*/  IADD3 R27, R27, R7, RZ ;  /* 0x000000071b1b7210 */ /* 0x000fe20007ffe0ff */
[----:B------:R-:W-:Y:S01]  /*1a30*/  @!P3 IMAD R0, R21, R8, RZ ;  /* 0x000000081500b224 */ /* 0x000fe200078e02ff */
[----:B------:R-:W-:Y:S01]  /*1a40*/  @!P3 SHF.R.S32.HI R7, RZ, 0x1f, R8 ;  /* 0x0000001fff07b819 */ /* 0x000fe20000011408 */
[----:B------:R-:W-:Y:S01]  /*1a50*/  @!P1 IMAD.MOV R3, RZ, RZ, -R3 ;  /* 0x000000ffff039224 */ /* 0x000fe200078e0a03 */
[----:B------:R-:W-:Y:S02]  /*1a60*/  @!P0 LOP3.LUT R3, RZ, R4, RZ, 0x33, !PT ;  /* 0x00000004ff038212 */ /* 0x000fe400078e33ff */
[----:B------:R-:W-:Y:S01]  /*1a70*/  @P3 IADD3 R12, R12, R15, RZ ;  /* 0x0000000f0c0c3210 */ /* 0x000fe20007ffe0ff */
[----:B------:R-:W-:-:S02]  /*1a80*/  @!P3 IMAD R0, R20, R7, R0 ;  /* 0x000000071400b224 */ /* 0x000fc400078e0200 */
        /* <DEDUP_REMOVED lines=15> */
.L_x_7816:
[----:B-1----:R-:W-:Y:S05]  /*1b80*/  BSYNC B0 ;  /* 0x0000000000007941 */ /* 0x002fea0003800000 */
.L_x_7814:
        /* <DEDUP_REMOVED lines=13> */
[----:B------:R-:W-:-:S05]  /*1c60*/  IMAD.SHL.U32 R26, R60, 0x8, RZ ;  /* 0x000000083c1a7824 */ /* 0x000fca00078e00ff */
[----:B------:R-:W-:Y:S01]  /*1c70*/  IADD3 R30, P0, R26, R6, RZ ;  /* 0x000000061a1e7210 */ /* 0x000fe20007f1e0ff */
[----:B------:R-:W-:Y:S01]  /*1c80*/  IMAD.SHL.U32 R6, R142, 0x40, RZ ;  /* 0x000000408e067824 */ /* 0x000fe200078e00ff */
[----:B------:R-:W-:-:S04]  /*1c90*/  SHF.R.S32.HI R27, RZ, 0x1f, R26 ;  /* 0x0000001fff1b7819 */ /* 0x000fc8000001141a */
[----:B------:R-:W-:Y:S02]  /*1ca0*/  IADD3.X R31, R27, R23, RZ, P0, !PT ;  /* 0x000000171b1f7210 */ /* 0x000fe400007fe4ff */
[----:B------:R-:W-:Y:S01]  /*1cb0*/  LOP3.LUT R23, R6, 0x1c0, RZ, 0xc0, !PT ;  /* 0x000001c006177812 */ /* 0x000fe200078ec0ff */
[----:B------:R-:W-:-:S03]  /*1cc0*/  IMAD R13, R13, R170, RZ ;  /* 0x000000aa0d0d7224 */ /* 0x000fc600078e02ff */
[----:B------:R-:W-:Y:S02]  /*1cd0*/  LOP3.LUT R140, R23, 0x38, R26, 0xf8, !PT ;  /* 0x00000038178c7812 */ /* 0x000fe400078ef81a */
[----:B------:R-:W-:Y:S01]  /*1ce0*/  SHF.R.U32.HI R23, RZ, 0x3, R23 ;  /* 0x00000003ff177819 */ /* 0x000fe20000011617 */
[C---:B------:R-:W-:Y:S02]  /*1cf0*/  IMAD R13, R2.reuse, R171, R13 ;  /* 0x000000ab020d7224 */ /* 0x040fe400078e020d */
[----:B------:R-:W-:Y:S01]  /*1d00*/  IMAD.WIDE.U32 R30, R2, R170, R30 ;  /* 0x000000aa021e7225 */ /* 0x000fe200078e001e */
[----:B------:R-:W-:Y:S02]  /*1d10*/  LOP3.LUT R140, R140, R23, RZ, 0x3c, !PT ;  /* 0x000000178c8c7212 */ /* 0x000fe400078e3cff */
[----:B------:R-:W-:Y:S01]  /*1d20*/  SHF.R.S32.HI R68, RZ, 0x1f, R239 ;  /* 0x0000001fff447819 */ /* 0x000fe200000114ef */
[----:B------:R-:W-:Y:S01]  /*1d30*/  IMAD.IADD R31, R31, 0x1, R13 ;  /* 0x000000011f1f7824 */ /* 0x000fe200078e020d */
[----:B------:R-:W-:Y:S01]  /*1d40*/  LEA.HI R10, R3, R56, RZ, 0x6 ;  /* 0x00000038030a7211 */ /* 0x000fe200078f30ff */
[----:B------:R-:W-:Y:S01]  /*1d50*/  IMAD R2, R25, R4, RZ ;  /* 0x0000000419027224 */ /* 0x000fe200078e02ff */
[----:B------:R-:W-:-:S03]  /*1d60*/  SHF.R.S32.HI R143, RZ, 0x1f, R142 ;  /* 0x0000001fff8f7819 */ /* 0x000fc6000001148e */
[-C--:B------:R-:W-:Y:S02]  /*1d70*/  IMAD R2, R11, R24.reuse, R2 ;  /* 0x000000180b027224 */ /* 0x080fe400078e0202 */
[----:B------:R-:W-:-:S04]  /*1d80*/  IMAD.WIDE.U32 R24, R4, R24, R30 ;  /* 0x0000001804187225 */ /* 0x000fc800078e001e */
[----:B------:R-:W-:Y:S02]  /*1d90*/  IMAD.IADD R25, R25, 0x1, R2 ;  /* 0x0000000119197824 */ /* 0x000fe400078e0202 */
[----:B------:R-:W-:Y:S01]  /*1da0*/  IMAD R231, R169, R142, RZ ;  /* 0x0000008ea9e77224 */ /* 0x000fe200078e02ff */
[----:B------:R-:W-:-:S03]  /*1db0*/  LEA.HI R63, R3, R56, RZ, 0x4 ;  /* 0x00000038033f7211 */ /* 0x000fc600078f20ff */
[----:B------:R-:W-:Y:S01]  /*1dc0*/  IMAD R231, R143, R168, R231 ;  /* 0x000000a88fe77224 */ /* 0x000fe200078e02e7 */
[----:B------:R-:W-:Y:S02]  /*1dd0*/  LEA.HI R58, R3, R56, RZ, 0x5 ;  /* 0x00000038033a7211 */ /* 0x000fe400078f28ff */
[----:B------:R-:W-:Y:S01]  /*1de0*/  LOP3.LUT R3, R63, 0xfffffff0, RZ, 0xc0, !PT ;  /* 0xfffffff03f037812 */ /* 0x000fe200078ec0ff */
[C---:B------:R-:W-:Y:S01]  /*1df0*/  IMAD.SHL.U32 R64, R168.reuse, 0x10, RZ ;  /* 0x00000010a8407824 */ /* 0x040fe200078e00ff */
[----:B------:R-:W-:Y:S01]  /*1e00*/  SHF.L.U64.HI R65, R168, 0x4, R169 ;  /* 0x00000004a8417819 */ /* 0x000fe200000102a9 */
[C---:B------:R-:W-:Y:S01]  /*1e10*/  IMAD.SHL.U32 R61, R170.reuse, 0x10, RZ ;  /* 0x00000010aa3d7824 */ /* 0x040fe200078e00ff */
[----:B------:R-:W-:Y:S01]  /*1e20*/  SHF.L.U64.HI R62, R170, 0x4, R171 ;  /* 0x00000004aa3e7819 */ /* 0x000fe200000102ab */
[----:B------:R-:W-:Y:S01]  /*1e30*/  IMAD.IADD R66, R56, 0x1, -R3 ;  /* 0x0000000138427824 */ /* 0x000fe200078e0a03 */
[----:B------:R-:W-:Y:S01]  /*1e40*/  SHF.R.S32.HI R58, RZ, 0x5, R58 ;  /* 0x00000005ff3a7819 */ /* 0x000fe2000001143a */
[----:B------:R-:W-:Y:S01]  /*1e50*/  IMAD.SHL.U32 R67, R60, 0x4, RZ ;  /* 0x000000043c437824 */ /* 0x000fe200078e00ff */
[----:B------:R-:W-:Y:S01]  /*1e60*/  SHF.R.S32.HI R63, RZ, 0x4, R63 ;  /* 0x00000004ff3f7819 */ /* 0x000fe2000001143f */
[----:B--2---:R-:W-:-:S04]  /*1e70*/  @P1 IMAD.WIDE.U32 R32, R148, R9, RZ ;  /* 0x0000000994201225 */ /* 0x004fc800078e00ff */
[----:B------:R-:W-:Y:S02]  /*1e80*/  @P1 IMAD.MOV.U32 R8, RZ, RZ, R32 ;  /* 0x000000ffff081224 */ /* 0x000fe400078e0020 */
[----:B------:R-:W-:Y:S02]  /*1e90*/  @P1 IMAD R9, R149, R9, RZ ;  /* 0x0000000995091224 */ /* 0x000fe400078e02ff */
[----:B---3--:R-:W-:-:S04]  /*1ea0*/  @!P1 IMAD.WIDE.U32 R22, R28, R239, RZ ;  /* 0x000000ef1c169225 */ /* 0x008fc800078e00ff */
[----:B------:R-:W-:Y:S02]  /*1eb0*/  @!P1 IMAD R13, R29, R239, RZ ;  /* 0x000000ef1d0d9224 */ /* 0x000fe400078e02ff */
[----:B------:R-:W-:Y:S02]  /*1ec0*/  @!P1 IMAD.MOV.U32 R8, RZ, RZ, R22 ;  /* 0x000000ffff089224 */ /* 0x000fe400078e0016 */
[----:B------:R-:W-:Y:S01]  /*1ed0*/  @!P1 IMAD R6, R28, R68, R13 ;  /* 0x000000441c069224 */ /* 0x000fe200078e020d */
[----:B------:R-:W-:Y:S02]  /*1ee0*/  @P1 IADD3 R9, R33, R9, RZ ;  /* 0x0000000921091210 */ /* 0x000fe40007ffe0ff */
[----:B------:R-:W-:Y:S01]  /*1ef0*/  IADD3 R8, P0, R26, R8, RZ ;  /* 0x000000081a087210 */ /* 0x000fe20007f1e0ff */
[----:B------:R-:W-:Y:S01]  /*1f00*/  @!P1 IMAD.IADD R9, R23, 0x1, R6 ;  /* 0x0000000117099824 */ /* 0x000fe200078e0206 */
[----:B------:R-:W-:-:S03]  /*1f10*/  SHF.L.U32 R23, R10, 0x3, RZ ;  /* 0x000000030a177819 */ /* 0x000fc600000006ff */
[----:B------:R-:W-:Y:S01]  /*1f20*/  IMAD.X R9, R27, 0x1, R9, P0 ;  /* 0x000000011b097824 */ /* 0x000fe200000e0609 */
[----:B------:R-:W-:Y:S01]  /*1f30*/  IADD3 R22, P0, R26, R0, RZ ;  /* 0x000000001a167210 */ /* 0x000fe20007f1e0ff */
[----:B------:R-:W-:Y:S01]  /*1f40*/  IMAD R13, R21, R237, RZ ;  /* 0x000000ed150d7224 */ /* 0x000fe200078e02ff */
[----:B------:R-:W-:Y:S02]  /*1f50*/  SHF.R.S32.HI R6, RZ, 0x1f, R237 ;  /* 0x0000001fff067819 */ /* 0x000fe400000114ed */
[----:B------:R-:W-:Y:S01]  /*1f60*/  LOP3.LUT R140, R140, 0xfffffe00, R23, 0xf8, !PT ;  /* 0xfffffe008c8c7812 */ /* 0x000fe200078ef817 */
[----:B------:R-:W-:Y:S02]  /*1f70*/  IMAD.X R23, R27, 0x1, R7, P0 ;  /* 0x000000011b177824 */ /* 0x000fe400000e0607 */
[----:B------:R-:W-:-:S04]  /*1f80*/  IMAD.WIDE.U32 R144, R237, R20, R8 ;  /* 0x00000014ed907225 */ /* 0x000fc800078e0008 */
[----:B------:R-:W-:Y:S02]  /*1f90*/  IMAD R7, R171, R142, RZ ;  /* 0x0000008eab077224 */ /* 0x000fe400078e02ff */
[----:B------:R-:W-:-:S04]  /*1fa0*/  IMAD.WIDE R8, R235, 0x40, R142 ;  /* 0x00000040eb087825 */ /* 0x000fc800078e028e */
[----:B------:R-:W-:Y:S02]  /*1fb0*/  IMAD R6, R20, R6, R13 ;  /* 0x0000000614067224 */ /* 0x000fe400078e020d */
[-C--:B------:R-:W-:Y:S02]  /*1fc0*/  IMAD R7, R143, R170.reuse, R7 ;  /* 0x000000aa8f077224 */ /* 0x080fe400078e0207 */
[----:B------:R-:W-:-:S04]  /*1fd0*/  IMAD.WIDE.U32 R20, R142, R170, R24 ;  /* 0x000000aa8e147225 */ /* 0x000fc800078e0018 */
[----:B------:R-:W-:Y:S01]  /*1fe0*/  IMAD R147, R9, R148, RZ ;  /* 0x0000009409937224 */ /* 0x000fe200078e02ff */
[----:B------:R-:W-:Y:S02]  /*1ff0*/  SHF.R.S32.HI R9, RZ, 0x1f, R70 ;  /* 0x0000001fff097819 */ /* 0x000fe40000011446 */
[----:B------:R-:W-:Y:S02]  /*2000*/  IADD3 R7, R21, R7, RZ ;  /* 0x0000000715077210 */ /* 0x000fe40007ffe0ff */
[C---:B----4-:R-:W-:Y:S02]  /*2010*/  LEA R242, P0, R20.reuse, R14, 0x1 ;  /* 0x0000000e14f27211 */ /* 0x050fe400078008ff */
[----:B------:R-:W-:Y:S02]  /*2020*/  LEA.HI R0, R9, R70, RZ, 0x6 ;  /* 0x0000004609007211 */ /* 0x000fe400078f30ff */
[----:B------:R-:W-:Y:S02]  /*2030*/  LEA.HI.X R243, R20, R15, R7, 0x1, P0 ;  /* 0x0000000f14f37211 */ /* 0x000fe400000f0c07 */
[----:B------:R-:W-:-:S04]  /*2040*/  SHF.R.S32.HI R7, RZ, 0x6, R0 ;  /* 0x00000006ff077819 */ /* 0x000fc80000011400 */
[----:B------:R-:W-:-:S04]  /*2050*/  IMNMX R76, R230, R7, !PT ;  /* 0x00000007e64c7217 */ /* 0x000fc80007800200 */
[----:B------:R-:W-:Y:S01]  /*2060*/  ISETP.GT.AND P0, PT, R165, R76, PT ;  /* 0x0000004ca500720c */ /* 0x000fe20003f04270 */
[----:B------:R-:W-:Y:S01]  /*2070*/  IMAD.WIDE.U32 R22, R142, R168, R22 ;  /* 0x000000a88e167225 */ /* 0x000fe200078e0016 */
[----:B------:R-:W-:-:S03]  /*2080*/  IADD3 R145, R145, R6, RZ ;  /* 0x0000000691917210 */ /* 0x000fc60007ffe0ff */
[----:B------:R-:W-:Y:S01]  /*2090*/  IMAD R147, R8, R149, R147 ;  /* 0x0000009508937224 */ /* 0x000fe200078e0293 */
[----:B------:R-:W-:Y:S01]  /*20a0*/  LEA R232, P1, R22, R16, 0x1 ;  /* 0x0000001016e87211 */ /* 0x000fe200078208ff */
[----:B------:R-:W-:Y:S02]  /*20b0*/  IMAD.IADD R231, R23, 0x1, R231 ;  /* 0x0000000117e77824 */ /* 0x000fe400078e02e7 */
[----:B------:R-:W-:Y:S01]  /*20c0*/  IMAD.WIDE.U32 R144, R8, R148, R144 ;  /* 0x0000009408907225 */ /* 0x000fe200078e0090 */
[----:B------:R-:W-:Y:S02]  /*20d0*/  @!P4 MOV R12, RZ ;  /* 0x000000ff000cc202 */ /* 0x000fe40000000f00 */
[----:B------:R-:W-:Y:S02]  /*20e0*/  LEA.HI.X R231, R22, R17, R231, 0x1, P1 ;  /* 0x0000001116e77211 */ /* 0x000fe400008f0ce7 */
[----:B------:R-:W-:Y:S01]  /*20f0*/  IADD3 R147, R145, R147, RZ ;  /* 0x0000009391937210 */ /* 0x000fe20007ffe0ff */
        /* <DEDUP_REMOVED lines=12> */
[----:B------:R-:W-:Y:S01]  /*21c0*/  SHF.R.S32.HI R13, RZ, 0x1f, R70 ;  /* 0x0000001fff0d7819 */ /* 0x000fe20000011446 */
[----:B-----5:R-:W-:Y:S01]  /*21d0*/  IMAD.IADD R12, R12, 0x1, R5 ;  /* 0x000000010c0c7824 */ /* 0x020fe200078e0205 */
[C---:B------:R-:W-:Y:S01]  /*21e0*/  SHF.L.U64.HI R72, R170.reuse, 0x5, R171 ;  /* 0x00000005aa487819 */ /* 0x040fe200000102ab */
[----:B------:R-:W-:-:S02]  /*21f0*/  IMAD.SHL.U32 R71, R170, 0x20, RZ ;  /* 0x00000020aa477824 */ /* 0x000fc400078e00ff */
[----:B------:R-:W-:Y:S02]  /*2200*/  IMAD R69, R171, 0x60, RZ ;  /* 0x00000060ab457824 */ /* 0x000fe400078e02ff */
[----:B------:R-:W-:Y:S01]  /*2210*/  IMAD.WIDE.U32 R152, R170, 0x60, RZ ;  /* 0x00000060aa987825 */ /* 0x000fe200078e00ff */
[C---:B------:R-:W-:Y:S02]  /*2220*/  SHF.L.U64.HI R72, R71.reuse, 0x1, R72 ;  /* 0x0000000147487819 */ /* 0x040fe40000010248 */
        /* <DEDUP_REMOVED lines=21> */
[----:B------:R-:W-:Y:S02]  /*2380*/  IMAD R2, R155, R5, RZ ;  /* 0x000000059b027224 */ /* 0x000fe400078e02ff */
        /* <DEDUP_REMOVED lines=102> */
[----:B------:R-:W-:Y:S01]  /*29f0*/  IADD3 R22, R26, 0x40, RZ ;  /* 0x000000401a167810 */ /* 0x000fe20007ffe0ff */
        /* <DEDUP_REMOVED lines=16> */
.L_x_7873:
        /* <DEDUP_REMOVED lines=251> */
.L_x_7822:
[----:B------:R-:W-:Y:S05]  /*3ab0*/  BSYNC B0 ;  /* 0x0000000000007941 */ /* 0x000fea0003800000 */
.L_x_7821:
        /* <DEDUP_REMOVED lines=192> */
.L_x_7824:
[----:B------:R-:W-:Y:S05]  /*46c0*/  BSYNC B0 ;  /* 0x0000000000007941 */ /* 0x000fea0003800000 */
.L_x_7823:
        /* <DEDUP_REMOVED lines=195> */
.L_x_7826:
[----:B------:R-:W-:Y:S05]  /*5300*/  BSYNC B0 ;  /* 0x0000000000007941 */ /* 0x000fea0003800000 */
.L_x_7825:
[C---:B------:R-:W-:Y:S01]  /*5310*/  ISETP.GE.AND P0, PT, R136.reuse, R163, PT ;  /* 0x000000a38800720c */ /* 0x040fe20003f06270 */
[----:B------:R-:W-:Y:S03]  /*5320*/  BSSY B0, `(.L_x_7827) ;  /* 0x00000c4000007945 */ /* 0x000fe60003800000 */
[----:B------:R-:W-:Y:S11]  /*5330*/  ISETP.GE.AND P0, PT, R136, R161, !P0 ;  /* 0x000000a18800720c */ /* 0x000ff60004706270 */
[----:B------:R-:W-:Y:S02]  /*5340*/  @!UPT UIADD3 URZ, URZ, URZ, URZ ;  /* 0x0000003f3f3ff290 */ /* 0x000fe4000fffe03f */
[----:B------:R-:W-:-:S05]  /*5350*/  @!P0 BRA `(.L_x_7828) ;  /* 0x00000c0000008947 */ /* 0x000fca0003800000 */
[----:B------:R-:W-:Y:S01]  /*5360*/  IMAD R161, R159, 0x60, RZ ;  /* 0x000000609fa17824 */ /* 0x000fe200078e02ff */
[----:B-1----:R-:W-:Y:S01]  /*5370*/  SHF.L.U32 R167, R135, 0x1, RZ ;  /* 0x0000000187a77819 */ /* 0x002fe200000006ff */
        /* <DEDUP_REMOVED lines=190> */
.L_x_7828:
[----:B------:R-:W-:Y:S05]  /*5f60*/  BSYNC B0 ;  /* 0x0000000000007941 */ /* 0x000fea0003800000 */
.L_x_7827:
[----:B------:R-:W2:Y:S02]  /*5f70*/  LD.E R3, [R18.64+0xd0] ;  /* 0x0000d00612037980 */ /* 0x000ea4000c101900 */
[----:B--2---:R-:W-:Y:S05]  /*5f80*/  IMAD.U32 R3, R3, -0x20, RZ ;  /* 0xffffffe003037824 */ /* 0x004fea00078e00ff */
[C---:B------:R-:W-:Y:S02]  /*5f90*/  LEA R28, P1, R3.reuse, R28, 0x1 ;  /* 0x0000001c031c7211 */ /* 0x040fe400078208ff */
[C---:B------:R-:W-:Y:S02]  /*5fa0*/  LEA R52, P0, R3.reuse, R52, 0x1 ;  /* 0x0000003403347211 */ /* 0x040fe400078008ff */
[C---:B------:R-:W-:Y:S02]  /*5fb0*/  LEA.HI.X.SX32 R29, R3.reuse, R29, 0x1, P1 ;  /* 0x0000001d031d7211 */ /* 0x040fe400008f0eff */
[----:B------:R-:W-:Y:S01]  /*5fc0*/  LEA.HI.X.SX32 R53, R3, R53, 0x1, P0 ;  /* 0x0000003503357211 */ /* 0x000fe200000f0eff */
[----:B------:R-:W-:-:S05]  /*5fd0*/  BRA `(.L_x_7829) ;  /* 0x00005e6000007947 */ /* 0x000fca0003800000 */
.L_x_7820:
        /* <DEDUP_REMOVED lines=85> */
.L_x_7833:
[----:B------:R-:W-:Y:S05]  /*6530*/  BSYNC B0 ;  /* 0x0000000000007941 */ /* 0x000fea0003800000 */
.L_x_7832:
        /* <DEDUP_REMOVED lines=84> */
.L_x_7835:
[----:B------:R-:W-:Y:S05]  /*6a80*/  BSYNC B0 ;  /* 0x0000000000007941 */ /* 0x000fea0003800000 */
.L_x_7834:
        /* <DEDUP_REMOVED lines=83> */
.L_x_7837:
[----:B------:R-:W-:Y:S05]  /*6fc0*/  BSYNC B0 ;  /* 0x0000000000007941 */ /* 0x000fea0003800000 */
.L_x_7836:
        /* <DEDUP_REMOVED lines=84> */
.L_x_7839:
[----:B------:R-:W-:Y:S05]  /*7510*/  BSYNC B0 ;  /* 0x0000000000007941 */ /* 0x000fea0003800000 */
.L_x_7838:
[----:B-----5:R3:W-:Y:S02]  /*7520*/  ST.E.128 [R156.64+0x180], R8 ;  /* 0x000180089c007985 */ /* 0x0207e4000c101d06 */
.L_x_7831:
[----:B------:R-:W-:Y:S05]  /*7530*/  BSYNC B1 ;  /* 0x0000000000017941 */ /* 0x000fea0003800000 */
.L_x_7830:
        /* <DEDUP_REMOVED lines=90> */
.L_x_7843:
[----:B------:R-:W-:Y:S05]  /*7ae0*/  BSYNC B0 ;  /* 0x0000000000007941 */ /* 0x000fea0003800000 */
.L_x_7842:
        /* <DEDUP_REMOVED lines=92> */
.L_x_7845:
[----:B------:R-:W-:Y:S05]  /*80b0*/  BSYNC B0 ;  /* 0x0000000000007941 */ /* 0x000fea0003800000 */
.L_x_7844:
        /* <DEDUP_REMOVED lines=89> */
.L_x_7847:
[----:B------:R-:W-:Y:S05]  /*8650*/  BSYNC B0 ;  /* 0x0000000000007941 */ /* 0x000fea0003800000 */
.L_x_7846:
        /* <DEDUP_REMOVED lines=90> */
.L_x_7849:
[----:B------:R-:W-:Y:S05]  /*8c00*/  BSYNC B0 ;  /* 0x0000000000007941 */ /* 0x000fea0003800000 */
.L_x_7848:
[----:B-----5:R3:W-:Y:S02]  /*8c10*/  ST.E.128 [R42.64+0x180], R8 ;  /* 0x000180082a007985 */ /* 0x0207e4000c101d06 */
.L_x_7841:
[----:B------:R-:W-:Y:S05]  /*8c20*/  BSYNC B1 ;  /* 0x0000000000017941 */ /* 0x000fea0003800000 */
.L_x_7840:
        /* <DEDUP_REMOVED lines=93> */
.L_x_7853:
[----:B------:R-:W-:Y:S05]  /*9200*/  BSYNC B0 ;  /* 0x0000000000007941 */ /* 0x000fea0003800000 */
.L_x_7852:
        /* <DEDUP_REMOVED lines=92> */
.L_x_7855:
[----:B------:R-:W-:Y:S05]  /*97d0*/  BSYNC B0 ;  /* 0x0000000000007941 */ /* 0x000fea0003800000 */
.L_x_7854:
        /* <DEDUP_REMOVED lines=89> */
.L_x_7857:
[----:B------:R-:W-:Y:S05]  /*9d70*/  BSYNC B0 ;  /* 0x0000000000007941 */ /* 0x000fea0003800000 */
.L_x_7856:
        /* <DEDUP_REMOVED lines=90> */
.L_x_7859:
[----:B------:R-:W-:Y:S05]  /*a320*/  BSYNC B0 ;  /* 0x0000000000007941 */ /* 0x000fea0003800000 */
.L_x_7858:
[----:B-----5:R4:W-:Y:S02]  /*a330*/  ST.E.128 [R42.64+0x180], R8 ;  /* 0x000180082a007985 */ /* 0x0209e4000c101d06 */
.L_x_7851:
[----:B------:R-:W-:Y:S05]  /*a340*/  BSYNC B1 ;  /* 0x0000000000017941 */ /* 0x000fea0003800000 */
.L_x_7850:
        /* <DEDUP_REMOVED lines=94> */
.L_x_7863:
[----:B------:R-:W-:Y:S05]  /*a930*/  BSYNC B0 ;  /* 0x0000000000007941 */ /* 0x000fea0003800000 */
.L_x_7862:
        /* <DEDUP_REMOVED lines=93> */
.L_x_7865:
[----:B------:R-:W-:Y:S05]  /*af10*/  BSYNC B0 ;  /* 0x0000000000007941 */ /* 0x000fea0003800000 */
.L_x_7864:
        /* <DEDUP_REMOVED lines=89> */
.L_x_7867:
[----:B------:R-:W-:Y:S05]  /*b4b0*/  BSYNC B0 ;  /* 0x0000000000007941 */ /* 0x000fea0003800000 */
.L_x_7866:
        /* <DEDUP_REMOVED lines=90> */
.L_x_7869:
[----:B------:R-:W-:Y:S05]  /*ba60*/  BSYNC B0 ;  /* 0x0000000000007941 */ /* 0x000fea0003800000 */
.L_x_7868:
[----:B-----5:R4:W-:Y:S02]  /*ba70*/  ST.E.128 [R54.64+0x180], R8 ;  /* 0x0001800836007985 */ /* 0x0209e4000c101d06 */
.L_x_7861:
[----:B------:R-:W-:Y:S05]  /*ba80*/  BSYNC B1 ;  /* 0x0000000000017941 */ /* 0x000fea0003800000 */
.L_x_7860:
[----:B------:R-:W5:Y:S02]  /*ba90*/  LD.E R3, [R18.64+0xd0] ;  /* 0x0000d00612037980 */ /* 0x000f64000c101900 */
[----:B-----5:R-:W-:Y:S05]  /*baa0*/  IMAD.U32 R3, R3, -0x20, RZ ;  /* 0xffffffe003037824 */ /* 0x020fea00078e00ff */
[C---:B------:R-:W-:Y:S02]  /*bab0*/  LEA R110, P1, R3.reuse, R110, 0x1 ;  /* 0x0000006e036e7211 */ /* 0x040fe400078208ff */
[C---:B------:R-:W-:Y:S02]  /*bac0*/  LEA R108, P0, R3.reuse, R108, 0x1 ;  /* 0x0000006c036c7211 */ /* 0x040fe400078008ff */
[C---:B------:R-:W-:Y:S02]  /*bad0*/  LEA.HI.X.SX32 R111, R3.reuse, R111, 0x1, P1 ;  /* 0x0000006f036f7211 */ /* 0x040fe400008f0eff */
[----:B------:R-:W-:Y:S01]  /*bae0*/  LEA.HI.X.SX32 R109, R3, R109, 0x1, P0 ;  /* 0x0000006d036d7211 */ /* 0x000fe200000f0eff */
[----:B------:R-:W-:-:S05]  /*baf0*/  BRA `(.L_x_7829) ;  /* 0x0000034000007947 */ /* 0x000fca0003800000 */
.L_x_7819:
        /* <DEDUP_REMOVED lines=52> */
.L_x_7829:
[----:B------:R-:W-:Y:S05]  /*be40*/  BSYNC B2 ;  /* 0x0000000000027941 */ /* 0x000fea0003800000 */
.L_x_7818:
        /* <DEDUP_REMOVED lines=88> */
.L_x_7871:
        /* <DEDUP_REMOVED lines=8> */
.L_x_7872:
[----:B------:R-:W-:Y:S05]  /*c450*/  BSYNC B0 ;  /* 0x0000000000007941 */ /* 0x000fea0003800000 */
.L_x_7870:
[----:B------:R-:W-:Y:S04]  /*c460*/  IADD3 R17, R17, -0x1, RZ ;  /* 0xffffffff11117810 */ /* 0x000fe80007ffe0ff */
[----:B------:R-:W-:Y:S11]  /*c470*/  ISETP.GT.AND P0, PT, R17, R76, PT ;  /* 0x0000004c1100720c */ /* 0x000ff60003f04270 */
[----:B------:R-:W-:Y:S02]  /*c480*/  @!UPT UIADD3 URZ, URZ, URZ, URZ ;  /* 0x0000003f3f3ff290 */ /* 0x000fe4000fffe03f */
[----:B------:R-:W-:-:S05]  /*c490*/  @P0 BRA `(.L_x_7873) ;  /* 0xffff666000000947 */ /* 0x000fca000383ffff */
.L_x_7817:
[----:B-1----:R-:W-:Y:S01]  /*c4a0*/  WARPSYNC 0xffffffff ;  /* 0xffffffff00007948 */ /* 0x002fe20003800000 */
        /* <DEDUP_REMOVED lines=12> */
[----:B------:R1:W5:Y:S01]  /*c570*/  LD.E.64 R14, [R18.64+0x150] ;  /* 0x00015006120e7980 */ /* 0x000362000c101b00 */
[----:B--2---:R-:W-:-:S04]  /*c580*/  ISETP.NE.U32.AND P1, PT, R4, RZ, PT ;  /* 0x000000ff0400720c */ /* 0x004fc80003f25070 */
[----:B------:R-:W-:-:S13]  /*c590*/  ISETP.NE.AND.EX P1, PT, R5, RZ, PT, P1 ;  /* 0x000000ff0500720c */ /* 0x000fda0003f25310 */
[----:B-----5:R-:W-:-:S04]  /*c5a0*/  @P1 LEA R12, P0, R239, R4, 0x2 ;  /* 0x00000004ef0c1211 */ /* 0x020fc800078010ff */
[----:B------:R-:W-:-:S05]  /*c5b0*/  @P1 LEA.HI.X R13, R239, R5, R68, 0x2, P0 ;  /* 0x00000005ef0d1211 */ /* 0x000fca00000f1444 */
[----:B------:R-:W2:Y:S01]  /*c5c0*/  @P1 LD.E R2, [R12.64] ;  /* 0x000000060c021980 */ /* 0x000ea2000c101900 */
[-C--:B------:R-:W-:Y:S02]  /*c5d0*/  IADD3 R3, P1, R3, R144.reuse, RZ ;  /* 0x0000009003037210 */ /* 0x080fe40007f3e0ff */
[----:B------:R-:W-:Y:S02]  /*c5e0*/  LEA.HI R10, R7, R7, RZ, 0x1 ;  /* 0x00000007070a7211 */ /* 0x000fe400078f08ff */
[----:B------:R-:W-:Y:S01]  /*c5f0*/  LEA R5, P0, R148, R144, 0x5 ;  /* 0x0000009094057211 */ /* 0x000fe200078028ff */
[----:B------:R-:W-:Y:S01]  /*c600*/  IMAD.X R6, R9, 0x1, R147, P1 ;  /* 0x0000000109067824 */ /* 0x000fe200008e0693 */
[-C--:B------:R-:W-:Y:S01]  /*c610*/  LEA R48, P2, R144, R150.reuse, 0x1 ;  /* 0x0000009690307211 */ /* 0x080fe200078408ff */
[----:B------:R-:W-:Y:S01]  /*c620*/  IMAD.MOV.U32 R146, RZ, RZ, R144 ;  /* 0x000000ffff927224 */ /* 0x000fe200078e0090 */
[----:B------:R-:W-:Y:S02]  /*c630*/  SHF.R.S32.HI R9, RZ, 0x1, R10 ;  /* 0x00000001ff097819 */ /* 0x000fe4000001140a */
[----:B------:R-:W-:Y:S01]  /*c640*/  LEA.HI.X R8, R148, R147, R149, 0x5, P0 ;  /* 0x0000009394087211 */ /* 0x000fe200000f2c95 */
[----:B------:R-:W-:Y:S01]  /*c650*/  IMAD R4, R149, 0x30, RZ ;  /* 0x0000003095047824 */ /* 0x000fe200078e02ff */
[--C-:B------:R-:W-:Y:S01]  /*c660*/  LEA.HI.X R49, R144, R151, R147.reuse, 0x1, P2 ;  /* 0x0000009790317211 */ /* 0x100fe200010f0c93 */
[----:B------:R-:W-:Y:S01]  /*c670*/  IMAD.WIDE.U32 R146, R148, 0x30, R146 ;  /* 0x0000003094927825 */ /* 0x000fe200078e0092 */
[----:B------:R-:W-:-:S02]  /*c680*/  LEA R24, P1, R3, R150, 0x1 ;  /* 0x0000009603187211 */ /* 0x000fc400078208ff */
[-C--:B------:R-:W-:Y:S02]  /*c690*/  LEA R22, P0, R5, R150.reuse, 0x1 ;  /* 0x0000009605167211 */ /* 0x080fe400078008ff */
[----:B---3--:R-:W-:Y:S02]  /*c6a0*/  ISETP.NE.AND P4, PT, R0, RZ, PT ;  /* 0x000000ff0000720c */ /* 0x008fe40003f85270 */
[-C--:B------:R-:W-:Y:S02]  /*c6b0*/  LEA.HI.X R25, R3, R151.reuse, R6, 0x1, P1 ;  /* 0x0000009703197211 */ /* 0x080fe400008f0c06 */
[----:B------:R-:W-:Y:S01]  /*c6c0*/  LEA.HI.X R23, R5, R151, R8, 0x1, P0 ;  /* 0x0000009705177211 */ /* 0x000fe200000f0c08 */
[----:B------:R-:W-:Y:S02]  /*c6d0*/  IMAD.IADD R5, R147, 0x1, R4 ;  /* 0x0000000193057824 */ /* 0x000fe400078e0204 */
[----:B------:R-:W-:Y:S01]  /*c6e0*/  IMAD.IADD R11, R236, 0x1, -R59 ;  /* 0x00000001ec0b7824 */ /* 0x000fe200078e0a3b */
[----:B------:R-:W-:-:S04]  /*c6f0*/  LEA R20, P1, R146, R150, 0x1 ;  /* 0x0000009692147211 */ /* 0x000fc800078208ff */
[----:B------:R-:W-:Y:S01]  /*c700*/  ISETP.GE.AND P0, PT, R142, R11, PT ;  /* 0x0000000b8e00720c */ /* 0x000fe20003f06270 */
[----:B------:R-:W-:Y:S01]  /*c710*/  IMAD.SHL.U32 R8, R9, 0x10, RZ ;  /* 0x0000001009087824 */ /* 0x000fe200078e00ff */
[----:B------:R-:W-:Y:S02]  /*c720*/  LEA.HI.X R21, R146, R151, R5, 0x1, P1 ;  /* 0x0000009792157211 */ /* 0x000fe400008f0c05 */
[----:B------:R-:W-:Y:S02]  /*c730*/  ISETP.GT.AND P0, PT, R56, -0x8, !P0 ;  /* 0xfffffff83800780c */ /* 0x000fe40004704270 */
[----:B--2---:R-:W-:Y:S01]  /*c740*/  IADD3 R70, R2, R70, R59 ;  /* 0x0000004602467210 */ /* 0x004fe20007ffe03b */
[----:B------:R-:W-:-:S04]  /*c750*/  IMAD R2, R142, R9, R67 ;  /* 0x000000098e027224 */ /* 0x000fc800078e0243 */
        /* <DEDUP_REMOVED lines=16> */
[----:B------:R-:W-:-:S03]  /*c860*/  IADD3 R38, P0, R14, R39, RZ ;  /* 0x000000270e267210 */ /* 0x000fc60007f1e0ff */
[--C-:B------:R-:W-:Y:S02]  /*c870*/  IMAD.X R37, R17, 0x1, R3.reuse, P1 ;  /* 0x0000000111257824 */ /* 0x100fe400008e0603 */
[----:B------:R-:W-:Y:S01]  /*c880*/  IMAD.X R39, R15, 0x1, R3, P0 ;  /* 0x000000010f277824 */ /* 0x000fe200000e0603 */
[----:B------:R-:W-:Y:S05]  /*c890*/  @P2 BRA `(.L_x_7880) ;  /* 0x0000027000002947 */ /* 0x000fea0003800000 */
[----:B------:R-:W2:Y:S04]  /*c8a0*/  LD.E.64 R2, [R38.64] ;  /* 0x0000000626027980 */ /* 0x000ea8000c101b00 */
[----:B------:R-:W3:Y:S01]  /*c8b0*/  LD.E.64 R4, [R36.64] ;  /* 0x0000000624047980 */ /* 0x000ee2000c101b00 */
[C---:B-----5:R-:W-:Y:S01]  /*c8c0*/  SHF.L.U32 R41, R31.reuse, 0x10, RZ ;  /* 0x000000101f297819 */ /* 0x060fe200000006ff */
[----:B------:R-:W-:Y:S01]  /*c8d0*/  IMAD.U32 R34, R30, 0x10000, RZ ;  /* 0x000100001e227824 */ /* 0x000fe200078e00ff */
[----:B------:R-:W-:-:S02]  /*c8e0*/  LOP3.LUT R35, R31, 0xffff0000, RZ, 0xc0, !PT ;  /* 0xffff00001f237812 */ /* 0x000fc400078ec0ff */
[C---:B------:R-:W-:Y:S02]  /*c8f0*/  LOP3.LUT R6, R29.reuse, 0xffff0000, RZ, 0xc0, !PT ;  /* 0xffff00001d067812 */ /* 0x040fe400078ec0ff */
[----:B------:R-:W-:Y:S02]  /*c900*/  SHF.L.U32 R10, R29, 0x10, RZ ;  /* 0x000000101d0a7819 */ /* 0x000fe400000006ff */
[C---:B------:R-:W-:Y:S02]  /*c910*/  SHF.L.U32 R12, R28.reuse, 0x10, RZ ;  /* 0x000000101c0c7819 */ /* 0x040fe400000006ff */
[----:B------:R-:W-:Y:S02]  /*c920*/  LOP3.LUT R40, R28, 0xffff0000, RZ, 0xc0, !PT ;  /* 0xffff00001c287812 */ /* 0x000fe400078ec0ff */
[----:B------:R-:W-:Y:S02]  /*c930*/  LOP3.LUT R42, R30, 0xffff0000, RZ, 0xc0, !PT ;  /* 0xffff00001e2a7812 */ /* 0x000fe400078ec0ff */
[----:B--2---:R-:W-:-:S02]  /*c940*/  LOP3.LUT R31, R2, 0xffff0000, RZ, 0xc0, !PT ;  /* 0xffff0000021f7812 */ /* 0x004fc400078ec0ff */
[C---:B------:R-:W-:Y:S01]  /*c950*/  LOP3.LUT R28, R3.reuse, 0xffff0000, RZ, 0xc0, !PT ;  /* 0xffff0000031c7812 */ /* 0x040fe200078ec0ff */
[----:B------:R-:W-:Y:S01]  /*c960*/  IMAD.U32 R3, R3, 0x10000, RZ ;  /* 0x0001000003037824 */ /* 0x000fe200078e00ff */
[----:B---3--:R-:W-:Y:S01]  /*c970*/  LOP3.LUT R33, R4, 0xffff0000, RZ, 0xc0, !PT ;  /* 0xffff000004217812 */ /* 0x008fe200078ec0ff */
[C---:B------:R-:W-:Y:S01]  /*c980*/  FMUL.FTZ R29, R6.reuse, R31 ;  /* 0x0000001f061d7220 */ /* 0x040fe20000410000 */
[----:B------:R-:W-:Y:S01]  /*c990*/  LOP3.LUT R32, R5, 0xffff0000, RZ, 0xc0, !PT ;  /* 0xffff000005207812 */ /* 0x000fe200078ec0ff */
[----:B------:R-:W-:Y:S01]  /*c9a0*/  FMUL.FTZ R30, R35, R28 ;  /* 0x0000001c231e7220 */ /* 0x000fe20000410000 */
[----:B------:R-:W-:Y:S01]  /*c9b0*/  SHF.L.U32 R5, R5, 0x10, RZ ;  /* 0x0000001005057819 */ /* 0x000fe200000006ff */
[-C--:B------:R-:W-:Y:S02]  /*c9c0*/  FMUL.FTZ R6, R6, R33.reuse ;  /* 0x0000002106067220 */ /* 0x080fe40000410000 */
[----:B------:R-:W-:Y:S01]  /*c9d0*/  FFMA.FTZ R29, R10, R33, -R29 ;  /* 0x000000210a1d7223 */ /* 0x000fe2000001081d */
[----:B------:R-:W-:Y:S01]  /*c9e0*/  SHF.L.U32 R33, R4, 0x10, RZ ;  /* 0x0000001004217819 */ /* 0x000fe200000006ff */
[----:B------:R-:W-:Y:S01]  /*c9f0*/  FFMA.FTZ R6, R10, R31, R6 ;  /* 0x0000001f0a067223 */ /* 0x000fe20000010006 */
[----:B------:R-:W-:Y:S01]  /*ca00*/  SHF.L.U32 R31, R2, 0x10, RZ ;  /* 0x00000010021f7819 */ /* 0x000fe200000006ff */
[----:B------:R-:W-:-:S02]  /*ca10*/  FMUL.FTZ R35, R35, R32 ;  /* 0x0000002023237220 */ /* 0x000fc40000410000 */
[----:B------:R-:W-:Y:S01]  /*ca20*/  FMUL.FTZ R4, R42, R3 ;  /* 0x000000032a047220 */ /* 0x000fe20000410000 */
[----:B------:R-:W-:Y:S01]  /*ca30*/  F2FP.BF16.PACK_AB R29, R6, R29 ;  /* 0x0000001d061d723e */ /* 0x000fe200000010ff */
[C---:B------:R-:W-:Y:S02]  /*ca40*/  FMUL.FTZ R2, R40.reuse, R31 ;  /* 0x0000001f28027220 */ /* 0x040fe40000410000 */
[----:B------:R-:W-:Y:S02]  /*ca50*/  FMUL.FTZ R40, R40, R33 ;  /* 0x0000002128287220 */ /* 0x000fe40000410000 */
[C---:B------:R-:W-:Y:S02]  /*ca60*/  FFMA.FTZ R30, R41.reuse, R32, -R30 ;  /* 0x00000020291e7223 */ /* 0x040fe4000001081e */
[----:B------:R-:W-:Y:S02]  /*ca70*/  FFMA.FTZ R35, R41, R28, R35 ;  /* 0x0000001c29237223 */ /* 0x000fe40000010023 */
[----:B------:R-:W-:-:S02]  /*ca80*/  FMUL.FTZ R42, R42, R5 ;  /* 0x000000052a2a7220 */ /* 0x000fc40000410000 */
[C---:B------:R-:W-:Y:S01]  /*ca90*/  FFMA.FTZ R2, R12.reuse, R33, -R2 ;  /* 0x000000210c027223 */ /* 0x040fe20000010802 */
[----:B------:R-:W-:Y:S01]  /*caa0*/  F2FP.BF16.PACK_AB R35, R35, R30 ;  /* 0x0000001e2323723e */ /* 0x000fe200000010ff */
[----:B------:R-:W-:Y:S02]  /*cab0*/  FFMA.FTZ R31, R12, R31, R40 ;  /* 0x0000001f0c1f7223 */ /* 0x000fe40000010028 */
[C---:B------:R-:W-:Y:S02]  /*cac0*/  FFMA.FTZ R4, R34.reuse, R5, -R4 ;  /* 0x0000000522047223 */ /* 0x040fe40000010804 */
[----:B------:R-:W-:Y:S01]  /*cad0*/  FFMA.FTZ R3, R34, R3, R42 ;  /* 0x0000000322037223 */ /* 0x000fe2000001002a */
[----:B------:R-:W-:Y:S02]  /*cae0*/  F2FP.BF16.PACK_AB R28, R31, R2 ;  /* 0x000000021f1c723e */ /* 0x000fe400000010ff */
[----:B------:R-:W-:Y:S02]  /*caf0*/  MOV R31, R35 ;  /* 0x00000023001f7202 */ /* 0x000fe40000000f00 */
[----:B------:R-:W-:-:S02]  /*cb00*/  F2FP.BF16.PACK_AB R30, R3, R4 ;  /* 0x00000004031e723e */ /* 0x000fc400000010ff */
.L_x_7880:
[----:B------:R-:W-:Y:S05]  /*cb10*/  BSYNC B0 ;  /* 0x0000000000007941 */ /* 0x000fea0003800000 */
.L_x_7879:
        /* <DEDUP_REMOVED lines=8> */
[C---:B-----5:R-:W-:Y:S02]  /*cba0*/  SHF.L.U32 R10, R33.reuse, 0x10, RZ ;  /* 0x00000010210a7819 */ /* 0x060fe400000006ff */
[----:B------:R-:W-:Y:S02]  /*cbb0*/  LOP3.LUT R6, R33, 0xffff0000, RZ, 0xc0, !PT ;  /* 0xffff000021067812 */ /* 0x000fe400078ec0ff */
[C---:B------:R-:W-:Y:S02]  /*cbc0*/  SHF.L.U32 R41, R35.reuse, 0x10, RZ ;  /* 0x0000001023297819 */ /* 0x040fe400000006ff */
[----:B------:R-:W-:-:S02]  /*cbd0*/  LOP3.LUT R35, R35, 0xffff0000, RZ, 0xc0, !PT ;  /* 0xffff000023237812 */ /* 0x000fc400078ec0ff */
[----:B------:R-:W-:Y:S02]  /*cbe0*/  LOP3.LUT R40, R32, 0xffff0000, RZ, 0xc0, !PT ;  /* 0xffff000020287812 */ /* 0x000fe400078ec0ff */
[----:B------:R-:W-:Y:S02]  /*cbf0*/  LOP3.LUT R42, R34, 0xffff0000, RZ, 0xc0, !PT ;  /* 0xffff0000222a7812 */ /* 0x000fe400078ec0ff */
[----:B------:R-:W-:Y:S01]  /*cc00*/  SHF.L.U32 R12, R32, 0x10, RZ ;  /* 0x00000010200c7819 */ /* 0x000fe200000006ff */
[----:B------:R-:W-:Y:S01]  /*cc10*/  IMAD.U32 R32, R34, 0x10000, RZ ;  /* 0x0001000022207824 */ /* 0x000fe200078e00ff */
[----:B--23--:R-:W-:Y:S02]  /*cc20*/  LOP3.LUT R31, R2, 0xffff0000, RZ, 0xc0, !PT ;  /* 0xffff0000021f7812 */ /* 0x00cfe400078ec0ff */
        /* <DEDUP_REMOVED lines=13> */
[----:B------:R-:W-:Y:S02]  /*cd00*/  FMUL.FTZ R2, R40, R31 ;  /* 0x0000001f28027220 */ /* 0x000fe40000410000 */
        /* <DEDUP_REMOVED lines=13> */
.L_x_7882:
[----:B------:R-:W-:Y:S05]  /*cde0*/  BSYNC B0 ;  /* 0x0000000000007941 */ /* 0x000fea0003800000 */
.L_x_7881:
        /* <DEDUP_REMOVED lines=9> */
[----:B---3--:R-:W-:Y:S01]  /*ce80*/  IMAD.U32 R34, R30, 0x10000, RZ ;  /* 0x000100001e227824 */ /* 0x008fe200078e00ff */
[----:B------:R-:W-:Y:S02]  /*ce90*/  LOP3.LUT R35, R31, 0xffff0000, RZ, 0xc0, !PT ;  /* 0xffff00001f237812 */ /* 0x000fe400078ec0ff */
[C---:B------:R-:W-:Y:S02]  /*cea0*/  LOP3.LUT R6, R29.reuse, 0xffff0000, RZ, 0xc0, !PT ;  /* 0xffff00001d067812 */ /* 0x040fe400078ec0ff */
[----:B------:R-:W-:-:S02]  /*ceb0*/  SHF.L.U32 R10, R29, 0x10, RZ ;  /* 0x000000101d0a7819 */ /* 0x000fc400000006ff */
[C---:B------:R-:W-:Y:S02]  /*cec0*/  SHF.L.U32 R12, R28.reuse, 0x10, RZ ;  /* 0x000000101c0c7819 */ /* 0x040fe400000006ff */
[----:B------:R-:W-:Y:S02]  /*ced0*/  LOP3.LUT R40, R28, 0xffff0000, RZ, 0xc0, !PT ;  /* 0xffff00001c287812 */ /* 0x000fe400078ec0ff */
[----:B------:R-:W-:Y:S02]  /*cee0*/  LOP3.LUT R42, R30, 0xffff0000, RZ, 0xc0, !PT ;  /* 0xffff00001e2a7812 */ /* 0x000fe400078ec0ff */
[----:B--2---:R-:W-:Y:S02]  /*cef0*/  LOP3.LUT R31, R2, 0xffff0000, RZ, 0xc0, !PT ;  /* 0xffff0000021f7812 */ /* 0x004fe400078ec0ff */
        /* <DEDUP_REMOVED lines=17> */
[C---:B------:R-:W-:Y:S02]  /*d010*/  FFMA.FTZ R30, R41.reuse, R32, -R30 ;  /* 0x00000020291e7223 */ /* 0x040fe4000001081e */
[----:B------:R-:W-:Y:S02]  /*d020*/  FFMA.FTZ R35, R41, R28, R35 ;  /* 0x0000001c29237223 */ /* 0x000fe40000010023 */
[----:B------:R-:W-:Y:S02]  /*d030*/  FMUL.FTZ R42, R42, R5 ;  /* 0x000000052a2a7220 */ /* 0x000fe40000410000 */
[C---:B------:R-:W-:Y:S01]  /*d040*/  FFMA.FTZ R2, R12.reuse, R33, -R2 ;  /* 0x000000210c027223 */ /* 0x040fe20000010802 */
[----:B------:R-:W-:Y:S01]  /*d050*/  F2FP.BF16.PACK_AB R35, R35, R30 ;  /* 0x0000001e2323723e */ /* 0x000fe200000010ff */
[----:B------:R-:W-:Y:S02]  /*d060*/  FFMA.FTZ R31, R12, R31, R40 ;  /* 0x0000001f0c1f7223 */ /* 0x000fe40000010028 */
[----:B------:R-:W-:-:S02]  /*d070*/  FFMA.FTZ R4, R34, R5, -R4 ;  /* 0x0000000522047223 */ /* 0x000fc40000010804 */
[----:B------:R-:W-:Y:S01]  /*d080*/  FFMA.FTZ R3, R34, R3, R42 ;  /* 0x0000000322037223 */ /* 0x000fe2000001002a */
[----:B------:R-:W-:Y:S02]  /*d090*/  F2FP.BF16.PACK_AB R28, R31, R2 ;  /* 0x000000021f1c723e */ /* 0x000fe400000010ff */
[----:B------:R-:W-:Y:S02]  /*d0a0*/  MOV R31, R35 ;  /* 0x00000023001f7202 */ /* 0x000fe40000000f00 */
[----:B------:R-:W-:Y:S02]  /*d0b0*/  F2FP.BF16.PACK_AB R30, R3, R4 ;  /* 0x00000004031e723e */ /* 0x000fe400000010ff */
.L_x_7884:
[----:B------:R-:W-:Y:S05]  /*d0c0*/  BSYNC B0 ;  /* 0x0000000000007941 */ /* 0x000fea0003800000 */
.L_x_7883:
[----:B-----5:R2:W-:Y:S04]  /*d0d0*/  STS.128 [R245+0x4000], R28 ;  /* 0x0040001cf5007388 */ /* 0x0205e80000000c00 */
[----:B-1-3--:R-:W5:Y:S01]  /*d0e0*/  LD.E.128 R48, [R48.64+0x180] ;  /* 0x0001800630307980 */ /* 0x00af62000c101d00 */
[----:B------:R-:W-:Y:S01]  /*d0f0*/  IADD3 R2, R26, 0xc0, RZ ;  /* 0x000000c01a027810 */ /* 0x000fe20007ffe0ff */
[----:B------:R-:W-:Y:S03]  /*d100*/  BSSY B0, `(.L_x_7885) ;  /* 0x0000029000007945 */ /* 0x000fe60003800000 */
[----:B------:R-:W-:-:S13]  /*d110*/  ISETP.GE.AND P0, PT, R2, R7, PT ;  /* 0x000000070200720c */ /* 0x000fda0003f06270 */
[----:B------:R-:W-:Y:S05]  /*d120*/  @P0 BRA `(.L_x_7886) ;  /* 0x0000026000000947 */ /* 0x000fea0003800000 */
[----:B------:R-:W3:Y:S04]  /*d130*/  LD.E.64 R2, [R38.64+0xc0] ;  /* 0x0000c00626027980 */ /* 0x000ee8000c101b00 */
[----:B------:R-:W4:Y:S01]  /*d140*/  LD.E.64 R4, [R36.64+0xc0] ;  /* 0x0000c00624047980 */ /* 0x000f22000c101b00 */
        /* <DEDUP_REMOVED lines=36> */
.L_x_7886:
[----:B------:R-:W-:Y:S05]  /*d390*/  BSYNC B0 ;  /* 0x0000000000007941 */ /* 0x000fea0003800000 */
.L_x_7885:
[----:B-----5:R1:W-:Y:S02]  /*d3a0*/  STS.128 [R245+0x6000], R48 ;  /* 0x00600030f5007388 */ /* 0x0203e40000000c00 */
.L_x_7878:
[----:B------:R-:W-:Y:S05]  /*d3b0*/  BSYNC B1 ;  /* 0x0000000000017941 */ /* 0x000fea0003800000 */
.L_x_7877:
[----:B------:R-:W-:Y:S01]  /*d3c0*/  IADD3 R6, R142, 0x10, RZ ;  /* 0x000000108e067810 */ /* 0x000fe20007ffe0ff */
[----:B------:R-:W-:Y:S03]  /*d3d0*/  BSSY B1, `(.L_x_7887) ;  /* 0x00000c3000017945 */ /* 0x000fe60003800000 */
[----:B------:R-:W-:-:S04]  /*d3e0*/  ISETP.GE.AND P0, PT, R6, R11, PT ;  /* 0x0000000b0600720c */ /* 0x000fc80003f06270 */
[----:B------:R-:W-:-:S13]  /*d3f0*/  ISETP.LT.OR P0, PT, R56, -0x87, P0 ;  /* 0xffffff793800780c */ /* 0x000fda0000701670 */
[----:B------:R-:W-:Y:S05]  /*d400*/  @P0 BRA `(.L_x_7888) ;  /* 0x00000bf000000947 */ /* 0x000fea0003800000 */
[----:B--2---:R2:W5:Y:S01]  /*d410*/  LD.E.128 R28, [R24.64] ;  /* 0x00000006181c7980 */ /* 0x004562000c101d00 */
[C---:B------:R-:W-:Y:S01]  /*d420*/  IADD3 R3, P0, R8.reuse, R0, RZ ;  /* 0x0000000008037210 */ /* 0x040fe20007f1e0ff */
[----:B------:R-:W-:Y:S03]  /*d430*/  BSSY B0, `(.L_x_7889) ;  /* 0x0000031000007945 */ /* 0x000fe60003800000 */
[----:B------:R-:W-:Y:S01]  /*d440*/  LEA.HI.X.SX32 R8, R8, R13, 0x1, P0 ;  /* 0x0000000d08087211 */ /* 0x000fe200000f0eff */
[C---:B------:R-:W-:Y:S01]  /*d450*/  IMAD.SHL.U32 R39, R3.reuse, 0x2, RZ ;  /* 0x0000000203277824 */ /* 0x040fe200078e00ff */
[----:B------:R-:W-:Y:S02]  /*d460*/  ISETP.GE.AND P0, PT, R26, R7, PT ;  /* 0x000000071a00720c */ /* 0x000fe40003f06270 */
[----:B------:R-:W-:Y:S02]  /*d470*/  SHF.L.U64.HI R3, R3, 0x1, R8 ;  /* 0x0000000103037819 */ /* 0x000fe40000010208 */
[----:B------:R-:W-:-:S02]  /*d480*/  IADD3 R36, P2, R16, R39, RZ ;  /* 0x0000002710247210 */ /* 0x000fc40007f5e0ff */
[----:B------:R-:W-:-:S03]  /*d490*/  IADD3 R38, P1, R14, R39, RZ ;  /* 0x000000270e267210 */ /* 0x000fc60007f3e0ff */
[--C-:B------:R-:W-:Y:S02]  /*d4a0*/  IMAD.X R37, R17, 0x1, R3.reuse, P2 ;  /* 0x0000000111257824 */ /* 0x100fe400010e0603 */
[----:B------:R-:W-:Y:S02]  /*d4b0*/  IMAD.X R39, R15, 0x1, R3, P1 ;  /* 0x000000010f277824 */ /* 0x000fe400008e0603 */
[----:B------:R-:W-:Y:S05]  /*d4c0*/  @P0 BRA `(.L_x_7890) ;  /* 0x0000027000000947 */ /* 0x000fea0003800000 */
[----:B------:R-:W3:Y:S04]  /*d4d0*/  LD.E.64 R2, [R38.64] ;  /* 0x0000000626027980 */ /* 0x000ee8000c101b00 */
[----:B------:R-:W4:Y:S01]  /*d4e0*/  LD.E.64 R4, [R36.64] ;  /* 0x0000000624047980 */ /* 0x000f22000c101b00 */
        /* <DEDUP_REMOVED lines=8> */
[----:B---3--:R-:W-:-:S02]  /*d570*/  LOP3.LUT R31, R2, 0xffff0000, RZ, 0xc0, !PT ;  /* 0xffff0000021f7812 */ /* 0x008fc400078ec0ff */
[C---:B------:R-:W-:Y:S01]  /*d580*/  LOP3.LUT R28, R3.reuse, 0xffff0000, RZ, 0xc0, !PT ;  /* 0xffff0000031c7812 */ /* 0x040fe200078ec0ff */
[----:B------:R-:W-:Y:S01]  /*d590*/  IMAD.U32 R3, R3, 0x10000, RZ ;  /* 0x0001000003037824 */ /* 0x000fe200078e00ff */
[----:B----4-:R-:W-:Y:S01]  /*d5a0*/  LOP3.LUT R33, R4, 0xffff0000, RZ, 0xc0, !PT ;  /* 0xffff000004217812 */ /* 0x010fe200078ec0ff */
        /* <DEDUP_REMOVED lines=25> */
.L_x_7890:
[----:B------:R-:W-:Y:S05]  /*d740*/  BSYNC B0 ;  /* 0x0000000000007941 */ /* 0x000fea0003800000 */
.L_x_7889:
        /* <DEDUP_REMOVED lines=16> */
[----:B---34-:R-:W-:Y:S02]  /*d850*/  LOP3.LUT R31, R2, 0xffff0000, RZ, 0xc0, !PT ;  /* 0xffff0000021f7812 */ /* 0x018fe400078ec0ff */
        /* <DEDUP_REMOVED lines=27> */
.L_x_7892:
[----:B------:R-:W-:Y:S05]  /*da10*/  BSYNC B0 ;  /* 0x0000000000007941 */ /* 0x000fea0003800000 */
.L_x_7891:
        /* <DEDUP_REMOVED lines=9> */
[----:B----4-:R-:W-:Y:S01]  /*dab0*/  IMAD.U32 R34, R30, 0x10000, RZ ;  /* 0x000100001e227824 */ /* 0x010fe200078e00ff */
[----:B------:R-:W-:Y:S02]  /*dac0*/  LOP3.LUT R35, R31, 0xffff0000, RZ, 0xc0, !PT ;  /* 0xffff00001f237812 */ /* 0x000fe400078ec0ff */
[C---:B------:R-:W-:Y:S02]  /*dad0*/  LOP3.LUT R8, R29.reuse, 0xffff0000, RZ, 0xc0, !PT ;  /* 0xffff00001d087812 */ /* 0x040fe400078ec0ff */
[----:B------:R-:W-:-:S02]  /*dae0*/  SHF.L.U32 R10, R29, 0x10, RZ ;  /* 0x000000101d0a7819 */ /* 0x000fc400000006ff */
        /* <DEDUP_REMOVED lines=32> */
.L_x_7894:
[----:B------:R-:W-:Y:S05]  /*dcf0*/  BSYNC B0 ;  /* 0x0000000000007941 */ /* 0x000fea0003800000 */
.L_x_7893:
        /* <DEDUP_REMOVED lines=11> */
[----:B------:R-:W-:Y:S02]  /*ddb0*/  LOP3.LUT R33, R35, 0xffff0000, RZ, 0xc0, !PT ;  /* 0xffff000023217812 */ /* 0x000fe400078ec0ff */
[----:B------:R-:W-:-:S02]  /*ddc0*/  SHF.L.U32 R12, R32, 0x10, RZ ;  /* 0x00000010200c7819 */ /* 0x000fc400000006ff */
[----:B------:R-:W-:Y:S02]  /*ddd0*/  LOP3.LUT R35, R34, 0xffff0000, RZ, 0xc0, !PT ;  /* 0xffff000022237812 */ /* 0x000fe400078ec0ff */
[----:B------:R-:W-:Y:S02]  /*dde0*/  LOP3.LUT R32, R32, 0xffff0000, RZ, 0xc0, !PT ;  /* 0xffff000020207812 */ /* 0x000fe400078ec0ff */
[----:B---3--:R-:W-:Y:S02]  /*ddf0*/  SHF.L.U32 R30, R34, 0x10, RZ ;  /* 0x00000010221e7819 */ /* 0x008fe400000006ff */
[----:B----4-:R-:W-:Y:S02]  /*de00*/  LOP3.LUT R29, R2, 0xffff0000, RZ, 0xc0, !PT ;  /* 0xffff0000021d7812 */ /* 0x010fe400078ec0ff */
[----:B------:R-:W-:Y:S02]  /*de10*/  LOP3.LUT R24, R3, 0xffff0000, RZ, 0xc0, !PT ;  /* 0xffff000003187812 */ /* 0x000fe400078ec0ff */
        /* <DEDUP_REMOVED lines=8> */
[----:B------:R-:W-:Y:S02]  /*dea0*/  FFMA.FTZ R8, R10, R29, R8 ;  /* 0x0000001d0a087223 */ /* 0x000fe40000010008 */
[----:B------:R-:W-:Y:S02]  /*deb0*/  IMAD.U32 R29, R2, 0x10000, RZ ;  /* 0x00010000021d7824 */ /* 0x000fe400078e00ff */
[----:B------:R-:W-:Y:S01]  /*dec0*/  IMAD.U32 R5, R5, 0x10000, RZ ;  /* 0x0001000005057824 */ /* 0x000fe200078e00ff */
[----:B------:R-:W-:Y:S01]  /*ded0*/  F2FP.BF16.PACK_AB R8, R8, R25 ;  /* 0x000000190808723e */ /* 0x000fe200000010ff */
[----:B------:R-:W-:Y:S02]  /*dee0*/  FMUL.FTZ R33, R33, R28 ;  /* 0x0000001c21217220 */ /* 0x000fe40000410000 */
[----:B------:R-:W-:-:S02]  /*def0*/  FMUL.FTZ R4, R35, R3 ;  /* 0x0000000323047220 */ /* 0x000fc40000410000 */
[C---:B------:R-:W-:Y:S02]  /*df00*/  FMUL.FTZ R2, R32.reuse, R29 ;  /* 0x0000001d20027220 */ /* 0x040fe40000410000 */
[----:B------:R-:W-:Y:S02]  /*df10*/  FMUL.FTZ R35, R35, R5 ;  /* 0x0000000523237220 */ /* 0x000fe40000410000 */
[C---:B------:R-:W-:Y:S02]  /*df20*/  FFMA.FTZ R34, R41.reuse, R28, -R34 ;  /* 0x0000001c29227223 */ /* 0x040fe40000010822 */
[----:B------:R-:W-:Y:S02]  /*df30*/  FFMA.FTZ R33, R41, R24, R33 ;  /* 0x0000001829217223 */ /* 0x000fe40000010021 */
[----:B------:R-:W-:Y:S02]  /*df40*/  FMUL.FTZ R32, R32, R31 ;  /* 0x0000001f20207220 */ /* 0x000fe40000410000 */
[----:B------:R-:W-:-:S02]  /*df50*/  FFMA.FTZ R4, R30, R5, -R4 ;  /* 0x000000051e047223 */ /* 0x000fc40000010804 */
[----:B------:R-:W-:Y:S01]  /*df60*/  FFMA.FTZ R35, R30, R3, R35 ;  /* 0x000000031e237223 */ /* 0x000fe20000010023 */
[----:B------:R-:W-:Y:S01]  /*df70*/  F2FP.BF16.PACK_AB R3, R33, R34 ;  /* 0x000000222103723e */ /* 0x000fe200000010ff */
[C---:B------:R-:W-:Y:S01]  /*df80*/  FFMA.FTZ R2, R12.reuse, R31, -R2 ;  /* 0x0000001f0c027223 */ /* 0x040fe20000010802 */
[----:B------:R-:W-:Y:S01]  /*df90*/  MOV R33, R8 ;  /* 0x0000000800217202 */ /* 0x000fe20000000f00 */
[----:B------:R-:W-:Y:S01]  /*dfa0*/  FFMA.FTZ R29, R12, R29, R32 ;  /* 0x0000001d0c1d7223 */ /* 0x000fe20000010020 */
[----:B------:R-:W-:Y:S02]  /*dfb0*/  F2FP.BF16.PACK_AB R34, R35, R4 ;  /* 0x000000042322723e */ /* 0x000fe400000010ff */
[----:B------:R-:W-:Y:S02]  /*dfc0*/  MOV R35, R3 ;  /* 0x0000000300237202 */ /* 0x000fe40000000f00 */
[----:B------:R-:W-:Y:S02]  /*dfd0*/  F2FP.BF16.PACK_AB R32, R29, R2 ;  /* 0x000000021d20723e */ /* 0x000fe400000010ff */
.L_x_7896:
[----:B------:R-:W-:Y:S05]  /*dfe0*/  BSYNC B0 ;  /* 0x0000000000007941 */ /* 0x000fea0003800000 */
.L_x_7895:
[----:B-----5:R4:W-:Y:S02]  /*dff0*/  STS.128 [R245+0x6800], R32 ;  /* 0x00680020f5007388 */ /* 0x0209e40000000c00 */
.L_x_7888:
[----:B------:R-:W-:Y:S05]  /*e000*/  BSYNC B1 ;  /* 0x0000000000017941 */ /* 0x000fea0003800000 */
.L_x_7887:
[----:B------:R-:W-:Y:S01]  /*e010*/  IADD3 R8, R142, 0x20, RZ ;  /* 0x000000208e087810 */ /* 0x000fe20007ffe0ff */
[----:B------:R-:W-:Y:S03]  /*e020*/  BSSY B1, `(.L_x_7897) ;  /* 0x00000c4000017945 */ /* 0x000fe60003800000 */
[----:B------:R-:W-:-:S04]  /*e030*/  ISETP.GE.AND P0, PT, R8, R11, PT ;  /* 0x0000000b0800720c */ /* 0x000fc80003f06270 */
[----:B------:R-:W-:-:S13]  /*e040*/  ISETP.LT.OR P0, PT, R56, -0x107, P0 ;  /* 0xfffffef93800780c */ /* 0x000fda0000701670 */
[----:B------:R-:W-:Y:S05]  /*e050*/  @P0 BRA `(.L_x_7898) ;  /* 0x00000c0000000947 */ /* 0x000fea0003800000 */
[----:B--23--:R2:W5:Y:S01]  /*e060*/  LD.E.128 R28, [R22.64] ;  /* 0x00000006161c7980 */ /* 0x00c562000c101d00 */
        /* <DEDUP_REMOVED lines=8> */
[----:B------:R-:W-:-:S03]  /*e0f0*/  IADD3 R36, P1, R14, R37, RZ ;  /* 0x000000250e247210 */ /* 0x000fc60007f3e0ff */
[--C-:B------:R-:W-:Y:S02]  /*e100*/  IMAD.X R25, R17, 0x1, R3.reuse, P2 ;  /* 0x0000000111197824 */ /* 0x100fe400010e0603 */
[----:B------:R-:W-:Y:S02]  /*e110*/  IMAD.X R37, R15, 0x1, R3, P1 ;  /* 0x000000010f257824 */ /* 0x000fe400008e0603 */
[----:B------:R-:W-:Y:S05]  /*e120*/  @P0 BRA `(.L_x_7900) ;  /* 0x0000028000000947 */ /* 0x000fea0003800000 */
[----:B--2---:R-:W2:Y:S04]  /*e130*/  LD.E.64 R2, [R36.64] ;  /* 0x0000000624027980 */ /* 0x004ea8000c101b00 */
[----:B------:R-:W3:Y:S01]  /*e140*/  LD.E.64 R4, [R24.64] ;  /* 0x0000000618047980 */ /* 0x000ee2000c101b00 */
[----:B-----5:R-:W-:Y:S01]  /*e150*/  LOP3.LUT R10, R29, 0xffff0000, RZ, 0xc0, !PT ;  /* 0xffff00001d0a7812 */ /* 0x020fe200078ec0ff */
[----:B------:R-:W-:Y:S01]  /*e160*/  IMAD.U32 R41, R31, 0x10000, RZ ;  /* 0x000100001f297824 */ /* 0x000fe200078e00ff */
[----:B------:R-:W-:-:S02]  /*e170*/  SHF.L.U32 R12, R29, 0x10, RZ ;  /* 0x000000101d0c7819 */ /* 0x000fc400000006ff */
[C---:B------:R-:W-:Y:S02]  /*e180*/  SHF.L.U32 R29, R28.reuse, 0x10, RZ ;  /* 0x000000101c1d7819 */ /* 0x040fe400000006ff */
[----:B------:R-:W-:Y:S02]  /*e190*/  LOP3.LUT R38, R28, 0xffff0000, RZ, 0xc0, !PT ;  /* 0xffff00001c267812 */ /* 0x000fe400078ec0ff */
[----:B------:R-:W-:Y:S02]  /*e1a0*/  LOP3.LUT R39, R31, 0xffff0000, RZ, 0xc0, !PT ;  /* 0xffff00001f277812 */ /* 0x000fe400078ec0ff */
[C---:B----4-:R-:W-:Y:S02]  /*e1b0*/  SHF.L.U32 R34, R30.reuse, 0x10, RZ ;  /* 0x000000101e227819 */ /* 0x050fe400000006ff */
[----:B------:R-:W-:Y:S02]  /*e1c0*/  LOP3.LUT R40, R30, 0xffff0000, RZ, 0xc0, !PT ;  /* 0xffff00001e287812 */ /* 0x000fe400078ec0ff */
[C---:B--2---:R-:W-:Y:S01]  /*e1d0*/  LOP3.LUT R33, R2.reuse, 0xffff0000, RZ, 0xc0, !PT ;  /* 0xffff000002217812 */ /* 0x044fe200078ec0ff */
[----:B------:R-:W-:Y:S01]  /*e1e0*/  IMAD.U32 R2, R2, 0x10000, RZ ;  /* 0x0001000002027824 */ /* 0x000fe200078e00ff */
[----:B------:R-:W-:-:S02]  /*e1f0*/  LOP3.LUT R28, R3, 0xffff0000, RZ, 0xc0, !PT ;  /* 0xffff0000031c7812 */ /* 0x000fc400078ec0ff */
[----:B---3--:R-:W-:Y:S01]  /*e200*/  LOP3.LUT R35, R4, 0xffff0000, RZ, 0xc0, !PT ;  /* 0xffff000004237812 */ /* 0x008fe200078ec0ff */
[----:B------:R-:W-:Y:S01]  /*e210*/  FMUL.FTZ R31, R10, R33 ;  /* 0x000000210a1f7220 */ /* 0x000fe20000410000 */
[----:B------:R-:W-:Y:S01]  /*e220*/  LOP3.LUT R32, R5, 0xffff0000, RZ, 0xc0, !PT ;  /* 0xffff000005207812 */ /* 0x000fe200078ec0ff */
[----:B------:R-:W-:Y:S01]  /*e230*/  FMUL.FTZ R30, R39, R28 ;  /* 0x0000001c271e7220 */ /* 0x000fe20000410000 */
[----:B------:R-:W-:Y:S01]  /*e240*/  SHF.L.U32 R4, R4, 0x10, RZ ;  /* 0x0000001004047819 */ /* 0x000fe200000006ff */
[-C--:B------:R-:W-:Y:S01]  /*e250*/  FMUL.FTZ R10, R10, R35.reuse ;  /* 0x000000230a0a7220 */ /* 0x080fe20000410000 */
[----:B------:R-:W-:Y:S01]  /*e260*/  SHF.L.U32 R3, R3, 0x10, RZ ;  /* 0x0000001003037819 */ /* 0x000fe200000006ff */
[----:B------:R-:W-:Y:S02]  /*e270*/  FMUL.FTZ R39, R39, R32 ;  /* 0x0000002027277220 */ /* 0x000fe40000410000 */
[C---:B------:R-:W-:Y:S02]  /*e280*/  FFMA.FTZ R31, R12.reuse, R35, -R31 ;  /* 0x000000230c1f7223 */ /* 0x040fe4000001081f */
[----:B------:R-:W-:-:S02]  /*e290*/  FFMA.FTZ R10, R12, R33, R10 ;  /* 0x000000210c0a7223 */ /* 0x000fc4000001000a */
[----:B------:R-:W-:Y:S02]  /*e2a0*/  IMAD.U32 R5, R5, 0x10000, RZ ;  /* 0x0001000005057824 */ /* 0x000fe400078e00ff */
[----:B------:R-:W-:Y:S01]  /*e2b0*/  FMUL.FTZ R12, R38, R2 ;  /* 0x00000002260c7220 */ /* 0x000fe20000410000 */
[----:B------:R-:W-:Y:S01]  /*e2c0*/  F2FP.BF16.PACK_AB R10, R10, R31 ;  /* 0x0000001f0a0a723e */ /* 0x000fe200000010ff */
[----:B------:R-:W-:Y:S02]  /*e2d0*/  FMUL.FTZ R38, R38, R4 ;  /* 0x0000000426267220 */ /* 0x000fe40000410000 */
        /* <DEDUP_REMOVED lines=9> */
[----:B------:R-:W-:Y:S02]  /*e370*/  F2FP.BF16.PACK_AB R31, R39, R30 ;  /* 0x0000001e271f723e */ /* 0x000fe400000010ff */
[----:B------:R-:W-:-:S02]  /*e380*/  MOV R29, R10 ;  /* 0x0000000a001d7202 */ /* 0x000fc40000000f00 */
[----:B------:R-:W-:Y:S02]  /*e390*/  F2FP.BF16.PACK_AB R30, R3, R28 ;  /* 0x0000001c031e723e */ /* 0x000fe400000010ff */
[----:B------:R-:W-:Y:S02]  /*e3a0*/  MOV R28, R5 ;  /* 0x00000005001c7202 */ /* 0x000fe40000000f00 */
.L_x_7900:
[----:B--2---:R-:W-:Y:S05]  /*e3b0*/  BSYNC B0 ;  /* 0x0000000000007941 */ /* 0x004fea0003800000 */
.L_x_7899:
[----:B-----5:R2:W-:Y:S04]  /*e3c0*/  STS.128 [R245+0x1000], R28 ;  /* 0x0010001cf5007388 */ /* 0x0205e80000000c00 */
[----:B----4-:R2:W5:Y:S01]  /*e3d0*/  LD.E.128 R32, [R22.64+0x80] ;  /* 0x0000800616207980 */ /* 0x010562000c101d00 */
        /* <DEDUP_REMOVED lines=42> */
.L_x_7902:
[----:B------:R-:W-:Y:S05]  /*e680*/  BSYNC B0 ;  /* 0x0000000000007941 */ /* 0x000fea0003800000 */
.L_x_7901:
        /* <DEDUP_REMOVED lines=46> */
.L_x_7904:
[----:B------:R-:W-:Y:S05]  /*e970*/  BSYNC B0 ;  /* 0x0000000000007941 */ /* 0x000fea0003800000 */
.L_x_7903:
        /* <DEDUP_REMOVED lines=8> */
[C---:B-----5:R-:W-:Y:S01]  /*ea00*/  LOP3.LUT R10, R33.reuse, 0xffff0000, RZ, 0xc0, !PT ;  /* 0xffff0000210a7812 */ /* 0x060fe200078ec0ff */
[----:B--2---:R-:W-:Y:S01]  /*ea10*/  IMAD.U32 R30, R34, 0x10000, RZ ;  /* 0x00010000221e7824 */ /* 0x004fe200078e00ff */
        /* <DEDUP_REMOVED lines=25> */
[----:B------:R-:W-:Y:S01]  /*ebb0*/  FFMA.FTZ R28, R39, R28, R33 ;  /* 0x0000001c271c7223 */ /* 0x000fe20000010021 */
[----:B------:R-:W-:Y:S01]  /*ebc0*/  F2FP.BF16.PACK_AB R33, R10, R23 ;  /* 0x000000170a21723e */ /* 0x000fe200000010ff */
[C---:B------:R-:W-:Y:S02]  /*ebd0*/  FFMA.FTZ R2, R22.reuse, R31, -R2 ;  /* 0x0000001f16027223 */ /* 0x040fe40000010802 */
[----:B------:R-:W-:Y:S01]  /*ebe0*/  FFMA.FTZ R29, R22, R29, R32 ;  /* 0x0000001d161d7223 */ /* 0x000fe20000010020 */
[----:B------:R-:W-:Y:S01]  /*ebf0*/  F2FP.BF16.PACK_AB R35, R28, R25 ;  /* 0x000000191c23723e */ /* 0x000fe200000010ff */
[----:B------:R-:W-:-:S02]  /*ec00*/  FFMA.FTZ R4, R30, R5, -R4 ;  /* 0x000000051e047223 */ /* 0x000fc40000010804 */
[----:B------:R-:W-:Y:S01]  /*ec10*/  FFMA.FTZ R3, R30, R3, R34 ;  /* 0x000000031e037223 */ /* 0x000fe20000010022 */
[----:B------:R-:W-:-:S04]  /*ec20*/  F2FP.BF16.PACK_AB R32, R29, R2 ;  /* 0x000000021d20723e */ /* 0x000fc800000010ff */
[----:B------:R-:W-:Y:S02]  /*ec30*/  F2FP.BF16.PACK_AB R34, R3, R4 ;  /* 0x000000040322723e */ /* 0x000fe400000010ff */
.L_x_7906:
[----:B------:R-:W-:Y:S05]  /*ec40*/  BSYNC B0 ;  /* 0x0000000000007941 */ /* 0x000fea0003800000 */
.L_x_7905:
[----:B-----5:R3:W-:Y:S02]  /*ec50*/  STS.128 [R245+0x7000], R32 ;  /* 0x00700020f5007388 */ /* 0x0207e40000000c00 */
.L_x_7898:
[----:B------:R-:W-:Y:S05]  /*ec60*/  BSYNC B1 ;  /* 0x0000000000017941 */ /* 0x000fea0003800000 */
.L_x_7897:
[----:B------:R-:W-:-:S04]  /*ec70*/  IADD3 R2, R142, 0x30, RZ ;  /* 0x000000308e027810 */ /* 0x000fc80007ffe0ff */
[----:B------:R-:W-:-:S04]  /*ec80*/  ISETP.GE.AND P0, PT, R2, R11, PT ;  /* 0x0000000b0200720c */ /* 0x000fc80003f06270 */
[----:B------:R-:W-:-:S13]  /*ec90*/  ISETP.LT.OR P0, PT, R56, -0x187, P0 ;  /* 0xfffffe793800780c */ /* 0x000fda0000701670 */
[----:B------:R-:W-:Y:S05]  /*eca0*/  @P0 BRA `(.L_x_7907) ;  /* 0x0000683000000947 */ /* 0x000fea0003800000 */
[----:B--23--:R2:W5:Y:S01]  /*ecb0*/  LD.E.128 R28, [R20.64] ;  /* 0x00000006141c7980 */ /* 0x00c562000c101d00 */
        /* <DEDUP_REMOVED lines=14> */
[C---:B-----5:R-:W-:Y:S02]  /*eda0*/  LOP3.LUT R0, R29.reuse, 0xffff0000, RZ, 0xc0, !PT ;  /* 0xffff00001d007812 */ /* 0x060fe400078ec0ff */
[----:B------:R-:W-:Y:S01]  /*edb0*/  SHF.L.U32 R3, R29, 0x10, RZ ;  /* 0x000000101d037819 */ /* 0x000fe200000006ff */
[----:B------:R-:W-:Y:S01]  /*edc0*/  IMAD.U32 R29, R30, 0x10000, RZ ;  /* 0x000100001e1d7824 */ /* 0x000fe200078e00ff */
[----:B------:R-:W-:-:S02]  /*edd0*/  SHF.L.U32 R9, R28, 0x10, RZ ;  /* 0x000000101c097819 */ /* 0x000fc400000006ff */
[----:B----4-:R-:W-:Y:S02]  /*ede0*/  LOP3.LUT R32, R28, 0xffff0000, RZ, 0xc0, !PT ;  /* 0xffff00001c207812 */ /* 0x010fe400078ec0ff */
[C---:B------:R-:W-:Y:S02]  /*edf0*/  SHF.L.U32 R28, R31.reuse, 0x10, RZ ;  /* 0x000000101f1c7819 */ /* 0x040fe400000006ff */
[----:B------:R-:W-:Y:S02]  /*ee00*/  LOP3.LUT R22, R31, 0xffff0000, RZ, 0xc0, !PT ;  /* 0xffff00001f167812 */ /* 0x000fe400078ec0ff */
[----:B------:R-:W-:Y:S02]  /*ee10*/  LOP3.LUT R31, R30, 0xffff0000, RZ, 0xc0, !PT ;  /* 0xffff00001e1f7812 */ /* 0x000fe400078ec0ff */
[----:B--2---:R-:W-:Y:S02]  /*ee20*/  LOP3.LUT R14, R4, 0xffff0000, RZ, 0xc0, !PT ;  /* 0xffff0000040e7812 */ /* 0x004fe400078ec0ff */
[----:B------:R-:W-:-:S02]  /*ee30*/  LOP3.LUT R13, R5, 0xffff0000, RZ, 0xc0, !PT ;  /* 0xffff0000050d7812 */ /* 0x000fc400078ec0ff */
[----:B---3--:R-:W-:Y:S01]  /*ee40*/  LOP3.LUT R23, R10, 0xffff0000, RZ, 0xc0, !PT ;  /* 0xffff00000a177812 */ /* 0x008fe200078ec0ff */
[-C--:B------:R-:W-:Y:S01]  /*ee50*/  FMUL.FTZ R12, R0, R14.reuse ;  /* 0x0000000e000c7220 */ /* 0x080fe20000410000 */
[----:B------:R-:W-:Y:S01]  /*ee60*/  LOP3.LUT R15, R11, 0xffff0000, RZ, 0xc0, !PT ;  /* 0xffff00000b0f7812 */ /* 0x000fe200078ec0ff */
[----:B------:R-:W-:Y:S01]  /*ee70*/  IMAD.U32 R10, R10, 0x10000, RZ ;  /* 0x000100000a0a7824 */ /* 0x000fe200078e00ff */
[----:B------:R-:W-:Y:S01]  /*ee80*/  SHF.L.U32 R4, R4, 0x10, RZ ;  /* 0x0000001004047819 */ /* 0x000fe200000006ff */
[-C--:B------:R-:W-:Y:S02]  /*ee90*/  FMUL.FTZ R0, R0, R23.reuse ;  /* 0x0000001700007220 */ /* 0x080fe40000410000 */
[C---:B------:R-:W-:Y:S02]  /*eea0*/  FFMA.FTZ R12, R3.reuse, R23, -R12 ;  /* 0x00000017030c7223 */ /* 0x040fe4000001080c */
[----:B------:R-:W-:Y:S01]  /*eeb0*/  FFMA.FTZ R3, R3, R14, R0 ;  /* 0x0000000e03037223 */ /* 0x000fe20000010000 */
[----:B------:R-:W-:Y:S01]  /*eec0*/  SHF.L.U32 R0, R5, 0x10, RZ ;  /* 0x0000001005007819 */ /* 0x000fe200000006ff */
[C---:B------:R-:W-:Y:S01]  /*eed0*/  FMUL.FTZ R30, R22.reuse, R13 ;  /* 0x0000000d161e7220 */ /* 0x040fe20000410000 */
[----:B------:R-:W-:Y:S01]  /*eee0*/  SHF.L.U32 R14, R11, 0x10, RZ ;  /* 0x000000100b0e7819 */ /* 0x000fe200000006ff */
[----:B------:R-:W-:-:S02]  /*eef0*/  FMUL.FTZ R22, R22, R15 ;  /* 0x0000000f16167220 */ /* 0x000fc40000410000 */
[C---:B------:R-:W-:Y:S02]  /*ef00*/  FMUL.FTZ R5, R32.reuse, R4 ;  /* 0x0000000420057220 */ /* 0x040fe40000410000 */
[C---:B------:R-:W-:Y:S02]  /*ef10*/  FMUL.FTZ R11, R31.reuse, R0 ;  /* 0x000000001f0b7220 */ /* 0x040fe40000410000 */
[----:B------:R-:W-:Y:S02]  /*ef20*/  FMUL.FTZ R32, R32, R10 ;  /* 0x0000000a20207220 */ /* 0x000fe40000410000 */
[----:B------:R-:W-:Y:S02]  /*ef30*/  FMUL.FTZ R31, R31, R14 ;  /* 0x0000000e1f1f7220 */ /* 0x000fe40000410000 */
[C---:B------:R-:W-:Y:S02]  /*ef40*/  FFMA.FTZ R30, R28.reuse, R15, -R30 ;  /* 0x0000000f1c1e7223 */ /* 0x040fe4000001081e */
[----:B------:R-:W-:-:S02]  /*ef50*/  FFMA.FTZ R13, R28, R13, R22 ;  /* 0x0000000d1c0d7223 */ /* 0x000fc40000010016 */
[C---:B------:R-:W-:Y:S02]  /*ef60*/  FFMA.FTZ R5, R9.reuse, R10, -R5 ;  /* 0x0000000a09057223 */ /* 0x040fe40000010805 */
[----:B------:R-:W-:Y:S02]  /*ef70*/  FFMA.FTZ R32, R9, R4, R32 ;  /* 0x0000000409207223 */ /* 0x000fe40000010020 */
[C---:B------:R-:W-:Y:S02]  /*ef80*/  FFMA.FTZ R11, R29.reuse, R14, -R11 ;  /* 0x0000000e1d0b7223 */ /* 0x040fe4000001080b */
[----:B------:R-:W-:Y:S01]  /*ef90*/  FFMA.FTZ R0, R29, R0, R31 ;  /* 0x000000001d007223 */ /* 0x000fe2000001001f */
[----:B------:R-:W-:Y:S02]  /*efa0*/  F2FP.BF16.PACK_AB R31, R13, R30 ;  /* 0x0000001e0d1f723e */ /* 0x000fe400000010ff */
[----:B------:R-:W-:Y:S02]  /*efb0*/  F2FP.BF16.PACK_AB R29, R3, R12 ;  /* 0x0000000c031d723e */ /* 0x000fe400000010ff */
[----:B------:R-:W-:-:S02]  /*efc0*/  F2FP.BF16.PACK_AB R28, R32, R5 ;  /* 0x00000005201c723e */ /* 0x000fc400000010ff */
[----:B------:R-:W-:Y:S02]  /*efd0*/  F2FP.BF16.PACK_AB R30, R0, R11 ;  /* 0x0000000b001e723e */ /* 0x000fe400000010ff */
.L_x_7909:
[----:B--2---:R-:W-:Y:S05]  /*efe0*/  BSYNC B0 ;  /* 0x0000000000007941 */ /* 0x004fea0003800000 */
.L_x_7908:
        /* <DEDUP_REMOVED lines=39> */
[----:B------:R-:W-:Y:S01]  /*f260*/  FFMA.FTZ R14, R29, R11, -R14 ;  /* 0x0000000b1d0e7223 */ /* 0x000fe2000001080e */
[----:B------:R-:W-:Y:S01]  /*f270*/  F2FP.BF16.PACK_AB R35, R13, R30 ;  /* 0x0000001e0d23723e */ /* 0x000fe200000010ff */
[----:B------:R-:W-:Y:S01]  /*f280*/  FFMA.FTZ R5, R29, R5, R34 ;  /* 0x000000051d057223 */ /* 0x000fe20000010022 */
[----:B------:R-:W-:-:S04]  /*f290*/  F2FP.BF16.PACK_AB R32, R9, R0 ;  /* 0x000000000920723e */ /* 0x000fc800000010ff */
[----:B------:R-:W-:Y:S02]  /*f2a0*/  F2FP.BF16.PACK_AB R34, R5, R14 ;  /* 0x0000000e0522723e */ /* 0x000fe400000010ff */
.L_x_7911:
[----:B------:R-:W-:Y:S05]  /*f2b0*/  BSYNC B0 ;  /* 0x0000000000007941 */ /* 0x000fea0003800000 */
.L_x_7910:
        /* <DEDUP_REMOVED lines=8> */
[C---:B-----5:R-:W-:Y:S01]  /*f340*/  IMAD.U32 R29, R15.reuse, 0x10000, RZ ;  /* 0x000100000f1d7824 */ /* 0x060fe200078e00ff */
[----:B------:R-:W-:Y:S02]  /*f350*/  LOP3.LUT R28, R15, 0xffff0000, RZ, 0xc0, !PT ;  /* 0xffff00000f1c7812 */ /* 0x000fe400078ec0ff */
[C---:B------:R-:W-:Y:S02]  /*f360*/  LOP3.LUT R0, R13.reuse, 0xffff0000, RZ, 0xc0, !PT ;  /* 0xffff00000d007812 */ /* 0x040fe400078ec0ff */
[----:B------:R-:W-:-:S02]  /*f370*/  SHF.L.U32 R3, R13, 0x10, RZ ;  /* 0x000000100d037819 */ /* 0x000fc400000006ff */
[C---:B------:R-:W-:Y:S02]  /*f380*/  SHF.L.U32 R9, R12.reuse, 0x10, RZ ;  /* 0x000000100c097819 */ /* 0x040fe400000006ff */
[----:B------:R-:W-:Y:S02]  /*f390*/  LOP3.LUT R31, R12, 0xffff0000, RZ, 0xc0, !PT ;  /* 0xffff00000c1f7812 */ /* 0x000fe400078ec0ff */
[C---:B---3--:R-:W-:Y:S02]  /*f3a0*/  LOP3.LUT R32, R14.reuse, 0xffff0000, RZ, 0xc0, !PT ;  /* 0xffff00000e207812 */ /* 0x048fe400078ec0ff */
        /* <DEDUP_REMOVED lines=16> */
[C---:B------:R-:W-:Y:S02]  /*f4b0*/  FMUL.FTZ R15, R32.reuse, R5 ;  /* 0x00000005200f7220 */ /* 0x040fe40000410000 */
[----:B------:R-:W-:Y:S02]  /*f4c0*/  FMUL.FTZ R31, R31, R10 ;  /* 0x0000000a1f1f7220 */ /* 0x000fe40000410000 */
[----:B------:R-:W-:Y:S02]  /*f4d0*/  FMUL.FTZ R32, R32, R11 ;  /* 0x0000000b20207220 */ /* 0x000fe40000410000 */
[----:B------:R-:W-:-:S02]  /*f4e0*/  FFMA.FTZ R14, R29, R22, -R14 ;  /* 0x000000161d0e7223 */ /* 0x000fc4000001080e */
[----:B------:R-:W-:Y:S02]  /*f4f0*/  FFMA.FTZ R13, R29, R13, R28 ;  /* 0x0000000d1d0d7223 */ /* 0x000fe4000001001c */
[----:B------:R-:W-:Y:S01]  /*f500*/  FFMA.FTZ R31, R9, R4, R31 ;  /* 0x00000004091f7223 */ /* 0x000fe2000001001f */
[----:B------:R-:W-:Y:S01]  /*f510*/  F2FP.BF16.PACK_AB R4, R3, R12 ;  /* 0x0000000c0304723e */ /* 0x000fe200000010ff */
[C---:B------:R-:W-:Y:S01]  /*f520*/  FFMA.FTZ R15, R30.reuse, R11, -R15 ;  /* 0x0000000b1e0f7223 */ /* 0x040fe2000001080f */
[----:B------:R-:W-:Y:S01]  /*f530*/  F2FP.BF16.PACK_AB R3, R13, R14 ;  /* 0x0000000e0d03723e */ /* 0x000fe200000010ff */
[----:B------:R-:W-:Y:S01]  /*f540*/  FFMA.FTZ R32, R30, R5, R32 ;  /* 0x000000051e207223 */ /* 0x000fe20000010020 */
[----:B------:R-:W-:Y:S01]  /*f550*/  MOV R13, R4 ;  /* 0x00000004000d7202 */ /* 0x000fe20000000f00 */
[----:B------:R-:W-:-:S03]  /*f560*/  FFMA.FTZ R0, R9, R10, -R0 ;  /* 0x0000000a09007223 */ /* 0x000fc60000010800 */
[----:B------:R-:W-:Y:S02]  /*f570*/  F2FP.BF16.PACK_AB R14, R32, R15 ;  /* 0x0000000f200e723e */ /* 0x000fe400000010ff */
[----:B------:R-:W-:Y:S02]  /*f580*/  F2FP.BF16.PACK_AB R12, R31, R0 ;  /* 0x000000001f0c723e */ /* 0x000fe400000010ff */
[----:B------:R-:W-:Y:S02]  /*f590*/  MOV R15, R3 ;  /* 0x00000003000f7202 */ /* 0x000fe40000000f00 */
.L_x_7913:
[----:B------:R-:W-:Y:S05]  /*f5a0*/  BSYNC B0 ;  /* 0x0000000000007941 */ /* 0x000fea0003800000 */
.L_x_7912:
        /* <DEDUP_REMOVED lines=8> */
[----:B-----5:R-:W-:Y:S02]  /*f630*/  LOP3.LUT R0, R21, 0xffff0000, RZ, 0xc0, !PT ;  /* 0xffff000015007812 */ /* 0x020fe400078ec0ff */
[C---:B------:R-:W-:Y:S02]  /*f640*/  SHF.L.U32 R7, R20.reuse, 0x10, RZ ;  /* 0x0000001014077819 */ /* 0x040fe400000006ff */
[----:B------:R-:W-:Y:S02]  /*f650*/  LOP3.LUT R26, R20, 0xffff0000, RZ, 0xc0, !PT ;  /* 0xffff0000141a7812 */ /* 0x000fe400078ec0ff */
[----:B------:R-:W-:-:S02]  /*f660*/  LOP3.LUT R20, R23, 0xffff0000, RZ, 0xc0, !PT ;  /* 0xffff000017147812 */ /* 0x000fc400078ec0ff */
[----:B------:R-:W-:Y:S02]  /*f670*/  SHF.L.U32 R3, R21, 0x10, RZ ;  /* 0x0000001015037819 */ /* 0x000fe400000006ff */
[----:B------:R-:W-:Y:S01]  /*f680*/  SHF.L.U32 R21, R23, 0x10, RZ ;  /* 0x0000001017157819 */ /* 0x000fe200000006ff */
[C---:B------:R-:W-:Y:S01]  /*f690*/  IMAD.U32 R23, R22.reuse, 0x10000, RZ ;  /* 0x0001000016177824 */ /* 0x040fe200078e00ff */
[----:B------:R-:W-:Y:S02]  /*f6a0*/  LOP3.LUT R22, R22, 0xffff0000, RZ, 0xc0, !PT ;  /* 0xffff000016167812 */ /* 0x000fe400078ec0ff */
[----:B--2-4-:R-:W-:Y:S02]  /*f6b0*/  LOP3.LUT R13, R4, 0xffff0000, RZ, 0xc0, !PT ;  /* 0xffff0000040d7812 */ /* 0x014fe400078ec0ff */
        /* <DEDUP_REMOVED lines=13> */
[----:B------:R-:W-:Y:S02]  /*f790*/  FFMA.FTZ R16, R21, R14, -R16 ;  /* 0x0000000e15107223 */ /* 0x000fe40000010810 */
[----:B------:R-:W-:Y:S02]  /*f7a0*/  FMUL.FTZ R0, R26, R4 ;  /* 0x000000041a007220 */ /* 0x000fe40000410000 */
[----:B------:R-:W-:Y:S02]  /*f7b0*/  FMUL.FTZ R14, R22, R5 ;  /* 0x00000005160e7220 */ /* 0x000fe40000410000 */
[----:B------:R-:W-:-:S02]  /*f7c0*/  FMUL.FTZ R26, R26, R10 ;  /* 0x0000000a1a1a7220 */ /* 0x000fc40000410000 */
[----:B------:R-:W-:Y:S02]  /*f7d0*/  FMUL.FTZ R22, R22, R11 ;  /* 0x0000000b16167220 */ /* 0x000fe40000410000 */
[----:B------:R-:W-:Y:S02]  /*f7e0*/  FFMA.FTZ R0, R7, R10, -R0 ;  /* 0x0000000a07007223 */ /* 0x000fe40000010800 */
[----:B------:R-:W-:Y:S01]  /*f7f0*/  FFMA.FTZ R9, R21, R9, R20 ;  /* 0x0000000915097223 */ /* 0x000fe20000010014 */
[----:B------:R-:W-:Y:S01]  /*f800*/  F2FP.BF16.PACK_AB R21, R3, R12 ;  /* 0x0000000c0315723e */ /* 0x000fe200000010ff */
[----:B------:R-:W-:Y:S02]  /*f810*/  FFMA.FTZ R7, R7, R4, R26 ;  /* 0x0000000407077223 */ /* 0x000fe4000001001a */
[C---:B------:R-:W-:Y:S02]  /*f820*/  FFMA.FTZ R14, R23.reuse, R11, -R14 ;  /* 0x0000000b170e7223 */ /* 0x040fe4000001080e */
[----:B------:R-:W-:Y:S01]  /*f830*/  FFMA.FTZ R5, R23, R5, R22 ;  /* 0x0000000517057223 */ /* 0x000fe20000010016 */
[----:B------:R-:W-:-:S02]  /*f840*/  F2FP.BF16.PACK_AB R23, R9, R16 ;  /* 0x000000100917723e */ /* 0x000fc400000010ff */
[----:B------:R-:W-:Y:S02]  /*f850*/  F2FP.BF16.PACK_AB R20, R7, R0 ;  /* 0x000000000714723e */ /* 0x000fe400000010ff */
[----:B------:R-:W-:Y:S02]  /*f860*/  F2FP.BF16.PACK_AB R22, R5, R14 ;  /* 0x0000000e0516723e */ /* 0x000fe400000010ff */
.L_x_7915:
[----:B------:R-:W-:Y:S05]  /*f870*/  BSYNC B0 ;  /* 0x0000000000007941 */ /* 0x000fea0003800000 */
.L_x_7914:
[----:B-----5:R2:W-:Y:S01]  /*f880*/  STS.128 [R245+0x7800], R20 ;  /* 0x00780014f5007388 */ /* 0x0205e20000000c00 */
[----:B------:R-:W-:Y:S05]  /*f890*/  BRA `(.L_x_7907) ;  /* 0x00005c4000007947 */ /* 0x000fea0003800000 */
.L_x_7876:
        /* <DEDUP_REMOVED lines=56> */
[----:B----4-:R-:W-:Y:S01]  /*fc20*/  LOP3.LUT R35, R38, 0xffff0000, RZ, 0xc0, !PT ;  /* 0xffff000026237812 */ /* 0x010fe200078ec0ff */
[----:B------:R-:W-:-:S02]  /*fc30*/  @!P1 FADD.FTZ R50, -R50, -RZ ;  /* 0x800000ff32329221 */ /* 0x000fc40000010100 */
        /* <DEDUP_REMOVED lines=27> */
.L_x_7919:
[----:B------:R-:W-:Y:S05]  /*fdf0*/  BSYNC B0 ;  /* 0x0000000000007941 */ /* 0x000fea0003800000 */
.L_x_7918:
        /* <DEDUP_REMOVED lines=17> */
[----:B------:R-:W3:Y:S01]  /*ff10*/  LD.E.128 R28, [R28.64+0x80] ;  /* 0x000080061c1c7980 */ /* 0x000ee2000c101d00 */
        /* <DEDUP_REMOVED lines=10> */
[----:B------:R-:W-:Y:S02]  /*ffc0*/  LOP3.LUT R2, R40, 0xffff0000, RZ, 0xc0, !PT ;  /* 0xffff000028027812 */ /* 0x000fe400078ec0ff */
[C---:B------:R-:W-:Y:S02]  /*ffd0*/  LOP3.LUT R6, R43.reuse, 0xffff0000, RZ, 0xc0, !PT ;  /* 0xffff00002b067812 */ /* 0x040fe400078ec0ff */
[----:B------:R-:W-:Y:S02]  /*ffe0*/  SHF.L.U32 R42, R43, 0x10, RZ ;  /* 0x000000102b2a7819 */ /* 0x000fe400000006ff */
[----:B------:R-:W-:-:S02]  /*fff0*/  LOP3.LUT R0, R41, 0xffff0000, RZ, 0xc0, !PT ;  /* 0xffff000029007812 */ /* 0x000fc400078ec0ff */
[----:B------:R-:W-:Y:S02]  /*10000*/  SHF.L.U32 R40, R41, 0x10, RZ ;  /* 0x0000001029287819 */ /* 0x000fe400000006ff */
[C---:B---3--:R-:W-:Y:S01]  /*10010*/  SHF.L.U32 R13, R29.reuse, 0x10, RZ ;  /* 0x000000101d0d7819 */ /* 0x048fe200000006ff */
[----:B------:R-:W-:Y:S01]  /*10020*/  IMAD.U32 R43, R30, 0x10000, RZ ;  /* 0x000100001e2b7824 */ /* 0x000fe200078e00ff */
[----:B------:R-:W-:Y:S01]  /*10030*/  LOP3.LUT R44, R29, 0xffff0000, RZ, 0xc0, !PT ;  /* 0xffff00001d2c7812 */ /* 0x000fe200078ec0ff */
[----:B------:R-:W-:Y:S01]  /*10040*/  IMAD.U32 R41, R28, 0x10000, RZ ;  /* 0x000100001c297824 */ /* 0x000fe200078e00ff */
        /* <DEDUP_REMOVED lines=19> */
[----:B--2---:R-:W-:Y:S01]  /*10180*/  LOP3.LUT R35, R38, 0xffff0000, RZ, 0xc0, !PT ;  /* 0xffff000026237812 */ /* 0x004fe200078ec0ff */
        /* <DEDUP_REMOVED lines=28> */
.L_x_7921:
[----:B------:R-:W-:Y:S05]  /*10350*/  BSYNC B0 ;  /* 0x0000000000007941 */ /* 0x000fea0003800000 */
.L_x_7920:
        /* <DEDUP_REMOVED lines=56> */
[----:B---3--:R-:W-:Y:S01]  /*106e0*/  LOP3.LUT R35, R38, 0xffff0000, RZ, 0xc0, !PT ;  /* 0xffff000026237812 */ /* 0x008fe200078ec0ff */
        /* <DEDUP_REMOVED lines=28> */
.L_x_7923:
[----:B------:R-:W-:Y:S05]  /*108b0*/  BSYNC B0 ;  /* 0x0000000000007941 */ /* 0x000fea0003800000 */
.L_x_7922:
        /* <DEDUP_REMOVED lines=38> */
[----:B------:R-:W-:Y:S02]  /*10b20*/  LOP3.LUT R45, R31, 0xffff0000, RZ, 0xc0, !PT ;  /* 0xffff00001f2d7812 */ /* 0x000fe400078ec0ff */
[----:B------:R-:W-:Y:S01]  /*10b30*/  LOP3.LUT R30, R30, 0xffff0000, RZ, 0xc0, !PT ;  /* 0xffff00001e1e7812 */ /* 0x000fe200078ec0ff */
[C---:B----4-:R-:W-:Y:S01]  /*10b40*/  IMAD.U32 R46, R32.reuse, 0x10000, RZ ;  /* 0x00010000202e7824 */ /* 0x050fe200078e00ff */
        /* <DEDUP_REMOVED lines=44> */
.L_x_7925:
[----:B------:R-:W-:Y:S05]  /*10e10*/  BSYNC B0 ;  /* 0x0000000000007941 */ /* 0x000fea0003800000 */
.L_x_7924:
[----:B-----5:R3:W-:Y:S02]  /*10e20*/  STS.128 [R245+0x6000], R40 ;  /* 0x00600028f5007388 */ /* 0x0207e40000000c00 */
.L_x_7917:
[----:B------:R-:W-:Y:S05]  /*10e30*/  BSYNC B1 ;  /* 0x0000000000017941 */ /* 0x000fea0003800000 */
.L_x_7916:
        /* <DEDUP_REMOVED lines=33> */
[----:B------:R-:W-:Y:S02]  /*11050*/  LOP3.LUT R0, R41, 0xffff0000, RZ, 0xc0, !PT ;  /* 0xffff000029007812 */ /* 0x000fe400078ec0ff */
[C---:B------:R-:W-:Y:S02]  /*11060*/  SHF.L.U32 R13, R42.reuse, 0x10, RZ ;  /* 0x000000102a0d7819 */ /* 0x040fe400000006ff */
[----:B------:R-:W-:Y:S02]  /*11070*/  LOP3.LUT R12, R42, 0xffff0000, RZ, 0xc0, !PT ;  /* 0xffff00002a0c7812 */ /* 0x000fe400078ec0ff */
[C---:B------:R-:W-:Y:S01]  /*11080*/  LOP3.LUT R10, R43.reuse, 0xffff0000, RZ, 0xc0, !PT ;  /* 0xffff00002b0a7812 */ /* 0x040fe200078ec0ff */
[----:B------:R-:W-:-:S02]  /*11090*/  IMAD.U32 R43, R43, 0x10000, RZ ;  /* 0x000100002b2b7824 */ /* 0x000fc400078e00ff */
[C---:B----4-:R-:W-:Y:S01]  /*110a0*/  IMAD.U32 R42, R32.reuse, 0x10000, RZ ;  /* 0x00010000202a7824 */ /* 0x050fe200078e00ff */
[----:B------:R-:W-:Y:S01]  /*110b0*/  LOP3.LUT R41, R32, 0xffff0000, RZ, 0xc0, !PT ;  /* 0xffff000020297812 */ /* 0x000fe200078ec0ff */
[----:B------:R-:W-:Y:S01]  /*110c0*/  IMAD.U32 R44, R34, 0x10000, RZ ;  /* 0x00010000222c7824 */ /* 0x000fe200078e00ff */
[C---:B------:R-:W-:Y:S01]  /*110d0*/  SHF.L.U32 R32, R33.reuse, 0x10, RZ ;  /* 0x0000001021207819 */ /* 0x040fe200000006ff */
[----:B-12---:R-:W-:Y:S01]  /*110e0*/  IMAD.U32 R49, R28, 0x10000, RZ ;  /* 0x000100001c317824 */ /* 0x006fe200078e00ff */
        /* <DEDUP_REMOVED lines=16> */
[C---:B------:R-:W-:Y:S01]  /*111f0*/  SHF.L.U32 R30, R31.reuse, 0x10, RZ ;  /* 0x000000101f1e7819 */ /* 0x040fe200000006ff */
        /* <DEDUP_REMOVED lines=30> */
.L_x_7929:
[----:B------:R-:W-:Y:S05]  /*113e0*/  BSYNC B0 ;  /* 0x0000000000007941 */ /* 0x000fea0003800000 */
.L_x_7928:
        /* <DEDUP_REMOVED lines=40> */
[----:B-1-3--:R-:W-:Y:S01]  /*11670*/  IMAD.U32 R49, R30, 0x10000, RZ ;  /* 0x000100001e317824 */ /* 0x00afe200078e00ff */
        /* <DEDUP_REMOVED lines=16> */
[C---:B------:R-:W-:Y:S01]  /*11780*/  LOP3.LUT R30, R31.reuse, 0xffff0000, RZ, 0xc0, !PT ;  /* 0xffff00001f1e7812 */ /* 0x040fe200078ec0ff */
        /* <DEDUP_REMOVED lines=30> */
.L_x_7931:
[----:B------:R-:W-:Y:S05]  /*11970*/  BSYNC B0 ;  /* 0x0000000000007941 */ /* 0x000fea0003800000 */
.L_x_7930:
        /* <DEDUP_REMOVED lines=88> */
.L_x_7933:
[----:B------:R-:W-:Y:S05]  /*11f00*/  BSYNC B0 ;  /* 0x0000000000007941 */ /* 0x000fea0003800000 */
.L_x_7932:
        /* <DEDUP_REMOVED lines=22> */
[C---:B---34-:R-:W-:Y:S01]  /*12070*/  IADD3 R25, P1, R13.reuse, R2, RZ ;  /* 0x000000020d197210 */ /* 0x058fe20007f3e0ff */
[----:B------:R-:W3:Y:S03]  /*12080*/  LD.E.128 R36, [R36.64] ;  /* 0x0000000624247980 */ /* 0x000ee6000c101d00 */
[----:B------:R-:W-:Y:S02]  /*12090*/  LEA.HI.X.SX32 R0, R13, R0, 0x1, P1 ;  /* 0x000000000d007211 */ /* 0x000fe400008f0eff */
[----:B------:R-:W-:-:S04]  /*120a0*/  LEA R40, P1, R25, R16, 0x1 ;  /* 0x0000001019287211 */ /* 0x000fc800078208ff */
[----:B------:R-:W-:-:S06]  /*120b0*/  LEA.HI.X R41, R25, R17, R0, 0x1, P1 ;  /* 0x0000001119297211 */ /* 0x000fcc00008f0c00 */
[----:B------:R-:W4:Y:S01]  /*120c0*/  LD.E.128 R40, [R40.64] ;  /* 0x0000000628287980 */ /* 0x000f22000c101d00 */
        /* <DEDUP_REMOVED lines=10> */
[C---:B------:R-:W-:Y:S01]  /*12170*/  IMAD.U32 R32, R34.reuse, 0x10000, RZ ;  /* 0x0001000022207824 */ /* 0x040fe200078e00ff */
[----:B------:R-:W-:-:S02]  /*12180*/  LOP3.LUT R31, R34, 0xffff0000, RZ, 0xc0, !PT ;  /* 0xffff0000221f7812 */ /* 0x000fc400078ec0ff */
[C---:B------:R-:W-:Y:S02]  /*12190*/  SHF.L.U32 R29, R35.reuse, 0x10, RZ ;  /* 0x00000010231d7819 */ /* 0x040fe400000006ff */
[----:B------:R-:W-:Y:S02]  /*121a0*/  LOP3.LUT R45, R35, 0xffff0000, RZ, 0xc0, !PT ;  /* 0xffff0000232d7812 */ /* 0x000fe400078ec0ff */
[----:B------:R-:W-:Y:S01]  /*121b0*/  SHF.L.U32 R13, R33, 0x10, RZ ;  /* 0x00000010210d7819 */ /* 0x000fe200000006ff */
[----:B---3--:R-:W-:Y:S01]  /*121c0*/  IMAD.U32 R44, R36, 0x10000, RZ ;  /* 0x00010000242c7824 */ /* 0x008fe200078e00ff */
[C---:B------:R-:W-:Y:S02]  /*121d0*/  SHF.L.U32 R34, R37.reuse, 0x10, RZ ;  /* 0x0000001025227819 */ /* 0x040fe400000006ff */
[----:B------:R-:W-:Y:S01]  /*121e0*/  LOP3.LUT R46, R37, 0xffff0000, RZ, 0xc0, !PT ;  /* 0xffff0000252e7812 */ /* 0x000fe200078ec0ff */
[----:B------:R-:W-:Y:S01]  /*121f0*/  IMAD.U32 R37, R38, 0x10000, RZ ;  /* 0x0001000026257824 */ /* 0x000fe200078e00ff */
[----:B------:R-:W-:Y:S01]  /*12200*/  LOP3.LUT R35, R36, 0xffff0000, RZ, 0xc0, !PT ;  /* 0xffff000024237812 */ /* 0x000fe200078ec0ff */
[----:B------:R-:W-:Y:S01]  /*12210*/  @!P0 FADD.FTZ R34, -R34, -RZ ;  /* 0x800000ff22228221 */ /* 0x000fe20000010100 */
[----:B------:R-:W-:Y:S01]  /*12220*/  LOP3.LUT R38, R38, 0xffff0000, RZ, 0xc0, !PT ;  /* 0xffff000026267812 */ /* 0x000fe200078ec0ff */
[----:B------:R-:W-:Y:S01]  /*12230*/  @!P0 FADD.FTZ R37, -R37, -RZ ;  /* 0x800000ff25258221 */ /* 0x000fe20000010100 */
[----:B------:R-:W-:Y:S01]  /*12240*/  SHF.L.U32 R36, R39, 0x10, RZ ;  /* 0x0000001027247819 */ /* 0x000fe200000006ff */
[----:B------:R-:W-:Y:S01]  /*12250*/  @!P0 FADD.FTZ R35, -R35, -RZ ;  /* 0x800000ff23238221 */ /* 0x000fe20000010100 */
[----:B-1----:R-:W-:Y:S01]  /*12260*/  LOP3.LUT R48, R39, 0xffff0000, RZ, 0xc0, !PT ;  /* 0xffff000027307812 */ /* 0x002fe200078ec0ff */
[----:B------:R-:W-:Y:S01]  /*12270*/  @!P0 FADD.FTZ R38, -R38, -RZ ;  /* 0x800000ff26268221 */ /* 0x000fe20000010100 */
[----:B------:R-:W-:Y:S01]  /*12280*/  LOP3.LUT R33, R33, 0xffff0000, RZ, 0xc0, !PT ;  /* 0xffff000021217812 */ /* 0x000fe200078ec0ff */
[----:B------:R-:W-:-:S02]  /*12290*/  @!P0 FADD.FTZ R36, -R36, -RZ ;  /* 0x800000ff24248221 */ /* 0x000fc40000010100 */
[----:B------:R-:W-:Y:S02]  /*122a0*/  @!P0 FADD.FTZ R46, -R46, -RZ ;  /* 0x800000ff2e2e8221 */ /* 0x000fe40000010100 */
[----:B------:R-:W-:Y:S02]  /*122b0*/  FMUL.FTZ R13, R13, R34 ;  /* 0x000000220d0d7220 */ /* 0x000fe40000410000 */
[----:B------:R-:W-:Y:S02]  /*122c0*/  @!P0 FADD.FTZ R48, -R48, -RZ ;  /* 0x800000ff30308221 */ /* 0x000fe40000010100 */
        /* <DEDUP_REMOVED lines=13> */
[----:B------:R-:W-:Y:S02]  /*123a0*/  @!P0 FADD.FTZ R44, -R44, -RZ ;  /* 0x800000ff2c2c8221 */ /* 0x000fe40000010100 */
[----:B------:R-:W-:Y:S02]  /*123b0*/  FMUL.FTZ R45, R45, R48 ;  /* 0x000000302d2d7220 */ /* 0x000fe40000410000 */
[----:B------:R-:W-:Y:S02]  /*123c0*/  FFMA.FTZ R13, R28, R24, R13 ;  /* 0x000000181c0d7223 */ /* 0x000fe4000001000d */
[----:B------:R-:W-:Y:S02]  /*123d0*/  FFMA.FTZ R0, R0, R40, R33 ;  /* 0x0000002800007223 */ /* 0x000fe40000010021 */
[----:B------:R-:W-:Y:S02]  /*123e0*/  FMUL.FTZ R25, R25, R44 ;  /* 0x0000002c19197220 */ /* 0x000fe40000410000 */
[----:B------:R-:W-:Y:S01]  /*123f0*/  FFMA.FTZ R29, R30, R36, R29 ;  /* 0x000000241e1d7223 */ /* 0x000fe2000001001d */
[----:B------:R-:W-:Y:S01]  /*12400*/  F2FP.BF16.PACK_AB R0, R0, R13 ;  /* 0x0000000d0000723e */ /* 0x000fe200000010ff */
[----:B------:R-:W-:-:S02]  /*12410*/  FFMA.FTZ R8, R8, R42, R45 ;  /* 0x0000002a08087223 */ /* 0x000fc4000001002d */
[----:B------:R-:W-:Y:S02]  /*12420*/  FFMA.FTZ R12, R12, R39, R37 ;  /* 0x000000270c0c7223 */ /* 0x000fe40000010025 */
[----:B------:R-:W-:Y:S01]  /*12430*/  FFMA.FTZ R31, R10, R38, R31 ;  /* 0x000000260a1f7223 */ /* 0x000fe2000001001f */
[----:B------:R-:W-:Y:S01]  /*12440*/  F2FP.BF16.PACK_AB R8, R8, R29 ;  /* 0x0000001d0808723e */ /* 0x000fe200000010ff */
[----:B------:R-:W-:Y:S02]  /*12450*/  FFMA.FTZ R4, R4, R34, R25 ;  /* 0x0000002204047223 */ /* 0x000fe40000010019 */
[----:B------:R-:W-:Y:S01]  /*12460*/  FFMA.FTZ R35, R2, R32, R35 ;  /* 0x0000002002237223 */ /* 0x000fe20000010023 */
[----:B------:R-:W-:Y:S01]  /*12470*/  F2FP.BF16.PACK_AB R30, R31, R12 ;  /* 0x0000000c1f1e723e */ /* 0x000fe200000010ff */
[----:B------:R-:W-:Y:S01]  /*12480*/  IMAD.MOV.U32 R29, RZ, RZ, R0 ;  /* 0x000000ffff1d7224 */ /* 0x000fe200078e0000 */
[----:B------:R-:W-:Y:S02]  /*12490*/  MOV R31, R8 ;  /* 0x00000008001f7202 */ /* 0x000fe40000000f00 */
[----:B------:R-:W-:-:S02]  /*124a0*/  F2FP.BF16.PACK_AB R28, R35, R4 ;  /* 0x00000004231c723e */ /* 0x000fc400000010ff */
.L_x_7935:
[----:B------:R-:W-:Y:S05]  /*124b0*/  BSYNC B0 ;  /* 0x0000000000007941 */ /* 0x000fea0003800000 */
.L_x_7934:
[----:B-----5:R1:W-:Y:S02]  /*124c0*/  STS.128 [R245+0x6800], R28 ;  /* 0x0068001cf5007388 */ /* 0x0203e40000000c00 */
.L_x_7927:
[----:B------:R-:W-:Y:S05]  /*124d0*/  BSYNC B1 ;  /* 0x0000000000017941 */ /* 0x000fea0003800000 */
.L_x_7926:
        /* <DEDUP_REMOVED lines=11> */
[----:B--2---:R-:W-:Y:S02]  /*12590*/  IMAD.MOV.U32 R25, RZ, RZ, RZ ;  /* 0x000000ffff197224 */ /* 0x004fe400078e00ff */
[----:B------:R-:W-:Y:S01]  /*125a0*/  IMAD.MOV.U32 R13, RZ, RZ, R9 ;  /* 0x000000ffff0d7224 */ /* 0x000fe200078e0009 */
[----:B------:R-:W-:-:S04]  /*125b0*/  IADD3 R2, P1, R0, R3, RZ ;  /* 0x0000000300027210 */ /* 0x000fc80007f3e0ff */
[----:B------:R-:W-:-:S03]  /*125c0*/  LEA.HI.X.SX32 R0, R0, R5, 0x1, P1 ;  /* 0x0000000500007211 */ /* 0x000fc600008f0eff */
[----:B------:R-:W-:Y:S01]  /*125d0*/  @P0 IADD3 R25, -R9, RZ, RZ ;  /* 0x000000ff09190210 */ /* 0x000fe20007ffe1ff */
[----:B------:R-:W-:-:S03]  /*125e0*/  @P0 IMAD.MOV R13, RZ, RZ, -R9 ;  /* 0x000000ffff0d0224 */ /* 0x000fc600078e0a09 */
[----:B-1----:R-:W-:-:S04]  /*125f0*/  IADD3 R29, P1, R25, R2, RZ ;  /* 0x00000002191d7210 */ /* 0x002fc80007f3e0ff */
[----:B------:R-:W-:Y:S02]  /*12600*/  LEA.HI.X.SX32 R25, R25, R0, 0x1, P1 ;  /* 0x0000000019197211 */ /* 0x000fe400008f0eff */
[----:B------:R-:W-:-:S04]  /*12610*/  LEA R32, P1, R29, R14, 0x1 ;  /* 0x0000000e1d207211 */ /* 0x000fc800078208ff */
[----:B------:R-:W-:Y:S01]  /*12620*/  LEA.HI.X R33, R29, R15, R25, 0x1, P1 ;  /* 0x0000000f1d217211 */ /* 0x000fe200008f0c19 */
[----:B------:R-:W-:Y:S01]  /*12630*/  IMAD.WIDE R28, R13, 0x2, R22 ;  /* 0x000000020d1c7825 */ /* 0x000fe200078e0216 */
[----:B------:R-:W-:-:S03]  /*12640*/  MOV R13, RZ ;  /* 0x000000ff000d7202 */ /* 0x000fc60000000f00 */
[----:B------:R-:W-:Y:S01]  /*12650*/  @P0 IMAD.MOV R13, RZ, RZ, -R9 ;  /* 0x000000ffff0d0224 */ /* 0x000fe200078e0a09 */
[----:B------:R-:W2:Y:S04]  /*12660*/  LD.E.128 R32, [R32.64] ;  /* 0x0000000620207980 */ /* 0x000ea8000c101d00 */
[C---:B------:R-:W-:Y:S01]  /*12670*/  IADD3 R25, P1, R13.reuse, R2, RZ ;  /* 0x000000020d197210 */ /* 0x040fe20007f3e0ff */
        /* <DEDUP_REMOVED lines=13> */
[C---:B--2---:R-:W-:Y:S01]  /*12750*/  SHF.L.U32 R24, R33.reuse, 0x10, RZ ;  /* 0x0000001021187819 */ /* 0x044fe200000006ff */
[----:B------:R-:W-:Y:S01]  /*12760*/  IMAD.U32 R43, R34, 0x10000, RZ ;  /* 0x00010000222b7824 */ /* 0x000fe200078e00ff */
[----:B------:R-:W-:Y:S01]  /*12770*/  LOP3.LUT R44, R33, 0xffff0000, RZ, 0xc0, !PT ;  /* 0xffff0000212c7812 */ /* 0x000fe200078ec0ff */
[C---:B------:R-:W-:Y:S01]  /*12780*/  IMAD.U32 R41, R32.reuse, 0x10000, RZ ;  /* 0x0001000020297824 */ /* 0x040fe200078e00ff */
[----:B------:R-:W-:Y:S01]  /*12790*/  LOP3.LUT R25, R32, 0xffff0000, RZ, 0xc0, !PT ;  /* 0xffff000020197812 */ /* 0x000fe200078ec0ff */
[----:B----4-:R-:W-:Y:S01]  /*127a0*/  IMAD.U32 R46, R28, 0x10000, RZ ;  /* 0x000100001c2e7824 */ /* 0x010fe200078e00ff */
[----:B------:R-:W-:Y:S01]  /*127b0*/  LOP3.LUT R33, R34, 0xffff0000, RZ, 0xc0, !PT ;  /* 0xffff000022217812 */ /* 0x000fe200078ec0ff */
[----:B------:R-:W-:Y:S01]  /*127c0*/  IMAD.U32 R48, R30, 0x10000, RZ ;  /* 0x000100001e307824 */ /* 0x000fe200078e00ff */
[----:B------:R-:W-:Y:S01]  /*127d0*/  LOP3.LUT R34, R35, 0xffff0000, RZ, 0xc0, !PT ;  /* 0xffff000023227812 */ /* 0x000fe200078ec0ff */
        /* <DEDUP_REMOVED lines=15> */
[----:B---3--:R-:W-:Y:S01]  /*128d0*/  LOP3.LUT R28, R36, 0xffff0000, RZ, 0xc0, !PT ;  /* 0xffff0000241c7812 */ /* 0x008fe200078ec0ff */
[----:B------:R-:W-:-:S02]  /*128e0*/  @!P0 FADD.FTZ R43, -R43, -RZ ;  /* 0x800000ff2b2b8221 */ /* 0x000fc40000010100 */
        /* <DEDUP_REMOVED lines=26> */
.L_x_7939:
[----:B------:R-:W-:Y:S05]  /*12a90*/  BSYNC B0 ;  /* 0x0000000000007941 */ /* 0x000fea0003800000 */
.L_x_7938:
        /* <DEDUP_REMOVED lines=14> */
[----:B-1----:R-:W-:-:S04]  /*12b80*/  IADD3 R29, P1, R25, R2, RZ ;  /* 0x00000002191d7210 */ /* 0x002fc80007f3e0ff */
        /* <DEDUP_REMOVED lines=24> */
[C---:B------:R-:W-:Y:S01]  /*12d10*/  IMAD.U32 R40, R32.reuse, 0x10000, RZ ;  /* 0x0001000020287824 */ /* 0x040fe200078e00ff */
        /* <DEDUP_REMOVED lines=48> */
.L_x_7941:
[----:B------:R-:W-:Y:S05]  /*13020*/  BSYNC B0 ;  /* 0x0000000000007941 */ /* 0x000fea0003800000 */
.L_x_7940:
        /* <DEDUP_REMOVED lines=28> */
[----:B-----5:R-:W-:Y:S01]  /*131f0*/  SHF.L.U32 R13, R42, 0x10, RZ ;  /* 0x000000102a0d7819 */ /* 0x020fe200000006ff */
[----:B------:R-:W-:Y:S01]  /*13200*/  IMAD.U32 R4, R40, 0x10000, RZ ;  /* 0x0001000028047824 */ /* 0x000fe200078e00ff */
[----:B------:R-:W-:Y:S01]  /*13210*/  LOP3.LUT R12, R42, 0xffff0000, RZ, 0xc0, !PT ;  /* 0xffff00002a0c7812 */ /* 0x000fe200078ec0ff */
[----:B------:R-:W-:Y:S01]  /*13220*/  IMAD.U32 R42, R43, 0x10000, RZ ;  /* 0x000100002b2a7824 */ /* 0x000fe200078e00ff */
[----:B------:R-:W-:Y:S01]  /*13230*/  LOP3.LUT R2, R40, 0xffff0000, RZ, 0xc0, !PT ;  /* 0xffff000028027812 */ /* 0x000fe200078ec0ff */
[----:B------:R-:W-:Y:S01]  /*13240*/  IMAD.U32 R40, R41, 0x10000, RZ ;  /* 0x0001000029287824 */ /* 0x000fe200078e00ff */
[----:B------:R-:W-:Y:S02]  /*13250*/  LOP3.LUT R10, R43, 0xffff0000, RZ, 0xc0, !PT ;  /* 0xffff00002b0a7812 */ /* 0x000fe400078ec0ff */
[----:B------:R-:W-:Y:S02]  /*13260*/  LOP3.LUT R0, R41, 0xffff0000, RZ, 0xc0, !PT ;  /* 0xffff000029007812 */ /* 0x000fe400078ec0ff */
[C---:B----4-:R-:W-:Y:S01]  /*13270*/  SHF.L.U32 R24, R33.reuse, 0x10, RZ ;  /* 0x0000001021187819 */ /* 0x050fe200000006ff */
[----:B------:R-:W-:Y:S01]  /*13280*/  IMAD.U32 R43, R34, 0x10000, RZ ;  /* 0x00010000222b7824 */ /* 0x000fe200078e00ff */
[----:B------:R-:W-:Y:S01]  /*13290*/  LOP3.LUT R44, R33, 0xffff0000, RZ, 0xc0, !PT ;  /* 0xffff0000212c7812 */ /* 0x000fe200078ec0ff */
[C---:B------:R-:W-:Y:S01]  /*132a0*/  IMAD.U32 R41, R32.reuse, 0x10000, RZ ;  /* 0x0001000020297824 */ /* 0x040fe200078e00ff */
[----:B------:R-:W-:Y:S01]  /*132b0*/  LOP3.LUT R25, R32, 0xffff0000, RZ, 0xc0, !PT ;  /* 0xffff000020197812 */ /* 0x000fe200078ec0ff */
[----:B--2---:R-:W-:Y:S01]  /*132c0*/  IMAD.U32 R46, R28, 0x10000, RZ ;  /* 0x000100001c2e7824 */ /* 0x004fe200078e00ff */
        /* <DEDUP_REMOVED lines=46> */
.L_x_7943:
[----:B------:R-:W-:Y:S05]  /*135b0*/  BSYNC B0 ;  /* 0x0000000000007941 */ /* 0x000fea0003800000 */
.L_x_7942:
[----:B-----5:R4:W-:Y:S04]  /*135c0*/  STS.128 [R245+0x5000], R40 ;  /* 0x00500028f5007388 */ /* 0x0209e80000000c00 */
[----:B------:R4:W5:Y:S01]  /*135d0*/  LD.E.128 R32, [R22.64+0x180] ;  /* 0x0001800616207980 */ /* 0x000962000c101d00 */
        /* <DEDUP_REMOVED lines=12> */
[----:B-1----:R-:W-:Y:S01]  /*136a0*/  IADD3 R29, P1, R25, R2, RZ ;  /* 0x00000002191d7210 */ /* 0x002fe20007f3e0ff */
        /* <DEDUP_REMOVED lines=21> */
[----:B--2---:R-:W-:Y:S01]  /*13800*/  LOP3.LUT R46, R37, 0xffff0000, RZ, 0xc0, !PT ;  /* 0xffff0000252e7812 */ /* 0x004fe200078ec0ff */
[----:B------:R-:W-:Y:S02]  /*13810*/  IMAD.U32 R44, R38, 0x10000, RZ ;  /* 0x00010000262c7824 */ /* 0x000fe400078e00ff */
[C---:B---3--:R-:W-:Y:S01]  /*13820*/  IMAD.U32 R24, R28.reuse, 0x10000, RZ ;  /* 0x000100001c187824 */ /* 0x048fe200078e00ff */
[----:B------:R-:W-:Y:S02]  /*13830*/  LOP3.LUT R23, R28, 0xffff0000, RZ, 0xc0, !PT ;  /* 0xffff00001c177812 */ /* 0x000fe400078ec0ff */
[C---:B------:R-:W-:Y:S02]  /*13840*/  SHF.L.U32 R22, R29.reuse, 0x10, RZ ;  /* 0x000000101d167819 */ /* 0x040fe400000006ff */
[----:B------:R-:W-:Y:S01]  /*13850*/  LOP3.LUT R33, R29, 0xffff0000, RZ, 0xc0, !PT ;  /* 0xffff00001d217812 */ /* 0x000fe200078ec0ff */
[C---:B------:R-:W-:Y:S01]  /*13860*/  IMAD.U32 R29, R30.reuse, 0x10000, RZ ;  /* 0x000100001e1d7824 */ /* 0x040fe200078e00ff */
[----:B------:R-:W-:-:S02]  /*13870*/  LOP3.LUT R28, R30, 0xffff0000, RZ, 0xc0, !PT ;  /* 0xffff00001e1c7812 */ /* 0x000fc400078ec0ff */
[C---:B------:R-:W-:Y:S02]  /*13880*/  SHF.L.U32 R25, R31.reuse, 0x10, RZ ;  /* 0x000000101f197819 */ /* 0x040fe400000006ff */
[----:B------:R-:W-:Y:S02]  /*13890*/  LOP3.LUT R30, R31, 0xffff0000, RZ, 0xc0, !PT ;  /* 0xffff00001f1e7812 */ /* 0x000fe400078ec0ff */
[----:B------:R-:W-:Y:S01]  /*138a0*/  SHF.L.U32 R31, R37, 0x10, RZ ;  /* 0x00000010251f7819 */ /* 0x000fe200000006ff */
[----:B------:R-:W-:Y:S01]  /*138b0*/  IMAD.U32 R35, R36, 0x10000, RZ ;  /* 0x0001000024237824 */ /* 0x000fe200078e00ff */
[----:B------:R-:W-:Y:S02]  /*138c0*/  LOP3.LUT R37, R38, 0xffff0000, RZ, 0xc0, !PT ;  /* 0xffff000026257812 */ /* 0x000fe400078ec0ff */
        /* <DEDUP_REMOVED lines=10> */
[----:B------:R-:W-:Y:S02]  /*13970*/  @!P0 FADD.FTZ R25, -R25, -RZ ;  /* 0x800000ff19198221 */ /* 0x000fe40000010100 */
        /* <DEDUP_REMOVED lines=21> */
[----:B------:R-:W-:Y:S02]  /*13ad0*/  FFMA.FTZ R12, R12, R30, R37 ;  /* 0x0000001e0c0c7223 */ /* 0x000fe40000010025 */
[----:B------:R-:W-:Y:S02]  /*13ae0*/  FFMA.FTZ R25, R34, R29, R25 ;  /* 0x0000001d22197223 */ /* 0x000fe40000010019 */
[----:B------:R-:W-:Y:S01]  /*13af0*/  FFMA.FTZ R10, R10, R42, R39 ;  /* 0x0000002a0a0a7223 */ /* 0x000fe20000010027 */
[----:B------:R-:W-:Y:S02]  /*13b00*/  F2FP.BF16.PACK_AB R32, R23, R4 ;  /* 0x000000041720723e */ /* 0x000fe400000010ff */
[----:B------:R-:W-:Y:S02]  /*13b10*/  F2FP.BF16.PACK_AB R33, R33, R22 ;  /* 0x000000162121723e */ /* 0x000fe400000010ff */
[----:B------:R-:W-:Y:S02]  /*13b20*/  F2FP.BF16.PACK_AB R34, R12, R13 ;  /* 0x0000000d0c22723e */ /* 0x000fe400000010ff */
[----:B------:R-:W-:-:S02]  /*13b30*/  F2FP.BF16.PACK_AB R35, R10, R25 ;  /* 0x000000190a23723e */ /* 0x000fc400000010ff */
.L_x_7945:
[----:B------:R-:W-:Y:S05]  /*13b40*/  BSYNC B0 ;  /* 0x0000000000007941 */ /* 0x000fea0003800000 */
.L_x_7944:
[----:B-----5:R1:W-:Y:S02]  /*13b50*/  STS.128 [R245+0x7000], R32 ;  /* 0x00700020f5007388 */ /* 0x0203e40000000c00 */
.L_x_7937:
[----:B------:R-:W-:Y:S05]  /*13b60*/  BSYNC B1 ;  /* 0x0000000000017941 */ /* 0x000fea0003800000 */
.L_x_7936:
        /* <DEDUP_REMOVED lines=16> */
[----:B--2---:R-:W-:Y:S01]  /*13c70*/  IADD3 R23, P1, R13, R4, RZ ;  /* 0x000000040d177210 */ /* 0x004fe20007f3e0ff */
[----:B-1----:R-:W-:-:S03]  /*13c80*/  IMAD.WIDE R28, R11, 0x2, R20 ;  /* 0x000000020b1c7825 */ /* 0x002fc600078e0214 */
[----:B------:R-:W-:Y:S02]  /*13c90*/  LEA.HI.X.SX32 R13, R13, R0, 0x1, P1 ;  /* 0x000000000d0d7211 */ /* 0x000fe400008f0eff */
[----:B------:R-:W-:Y:S01]  /*13ca0*/  LEA R32, P1, R23, R14, 0x1 ;  /* 0x0000000e17207211 */ /* 0x000fe200078208ff */
[----:B------:R-:W-:Y:S01]  /*13cb0*/  IMAD.MOV.U32 R11, RZ, RZ, RZ ;  /* 0x000000ffff0b7224 */ /* 0x000fe200078e00ff */
[----:B------:R-:W-:Y:S01]  /*13cc0*/  @P0 IADD3 R11, -R9, RZ, RZ ;  /* 0x000000ff090b0210 */ /* 0x000fe20007ffe1ff */
[----:B------:R-:W2:Y:S01]  /*13cd0*/  LD.E.128 R28, [R28.64] ;  /* 0x000000061c1c7980 */ /* 0x000ea2000c101d00 */
[----:B------:R-:W-:Y:S02]  /*13ce0*/  LEA.HI.X R33, R23, R15, R13, 0x1, P1 ;  /* 0x0000000f17217211 */ /* 0x000fe400008f0c0d */
[----:B------:R-:W-:-:S04]  /*13cf0*/  IADD3 R13, P1, R11, R4, RZ ;  /* 0x000000040b0d7210 */ /* 0x000fc80007f3e0ff */
[----:B------:R-:W4:Y:S01]  /*13d00*/  LD.E.128 R32, [R32.64] ;  /* 0x0000000620207980 */ /* 0x000f22000c101d00 */
[----:B------:R-:W-:Y:S02]  /*13d10*/  LEA.HI.X.SX32 R0, R11, R0, 0x1, P1 ;  /* 0x000000000b007211 */ /* 0x000fe400008f0eff */
[----:B------:R-:W-:-:S04]  /*13d20*/  LEA R36, P1, R13, R16, 0x1 ;  /* 0x000000100d247211 */ /* 0x000fc800078208ff */
[----:B------:R-:W-:-:S06]  /*13d30*/  LEA.HI.X R37, R13, R17, R0, 0x1, P1 ;  /* 0x000000110d257211 */ /* 0x000fcc00008f0c00 */
[----:B---3--:R-:W3:Y:S01]  /*13d40*/  LD.E.128 R36, [R36.64] ;  /* 0x0000000624247980 */ /* 0x008ee2000c101d00 */
[C---:B-----5:R-:W-:Y:S01]  /*13d50*/  IMAD.U32 R10, R40.reuse, 0x10000, RZ ;  /* 0x00010000280a7824 */ /* 0x060fe200078e00ff */
[----:B------:R-:W-:Y:S02]  /*13d60*/  LOP3.LUT R4, R40, 0xffff0000, RZ, 0xc0, !PT ;  /* 0xffff000028047812 */ /* 0x000fe400078ec0ff */
[C---:B------:R-:W-:Y:S02]  /*13d70*/  LOP3.LUT R0, R41.reuse, 0xffff0000, RZ, 0xc0, !PT ;  /* 0xffff000029007812 */ /* 0x040fe400078ec0ff */
[----:B------:R-:W-:Y:S01]  /*13d80*/  SHF.L.U32 R40, R41, 0x10, RZ ;  /* 0x0000001029287819 */ /* 0x000fe200000006ff */
[C---:B------:R-:W-:Y:S01]  /*13d90*/  IMAD.U32 R13, R42.reuse, 0x10000, RZ ;  /* 0x000100002a0d7824 */ /* 0x040fe200078e00ff */
[----:B------:R-:W-:Y:S02]  /*13da0*/  LOP3.LUT R12, R42, 0xffff0000, RZ, 0xc0, !PT ;  /* 0xffff00002a0c7812 */ /* 0x000fe400078ec0ff */
[----:B------:R-:W-:-:S02]  /*13db0*/  LOP3.LUT R11, R43, 0xffff0000, RZ, 0xc0, !PT ;  /* 0xffff00002b0b7812 */ /* 0x000fc400078ec0ff */
[----:B------:R-:W-:Y:S02]  /*13dc0*/  SHF.L.U32 R42, R43, 0x10, RZ ;  /* 0x000000102b2a7819 */ /* 0x000fe400000006ff */
[----:B--2---:R-:W-:Y:S01]  /*13dd0*/  LOP3.LUT R46, R29, 0xffff0000, RZ, 0xc0, !PT ;  /* 0xffff00001d2e7812 */ /* 0x004fe200078ec0ff */
[----:B------:R-:W-:Y:S02]  /*13de0*/  IMAD.U32 R44, R30, 0x10000, RZ ;  /* 0x000100001e2c7824 */ /* 0x000fe400078e00ff */
[C---:B----4-:R-:W-:Y:S01]  /*13df0*/  IMAD.U32 R24, R32.reuse, 0x10000, RZ ;  /* 0x0001000020187824 */ /* 0x050fe200078e00ff */
        /* <DEDUP_REMOVED lines=22> */
[----:B---3--:R-:W-:Y:S01]  /*13f60*/  LOP3.LUT R24, R36, 0xffff0000, RZ, 0xc0, !PT ;  /* 0xffff000024187812 */ /* 0x008fe200078ec0ff */
        /* <DEDUP_REMOVED lines=26> */
.L_x_7947:
[----:B------:R-:W-:Y:S05]  /*14110*/  BSYNC B0 ;  /* 0x0000000000007941 */ /* 0x000fea0003800000 */
.L_x_7946:
        /* <DEDUP_REMOVED lines=16> */
[----:B-1----:R-:W-:Y:S01]  /*14220*/  IMAD.WIDE R28, R11, 0x2, R20 ;  /* 0x000000020b1c7825 */ /* 0x002fe200078e0214 */
[----:B------:R-:W-:Y:S02]  /*14230*/  MOV R11, RZ ;  /* 0x000000ff000b7202 */ /* 0x000fe40000000f00 */
[----:B------:R-:W-:Y:S02]  /*14240*/  LEA.HI.X.SX32 R13, R13, R0, 0x1, P1 ;  /* 0x000000000d0d7211 */ /* 0x000fe400008f0eff */
[C---:B------:R-:W-:Y:S01]  /*14250*/  LEA R32, P1, R23.reuse, R14, 0x1 ;  /* 0x0000000e17207211 */ /* 0x040fe200078208ff */
[----:B------:R-:W-:Y:S01]  /*14260*/  @P0 IMAD.MOV R11, RZ, RZ, -R9 ;  /* 0x000000ffff0b0224 */ /* 0x000fe200078e0a09 */
[----:B------:R-:W2:Y:S02]  /*14270*/  LD.E.128 R28, [R28.64+0x80] ;  /* 0x000080061c1c7980 */ /* 0x000ea4000c101d00 */
[----:B------:R-:W-:-:S02]  /*14280*/  LEA.HI.X R33, R23, R15, R13, 0x1, P1 ;  /* 0x0000000f17217211 */ /* 0x000fc400008f0c0d */
        /* <DEDUP_REMOVED lines=14> */
[----:B--2---:R-:W-:Y:S01]  /*14370*/  LOP3.LUT R43, R29, 0xffff0000, RZ, 0xc0, !PT ;  /* 0xffff00001d2b7812 */ /* 0x004fe200078ec0ff */
[----:B------:R-:W-:Y:S02]  /*14380*/  IMAD.U32 R42, R30, 0x10000, RZ ;  /* 0x000100001e2a7824 */ /* 0x000fe400078e00ff */
[----:B------:R-:W-:Y:S02]  /*14390*/  IMAD.U32 R41, R28, 0x10000, RZ ;  /* 0x000100001c297824 */ /* 0x000fe400078e00ff */
[C---:B---3--:R-:W-:Y:S01]  /*143a0*/  IMAD.U32 R24, R32.reuse, 0x10000, RZ ;  /* 0x0001000020187824 */ /* 0x048fe200078e00ff */
[----:B------:R-:W-:Y:S02]  /*143b0*/  LOP3.LUT R23, R32, 0xffff0000, RZ, 0xc0, !PT ;  /* 0xffff000020177812 */ /* 0x000fe400078ec0ff */
[----:B------:R-:W-:-:S02]  /*143c0*/  SHF.L.U32 R22, R33, 0x10, RZ ;  /* 0x0000001021167819 */ /* 0x000fc400000006ff */
[----:B------:R-:W-:Y:S01]  /*143d0*/  LOP3.LUT R40, R33, 0xffff0000, RZ, 0xc0, !PT ;  /* 0xffff000021287812 */ /* 0x000fe200078ec0ff */
[C---:B------:R-:W-:Y:S01]  /*143e0*/  IMAD.U32 R33, R34.reuse, 0x10000, RZ ;  /* 0x0001000022217824 */ /* 0x040fe200078e00ff */
[----:B------:R-:W-:Y:S02]  /*143f0*/  LOP3.LUT R32, R34, 0xffff0000, RZ, 0xc0, !PT ;  /* 0xffff000022207812 */ /* 0x000fe400078ec0ff */
[C---:B------:R-:W-:Y:S02]  /*14400*/  SHF.L.U32 R25, R35.reuse, 0x10, RZ ;  /* 0x0000001023197819 */ /* 0x040fe400000006ff */
[----:B------:R-:W-:Y:S02]  /*14410*/  LOP3.LUT R34, R35, 0xffff0000, RZ, 0xc0, !PT ;  /* 0xffff000023227812 */ /* 0x000fe400078ec0ff */
[----:B------:R-:W-:Y:S02]  /*14420*/  SHF.L.U32 R35, R29, 0x10, RZ ;  /* 0x000000101d237819 */ /* 0x000fe400000006ff */
[----:B------:R-:W-:-:S02]  /*14430*/  LOP3.LUT R29, R30, 0xffff0000, RZ, 0xc0, !PT ;  /* 0xffff00001e1d7812 */ /* 0x000fc400078ec0ff */
[----:B------:R-:W-:Y:S01]  /*14440*/  SHF.L.U32 R30, R31, 0x10, RZ ;  /* 0x000000101f1e7819 */ /* 0x000fe200000006ff */
[----:B------:R-:W-:Y:S01]  /*14450*/  @!P0 FADD.FTZ R24, -R24, -RZ ;  /* 0x800000ff18188221 */ /* 0x000fe20000010100 */
[----:B------:R-:W-:Y:S01]  /*14460*/  LOP3.LUT R28, R28, 0xffff0000, RZ, 0xc0, !PT ;  /* 0xffff00001c1c7812 */ /* 0x000fe200078ec0ff */
[----:B------:R-:W-:Y:S01]  /*14470*/  @!P0 FADD.FTZ R23, -R23, -RZ ;  /* 0x800000ff17178221 */ /* 0x000fe20000010100 */
[----:B------:R-:W-:Y:S01]  /*14480*/  LOP3.LUT R31, R31, 0xffff0000, RZ, 0xc0, !PT ;  /* 0xffff00001f1f7812 */ /* 0x000fe200078ec0ff */
[----:B------:R-:W-:Y:S02]  /*14490*/  @!P0 FADD.FTZ R32, -R32, -RZ ;  /* 0x800000ff20208221 */ /* 0x000fe40000010100 */
[----:B------:R-:W-:Y:S02]  /*144a0*/  @!P0 FADD.FTZ R34, -R34, -RZ ;  /* 0x800000ff22228221 */ /* 0x000fe40000010100 */
[----:B------:R-:W-:Y:S02]  /*144b0*/  @!P0 FADD.FTZ R22, -R22, -RZ ;  /* 0x800000ff16168221 */ /* 0x000fe40000010100 */
[----:B------:R-:W-:-:S02]  /*144c0*/  @!P0 FADD.FTZ R25, -R25, -RZ ;  /* 0x800000ff19198221 */ /* 0x000fc40000010100 */
[----:B------:R-:W-:Y:S02]  /*144d0*/  @!P0 FADD.FTZ R40, -R40, -RZ ;  /* 0x800000ff28288221 */ /* 0x000fe40000010100 */
[----:B------:R-:W-:Y:S02]  /*144e0*/  @!P0 FADD.FTZ R33, -R33, -RZ ;  /* 0x800000ff21218221 */ /* 0x000fe40000010100 */
[----:B------:R-:W-:Y:S01]  /*144f0*/  FMUL.FTZ R41, R41, R24 ;  /* 0x0000001829297220 */ /* 0x000fe20000410000 */
[----:B----4-:R-:W-:Y:S01]  /*14500*/  LOP3.LUT R24, R36, 0xffff0000, RZ, 0xc0, !PT ;  /* 0xffff000024187812 */ /* 0x010fe200078ec0ff */
[----:B------:R-:W-:Y:S02]  /*14510*/  FMUL.FTZ R23, R28, R23 ;  /* 0x000000171c177220 */ /* 0x000fe40000410000 */
        /* <DEDUP_REMOVED lines=25> */
.L_x_7949:
[----:B------:R-:W-:Y:S05]  /*146b0*/  BSYNC B0 ;  /* 0x0000000000007941 */ /* 0x000fea0003800000 */
.L_x_7948:
        /* <DEDUP_REMOVED lines=21> */
[----:B------:R-:W4:Y:S02]  /*14810*/  LD.E.128 R28, [R28.64+0x100] ;  /* 0x000100061c1c7980 */ /* 0x000f24000c101d00 */
[----:B------:R-:W-:-:S02]  /*14820*/  LEA.HI.X R33, R23, R15, R13, 0x1, P1 ;  /* 0x0000000f17217211 */ /* 0x000fc400008f0c0d */
[----:B------:R-:W-:-:S04]  /*14830*/  IADD3 R13, P1, R11, R4, RZ ;  /* 0x000000040b0d7210 */ /* 0x000fc80007f3e0ff */
[----:B--2---:R-:W2:Y:S01]  /*14840*/  LD.E.128 R32, [R32.64] ;  /* 0x0000000620207980 */ /* 0x004ea2000c101d00 */
        /* <DEDUP_REMOVED lines=12> */
[----:B----4-:R-:W-:Y:S01]  /*14910*/  LOP3.LUT R46, R29, 0xffff0000, RZ, 0xc0, !PT ;  /* 0xffff00001d2e7812 */ /* 0x010fe200078ec0ff */
[----:B------:R-:W-:Y:S02]  /*14920*/  IMAD.U32 R44, R30, 0x10000, RZ ;  /* 0x000100001e2c7824 */ /* 0x000fe400078e00ff */
[----:B------:R-:W-:Y:S02]  /*14930*/  IMAD.U32 R43, R28, 0x10000, RZ ;  /* 0x000100001c2b7824 */ /* 0x000fe400078e00ff */
[C---:B--2---:R-:W-:Y:S01]  /*14940*/  IMAD.U32 R24, R32.reuse, 0x10000, RZ ;  /* 0x0001000020187824 */ /* 0x044fe200078e00ff */
        /* <DEDUP_REMOVED lines=21> */
[----:B---3--:R-:W-:Y:S01]  /*14aa0*/  LOP3.LUT R24, R36, 0xffff0000, RZ, 0xc0, !PT ;  /* 0xffff000024187812 */ /* 0x008fe200078ec0ff */
        /* <DEDUP_REMOVED lines=26> */
.L_x_7951:
[----:B------:R-:W-:Y:S05]  /*14c50*/  BSYNC B0 ;  /* 0x0000000000007941 */ /* 0x000fea0003800000 */
.L_x_7950:
        /* <DEDUP_REMOVED lines=16> */
[----:B--234-:R-:W-:-:S03]  /*14d60*/  IMAD.WIDE R20, R11, 0x2, R20 ;  /* 0x000000020b147825 */ /* 0x01cfc600078e0214 */
[----:B------:R-:W-:Y:S02]  /*14d70*/  LEA.HI.X.SX32 R0, R0, R5, 0x1, P1 ;  /* 0x0000000500007211 */ /* 0x000fe400008f0eff */
[C---:B------:R-:W-:Y:S01]  /*14d80*/  LEA R12, P1, R7.reuse, R14, 0x1 ;  /* 0x0000000e070c7211 */ /* 0x040fe200078208ff */
[----:B------:R-:W2:Y:S03]  /*14d90*/  LD.E.128 R20, [R20.64+0x180] ;  /* 0x0001800614147980 */ /* 0x000ea6000c101d00 */
[----:B------:R-:W-:Y:S02]  /*14da0*/  LEA.HI.X R13, R7, R15, R0, 0x1, P1 ;  /* 0x0000000f070d7211 */ /* 0x000fe400008f0c00 */
[----:B------:R-:W-:Y:S01]  /*14db0*/  MOV R0, RZ ;  /* 0x000000ff00007202 */ /* 0x000fe20000000f00 */
[----:B------:R-:W-:-:S03]  /*14dc0*/  @P0 IMAD.MOV R0, RZ, RZ, -R9 ;  /* 0x000000ffff000224 */ /* 0x000fc600078e0a09 */
[----:B------:R-:W3:Y:S02]  /*14dd0*/  LD.E.128 R12, [R12.64] ;  /* 0x000000060c0c7980 */ /* 0x000ee4000c101d00 */
[----:B------:R-:W-:-:S04]  /*14de0*/  IADD3 R3, P1, R0, R3, RZ ;  /* 0x0000000300037210 */ /* 0x000fc80007f3e0ff */
        /* <DEDUP_REMOVED lines=13> */
[----:B------:R-:W-:Y:S02]  /*14ec0*/  LOP3.LUT R11, R20, 0xffff0000, RZ, 0xc0, !PT ;  /* 0xffff0000140b7812 */ /* 0x000fe400078ec0ff */
[C---:B------:R-:W-:Y:S02]  /*14ed0*/  SHF.L.U32 R10, R21.reuse, 0x10, RZ ;  /* 0x00000010150a7819 */ /* 0x040fe400000006ff */
[----:B------:R-:W-:Y:S01]  /*14ee0*/  LOP3.LUT R29, R21, 0xffff0000, RZ, 0xc0, !PT ;  /* 0xffff0000151d7812 */ /* 0x000fe200078ec0ff */
[C---:B------:R-:W-:Y:S01]  /*14ef0*/  IMAD.U32 R21, R22.reuse, 0x10000, RZ ;  /* 0x0001000016157824 */ /* 0x040fe200078e00ff */
        /* <DEDUP_REMOVED lines=47> */
.L_x_7953:
[----:B------:R-:W-:Y:S05]  /*151f0*/  BSYNC B0 ;  /* 0x0000000000007941 */ /* 0x000fea0003800000 */
.L_x_7952:
[----:B-----5:R1:W-:Y:S01]  /*15200*/  STS.128 [R245+0x7800], R28 ;  /* 0x0078001cf5007388 */ /* 0x0203e20000000c00 */
[----:B------:R-:W-:Y:S05]  /*15210*/  BRA `(.L_x_7907) ;  /* 0x000002c000007947 */ /* 0x000fea0003800000 */
.L_x_7875:
        /* <DEDUP_REMOVED lines=44> */
.L_x_7907:
[----:B------:R-:W-:Y:S05]  /*154e0*/  BSYNC B2 ;  /* 0x0000000000027941 */ /* 0x000fea0003800000 */
.L_x_7874:
[----:B------:R-:W-:Y:S01]  /*154f0*/  IADD3 R247, R165, -0x1, RZ ;  /* 0xffffffffa5f77810 */ /* 0x000fe20007ffe0ff */
[----:B-1----:R-:W-:Y:S01]  /*15500*/  IMAD.SHL.U32 R5, R60, 0x40, RZ ;  /* 0x000000403c057824 */ /* 0x002fe200078e00ff */
[----:B------:R-:W-:Y:S01]  /*15510*/  LEA.HI R0, R63, R63, RZ, 0x1 ;  /* 0x0000003f3f007211 */ /* 0x000fe200078f08ff */
[----:B------:R-:W-:Y:S01]  /*15520*/  IMAD.SHL.U32 R4, R142, 0x8, RZ ;  /* 0x000000088e047824 */ /* 0x000fe200078e00ff */
[----:B------:R-:W-:Y:S01]  /*15530*/  SHF.R.S32.HI R7, RZ, 0x1f, R66 ;  /* 0x0000001fff077819 */ /* 0x000fe20000011442 */
[----:B------:R-:W-:Y:S01]  /*15540*/  IMAD.SHL.U32 R16, R247, 0x40, RZ ;  /* 0x00000040f7107824 */ /* 0x000fe200078e00ff */
[----:B------:R-:W-:-:S02]  /*15550*/  LOP3.LUT R0, R0, 0xfffffffe, RZ, 0xc0, !PT ;  /* 0xfffffffe00007812 */ /* 0x000fc400078ec0ff */
[----:B------:R-:W-:Y:S01]  /*15560*/  LOP3.LUT R5, R5, 0x1c0, RZ, 0xc0, !PT ;  /* 0x000001c005057812 */ /* 0x000fe200078ec0ff */
[----:B------:R-:W-:Y:S02]  /*15570*/  IMAD.IADD R3, R57, 0x1, -R16 ;  /* 0x0000000139037824 */ /* 0x000fe400078e0a10 */
[----:B------:R-:W-:Y:S01]  /*15580*/  IMAD.IADD R63, R63, 0x1, -R0 ;  /* 0x000000013f3f7824 */ /* 0x000fe200078e0a00 */
[----:B------:R-:W-:Y:S02]  /*15590*/  LEA.HI R0, R7, R66, RZ, 0x3 ;  /* 0x0000004207007211 */ /* 0x000fe400078f18ff */
[-C--:B------:R-:W-:Y:S02]  /*155a0*/  ISETP.GE.AND P4, PT, R6, R3.reuse, PT ;  /* 0x000000030600720c */ /* 0x080fe40003f86270 */
[-C--:B------:R-:W-:Y:S01]  /*155b0*/  ISETP.GE.AND P5, PT, R142, R3.reuse, PT ;  /* 0x000000038e00720c */ /* 0x080fe20003fa6270 */
[----:B------:R-:W-:Y:S01]  /*155c0*/  IMAD.SHL.U32 R88, R0, 0x40, RZ ;  /* 0x0000004000587824 */ /* 0x000fe200078e00ff */
[----:B------:R-:W-:-:S02]  /*155d0*/  ISETP.GE.AND P3, PT, R8, R3, PT ;  /* 0x000000030800720c */ /* 0x000fc40003f66270 */
[-C--:B------:R-:W-:Y:S02]  /*155e0*/  ISETP.GE.AND P2, PT, R6, R3.reuse, PT ;  /* 0x000000030600720c */ /* 0x080fe40003f46270 */
[----:B------:R-:W-:Y:S02]  /*155f0*/  ISETP.GE.AND P1, PT, R8, R3, PT ;  /* 0x000000030800720c */ /* 0x000fe40003f26270 */
[----:B------:R-:W-:Y:S02]  /*15600*/  LOP3.LUT R7, R0, 0xfffffff8, RZ, 0xc0, !PT ;  /* 0xfffffff800077812 */ /* 0x000fe400078ec0ff */
[----:B------:R-:W-:Y:S02]  /*15610*/  LOP3.LUT R4, R5, 0x8, R4, 0xf8, !PT ;  /* 0x0000000805047812 */ /* 0x000fe400078ef804 */
[----:B------:R-:W-:Y:S01]  /*15620*/  @!P4 LEA R10, P0, R64, R232, 0x1 ;  /* 0x000000e8400ac211 */ /* 0x000fe200078008ff */
[----:B------:R-:W-:Y:S01]  /*15630*/  @!P5 IMAD.MOV.U32 R233, RZ, RZ, R231 ;  /* 0x000000ffffe9d224 */ /* 0x000fe200078e00e7 */
[----:B------:R-:W-:Y:S01]  /*15640*/  SHF.R.U32.HI R5, RZ, 0x3, R5 ;  /* 0x00000003ff057819 */ /* 0x000fe20000011605 */
[----:B------:R-:W-:Y:S01]  /*15650*/  IMAD.IADD R66, R66, 0x1, -R7 ;  /* 0x0000000142427824 */ /* 0x000fe200078e0a07 */
[----:B------:R-:W-:-:S02]  /*15660*/  @!P4 LEA.HI.X R11, R64, R231, R65, 0x1, P0 ;  /* 0x000000e7400bc211 */ /* 0x000fc400000f0c41 */
[----:B------:R-:W-:Y:S01]  /*15670*/  ISETP.GE.AND P0, PT, R2, R3, PT ;  /* 0x000000030200720c */ /* 0x000fe20003f06270 */
[----:B------:R-:W-:Y:S01]  /*15680*/  @!PT LDS RZ, [RZ] ;  /* 0x00000000fffff984 */ /* 0x000fe20000000800 */
[----:B------:R-:W-:Y:S01]  /*15690*/  @!PT LDS RZ, [RZ] ;  /* 0x00000000fffff984 */ /* 0x000fe20000000800 */
[----:B------:R-:W-:Y:S01]  /*156a0*/  @!PT LDS RZ, [RZ] ;  /* 0x00000000fffff984 */ /* 0x000fe20000000800 */
[----:B------:R1:W-:Y:S01]  /*156b0*/  @!P5 LDGSTS.E.BYPASS.LTC128B.128 [R245+0x8000], [R232.64] ;  /* 0x08000000e8f5dfae */ /* 0x0003e2000b901d46 */
[----:B------:R-:W-:Y:S02]  /*156c0*/  LOP3.LUT R4, R4, R5, RZ, 0x3c, !PT ;  /* 0x0000000504047212 */ /* 0x000fe400078e3cff */
[----:B------:R-:W-:Y:S01]  /*156d0*/  LOP3.LUT R88, R88, 0xfffffe00, RZ, 0xc0, !PT ;  /* 0xfffffe0058587812 */ /* 0x000fe200078ec0ff */
[----:B------:R1:W-:Y:S02]  /*156e0*/  @!P5 LDGSTS.E.BYPASS.LTC128B.128 [R245+0xa000], [R232.64+0x80] ;  /* 0x0a000080e8f5dfae */ /* 0x0003e4000b901d46 */
[C---:B------:R-:W-:Y:S02]  /*156f0*/  IMAD R228, R63.reuse, 0x200, R4 ;  /* 0x000002003fe47824 */ /* 0x040fe400078e0204 */
[----:B------:R1:W-:Y:S01]  /*15700*/  @!P5 LDGSTS.E.BYPASS.LTC128B.128 [R245+0xc000], [R232.64+0x100] ;  /* 0x0c000100e8f5dfae */ /* 0x0003e2000b901d46 */
[----:B------:R-:W-:-:S02]  /*15710*/  IMAD.SHL.U32 R63, R63, 0x8, RZ ;  /* 0x000000083f3f7824 */ /* 0x000fc400078e00ff */
[----:B------:R-:W-:Y:S01]  /*15720*/  IMAD R0, R58, 0x400, R88 ;  /* 0x000004003a007824 */ /* 0x000fe200078e0258 */
[----:B------:R1:W-:Y:S01]  /*15730*/  @!P5 LDGSTS.E.BYPASS.LTC128B.128 [R245+0xe000], [R232.64+0x180] ;  /* 0x0e000180e8f5dfae */ /* 0x0003e2000b901d46 */
[----:B------:R-:W-:Y:S01]  /*15740*/  @!P0 IMAD R6, R169, 0x60, RZ ;  /* 0x00000060a9068824 */ /* 0x000fe200078e02ff */
[----:B------:R-:W-:Y:S02]  /*15750*/  ISETP.GE.AND P5, PT, R142, R3, PT ;  /* 0x000000038e00720c */ /* 0x000fe40003fa6270 */
[----:B------:R5:W-:Y:S04]  /*15760*/  @!P4 LDGSTS.E.BYPASS.LTC128B.128 [R245+0x8800], [R10.64] ;  /* 0x088000000af5cfae */ /* 0x000be8000b901d46 */
[----:B------:R5:W-:Y:S04]  /*15770*/  @!P4 LDGSTS.E.BYPASS.LTC128B.128 [R245+0xa800], [R10.64+0x80] ;  /* 0x0a8000800af5cfae */ /* 0x000be8000b901d46 */
[----:B------:R5:W-:Y:S04]  /*15780*/  @!P4 LDGSTS.E.BYPASS.LTC128B.128 [R245+0xc800], [R10.64+0x100] ;  /* 0x0c8001000af5cfae */ /* 0x000be8000b901d46 */
[----:B------:R5:W-:Y:S01]  /*15790*/  @!P4 LDGSTS.E.BYPASS.LTC128B.128 [R245+0xe800], [R10.64+0x180] ;  /* 0x0e8001800af5cfae */ /* 0x000be2000b901d46 */
[----:B-1----:R-:W-:-:S04]  /*157a0*/  @!P0 IMAD.MOV.U32 R233, RZ, RZ, R231 ;  /* 0x000000ffffe98224 */ /* 0x002fc800078e00e7 */
[----:B------:R-:W-:-:S04]  /*157b0*/  @!P0 IMAD.WIDE.U32 R8, R168, 0x60, R232 ;  /* 0x00000060a8088825 */ /* 0x000fc800078e00e8 */
[----:B----4-:R-:W-:Y:S02]  /*157c0*/  @!P0 IMAD.IADD R13, R6, 0x1, R9 ;  /* 0x00000001060d8824 */ /* 0x010fe400078e0209 */
[----:B------:R-:W-:Y:S01]  /*157d0*/  @!P0 IMAD.MOV.U32 R12, RZ, RZ, R8 ;  /* 0x000000ffff0c8224 */ /* 0x000fe200078e0008 */
[----:B-----5:R-:W-:-:S04]  /*157e0*/  @!P3 LEA R10, P4, R168, R232, 0x6 ;  /* 0x000000e8a80ab211 */ /* 0x020fc800078830ff */
[----:B------:R-:W-:Y:S02]  /*157f0*/  @!P3 LEA.HI.X R11, R168, R231, R169, 0x6, P4 ;  /* 0x000000e7a80bb211 */ /* 0x000fe400020f34a9 */
[----:B------:R-:W-:Y:S01]  /*15800*/  ISETP.GE.AND P4, PT, R2, R3, PT ;  /* 0x000000030200720c */ /* 0x000fe20003f86270 */
[----:B------:R-:W-:Y:S02]  /*15810*/  IMAD.SHL.U32 R3, R66, 0x40, RZ ;  /* 0x0000004042037824 */ /* 0x000fe400078e00ff */
[----:B------:R1:W-:Y:S03]  /*15820*/  @!P3 LDGSTS.E.BYPASS.LTC128B.128 [R245+0x9000], [R10.64] ;  /* 0x090000000af5bfae */ /* 0x0003e6000b901d46 */
[----:B------:R-:W-:Y:S01]  /*15830*/  LOP3.LUT R6, R3, 0x1c0, RZ, 0xc0, !PT ;  /* 0x000001c003067812 */ /* 0x000fe200078ec0ff */
[----:B------:R1:W-:Y:S03]  /*15840*/  @!P3 LDGSTS.E.BYPASS.LTC128B.128 [R245+0xb000], [R10.64+0x80] ;  /* 0x0b0000800af5bfae */ /* 0x0003e6000b901d46 */
[----:B------:R-:W-:Y:S01]  /*15850*/  LOP3.LUT R17, R6, 0x8, R63, 0xf8, !PT ;  /* 0x0000000806117812 */ /* 0x000fe200078ef83f */
[----:B------:R1:W-:Y:S01]  /*15860*/  @!P3 LDGSTS.E.BYPASS.LTC128B.128 [R245+0xd000], [R10.64+0x100] ;  /* 0x0d0001000af5bfae */ /* 0x0003e2000b901d46 */
[----:B------:R-:W-:Y:S01]  /*15870*/  SHF.R.U32.HI R6, RZ, 0x3, R6 ;  /* 0x00000003ff067819 */ /* 0x000fe20000011606 */
[----:B------:R-:W-:-:S02]  /*15880*/  @!P4 IMAD R2, R171, 0x60, RZ ;  /* 0x00000060ab02c824 */ /* 0x000fc400078e02ff */
[----:B------:R1:W-:Y:S01]  /*15890*/  @!P3 LDGSTS.E.BYPASS.LTC128B.128 [R245+0xf000], [R10.64+0x180] ;  /* 0x0f0001800af5bfae */ /* 0x0003e2000b901d46 */
[----:B------:R-:W-:Y:S01]  /*158a0*/  @!P4 IMAD.WIDE.U32 R8, R170, 0x60, R242 ;  /* 0x00000060aa08c825 */ /* 0x000fe200078e00f2 */
[----:B------:R-:W-:Y:S02]  /*158b0*/  LOP3.LUT R17, R17, R6, RZ, 0x3c, !PT ;  /* 0x0000000611117212 */ /* 0x000fe400078e3cff */
[----:B------:R4:W-:Y:S01]  /*158c0*/  @!P0 LDGSTS.E.BYPASS.LTC128B.128 [R245+0x9800], [R12.64] ;  /* 0x098000000cf58fae */ /* 0x0009e2000b901d46 */
[----:B------:R-:W-:-:S03]  /*158d0*/  @!P4 IMAD.IADD R9, R2, 0x1, R9 ;  /* 0x000000010209c824 */ /* 0x000fc600078e0209 */
[----:B------:R4:W-:Y:S04]  /*158e0*/  @!P0 LDGSTS.E.BYPASS.LTC128B.128 [R245+0xb800], [R12.64+0x80] ;  /* 0x0b8000800cf58fae */ /* 0x0009e8000b901d46 */
[----:B------:R4:W-:Y:S04]  /*158f0*/  @!P0 LDGSTS.E.BYPASS.LTC128B.128 [R245+0xd800], [R12.64+0x100] ;  /* 0x0d8001000cf58fae */ /* 0x0009e8000b901d46 */
[----:B------:R4:W-:Y:S01]  /*15900*/  @!P0 LDGSTS.E.BYPASS.LTC128B.128 [R245+0xf800], [R12.64+0x180] ;  /* 0x0f8001800cf58fae */ /* 0x0009e2000b901d46 */
[----:B------:R-:W-:-:S03]  /*15910*/  @!P2 LEA R4, P0, R61, R242, 0x1 ;  /* 0x000000f23d04a211 */ /* 0x000fc600078008ff */
[----:B------:R-:W0:Y:S01]  /*15920*/  LDGDEPBAR ;  /* 0x00000000000079af */ /* 0x000e220000000000 */
[-C--:B------:R-:W-:Y:S02]  /*15930*/  @!P2 LEA.HI.X R5, R61, R243.reuse, R62, 0x1, P0 ;  /* 0x000000f33d05a211 */ /* 0x080fe400000f0c3e */
[C---:B------:R-:W-:Y:S01]  /*15940*/  @!P1 LEA R2, P0, R170.reuse, R242, 0x6 ;  /* 0x000000f2aa029211 */ /* 0x040fe200078030ff */
[----:B------:R-:W5:Y:S03]  /*15950*/  LD.E R90, [R18.64+0x184] ;  /* 0x00018406125a7980 */ /* 0x000f66000c101900 */
[----:B------:R-:W-:Y:S01]  /*15960*/  @!P1 LEA.HI.X R3, R170, R243, R171, 0x6, P0 ;  /* 0x000000f3aa039211 */ /* 0x000fe200000f34ab */
[----:B--2---:R-:W2:Y:S01]  /*15970*/  LD.E R89, [R18.64+0x188] ;  /* 0x0001880612597980 */ /* 0x004ea2000c101900 */
        /* <DEDUP_REMOVED lines=47> */
[----:B------:R-:W-:-:S03]  /*15c70*/  R2P PR, R66, 0x6 ;  /* 0x0000000642007804 */ /* 0x000fc60000000000 */
[----:B------:R3:W-:Y:S01]  /*15c80*/  @!P4 LDGSTS.E.BYPASS.LTC128B.128 [R245+0x15800], [R8.64+0x100] ;  /* 0x1580010008f5cfae */ /* 0x0007e2000b901d46 */
[----:B-1----:R-:W-:-:S03]  /*15c90*/  IMAD.MOV.U32 R2, RZ, RZ, 0x10 ;  /* 0x00000010ff027424 */ /* 0x002fc600078e00ff */
[----:B------:R3:W-:Y:S01]  /*15ca0*/  @!P4 LDGSTS.E.BYPASS.LTC128B.128 [R245+0x17800], [R8.64+0x180] ;  /* 0x1780018008f5cfae */ /* 0x0007e2000b901d46 */
[----:B------:R-:W-:-:S03]  /*15cb0*/  IMAD.MOV.U32 R0, RZ, RZ, 0x20 ;  /* 0x00000020ff007424 */ /* 0x000fc600078e00ff */
[----:B------:R-:W-:Y:S04]  /*15cc0*/  LDSM.16.M88.4 R36, [R229] ;  /* 0x00000000e524783b */ /* 0x000fe80000000200 */
[----:B---3--:R-:W1:Y:S01]  /*15cd0*/  LDSM.16.M88.4 R28, [R228+0x8000] ;  /* 0x00800000e41c783b */ /* 0x008e620000000200 */
[----:B------:R-:W-:Y:S02]  /*15ce0*/  SEL R2, R2, 0xfffffff0, !P1 ;  /* 0xfffffff002027807 */ /* 0x000fe40004800000 */
[----:B------:R-:W-:Y:S01]  /*15cf0*/  SEL R0, R0, 0xffffffe0, !P2 ;  /* 0xffffffe000007807 */ /* 0x000fe20005000000 */
[----:B------:R-:W3:Y:S01]  /*15d00*/  LDSM.16.M88.4 R20, [R228+0x8800] ;  /* 0x00880000e414783b */ /* 0x000ee20000000200 */
[----:B------:R-:W-:Y:S02]  /*15d10*/  R2P PR, R60, 0x6 ;  /* 0x000000063c007804 */ /* 0x000fe40000000000 */
[----:B------:R-:W-:Y:S01]  /*15d20*/  IADD3 R3, R228, 0x8000, RZ ;  /* 0x00008000e4037810 */ /* 0x000fe20007ffe0ff */
[----:B------:R-:W-:Y:S01]  /*15d30*/  IMAD R227, R2, 0x2, R229 ;  /* 0x0000000202e37824 */ /* 0x000fe200078e02e5 */
[----:B------:R-:W-:Y:S01]  /*15d40*/  IADD3 R226, R228, 0x8020, RZ ;  /* 0x00008020e4e27810 */ /* 0x000fe20007ffe0ff */
[----:B------:R-:W3:Y:S04]  /*15d50*/  LDSM.16.M88.4 R68, [R228+0x9000] ;  /* 0x00900000e444783b */ /* 0x000ee80000000200 */
[----:B------:R-:W-:Y:S04]  /*15d60*/  LDSM.16.M88.4 R40, [R227] ;  /* 0x00000000e328783b */ /* 0x000fe80000000200 */
[----:B------:R-:W-:Y:S01]  /*15d70*/  @P1 IADD3 R226, R3, -0x20, RZ ;  /* 0xffffffe003e21810 */ /* 0x000fe20007ffe0ff */
[----:B------:R-:W-:Y:S04]  /*15d80*/  LDSM.16.M88.4 R60, [R228+0x9800] ;  /* 0x00980000e43c783b */ /* 0x000fe80000000200 */
[----:B------:R-:W3:Y:S01]  /*15d90*/  LDSM.16.M88.4 R8, [R226] ;  /* 0x00000000e208783b */ /* 0x000ee20000000200 */
[----:B------:R-:W-:-:S03]  /*15da0*/  IMAD.MOV.U32 R3, RZ, RZ, 0x40 ;  /* 0x00000040ff037424 */ /* 0x000fc600078e00ff */
[----:B------:R-:W5:Y:S02]  /*15db0*/  LDSM.16.M88.4 R52, [R226+0x800] ;  /* 0x00080000e234783b */ /* 0x000f640000000200 */
[----:B------:R-:W-:Y:S01]  /*15dc0*/  SEL R3, R3, 0xffffffc0, !P2 ;  /* 0xffffffc003037807 */ /* 0x000fe20005000000 */
[----:B------:R-:W-:Y:S01]  /*15dd0*/  IMAD R225, R0, 0x2, R229 ;  /* 0x0000000200e17824 */ /* 0x000fe200078e02e5 */
[----:B------:R-:W2:Y:S03]  /*15de0*/  LDSM.16.M88.4 R48, [R226+0x1000] ;  /* 0x00100000e230783b */ /* 0x000ea60000000200 */
[----:B------:R-:W-:Y:S01]  /*15df0*/  IMAD.IADD R222, R228, 0x1, R3 ;  /* 0x00000001e4de7824 */ /* 0x000fe200078e0203 */
[----:B------:R-:W-:Y:S04]  /*15e00*/  LDSM.16.M88.4 R4, [R225] ;  /* 0x00000000e104783b */ /* 0x000fe80000000200 */
[----:B----4-:R-:W4:Y:S01]  /*15e10*/  LDSM.16.M88.4 R12, [R222+0x8000] ;  /* 0x00800000de0c783b */ /* 0x010f220000000200 */
[C---:B-1----:R-:W-:Y:S03]  /*15e20*/  HMMA.16816.F32.BF16 R32, R36.reuse, R28, RZ ;  /* 0x0000001c2420723c */ /* 0x042fe600000418ff */
[----:B------:R-:W1:Y:S04]  /*15e30*/  LDSM.16.M88.4 R44, [R226+0x1800] ;  /* 0x00180000e22c783b */ /* 0x000e680000000200 */
[----:B------:R-:W-:Y:S01]  /*15e40*/  LDSM.16.M88.4 R84, [R229+0x2000] ;  /* 0x00200000e554783b */ /* 0x000fe20000000200 */
[C---:B------:R-:W-:Y:S03]  /*15e50*/  HMMA.16816.F32.BF16 R28, R36.reuse, R30, RZ ;  /* 0x0000001e241c723c */ /* 0x040fe600000418ff */
[----:B------:R-:W-:Y:S04]  /*15e60*/  LDSM.16.M88.4 R80, [R228+0xb000] ;  /* 0x00b00000e450783b */ /* 0x000fe80000000200 */
[----:B------:R-:W-:Y:S01]  /*15e70*/  LDSM.16.M88.4 R76, [R228+0xb800] ;  /* 0x00b80000e44c783b */ /* 0x000fe20000000200 */
[C---:B---3--:R-:W-:Y:S03]  /*15e80*/  HMMA.16816.F32.BF16 R24, R36.reuse, R20, RZ ;  /* 0x000000142418723c */ /* 0x048fe600000418ff */
[----:B------:R-:W0:Y:S05]  /*15e90*/  LDGDEPBAR ;  /* 0x00000000000079af */ /* 0x000e2a0000000000 */
[C---:B------:R-:W-:Y:S08]  /*15ea0*/  HMMA.16816.F32.BF16 R20, R36.reuse, R22, RZ ;  /* 0x000000162414723c */ /* 0x040ff000000418ff */
[C---:B------:R-:W-:Y:S08]  /*15eb0*/  HMMA.16816.F32.BF16 R72, R36.reuse, R68, RZ ;  /* 0x000000442448723c */ /* 0x040ff000000418ff */
[----:B------:R-:W-:Y:S08]  /*15ec0*/  HMMA.16816.F32.BF16 R68, R36, R70, RZ ;  /* 0x000000462444723c */ /* 0x000ff000000418ff */
[C---:B------:R-:W-:Y:S08]  /*15ed0*/  HMMA.16816.F32.BF16 R32, R40.reuse, R8, R32 ;  /* 0x000000082820723c */ /* 0x040ff00000041820 */
[----:B------:R-:W-:Y:S01]  /*15ee0*/  HMMA.16816.F32.BF16 R28, R40, R10, R28 ;  /* 0x0000000a281c723c */ /* 0x000fe2000004181c */
[----:B------:R-:W-:Y:S07]  /*15ef0*/  LDSM.16.M88.4 R8, [R222+0x9000] ;  /* 0x00900000de08783b */ /* 0x000fee0000000200 */
[C---:B------:R-:W-:Y:S08]  /*15f00*/  HMMA.16816.F32.BF16 R64, R36.reuse, R60, RZ ;  /* 0x0000003c2440723c */ /* 0x040ff000000418ff */
[----:B------:R-:W-:Y:S01]  /*15f10*/  HMMA.16816.F32.BF16 R60, R36, R62, RZ ;  /* 0x0000003e243c723c */ /* 0x000fe200000418ff */
[----:B------:R-:W3:Y:S01]  /*15f20*/  LDSM.16.M88.4 R36, [R222+0x8800] ;  /* 0x00880000de24783b */ /* 0x000ee20000000200 */
[----:B------:R-:W-:-:S06]  /*15f30*/  IMAD R224, R0, 0x2, R227 ;  /* 0x0000000200e07824 */ /* 0x000fcc00078e02e3 */
[----:B-----5:R-:W-:Y:S01]  /*15f40*/  HMMA.16816.F32.BF16 R24, R40, R52, R24 ;  /* 0x000000342818723c */ /* 0x020fe20000041818 */
[----:B------:R-:W-:-:S07]  /*15f50*/  IMAD.IADD R215, R3, 0x1, R226 ;  /* 0x0000000103d77824 */ /* 0x000fce00078e02e2 */
[C---:B------:R-:W-:Y:S01]  /*15f60*/  HMMA.16816.F32.BF16 R20, R40.reuse, R54, R20 ;  /* 0x000000362814723c */ /* 0x040fe20000041814 */
[----:B------:R-:W5:Y:S07]  /*15f70*/  LDSM.16.M88.4 R52, [R222+0x9800] ;  /* 0x00980000de34783b */ /* 0x000f6e0000000200 */
[C---:B--2---:R-:W-:Y:S08]  /*15f80*/  HMMA.16816.F32.BF16 R72, R40.reuse, R48, R72 ;  /* 0x000000302848723c */ /* 0x044ff00000041848 */
[----:B------:R-:W-:Y:S01]  /*15f90*/  HMMA.16816.F32.BF16 R68, R40, R50, R68 ;  /* 0x000000322844723c */ /* 0x000fe20000041844 */
[----:B------:R-:W-:Y:S07]  /*15fa0*/  LDSM.16.M88.4 R48, [R215] ;  /* 0x00000000d730783b */ /* 0x000fee0000000200 */
[C---:B----4-:R-:W-:Y:S08]  /*15fb0*/  HMMA.16816.F32.BF16 R32, R4.reuse, R12, R32 ;  /* 0x0000000c0420723c */ /* 0x050ff00000041820 */
[----:B------:R-:W-:Y:S01]  /*15fc0*/  HMMA.16816.F32.BF16 R28, R4, R14, R28 ;  /* 0x0000000e041c723c */ /* 0x000fe2000004181c */
[----:B------:R-:W2:Y:S07]  /*15fd0*/  LDSM.16.M88.4 R12, [R224] ;  /* 0x00000000e00c783b */ /* 0x000eae0000000200 */
[C---:B-1----:R-:W-:Y:S08]  /*15fe0*/  HMMA.16816.F32.BF16 R64, R40.reuse, R44, R64 ;  /* 0x0000002c2840723c */ /* 0x042ff00000041840 */
[----:B------:R-:W-:Y:S01]  /*15ff0*/  HMMA.16816.F32.BF16 R60, R40, R46, R60 ;  /* 0x0000002e283c723c */ /* 0x000fe2000004183c */
[----:B------:R-:W1:Y:S04]  /*16000*/  LDSM.16.M88.4 R44, [R215+0x800] ;  /* 0x00080000d72c783b */ /* 0x000e680000000200 */
[----:B------:R-:W4:Y:S03]  /*16010*/  LDSM.16.M88.4 R40, [R215+0x1000] ;  /* 0x00100000d728783b */ /* 0x000f260000000200 */
[C---:B---3--:R-:W-:Y:S08]  /*16020*/  HMMA.16816.F32.BF16 R24, R4.reuse, R36, R24 ;  /* 0x000000240418723c */ /* 0x048ff00000041818 */
[C---:B------:R-:W-:Y:S01]  /*16030*/  HMMA.16816.F32.BF16 R20, R4.reuse, R38, R20 ;  /* 0x000000260414723c */ /* 0x040fe20000041814 */
[----:B------:R-:W3:Y:S07]  /*16040*/  LDSM.16.M88.4 R36, [R215+0x1800] ;  /* 0x00180000d724783b */ /* 0x000eee0000000200 */
[C---:B------:R-:W-:Y:S08]  /*16050*/  HMMA.16816.F32.BF16 R72, R4.reuse, R8, R72 ;  /* 0x000000080448723c */ /* 0x040ff00000041848 */
[C---:B------:R-:W-:Y:S01]  /*16060*/  HMMA.16816.F32.BF16 R68, R4.reuse, R10, R68 ;  /* 0x0000000a0444723c */ /* 0x040fe20000041844 */
[----:B------:R-:W3:Y:S07]  /*16070*/  LDSM.16.M88.4 R8, [R228+0xa000] ;  /* 0x00a00000e408783b */ /* 0x000eee0000000200 */
[C---:B-----5:R-:W-:Y:S08]  /*16080*/  HMMA.16816.F32.BF16 R64, R4.reuse, R52, R64 ;  /* 0x000000340440723c */ /* 0x060ff00000041840 */
[----:B------:R-:W-:Y:S01]  /*16090*/  HMMA.16816.F32.BF16 R60, R4, R54, R60 ;  /* 0x00000036043c723c */ /* 0x000fe2000004183c */
[----:B------:R-:W5:Y:S04]  /*160a0*/  LDSM.16.M88.4 R4, [R228+0xa800] ;  /* 0x00a80000e404783b */ /* 0x000f680000000200 */
[----:B------:R-:W-:Y:S03]  /*160b0*/  LDSM.16.M88.4 R52, [R227+0x2000] ;  /* 0x00200000e334783b */ /* 0x000fe60000000200 */
        /* <DEDUP_REMOVED lines=9> */
[C---:B---3--:R-:W-:Y:S08]  /*16150*/  HMMA.16816.F32.BF16 R64, R12.reuse, R36, R64 ;  /* 0x000000240c40723c */ /* 0x048ff00000041840 */
[----:B------:R-:W-:Y:S01]  /*16160*/  HMMA.16816.F32.BF16 R60, R12, R38, R60 ;  /* 0x000000260c3c723c */ /* 0x000fe2000004183c */
[----:B------:R-:W3:Y:S04]  /*16170*/  LDSM.16.M88.4 R36, [R226+0x3800] ;  /* 0x00380000e224783b */ /* 0x000ee80000000200 */
[----:B------:R-:W-:Y:S03]  /*16180*/  LDSM.16.M88.4 R12, [R225+0x2000] ;  /* 0x00200000e10c783b */ /* 0x000fe60000000200 */
[C---:B------:R-:W-:Y:S08]  /*16190*/  HMMA.16816.F32.BF16 R32, R84.reuse, R8, R32 ;  /* 0x000000085420723c */ /* 0x040ff00000041820 */
[C---:B------:R-:W-:Y:S01]  /*161a0*/  HMMA.16816.F32.BF16 R28, R84.reuse, R10, R28 ;  /* 0x0000000a541c723c */ /* 0x040fe2000004181c */
[----:B------:R-:W1:Y:S07]  /*161b0*/  LDSM.16.M88.4 R8, [R222+0xa000] ;  /* 0x00a00000de08783b */ /* 0x000e6e0000000200 */
[C---:B-----5:R-:W-:Y:S08]  /*161c0*/  HMMA.16816.F32.BF16 R24, R84.reuse, R4, R24 ;  /* 0x000000045418723c */ /* 0x060ff00000041818 */
[C---:B------:R-:W-:Y:S01]  /*161d0*/  HMMA.16816.F32.BF16 R20, R84.reuse, R6, R20 ;  /* 0x000000065414723c */ /* 0x040fe20000041814 */
[----:B------:R-:W5:Y:S07]  /*161e0*/  LDSM.16.M88.4 R4, [R222+0xa800] ;  /* 0x00a80000de04783b */ /* 0x000f6e0000000200 */
        /* <DEDUP_REMOVED lines=9> */
[C---:B-1----:R-:W-:Y:S08]  /*16280*/  HMMA.16816.F32.BF16 R24, R52.reuse, R44, R24 ;  /* 0x0000002c3418723c */ /* 0x042ff00000041818 */
[C---:B------:R-:W-:Y:S01]  /*16290*/  HMMA.16816.F32.BF16 R20, R52.reuse, R46, R20 ;  /* 0x0000002e3414723c */ /* 0x040fe20000041814 */
[----:B------:R-:W1:Y:S07]  /*162a0*/  LDSM.16.M88.4 R44, [R222+0xb000] ;  /* 0x00b00000de2c783b */ /* 0x000e6e0000000200 */
[C---:B----4-:R-:W-:Y:S08]  /*162b0*/  HMMA.16816.F32.BF16 R72, R52.reuse, R40, R72 ;  /* 0x000000283448723c */ /* 0x050ff00000041848 */
[C---:B------:R-:W-:Y:S01]  /*162c0*/  HMMA.16816.F32.BF16 R68, R52.reuse, R42, R68 ;  /* 0x0000002a3444723c */ /* 0x040fe20000041844 */
[----:B------:R-:W-:Y:S07]  /*162d0*/  LDSM.16.M88.4 R40, [R215+0x3000] ;  /* 0x00300000d728783b */ /* 0x000fee0000000200 */
[C---:B---3--:R-:W-:Y:S08]  /*162e0*/  HMMA.16816.F32.BF16 R64, R52.reuse, R36, R64 ;  /* 0x000000243440723c */ /* 0x048ff00000041840 */
[----:B------:R-:W-:Y:S01]  /*162f0*/  HMMA.16816.F32.BF16 R60, R52, R38, R60 ;  /* 0x00000026343c723c */ /* 0x000fe2000004183c */
[----:B------:R-:W-:Y:S04]  /*16300*/  LDSM.16.M88.4 R36, [R224+0x2000] ;  /* 0x00200000e024783b */ /* 0x000fe80000000200 */
[----:B------:R-:W-:Y:S03]  /*16310*/  LDSM.16.M88.4 R52, [R229+0x4000] ;  /* 0x00400000e534783b */ /* 0x000fe60000000200 */
[C---:B------:R-:W-:Y:S08]  /*16320*/  HMMA.16816.F32.BF16 R32, R12.reuse, R8, R32 ;  /* 0x000000080c20723c */ /* 0x040ff00000041820 */
[C---:B------:R-:W-:Y:S01]  /*16330*/  HMMA.16816.F32.BF16 R28, R12.reuse, R10, R28 ;  /* 0x0000000a0c1c723c */ /* 0x040fe2000004181c */
[----:B------:R-:W2:Y:S07]  /*16340*/  LDSM.16.M88.4 R8, [R215+0x2000] ;  /* 0x00200000d708783b */ /* 0x000eae0000000200 */
[C---:B-----5:R-:W-:Y:S08]  /*16350*/  HMMA.16816.F32.BF16 R24, R12.reuse, R4, R24 ;  /* 0x000000040c18723c */ /* 0x060ff00000041818 */
[C---:B------:R-:W-:Y:S01]  /*16360*/  HMMA.16816.F32.BF16 R20, R12.reuse, R6, R20 ;  /* 0x000000060c14723c */ /* 0x040fe20000041814 */
[----:B------:R-:W3:Y:S07]  /*16370*/  LDSM.16.M88.4 R4, [R215+0x2800] ;  /* 0x00280000d704783b */ /* 0x000eee0000000200 */
        /* <DEDUP_REMOVED lines=18> */
[----:B------:R-:W5:Y:S07]  /*164a0*/  LDSM.16.M88.4 R36, [R226+0x4000] ;  /* 0x00400000e224783b */ /* 0x000f6e0000000200 */
        /* <DEDUP_REMOVED lines=12> */
[----:B------:R-:W-:Y:S03]  /*16570*/  LDSM.16.M88.4 R52, [R228+0xe000] ;  /* 0x00e00000e434783b */ /* 0x000fe60000000200 */
[C---:B-----5:R-:W-:Y:S08]  /*16580*/  HMMA.16816.F32.BF16 R32, R40.reuse, R36, R32 ;  /* 0x000000242820723c */ /* 0x060ff00000041820 */
[C---:B------:R-:W-:Y:S01]  /*16590*/  HMMA.16816.F32.BF16 R28, R40.reuse, R38, R28 ;  /* 0x00000026281c723c */ /* 0x040fe2000004181c */
        /* <DEDUP_REMOVED lines=16> */
[----:B------:R-:W5:Y:S07]  /*166a0*/  LDSM.16.M88.4 R36, [R215+0x5000] ;  /* 0x00500000d724783b */ /* 0x000f6e0000000200 */
[C---:B-1----:R-:W-:Y:S08]  /*166b0*/  HMMA.16816.F32.BF16 R72, R48.reuse, R44, R72 ;  /* 0x0000002c3048723c */ /* 0x042ff00000041848 */
[C---:B------:R-:W-:Y:S01]  /*166c0*/  HMMA.16816.F32.BF16 R68, R48.reuse, R46, R68 ;  /* 0x0000002e3044723c */ /* 0x040fe20000041844 */
[----:B------:R-:W1:Y:S07]  /*166d0*/  LDSM.16.M88.4 R44, [R215+0x5800] ;  /* 0x00580000d72c783b */ /* 0x000e6e0000000200 */
[C---:B----4-:R-:W-:Y:S01]  /*166e0*/  HMMA.16816.F32.BF16 R76, R48.reuse, R12, R64 ;  /* 0x0000000c304c723c */ /* 0x050fe20000041840 */
[----:B------:R-:W4:Y:S07]  /*166f0*/  LDSM.16.M88.4 R64, [R229+0x6000] ;  /* 0x00600000e540783b */ /* 0x000f2e0000000200 */
        /* <DEDUP_REMOVED lines=27> */
[----:B------:R-:W-:Y:S01]  /*168b0*/  SHF.R.S32.HI R3, RZ, 0x1f, R56 ;  /* 0x0000001fff037819 */ /* 0x000fe20000011438 */
[----:B------:R-:W-:Y:S06]  /*168c0*/  LDSM.16.M88.4 R40, [R222+0xf800] ;  /* 0x00f80000de28783b */ /* 0x000fec0000000200 */
[C---:B------:R-:W-:Y:S08]  /*168d0*/  HMMA.16816.F32.BF16 R32, R36.reuse, R4, R32 ;  /* 0x000000042420723c */ /* 0x040ff00000041820 */
[C---:B------:R-:W-:Y:S01]  /*168e0*/  HMMA.16816.F32.BF16 R28, R36.reuse, R6, R28 ;  /* 0x00000006241c723c */ /* 0x040fe2000004181c */
[----:B------:R-:W1:Y:S07]  /*168f0*/  LDSM.16.M88.4 R4, [R222+0xf000] ;  /* 0x00f00000de04783b */ /* 0x000e6e0000000200 */
[C---:B---3--:R-:W-:Y:S08]  /*16900*/  HMMA.16816.F32.BF16 R24, R36.reuse, R44, R24 ;  /* 0x0000002c2418723c */ /* 0x048ff00000041818 */
[C---:B------:R-:W-:Y:S08]  /*16910*/  HMMA.16816.F32.BF16 R20, R36.reuse, R46, R20 ;  /* 0x0000002e2414723c */ /* 0x040ff00000041814 */
[----:B------:R-:W-:Y:S01]  /*16920*/  HMMA.16816.F32.BF16 R72, R36, R48, R72 ;  /* 0x000000302448723c */ /* 0x000fe20000041848 */
[----:B------:R-:W-:-:S07]  /*16930*/  LEA.HI R3, R3, R56, RZ, 0x5 ;  /* 0x0000003803037211 */ /* 0x000fce00078f28ff */
[C---:B------:R-:W-:Y:S08]  /*16940*/  HMMA.16816.F32.BF16 R68, R36.reuse, R50, R68 ;  /* 0x000000322444723c */ /* 0x040ff00000041844 */
[C---:B------:R-:W-:Y:S08]  /*16950*/  HMMA.16816.F32.BF16 R76, R36.reuse, R80, R76 ;  /* 0x00000050244c723c */ /* 0x040ff0000004184c */
[----:B------:R-:W-:Y:S01]  /*16960*/  HMMA.16816.F32.BF16 R60, R36, R82, R60 ;  /* 0x00000052243c723c */ /* 0x000fe2000004183c */
[----:B------:R-:W-:Y:S07]  /*16970*/  LDSM.16.M88.4 R36, [R215+0x6000] ;  /* 0x00600000d724783b */ /* 0x000fee0000000200 */
[C---:B----4-:R-:W-:Y:S08]  /*16980*/  HMMA.16816.F32.BF16 R32, R52.reuse, R12, R32 ;  /* 0x0000000c3420723c */ /* 0x050ff00000041820 */
[----:B------:R-:W-:Y:S01]  /*16990*/  HMMA.16816.F32.BF16 R28, R52, R14, R28 ;  /* 0x0000000e341c723c */ /* 0x000fe2000004181c */
[----:B------:R-:W3:Y:S01]  /*169a0*/  LDSM.16.M88.4 R12, [R224+0x6000] ;  /* 0x00600000e00c783b */ /* 0x000ee20000000200 */
[----:B------:R-:W-:-:S06]  /*169b0*/  LOP3.LUT R3, R3, 0xffffffe0, RZ, 0xc0, !PT ;  /* 0xffffffe003037812 */ /* 0x000fcc00078ec0ff */
[----:B--2---:R-:W-:Y:S01]  /*169c0*/  HMMA.16816.F32.BF16 R24, R52, R8, R24 ;  /* 0x000000083418723c */ /* 0x004fe20000041818 */
[----:B------:R-:W-:-:S07]  /*169d0*/  IMAD.IADD R3, R56, 0x1, -R3 ;  /* 0x0000000138037824 */ /* 0x000fce00078e0a03 */
[C---:B------:R-:W-:Y:S01]  /*169e0*/  HMMA.16816.F32.BF16 R20, R52.reuse, R10, R20 ;  /* 0x0000000a3414723c */ /* 0x040fe20000041814 */
[----:B------:R-:W2:Y:S07]  /*169f0*/  LDSM.16.M88.4 R8, [R215+0x6800] ;  /* 0x00680000d708783b */ /* 0x000eae0000000200 */
[----:B-1----:R-:W-:Y:S07]  /*16a00*/  HMMA.16816.F32.BF16 R72, R52, R4, R72 ;  /* 0x000000043448723c */ /* 0x002fee0000041848 */
[----:B------:R-:W-:-:S04]  /*16a10*/  SHF.R.S32.HI R4, RZ, 0x1f, R3 ;  /* 0x0000001fff047819 */ /* 0x000fc80000011403 */
[----:B------:R-:W-:-:S04]  /*16a20*/  LEA.HI R3, R4, R3, RZ, 0x2 ;  /* 0x0000000304037211 */ /* 0x000fc800078f10ff */
[----:B------:R-:W-:Y:S01]  /*16a30*/  SHF.R.S32.HI R3, RZ, 0x2, R3 ;  /* 0x00000002ff037819 */ /* 0x000fe20000011403 */
[----:B------:R-:W-:-:S04]  /*16a40*/  IMAD.SHL.U32 R56, R56, 0x2, RZ ;  /* 0x0000000238387824 */ /* 0x000fc800078e00ff */
[----:B------:R-:W-:Y:S01]  /*16a50*/  IMAD R58, R58, 0x10, R3 ;  /* 0x000000103a3a7824 */ /* 0x000fe200078e0203 */
[C---:B---3--:R-:W-:Y:S03]  /*16a60*/  HMMA.16816.F32.BF16 R32, R12.reuse, R36, R32 ;  /* 0x000000240c20723c */ /* 0x048fe60000041820 */
[----:B------:R-:W-:Y:S01]  /*16a70*/  IMAD.IADD R59, R59, 0x1, R58 ;  /* 0x000000013b3b7824 */ /* 0x000fe200078e023a */
[--C-:B------:R-:W-:Y:S02]  /*16a80*/  IADD3 R4, R57, 0x1, -R236.reuse ;  /* 0x0000000139047810 */ /* 0x100fe40007ffe8ec */
[----:B------:R-:W-:Y:S02]  /*16a90*/  LOP3.LUT R5, R56, 0x6, RZ, 0xc0, !PT ;  /* 0x0000000638057812 */ /* 0x000fe400078ec0ff */
[----:B------:R-:W-:Y:S01]  /*16aa0*/  HMMA.16816.F32.BF16 R28, R12, R38, R28 ;  /* 0x000000260c1c723c */ /* 0x000fe2000004181c */
[----:B------:R-:W1:Y:S01]  /*16ab0*/  LDSM.16.M88.4 R36, [R215+0x7000] ;  /* 0x00700000d724783b */ /* 0x000e620000000200 */
[----:B------:R-:W-:-:S02]  /*16ac0*/  IADD3 R90, -R90, R57, -R236 ;  /* 0x000000395a5a7210 */ /* 0x000fc40007ffe9ec */
[----:B------:R-:W-:Y:S01]  /*16ad0*/  IADD3 R238, R59, 0x8, RZ ;  /* 0x000000083bee7810 */ /* 0x000fe20007ffe0ff */
[----:B------:R-:W-:Y:S02]  /*16ae0*/  IMAD.IADD R89, R89, 0x1, R4 ;  /* 0x0000000159597824 */ /* 0x000fe400078e0204 */
[----:B------:R-:W-:Y:S02]  /*16af0*/  IMAD.IADD R5, R16, 0x1, R5 ;  /* 0x0000000110057824 */ /* 0x000fe400078e0205 */
[C---:B------:R-:W-:Y:S02]  /*16b00*/  IMAD.IADD R248, R59.reuse, 0x1, R90 ;  /* 0x000000013bf87824 */ /* 0x040fe400078e025a */
[--C-:B------:R-:W-:Y:S01]  /*16b10*/  IMAD.IADD R244, R90, 0x1, R238.reuse ;  /* 0x000000015af47824 */ /* 0x100fe200078e02ee */
[----:B--2---:R-:W-:Y:S01]  /*16b20*/  HMMA.16816.F32.BF16 R24, R12, R8, R24 ;  /* 0x000000080c18723c */ /* 0x004fe20000041818 */
[----:B------:R-:W-:Y:S01]  /*16b30*/  IMAD.IADD R246, R59, 0x1, R89 ;  /* 0x000000013bf67824 */ /* 0x000fe200078e0259 */
[----:B------:R-:W-:Y:S01]  /*16b40*/  IMNMX R248, RZ, R248, !PT ;  /* 0x000000f8fff87217 */ /* 0x000fe20007800200 */
[----:B------:R-:W-:Y:S01]  /*16b50*/  IMAD.IADD R238, R89, 0x1, R238 ;  /* 0x0000000159ee7824 */ /* 0x000fe200078e02ee */
[----:B------:R-:W-:-:S03]  /*16b60*/  IMNMX R244, RZ, R244, !PT ;  /* 0x000000f4fff47217 */ /* 0x000fc60007800200 */
[----:B------:R-:W-:Y:S02]  /*16b70*/  IADD3 R9, R5, 0x8, RZ ;  /* 0x0000000805097810 */ /* 0x000fe40007ffe0ff */
[-C--:B------:R-:W-:Y:S02]  /*16b80*/  IMNMX R246, R246, R57.reuse, PT ;  /* 0x00000039f6f67217 */ /* 0x080fe40003800200 */
[----:B------:R-:W-:Y:S02]  /*16b90*/  IMNMX R238, R238, R57, PT ;  /* 0x00000039eeee7217 */ /* 0x000fe40003800200 */
[C---:B------:R-:W-:Y:S02]  /*16ba0*/  ISETP.GE.AND P1, PT, R9.reuse, R248, PT ;  /* 0x000000f80900720c */ /* 0x040fe40003f26270 */
[----:B------:R-:W-:Y:S01]  /*16bb0*/  ISETP.GE.AND P3, PT, R9, R244, PT ;  /* 0x000000f40900720c */ /* 0x000fe20003f66270 */
[----:B------:R-:W-:Y:S01]  /*16bc0*/  HMMA.16816.F32.BF16 R20, R12, R10, R20 ;  /* 0x0000000a0c14723c */ /* 0x000fe20000041814 */
[----:B------:R-:W-:-:S02]  /*16bd0*/  IADD3 R3, R5, 0x1, RZ ;  /* 0x0000000105037810 */ /* 0x000fc40007ffe0ff */
[C---:B------:R-:W-:Y:S02]  /*16be0*/  ISETP.GE.OR P1, PT, R9.reuse, R246, !P1 ;  /* 0x000000f60900720c */ /* 0x040fe40004f26670 */
[----:B------:R-:W-:Y:S02]  /*16bf0*/  ISETP.GE.OR P3, PT, R9, R238, !P3 ;  /* 0x000000ee0900720c */ /* 0x000fe40005f66670 */
[-C--:B------:R-:W-:Y:S01]  /*16c00*/  ISETP.GE.AND P0, PT, R5, R248.reuse, PT ;  /* 0x000000f80500720c */ /* 0x080fe20003f06270 */
[----:B------:R-:W2:Y:S01]  /*16c10*/  LDSM.16.M88.4 R8, [R215+0x7800] ;  /* 0x00780000d708783b */ /* 0x000ea20000000200 */
[C---:B------:R-:W-:Y:S01]  /*16c20*/  ISETP.GE.AND P6, PT, R3.reuse, R248, PT ;  /* 0x000000f80300720c */ /* 0x040fe20003fc6270 */
[----:B------:R-:W-:Y:S01]  /*16c30*/  HMMA.16816.F32.BF16 R68, R52, R6, R68 ;  /* 0x000000063444723c */ /* 0x000fe20000041844 */
[----:B------:R-:W-:Y:S01]  /*16c40*/  ISETP.GE.AND P2, PT, R3, R244, PT ;  /* 0x000000f40300720c */ /* 0x000fe20003f46270 */
[----:B------:R-:W-:-:S04]  /*16c50*/  DEPBAR.LE SB0, 0x0 ;  /* 0x000080000000791a */ /* 0x000fc80000000000 */
[CC--:B------:R-:W-:Y:S02]  /*16c60*/  ISETP.GE.OR P0, PT, R5.reuse, R246.reuse, !P0 ;  /* 0x000000f60500720c */ /* 0x0c0fe40004706670 */
[----:B------:R-:W-:Y:S02]  /*16c70*/  IADD3 R7, R5, 0x9, RZ ;  /* 0x0000000905077810 */ /* 0x000fe40007ffe0ff */
[C---:B------:R-:W-:Y:S02]  /*16c80*/  ISETP.GE.OR P6, PT, R3.reuse, R246, !P6 ;  /* 0x000000f60300720c */ /* 0x040fe400077c6670 */
[----:B------:R-:W-:Y:S02]  /*16c90*/  ISETP.GE.OR P2, PT, R3, R238, !P2 ;  /* 0x000000ee0300720c */ /* 0x000fe40005746670 */
[----:B------:R-:W-:Y:S02]  /*16ca0*/  FSEL R3, R32, -INF , !P0 ;  /* 0xff80000020037808 */ /* 0x000fe40004000000 */
[----:B------:R-:W-:-:S02]  /*16cb0*/  ISETP.GE.AND P5, PT, R5, R244, PT ;  /* 0x000000f40500720c */ /* 0x000fc40003fa6270 */
[C---:B------:R-:W-:Y:S02]  /*16cc0*/  ISETP.GE.AND P4, PT, R7.reuse, R248, PT ;  /* 0x000000f80700720c */ /* 0x040fe40003f86270 */
[----:B------:R-:W-:Y:S02]  /*16cd0*/  ISETP.GE.AND P0, PT, R7, R244, PT ;  /* 0x000000f40700720c */ /* 0x000fe40003f06270 */
[----:B------:R-:W-:Y:S02]  /*16ce0*/  LOP3.LUT R4, R17, R88, RZ, 0xfc, !PT ;  /* 0x0000005811047212 */ /* 0x000fe400078efcff */
[----:B------:R-:W-:Y:S02]  /*16cf0*/  ISETP.GE.OR P5, PT, R5, R238, !P5 ;  /* 0x000000ee0500720c */ /* 0x000fe40006fa6670 */
[C---:B------:R-:W-:Y:S02]  /*16d00*/  ISETP.GE.OR P4, PT, R7.reuse, R246, !P4 ;  /* 0x000000f60700720c */ /* 0x040fe40006786670 */
[----:B------:R-:W-:-:S02]  /*16d10*/  ISETP.GE.OR P0, PT, R7, R238, !P0 ;  /* 0x000000ee0700720c */ /* 0x000fc40004706670 */
[C---:B------:R-:W-:Y:S02]  /*16d20*/  IADD3 R7, R5.reuse, 0x10, RZ ;  /* 0x0000001005077810 */ /* 0x040fe40007ffe0ff */
[----:B------:R-:W-:Y:S01]  /*16d30*/  IADD3 R17, R5, 0x11, RZ ;  /* 0x0000001105117810 */ /* 0x000fe20007ffe0ff */
[----:B------:R-:W-:Y:S01]  /*16d40*/  HMMA.16816.F32.BF16 R76, R52, R40, R76 ;  /* 0x00000028344c723c */ /* 0x000fe2000004184c */
[----:B------:R-:W-:Y:S02]  /*16d50*/  FSEL R34, R34, -INF , !P5 ;  /* 0xff80000022227808 */ /* 0x000fe40006800000 */
[----:B------:R-:W-:Y:S02]  /*16d60*/  FSEL R6, R33, -INF , !P6 ;  /* 0xff80000021067808 */ /* 0x000fe40007000000 */
[----:B------:R-:W-:Y:S02]  /*16d70*/  FSEL R35, R35, -INF , !P2 ;  /* 0xff80000023237808 */ /* 0x000fe40005000000 */
[----:B------:R-:W-:-:S02]  /*16d80*/  FSEL R28, R28, -INF , !P1 ;  /* 0xff8000001c1c7808 */ /* 0x000fc40004800000 */
[C---:B------:R-:W-:Y:S02]  /*16d90*/  ISETP.GE.AND P2, PT, R7.reuse, R248, PT ;  /* 0x000000f80700720c */ /* 0x040fe40003f46270 */
[----:B------:R-:W-:Y:S02]  /*16da0*/  ISETP.GE.AND P5, PT, R7, R244, PT ;  /* 0x000000f40700720c */ /* 0x000fe40003fa6270 */
[C---:B------:R-:W-:Y:S02]  /*16db0*/  ISETP.GE.AND P6, PT, R17.reuse, R248, PT ;  /* 0x000000f81100720c */ /* 0x040fe40003fc6270 */
[----:B------:R-:W-:Y:S01]  /*16dc0*/  ISETP.GE.AND P1, PT, R17, R244, PT ;  /* 0x000000f41100720c */ /* 0x000fe20003f26270 */
[----:B-1----:R-:W-:Y:S01]  /*16dd0*/  HMMA.16816.F32.BF16 R72, R12, R36, R72 ;  /* 0x000000240c48723c */ /* 0x002fe20000041848 */
[C---:B------:R-:W-:Y:S02]  /*16de0*/  ISETP.GE.OR P2, PT, R7.reuse, R246, !P2 ;  /* 0x000000f60700720c */ /* 0x040fe40005746670 */
[----:B------:R-:W-:-:S02]  /*16df0*/  ISETP.GE.OR P5, PT, R7, R238, !P5 ;  /* 0x000000ee0700720c */ /* 0x000fc40006fa6670 */
[C---:B------:R-:W-:Y:S02]  /*16e00*/  ISETP.GE.OR P6, PT, R17.reuse, R246, !P6 ;  /* 0x000000f61100720c */ /* 0x040fe400077c6670 */
[----:B------:R-:W-:Y:S01]  /*16e10*/  ISETP.GE.OR P1, PT, R17, R238, !P1 ;  /* 0x000000ee1100720c */ /* 0x000fe20004f26670 */
[----:B------:R-:W-:Y:S01]  /*16e20*/  HMMA.16816.F32.BF16 R60, R52, R42, R60 ;  /* 0x0000002a343c723c */ /* 0x000fe2000004183c */
[C---:B------:R-:W-:Y:S02]  /*16e30*/  IADD3 R17, R5.reuse, 0x18, RZ ;  /* 0x0000001805117810 */ /* 0x040fe40007ffe0ff */
[----:B------:R-:W-:Y:S02]  /*16e40*/  IADD3 R7, R5, 0x19, RZ ;  /* 0x0000001905077810 */ /* 0x000fe40007ffe0ff */
[----:B------:R-:W-:Y:S02]  /*16e50*/  FSEL R30, R30, -INF , !P3 ;  /* 0xff8000001e1e7808 */ /* 0x000fe40005800000 */
[----:B------:R-:W-:-:S02]  /*16e60*/  FSEL R29, R29, -INF , !P4 ;  /* 0xff8000001d1d7808 */ /* 0x000fc40006000000 */
[----:B------:R-:W-:Y:S02]  /*16e70*/  FSEL R31, R31, -INF , !P0 ;  /* 0xff8000001f1f7808 */ /* 0x000fe40004000000 */
[----:B------:R-:W-:Y:S02]  /*16e80*/  FSEL R24, R24, -INF , !P2 ;  /* 0xff80000018187808 */ /* 0x000fe40005000000 */
[C---:B------:R-:W-:Y:S02]  /*16e90*/  ISETP.GE.AND P0, PT, R17.reuse, R248, PT ;  /* 0x000000f81100720c */ /* 0x040fe40003f06270 */
[----:B------:R-:W-:Y:S02]  /*16ea0*/  ISETP.GE.AND P3, PT, R17, R244, PT ;  /* 0x000000f41100720c */ /* 0x000fe40003f66270 */
[C---:B------:R-:W-:Y:S02]  /*16eb0*/  ISETP.GE.AND P4, PT, R7.reuse, R248, PT ;  /* 0x000000f80700720c */ /* 0x040fe40003f86270 */
[----:B------:R-:W-:Y:S01]  /*16ec0*/  ISETP.GE.AND P2, PT, R7, R244, PT ;  /* 0x000000f40700720c */ /* 0x000fe20003f46270 */
[----:B------:R-:W-:Y:S01]  /*16ed0*/  HMMA.16816.F32.BF16 R68, R12, R38, R68 ;  /* 0x000000260c44723c */ /* 0x000fe20000041844 */
[----:B------:R-:W-:-:S02]  /*16ee0*/  ISETP.GE.OR P0, PT, R17, R246, !P0 ;  /* 0x000000f61100720c */ /* 0x000fc40004706670 */
        /* <DEDUP_REMOVED lines=8> */
[-C--:B------:R-:W-:Y:S02]  /*16f70*/  ISETP.GE.AND P1, PT, R17, R248.reuse, PT ;  /* 0x000000f81100720c */ /* 0x080fe40003f26270 */
[C---:B------:R-:W-:Y:S02]  /*16f80*/  ISETP.GE.AND P6, PT, R7.reuse, R248, PT ;  /* 0x000000f80700720c */ /* 0x040fe40003fc6270 */
[----:B------:R-:W-:Y:S01]  /*16f90*/  ISETP.GE.AND P0, PT, R7, R244, PT ;  /* 0x000000f40700720c */ /* 0x000fe20003f06270 */
[----:B--2---:R-:W-:Y:S01]  /*16fa0*/  HMMA.16816.F32.BF16 R76, R12, R8, R76 ;  /* 0x000000080c4c723c */ /* 0x004fe2000004184c */
        /* <DEDUP_REMOVED lines=8> */
[-C--:B------:R-:W-:Y:S02]  /*17030*/  ISETP.GE.AND P4, PT, R9, R248.reuse, PT ;  /* 0x000000f80900720c */ /* 0x080fe40003f86270 */
[C---:B------:R-:W-:Y:S02]  /*17040*/  ISETP.GE.AND P3, PT, R7.reuse, R248, PT ;  /* 0x000000f80700720c */ /* 0x040fe40003f66270 */
[----:B------:R-:W-:Y:S01]  /*17050*/  ISETP.GE.AND P1, PT, R7, R244, PT ;  /* 0x000000f40700720c */ /* 0x000fe20003f26270 */
[----:B------:R-:W-:Y:S01]  /*17060*/  HMMA.16816.F32.BF16 R60, R12, R10, R60 ;  /* 0x0000000a0c3c723c */ /* 0x000fe2000004183c */
[-C--:B------:R-:W-:Y:S02]  /*17070*/  ISETP.GE.OR P4, PT, R9, R246.reuse, !P4 ;  /* 0x000000f60900720c */ /* 0x080fe40006786670 */
[----:B------:R-:W-:-:S02]  /*17080*/  ISETP.GE.OR P3, PT, R7, R246, !P3 ;  /* 0x000000f60700720c */ /* 0x000fc40005f66670 */
[----:B------:R-:W-:Y:S02]  /*17090*/  ISETP.GE.OR P1, PT, R7, R238, !P1 ;  /* 0x000000ee0700720c */ /* 0x000fe40004f26670 */
[----:B------:R-:W-:Y:S02]  /*170a0*/  IADD3 R7, R5, 0x31, RZ ;  /* 0x0000003105077810 */ /* 0x000fe40007ffe0ff */
[----:B------:R-:W-:Y:S02]  /*170b0*/  FSEL R187, R73, -INF , !P6 ;  /* 0xff80000049bb7808 */ /* 0x000fe40007000000 */
[----:B------:R-:W-:Y:S02]  /*170c0*/  FSEL R182, R68, -INF , !P4 ;  /* 0xff80000044b67808 */ /* 0x000fe40006000000 */
[C---:B------:R-:W-:Y:S02]  /*170d0*/  ISETP.GE.AND P6, PT, R7.reuse, R248, PT ;  /* 0x000000f80700720c */ /* 0x040fe40003fc6270 */
[----:B------:R-:W-:-:S02]  /*170e0*/  ISETP.GE.AND P4, PT, R7, R244, PT ;  /* 0x000000f40700720c */ /* 0x000fc40003f86270 */
[----:B------:R-:W-:Y:S02]  /*170f0*/  FSEL R32, R23, -INF , !P2 ;  /* 0xff80000017207808 */ /* 0x000fe40005000000 */
[----:B------:R-:W-:Y:S02]  /*17100*/  ISETP.GE.AND P2, PT, R9, R244, PT ;  /* 0x000000f40900720c */ /* 0x000fe40003f46270 */
[C---:B------:R-:W-:Y:S02]  /*17110*/  ISETP.GE.OR P6, PT, R7.reuse, R246, !P6 ;  /* 0x000000f60700720c */ /* 0x040fe400077c6670 */
[-C--:B------:R-:W-:Y:S02]  /*17120*/  ISETP.GE.OR P4, PT, R7, R238.reuse, !P4 ;  /* 0x000000ee0700720c */ /* 0x080fe40006786670 */
[----:B------:R-:W-:Y:S02]  /*17130*/  IADD3 R7, R5, 0x38, RZ ;  /* 0x0000003805077810 */ /* 0x000fe40007ffe0ff */
[----:B------:R-:W-:-:S02]  /*17140*/  ISETP.GE.OR P2, PT, R9, R238, !P2 ;  /* 0x000000ee0900720c */ /* 0x000fc40005746670 */
[----:B------:R-:W-:Y:S02]  /*17150*/  IADD3 R9, R5, 0x30, RZ ;  /* 0x0000003005097810 */ /* 0x000fe40007ffe0ff */
[----:B------:R-:W-:Y:S02]  /*17160*/  FSEL R190, R71, -INF , !P1 ;  /* 0xff80000047be7808 */ /* 0x000fe40004800000 */
[----:B------:R-:W-:Y:S02]  /*17170*/  ISETP.GE.AND P1, PT, R7, R244, PT ;  /* 0x000000f40700720c */ /* 0x000fe40003f26270 */
        /* <DEDUP_REMOVED lines=15> */
[----:B------:R-:W-:Y:S02]  /*17270*/  ISETP.GE.OR P0, PT, R5, R238, !P0 ;  /* 0x000000ee0500720c */ /* 0x000fe40004706670 */
        /* <DEDUP_REMOVED lines=45> */
[----:B------:R-:W2:Y:S01]  /*17550*/  LD.E.64 R16, [R18.64+0x20] ;  /* 0x0000200612107980 */ /* 0x000ea2000c101b00 */
        /* <DEDUP_REMOVED lines=19> */
[----:B------:R-:W-:Y:S02]  /*17690*/  ISETP.GE.AND P2, PT, R11, RZ, PT ;  /* 0x000000ff0b00720c */ /* 0x000fe40003f46270 */
[----:B------:R-:W-:-:S02]  /*176a0*/  @!P3 IADD3 R10, R10, 0x1, RZ ;  /* 0x000000010a0ab810 */ /* 0x000fc40007ffe0ff */
[----:B------:R-:W-:Y:S02]  /*176b0*/  ISETP.NE.AND P3, PT, R13, RZ, PT ;  /* 0x000000ff0d00720c */ /* 0x000fe40003f65270 */
[----:B------:R-:W-:-:S03]  /*176c0*/  LOP3.LUT R9, RZ, R13, RZ, 0x33, !PT ;  /* 0x0000000dff097212 */ /* 0x000fc600078e33ff */
        /* <DEDUP_REMOVED lines=21> */
[----:B------:R-:W-:-:S05]  /*17820*/  IMAD R7, R16, R8, R7 ;  /* 0x0000000810077224 */ /* 0x000fca00078e0207 */
[----:B------:R-:W-:Y:S01]  /*17830*/  IADD3 R10, R13, R7, RZ ;  /* 0x000000070d0a7210 */ /* 0x000fe20007ffe0ff */
[----:B------:R-:W-:Y:S01]  /*17840*/  IMAD.MOV.U32 R7, RZ, RZ, R12 ;  /* 0x000000ffff077224 */ /* 0x000fe200078e000c */
[----:B------:R-:W-:Y:S05]  /*17850*/  BRA `(.L_x_7958) ;  /* 0x0000003000007947 */ /* 0x000fea0003800000 */
.L_x_7957:
[----:B------:R-:W2:Y:S02]  /*17860*/  LD.E R7, [R18.64+0x38] ;  /* 0x0000380612077980 */ /* 0x000ea4000c101900 */
[----:B--2---:R-:W-:-:S04]  /*17870*/  LEA R7, -R7, RZ, 0x6 ;  /* 0x000000ff07077211 */ /* 0x004fc800078e31ff */
[----:B------:R-:W-:Y:S02]  /*17880*/  SHF.R.S32.HI R10, RZ, 0x1f, R7 ;  /* 0x0000001fff0a7819 */ /* 0x000fe40000011407 */
.L_x_7958:
[----:B------:R-:W-:Y:S05]  /*17890*/  BSYNC B0 ;  /* 0x0000000000007941 */ /* 0x000fea0003800000 */
.L_x_7956:
        /* <DEDUP_REMOVED lines=31> */
.L_x_7955:
[----:B------:R-:W-:Y:S05]  /*17a90*/  BSYNC B1 ;  /* 0x0000000000017941 */ /* 0x000fea0003800000 */
.L_x_7954:
[----:B------:R-:W2:Y:S01]  /*17aa0*/  LD.E R188, [R18.64+0xdc] ;  /* 0x0000dc0612bc7980 */ /* 0x000ea2000c101900 */
        /* <DEDUP_REMOVED lines=47> */
[----:B-1----:R-:W-:-:S03]  /*17da0*/  FMNMX.FTZ R7, R10, R7, !PT ;  /* 0x000000070a077209 */ /* 0x002fc60007810000 */
[----:B------:R-:W-:Y:S04]  /*17db0*/  LDSM.16.MT88.4 R96, [R219+0x14000] ;  /* 0x01400000db60783b */ /* 0x000fe80000004200 */
[----:B------:R-:W1:Y:S04]  /*17dc0*/  SHFL.BFLY PT, R164, R7, 0x1, 0x1f ;  /* 0x0c201f0007a47f89 */ /* 0x000e6800000e0000 */
[----:B------:R-:W-:Y:S04]  /*17dd0*/  LDSM.16.MT88.4 R104, [R223+0x16000] ;  /* 0x01600000df68783b */ /* 0x000fe80000004200 */
[----:B------:R-:W-:Y:S01]  /*17de0*/  LDSM.16.MT88.4 R112, [R221+0x16000] ;  /* 0x01600000dd70783b */ /* 0x000fe20000004200 */
[----:B---3--:R-:W-:-:S03]  /*17df0*/  FMNMX.FTZ R8, R9, R8, !PT ;  /* 0x0000000809087209 */ /* 0x008fc60007810000 */
[----:B------:R-:W-:Y:S04]  /*17e00*/  LDSM.16.MT88.4 R120, [R220+0x16000] ;  /* 0x01600000dc78783b */ /* 0x000fe80000004200 */
[----:B------:R-:W3:Y:S04]  /*17e10*/  SHFL.BFLY PT, R5, R8, 0x1, 0x1f ;  /* 0x0c201f0008057f89 */ /* 0x000ee800000e0000 */
[----:B------:R-:W-:Y:S01]  /*17e20*/  LDSM.16.MT88.4 R12, [R219+0x10800] ;  /* 0x01080000db0c783b */ /* 0x000fe20000004200 */
[----:B-1----:R-:W-:-:S04]  /*17e30*/  FMNMX.FTZ R164, R7, R164, !PT ;  /* 0x000000a407a47209 */ /* 0x002fc80007810000 */
[----:B------:R-:W-:Y:S01]  /*17e40*/  FSETP.NEU.FTZ.AND P2, PT, R164, -INF , PT ;  /* 0xff800000a400780b */ /* 0x000fe20003f5d000 */
[----:B--2---:R-:W-:-:S05]  /*17e50*/  FMUL.FTZ R199, R188, R164 ;  /* 0x000000a4bcc77220 */ /* 0x004fca0000410000 */
[----:B------:R-:W-:-:S05]  /*17e60*/  FSEL R199, R199, RZ, P2 ;  /* 0x000000ffc7c77208 */ /* 0x000fca0001000000 */
[-CC-:B------:R-:W-:Y:S01]  /*17e70*/  FFMA.FTZ R181, R3, R188.reuse, -R199.reuse ;  /* 0x000000bc03b57223 */ /* 0x180fe200000108c7 */
[----:B---3--:R-:W-:Y:S01]  /*17e80*/  FMNMX.FTZ R3, R8, R5, !PT ;  /* 0x0000000508037209 */ /* 0x008fe20007810000 */
[-CC-:B------:R-:W-:Y:S01]  /*17e90*/  FFMA.FTZ R176, R6, R188.reuse, -R199.reuse ;  /* 0x000000bc06b07223 */ /* 0x180fe200000108c7 */
[----:B------:R-:W-:Y:S01]  /*17ea0*/  LDSM.16.MT88.4 R8, [R223+0x12800] ;  /* 0x01280000df08783b */ /* 0x000fe20000004200 */
[-CC-:B------:R-:W-:Y:S01]  /*17eb0*/  FFMA.FTZ R179, R28, R188.reuse, -R199.reuse ;  /* 0x000000bc1cb37223 */ /* 0x180fe200000108c7 */
[----:B------:R-:W-:Y:S01]  /*17ec0*/  FSETP.NEU.FTZ.AND P2, PT, R3, -INF , PT ;  /* 0xff8000000300780b */ /* 0x000fe20003f5d000 */
[----:B------:R-:W-:Y:S01]  /*17ed0*/  FMUL.FTZ R191, R188, R3 ;  /* 0x00000003bcbf7220 */ /* 0x000fe20000410000 */
[----:B------:R-:W1:Y:S01]  /*17ee0*/  LDSM.16.MT88.4 R4, [R219+0x16000] ;  /* 0x01600000db04783b */ /* 0x000e620000004200 */
[-CC-:B------:R-:W-:Y:S01]  /*17ef0*/  FFMA.FTZ R172, R29, R188.reuse, -R199.reuse ;  /* 0x000000bc1dac7223 */ /* 0x180fe200000108c7 */
[----:B------:R-:W-:Y:S01]  /*17f00*/  MUFU.EX2 R181, R181 ;  /* 0x000000b500b57308 */ /* 0x000fe20000000800 */
[-CC-:B------:R-:W-:Y:S01]  /*17f10*/  FFMA.FTZ R177, R24, R188.reuse, -R199.reuse ;  /* 0x000000bc18b17223 */ /* 0x180fe200000108c7 */
[----:B------:R-:W-:Y:S01]  /*17f20*/  FSEL R191, R191, RZ, P2 ;  /* 0x000000ffbfbf7208 */ /* 0x000fe20001000000 */
[----:B------:R-:W-:-:S02]  /*17f30*/  FFMA.FTZ R166, R25, R188, -R199 ;  /* 0x000000bc19a67223 */ /* 0x000fc400000108c7 */
[-C--:B------:R-:W-:Y:S02]  /*17f40*/  FFMA.FTZ R17, R20, R188.reuse, -R199 ;  /* 0x000000bc14117223 */ /* 0x080fe400000108c7 */
[-CC-:B------:R-:W-:Y:S01]  /*17f50*/  FFMA.FTZ R178, R34, R188.reuse, -R191.reuse ;  /* 0x000000bc22b27223 */ /* 0x180fe200000108bf */
[----:B------:R-:W2:Y:S01]  /*17f60*/  MUFU.EX2 R176, R176 ;  /* 0x000000b000b07308 */ /* 0x000ea20000000800 */
[-CC-:B------:R-:W-:Y:S02]  /*17f70*/  FFMA.FTZ R185, R35, R188.reuse, -R191.reuse ;  /* 0x000000bc23b97223 */ /* 0x180fe400000108bf */
[-CC-:B------:R-:W-:Y:S02]  /*17f80*/  FFMA.FTZ R183, R30, R188.reuse, -R191.reuse ;  /* 0x000000bc1eb77223 */ /* 0x180fe400000108bf */
[-CC-:B------:R-:W-:Y:S02]  /*17f90*/  FFMA.FTZ R174, R31, R188.reuse, -R191.reuse ;  /* 0x000000bc1fae7223 */ /* 0x180fe400000108bf */
[-CC-:B------:R-:W-:Y:S01]  /*17fa0*/  FFMA.FTZ R175, R26, R188.reuse, -R191.reuse ;  /* 0x000000bc1aaf7223 */ /* 0x180fe200000108bf */
[----:B------:R-:W-:Y:S01]  /*17fb0*/  MUFU.EX2 R179, R179 ;  /* 0x000000b300b37308 */ /* 0x000fe20000000800 */
[-C--:B------:R-:W-:Y:S01]  /*17fc0*/  FFMA.FTZ R16, R27, R188.reuse, -R191 ;  /* 0x000000bc1b107223 */ /* 0x080fe200000108bf */
[----:B------:R-:W-:Y:S01]  /*17fd0*/  LDSM.16.MT88.4 R28, [R223+0x10800] ;  /* 0x01080000df1c783b */ /* 0x000fe20000004200 */
[----:B------:R-:W-:-:S02]  /*17fe0*/  FFMA.FTZ R2, R21, R188, -R199 ;  /* 0x000000bc15027223 */ /* 0x000fc400000108c7 */
[-CC-:B------:R-:W-:Y:S01]  /*17ff0*/  FFMA.FTZ R173, R33, R188.reuse, -R191.reuse ;  /* 0x000000bc21ad7223 */ /* 0x180fe200000108bf */
[----:B------:R-:W3:Y:S01]  /*18000*/  LDSM.16.MT88.4 R24, [R221+0x10800] ;  /* 0x01080000dd18783b */ /* 0x000ee20000004200 */
[-C--:B------:R-:W-:Y:S01]  /*18010*/  FFMA.FTZ R0, R32, R188.reuse, -R191 ;  /* 0x000000bc20007223 */ /* 0x080fe200000108bf */
[----:B------:R-:W4:Y:S01]  /*18020*/  MUFU.EX2 R172, R172 ;  /* 0x000000ac00ac7308 */ /* 0x000f220000000800 */
[----:B--2---:R-:W-:Y:S01]  /*18030*/  F2FP.BF16.PACK_AB R128, R176, R181 ;  /* 0x000000b5b080723e */ /* 0x004fe200000010ff */
[----:B------:R-:W2:Y:S01]  /*18040*/  LDSM.16.MT88.4 R20, [R220+0x10800] ;  /* 0x01080000dc14783b */ /* 0x000ea20000004200 */
[-CC-:B------:R-:W-:Y:S02]  /*18050*/  FFMA.FTZ R180, R180, R188.reuse, -R199.reuse ;  /* 0x000000bcb4b47223 */ /* 0x180fe400000108c7 */
[-CC-:B------:R-:W-:Y:S01]  /*18060*/  FFMA.FTZ R187, R187, R188.reuse, -R199.reuse ;  /* 0x000000bcbbbb7223 */ /* 0x180fe200000108c7 */
[----:B------:R-:W-:Y:S01]  /*18070*/  LDSM.16.MT88.4 R32, [R221+0x12800] ;  /* 0x01280000dd20783b */ /* 0x000fe20000004200 */
[-CC-:B------:R-:W-:Y:S01]  /*18080*/  FFMA.FTZ R182, R182, R188.reuse, -R199.reuse ;  /* 0x000000bcb6b67223 */ /* 0x180fe200000108c7 */
[----:B------:R-:W-:Y:S01]  /*18090*/  MUFU.EX2 R178, R178 ;  /* 0x000000b200b27308 */ /* 0x000fe20000000800 */
[----:B------:R-:W-:-:S02]  /*180a0*/  FFMA.FTZ R189, R189, R188, -R199 ;  /* 0x000000bcbdbd7223 */ /* 0x000fc400000108c7 */
[-CC-:B------:R-:W-:Y:S02]  /*180b0*/  FFMA.FTZ R192, R192, R188.reuse, -R191.reuse ;  /* 0x000000bcc0c07223 */ /* 0x180fe400000108bf */
[-CC-:B------:R-:W-:Y:S02]  /*180c0*/  FFMA.FTZ R195, R195, R188.reuse, -R191.reuse ;  /* 0x000000bcc3c37223 */ /* 0x180fe400000108bf */
[-CC-:B------:R-:W-:Y:S01]  /*180d0*/  FFMA.FTZ R193, R193, R188.reuse, -R191.reuse ;  /* 0x000000bcc1c17223 */ /* 0x180fe200000108bf */
[----:B------:R-:W5:Y:S01]  /*180e0*/  MUFU.EX2 R185, R185 ;  /* 0x000000b900b97308 */ /* 0x000f620000000800 */
[----:B----4-:R-:W-:Y:S01]  /*180f0*/  F2FP.BF16.PACK_AB R130, R172, R179 ;  /* 0x000000b3ac82723e */ /* 0x010fe200000010ff */
[-C--:B------:R-:W-:Y:S02]  /*18100*/  FFMA.FTZ R190, R190, R188.reuse, -R191 ;  /* 0x000000bcbebe7223 */ /* 0x080fe400000108bf */
[-C--:B------:R-:W-:Y:S02]  /*18110*/  FFMA.FTZ R251, R197, R188.reuse, -R199 ;  /* 0x000000bcc5fb7223 */ /* 0x080fe400000108c7 */
[----:B------:R-:W-:-:S02]  /*18120*/  FFMA.FTZ R194, R194, R188, -R191 ;  /* 0x000000bcc2c27223 */ /* 0x000fc400000108bf */
[----:B------:R-:W-:Y:S01]  /*18130*/  MUFU.EX2 R183, R183 ;  /* 0x000000b700b77308 */ /* 0x000fe20000000800 */
[-CC-:B------:R-:W-:Y:S02]  /*18140*/  FFMA.FTZ R186, R186, R188.reuse, -R191.reuse ;  /* 0x000000bcbaba7223 */ /* 0x180fe400000108bf */
[----:B------:R-:W-:Y:S02]  /*18150*/  FFMA.FTZ R249, R184, R188, -R191 ;  /* 0x000000bcb8f97223 */ /* 0x000fe400000108bf */
[----:B------:R-:W-:-:S03]  /*18160*/  FADD.FTZ R176, R181, R176 ;  /* 0x000000b0b5b07221 */ /* 0x000fc60000010000 */
[----:B------:R-:W4:Y:S01]  /*18170*/  MUFU.EX2 R174, R174 ;  /* 0x000000ae00ae7308 */ /* 0x000f220000000800 */
[----:B-----5:R-:W-:Y:S01]  /*18180*/  F2FP.BF16.PACK_AB R129, R185, R178 ;  /* 0x000000b2b981723e */ /* 0x020fe200000010ff */
[----:B------:R-:W-:Y:S02]  /*18190*/  FADD.FTZ R178, R178, R185 ;  /* 0x000000b9b2b27221 */ /* 0x000fe40000010000 */
[----:B------:R-:W-:-:S04]  /*181a0*/  FADD.FTZ R179, R179, R176 ;  /* 0x000000b0b3b37221 */ /* 0x000fc80000010000 */
[----:B------:R-:W-:Y:S01]  /*181b0*/  MUFU.EX2 R177, R177 ;  /* 0x000000b100b17308 */ /* 0x000fe20000000800 */
[----:B------:R-:W-:Y:S01]  /*181c0*/  FADD.FTZ R172, R172, R179 ;  /* 0x000000b3acac7221 */ /* 0x000fe20000010000 */
[----:B----4-:R-:W-:-:S06]  /*181d0*/  F2FP.BF16.PACK_AB R131, R174, R183 ;  /* 0x000000b7ae83723e */ /* 0x010fcc00000010ff */
        /* <DEDUP_REMOVED lines=38> */
[----:B------:R-:W-:Y:S06]  /*18440*/  MUFU.EX2 R249, R249 ;  /* 0x000000f900f97308 */ /* 0x000fec0000000800 */
        /* <DEDUP_REMOVED lines=116> */
[C---:B------:R-:W-:Y:S07]  /*18b90*/  HMMA.16816.F32.BF16 R136, R4.reuse, R32, R136 ;  /* 0x000000200488723c */ /* 0x040fee0000041888 */
[-CC-:B------:R-:W-:Y:S01]  /*18ba0*/  FFMA.FTZ R32, R201, R188.reuse, -R199.reuse ;  /* 0x000000bcc9207223 */ /* 0x180fe200000108c7 */
[----:B-1----:R-:W-:Y:S01]  /*18bb0*/  HMMA.16816.F32.BF16 R124, R4, R8, R124 ;  /* 0x00000008047c723c */ /* 0x002fe2000004187c */
[----:B------:R-:W-:-:S04]  /*18bc0*/  FFMA.FTZ R33, R200, R188, -R199 ;  /* 0x000000bcc8217223 */ /* 0x000fc800000108c7 */
[----:B------:R-:W-:Y:S03]  /*18bd0*/  MUFU.EX2 R32, R32 ;  /* 0x0000002000207308 */ /* 0x000fe60000000800 */
[C---:B------:R-:W-:Y:S01]  /*18be0*/  HMMA.16816.F32.BF16 R128, R4.reuse, R10, R128 ;  /* 0x0000000a0480723c */ /* 0x040fe20000041880 */
[----:B------:R-:W1:Y:S04]  /*18bf0*/  LDSM.16.MT88.4 R8, [R223+0x13800] ;  /* 0x01380000df08783b */ /* 0x000e680000004200 */
[----:B------:R-:W4:Y:S03]  /*18c00*/  MUFU.EX2 R33, R33 ;  /* 0x0000002100217308 */ /* 0x000f260000000800 */
[C---:B------:R-:W-:Y:S07]  /*18c10*/  HMMA.16816.F32.BF16 R132, R4.reuse, R34, R132 ;  /* 0x000000220484723c */ /* 0x040fee0000041884 */
[-C--:B------:R-:W-:Y:S01]  /*18c20*/  FFMA.FTZ R34, R198, R188.reuse, -R199 ;  /* 0x000000bcc6227223 */ /* 0x080fe200000108c7 */
[----:B------:R-:W-:Y:S01]  /*18c30*/  HMMA.16816.F32.BF16 R36, R4, R28, R36 ;  /* 0x0000001c0424723c */ /* 0x000fe20000041824 */
[----:B------:R-:W-:-:S04]  /*18c40*/  FFMA.FTZ R35, R196, R188, -R191 ;  /* 0x000000bcc4237223 */ /* 0x000fc800000108bf */
[----:B------:R-:W-:Y:S03]  /*18c50*/  MUFU.EX2 R34, R34 ;  /* 0x0000002200227308 */ /* 0x000fe60000000800 */
[C---:B------:R-:W-:Y:S01]  /*18c60*/  HMMA.16816.F32.BF16 R40, R4.reuse, R30, R40 ;  /* 0x0000001e0428723c */ /* 0x040fe20000041828 */
[----:B------:R-:W5:Y:S04]  /*18c70*/  LDSM.16.MT88.4 R28, [R223+0x11800] ;  /* 0x01180000df1c783b */ /* 0x000f680000004200 */
[----:B------:R-:W1:Y:S03]  /*18c80*/  MUFU.EX2 R35, R35 ;  /* 0x0000002300237308 */ /* 0x000e660000000800 */
[C---:B------:R-:W-:Y:S08]  /*18c90*/  HMMA.16816.F32.BF16 R100, R4.reuse, R24, R100 ;  /* 0x000000180464723c */ /* 0x040ff00000041864 */
[C---:B------:R-:W-:Y:S01]  /*18ca0*/  HMMA.16816.F32.BF16 R104, R4.reuse, R26, R104 ;  /* 0x0000001a0468723c */ /* 0x040fe20000041868 */
[----:B------:R-:W1:Y:S07]  /*18cb0*/  LDSM.16.MT88.4 R24, [R221+0x11800] ;  /* 0x01180000dd18783b */ /* 0x000e6e0000004200 */
[C---:B--2---:R-:W-:Y:S08]  /*18cc0*/  HMMA.16816.F32.BF16 R108, R4.reuse, R20, R108 ;  /* 0x00000014046c723c */ /* 0x044ff0000004186c */
[C---:B------:R-:W-:Y:S01]  /*18cd0*/  HMMA.16816.F32.BF16 R112, R4.reuse, R22, R112 ;  /* 0x000000160470723c */ /* 0x040fe20000041870 */
[----:B------:R-:W2:Y:S07]  /*18ce0*/  LDSM.16.MT88.4 R20, [R220+0x11800] ;  /* 0x01180000dc14783b */ /* 0x000eae0000004200 */
[C---:B---3--:R-:W-:Y:S08]  /*18cf0*/  HMMA.16816.F32.BF16 R116, R4.reuse, R12, R116 ;  /* 0x0000000c0474723c */ /* 0x048ff00000041874 */
[----:B------:R-:W-:Y:S01]  /*18d00*/  HMMA.16816.F32.BF16 R120, R4, R14, R120 ;  /* 0x0000000e0478723c */ /* 0x000fe20000041878 */
[----:B------:R-:W3:Y:S06]  /*18d10*/  LDSM.16.MT88.4 R12, [R219+0x11800] ;  /* 0x01180000db0c783b */ /* 0x000eec0000004200 */
[----:B----4-:R-:W-:Y:S01]  /*18d20*/  F2FP.BF16.PACK_AB R4, R33, R32 ;  /* 0x000000202104723e */ /* 0x010fe200000010ff */
[----:B------:R-:W-:Y:S01]  /*18d30*/  FADD.FTZ R32, R32, R189 ;  /* 0x000000bd20207221 */ /* 0x000fe20000010000 */
[C---:B-1----:R-:W-:Y:S01]  /*18d40*/  F2FP.BF16.PACK_AB R5, R194.reuse, R35 ;  /* 0x00000023c205723e */ /* 0x042fe200000010ff */
[----:B------:R-:W-:Y:S01]  /*18d50*/  FADD.FTZ R35, R35, R190 ;  /* 0x000000be23237221 */ /* 0x000fe20000010000 */
[----:B------:R-:W-:Y:S01]  /*18d60*/  F2FP.BF16.PACK_AB R6, R251, R34 ;  /* 0x00000022fb06723e */ /* 0x000fe200000010ff */
[----:B------:R-:W-:Y:S01]  /*18d70*/  FADD.FTZ R33, R33, R32 ;  /* 0x0000002021217221 */ /* 0x000fe20000010000 */
[----:B------:R-:W-:Y:S01]  /*18d80*/  F2FP.BF16.PACK_AB R7, R249, R186 ;  /* 0x000000baf907723e */ /* 0x000fe200000010ff */
[----:B------:R-:W-:-:S02]  /*18d90*/  FADD.FTZ R35, R194, R35 ;  /* 0x00000023c2237221 */ /* 0x000fc40000010000 */
[----:B------:R-:W-:Y:S02]  /*18da0*/  FADD.FTZ R34, R34, R33 ;  /* 0x0000002122227221 */ /* 0x000fe40000010000 */
[----:B------:R-:W-:Y:S02]  /*18db0*/  FADD.FTZ R186, R186, R35 ;  /* 0x00000023baba7221 */ /* 0x000fe40000010000 */
[----:B------:R-:W-:Y:S01]  /*18dc0*/  HMMA.16816.F32.BF16 R36, R4, R8, R36 ;  /* 0x000000080424723c */ /* 0x000fe20000041824 */
[----:B------:R-:W-:Y:S02]  /*18dd0*/  FADD.FTZ R251, R251, R34 ;  /* 0x00000022fbfb7221 */ /* 0x000fe40000010000 */
[----:B------:R-:W-:-:S05]  /*18de0*/  FADD.FTZ R249, R249, R186 ;  /* 0x000000baf9f97221 */ /* 0x000fca0000010000 */
[C---:B------:R-:W-:Y:S01]  /*18df0*/  HMMA.16816.F32.BF16 R40, R4.reuse, R10, R40 ;  /* 0x0000000a0428723c */ /* 0x040fe20000041828 */
[----:B------:R-:W1:Y:S07]  /*18e00*/  LDSM.16.MT88.4 R8, [R223+0x15800] ;  /* 0x01580000df08783b */ /* 0x000e6e0000004200 */
[C---:B-----5:R-:W-:Y:S08]  /*18e10*/  HMMA.16816.F32.BF16 R160, R4.reuse, R28, R160 ;  /* 0x0000001c04a0723c */ /* 0x060ff000000418a0 */
        /* <DEDUP_REMOVED lines=30> */
[C---:B------:R-:W-:Y:S08]  /*19000*/  HMMA.16816.F32.BF16 R88, R4.reuse, R30, R88 ;  /* 0x0000001e0458723c */ /* 0x040ff00000041858 */
[C---:B-----5:R-:W-:Y:S08]  /*19010*/  HMMA.16816.F32.BF16 R92, R4.reuse, R24, R92 ;  /* 0x00000018045c723c */ /* 0x060ff0000004185c */
[C---:B------:R-:W-:Y:S08]  /*19020*/  HMMA.16816.F32.BF16 R96, R4.reuse, R26, R96 ;  /* 0x0000001a0460723c */ /* 0x040ff00000041860 */
[C---:B--2---:R-:W-:Y:S08]  /*19030*/  HMMA.16816.F32.BF16 R108, R4.reuse, R20, R108 ;  /* 0x00000014046c723c */ /* 0x044ff0000004186c */
[C---:B------:R-:W-:Y:S08]  /*19040*/  HMMA.16816.F32.BF16 R112, R4.reuse, R22, R112 ;  /* 0x000000160470723c */ /* 0x040ff00000041870 */
[C---:B---3--:R-:W-:Y:S08]  /*19050*/  HMMA.16816.F32.BF16 R116, R4.reuse, R12, R116 ;  /* 0x0000000c0474723c */ /* 0x048ff00000041874 */
        /* <DEDUP_REMOVED lines=72> */
.L_x_7961:
[----:B------:R-:W-:Y:S02]  /*194e0*/  ULDC.64 UR4, c[0x0][0x118] ;  /* 0x0000460000047ab9 */ /* 0x000fe40000000a00 */
[----:B------:R-:W2:Y:S02]  /*194f0*/  LD.E R4, [R18.64+0x40] ;  /* 0x0000400412047980 */ /* 0x000ea4000c101900 */
[----:B--2---:R-:W-:-:S04]  /*19500*/  LEA R4, -R4, RZ, 0x6 ;  /* 0x000000ff04047211 */ /* 0x004fc800078e31ff */
[----:B------:R-:W-:Y:S02]  /*19510*/  SHF.R.S32.HI R5, RZ, 0x1f, R4 ;  /* 0x0000001fff057819 */ /* 0x000fe40000011404 */
.L_x_7962:
[----:B------:R-:W-:Y:S05]  /*19520*/  BSYNC B0 ;  /* 0x0000000000007941 */ /* 0x000fea0003800000 */
.L_x_7960:
        /* <DEDUP_REMOVED lines=34> */
[----:B--2---:R-:W3:Y:S04]  /*19750*/  LDSM.16.M88.4 R4, [R228+0x9000] ;  /* 0x00900000e404783b */ /* 0x004ee80000000200 */
[----:B------:R-:W2:Y:S04]  /*19760*/  LDSM.16.M88.4 R180, [R228+0x9800] ;  /* 0x00980000e4b4783b */ /* 0x000ea80000000200 */
[----:B------:R-:W-:Y:S04]  /*19770*/  LDSM.16.M88.4 R176, [R227] ;  /* 0x00000000e3b0783b */ /* 0x000fe80000000200 */
[----:B------:R-:W1:Y:S04]  /*19780*/  LDSM.16.M88.4 R172, [R226] ;  /* 0x00000000e2ac783b */ /* 0x000e680000000200 */
[----:B------:R-:W1:Y:S04]  /*19790*/  LDSM.16.M88.4 R32, [R218] ;  /* 0x00000000da20783b */ /* 0x000e680000000200 */
[----:B------:R-:W1:Y:S04]  /*197a0*/  LDSM.16.M88.4 R196, [R217] ;  /* 0x00000000d9c4783b */ /* 0x000e680000000200 */
[----:B------:R-:W1:Y:S04]  /*197b0*/  LDSM.16.M88.4 R184, [R216] ;  /* 0x00000000d8b8783b */ /* 0x000e680000000200 */
[----:B------:R-:W-:Y:S01]  /*197c0*/  LDSM.16.M88.4 R200, [R222+0x9000] ;  /* 0x00900000dec8783b */ /* 0x000fe20000000200 */
[C---:B----4-:R-:W-:Y:S03]  /*197d0*/  HMMA.16816.F32.BF16 R28, R188.reuse, R24, RZ ;  /* 0x00000018bc1c723c */ /* 0x050fe600000418ff */
[----:B------:R-:W4:Y:S04]  /*197e0*/  S2R R0, SR_TID.X ;  /* 0x0000000000007919 */ /* 0x000f280000002100 */
[----:B------:R-:W0:Y:S01]  /*197f0*/  LDGDEPBAR ;  /* 0x00000000000079af */ /* 0x000e220000000000 */
[C---:B-----5:R-:W-:Y:S08]  /*19800*/  HMMA.16816.F32.BF16 R20, R188.reuse, R12, RZ ;  /* 0x0000000cbc14723c */ /* 0x060ff000000418ff */
[C---:B------:R-:W-:Y:S08]  /*19810*/  HMMA.16816.F32.BF16 R24, R188.reuse, R26, RZ ;  /* 0x0000001abc18723c */ /* 0x040ff000000418ff */
[----:B------:R-:W-:Y:S01]  /*19820*/  HMMA.16816.F32.BF16 R12, R188, R14, RZ ;  /* 0x0000000ebc0c723c */ /* 0x000fe200000418ff */
[----:B----4-:R-:W-:-:S05]  /*19830*/  IMAD.SHL.U32 R0, R0, 0x2, RZ ;  /* 0x0000000200007824 */ /* 0x010fca00078e00ff */
[----:B------:R-:W-:Y:S02]  /*19840*/  LOP3.LUT R0, R0, 0x6, RZ, 0xc0, !PT ;  /* 0x0000000600007812 */ /* 0x000fe400078ec0ff */
[----:B---3--:R-:W-:Y:S03]  /*19850*/  HMMA.16816.F32.BF16 R8, R188, R4, RZ ;  /* 0x00000004bc08723c */ /* 0x008fe600000418ff */
[----:B------:R-:W-:-:S05]  /*19860*/  IMAD R17, R247, 0x40, R0 ;  /* 0x00000040f7117824 */ /* 0x000fca00078e0200 */
[C---:B------:R-:W-:Y:S01]  /*19870*/  HMMA.16816.F32.BF16 R4, R188.reuse, R6, RZ ;  /* 0x00000006bc04723c */ /* 0x040fe200000418ff */
[C---:B------:R-:W-:Y:S02]  /*19880*/  ISETP.GE.AND P5, PT, R17.reuse, R248, PT ;  /* 0x000000f81100720c */ /* 0x040fe40003fa6270 */
[C---:B------:R-:W-:Y:S02]  /*19890*/  ISETP.GE.AND P2, PT, R17.reuse, R244, PT ;  /* 0x000000f41100720c */ /* 0x040fe40003f46270 */
[C---:B------:R-:W-:Y:S02]  /*198a0*/  ISETP.GE.OR P5, PT, R17.reuse, R246, !P5 ;  /* 0x000000f61100720c */ /* 0x040fe40006fa6670 */
[C---:B------:R-:W-:Y:S01]  /*198b0*/  ISETP.GE.OR P2, PT, R17.reuse, R238, !P2 ;  /* 0x000000ee1100720c */ /* 0x040fe20005746670 */
[----:B--2---:R-:W-:Y:S01]  /*198c0*/  HMMA.16816.F32.BF16 R192, R188, R180, RZ ;  /* 0x000000b4bcc0723c */ /* 0x004fe200000418ff */
[----:B------:R-:W-:-:S07]  /*198d0*/  IADD3 R165, R17, 0x9, RZ ;  /* 0x0000000911a57810 */ /* 0x000fce0007ffe0ff */
[----:B------:R-:W-:Y:S01]  /*198e0*/  HMMA.16816.F32.BF16 R188, R188, R182, RZ ;  /* 0x000000b6bcbc723c */ /* 0x000fe200000418ff */
[----:B------:R-:W-:Y:S07]  /*198f0*/  LDSM.16.M88.4 R180, [R225] ;  /* 0x00000000e1b4783b */ /* 0x000fee0000000200 */
        /* <DEDUP_REMOVED lines=37> */
[----:B------:R-:W-:Y:S04]  /*19b50*/  LDSM.16.M88.4 R184, [R212] ;  /* 0x00000000d4b8783b */ /* 0x000fe80000000200 */
[----:B------:R-:W-:Y:S03]  /*19b60*/  LDSM.16.M88.4 R200, [R209] ;  /* 0x00000000d1c8783b */ /* 0x000fe60000000200 */
[C---:B---3--:R-:W-:Y:S08]  /*19b70*/  HMMA.16816.F32.BF16 R28, R180.reuse, R176, R28 ;  /* 0x000000b0b41c723c */ /* 0x048ff0000004181c */
[C---:B------:R-:W-:Y:S01]  /*19b80*/  HMMA.16816.F32.BF16 R24, R180.reuse, R178, R24 ;  /* 0x000000b2b418723c */ /* 0x040fe20000041818 */
[----:B------:R-:W3:Y:S07]  /*19b90*/  LDSM.16.M88.4 R176, [R227+0x2000] ;  /* 0x00200000e3b0783b */ /* 0x000eee0000000200 */
[C---:B-1----:R-:W-:Y:S08]  /*19ba0*/  HMMA.16816.F32.BF16 R20, R180.reuse, R172, R20 ;  /* 0x000000acb414723c */ /* 0x042ff00000041814 */
[C---:B------:R-:W-:Y:S01]  /*19bb0*/  HMMA.16816.F32.BF16 R12, R180.reuse, R174, R12 ;  /* 0x000000aeb40c723c */ /* 0x040fe2000004180c */
[----:B------:R-:W1:Y:S07]  /*19bc0*/  LDSM.16.M88.4 R172, [R214] ;  /* 0x00000000d6ac783b */ /* 0x000e6e0000000200 */
[C---:B--2---:R-:W-:Y:S08]  /*19bd0*/  HMMA.16816.F32.BF16 R8, R180.reuse, R32, R8 ;  /* 0x00000020b408723c */ /* 0x044ff00000041808 */
[C---:B------:R-:W-:Y:S01]  /*19be0*/  HMMA.16816.F32.BF16 R4, R180.reuse, R34, R4 ;  /* 0x00000022b404723c */ /* 0x040fe20000041804 */
[----:B------:R-:W2:Y:S07]  /*19bf0*/  LDSM.16.M88.4 R32, [R213] ;  /* 0x00000000d520783b */ /* 0x000eae0000000200 */
[C---:B------:R-:W-:Y:S08]  /*19c00*/  HMMA.16816.F32.BF16 R192, R180.reuse, R196, R192 ;  /* 0x000000c4b4c0723c */ /* 0x040ff000000418c0 */
[----:B------:R-:W-:Y:S01]  /*19c10*/  HMMA.16816.F32.BF16 R188, R180, R198, R188 ;  /* 0x000000c6b4bc723c */ /* 0x000fe200000418bc */
[----:B------:R-:W4:Y:S04]  /*19c20*/  LDSM.16.M88.4 R180, [R211] ;  /* 0x00000000d3b4783b */ /* 0x000f280000000200 */
[----:B------:R-:W-:Y:S03]  /*19c30*/  LDSM.16.M88.4 R196, [R222+0xa800] ;  /* 0x00a80000dec4783b */ /* 0x000fe60000000200 */
[C---:B---3--:R-:W-:Y:S08]  /*19c40*/  HMMA.16816.F32.BF16 R8, R176.reuse, R184, R8 ;  /* 0x000000b8b008723c */ /* 0x048ff00000041808 */
[C---:B-1----:R-:W-:Y:S08]  /*19c50*/  HMMA.16816.F32.BF16 R28, R176.reuse, R172, R28 ;  /* 0x000000acb01c723c */ /* 0x042ff0000004181c */
[C---:B------:R-:W-:Y:S01]  /*19c60*/  HMMA.16816.F32.BF16 R24, R176.reuse, R174, R24 ;  /* 0x000000aeb018723c */ /* 0x040fe20000041818 */
[----:B------:R-:W1:Y:S07]  /*19c70*/  LDSM.16.M88.4 R172, [R225+0x2000] ;  /* 0x00200000e1ac783b */ /* 0x000e6e0000000200 */
[C---:B--2---:R-:W-:Y:S08]  /*19c80*/  HMMA.16816.F32.BF16 R20, R176.reuse, R32, R20 ;  /* 0x00000020b014723c */ /* 0x044ff00000041814 */
[C---:B------:R-:W-:Y:S01]  /*19c90*/  HMMA.16816.F32.BF16 R12, R176.reuse, R34, R12 ;  /* 0x00000022b00c723c */ /* 0x040fe2000004180c */
[----:B------:R-:W2:Y:S07]  /*19ca0*/  LDSM.16.M88.4 R32, [R222+0xa000] ;  /* 0x00a00000de20783b */ /* 0x000eae0000000200 */
[C---:B------:R-:W-:Y:S01]  /*19cb0*/  HMMA.16816.F32.BF16 R4, R176.reuse, R186, R4 ;  /* 0x000000bab004723c */ /* 0x040fe20000041804 */
[----:B------:R-:W3:Y:S07]  /*19cc0*/  LDSM.16.M88.4 R184, [R222+0xb000] ;  /* 0x00b00000deb8783b */ /* 0x000eee0000000200 */
[C---:B----4-:R-:W-:Y:S08]  /*19cd0*/  HMMA.16816.F32.BF16 R192, R176.reuse, R180, R192 ;  /* 0x000000b4b0c0723c */ /* 0x050ff000000418c0 */
        /* <DEDUP_REMOVED lines=14> */
[----:B------:R-:W4:Y:S04]  /*19dc0*/  LDSM.16.M88.4 R180, [R215+0x3800] ;  /* 0x00380000d7b4783b */ /* 0x000f280000000200 */
[----:B------:R-:W-:Y:S03]  /*19dd0*/  LDSM.16.M88.4 R172, [R229+0x4000] ;  /* 0x00400000e5ac783b */ /* 0x000fe60000000200 */
[C---:B-1----:R-:W-:Y:S08]  /*19de0*/  HMMA.16816.F32.BF16 R20, R176.reuse, R196, R20 ;  /* 0x000000c4b014723c */ /* 0x042ff00000041814 */
[C---:B--2---:R-:W-:Y:S08]  /*19df0*/  HMMA.16816.F32.BF16 R28, R176.reuse, R32, R28 ;  /* 0x00000020b01c723c */ /* 0x044ff0000004181c */
[C---:B------:R-:W-:Y:S01]  /*19e00*/  HMMA.16816.F32.BF16 R24, R176.reuse, R34, R24 ;  /* 0x00000022b018723c */ /* 0x040fe20000041818 */
[----:B------:R-:W1:Y:S07]  /*19e10*/  LDSM.16.M88.4 R32, [R228+0xc000] ;  /* 0x00c00000e420783b */ /* 0x000e6e0000000200 */
        /* <DEDUP_REMOVED lines=51> */
[C---:B----4-:R-:W-:Y:S08]  /*1a150*/  HMMA.16816.F32.BF16 R20, R200.reuse, R172, R20 ;  /* 0x000000acc814723c */ /* 0x050ff00000041814 */
[C---:B------:R-:W-:Y:S01]  /*1a160*/  HMMA.16816.F32.BF16 R12, R200.reuse, R174, R12 ;  /* 0x000000aec80c723c */ /* 0x040fe2000004180c */
[----:B------:R-:W4:Y:S07]  /*1a170*/  LDSM.16.M88.4 R172, [R228+0xf000] ;  /* 0x00f00000e4ac783b */ /* 0x000f2e0000000200 */
[C---:B-1----:R-:W-:Y:S08]  /*1a180*/  HMMA.16816.F32.BF16 R8, R200.reuse, R32, R8 ;  /* 0x00000020c808723c */ /* 0x042ff00000041808 */
[----:B------:R-:W-:Y:S01]  /*1a190*/  HMMA.16816.F32.BF16 R4, R200, R34, R4 ;  /* 0x00000022c804723c */ /* 0x000fe20000041804 */
[----:B------:R-:W-:Y:S07]  /*1a1a0*/  LDSM.16.M88.4 R32, [R228+0xf800] ;  /* 0x00f80000e420783b */ /* 0x000fee0000000200 */
[C---:B--2---:R-:W-:Y:S08]  /*1a1b0*/  HMMA.16816.F32.BF16 R28, R184.reuse, R180, R28 ;  /* 0x000000b4b81c723c */ /* 0x044ff0000004181c */
[C---:B------:R-:W-:Y:S01]  /*1a1c0*/  HMMA.16816.F32.BF16 R24, R184.reuse, R182, R24 ;  /* 0x000000b6b818723c */ /* 0x040fe20000041818 */
[----:B------:R-:W-:Y:S07]  /*1a1d0*/  LDSM.16.M88.4 R180, [R227+0x6000] ;  /* 0x00600000e3b4783b */ /* 0x000fee0000000200 */
[C---:B---3--:R-:W-:Y:S08]  /*1a1e0*/  HMMA.16816.F32.BF16 R20, R184.reuse, R176, R20 ;  /* 0x000000b0b814723c */ /* 0x048ff00000041814 */
[C---:B------:R-:W-:Y:S01]  /*1a1f0*/  HMMA.16816.F32.BF16 R12, R184.reuse, R178, R12 ;  /* 0x000000b2b80c723c */ /* 0x040fe2000004180c */
[----:B------:R-:W1:Y:S07]  /*1a200*/  LDSM.16.M88.4 R176, [R206] ;  /* 0x00000000ceb0783b */ /* 0x000e6e0000000200 */
[C---:B----4-:R-:W-:Y:S08]  /*1a210*/  HMMA.16816.F32.BF16 R8, R184.reuse, R172, R8 ;  /* 0x000000acb808723c */ /* 0x050ff00000041808 */
[----:B------:R-:W-:Y:S01]  /*1a220*/  HMMA.16816.F32.BF16 R4, R184, R174, R4 ;  /* 0x000000aeb804723c */ /* 0x000fe20000041804 */
[----:B------:R-:W2:Y:S07]  /*1a230*/  LDSM.16.M88.4 R172, [R205] ;  /* 0x00000000cdac783b */ /* 0x000eae0000000200 */
[C---:B------:R-:W-:Y:S08]  /*1a240*/  HMMA.16816.F32.BF16 R192, R200.reuse, R196, R192 ;  /* 0x000000c4c8c0723c */ /* 0x040ff000000418c0 */
[----:B------:R-:W-:Y:S01]  /*1a250*/  HMMA.16816.F32.BF16 R188, R200, R198, R188 ;  /* 0x000000c6c8bc723c */ /* 0x000fe200000418bc */
[----:B------:R-:W3:Y:S07]  /*1a260*/  LDSM.16.M88.4 R196, [R204] ;  /* 0x00000000ccc4783b */ /* 0x000eee0000000200 */
[----:B-1----:R-:W-:Y:S08]  /*1a270*/  HMMA.16816.F32.BF16 R28, R180, R176, R28 ;  /* 0x000000b0b41c723c */ /* 0x002ff0000004181c */
[C---:B------:R-:W-:Y:S08]  /*1a280*/  HMMA.16816.F32.BF16 R192, R184.reuse, R32, R192 ;  /* 0x00000020b8c0723c */ /* 0x040ff000000418c0 */
[----:B------:R-:W-:Y:S01]  /*1a290*/  HMMA.16816.F32.BF16 R188, R184, R34, R188 ;  /* 0x00000022b8bc723c */ /* 0x000fe200000418bc */
[----:B------:R-:W1:Y:S04]  /*1a2a0*/  LDSM.16.M88.4 R32, [R167] ;  /* 0x00000000a720783b */ /* 0x000e680000000200 */
[----:B------:R-:W-:Y:S03]  /*1a2b0*/  LDSM.16.M88.4 R184, [R222+0xe800] ;  /* 0x00e80000deb8783b */ /* 0x000fe60000000200 */
        /* <DEDUP_REMOVED lines=13> */
[C---:B--2---:R-:W-:Y:S08]  /*1a390*/  HMMA.16816.F32.BF16 R28, R176.reuse, R172, R28 ;  /* 0x000000acb01c723c */ /* 0x044ff0000004181c */
[C---:B------:R-:W-:Y:S01]  /*1a3a0*/  HMMA.16816.F32.BF16 R24, R176.reuse, R174, R24 ;  /* 0x000000aeb018723c */ /* 0x040fe20000041818 */
[----:B------:R-:W2:Y:S07]  /*1a3b0*/  LDSM.16.M88.4 R172, [R215+0x6000] ;  /* 0x00600000d7ac783b */ /* 0x000eae0000000200 */
[C---:B------:R-:W-:Y:S01]  /*1a3c0*/  HMMA.16816.F32.BF16 R12, R176.reuse, R186, R12 ;  /* 0x000000bab00c723c */ /* 0x040fe2000004180c */
[----:B------:R-:W4:Y:S07]  /*1a3d0*/  LDSM.16.M88.4 R184, [R215+0x6800] ;  /* 0x00680000d7b8783b */ /* 0x000f2e0000000200 */
[C---:B---3--:R-:W-:Y:S08]  /*1a3e0*/  HMMA.16816.F32.BF16 R8, R176.reuse, R196, R8 ;  /* 0x000000c4b008723c */ /* 0x048ff00000041808 */
[C---:B-1----:R-:W-:Y:S07]  /*1a3f0*/  HMMA.16816.F32.BF16 R192, R176.reuse, R32, R192 ;  /* 0x00000020b0c0723c */ /* 0x042fee00000418c0 */
[----:B------:R-:W-:Y:S01]  /*1a400*/  IADD3 R33, R17, 0x1, RZ ;  /* 0x0000000111217810 */ /* 0x000fe20007ffe0ff */
[----:B------:R-:W-:Y:S03]  /*1a410*/  HMMA.16816.F32.BF16 R4, R176, R198, R4 ;  /* 0x000000c6b004723c */ /* 0x000fe60000041804 */
[----:B------:R-:W-:-:S02]  /*1a420*/  ISETP.GE.AND P4, PT, R33, R248, PT ;  /* 0x000000f82100720c */ /* 0x000fc40003f86270 */
[C---:B------:R-:W-:Y:S02]  /*1a430*/  ISETP.GE.AND P1, PT, R33.reuse, R244, PT ;  /* 0x000000f42100720c */ /* 0x040fe40003f26270 */
[C---:B------:R-:W-:Y:S01]  /*1a440*/  ISETP.GE.OR P4, PT, R33.reuse, R246, !P4 ;  /* 0x000000f62100720c */ /* 0x040fe20006786670 */
[----:B------:R-:W-:Y:S01]  /*1a450*/  HMMA.16816.F32.BF16 R188, R176, R34, R188 ;  /* 0x00000022b0bc723c */ /* 0x000fe200000418bc */
[----:B------:R-:W-:-:S07]  /*1a460*/  ISETP.GE.OR P1, PT, R33, R238, !P1 ;  /* 0x000000ee2100720c */ /* 0x000fce0004f26670 */
[C---:B--2---:R-:W-:Y:S08]  /*1a470*/  HMMA.16816.F32.BF16 R28, R180.reuse, R172, R28 ;  /* 0x000000acb41c723c */ /* 0x044ff0000004181c */
[C---:B------:R-:W-:Y:S01]  /*1a480*/  HMMA.16816.F32.BF16 R24, R180.reuse, R174, R24 ;  /* 0x000000aeb418723c */ /* 0x040fe20000041818 */
[----:B------:R-:W1:Y:S07]  /*1a490*/  LDSM.16.M88.4 R172, [R215+0x7000] ;  /* 0x00700000d7ac783b */ /* 0x000e6e0000000200 */
[C---:B----4-:R-:W-:Y:S07]  /*1a4a0*/  HMMA.16816.F32.BF16 R20, R180.reuse, R184, R20 ;  /* 0x000000b8b414723c */ /* 0x050fee0000041814 */
[----:B------:R-:W-:Y:S01]  /*1a4b0*/  IADD3 R185, R17, 0x8, RZ ;  /* 0x0000000811b97810 */ /* 0x000fe20007ffe0ff */
[----:B------:R-:W-:Y:S01]  /*1a4c0*/  HMMA.16816.F32.BF16 R12, R180, R186, R12 ;  /* 0x000000bab40c723c */ /* 0x000fe2000004180c */
[----:B------:R-:W-:-:S02]  /*1a4d0*/  FSEL R33, R28, -INF , !P5 ;  /* 0xff8000001c217808 */ /* 0x000fc40006800000 */
[----:B------:R-:W-:Y:S02]  /*1a4e0*/  FSEL R0, R30, -INF , !P2 ;  /* 0xff8000001e007808 */ /* 0x000fe40005000000 */
[C---:B------:R-:W-:Y:S02]  /*1a4f0*/  ISETP.GE.AND P6, PT, R185.reuse, R248, PT ;  /* 0x000000f8b900720c */ /* 0x040fe40003fc6270 */
[----:B------:R-:W-:Y:S02]  /*1a500*/  ISETP.GE.AND P3, PT, R185, R244, PT ;  /* 0x000000f4b900720c */ /* 0x000fe40003f66270 */
[C---:B------:R-:W-:Y:S02]  /*1a510*/  ISETP.GE.AND P5, PT, R165.reuse, R248, PT ;  /* 0x000000f8a500720c */ /* 0x040fe40003fa6270 */
[----:B------:R-:W-:Y:S02]  /*1a520*/  ISETP.GE.AND P2, PT, R165, R244, PT ;  /* 0x000000f4a500720c */ /* 0x000fe40003f46270 */
[----:B------:R-:W-:-:S02]  /*1a530*/  ISETP.GE.OR P6, PT, R185, R246, !P6 ;  /* 0x000000f6b900720c */ /* 0x000fc400077c6670 */
[----:B------:R-:W-:Y:S02]  /*1a540*/  ISETP.GE.OR P3, PT, R185, R238, !P3 ;  /* 0x000000eeb900720c */ /* 0x000fe40005f66670 */
[C---:B------:R-:W-:Y:S02]  /*1a550*/  ISETP.GE.OR P5, PT, R165.reuse, R246, !P5 ;  /* 0x000000f6a500720c */ /* 0x040fe40006fa6670 */
[----:B------:R-:W-:Y:S02]  /*1a560*/  ISETP.GE.OR P2, PT, R165, R238, !P2 ;  /* 0x000000eea500720c */ /* 0x000fe40005746670 */
[----:B------:R-:W-:Y:S02]  /*1a570*/  FSEL R28, R24, -INF , !P6 ;  /* 0xff800000181c7808 */ /* 0x000fe40007000000 */
[----:B------:R-:W-:Y:S02]  /*1a580*/  FSEL R16, R26, -INF , !P3 ;  /* 0xff8000001a107808 */ /* 0x000fe40005800000 */
[----:B------:R-:W-:Y:S01]  /*1a590*/  FSEL R250, R25, -INF , !P5 ;  /* 0xff80000019fa7808 */ /* 0x000fe20006800000 */
[----:B-1----:R-:W-:Y:S01]  /*1a5a0*/  HMMA.16816.F32.BF16 R8, R180, R172, R8 ;  /* 0x000000acb408723c */ /* 0x002fe20000041808 */
[----:B------:R-:W-:-:S02]  /*1a5b0*/  FSEL R186, R27, -INF , !P2 ;  /* 0xff8000001bba7808 */ /* 0x000fc40005000000 */
[----:B------:R-:W1:Y:S01]  /*1a5c0*/  LDSM.16.M88.4 R24, [R215+0x7800] ;  /* 0x00780000d718783b */ /* 0x000e620000000200 */
[----:B------:R-:W-:Y:S01]  /*1a5d0*/  FSEL R2, R31, -INF , !P1 ;  /* 0xff8000001f027808 */ /* 0x000fe20004800000 */
[----:B------:R-:W-:-:S04]  /*1a5e0*/  DEPBAR.LE SB0, 0x0 ;  /* 0x000080000000791a */ /* 0x000fc80000000000 */
[C---:B------:R-:W-:Y:S01]  /*1a5f0*/  IADD3 R31, R17.reuse, 0x11, RZ ;  /* 0x00000011111f7810 */ /* 0x040fe20007ffe0ff */
[----:B------:R-:W-:Y:S01]  /*1a600*/  HMMA.16816.F32.BF16 R4, R180, R174, R4 ;  /* 0x000000aeb404723c */ /* 0x000fe20000041804 */
[----:B------:R-:W-:Y:S01]  /*1a610*/  IADD3 R165, R17, 0x10, RZ ;  /* 0x0000001011a57810 */ /* 0x000fe20007ffe0ff */
[----:B------:R-:W-:Y:S01]  /*1a620*/  BAR.SYNC.DEFER_BLOCKING 0x0 ;  /* 0x0000000000007b1d */ /* 0x000fe20000010000 */
[C---:B------:R-:W-:Y:S02]  /*1a630*/  ISETP.GE.AND P6, PT, R31.reuse, R248, PT ;  /* 0x000000f81f00720c */ /* 0x040fe40003fc6270 */
[C---:B------:R-:W-:Y:S02]  /*1a640*/  ISETP.GE.AND P3, PT, R31.reuse, R244, PT ;  /* 0x000000f41f00720c */ /* 0x040fe40003f66270 */
[C---:B------:R-:W-:Y:S02]  /*1a650*/  ISETP.GE.OR P6, PT, R31.reuse, R246, !P6 ;  /* 0x000000f61f00720c */ /* 0x040fe400077c6670 */
[----:B------:R-:W-:-:S02]  /*1a660*/  ISETP.GE.OR P3, PT, R31, R238, !P3 ;  /* 0x000000ee1f00720c */ /* 0x000fc40005f66670 */
[----:B------:R-:W-:Y:S02]  /*1a670*/  IADD3 R31, R17, 0x18, RZ ;  /* 0x00000018111f7810 */ /* 0x000fe40007ffe0ff */
[----:B------:R-:W-:Y:S02]  /*1a680*/  FSEL R29, R29, -INF , !P4 ;  /* 0xff8000001d1d7808 */ /* 0x000fe40006000000 */
[C---:B------:R-:W-:Y:S02]  /*1a690*/  ISETP.GE.AND P4, PT, R165.reuse, R248, PT ;  /* 0x000000f8a500720c */ /* 0x040fe40003f86270 */
[----:B------:R-:W-:Y:S02]  /*1a6a0*/  ISETP.GE.AND P1, PT, R165, R244, PT ;  /* 0x000000f4a500720c */ /* 0x000fe40003f26270 */
[C---:B------:R-:W-:Y:S02]  /*1a6b0*/  ISETP.GE.AND P5, PT, R31.reuse, R248, PT ;  /* 0x000000f81f00720c */ /* 0x040fe40003fa6270 */
[----:B------:R-:W-:-:S02]  /*1a6c0*/  ISETP.GE.AND P2, PT, R31, R244, PT ;  /* 0x000000f41f00720c */ /* 0x000fc40003f46270 */
[C---:B------:R-:W-:Y:S02]  /*1a6d0*/  ISETP.GE.OR P4, PT, R165.reuse, R246, !P4 ;  /* 0x000000f6a500720c */ /* 0x040fe40006786670 */
[----:B------:R-:W-:Y:S02]  /*1a6e0*/  ISETP.GE.OR P1, PT, R165, R238, !P1 ;  /* 0x000000eea500720c */ /* 0x000fe40004f26670 */
[C---:B------:R-:W-:Y:S02]  /*1a6f0*/  ISETP.GE.OR P5, PT, R31.reuse, R246, !P5 ;  /* 0x000000f61f00720c */ /* 0x040fe40006fa6670 */
[----:B------:R-:W-:Y:S02]  /*1a700*/  ISETP.GE.OR P2, PT, R31, R238, !P2 ;  /* 0x000000ee1f00720c */ /* 0x000fe40005746670 */
[C---:B------:R-:W-:Y:S02]  /*1a710*/  IADD3 R165, R17.reuse, 0x19, RZ ;  /* 0x0000001911a57810 */ /* 0x040fe40007ffe0ff */
[----:B------:R-:W-:Y:S01]  /*1a720*/  IADD3 R31, R17, 0x20, RZ ;  /* 0x00000020111f7810 */ /* 0x000fe20007ffe0ff */
[----:B-1----:R-:W-:Y:S01]  /*1a730*/  HMMA.16816.F32.BF16 R192, R180, R24, R192 ;  /* 0x00000018b4c0723c */ /* 0x002fe200000418c0 */
[----:B------:R-:W-:-:S02]  /*1a740*/  FSEL R22, R22, -INF , !P1 ;  /* 0xff80000016167808 */ /* 0x000fc40004800000 */
[----:B------:R-:W-:Y:S02]  /*1a750*/  FSEL R184, R21, -INF , !P6 ;  /* 0xff80000015b87808 */ /* 0x000fe40007000000 */
[----:B------:R-:W-:Y:S02]  /*1a760*/  FSEL R23, R23, -INF , !P3 ;  /* 0xff80000017177808 */ /* 0x000fe40005800000 */
[----:B------:R-:W-:Y:S01]  /*1a770*/  ISETP.GE.AND P1, PT, R165, R244, PT ;  /* 0x000000f4a500720c */ /* 0x000fe20003f26270 */
[----:B------:R-:W-:Y:S01]  /*1a780*/  HMMA.16816.F32.BF16 R188, R180, R26, R188 ;  /* 0x0000001ab4bc723c */ /* 0x000fe200000418bc */
[C---:B------:R-:W-:Y:S02]  /*1a790*/  ISETP.GE.AND P6, PT, R31.reuse, R248, PT ;  /* 0x000000f81f00720c */ /* 0x040fe40003fc6270 */
[----:B------:R-:W-:Y:S02]  /*1a7a0*/  ISETP.GE.AND P3, PT, R31, R244, PT ;  /* 0x000000f41f00720c */ /* 0x000fe40003f66270 */
[----:B------:R-:W-:-:S02]  /*1a7b0*/  IADD3 R21, R17, 0x21, RZ ;  /* 0x0000002111157810 */ /* 0x000fc40007ffe0ff */
[----:B------:R-:W-:Y:S02]  /*1a7c0*/  FSEL R185, R20, -INF , !P4 ;  /* 0xff80000014b97808 */ /* 0x000fe40006000000 */
[C---:B------:R-:W-:Y:S02]  /*1a7d0*/  ISETP.GE.AND P4, PT, R165.reuse, R248, PT ;  /* 0x000000f8a500720c */ /* 0x040fe40003f86270 */
[----:B------:R-:W-:Y:S02]  /*1a7e0*/  ISETP.GE.OR P1, PT, R165, R238, !P1 ;  /* 0x000000eea500720c */ /* 0x000fe40004f26670 */
[----:B------:R-:W-:Y:S02]  /*1a7f0*/  FSEL R20, R12, -INF , !P5 ;  /* 0xff8000000c147808 */ /* 0x000fe40006800000 */
[C---:B------:R-:W-:Y:S02]  /*1a800*/  ISETP.GE.OR P6, PT, R31.reuse, R246, !P6 ;  /* 0x000000f61f00720c */ /* 0x040fe400077c6670 */
[----:B------:R-:W-:-:S02]  /*1a810*/  ISETP.GE.OR P3, PT, R31, R238, !P3 ;  /* 0x000000ee1f00720c */ /* 0x000fc40005f66670 */
[----:B------:R-:W-:Y:S02]  /*1a820*/  ISETP.GE.AND P5, PT, R21, R248, PT ;  /* 0x000000f81500720c */ /* 0x000fe40003fa6270 */
[----:B------:R-:W-:Y:S02]  /*1a830*/  FSEL R187, R14, -INF , !P2 ;  /* 0xff8000000ebb7808 */ /* 0x000fe40005000000 */
[----:B------:R-:W-:Y:S02]  /*1a840*/  IADD3 R31, R17, 0x28, RZ ;  /* 0x00000028111f7810 */ /* 0x000fe40007ffe0ff */
[----:B------:R-:W-:Y:S02]  /*1a850*/  ISETP.GE.AND P2, PT, R21, R244, PT ;  /* 0x000000f41500720c */ /* 0x000fe40003f46270 */
[----:B------:R-:W-:Y:S02]  /*1a860*/  ISETP.GE.OR P4, PT, R165, R246, !P4 ;  /* 0x000000f6a500720c */ /* 0x000fe40006786670 */
[----:B------:R-:W-:-:S02]  /*1a870*/  FSEL R233, R15, -INF , !P1 ;  /* 0xff8000000fe97808 */ /* 0x000fc40004800000 */
[----:B------:R-:W-:Y:S02]  /*1a880*/  ISETP.GE.OR P5, PT, R21, R246, !P5 ;  /* 0x000000f61500720c */ /* 0x000fe40006fa6670 */
[----:B------:R-:W-:Y:S02]  /*1a890*/  ISETP.GE.AND P1, PT, R31, R248, PT ;  /* 0x000000f81f00720c */ /* 0x000fe40003f26270 */
[----:B------:R-:W-:Y:S02]  /*1a8a0*/  ISETP.GE.OR P2, PT, R21, R238, !P2 ;  /* 0x000000ee1500720c */ /* 0x000fe40005746670 */
[----:B------:R-:W-:Y:S02]  /*1a8b0*/  FSEL R21, R13, -INF , !P4 ;  /* 0xff8000000d157808 */ /* 0x000fe40006000000 */
[----:B------:R-:W-:Y:S02]  /*1a8c0*/  IADD3 R13, R17, 0x29, RZ ;  /* 0x00000029110d7810 */ /* 0x000fe40007ffe0ff */
[----:B------:R-:W-:-:S02]  /*1a8d0*/  ISETP.GE.OR P1, PT, R31, R246, !P1 ;  /* 0x000000f61f00720c */ /* 0x000fc40004f26670 */
[----:B------:R-:W-:Y:S02]  /*1a8e0*/  FSEL R201, R9, -INF , !P5 ;  /* 0xff80000009c97808 */ /* 0x000fe40006800000 */
[----:B------:R-:W-:Y:S02]  /*1a8f0*/  IADD3 R9, R17, 0x31, RZ ;  /* 0x0000003111097810 */ /* 0x000fe40007ffe0ff */
[----:B------:R-:W-:Y:S02]  /*1a900*/  ISETP.GE.AND P4, PT, R31, R244, PT ;  /* 0x000000f41f00720c */ /* 0x000fe40003f86270 */
[----:B------:R-:W-:Y:S02]  /*1a910*/  FSEL R200, R8, -INF , !P6 ;  /* 0xff80000008c87808 */ /* 0x000fe40007000000 */
[----:B------:R-:W-:Y:S02]  /*1a920*/  FSEL R198, R10, -INF , !P3 ;  /* 0xff8000000ac67808 */ /* 0x000fe40005800000 */
[----:B------:R-:W-:-:S02]  /*1a930*/  ISETP.GE.AND P6, PT, R13, R248, PT ;  /* 0x000000f80d00720c */ /* 0x000fc40003fc6270 */
[----:B------:R-:W-:Y:S02]  /*1a940*/  ISETP.GE.AND P3, PT, R13, R244, PT ;  /* 0x000000f40d00720c */ /* 0x000fe40003f66270 */
[----:B------:R-:W-:Y:S02]  /*1a950*/  FSEL R202, R4, -INF , !P1 ;  /* 0xff80000004ca7808 */ /* 0x000fe40004800000 */
[----:B------:R-:W-:Y:S02]  /*1a960*/  ISETP.GE.AND P1, PT, R9, R248, PT ;  /* 0x000000f80900720c */ /* 0x000fe40003f26270 */
[----:B------:R-:W-:Y:S02]  /*1a970*/  ISETP.GE.OR P4, PT, R31, R238, !P4 ;  /* 0x000000ee1f00720c */ /* 0x000fe40006786670 */
[C---:B------:R-:W-:Y:S02]  /*1a980*/  ISETP.GE.OR P6, PT, R13.reuse, R246, !P6 ;  /* 0x000000f60d00720c */ /* 0x040fe400077c6670 */
[----:B------:R-:W-:-:S02]  /*1a990*/  ISETP.GE.OR P3, PT, R13, R238, !P3 ;  /* 0x000000ee0d00720c */ /* 0x000fc40005f66670 */
[----:B------:R-:W-:Y:S02]  /*1a9a0*/  IADD3 R13, R17, 0x30, RZ ;  /* 0x00000030110d7810 */ /* 0x000fe40007ffe0ff */
[----:B------:R-:W-:Y:S02]  /*1a9b0*/  ISETP.GE.OR P1, PT, R9, R246, !P1 ;  /* 0x000000f60900720c */ /* 0x000fe40004f26670 */
[----:B------:R-:W-:Y:S02]  /*1a9c0*/  FSEL R196, R6, -INF , !P4 ;  /* 0xff80000006c47808 */ /* 0x000fe40006000000 */
[----:B------:R-:W-:Y:S02]  /*1a9d0*/  FSEL R197, R11, -INF , !P2 ;  /* 0xff8000000bc57808 */ /* 0x000fe40005000000 */
[----:B------:R-:W-:Y:S02]  /*1a9e0*/  ISETP.GE.AND P4, PT, R9, R244, PT ;  /* 0x000000f40900720c */ /* 0x000fe40003f86270 */
[----:B------:R-:W-:-:S02]  /*1a9f0*/  ISETP.GE.AND P5, PT, R13, R248, PT ;  /* 0x000000f80d00720c */ /* 0x000fc40003fa6270 */
[----:B------:R-:W-:Y:S02]  /*1aa00*/  ISETP.GE.AND P2, PT, R13, R244, PT ;  /* 0x000000f40d00720c */ /* 0x000fe40003f46270 */
[----:B------:R-:W-:Y:S02]  /*1aa10*/  FSEL R178, R193, -INF , !P1 ;  /* 0xff800000c1b27808 */ /* 0x000fe40004800000 */
[----:B------:R-:W-:Y:S02]  /*1aa20*/  ISETP.GT.AND P1, PT, R247, R230, PT ;  /* 0x000000e6f700720c */ /* 0x000fe40003f24270 */
[----:B------:R-:W-:Y:S02]  /*1aa30*/  ISETP.GE.OR P4, PT, R9, R238, !P4 ;  /* 0x000000ee0900720c */ /* 0x000fe40006786670 */
        /* <DEDUP_REMOVED lines=9> */
[----:B------:R-:W-:Y:S02]  /*1aad0*/  ISETP.GE.AND P3, PT, R9, R244, PT ;  /* 0x000000f40900720c */ /* 0x000fe40003f66270 */
        /* <DEDUP_REMOVED lines=76> */
.L_x_7966:
[----:B------:R-:W-:Y:S02]  /*1afa0*/  ULDC.64 UR4, c[0x0][0x118] ;  /* 0x0000460000047ab9 */ /* 0x000fe40000000a00 */
[----:B------:R-:W2:Y:S02]  /*1afb0*/  LD.E R7, [R18.64+0x38] ;  /* 0x0000380412077980 */ /* 0x000ea4000c101900 */
[----:B--2---:R-:W-:-:S04]  /*1afc0*/  LEA R7, -R7, RZ, 0x6 ;  /* 0x000000ff07077211 */ /* 0x004fc800078e31ff */
[----:B------:R-:W-:Y:S02]  /*1afd0*/  SHF.R.S32.HI R6, RZ, 0x1f, R7 ;  /* 0x0000001fff067819 */ /* 0x000fe40000011407 */
.L_x_7967:
[----:B------:R-:W-:Y:S05]  /*1afe0*/  BSYNC B0 ;  /* 0x0000000000007941 */ /* 0x000fea0003800000 */
.L_x_7965:
[C---:B------:R-:W-:Y:S01]  /*1aff0*/  LEA R232, P2, R7.reuse, R232, 0x1 ;  /* 0x000000e807e87211 */ /* 0x040fe200078408ff */
[C---:B------:R-:W-:Y:S01]  /*1b000*/  IMAD.SHL.U32 R5, R168.reuse, 0x20, RZ ;  /* 0x00000020a8057824 */ /* 0x040fe200078e00ff */
[----:B------:R-:W-:Y:S01]  /*1b010*/  SHF.L.U64.HI R4, R168, 0x5, R169 ;  /* 0x00000005a8047819 */ /* 0x000fe200000102a9 */
[----:B------:R-:W-:Y:S01]  /*1b020*/  ULDC.64 UR4, c[0x0][0x118] ;  /* 0x0000460000047ab9 */ /* 0x000fe20000000a00 */
[----:B------:R-:W-:Y:S01]  /*1b030*/  LEA.HI.X R231, R7, R231, R6, 0x1, P2 ;  /* 0x000000e707e77211 */ /* 0x000fe200010f0c06 */
[----:B------:R-:W-:Y:S01]  /*1b040*/  IMAD.MOV.U32 R12, RZ, RZ, R232 ;  /* 0x000000ffff0c7224 */ /* 0x000fe200078e00e8 */
        /* <DEDUP_REMOVED lines=27> */
.L_x_7964:
[----:B------:R-:W-:Y:S05]  /*1b200*/  BSYNC B1 ;  /* 0x0000000000017941 */ /* 0x000fea0003800000 */
.L_x_7963:
[----:B------:R-:W-:Y:S01]  /*1b210*/  ULDC.64 UR4, c[0x0][0x118] ;  /* 0x0000460000047ab9 */ /* 0x000fe20000000a00 */
[----:B------:R-:W-:Y:S01]  /*1b220*/  FMNMX.FTZ R4, R164, R33, !PT ;  /* 0x00000021a4047209 */ /* 0x000fe20007810000 */
[----:B------:R-:W2:Y:S03]  /*1b230*/  LD.E R174, [R18.64+0xdc] ;  /* 0x0000dc0412ae7980 */ /* 0x000ea6000c101900 */
[----:B------:R-:W-:Y:S01]  /*1b240*/  FMNMX.FTZ R5, R29, R4, !PT ;  /* 0x000000041d057209 */ /* 0x000fe20007810000 */
[----:B-1----:R-:W-:Y:S03]  /*1b250*/  LDSM.16.MT88.4 R12, [R221+0x10000] ;  /* 0x01000000dd0c783b */ /* 0x002fe60000004200 */
[----:B------:R-:W-:Y:S01]  /*1b260*/  FMNMX.FTZ R5, R28, R5, !PT ;  /* 0x000000051c057209 */ /* 0x000fe20007810000 */
[----:B------:R-:W-:Y:S03]  /*1b270*/  LDSM.16.MT88.4 R24, [R219+0x16000] ;  /* 0x01600000db18783b */ /* 0x000fe60000004200 */
        /* <DEDUP_REMOVED lines=26> */
[----:B------:R-:W1:Y:S01]  /*1b420*/  SHFL.BFLY PT, R7, R8, 0x2, 0x1f ;  /* 0x0c401f0008077f89 */ /* 0x000e6200000e0000 */
[----:B------:R-:W-:-:S04]  /*1b430*/  FMNMX.FTZ R5, R172, R5, !PT ;  /* 0x00000005ac057209 */ /* 0x000fc80007810000 */
[----:B------:R-:W-:-:S04]  /*1b440*/  FMNMX.FTZ R6, R166, R5, !PT ;  /* 0x00000005a6067209 */ /* 0x000fc80007810000 */
[----:B------:R-:W-:-:S05]  /*1b450*/  FMNMX.FTZ R6, R165, R6, !PT ;  /* 0x00000006a5067209 */ /* 0x000fca0007810000 */
[----:B------:R-:W3:Y:S01]  /*1b460*/  SHFL.BFLY PT, R5, R6, 0x2, 0x1f ;  /* 0x0c401f0006057f89 */ /* 0x000ee200000e0000 */
[----:B-1----:R-:W-:-:S03]  /*1b470*/  FMNMX.FTZ R7, R8, R7, !PT ;  /* 0x0000000708077209 */ /* 0x002fc60007810000 */
[----:B------:R-:W-:Y:S04]  /*1b480*/  LDSM.16.MT88.4 R8, [R220+0x10000] ;  /* 0x01000000dc08783b */ /* 0x000fe80000004200 */
[----:B------:R-:W1:Y:S01]  /*1b490*/  SHFL.BFLY PT, R34, R7, 0x1, 0x1f ;  /* 0x0c201f0007227f89 */ /* 0x000e6200000e0000 */
[----:B---3--:R-:W-:-:S05]  /*1b4a0*/  FMNMX.FTZ R5, R6, R5, !PT ;  /* 0x0000000506057209 */ /* 0x008fca0007810000 */
[----:B------:R-:W3:Y:S01]  /*1b4b0*/  SHFL.BFLY PT, R4, R5, 0x1, 0x1f ;  /* 0x0c201f0005047f89 */ /* 0x000ee200000e0000 */
[----:B-1----:R-:W-:-:S04]  /*1b4c0*/  FMNMX.FTZ R34, R7, R34, !PT ;  /* 0x0000002207227209 */ /* 0x002fc80007810000 */
[----:B------:R-:W-:Y:S01]  /*1b4d0*/  FSETP.NEU.FTZ.AND P2, PT, R34, -INF , PT ;  /* 0xff8000002200780b */ /* 0x000fe20003f5d000 */
[----:B--2---:R-:W-:-:S05]  /*1b4e0*/  FMUL.FTZ R179, R174, R34 ;  /* 0x00000022aeb37220 */ /* 0x004fca0000410000 */
[----:B------:R-:W-:-:S05]  /*1b4f0*/  FSEL R179, R179, RZ, P2 ;  /* 0x000000ffb3b37208 */ /* 0x000fca0001000000 */
[--C-:B------:R-:W-:Y:S01]  /*1b500*/  FFMA.FTZ R32, R33, R174, -R179.reuse ;  /* 0x000000ae21207223 */ /* 0x100fe200000108b3 */
[----:B---3--:R-:W-:Y:S01]  /*1b510*/  FMNMX.FTZ R33, R5, R4, !PT ;  /* 0x0000000405217209 */ /* 0x008fe20007810000 */
[-CC-:B------:R-:W-:Y:S01]  /*1b520*/  FFMA.FTZ R30, R28, R174.reuse, -R179.reuse ;  /* 0x000000ae1c1e7223 */ /* 0x180fe200000108b3 */
[----:B------:R-:W-:Y:S01]  /*1b530*/  FSEL R5, R34, RZ, P2 ;  /* 0x000000ff22057208 */ /* 0x000fe20001000000 */
[-C--:B------:R-:W-:Y:S01]  /*1b540*/  FFMA.FTZ R31, R29, R174.reuse, -R179 ;  /* 0x000000ae1d1f7223 */ /* 0x080fe200000108b3 */
[C---:B------:R-:W-:Y:S01]  /*1b550*/  FSETP.NEU.FTZ.AND P0, PT, R33.reuse, -INF , PT ;  /* 0xff8000002100780b */ /* 0x040fe20003f1d000 */
[----:B------:R-:W-:Y:S01]  /*1b560*/  FMUL.FTZ R173, R174, R33 ;  /* 0x00000021aead7220 */ /* 0x000fe20000410000 */
[----:B------:R-:W-:Y:S01]  /*1b570*/  MUFU.EX2 R32, R32 ;  /* 0x0000002000207308 */ /* 0x000fe20000000800 */
[----:B------:R-:W-:Y:S01]  /*1b580*/  FADD.FTZ R5, R164, -R5 ;  /* 0x80000005a4057221 */ /* 0x000fe20000010000 */
[----:B------:R-:W-:Y:S01]  /*1b590*/  FSEL R4, R33, RZ, P0 ;  /* 0x000000ff21047208 */ /* 0x000fe20000000000 */
[----:B------:R-:W-:Y:S01]  /*1b5a0*/  FFMA.FTZ R29, R250, R174, -R179 ;  /* 0x000000aefa1d7223 */ /* 0x000fe200000108b3 */
[----:B------:R-:W-:Y:S01]  /*1b5b0*/  FSEL R173, R173, RZ, P0 ;  /* 0x000000ffadad7208 */ /* 0x000fe20000000000 */
[----:B------:R-:W-:-:S02]  /*1b5c0*/  FMUL.FTZ R164, R174, R5 ;  /* 0x00000005aea47220 */ /* 0x000fc40000410000 */
[----:B------:R-:W-:Y:S01]  /*1b5d0*/  FADD.FTZ R3, R3, -R4 ;  /* 0x8000000403037221 */ /* 0x000fe20000010000 */
[----:B------:R-:W1:Y:S01]  /*1b5e0*/  MUFU.EX2 R31, R31 ;  /* 0x0000001f001f7308 */ /* 0x000e620000000800 */
[-CC-:B------:R-:W-:Y:S02]  /*1b5f0*/  FFMA.FTZ R28, R0, R174.reuse, -R173.reuse ;  /* 0x000000ae001c7223 */ /* 0x180fe400000108ad */
[-CC-:B------:R-:W-:Y:S02]  /*1b600*/  FFMA.FTZ R2, R2, R174.reuse, -R173.reuse ;  /* 0x000000ae02027223 */ /* 0x180fe400000108ad */
[-CC-:B------:R-:W-:Y:S02]  /*1b610*/  FFMA.FTZ R0, R16, R174.reuse, -R173.reuse ;  /* 0x000000ae10007223 */ /* 0x180fe400000108ad */
[-C--:B------:R-:W-:Y:S01]  /*1b620*/  FFMA.FTZ R35, R186, R174.reuse, -R173 ;  /* 0x000000aeba237223 */ /* 0x080fe200000108ad */
[----:B------:R-:W-:Y:S01]  /*1b630*/  MUFU.EX2 R30, R30 ;  /* 0x0000001e001e7308 */ /* 0x000fe20000000800 */
[----:B------:R-:W-:Y:S01]  /*1b640*/  FMUL.FTZ R3, R174, R3 ;  /* 0x00000003ae037220 */ /* 0x000fe20000410000 */
[----:B------:R-:W2:Y:S01]  /*1b650*/  LDSM.16.MT88.4 R16, [R223+0x10000] ;  /* 0x01000000df10783b */ /* 0x000ea20000004200 */
[----:B------:R-:W-:-:S02]  /*1b660*/  FFMA.FTZ R181, R185, R174, -R179 ;  /* 0x000000aeb9b57223 */ /* 0x000fc400000108b3 */
[-C--:B------:R-:W-:Y:S02]  /*1b670*/  FFMA.FTZ R182, R184, R174.reuse, -R179 ;  /* 0x000000aeb8b67223 */ /* 0x080fe400000108b3 */
[----:B------:R-:W-:Y:S01]  /*1b680*/  FFMA.FTZ R188, R187, R174, -R173 ;  /* 0x000000aebbbc7223 */ /* 0x000fe200000108ad */
[----:B------:R-:W3:Y:S01]  /*1b690*/  MUFU.EX2 R29, R29 ;  /* 0x0000001d001d7308 */ /* 0x000ee20000000800 */
[----:B-1----:R-:W-:Y:S01]  /*1b6a0*/  F2FP.BF16.PACK_AB R4, R31, R32 ;  /* 0x000000201f04723e */ /* 0x002fe200000010ff */
[-CC-:B------:R-:W-:Y:S02]  /*1b6b0*/  FFMA.FTZ R183, R20, R174.reuse, -R179.reuse ;  /* 0x000000ae14b77223 */ /* 0x180fe400000108b3 */
[-C--:B------:R-:W-:Y:S02]  /*1b6c0*/  FFMA.FTZ R184, R21, R174.reuse, -R179 ;  /* 0x000000ae15b87223 */ /* 0x080fe400000108b3 */
[-CC-:B------:R-:W-:Y:S02]  /*1b6d0*/  FFMA.FTZ R185, R22, R174.reuse, -R173.reuse ;  /* 0x000000ae16b97223 */ /* 0x180fe400000108ad */
[----:B------:R-:W-:Y:S01]  /*1b6e0*/  MUFU.EX2 R28, R28 ;  /* 0x0000001c001c7308 */ /* 0x000fe20000000800 */
[----:B------:R-:W-:-:S02]  /*1b6f0*/  FFMA.FTZ R186, R23, R174, -R173 ;  /* 0x000000ae17ba7223 */ /* 0x000fc400000108ad */
[-CC-:B------:R-:W-:Y:S01]  /*1b700*/  FFMA.FTZ R187, R233, R174.reuse, -R173.reuse ;  /* 0x000000aee9bb7223 */ /* 0x180fe200000108ad */
[----:B------:R-:W-:Y:S01]  /*1b710*/  LDSM.16.MT88.4 R20, [R223+0x10800] ;  /* 0x01080000df14783b */ /* 0x000fe20000004200 */
[-C--:B------:R-:W-:Y:S02]  /*1b720*/  FFMA.FTZ R195, R196, R174.reuse, -R173 ;  /* 0x000000aec4c37223 */ /* 0x080fe400000108ad */
[--C-:B------:R-:W-:Y:S01]  /*1b730*/  FFMA.FTZ R189, R200, R174, -R179.reuse ;  /* 0x000000aec8bd7223 */ /* 0x100fe200000108b3 */
[----:B------:R-:W1:Y:S01]  /*1b740*/  MUFU.EX2 R2, R2 ;  /* 0x0000000200027308 */ /* 0x000e620000000800 */
[----:B---3--:R-:W-:Y:S01]  /*1b750*/  F2FP.BF16.PACK_AB R6, R29, R30 ;  /* 0x0000001e1d06723e */ /* 0x008fe200000010ff */
[-CC-:B------:R-:W-:Y:S02]  /*1b760*/  FFMA.FTZ R190, R201, R174.reuse, -R179.reuse ;  /* 0x000000aec9be7223 */ /* 0x180fe400000108b3 */
[-CC-:B------:R-:W-:Y:S02]  /*1b770*/  FFMA.FTZ R191, R202, R174.reuse, -R179.reuse ;  /* 0x000000aecabf7223 */ /* 0x180fe400000108b3 */
[----:B------:R-:W-:-:S02]  /*1b780*/  FFMA.FTZ R192, R203, R174, -R179 ;  /* 0x000000aecbc07223 */ /* 0x000fc400000108b3 */
[----:B------:R-:W-:Y:S01]  /*1b790*/  MUFU.EX2 R0, R0 ;  /* 0x0000000000007308 */ /* 0x000fe20000000800 */
[-CC-:B------:R-:W-:Y:S02]  /*1b7a0*/  FFMA.FTZ R193, R198, R174.reuse, -R173.reuse ;  /* 0x000000aec6c17223 */ /* 0x180fe400000108ad */
[-CC-:B------:R-:W-:Y:S02]  /*1b7b0*/  FFMA.FTZ R194, R197, R174.reuse, -R173.reuse ;  /* 0x000000aec5c27223 */ /* 0x180fe400000108ad */
[-C--:B------:R-:W-:Y:S02]  /*1b7c0*/  FFMA.FTZ R196, R199, R174.reuse, -R173 ;  /* 0x000000aec7c47223 */ /* 0x080fe400000108ad */
[--C-:B------:R-:W-:Y:S01]  /*1b7d0*/  FFMA.FTZ R180, R180, R174, -R179.reuse ;  /* 0x000000aeb4b47223 */ /* 0x100fe200000108b3 */
[----:B------:R-:W3:Y:S01]  /*1b7e0*/  MUFU.EX2 R35, R35 ;  /* 0x0000002300237308 */ /* 0x000ee20000000800 */
[----:B-1----:R-:W-:Y:S01]  /*1b7f0*/  F2FP.BF16.PACK_AB R5, R2, R28 ;  /* 0x0000001c0205723e */ /* 0x002fe200000010ff */
[----:B------:R-:W-:-:S02]  /*1b800*/  FFMA.FTZ R197, R178, R174, -R179 ;  /* 0x000000aeb2c57223 */ /* 0x000fc400000108b3 */
[-CC-:B------:R-:W-:Y:S02]  /*1b810*/  FFMA.FTZ R176, R176, R174.reuse, -R179.reuse ;  /* 0x000000aeb0b07223 */ /* 0x180fe400000108b3 */
[-C--:B------:R-:W-:Y:S02]  /*1b820*/  FFMA.FTZ R177, R177, R174.reuse, -R179 ;  /* 0x000000aeb1b17223 */ /* 0x080fe400000108b3 */
[----:B------:R-:W1:Y:S01]  /*1b830*/  MUFU.EX2 R164, R164 ;  /* 0x000000a400a47308 */ /* 0x000e620000000800 */
[-CC-:B------:R-:W-:Y:S02]  /*1b840*/  FFMA.FTZ R175, R175, R174.reuse, -R173.reuse ;  /* 0x000000aeafaf7223 */ /* 0x180fe400000108ad */
[-CC-:B------:R-:W-:Y:S02]  /*1b850*/  FFMA.FTZ R172, R172, R174.reuse, -R173.reuse ;  /* 0x000000aeacac7223 */ /* 0x180fe400000108ad */
[-CC-:B------:R-:W-:Y:S02]  /*1b860*/  FFMA.FTZ R166, R166, R174.reuse, -R173.reuse ;  /* 0x000000aea6a67223 */ /* 0x180fe400000108ad */
[----:B------:R-:W-:Y:S01]  /*1b870*/  FFMA.FTZ R165, R165, R174, -R173 ;  /* 0x000000aea5a57223 */ /* 0x000fe200000108ad */
[----:B------:R-:W4:Y:S01]  /*1b880*/  MUFU.EX2 R3, R3 ;  /* 0x0000000300037308 */ /* 0x000f220000000800 */
[----:B---3--:R-:W-:Y:S01]  /*1b890*/  F2FP.BF16.PACK_AB R7, R35, R0 ;  /* 0x000000002307723e */ /* 0x008fe200000010ff */
[----:B-1----:R-:W-:-:S06]  /*1b8a0*/  FMUL.FTZ R152, R152, R164 ;  /* 0x000000a498987220 */ /* 0x002fcc0000410000 */
[----:B------:R-:W-:Y:S01]  /*1b8b0*/  MUFU.EX2 R181, R181 ;  /* 0x000000b500b57308 */ /* 0x000fe20000000800 */
[-C--:B------:R-:W-:Y:S02]  /*1b8c0*/  FMUL.FTZ R153, R153, R164.reuse ;  /* 0x000000a499997220 */ /* 0x080fe40000410000 */
[-C--:B------:R-:W-:Y:S02]  /*1b8d0*/  FMUL.FTZ R148, R148, R164.reuse ;  /* 0x000000a494947220 */ /* 0x080fe40000410000 */
[----:B------:R-:W-:Y:S02]  /*1b8e0*/  FMUL.FTZ R149, R149, R164 ;  /* 0x000000a495957220 */ /* 0x000fe40000410000 */
[-C--:B----4-:R-:W-:Y:S01]  /*1b8f0*/  FMUL.FTZ R154, R154, R3.reuse ;  /* 0x000000039a9a7220 */ /* 0x090fe20000410000 */
        /* <DEDUP_REMOVED lines=23> */
[-C--:B------:R-:W-:Y:S01]  /*1ba70*/  FMUL.FTZ R140, R140, R164.reuse ;  /* 0x000000a48c8c7220 */ /* 0x080fe20000410000 */
[----:B------:R-:W-:Y:S01]  /*1ba80*/  HMMA.16816.F32.BF16 R156, R4, R18, R156 ;  /* 0x00000012049c723c */ /* 0x000fe2000004189c */
[----:B------:R-:W-:Y:S01]  /*1ba90*/  FMUL.FTZ R141, R141, R164 ;  /* 0x000000a48d8d7220 */ /* 0x000fe20000410000 */
[----:B------:R-:W2:Y:S01]  /*1baa0*/  LDSM.16.MT88.4 R16, [R219+0x10000] ;  /* 0x01000000db10783b */ /* 0x000ea20000004200 */
        /* <DEDUP_REMOVED lines=28> */
[-C--:B------:R-:W-:Y:S02]  /*1bc70*/  FMUL.FTZ R135, R135, R3.reuse ;  /* 0x0000000387877220 */ /* 0x080fe40000410000 */
[-C--:B------:R-:W-:Y:S01]  /*1bc80*/  FMUL.FTZ R44, R44, R164.reuse ;  /* 0x000000a42c2c7220 */ /* 0x080fe20000410000 */
[----:B--2---:R-:W-:Y:S01]  /*1bc90*/  HMMA.16816.F32.BF16 R136, R4, R16, R136 ;  /* 0x000000100488723c */ /* 0x004fe20000041888 */
[----:B------:R-:W-:Y:S02]  /*1bca0*/  FMUL.FTZ R45, R45, R164 ;  /* 0x000000a42d2d7220 */ /* 0x000fe40000410000 */
[-C--:B------:R-:W-:Y:S01]  /*1bcb0*/  FMUL.FTZ R46, R46, R3.reuse ;  /* 0x000000032e2e7220 */ /* 0x080fe20000410000 */
[----:B------:R-:W-:Y:S01]  /*1bcc0*/  MUFU.EX2 R191, R191 ;  /* 0x000000bf00bf7308 */ /* 0x000fe20000000800 */
[----:B------:R-:W-:-:S02]  /*1bcd0*/  FMUL.FTZ R47, R47, R3 ;  /* 0x000000032f2f7220 */ /* 0x000fc40000410000 */
[-C--:B------:R-:W-:Y:S01]  /*1bce0*/  FMUL.FTZ R48, R48, R164.reuse ;  /* 0x000000a430307220 */ /* 0x080fe20000410000 */
[C---:B------:R-:W-:Y:S01]  /*1bcf0*/  HMMA.16816.F32.BF16 R132, R4.reuse, R18, R132 ;  /* 0x000000120484723c */ /* 0x040fe20000041884 */
[-C--:B------:R-:W-:Y:S01]  /*1bd00*/  FMUL.FTZ R49, R49, R164.reuse ;  /* 0x000000a431317220 */ /* 0x080fe20000410000 */
[----:B------:R-:W2:Y:S01]  /*1bd10*/  LDSM.16.MT88.4 R16, [R220+0x12000] ;  /* 0x01200000dc10783b */ /* 0x000ea20000004200 */
        /* <DEDUP_REMOVED lines=11> */
[----:B------:R-:W5:Y:S01]  /*1bdd0*/  LDSM.16.MT88.4 R8, [R223+0x14000] ;  /* 0x01400000df08783b */ /* 0x000f620000004200 */
[----:B------:R-:W-:Y:S02]  /*1bde0*/  FMUL.FTZ R65, R65, R164 ;  /* 0x000000a441417220 */ /* 0x000fe40000410000 */
[-C--:B------:R-:W-:Y:S01]  /*1bdf0*/  FMUL.FTZ R66, R66, R3.reuse ;  /* 0x0000000342427220 */ /* 0x080fe20000410000 */
[----:B------:R-:W1:Y:S01]  /*1be00*/  MUFU.EX2 R194, R194 ;  /* 0x000000c200c27308 */ /* 0x000e620000000800 */
[----:B------:R-:W-:-:S02]  /*1be10*/  FMUL.FTZ R67, R67, R3 ;  /* 0x0000000343437220 */ /* 0x000fc40000410000 */
        /* <DEDUP_REMOVED lines=37> */
[----:B------:R-:W-:Y:S01]  /*1c070*/  MUFU.EX2 R177, R177 ;  /* 0x000000b100b17308 */ /* 0x000fe20000000800 */
        /* <DEDUP_REMOVED lines=30> */
[-C--:B------:R-:W-:Y:S02]  /*1c260*/  FMUL.FTZ R110, R110, R3.reuse ;  /* 0x000000036e6e7220 */ /* 0x080fe40000410000 */
[-C--:B------:R-:W-:Y:S02]  /*1c270*/  FMUL.FTZ R111, R111, R3.reuse ;  /* 0x000000036f6f7220 */ /* 0x080fe40000410000 */
[-C--:B------:R-:W-:Y:S01]  /*1c280*/  FMUL.FTZ R112, R112, R164.reuse ;  /* 0x000000a470707220 */ /* 0x080fe20000410000 */
[----:B------:R-:W-:Y:S01]  /*1c290*/  HMMA.16816.F32.BF16 R96, R4, R10, R96 ;  /* 0x0000000a0460723c */ /* 0x000fe20000041860 */
[----:B------:R-:W5:Y:S01]  /*1c2a0*/  LDSM.16.MT88.4 R8, [R220+0x16000] ;  /* 0x01600000dc08783b */ /* 0x000f620000004200 */
        /* <DEDUP_REMOVED lines=13> */
[-C--:B------:R-:W-:Y:S02]  /*1c380*/  FMUL.FTZ R107, R107, R3.reuse ;  /* 0x000000036b6b7220 */ /* 0x080fe40000410000 */
[-C--:B------:R-:W-:Y:S01]  /*1c390*/  FMUL.FTZ R116, R116, R164.reuse ;  /* 0x000000a474747220 */ /* 0x080fe20000410000 */
[----:B--2---:R-:W-:Y:S01]  /*1c3a0*/  HMMA.16816.F32.BF16 R100, R4, R16, R100 ;  /* 0x000000100464723c */ /* 0x004fe20000041864 */
[----:B------:R-:W-:Y:S02]  /*1c3b0*/  FMUL.FTZ R117, R117, R164 ;  /* 0x000000a475757220 */ /* 0x000fe40000410000 */
[----:B------:R-:W-:-:S02]  /*1c3c0*/  FMUL.FTZ R118, R118, R3 ;  /* 0x0000000376767220 */ /* 0x000fc40000410000 */
[-C--:B------:R-:W-:Y:S02]  /*1c3d0*/  FMUL.FTZ R119, R119, R3.reuse ;  /* 0x0000000377777220 */ /* 0x080fe40000410000 */
[-C--:B------:R-:W-:Y:S01]  /*1c3e0*/  FMUL.FTZ R120, R120, R164.reuse ;  /* 0x000000a478787220 */ /* 0x080fe20000410000 */
[C---:B------:R-:W-:Y:S01]  /*1c3f0*/  HMMA.16816.F32.BF16 R104, R4.reuse, R18, R104 ;  /* 0x000000120468723c */ /* 0x040fe20000041868 */
[-C--:B------:R-:W-:Y:S01]  /*1c400*/  FMUL.FTZ R121, R121, R164.reuse ;  /* 0x000000a479797220 */ /* 0x080fe20000410000 */
[----:B------:R-:W2:Y:S01]  /*1c410*/  LDSM.16.MT88.4 R16, [R221+0x10800] ;  /* 0x01080000dd10783b */ /* 0x000ea20000004200 */
[-C--:B------:R-:W-:Y:S02]  /*1c420*/  FMUL.FTZ R122, R122, R3.reuse ;  /* 0x000000037a7a7220 */ /* 0x080fe40000410000 */
        /* <DEDUP_REMOVED lines=8> */
[----:B------:R-:W-:Y:S01]  /*1c4b0*/  FMUL.FTZ R129, R129, R164 ;  /* 0x000000a481817220 */ /* 0x000fe20000410000 */
[----:B------:R-:W5:Y:S01]  /*1c4c0*/  LDSM.16.MT88.4 R8, [R219+0x10800] ;  /* 0x01080000db08783b */ /* 0x000f620000004200 */
[-C--:B------:R-:W-:Y:S02]  /*1c4d0*/  FMUL.FTZ R130, R130, R3.reuse ;  /* 0x0000000382827220 */ /* 0x080fe40000410000 */
[----:B------:R-:W-:-:S02]  /*1c4e0*/  FMUL.FTZ R131, R131, R3 ;  /* 0x0000000383837220 */ /* 0x000fc40000410000 */
[----:B------:R-:W-:Y:S01]  /*1c4f0*/  FFMA.FTZ R32, R251, R164, R32 ;  /* 0x000000a4fb207223 */ /* 0x000fe20000010020 */
[C---:B------:R-:W-:Y:S01]  /*1c500*/  HMMA.16816.F32.BF16 R124, R4.reuse, R24, R124 ;  /* 0x00000018047c723c */ /* 0x040fe2000004187c */
[----:B------:R-:W-:Y:S01]  /*1c510*/  FFMA.FTZ R3, R249, R3, R28 ;  /* 0x00000003f9037223 */ /* 0x000fe2000001001c */
[----:B------:R-:W-:Y:S01]  /*1c520*/  MOV R164, R34 ;  /* 0x0000002200a47202 */ /* 0x000fe20000000f00 */
[----:B------:R-:W-:Y:S02]  /*1c530*/  FADD.FTZ R31, R31, R32 ;  /* 0x000000201f1f7221 */ /* 0x000fe40000010000 */
[----:B------:R-:W-:Y:S02]  /*1c540*/  FADD.FTZ R3, R2, R3 ;  /* 0x0000000302037221 */ /* 0x000fe40000010000 */
[----:B------:R-:W-:Y:S01]  /*1c550*/  FADD.FTZ R30, R30, R31 ;  /* 0x0000001f1e1e7221 */ /* 0x000fe20000010000 */
[----:B------:R-:W-:Y:S01]  /*1c560*/  HMMA.16816.F32.BF16 R128, R4, R26, R128 ;  /* 0x0000001a0480723c */ /* 0x000fe20000041880 */
[----:B------:R-:W-:Y:S01]  /*1c570*/  LDSM.16.MT88.4 R24, [R223+0x12800] ;  /* 0x01280000df18783b */ /* 0x000fe20000004200 */
[----:B------:R-:W-:-:S02]  /*1c580*/  FADD.FTZ R2, R0, R3 ;  /* 0x0000000300027221 */ /* 0x000fc40000010000 */
[----:B------:R-:W-:Y:S02]  /*1c590*/  FADD.FTZ R0, R29, R30 ;  /* 0x0000001e1d007221 */ /* 0x000fe40000010000 */
[----:B------:R-:W-:Y:S01]  /*1c5a0*/  FADD.FTZ R2, R35, R2 ;  /* 0x0000000223027221 */ /* 0x000fe20000010000 */
[----:B-1----:R-:W-:Y:S01]  /*1c5b0*/  F2FP.BF16.PACK_AB R4, R182, R181 ;  /* 0x000000b5b604723e */ /* 0x002fe200000010ff */
        /* <DEDUP_REMOVED lines=56> */
[C---:B------:R-:W-:Y:S08]  /*1c940*/  HMMA.16816.F32.BF16 R124, R4.reuse, R20, R124 ;  /* 0x00000014047c723c */ /* 0x040ff0000004187c */
        /* <DEDUP_REMOVED lines=64> */
[C---:B------:R-:W-:Y:S01]  /*1cd50*/  F2FP.BF16.PACK_AB R5, R172.reuse, R175 ;  /* 0x000000afac05723e */ /* 0x040fe200000010ff */
        /* <DEDUP_REMOVED lines=10> */
[----:B------:R-:W-:-:S05]  /*1ce00*/  FADD.FTZ R249, R165, R166 ;  /* 0x000000a6a5f97221 */ /* 0x000fca0000010000 */
        /* <DEDUP_REMOVED lines=18> */
[C---:B------:R-:W-:Y:S01]  /*1cf30*/  HMMA.16816.F32.BF16 R140, R4.reuse, R26, R140 ;  /* 0x0000001a048c723c */ /* 0x040fe2000004188c */
[----:B------:R-:W-:Y:S07]  /*1cf40*/  LDSM.16.MT88.4 R24, [R219+0x15800] ;  /* 0x01580000db18783b */ /* 0x000fee0000004200 */
        /* <DEDUP_REMOVED lines=21> */
[----:B------:R-:W-:Y:S11]  /*1d0a0*/  HMMA.16816.F32.BF16 R128, R4, R14, R128 ;  /* 0x0000000e0480723c */ /* 0x000ff60000041880 */
[----:B------:R-:W-:Y:S08]  /*1d0b0*/  @!UPT UIADD3 URZ, URZ, URZ, URZ ;  /* 0x0000003f3f3ff290 */ /* 0x000ff0000fffe03f */
.L_x_7959:
[----:B------:R-:W-:Y:S05]  /*1d0c0*/  @!P1 BRA `(.L_x_7968) ;  /* 0x0000431000009947 */ /* 0x000fea0003800000 */
[C---:B------:R-:W-:Y:S01]  /*1d0d0*/  SHF.L.U64.HI R2, R168.reuse, 0x5, R169 ;  /* 0x00000005a8027819 */ /* 0x040fe200000102a9 */
[----:B------:R-:W-:Y:S01]  /*1d0e0*/  IMAD.SHL.U32 R4, R168, 0x20, RZ ;  /* 0x00000020a8047824 */ /* 0x000fe200078e00ff */
[C---:B------:R-:W-:Y:S01]  /*1d0f0*/  SHF.L.U64.HI R250, R170.reuse, 0x5, R171 ;  /* 0x00000005aafa7819 */ /* 0x040fe200000102ab */
[----:B------:R-:W-:Y:S01]  /*1d100*/  IMAD.SHL.U32 R252, R170, 0x20, RZ ;  /* 0x00000020aafc7824 */ /* 0x000fe200078e00ff */
[----:B------:R-:W-:Y:S01]  /*1d110*/  MOV R0, R3 ;  /* 0x0000000300007202 */ /* 0x000fe20000000f00 */
[----:B------:R1:W-:Y:S04]  /*1d120*/  STL [R1], R2 ;  /* 0x0000000201007387 */ /* 0x0003e80000100800 */
[----:B------:R2:W-:Y:S01]  /*1d130*/  STL [R1+0x4], R4 ;  /* 0x0000040401007387 */ /* 0x0005e20000100800 */
[----:B-1----:R-:W-:-:S03]  /*1d140*/  IMAD.MOV.U32 R2, RZ, RZ, R164 ;  /* 0x000000ffff027224 */ /* 0x002fc600078e00a4 */
.L_x_7977:
        /* <DEDUP_REMOVED lines=14> */
[----:B------:R-:W3:Y:S04]  /*1d230*/  LD.E R10, [R164.64+0x170] ;  /* 0x00017004a40a7980 */ /* 0x000ee8000c101900 */
[----:B------:R-:W4:Y:S01]  /*1d240*/  LD.E.64 R14, [R164.64+0x28] ;  /* 0x00002804a40e7980 */ /* 0x000f22000c101b00 */
[-C--:B---3--:R-:W-:Y:S02]  /*1d250*/  IABS R7, R10.reuse ;  /* 0x0000000a00077213 */ /* 0x088fe40000000000 */
        /* <DEDUP_REMOVED lines=8> */
[----:B--2---:R-:W-:Y:S02]  /*1d2e0*/  IABS R4, R3 ;  /* 0x0000000300047213 */ /* 0x004fe40000000000 */
        /* <DEDUP_REMOVED lines=50> */
.L_x_7970:
[----:B------:R-:W-:Y:S02]  /*1d610*/  ULDC.64 UR4, c[0x0][0x118] ;  /* 0x0000460000047ab9 */ /* 0x000fe40000000a00 */
[----:B------:R-:W3:Y:S02]  /*1d620*/  LD.E R10, [R164.64+0x40] ;  /* 0x00004004a40a7980 */ /* 0x000ee4000c101900 */
[----:B---3--:R-:W-:Y:S04]  /*1d630*/  LEA R10, -R10, RZ, 0x6 ;  /* 0x000000ff0a0a7211 */ /* 0x008fe800078e31ff */
[----:B------:R-:W-:Y:S02]  /*1d640*/  SHF.R.S32.HI R5, RZ, 0x1f, R10 ;  /* 0x0000001fff057819 */ /* 0x000fe4000001140a */
.L_x_7971:
[----:B------:R-:W-:Y:S05]  /*1d650*/  BSYNC B0 ;  /* 0x0000000000007941 */ /* 0x000fea0003800000 */
.L_x_7969:
        /* <DEDUP_REMOVED lines=10> */
[----:B--2---:R-:W-:Y:S01]  /*1d700*/  IADD3 R4, P0, R252, R6, RZ ;  /* 0x00000006fc047210 */ /* 0x004fe20007f1e0ff */
[----:B------:R1:W-:Y:S04]  /*1d710*/  LDGSTS.E.BYPASS.LTC128B.128 [R245+0x12000], [R242.64+0x80] ;  /* 0x12000080f2f57fae */ /* 0x0003e8000b901d44 */
[----:B------:R1:W-:Y:S01]  /*1d720*/  LDGSTS.E.BYPASS.LTC128B.128 [R245+0x14000], [R242.64+0x100] ;  /* 0x14000100f2f57fae */ /* 0x0003e2000b901d44 */
[----:B------:R-:W-:Y:S01]  /*1d730*/  IMAD.X R5, R250, 0x1, R7, P0 ;  /* 0x00000001fa057824 */ /* 0x000fe200000e0607 */
[----:B------:R-:W-:Y:S02]  /*1d740*/  IADD3 R12, P0, R252, R4, RZ ;  /* 0x00000004fc0c7210 */ /* 0x000fe40007f1e0ff */
[----:B------:R1:W-:Y:S03]  /*1d750*/  LDGSTS.E.BYPASS.LTC128B.128 [R245+0x16000], [R242.64+0x180] ;  /* 0x16000180f2f57fae */ /* 0x0003e6000b901d44 */
[----:B------:R-:W-:Y:S01]  /*1d760*/  IMAD.X R13, R250, 0x1, R5, P0 ;  /* 0x00000001fa0d7824 */ /* 0x000fe200000e0605 */
[----:B------:R2:W-:Y:S01]  /*1d770*/  LDGSTS.E.BYPASS.LTC128B.128 [R245+0x10800], [R6.64] ;  /* 0x1080000006f57fae */ /* 0x0005e2000b901d44 */
[----:B------:R-:W-:Y:S03]  /*1d780*/  ISETP.GT.AND P0, PT, R247, R230, PT ;  /* 0x000000e6f700720c */ /* 0x000fe60003f04270 */
        /* <DEDUP_REMOVED lines=292> */
.L_x_7975:
[----:B------:R-:W-:Y:S02]  /*1e9d0*/  ULDC.64 UR4, c[0x0][0x118] ;  /* 0x0000460000047ab9 */ /* 0x000fe40000000a00 */
[----:B------:R-:W2:Y:S02]  /*1e9e0*/  LD.E R174, [R164.64+0x38] ;  /* 0x00003804a4ae7980 */ /* 0x000ea4000c101900 */
[----:B--2---:R-:W-:Y:S04]  /*1e9f0*/  LEA R174, -R174, RZ, 0x6 ;  /* 0x000000ffaeae7211 */ /* 0x004fe800078e31ff */
[----:B------:R-:W-:Y:S02]  /*1ea00*/  SHF.R.S32.HI R169, RZ, 0x1f, R174 ;  /* 0x0000001fffa97819 */ /* 0x000fe400000114ae */
.L_x_7976:
[----:B------:R-:W-:Y:S05]  /*1ea10*/  BSYNC B0 ;  /* 0x0000000000007941 */ /* 0x000fea0003800000 */
.L_x_7974:
[----:B------:R-:W2:Y:S01]  /*1ea20*/  LDL R166, [R1+0x4] ;  /* 0x0000040001a67983 */ /* 0x000ea20000100800 */
[C---:B------:R-:W-:Y:S01]  /*1ea30*/  LEA R232, P0, R174.reuse, R232, 0x1 ;  /* 0x000000e8aee87211 */ /* 0x040fe200078008ff */
[----:B------:R-:W-:Y:S02]  /*1ea40*/  ULDC.64 UR4, c[0x0][0x118] ;  /* 0x0000460000047ab9 */ /* 0x000fe40000000a00 */
[----:B------:R-:W3:Y:S01]  /*1ea50*/  LDL R3, [R1] ;  /* 0x0000000001037983 */ /* 0x000ee20000100800 */
        /* <DEDUP_REMOVED lines=28> */
.L_x_7973:
[----:B------:R-:W-:Y:S05]  /*1ec20*/  BSYNC B1 ;  /* 0x0000000000017941 */ /* 0x000fea0003800000 */
.L_x_7972:
[----:B------:R-:W-:Y:S01]  /*1ec30*/  ULDC.64 UR4, c[0x0][0x118] ;  /* 0x0000460000047ab9 */ /* 0x000fe20000000a00 */
[----:B------:R-:W2:Y:S08]  /*1ec40*/  S2R R166, SR_TID.X ;  /* 0x0000000000a67919 */ /* 0x000eb00000002100 */
[----:B------:R3:W4:Y:S01]  /*1ec50*/  LD.E R165, [R164.64+0xdc] ;  /* 0x0000dc04a4a57980 */ /* 0x000722000c101900 */
[----:B--2---:R-:W-:Y:S04]  /*1ec60*/  SHF.L.U32 R166, R166, 0x1, RZ ;  /* 0x00000001a6a67819 */ /* 0x004fe800000006ff */
[----:B------:R-:W-:Y:S04]  /*1ec70*/  LOP3.LUT R166, R166, 0x6, RZ, 0xc0, !PT ;  /* 0x00000006a6a67812 */ /* 0x000fe800078ec0ff */
[----:B------:R-:W-:Y:S04]  /*1ec80*/  LEA R3, R247, R166, 0x6 ;  /* 0x000000a6f7037211 */ /* 0x000fe800078e30ff */
[C---:B-1----:R-:W-:Y:S02]  /*1ec90*/  IADD3 R169, R3.reuse, 0x1, RZ ;  /* 0x0000000103a97810 */ /* 0x042fe40007ffe0ff */
[----:B------:R-:W-:Y:S02]  /*1eca0*/  IADD3 R173, R3, 0x8, RZ ;  /* 0x0000000803ad7810 */ /* 0x000fe40007ffe0ff */
[C---:B------:R-:W-:Y:S02]  /*1ecb0*/  ISETP.GE.AND P6, PT, R169.reuse, R248, PT ;  /* 0x000000f8a900720c */ /* 0x040fe40003fc6270 */
[----:B------:R-:W-:Y:S02]  /*1ecc0*/  ISETP.GE.AND P1, PT, R169, R244, PT ;  /* 0x000000f4a900720c */ /* 0x000fe40003f26270 */
[C---:B------:R-:W-:Y:S02]  /*1ecd0*/  ISETP.GE.AND P0, PT, R173.reuse, R248, PT ;  /* 0x000000f8ad00720c */ /* 0x040fe40003f06270 */
[----:B------:R-:W-:Y:S02]  /*1ece0*/  ISETP.GE.AND P4, PT, R173, R244, PT ;  /* 0x000000f4ad00720c */ /* 0x000fe40003f86270 */
[----:B------:R-:W-:Y:S02]  /*1ecf0*/  ISETP.GE.OR P1, PT, R169, R238, !P1 ;  /* 0x000000eea900720c */ /* 0x000fe40004f26670 */
[C---:B------:R-:W-:Y:S02]  /*1ed00*/  ISETP.GE.OR P0, PT, R173.reuse, R246, !P0 ;  /* 0x000000f6ad00720c */ /* 0x040fe40004706670 */
[----:B------:R-:W-:Y:S02]  /*1ed10*/  ISETP.GE.OR P4, PT, R173, R238, !P4 ;  /* 0x000000eead00720c */ /* 0x000fe40006786670 */
[----:B------:R-:W-:Y:S02]  /*1ed20*/  IADD3 R173, R3, 0x11, RZ ;  /* 0x0000001103ad7810 */ /* 0x000fe40007ffe0ff */
[----:B------:R-:W-:Y:S02]  /*1ed30*/  ISETP.GE.OR P6, PT, R169, R246, !P6 ;  /* 0x000000f6a900720c */ /* 0x000fe400077c6670 */
[C---:B------:R-:W-:Y:S02]  /*1ed40*/  IADD3 R169, R3.reuse, 0x9, RZ ;  /* 0x0000000903a97810 */ /* 0x040fe40007ffe0ff */
[----:B------:R-:W-:Y:S02]  /*1ed50*/  FSEL R8, R8, -INF , !P0 ;  /* 0xff80000008087808 */ /* 0x000fe40004000000 */
[-C--:B------:R-:W-:Y:S02]  /*1ed60*/  ISETP.GE.AND P2, PT, R3, R248.reuse, PT ;  /* 0x000000f80300720c */ /* 0x080fe40003f46270 */
[----:B------:R-:W-:Y:S02]  /*1ed70*/  FSEL R5, R5, -INF , !P6 ;  /* 0xff80000005057808 */ /* 0x000fe40007000000 */
[-C--:B------:R-:W-:Y:S02]  /*1ed80*/  ISETP.GE.AND P5, PT, R169, R248.reuse, PT ;  /* 0x000000f8a900720c */ /* 0x080fe40003fa6270 */
[C---:B------:R-:W-:Y:S02]  /*1ed90*/  ISETP.GE.AND P6, PT, R173.reuse, R248, PT ;  /* 0x000000f8ad00720c */ /* 0x040fe40003fc6270 */
[----:B------:R-:W-:Y:S02]  /*1eda0*/  ISETP.GE.AND P0, PT, R173, R244, PT ;  /* 0x000000f4ad00720c */ /* 0x000fe40003f06270 */
[-C--:B------:R-:W-:Y:S02]  /*1edb0*/  ISETP.GE.OR P2, PT, R3, R246.reuse, !P2 ;  /* 0x000000f60300720c */ /* 0x080fe40005746670 */
[-C--:B------:R-:W-:Y:S02]  /*1edc0*/  ISETP.GE.OR P5, PT, R169, R246.reuse, !P5 ;  /* 0x000000f6a900720c */ /* 0x080fe40006fa6670 */
[C---:B------:R-:W-:Y:S02]  /*1edd0*/  ISETP.GE.OR P6, PT, R173.reuse, R246, !P6 ;  /* 0x000000f6ad00720c */ /* 0x040fe400077c6670 */
[----:B------:R-:W-:Y:S02]  /*1ede0*/  ISETP.GE.OR P0, PT, R173, R238, !P0 ;  /* 0x000000eead00720c */ /* 0x000fe40004706670 */
[----:B------:R-:W-:Y:S02]  /*1edf0*/  IADD3 R173, R3, 0x19, RZ ;  /* 0x0000001903ad7810 */ /* 0x000fe40007ffe0ff */
[----:B------:R-:W-:Y:S02]  /*1ee00*/  FSEL R9, R9, -INF , !P5 ;  /* 0xff80000009097808 */ /* 0x000fe40006800000 */
[----:B------:R-:W-:Y:S02]  /*1ee10*/  ISETP.GE.AND P3, PT, R3, R244, PT ;  /* 0x000000f40300720c */ /* 0x000fe40003f66270 */
[----:B------:R-:W-:Y:S02]  /*1ee20*/  FSEL R171, R4, -INF , !P2 ;  /* 0xff80000004ab7808 */ /* 0x000fe40005000000 */
[----:B------:R-:W-:Y:S02]  /*1ee30*/  ISETP.GE.AND P5, PT, R173, R248, PT ;  /* 0x000000f8ad00720c */ /* 0x000fe40003fa6270 */
[C---:B------:R-:W-:Y:S02]  /*1ee40*/  ISETP.GE.OR P3, PT, R3.reuse, R238, !P3 ;  /* 0x000000ee0300720c */ /* 0x040fe40005f66670 */
[----:B------:R-:W-:Y:S02]  /*1ee50*/  IADD3 R175, R3, 0x10, RZ ;  /* 0x0000001003af7810 */ /* 0x000fe40007ffe0ff */
[----:B------:R-:W-:Y:S02]  /*1ee60*/  ISETP.GE.OR P5, PT, R173, R246, !P5 ;  /* 0x000000f6ad00720c */ /* 0x000fe40006fa6670 */
[----:B------:R-:W-:Y:S02]  /*1ee70*/  FMNMX.FTZ R4, R171, R2, !PT ;  /* 0x00000002ab047209 */ /* 0x000fe40007810000 */
[----:B------:R-:W-:Y:S02]  /*1ee80*/  ISETP.GE.AND P2, PT, R169, R244, PT ;  /* 0x000000f4a900720c */ /* 0x000fe40003f46270 */
[----:B------:R-:W-:Y:S02]  /*1ee90*/  FSEL R7, R7, -INF , !P1 ;  /* 0xff80000007077808 */ /* 0x000fe40004800000 */
[----:B------:R-:W-:Y:S02]  /*1eea0*/  ISETP.GE.OR P2, PT, R169, R238, !P2 ;  /* 0x000000eea900720c */ /* 0x000fe40005746670 */
[----:B------:R-:W-:Y:S02]  /*1eeb0*/  FSEL R169, R6, -INF , !P3 ;  /* 0xff80000006a97808 */ /* 0x000fe40005800000 */
[----:B------:R-:W-:Y:S02]  /*1eec0*/  ISETP.GE.AND P3, PT, R175, R244, PT ;  /* 0x000000f4af00720c */ /* 0x000fe40003f66270 */
[----:B------:R-:W-:Y:S02]  /*1eed0*/  FSEL R195, R17, -INF , !P5 ;  /* 0xff80000011c37808 */ /* 0x000fe40006800000 */
[----:B------:R-:W-:Y:S02]  /*1eee0*/  FMNMX.FTZ R17, R5, R4, !PT ;  /* 0x0000000405117209 */ /* 0x000fe40007810000 */
[C---:B------:R-:W-:Y:S02]  /*1eef0*/  ISETP.GE.AND P1, PT, R175.reuse, R248, PT ;  /* 0x000000f8af00720c */ /* 0x040fe40003f26270 */
[C---:B------:R-:W-:Y:S02]  /*1ef00*/  ISETP.GE.OR P3, PT, R175.reuse, R238, !P3 ;  /* 0x000000eeaf00720c */ /* 0x040fe40005f66670 */
[----:B------:R-:W-:Y:S02]  /*1ef10*/  FMNMX.FTZ R4, R8, R17, !PT ;  /* 0x0000001108047209 */ /* 0x000fe40007810000 */
[----:B------:R-:W-:Y:S02]  /*1ef20*/  ISETP.GE.OR P1, PT, R175, R246, !P1 ;  /* 0x000000f6af00720c */ /* 0x000fe40004f26670 */
[----:B------:R-:W-:Y:S02]  /*1ef30*/  IADD3 R175, R3, 0x18, RZ ;  /* 0x0000001803af7810 */ /* 0x000fe40007ffe0ff */
[----:B------:R-:W-:Y:S02]  /*1ef40*/  FSEL R10, R10, -INF , !P4 ;  /* 0xff8000000a0a7808 */ /* 0x000fe40006000000 */
[----:B------:R-:W-:Y:S02]  /*1ef50*/  FSEL R11, R11, -INF , !P2 ;  /* 0xff8000000b0b7808 */ /* 0x000fe40005000000 */
[----:B------:R-:W-:Y:S02]  /*1ef60*/  FSEL R192, R12, -INF , !P1 ;  /* 0xff8000000cc07808 */ /* 0x000fe40004800000 */
[----:B------:R-:W-:Y:S02]  /*1ef70*/  FMNMX.FTZ R17, R9, R4, !PT ;  /* 0x0000000409117209 */ /* 0x000fe40007810000 */
[C---:B------:R-:W-:Y:S02]  /*1ef80*/  ISETP.GE.AND P2, PT, R175.reuse, R248, PT ;  /* 0x000000f8af00720c */ /* 0x040fe40003f46270 */
[-C--:B------:R-:W-:Y:S02]  /*1ef90*/  ISETP.GE.AND P4, PT, R175, R244.reuse, PT ;  /* 0x000000f4af00720c */ /* 0x080fe40003f86270 */
[----:B------:R-:W-:Y:S02]  /*1efa0*/  ISETP.GE.AND P1, PT, R173, R244, PT ;  /* 0x000000f4ad00720c */ /* 0x000fe40003f26270 */
[C---:B------:R-:W-:Y:S02]  /*1efb0*/  ISETP.GE.OR P2, PT, R175.reuse, R246, !P2 ;  /* 0x000000f6af00720c */ /* 0x040fe40005746670 */
[-C--:B------:R-:W-:Y:S02]  /*1efc0*/  ISETP.GE.OR P4, PT, R175, R238.reuse, !P4 ;  /* 0x000000eeaf00720c */ /* 0x080fe40006786670 */
[----:B------:R-:W-:Y:S02]  /*1efd0*/  IADD3 R175, R3, 0x20, RZ ;  /* 0x0000002003af7810 */ /* 0x000fe40007ffe0ff */
[----:B------:R-:W-:Y:S02]  /*1efe0*/  ISETP.GE.OR P1, PT, R173, R238, !P1 ;  /* 0x000000eead00720c */ /* 0x000fe40004f26670 */
[----:B------:R-:W-:Y:S02]  /*1eff0*/  FSEL R193, R13, -INF , !P6 ;  /* 0xff8000000dc17808 */ /* 0x000fe40007000000 */
[----:B------:R-:W-:Y:S02]  /*1f000*/  FMNMX.FTZ R4, R192, R17, !PT ;  /* 0x00000011c0047209 */ /* 0x000fe40007810000 */
[----:B------:R-:W-:Y:S02]  /*1f010*/  IADD3 R173, R3, 0x21, RZ ;  /* 0x0000002103ad7810 */ /* 0x000fe40007ffe0ff */
[----:B------:R-:W-:Y:S02]  /*1f020*/  FSEL R194, R16, -INF , !P2 ;  /* 0xff80000010c27808 */ /* 0x000fe40005000000 */
[----:B------:R-:W-:Y:S02]  /*1f030*/  FSEL R197, R15, -INF , !P0 ;  /* 0xff8000000fc57808 */ /* 0x000fe40004000000 */
[----:B------:R-:W-:Y:S02]  /*1f040*/  ISETP.GE.AND P0, PT, R175, R248, PT ;  /* 0x000000f8af00720c */ /* 0x000fe40003f06270 */
[----:B------:R-:W-:Y:S02]  /*1f050*/  FSEL R199, R19, -INF , !P1 ;  /* 0xff80000013c77808 */ /* 0x000fe40004800000 */
[----:B------:R-:W-:Y:S02]  /*1f060*/  FMNMX.FTZ R19, R193, R4, !PT ;  /* 0x00000004c1137209 */ /* 0x000fe40007810000 */
[----:B------:R-:W-:Y:S02]  /*1f070*/  FMNMX.FTZ R4, R169, R0, !PT ;  /* 0x00000000a9047209 */ /* 0x000fe40007810000 */
[----:B------:R-:W-:Y:S02]  /*1f080*/  ISETP.GE.AND P6, PT, R173, R248, PT ;  /* 0x000000f8ad00720c */ /* 0x000fe40003fc6270 */
[----:B------:R-:W-:Y:S02]  /*1f090*/  ISETP.GE.OR P0, PT, R175, R246, !P0 ;  /* 0x000000f6af00720c */ /* 0x000fe40004706670 */
[----:B------:R-:W-:Y:S02]  /*1f0a0*/  FMNMX.FTZ R6, R194, R19, !PT ;  /* 0x00000013c2067209 */ /* 0x000fe40007810000 */
[----:B------:R-:W-:Y:S02]  /*1f0b0*/  FMNMX.FTZ R19, R7, R4, !PT ;  /* 0x0000000407137209 */ /* 0x000fe40007810000 */
[----:B------:R-:W-:Y:S02]  /*1f0c0*/  FSEL R203, R20, -INF , !P0 ;  /* 0xff80000014cb7808 */ /* 0x000fe40004000000 */
[----:B------:R-:W-:Y:S02]  /*1f0d0*/  ISETP.GE.OR P6, PT, R173, R246, !P6 ;  /* 0x000000f6ad00720c */ /* 0x000fe400077c6670 */
[----:B------:R-:W-:Y:S02]  /*1f0e0*/  IADD3 R13, R3, 0x28, RZ ;  /* 0x00000028030d7810 */ /* 0x000fe40007ffe0ff */
[----:B------:R-:W-:Y:S02]  /*1f0f0*/  FMNMX.FTZ R4, R195, R6, !PT ;  /* 0x00000006c3047209 */ /* 0x000fe40007810000 */
[----:B------:R-:W-:Y:S02]  /*1f100*/  FMNMX.FTZ R6, R10, R19, !PT ;  /* 0x000000130a067209 */ /* 0x000fe40007810000 */
[----:B------:R-:W-:Y:S02]  /*1f110*/  FSEL R196, R14, -INF , !P3 ;  /* 0xff8000000ec47808 */ /* 0x000fe40005800000 */
[----:B------:R-:W-:Y:S02]  /*1f120*/  IADD3 R15, R3, 0x29, RZ ;  /* 0x00000029030f7810 */ /* 0x000fe40007ffe0ff */
[----:B------:R-:W-:Y:S02]  /*1f130*/  FMNMX.FTZ R19, R11, R6, !PT ;  /* 0x000000060b137209 */ /* 0x000fe40007810000 */
[----:B------:R-:W-:Y:S02]  /*1f140*/  ISETP.GE.AND P5, PT, R13, R248, PT ;  /* 0x000000f80d00720c */ /* 0x000fe40003fa6270 */
[----:B------:R-:W-:Y:S02]  /*1f150*/  FSEL R233, R21, -INF , !P6 ;  /* 0xff80000015e97808 */ /* 0x000fe40007000000 */
[----:B------:R-:W-:Y:S02]  /*1f160*/  FMNMX.FTZ R4, R203, R4, !PT ;  /* 0x00000004cb047209 */ /* 0x000fe40007810000 */
[----:B------:R-:W-:Y:S02]  /*1f170*/  FSEL R198, R18, -INF , !P4 ;  /* 0xff80000012c67808 */ /* 0x000fe40006000000 */
[----:B------:R-:W-:Y:S02]  /*1f180*/  ISETP.GE.AND P4, PT, R15, R248, PT ;  /* 0x000000f80f00720c */ /* 0x000fe40003f86270 */
[----:B------:R-:W-:Y:S02]  /*1f190*/  ISETP.GE.OR P5, PT, R13, R246, !P5 ;  /* 0x000000f60d00720c */ /* 0x000fe40006fa6670 */
[----:B------:R-:W-:Y:S02]  /*1f1a0*/  IADD3 R17, R3, 0x30, RZ ;  /* 0x0000003003117810 */ /* 0x000fe40007ffe0ff */
[----:B------:R-:W-:Y:S02]  /*1f1b0*/  FMNMX.FTZ R21, R233, R4, !PT ;  /* 0x00000004e9157209 */ /* 0x000fe40007810000 */
[----:B------:R-:W-:Y:S02]  /*1f1c0*/  FMNMX.FTZ R4, R196, R19, !PT ;  /* 0x00000013c4047209 */ /* 0x000fe40007810000 */
[-C--:B------:R-:W-:Y:S02]  /*1f1d0*/  ISETP.GE.AND P3, PT, R175, R244.reuse, PT ;  /* 0x000000f4af00720c */ /* 0x080fe40003f66270 */
[C---:B------:R-:W-:Y:S02]  /*1f1e0*/  ISETP.GE.AND P0, PT, R15.reuse, R244, PT ;  /* 0x000000f40f00720c */ /* 0x040fe40003f06270 */
[----:B------:R-:W-:Y:S02]  /*1f1f0*/  ISETP.GE.OR P4, PT, R15, R246, !P4 ;  /* 0x000000f60f00720c */ /* 0x000fe40006786670 */
[----:B------:R-:W-:Y:S02]  /*1f200*/  FSEL R202, R24, -INF , !P5 ;  /* 0xff80000018ca7808 */ /* 0x000fe40006800000 */
[----:B------:R-:W-:Y:S02]  /*1f210*/  ISETP.GE.AND P6, PT, R17, R248, PT ;  /* 0x000000f81100720c */ /* 0x000fe40003fc6270 */
[----:B------:R-:W-:Y:S02]  /*1f220*/  FMNMX.FTZ R19, R197, R4, !PT ;  /* 0x00000004c5137209 */ /* 0x000fe40007810000 */
[----:B------:R-:W-:Y:S02]  /*1f230*/  ISETP.GE.AND P2, PT, R173, R244, PT ;  /* 0x000000f4ad00720c */ /* 0x000fe40003f46270 */
[-C--:B------:R-:W-:Y:S02]  /*1f240*/  ISETP.GE.OR P3, PT, R175, R238.reuse, !P3 ;  /* 0x000000eeaf00720c */ /* 0x080fe40005f66670 */
[----:B------:R-:W-:Y:S02]  /*1f250*/  ISETP.GE.OR P0, PT, R15, R238, !P0 ;  /* 0x000000ee0f00720c */ /* 0x000fe40004706670 */
[----:B------:R-:W-:Y:S02]  /*1f260*/  IADD3 R15, R3, 0x31, RZ ;  /* 0x00000031030f7810 */ /* 0x000fe40007ffe0ff */
[----:B------:R-:W-:Y:S02]  /*1f270*/  ISETP.GE.OR P6, PT, R17, R246, !P6 ;  /* 0x000000f61100720c */ /* 0x000fe400077c6670 */
[----:B------:R-:W-:Y:S02]  /*1f280*/  FSEL R201, R25, -INF , !P4 ;  /* 0xff80000019c97808 */ /* 0x000fe40006000000 */
[----:B------:R-:W-:Y:S02]  /*1f290*/  FMNMX.FTZ R4, R198, R19, !PT ;  /* 0x00000013c6047209 */ /* 0x000fe40007810000 */
[----:B------:R-:W-:Y:S02]  /*1f2a0*/  ISETP.GE.AND P1, PT, R13, R244, PT ;  /* 0x000000f40d00720c */ /* 0x000fe40003f26270 */
[----:B------:R-:W-:Y:S02]  /*1f2b0*/  FMNMX.FTZ R6, R202, R21, !PT ;  /* 0x00000015ca067209 */ /* 0x000fe40007810000 */
[----:B------:R-:W-:Y:S02]  /*1f2c0*/  ISETP.GE.AND P5, PT, R15, R248, PT ;  /* 0x000000f80f00720c */ /* 0x000fe40003fa6270 */
[----:B------:R-:W-:Y:S02]  /*1f2d0*/  FSEL R177, R28, -INF , !P6 ;  /* 0xff8000001cb17808 */ /* 0x000fe40007000000 */
[----:B------:R-:W-:Y:S02]  /*1f2e0*/  FSEL R200, R22, -INF , !P3 ;  /* 0xff80000016c87808 */ /* 0x000fe40005800000 */
[----:B------:R-:W-:Y:S02]  /*1f2f0*/  ISETP.GE.OR P2, PT, R173, R238, !P2 ;  /* 0x000000eead00720c */ /* 0x000fe40005746670 */
[----:B------:R-:W-:Y:S02]  /*1f300*/  FMNMX.FTZ R19, R199, R4, !PT ;  /* 0x00000004c7137209 */ /* 0x000fe40007810000 */
[----:B------:R-:W-:Y:S02]  /*1f310*/  ISETP.GE.OR P1, PT, R13, R238, !P1 ;  /* 0x000000ee0d00720c */ /* 0x000fe40004f26670 */
[----:B------:R-:W-:Y:S02]  /*1f320*/  IADD3 R13, R3, 0x38, RZ ;  /* 0x00000038030d7810 */ /* 0x000fe40007ffe0ff */
[----:B------:R-:W-:Y:S02]  /*1f330*/  FMNMX.FTZ R6, R201, R6, !PT ;  /* 0x00000006c9067209 */ /* 0x000fe40007810000 */
[----:B------:R-:W-:Y:S02]  /*1f340*/  ISETP.GE.OR P5, PT, R15, R246, !P5 ;  /* 0x000000f60f00720c */ /* 0x000fe40006fa6670 */
[----:B------:R-:W-:Y:S02]  /*1f350*/  FSEL R183, R23, -INF , !P2 ;  /* 0xff80000017b77808 */ /* 0x000fe40005000000 */
[----:B------:R-:W-:Y:S02]  /*1f360*/  IADD3 R3, R3, 0x39, RZ ;  /* 0x0000003903037810 */ /* 0x000fe40007ffe0ff */
[----:B------:R-:W-:Y:S02]  /*1f370*/  ISETP.GE.AND P4, PT, R13, R248, PT ;  /* 0x000000f80d00720c */ /* 0x000fe40003f86270 */
[----:B------:R-:W-:Y:S02]  /*1f380*/  FMNMX.FTZ R21, R177, R6, !PT ;  /* 0x00000006b1157209 */ /* 0x000fe40007810000 */
[----:B------:R-:W-:Y:S02]  /*1f390*/  FMNMX.FTZ R6, R200, R19, !PT ;  /* 0x00000013c8067209 */ /* 0x000fe40007810000 */
[----:B------:R-:W-:Y:S02]  /*1f3a0*/  FSEL R180, R29, -INF , !P5 ;  /* 0xff8000001db47808 */ /* 0x000fe40006800000 */
[----:B------:R-:W-:Y:S02]  /*1f3b0*/  ISETP.GE.AND P6, PT, R3, R248, PT ;  /* 0x000000f80300720c */ /* 0x000fe40003fc6270 */
        /* <DEDUP_REMOVED lines=18> */
[----:B------:R-:W-:Y:S01]  /*1f4e0*/  FSEL R174, R31, -INF , !P2 ;  /* 0xff8000001fae7808 */ /* 0x000fe20005000000 */
[----:B------:R-:W-:Y:S01]  /*1f4f0*/  LDSM.16.MT88.4 R20, [R221+0x10000] ;  /* 0x01000000dd14783b */ /* 0x000fe20000004200 */
[----:B------:R-:W-:Y:S02]  /*1f500*/  ISETP.GE.OR P1, PT, R13, R238, !P0 ;  /* 0x000000ee0d00720c */ /* 0x000fe40004726670 */
[----:B------:R-:W-:Y:S02]  /*1f510*/  FMNMX.FTZ R13, R175, R6, !PT ;  /* 0x00000006af0d7209 */ /* 0x000fe40007810000 */
[C---:B------:R-:W-:Y:S02]  /*1f520*/  ISETP.GE.AND P0, PT, R3.reuse, R244, PT ;  /* 0x000000f40300720c */ /* 0x040fe40003f06270 */
[----:B------:R-:W-:Y:S01]  /*1f530*/  FSEL R173, R34, -INF , !P1 ;  /* 0xff80000022ad7808 */ /* 0x000fe20004800000 */
[----:B------:R-:W1:Y:S01]  /*1f540*/  SHFL.BFLY PT, R17, R4, 0x2, 0x1f ;  /* 0x0c401f0004117f89 */ /* 0x000e6200000e0000 */
[----:B------:R-:W-:Y:S02]  /*1f550*/  FMNMX.FTZ R12, R174, R13, !PT ;  /* 0x0000000dae0c7209 */ /* 0x000fe40007810000 */
[----:B------:R-:W-:Y:S02]  /*1f560*/  ISETP.GE.OR P0, PT, R3, R238, !P0 ;  /* 0x000000ee0300720c */ /* 0x000fe40004706670 */
[----:B------:R-:W-:Y:S02]  /*1f570*/  FMNMX.FTZ R3, R173, R12, !PT ;  /* 0x0000000cad037209 */ /* 0x000fe40007810000 */
[----:B------:R-:W-:Y:S01]  /*1f580*/  FSEL R166, R35, -INF , !P0 ;  /* 0xff80000023a67808 */ /* 0x000fe20004000000 */
[----:B------:R-:W-:Y:S03]  /*1f590*/  LDSM.16.MT88.4 R12, [R223+0x10000] ;  /* 0x01000000df0c783b */ /* 0x000fe60000004200 */
[----:B------:R-:W-:Y:S05]  /*1f5a0*/  FMNMX.FTZ R6, R166, R3, !PT ;  /* 0x00000003a6067209 */ /* 0x000fea0007810000 */
[----:B------:R-:W2:Y:S01]  /*1f5b0*/  SHFL.BFLY PT, R3, R6, 0x2, 0x1f ;  /* 0x0c401f0006037f89 */ /* 0x000ea200000e0000 */
[----:B-1----:R-:W-:Y:S07]  /*1f5c0*/  FMNMX.FTZ R17, R4, R17, !PT ;  /* 0x0000001104117209 */ /* 0x002fee0007810000 */
[----:B------:R-:W-:Y:S08]  /*1f5d0*/  LDSM.16.MT88.4 R28, [R220+0x10000] ;  /* 0x01000000dc1c783b */ /* 0x000ff00000004200 */
[----:B---3--:R-:W1:Y:S01]  /*1f5e0*/  SHFL.BFLY PT, R164, R17, 0x1, 0x1f ;  /* 0x0c201f0011a47f89 */ /* 0x008e6200000e0000 */
[----:B--2---:R-:W-:Y:S07]  /*1f5f0*/  FMNMX.FTZ R4, R6, R3, !PT ;  /* 0x0000000306047209 */ /* 0x004fee0007810000 */
[----:B------:R-:W2:Y:S01]  /*1f600*/  SHFL.BFLY PT, R3, R4, 0x1, 0x1f ;  /* 0x0c201f0004037f89 */ /* 0x000ea200000e0000 */
[----:B-1----:R-:W-:Y:S04]  /*1f610*/  FMNMX.FTZ R164, R17, R164, !PT ;  /* 0x000000a411a47209 */ /* 0x002fe80007810000 */
[----:B------:R-:W-:Y:S01]  /*1f620*/  FSETP.NEU.FTZ.AND P1, PT, R164, -INF , PT ;  /* 0xff800000a400780b */ /* 0x000fe20003f3d000 */
[----:B----4-:R-:W-:Y:S05]  /*1f630*/  FMUL.FTZ R182, R165, R164 ;  /* 0x000000a4a5b67220 */ /* 0x010fea0000410000 */
[----:B------:R-:W-:Y:S02]  /*1f640*/  FSEL R182, R182, RZ, P1 ;  /* 0x000000ffb6b67208 */ /* 0x000fe40000800000 */
[----:B--2---:R-:W-:Y:S03]  /*1f650*/  FMNMX.FTZ R3, R4, R3, !PT ;  /* 0x0000000304037209 */ /* 0x004fe60007810000 */
[--C-:B------:R-:W-:Y:S01]  /*1f660*/  FFMA.FTZ R184, R5, R165, -R182.reuse ;  /* 0x000000a505b87223 */ /* 0x100fe200000108b6 */
[----:B------:R-:W-:Y:S01]  /*1f670*/  FSEL R5, R164, RZ, P1 ;  /* 0x000000ffa4057208 */ /* 0x000fe20000800000 */
[----:B------:R-:W-:Y:S01]  /*1f680*/  FMUL.FTZ R172, R165, R3 ;  /* 0x00000003a5ac7220 */ /* 0x000fe20000410000 */
[----:B------:R-:W-:Y:S01]  /*1f690*/  FSETP.NEU.FTZ.AND P0, PT, R3, -INF , PT ;  /* 0xff8000000300780b */ /* 0x000fe20003f1d000 */
[-C--:B------:R-:W-:Y:S02]  /*1f6a0*/  FFMA.FTZ R185, R171, R165.reuse, -R182 ;  /* 0x000000a5abb97223 */ /* 0x080fe400000108b6 */
[----:B------:R-:W-:Y:S01]  /*1f6b0*/  FADD.FTZ R4, -R5, R2 ;  /* 0x0000000205047221 */ /* 0x000fe20000010100 */
[----:B------:R-:W-:Y:S01]  /*1f6c0*/  FSEL R5, R3, RZ, P0 ;  /* 0x000000ff03057208 */ /* 0x000fe20000000000 */
[-C--:B------:R-:W-:Y:S01]  /*1f6d0*/  FFMA.FTZ R191, R8, R165.reuse, -R182 ;  /* 0x000000a508bf7223 */ /* 0x080fe200000108b6 */
[----:B------:R-:W-:Y:S01]  /*1f6e0*/  FSEL R172, R172, RZ, P0 ;  /* 0x000000ffacac7208 */ /* 0x000fe20000000000 */
[----:B------:R-:W-:Y:S01]  /*1f6f0*/  FMUL.FTZ R2, R165, R4 ;  /* 0x00000004a5027220 */ /* 0x000fe20000410000 */
[----:B------:R-:W-:Y:S01]  /*1f700*/  MUFU.EX2 R185, R185 ;  /* 0x000000b900b97308 */ /* 0x000fe20000000800 */
[----:B------:R-:W-:Y:S01]  /*1f710*/  FADD.FTZ R4, -R5, R0 ;  /* 0x0000000005047221 */ /* 0x000fe20000010100 */
[----:B------:R-:W-:Y:S01]  /*1f720*/  ISETP.GT.AND P0, PT, R247, R230, PT ;  /* 0x000000e6f700720c */ /* 0x000fe20003f04270 */
[-C--:B------:R-:W-:Y:S02]  /*1f730*/  FFMA.FTZ R190, R9, R165.reuse, -R182 ;  /* 0x000000a509be7223 */ /* 0x080fe400000108b6 */
[-CC-:B------:R-:W-:Y:S02]  /*1f740*/  FFMA.FTZ R189, R169, R165.reuse, -R172.reuse ;  /* 0x000000a5a9bd7223 */ /* 0x180fe400000108ac */
[-CC-:B------:R-:W-:Y:S02]  /*1f750*/  FFMA.FTZ R188, R7, R165.reuse, -R172.reuse ;  /* 0x000000a507bc7223 */ /* 0x180fe400000108ac */
[-CC-:B------:R-:W-:Y:S01]  /*1f760*/  FFMA.FTZ R187, R10, R165.reuse, -R172.reuse ;  /* 0x000000a50abb7223 */ /* 0x180fe200000108ac */
[----:B------:R-:W1:Y:S01]  /*1f770*/  MUFU.EX2 R2, R2 ;  /* 0x0000000200027308 */ /* 0x000e620000000800 */
[-C--:B------:R-:W-:Y:S02]  /*1f780*/  FFMA.FTZ R186, R11, R165.reuse, -R172 ;  /* 0x000000a50bba7223 */ /* 0x080fe400000108ac */
[----:B------:R-:W-:Y:S02]  /*1f790*/  FMUL.FTZ R0, R165, R4 ;  /* 0x00000004a5007220 */ /* 0x000fe40000410000 */
[-CC-:B------:R-:W-:Y:S02]  /*1f7a0*/  FFMA.FTZ R177, R177, R165.reuse, -R182.reuse ;  /* 0x000000a5b1b17223 */ /* 0x180fe400000108b6 */
[-CC-:B------:R-:W-:Y:S02]  /*1f7b0*/  FFMA.FTZ R180, R180, R165.reuse, -R182.reuse ;  /* 0x000000a5b4b47223 */ /* 0x180fe400000108b6 */
[-C--:B------:R-:W-:Y:S01]  /*1f7c0*/  FFMA.FTZ R178, R178, R165.reuse, -R182 ;  /* 0x000000a5b2b27223 */ /* 0x080fe200000108b6 */
[----:B------:R-:W2:Y:S01]  /*1f7d0*/  MUFU.EX2 R0, R0 ;  /* 0x0000000000007308 */ /* 0x000ea20000000800 */
[-CC-:B------:R-:W-:Y:S02]  /*1f7e0*/  FFMA.FTZ R175, R175, R165.reuse, -R172.reuse ;  /* 0x000000a5afaf7223 */ /* 0x180fe400000108ac */
[-C--:B------:R-:W-:Y:S02]  /*1f7f0*/  FFMA.FTZ R174, R174, R165.reuse, -R172 ;  /* 0x000000a5aeae7223 */ /* 0x080fe400000108ac */
[-CC-:B------:R-:W-:Y:S02]  /*1f800*/  FFMA.FTZ R192, R192, R165.reuse, -R182.reuse ;  /* 0x000000a5c0c07223 */ /* 0x180fe400000108b6 */
[-CC-:B------:R-:W-:Y:S02]  /*1f810*/  FFMA.FTZ R193, R193, R165.reuse, -R182.reuse ;  /* 0x000000a5c1c17223 */ /* 0x180fe400000108b6 */
[-CC-:B------:R-:W-:Y:S01]  /*1f820*/  FFMA.FTZ R194, R194, R165.reuse, -R182.reuse ;  /* 0x000000a5c2c27223 */ /* 0x180fe200000108b6 */
[----:B------:R-:W3:Y:S01]  /*1f830*/  MUFU.EX2 R184, R184 ;  /* 0x000000b800b87308 */ /* 0x000ee20000000800 */
[-C--:B------:R-:W-:Y:S02]  /*1f840*/  FFMA.FTZ R195, R195, R165.reuse, -R182 ;  /* 0x000000a5c3c37223 */ /* 0x080fe400000108b6 */
[--C-:B------:R-:W-:Y:S02]  /*1f850*/  FFMA.FTZ R196, R196, R165, -R172.reuse ;  /* 0x000000a5c4c47223 */ /* 0x100fe400000108ac */
[C---:B-1----:R-:W-:Y:S02]  /*1f860*/  FMUL.FTZ R4, R2.reuse, R160 ;  /* 0x000000a002047220 */ /* 0x042fe40000410000 */
        /* <DEDUP_REMOVED lines=8> */
[----:B------:R-:W1:Y:S01]  /*1f8f0*/  MUFU.EX2 R190, R190 ;  /* 0x000000be00be7308 */ /* 0x000e620000000800 */
[----:B------:R-:W-:Y:S01]  /*1f900*/  FMUL.FTZ R11, R0, R159 ;  /* 0x0000009f000b7220 */ /* 0x000fe20000410000 */
[----:B------:R-:W-:Y:S01]  /*1f910*/  LDSM.16.MT88.4 R160, [R219+0x12800] ;  /* 0x01280000dba0783b */ /* 0x000fe20000004200 */
[----:B------:R-:W-:Y:S01]  /*1f920*/  FMUL.FTZ R17, R2, R149 ;  /* 0x0000009502117220 */ /* 0x000fe20000410000 */
[----:B---3--:R-:W-:Y:S01]  /*1f930*/  F2FP.BF16.PACK_AB R168, R184, R185 ;  /* 0x000000b9b8a8723e */ /* 0x008fe200000010ff */
        /* <DEDUP_REMOVED lines=13> */
[----:B-1----:R-:W-:Y:S01]  /*1fa10*/  F2FP.BF16.PACK_AB R170, R190, R191 ;  /* 0x000000bfbeaa723e */ /* 0x002fe200000010ff */
[----:B------:R-:W-:Y:S02]  /*1fa20*/  FMUL.FTZ R35, R0, R135 ;  /* 0x0000008700237220 */ /* 0x000fe40000410000 */
[C---:B------:R-:W-:Y:S03]  /*1fa30*/  FMUL.FTZ R36, R2.reuse, R36 ;  /* 0x0000002402247220 */ /* 0x040fe60000410000 */
[----:B------:R-:W-:Y:S01]  /*1fa40*/  LDSM.16.MT88.4 R132, [R220+0x12000] ;  /* 0x01200000dc84783b */ /* 0x000fe20000004200 */
[----:B------:R-:W-:Y:S01]  /*1fa50*/  MUFU.EX2 R187, R187 ;  /* 0x000000bb00bb7308 */ /* 0x000fe20000000800 */
[----:B------:R-:W-:Y:S02]  /*1fa60*/  FMUL.FTZ R37, R2, R37 ;  /* 0x0000002502257220 */ /* 0x000fe40000410000 */
[C---:B------:R-:W-:Y:S02]  /*1fa70*/  FMUL.FTZ R38, R0.reuse, R38 ;  /* 0x0000002600267220 */ /* 0x040fe40000410000 */
[----:B------:R-:W-:Y:S02]  /*1fa80*/  FMUL.FTZ R39, R0, R39 ;  /* 0x0000002700277220 */ /* 0x000fe40000410000 */
[----:B------:R-:W-:Y:S01]  /*1fa90*/  LDSM.16.MT88.4 R156, [R220+0x12800] ;  /* 0x01280000dc9c783b */ /* 0x000fe20000004200 */
[C---:B------:R-:W-:Y:S02]  /*1faa0*/  FMUL.FTZ R40, R2.reuse, R40 ;  /* 0x0000002802287220 */ /* 0x040fe40000410000 */
[----:B------:R-:W1:Y:S01]  /*1fab0*/  MUFU.EX2 R186, R186 ;  /* 0x000000ba00ba7308 */ /* 0x000e620000000800 */
[----:B------:R-:W-:Y:S02]  /*1fac0*/  FMUL.FTZ R41, R2, R41 ;  /* 0x0000002902297220 */ /* 0x000fe40000410000 */
[----:B------:R-:W-:Y:S01]  /*1fad0*/  FMUL.FTZ R42, R0, R42 ;  /* 0x0000002a002a7220 */ /* 0x000fe20000410000 */
        /* <DEDUP_REMOVED lines=12> */
[----:B------:R-:W-:Y:S01]  /*1fba0*/  FMUL.FTZ R52, R2, R52 ;  /* 0x0000003402347220 */ /* 0x000fe20000410000 */
[----:B-1----:R-:W-:Y:S01]  /*1fbb0*/  F2FP.BF16.PACK_AB R171, R186, R187 ;  /* 0x000000bbbaab723e */ /* 0x002fe200000010ff */
[----:B------:R-:W-:Y:S02]  /*1fbc0*/  FMUL.FTZ R53, R2, R53 ;  /* 0x0000003502357220 */ /* 0x000fe40000410000 */
[C---:B------:R-:W-:Y:S02]  /*1fbd0*/  FMUL.FTZ R54, R0.reuse, R54 ;  /* 0x0000003600367220 */ /* 0x040fe40000410000 */
[----:B------:R-:W-:Y:S01]  /*1fbe0*/  FMUL.FTZ R55, R0, R55 ;  /* 0x0000003700377220 */ /* 0x000fe20000410000 */
[----:B------:R-:W-:Y:S01]  /*1fbf0*/  MUFU.EX2 R194, R194 ;  /* 0x000000c200c27308 */ /* 0x000fe20000000800 */
[C---:B------:R-:W-:Y:S05]  /*1fc00*/  HMMA.16816.F32.BF16 R4, R168.reuse, R12, R4 ;  /* 0x0000000ca804723c */ /* 0x040fea0000041804 */
        /* <DEDUP_REMOVED lines=44> */
[C---:B---3--:R-:W-:Y:S04]  /*1fed0*/  HMMA.16816.F32.BF16 R36, R168.reuse, R144, R36 ;  /* 0x00000090a824723c */ /* 0x048fe80000041824 */
[----:B------:R-:W-:Y:S02]  /*1fee0*/  FMUL.FTZ R75, R0, R75 ;  /* 0x0000004b004b7220 */ /* 0x000fe40000410000 */
[C---:B------:R-:W-:Y:S02]  /*1fef0*/  FMUL.FTZ R76, R2.reuse, R76 ;  /* 0x0000004c024c7220 */ /* 0x040fe40000410000 */
[C---:B------:R-:W-:Y:S01]  /*1ff00*/  HMMA.16816.F32.BF16 R40, R168.reuse, R146, R40 ;  /* 0x00000092a828723c */ /* 0x040fe20000041828 */
[----:B------:R-:W-:Y:S03]  /*1ff10*/  LDSM.16.MT88.4 R144, [R220+0x10800] ;  /* 0x01080000dc90783b */ /* 0x000fe60000004200 */
[----:B------:R-:W-:Y:S02]  /*1ff20*/  FMUL.FTZ R77, R2, R77 ;  /* 0x0000004d024d7220 */ /* 0x000fe40000410000 */
[C---:B------:R-:W-:Y:S02]  /*1ff30*/  FMUL.FTZ R78, R0.reuse, R78 ;  /* 0x0000004e004e7220 */ /* 0x040fe40000410000 */
[----:B------:R-:W-:Y:S01]  /*1ff40*/  FMUL.FTZ R79, R0, R79 ;  /* 0x0000004f004f7220 */ /* 0x000fe20000410000 */
[C---:B----4-:R-:W-:Y:S03]  /*1ff50*/  HMMA.16816.F32.BF16 R44, R168.reuse, R136, R44 ;  /* 0x00000088a82c723c */ /* 0x050fe6000004182c */
        /* <DEDUP_REMOVED lines=66> */
[-CC-:B------:R-:W-:Y:S02]  /*20380*/  FFMA.FTZ R197, R197, R165.reuse, -R172.reuse ;  /* 0x000000a5c5c57223 */ /* 0x180fe400000108ac */
[--C-:B------:R-:W-:Y:S03]  /*20390*/  FFMA.FTZ R198, R198, R165, -R172.reuse ;  /* 0x000000a5c6c67223 */ /* 0x100fe600000108ac */
[C---:B-1----:R-:W-:Y:S01]  /*203a0*/  HMMA.16816.F32.BF16 R116, R168.reuse, R136, R116 ;  /* 0x00000088a874723c */ /* 0x042fe20000041874 */
[----:B------:R-:W1:Y:S02]  /*203b0*/  MUFU.EX2 R197, R197 ;  /* 0x000000c500c57308 */ /* 0x000e640000000800 */
[C---:B------:R-:W-:Y:S02]  /*203c0*/  FMUL.FTZ R120, R2.reuse, R120 ;  /* 0x0000007802787220 */ /* 0x040fe40000410000 */
[----:B------:R-:W-:Y:S02]  /*203d0*/  FMUL.FTZ R121, R2, R121 ;  /* 0x0000007902797220 */ /* 0x000fe40000410000 */
[C---:B------:R-:W-:Y:S02]  /*203e0*/  FMUL.FTZ R122, R0.reuse, R122 ;  /* 0x0000007a007a7220 */ /* 0x040fe40000410000 */
[----:B------:R-:W-:Y:S02]  /*203f0*/  FMUL.FTZ R123, R0, R123 ;  /* 0x0000007b007b7220 */ /* 0x000fe40000410000 */
[----:B------:R-:W-:Y:S01]  /*20400*/  MUFU.EX2 R198, R198 ;  /* 0x000000c600c67308 */ /* 0x000fe20000000800 */
[-C--:B------:R-:W-:Y:S02]  /*20410*/  FFMA.FTZ R199, R199, R165.reuse, -R172 ;  /* 0x000000a5c7c77223 */ /* 0x080fe400000108ac */
[--C-:B------:R-:W-:Y:S02]  /*20420*/  FFMA.FTZ R203, R203, R165, -R182.reuse ;  /* 0x000000a5cbcb7223 */ /* 0x100fe400000108b6 */
[C---:B------:R-:W-:Y:S01]  /*20430*/  HMMA.16816.F32.BF16 R120, R168.reuse, R138, R120 ;  /* 0x0000008aa878723c */ /* 0x040fe20000041878 */
[----:B------:R-:W5:Y:S02]  /*20440*/  LDSM.16.MT88.4 R136, [R221+0x10800] ;  /* 0x01080000dd88783b */ /* 0x000f640000004200 */
[C---:B------:R-:W-:Y:S02]  /*20450*/  FMUL.FTZ R124, R2.reuse, R124 ;  /* 0x0000007c027c7220 */ /* 0x040fe40000410000 */
[----:B------:R-:W1:Y:S01]  /*20460*/  MUFU.EX2 R199, R199 ;  /* 0x000000c700c77308 */ /* 0x000e620000000800 */
[----:B------:R-:W-:Y:S02]  /*20470*/  FMUL.FTZ R125, R2, R125 ;  /* 0x0000007d027d7220 */ /* 0x000fe40000410000 */
[C---:B------:R-:W-:Y:S04]  /*20480*/  FMUL.FTZ R126, R0.reuse, R126 ;  /* 0x0000007e007e7220 */ /* 0x040fe80000410000 */
[----:B------:R-:W-:Y:S02]  /*20490*/  FMUL.FTZ R127, R0, R127 ;  /* 0x0000007f007f7220 */ /* 0x000fe40000410000 */
[-CC-:B------:R-:W-:Y:S01]  /*204a0*/  FFMA.FTZ R233, R233, R165.reuse, -R182.reuse ;  /* 0x000000a5e9e97223 */ /* 0x180fe200000108b6 */
[----:B------:R-:W-:Y:S01]  /*204b0*/  MUFU.EX2 R203, R203 ;  /* 0x000000cb00cb7308 */ /* 0x000fe20000000800 */
[-CC-:B------:R-:W-:Y:S02]  /*204c0*/  FFMA.FTZ R202, R202, R165.reuse, -R182.reuse ;  /* 0x000000a5caca7223 */ /* 0x180fe400000108b6 */
[--C-:B------:R-:W-:Y:S01]  /*204d0*/  FFMA.FTZ R201, R201, R165, -R182.reuse ;  /* 0x000000a5c9c97223 */ /* 0x100fe200000108b6 */
[C---:B---3--:R-:W-:Y:S03]  /*204e0*/  HMMA.16816.F32.BF16 R124, R168.reuse, R132, R124 ;  /* 0x00000084a87c723c */ /* 0x048fe6000004187c */
[C---:B------:R-:W-:Y:S02]  /*204f0*/  FMUL.FTZ R128, R2.reuse, R128 ;  /* 0x0000008002807220 */ /* 0x040fe40000410000 */
[----:B------:R-:W-:Y:S01]  /*20500*/  FMUL.FTZ R129, R2, R129 ;  /* 0x0000008102817220 */ /* 0x000fe20000410000 */
[----:B------:R-:W3:Y:S01]  /*20510*/  MUFU.EX2 R233, R233 ;  /* 0x000000e900e97308 */ /* 0x000ee20000000800 */
[C---:B------:R-:W-:Y:S01]  /*20520*/  FMUL.FTZ R130, R0.reuse, R130 ;  /* 0x0000008200827220 */ /* 0x040fe20000410000 */
[----:B--2---:R-:W-:Y:S01]  /*20530*/  F2FP.BF16.PACK_AB R132, R193, R192 ;  /* 0x000000c0c184723e */ /* 0x004fe200000010ff */
[----:B------:R-:W-:Y:S03]  /*20540*/  FMUL.FTZ R131, R0, R131 ;  /* 0x0000008300837220 */ /* 0x000fe60000410000 */
[-C--:B------:R-:W-:Y:S01]  /*20550*/  FFMA.FTZ R182, R176, R165.reuse, -R182 ;  /* 0x000000a5b0b67223 */ /* 0x080fe200000108b6 */
[----:B-1----:R-:W-:Y:S01]  /*20560*/  F2FP.BF16.PACK_AB R133, R197, R196 ;  /* 0x000000c4c585723e */ /* 0x002fe200000010ff */
[-CC-:B------:R-:W-:Y:S02]  /*20570*/  FFMA.FTZ R200, R200, R165.reuse, -R172.reuse ;  /* 0x000000a5c8c87223 */ /* 0x180fe400000108ac */
[----:B------:R-:W-:Y:S01]  /*20580*/  HMMA.16816.F32.BF16 R128, R168, R134, R128 ;  /* 0x00000086a880723c */ /* 0x000fe20000041880 */
[----:B------:R-:W-:Y:S02]  /*20590*/  MUFU.EX2 R168, R180 ;  /* 0x000000b400a87308 */ /* 0x000fe40000000800 */
[-CC-:B------:R-:W-:Y:S02]  /*205a0*/  FFMA.FTZ R183, R183, R165.reuse, -R172.reuse ;  /* 0x000000a5b7b77223 */ /* 0x180fe400000108ac */
[-CC-:B------:R-:W-:Y:S02]  /*205b0*/  FFMA.FTZ R181, R181, R165.reuse, -R172.reuse ;  /* 0x000000a5b5b57223 */ /* 0x180fe400000108ac */
[----:B------:R-:W-:Y:S01]  /*205c0*/  F2FP.BF16.PACK_AB R134, R195, R194 ;  /* 0x000000c2c386723e */ /* 0x000fe200000010ff */
[--C-:B------:R-:W-:Y:S01]  /*205d0*/  FFMA.FTZ R179, R179, R165, -R172.reuse ;  /* 0x000000a5b3b37223 */ /* 0x100fe200000108ac */
[----:B------:R-:W-:Y:S02]  /*205e0*/  F2FP.BF16.PACK_AB R135, R199, R198 ;  /* 0x000000c6c787723e */ /* 0x000fe400000010ff */
[----:B------:R-:W-:Y:S01]  /*205f0*/  MUFU.EX2 R169, R183 ;  /* 0x000000b700a97308 */ /* 0x000fe20000000800 */
[----:B------:R-:W-:Y:S01]  /*20600*/  FFMA.FTZ R185, R2, R251, R185 ;  /* 0x000000fb02b97223 */ /* 0x000fe200000100b9 */
[----:B------:R-:W-:Y:S01]  /*20610*/  MOV R2, R164 ;  /* 0x000000a400027202 */ /* 0x000fe20000000f00 */
[----:B------:R-:W-:Y:S02]  /*20620*/  FFMA.FTZ R189, R0, R249, R189 ;  /* 0x000000f900bd7223 */ /* 0x000fe400000100bd */
[C---:B----4-:R-:W-:Y:S05]  /*20630*/  HMMA.16816.F32.BF16 R4, R132.reuse, R140, R4 ;  /* 0x0000008c8404723c */ /* 0x050fea0000041804 */
[----:B------:R-:W-:Y:S01]  /*20640*/  MUFU.EX2 R183, R174 ;  /* 0x000000ae00b77308 */ /* 0x000fe20000000800 */
[----:B------:R-:W-:Y:S02]  /*20650*/  FADD.FTZ R184, R184, R185 ;  /* 0x000000b9b8b87221 */ /* 0x000fe40000010000 */
[C---:B------:R-:W-:Y:S01]  /*20660*/  HMMA.16816.F32.BF16 R8, R132.reuse, R142, R8 ;  /* 0x0000008e8408723c */ /* 0x040fe20000041808 */
[----:B------:R-:W1:Y:S03]  /*20670*/  LDSM.16.MT88.4 R140, [R221+0x12800] ;  /* 0x01280000dd8c783b */ /* 0x000e660000004200 */
[----:B------:R-:W-:Y:S03]  /*20680*/  FADD.FTZ R188, R188, R189 ;  /* 0x000000bdbcbc7221 */ /* 0x000fe60000010000 */
[----:B------:R-:W-:Y:S01]  /*20690*/  MUFU.EX2 R170, R181 ;  /* 0x000000b500aa7308 */ /* 0x000fe20000000800 */
[C---:B-----5:R-:W-:Y:S08]  /*206a0*/  HMMA.16816.F32.BF16 R12, R132.reuse, R136, R12 ;  /* 0x00000088840c723c */ /* 0x060ff0000004180c */
[C---:B------:R-:W-:Y:S01]  /*206b0*/  HMMA.16816.F32.BF16 R16, R132.reuse, R138, R16 ;  /* 0x0000008a8410723c */ /* 0x040fe20000041810 */
[----:B------:R-:W2:Y:S01]  /*206c0*/  LDSM.16.MT88.4 R136, [R223+0x14800] ;  /* 0x01480000df88783b */ /* 0x000ea20000004200 */
[----:B------:R-:W-:Y:S06]  /*206d0*/  MUFU.EX2 R181, R177 ;  /* 0x000000b100b57308 */ /* 0x000fec0000000800 */
[C---:B------:R-:W-:Y:S04]  /*206e0*/  HMMA.16816.F32.BF16 R20, R132.reuse, R144, R20 ;  /* 0x000000908414723c */ /* 0x040fe80000041814 */
[----:B------:R-:W-:Y:S04]  /*206f0*/  MUFU.EX2 R171, R179 ;  /* 0x000000b300ab7308 */ /* 0x000fe80000000800 */
[C---:B------:R-:W-:Y:S01]  /*20700*/  HMMA.16816.F32.BF16 R24, R132.reuse, R146, R24 ;  /* 0x000000928418723c */ /* 0x040fe20000041818 */
[----:B------:R-:W4:Y:S05]  /*20710*/  LDSM.16.MT88.4 R144, [R221+0x14800] ;  /* 0x01480000dd90783b */ /* 0x000f2a0000004200 */
[----:B------:R-:W-:Y:S02]  /*20720*/  MUFU.EX2 R179, R175 ;  /* 0x000000af00b37308 */ /* 0x000fe40000000800 */
[C---:B------:R-:W-:Y:S08]  /*20730*/  HMMA.16816.F32.BF16 R28, R132.reuse, R148, R28 ;  /* 0x00000094841c723c */ /* 0x040ff0000004181c */
[C---:B------:R-:W-:Y:S01]  /*20740*/  HMMA.16816.F32.BF16 R32, R132.reuse, R150, R32 ;  /* 0x000000968420723c */ /* 0x040fe20000041820 */
[----:B------:R-:W5:Y:S01]  /*20750*/  LDSM.16.MT88.4 R148, [R220+0x14800] ;  /* 0x01480000dc94783b */ /* 0x000f620000004200 */
[----:B------:R-:W-:Y:S06]  /*20760*/  MUFU.EX2 R202, R202 ;  /* 0x000000ca00ca7308 */ /* 0x000fec0000000800 */
[C---:B------:R-:W-:Y:S04]  /*20770*/  HMMA.16816.F32.BF16 R36, R132.reuse, R152, R36 ;  /* 0x000000988424723c */ /* 0x040fe80000041824 */
[----:B------:R-:W2:Y:S04]  /*20780*/  MUFU.EX2 R201, R201 ;  /* 0x000000c900c97308 */ /* 0x000ea80000000800 */
[C---:B------:R-:W-:Y:S01]  /*20790*/  HMMA.16816.F32.BF16 R40, R132.reuse, R154, R40 ;  /* 0x0000009a8428723c */ /* 0x040fe20000041828 */
[----:B------:R-:W-:Y:S05]  /*207a0*/  LDSM.16.MT88.4 R152, [R220+0x16800] ;  /* 0x01680000dc98783b */ /* 0x000fea0000004200 */
[----:B------:R-:W2:Y:S02]  /*207b0*/  MUFU.EX2 R200, R200 ;  /* 0x000000c800c87308 */ /* 0x000ea40000000800 */
        /* <DEDUP_REMOVED lines=31> */
[----:B------:R-:W-:Y:S01]  /*209b0*/  HMMA.16816.F32.BF16 R128, R132, R150, R128 ;  /* 0x000000968480723c */ /* 0x000fe20000041880 */
[----:B------:R-:W-:Y:S06]  /*209c0*/  LDSM.16.MT88.4 R148, [R221+0x13000] ;  /* 0x01300000dd94783b */ /* 0x000fec0000004200 */
[----:B---3--:R-:W-:Y:S02]  /*209d0*/  F2FP.BF16.PACK_AB R132, R233, R203 ;  /* 0x000000cbe984723e */ /* 0x008fe400000010ff */
[----:B------:R-:W-:Y:S03]  /*209e0*/  F2FP.BF16.PACK_AB R134, R201, R202 ;  /* 0x000000cac986723e */ /* 0x000fe600000010ff */
[----:B------:R-:W-:Y:S02]  /*209f0*/  F2FP.BF16.PACK_AB R133, R169, R200 ;  /* 0x000000c8a985723e */ /* 0x000fe400000010ff */
[-C--:B------:R-:W-:Y:S07]  /*20a00*/  F2FP.BF16.PACK_AB R135, R171, R170.reuse ;  /* 0x000000aaab87723e */ /* 0x080fee00000010ff */
        /* <DEDUP_REMOVED lines=23> */
[----:B------:R-:W-:Y:S07]  /*20b80*/  LDSM.16.MT88.4 R156, [R223+0x11800] ;  /* 0x01180000df9c783b */ /* 0x000fee0000004200 */
[C---:B------:R-:W-:Y:S07]  /*20b90*/  HMMA.16816.F32.BF16 R68, R132.reuse, R160, R68 ;  /* 0x000000a08444723c */ /* 0x040fee0000041844 */
[-CC-:B------:R-:W-:Y:S01]  /*20ba0*/  FFMA.FTZ R160, R173, R165.reuse, -R172.reuse ;  /* 0x000000a5ada07223 */ /* 0x180fe200000108ac */
[C---:B------:R-:W-:Y:S01]  /*20bb0*/  HMMA.16816.F32.BF16 R72, R132.reuse, R162, R72 ;  /* 0x000000a28448723c */ /* 0x040fe20000041848 */
[----:B------:R-:W3:Y:S03]  /*20bc0*/  MUFU.EX2 R162, R182 ;  /* 0x000000b600a27308 */ /* 0x000ee60000000800 */
[----:B------:R-:W-:Y:S01]  /*20bd0*/  FFMA.FTZ R172, R166, R165, -R172 ;  /* 0x000000a5a6ac7223 */ /* 0x000fe200000108ac */
[----:B------:R-:W-:Y:S02]  /*20be0*/  MOV R161, R170 ;  /* 0x000000aa00a17202 */ /* 0x000fe40000000f00 */
[----:B------:R-:W-:Y:S01]  /*20bf0*/  MOV R163, R171 ;  /* 0x000000ab00a37202 */ /* 0x000fe20000000f00 */
[C---:B--2---:R-:W-:Y:S03]  /*20c00*/  HMMA.16816.F32.BF16 R76, R132.reuse, R136, R76 ;  /* 0x00000088844c723c */ /* 0x044fe6000004184c */
[----:B------:R-:W-:Y:S05]  /*20c10*/  MUFU.EX2 R171, R178 ;  /* 0x000000b200ab7308 */ /* 0x000fea0000000800 */
[C---:B------:R-:W-:Y:S01]  /*20c20*/  HMMA.16816.F32.BF16 R80, R132.reuse, R138, R80 ;  /* 0x0000008a8450723c */ /* 0x040fe20000041850 */
[----:B------:R-:W2:Y:S04]  /*20c30*/  LDSM.16.MT88.4 R136, [R221+0x17000] ;  /* 0x01700000dd88783b */ /* 0x000ea80000004200 */
[----:B------:R5:W-:Y:S03]  /*20c40*/  MUFU.EX2 R165, R172 ;  /* 0x000000ac00a57308 */ /* 0x000be60000000800 */
[C---:B----4-:R-:W-:Y:S04]  /*20c50*/  HMMA.16816.F32.BF16 R84, R132.reuse, R144, R84 ;  /* 0x000000908454723c */ /* 0x050fe80000041854 */
[----:B---3--:R-:W-:Y:S03]  /*20c60*/  MOV R166, R162 ;  /* 0x000000a200a67202 */ /* 0x008fe60000000f00 */
[----:B------:R-:W3:Y:S01]  /*20c70*/  MUFU.EX2 R170, R160 ;  /* 0x000000a000aa7308 */ /* 0x000ee20000000800 */
[C---:B------:R-:W-:Y:S01]  /*20c80*/  HMMA.16816.F32.BF16 R88, R132.reuse, R146, R88 ;  /* 0x000000928458723c */ /* 0x040fe20000041858 */
[----:B------:R-:W4:Y:S07]  /*20c90*/  LDSM.16.MT88.4 R144, [R220+0x17000] ;  /* 0x01700000dc90783b */ /* 0x000f2e0000004200 */
[C---:B-1----:R-:W-:Y:S01]  /*20ca0*/  HMMA.16816.F32.BF16 R92, R132.reuse, R140, R92 ;  /* 0x0000008c845c723c */ /* 0x042fe2000004185c */
[----:B-----5:R-:W-:Y:S07]  /*20cb0*/  LDSM.16.MT88.4 R172, [R219+0x11800] ;  /* 0x01180000dbac783b */ /* 0x020fee0000004200 */
[C---:B------:R-:W-:Y:S01]  /*20cc0*/  HMMA.16816.F32.BF16 R96, R132.reuse, R142, R96 ;  /* 0x0000008e8460723c */ /* 0x040fe20000041860 */
[----:B------:R-:W-:Y:S07]  /*20cd0*/  LDSM.16.MT88.4 R140, [R220+0x11800] ;  /* 0x01180000dc8c783b */ /* 0x000fee0000004200 */
[C---:B------:R-:W-:Y:S08]  /*20ce0*/  HMMA.16816.F32.BF16 R100, R132.reuse, R148, R100 ;  /* 0x000000948464723c */ /* 0x040ff00000041864 */
[C---:B------:R-:W-:Y:S01]  /*20cf0*/  HMMA.16816.F32.BF16 R104, R132.reuse, R150, R104 ;  /* 0x000000968468723c */ /* 0x040fe20000041868 */
[----:B------:R-:W1:Y:S07]  /*20d00*/  LDSM.16.MT88.4 R148, [R221+0x11800] ;  /* 0x01180000dd94783b */ /* 0x000e6e0000004200 */
[C---:B--2---:R-:W-:Y:S07]  /*20d10*/  HMMA.16816.F32.BF16 R108, R132.reuse, R136, R108 ;  /* 0x00000088846c723c */ /* 0x044fee000004186c */
[----:B------:R-:W-:Y:S01]  /*20d20*/  MOV R136, R163 ;  /* 0x000000a300887202 */ /* 0x000fe20000000f00 */
[C---:B------:R-:W-:Y:S04]  /*20d30*/  HMMA.16816.F32.BF16 R112, R132.reuse, R138, R112 ;  /* 0x0000008a8470723c */ /* 0x040fe80000041870 */
[----:B------:R-:W-:Y:S03]  /*20d40*/  MOV R137, R161 ;  /* 0x000000a100897202 */ /* 0x000fe60000000f00 */
[----:B------:R-:W-:Y:S01]  /*20d50*/  MOV R138, R179 ;  /* 0x000000b3008a7202 */ /* 0x000fe20000000f00 */
[C---:B----4-:R-:W-:Y:S01]  /*20d60*/  HMMA.16816.F32.BF16 R116, R132.reuse, R144, R116 ;  /* 0x000000908474723c */ /* 0x050fe20000041874 */
[----:B------:R-:W2:Y:S03]  /*20d70*/  LDSM.16.MT88.4 R176, [R223+0x13800] ;  /* 0x01380000dfb0783b */ /* 0x000ea60000004200 */
[----:B------:R-:W-:Y:S03]  /*20d80*/  MOV R139, R181 ;  /* 0x000000b5008b7202 */ /* 0x000fe60000000f00 */
[----:B------:R-:W-:Y:S01]  /*20d90*/  MOV R144, R183 ;  /* 0x000000b700907202 */ /* 0x000fe20000000f00 */
[C---:B------:R-:W-:Y:S01]  /*20da0*/  HMMA.16816.F32.BF16 R120, R132.reuse, R146, R120 ;  /* 0x000000928478723c */ /* 0x040fe20000041878 */
[----:B------:R-:W4:Y:S03]  /*20db0*/  LDSM.16.MT88.4 R180, [R221+0x13800] ;  /* 0x01380000ddb4783b */ /* 0x000f260000004200 */
[----:B------:R-:W-:Y:S04]  /*20dc0*/  MOV R145, R168 ;  /* 0x000000a800917202 */ /* 0x000fe80000000f00 */
[C---:B------:R-:W-:Y:S04]  /*20dd0*/  HMMA.16816.F32.BF16 R124, R132.reuse, R152, R124 ;  /* 0x00000098847c723c */ /* 0x040fe8000004187c */
[----:B------:R-:W-:Y:S04]  /*20de0*/  F2FP.BF16.PACK_AB R168, R145, R139 ;  /* 0x0000008b91a8723e */ /* 0x000fe800000010ff */
[----:B------:R-:W-:Y:S07]  /*20df0*/  HMMA.16816.F32.BF16 R128, R132, R154, R128 ;  /* 0x0000009a8480723c */ /* 0x000fee0000041880 */
[----:B---3--:R-:W-:Y:S02]  /*20e00*/  MOV R134, R170 ;  /* 0x000000aa00867202 */ /* 0x008fe40000000f00 */
        /* <DEDUP_REMOVED lines=11> */
[C---:B------:R-:W-:Y:S04]  /*20ec0*/  HMMA.16816.F32.BF16 R148, R168.reuse, R150, R16 ;  /* 0x00000096a894723c */ /* 0x040fe80000041810 */
[----:B------:R-:W-:Y:S03]  /*20ed0*/  IMAD.MOV.U32 R15, RZ, RZ, R145 ;  /* 0x000000ffff0f7224 */ /* 0x000fe600078e0091 */
[----:B------:R-:W-:Y:S01]  /*20ee0*/  MOV R16, R138 ;  /* 0x0000008a00107202 */ /* 0x000fe20000000f00 */
[C---:B------:R-:W-:Y:S01]  /*20ef0*/  HMMA.16816.F32.BF16 R144, R168.reuse, R140, R20 ;  /* 0x0000008ca890723c */ /* 0x040fe20000041814 */
[----:B------:R-:W-:Y:S03]  /*20f00*/  LDSM.16.MT88.4 R20, [R220+0x15800] ;  /* 0x01580000dc14783b */ /* 0x000fe60000004200 */
[----:B------:R-:W-:Y:S02]  /*20f10*/  MOV R17, R139 ;  /* 0x0000008b00117202 */ /* 0x000fe40000000f00 */
[----:B------:R-:W-:Y:S02]  /*20f20*/  MOV R18, R136 ;  /* 0x0000008800127202 */ /* 0x000fe40000000f00 */
[C---:B------:R-:W-:Y:S01]  /*20f30*/  HMMA.16816.F32.BF16 R140, R168.reuse, R142, R24 ;  /* 0x0000008ea88c723c */ /* 0x040fe20000041818 */
[----:B------:R-:W-:Y:S03]  /*20f40*/  LDSM.16.MT88.4 R24, [R219+0x15800] ;  /* 0x01580000db18783b */ /* 0x000fe60000004200 */
[----:B------:R-:W-:Y:S04]  /*20f50*/  MOV R19, R137 ;  /* 0x0000008900137202 */ /* 0x000fe80000000f00 */
        /* <DEDUP_REMOVED lines=72> */
.L_x_7968:
        /* <DEDUP_REMOVED lines=11> */
.L_x_7982:
[----:B--23--:R-:W-:Y:S01]  /*21490*/  FADD.FTZ R251, R10, R251 ;  /* 0x000000fb0afb7221 */ /* 0x00cfe20000010000 */
[----:B------:R-:W-:Y:S05]  /*214a0*/  BRA.DIV ~URZ, `(.L_x_7979) ;  /* 0x000019227f007947 */ /* 0x000fea000b800000 */
[----:B------:R-:W2:Y:S04]  /*214b0*/  SHFL.BFLY PT, R6, R249, 0x2, 0x1f ;  /* 0x0c401f00f9067f89 */ /* 0x000ea800000e0000 */
[----:B------:R-:W3:Y:S01]  /*214c0*/  SHFL.BFLY PT, R2, R251, 0x1, 0x1f ;  /* 0x0c201f00fb027f89 */ /* 0x000ee200000e0000 */
[----:B--2---:R-:W-:Y:S02]  /*214d0*/  FADD.FTZ R11, R6, R249 ;  /* 0x000000f9060b7221 */ /* 0x004fe40000010000 */
[----:B---3--:R-:W-:-:S03]  /*214e0*/  FADD.FTZ R2, R251, R2 ;  /* 0x00000002fb027221 */ /* 0x008fc60000010000 */
[----:B------:R2:W3:Y:S04]  /*214f0*/  SHFL.BFLY PT, R10, R11, 0x1, 0x1f ;  /* 0x0c201f000b0a7f89 */ /* 0x0004e800000e0000 */
.L_x_7983:
        /* <DEDUP_REMOVED lines=11> */
[CC--:B--2---:R-:W-:Y:S02]  /*215b0*/  LEA.HI R11, R10.reuse, R9.reuse, RZ, 0x2 ;  /* 0x000000090a0b7211 */ /* 0x0c4fe400078f10ff */
[----:B------:R-:W-:Y:S02]  /*215c0*/  LEA.HI R10, R10, R9, RZ, 0x5 ;  /* 0x000000090a0a7211 */ /* 0x000fe400078f28ff */
[--C-:B------:R-:W-:Y:S02]  /*215d0*/  SHF.R.S32.HI R12, RZ, 0x2, R11.reuse ;  /* 0x00000002ff0c7819 */ /* 0x100fe4000001140b */
[----:B------:R-:W-:Y:S01]  /*215e0*/  SHF.R.S32.HI R13, RZ, 0x1f, R11 ;  /* 0x0000001fff0d7819 */ /* 0x000fe2000001140b */
[C---:B---3--:R-:W-:Y:S01]  /*215f0*/  FMUL.FTZ R160, R8.reuse, R160 ;  /* 0x000000a008a07220 */ /* 0x048fe20000410000 */
        /* <DEDUP_REMOVED lines=80> */
[----:B------:R-:W-:Y:S01]  /*21b00*/  FMUL.FTZ R129, R8, R129 ;  /* 0x0000008108817220 */ /* 0x000fe20000410000 */
[----:B------:R-:W-:Y:S01]  /*21b10*/  MOV R8, 0x40 ;  /* 0x0000004000087802 */ /* 0x000fe20000000f00 */
[C---:B----4-:R-:W-:Y:S02]  /*21b20*/  FMUL.FTZ R163, R7.reuse, R163 ;  /* 0x000000a307a37220 */ /* 0x050fe40000410000 */
[C---:B------:R-:W-:Y:S02]  /*21b30*/  FMUL.FTZ R162, R7.reuse, R162 ;  /* 0x000000a207a27220 */ /* 0x040fe40000410000 */
        /* <DEDUP_REMOVED lines=65> */
[----:B------:R-:W-:Y:S02]  /*21f50*/  SEL R7, R8, 0xffffffc0, !P1 ;  /* 0xffffffc008077807 */ /* 0x000fe40004800000 */
[----:B------:R-:W-:-:S02]  /*21f60*/  MOV R8, 0x80 ;  /* 0x0000008000087802 */ /* 0x000fc40000000f00 */
[----:B------:R-:W-:Y:S02]  /*21f70*/  IADD3 R15, R12, R7, RZ ;  /* 0x000000070c0f7210 */ /* 0x000fe40007ffe0ff */
[----:B------:R-:W-:Y:S02]  /*21f80*/  SEL R17, R8, 0xffffff80, !P2 ;  /* 0xffffff8008117807 */ /* 0x000fe40005000000 */
        /* <DEDUP_REMOVED lines=65> */
[----:B--2---:R4:W2:Y:S04]  /*223a0*/  LD.E.64 R12, [R4.64+0xb0] ;  /* 0x0000b004040c7980 */ /* 0x0048a8000c101b00 */
[----:B---3--:R3:W2:Y:S04]  /*223b0*/  LD.E R8, [R4.64+0x60] ;  /* 0x0000600404087980 */ /* 0x0086a8000c101900 */
[----:B------:R-:W1:Y:S04]  /*223c0*/  S2R R145, SR_TID.X ;  /* 0x0000000000917919 */ /* 0x000e680000002100 */
[----:B------:R3:W5:Y:S04]  /*223d0*/  LD.E R7, [R4.64+0xcc] ;  /* 0x0000cc0404077980 */ /* 0x000768000c101900 */
[----:B------:R3:W5:Y:S04]  /*223e0*/  LD.E.64 R148, [R4.64+0x78] ;  /* 0x0000780404947980 */ /* 0x000768000c101b00 */
[----:B------:R3:W5:Y:S01]  /*223f0*/  LD.E.64 R150, [R4.64+0xa8] ;  /* 0x0000a80404967980 */ /* 0x000762000c101b00 */
[----:B------:R-:W-:Y:S01]  /*22400*/  LOP3.LUT R10, R10, 0xffffffe0, RZ, 0xc0, !PT ;  /* 0xffffffe00a0a7812 */ /* 0x000fe200078ec0ff */
[----:B------:R-:W4:Y:S01]  /*22410*/  @P4 MUFU.LG2 R2, R2 ;  /* 0x0000000200024308 */ /* 0x000f220000000c00 */
[----:B------:R-:W-:Y:S01]  /*22420*/  SHF.R.S32.HI R144, RZ, 0x1f, R11 ;  /* 0x0000001fff907819 */ /* 0x000fe2000001140b */
[----:B------:R-:W-:Y:S01]  /*22430*/  BSSY B0, `(.L_x_7980) ;  /* 0x0000056000007945 */ /* 0x000fe20003800000 */
[----:B------:R-:W-:-:S02]  /*22440*/  IADD3 R10, R9, -R10, RZ ;  /* 0x8000000a090a7210 */ /* 0x000fc40007ffe0ff */
[----:B------:R-:W-:Y:S01]  /*22450*/  LEA.HI R144, R144, R11, RZ, 0x2 ;  /* 0x0000000b90907211 */ /* 0x000fe200078f10ff */
[----:B------:R-:W-:Y:S01]  /*22460*/  BAR.SYNC.DEFER_BLOCKING 0x0 ;  /* 0x0000000000007b1d */ /* 0x000fe20000010000 */
[----:B------:R-:W-:Y:S02]  /*22470*/  LOP3.LUT P0, RZ, R10, 0x3, RZ, 0xc0, !PT ;  /* 0x000000030aff7812 */ /* 0x000fe4000780c0ff */
[----:B------:R-:W-:Y:S02]  /*22480*/  LOP3.LUT R144, R144, 0xffffffc, RZ, 0xc0, !PT ;  /* 0x0ffffffc90907812 */ /* 0x000fe400078ec0ff */
[----:B-1----:R-:W-:Y:S01]  /*22490*/  SHF.R.S32.HI R14, RZ, 0x1f, R145 ;  /* 0x0000001fff0e7819 */ /* 0x002fe20000011491 */
[----:B------:R-:W1:Y:S01]  /*224a0*/  @P3 MUFU.LG2 R6, R6 ;  /* 0x0000000600063308 */ /* 0x000e620000000c00 */
[----:B------:R-:W-:Y:S02]  /*224b0*/  IADD3 R144, R11, -R144, RZ ;  /* 0x800000900b907210 */ /* 0x000fe40007ffe0ff */
[----:B------:R-:W-:Y:S01]  /*224c0*/  LEA.HI R14, R14, R145, RZ, 0x4 ;  /* 0x000000910e0e7211 */ /* 0x000fe200078f20ff */
[----:B----4-:R-:W-:Y:S01]  /*224d0*/  @P4 FMUL.FTZ R11, R2, 0.69314718246459960938 ;  /* 0x3f317218020b4820 */ /* 0x010fe20000410000 */
[----:B------:R-:W-:-:S02]  /*224e0*/  MOV R9, 0xff800000 ;  /* 0xff80000000097802 */ /* 0x000fc40000000f00 */
[----:B------:R-:W-:Y:S01]  /*224f0*/  LOP3.LUT R16, R14, 0xfffffff0, RZ, 0xc0, !PT ;  /* 0xfffffff00e107812 */ /* 0x000fe200078ec0ff */
[----:B-----5:R-:W-:Y:S01]  /*22500*/  @P4 FFMA.FTZ R9, R164, R0, R11 ;  /* 0x00000000a4094223 */ /* 0x020fe2000001000b */
[----:B------:R-:W-:Y:S02]  /*22510*/  SHF.R.S32.HI R14, RZ, 0x4, R14 ;  /* 0x00000004ff0e7819 */ /* 0x000fe4000001140e */
[----:B------:R-:W-:Y:S02]  /*22520*/  IADD3 R15, -R16, R145, RZ ;  /* 0x00000091100f7210 */ /* 0x000fe40007ffe1ff */
[----:B------:R-:W-:Y:S02]  /*22530*/  SHF.L.U32 R17, R14, 0x6, RZ ;  /* 0x000000060e117819 */ /* 0x000fe400000006ff */
[----:B------:R-:W-:Y:S01]  /*22540*/  LEA.HI R16, R15, R15, RZ, 0x1 ;  /* 0x0000000f0f107211 */ /* 0x000fe200078f08ff */
[----:B-1----:R-:W-:Y:S01]  /*22550*/  @P3 FMUL.FTZ R6, R6, 0.69314718246459960938 ;  /* 0x3f31721806063820 */ /* 0x002fe20000410000 */
[----:B------:R-:W-:-:S02]  /*22560*/  LOP3.LUT R17, R17, 0x1c0, RZ, 0xc0, !PT ;  /* 0x000001c011117812 */ /* 0x000fc400078ec0ff */
[C---:B------:R-:W-:Y:S02]  /*22570*/  SHF.L.U32 R18, R16.reuse, 0x2, RZ ;  /* 0x0000000210127819 */ /* 0x040fe400000006ff */
[----:B---3--:R-:W-:Y:S02]  /*22580*/  SHF.R.U32.HI R4, RZ, 0x3, R17 ;  /* 0x00000003ff047819 */ /* 0x008fe40000011611 */
[----:B------:R-:W-:Y:S02]  /*22590*/  LOP3.LUT R5, R17, 0x38, R18, 0xf8, !PT ;  /* 0x0000003811057812 */ /* 0x000fe400078ef812 */
[----:B------:R-:W-:Y:S02]  /*225a0*/  LOP3.LUT R16, R16, 0xffffffe, RZ, 0xc0, !PT ;  /* 0x0ffffffe10107812 */ /* 0x000fe400078ec0ff */
[----:B------:R-:W-:Y:S02]  /*225b0*/  LOP3.LUT R4, R5, R4, RZ, 0x3c, !PT ;  /* 0x0000000405047212 */ /* 0x000fe400078e3cff */
[----:B------:R-:W-:-:S02]  /*225c0*/  IADD3 R5, R15, -R16, RZ ;  /* 0x800000100f057210 */ /* 0x000fc40007ffe0ff */
[----:B------:R-:W-:Y:S01]  /*225d0*/  MOV R10, 0xff800000 ;  /* 0xff800000000a7802 */ /* 0x000fe20000000f00 */
[----:B------:R-:W-:Y:S01]  /*225e0*/  @P3 FFMA.FTZ R10, R3, R0, R6 ;  /* 0x00000000030a3223 */ /* 0x000fe20000010006 */
[----:B------:R-:W-:Y:S02]  /*225f0*/  LEA R146, R5, R4, 0x2 ;  /* 0x0000000405927211 */ /* 0x000fe400078e10ff */
[----:B------:R-:W-:-:S03]  /*22600*/  SHF.R.S32.HI R4, RZ, 0x1f, R145 ;  /* 0x0000001fff047819 */ /* 0x000fc60000011491 */
[----:B------:R1:W3:Y:S01]  /*22610*/  LDS.128 R140, [R146.X4] ;  /* 0x00000000928c7984 */ /* 0x0002e20000004c00 */
[----:B------:R-:W-:-:S03]  /*22620*/  LEA.HI R4, R4, R145, RZ, 0x5 ;  /* 0x0000009104047211 */ /* 0x000fc600078f28ff */
[----:B------:R1:W4:Y:S01]  /*22630*/  LDS.128 R136, [R146.X4+0x800] ;  /* 0x0008000092887984 */ /* 0x0003220000004c00 */
[----:B------:R-:W-:-:S03]  /*22640*/  LOP3.LUT R4, R4, 0xffffffe0, RZ, 0xc0, !PT ;  /* 0xffffffe004047812 */ /* 0x000fc600078ec0ff */
[----:B------:R1:W1:Y:S01]  /*22650*/  LDS.128 R132, [R146.X4+0x1000] ;  /* 0x0010000092847984 */ /* 0x0002620000004c00 */
[----:B------:R-:W-:-:S03]  /*22660*/  IADD3 R4, R145, -R4, RZ ;  /* 0x8000000491047210 */ /* 0x000fc60007ffe0ff */
[----:B------:R1:W1:Y:S01]  /*22670*/  LDS.128 R128, [R146.X4+0x1800] ;  /* 0x0018000092807984 */ /* 0x0002620000004c00 */
[----:B------:R-:W-:-:S03]  /*22680*/  SHF.R.S32.HI R5, RZ, 0x1f, R4 ;  /* 0x0000001fff057819 */ /* 0x000fc60000011404 */
[----:B------:R1:W1:Y:S01]  /*22690*/  LDS.128 R124, [R146.X4+0x2000] ;  /* 0x00200000927c7984 */ /* 0x0002620000004c00 */
[----:B------:R-:W-:Y:S02]  /*226a0*/  LEA.HI R5, R5, R4, RZ, 0x2 ;  /* 0x0000000405057211 */ /* 0x000fe400078f10ff */
[----:B------:R-:W-:Y:S01]  /*226b0*/  SHF.L.U32 R4, R235, 0x6, RZ ;  /* 0x00000006eb047819 */ /* 0x000fe200000006ff */
[----:B------:R1:W1:Y:S01]  /*226c0*/  LDS.128 R120, [R146.X4+0x2800] ;  /* 0x0028000092787984 */ /* 0x0002620000004c00 */
[----:B------:R-:W-:-:S03]  /*226d0*/  SHF.R.S32.HI R5, RZ, 0x2, R5 ;  /* 0x00000002ff057819 */ /* 0x000fc60000011405 */
[----:B------:R1:W1:Y:S01]  /*226e0*/  LDS.128 R116, [R146.X4+0x3000] ;  /* 0x0030000092747984 */ /* 0x0002620000004c00 */
[----:B------:R-:W-:-:S03]  /*226f0*/  LEA R5, R144, R5, 0x4 ;  /* 0x0000000590057211 */ /* 0x000fc600078e20ff */
        /* <DEDUP_REMOVED lines=25> */
[----:B--2---:R-:W-:-:S04]  /*22890*/  IMAD R12, R12, UR8, R239 ;  /* 0x000000080c0c7c24 */ /* 0x004fc8000f8e02ef */
[----:B------:R-:W-:-:S04]  /*228a0*/  IMAD R8, R12, R8, R237 ;  /* 0x000000080c087224 */ /* 0x000fc800078e02ed */
[----:B------:R-:W-:Y:S01]  /*228b0*/  IMAD R8, R13, R8, R4 ;  /* 0x000000080d087224 */ /* 0x000fe200078e0204 */
        /* <DEDUP_REMOVED lines=13> */
.L_x_7981:
[----:B-1-34-:R-:W-:Y:S05]  /*22990*/  BSYNC B0 ;  /* 0x0000000000007941 */ /* 0x01afea0003800000 */
.L_x_7980:
[----:B------:R-:W-:Y:S01]  /*229a0*/  IMAD.SHL.U32 R2, R15, 0x4, RZ ;  /* 0x000000040f027824 */ /* 0x000fe200078e00ff */
[----:B------:R-:W-:Y:S01]  /*229b0*/  IADD3 R0, R14, 0x8, RZ ;  /* 0x000000080e007810 */ /* 0x000fe20007ffe0ff */
[----:B------:R-:W-:Y:S01]  /*229c0*/  IMAD R235, R235, -0x40, R236 ;  /* 0xffffffc0ebeb7824 */ /* 0x000fe200078e02ec */
[----:B------:R-:W-:Y:S01]  /*229d0*/  ULDC.64 UR4, c[0x0][0x118] ;  /* 0x0000460000047ab9 */ /* 0x000fe20000000a00 */
[----:B------:R-:W-:Y:S01]  /*229e0*/  IMAD R7, R8, R7, RZ ;  /* 0x0000000708077224 */ /* 0x000fe200078e02ff */
[----:B------:R-:W-:Y:S02]  /*229f0*/  SHF.R.S32.HI R3, RZ, 0x1f, R2 ;  /* 0x0000001fff037819 */ /* 0x000fe40000011402 */
        /* <DEDUP_REMOVED lines=9> */
[----:B------:R-:W-:Y:S02]  /*22a90*/  ISETP.GE.AND P4, PT, R2, R235, PT ;  /* 0x000000eb0200720c */ /* 0x000fe40003f86270 */
        /* <DEDUP_REMOVED lines=15> */
[----:B------:R-:W-:Y:S01]  /*22b90*/  ISETP.GE.AND P0, PT, R14, R235, PT ;  /* 0x000000eb0e00720c */ /* 0x000fe20003f06270 */
[----:B------:R-:W-:-:S02]  /*22ba0*/  IMAD.MOV.U32 R235, RZ, RZ, 0x0 ;  /* 0x00000000ffeb7424 */ /* 0x000fc400078e00ff */
        /* <DEDUP_REMOVED lines=22> */
[----:B------:R-:W-:Y:S05]  /*22d10*/  @P0 RET.REL.NODEC R234 `(_ZN5flash24flash_fwd_splitkv_kernelI23Flash_fwd_kernel_traitsILi256ELi64ELi64ELi4ELb0ELb0EN7cutlass10bfloat16_tE19Flash_kernel_traitsILi256ELi64ELi64ELi4ES3_EELb0ELb1ELb0ELb0ELb1ELb0ELb1ELb1EEEvNS_16Flash_fwd_paramsE) ;  /* 0xfffdd2e0ea000950 */ /* 0x000fea0003c3ffff */
[----:B------:R-:W-:Y:S01]  /*22d20*/  MOV R235, 0x0 ;  /* 0x0000000000eb7802 */ /* 0x000fe20000000f00 */
[----:B------:R-:W-:-:S02]  /*22d30*/  ULDC.64 UR4, c[0x0][0x118] ;  /* 0x0000460000047ab9 */ /* 0x000fc40000000a00 */
[----:B------:R2:W-:Y:S04]  /*22d40*/  ST.E.128 [R8.64+0xe000], R112 ;  /* 0x00e0007008007985 */ /* 0x0005e8000c101d04 */
[----:B------:R2:W-:Y:S04]  /*22d50*/  ST.E.128 [R8.64+0xe100], R80 ;  /* 0x00e1005008007985 */ /* 0x0005e8000c101d04 */
[----:B------:R2:W-:Y:S04]  /*22d60*/  ST.E.128 [R8.64+0xe200], R48 ;  /* 0x00e2003008007985 */ /* 0x0005e8000c101d04 */
[----:B------:R2:W-:Y:S01]  /*22d70*/  ST.E.128 [R8.64+0xe300], R16 ;  /* 0x00e3001008007985 */ /* 0x0005e2000c101d04 */
[----:B------:R-:W-:Y:S05]  /*22d80*/  RET.REL.NODEC R234 `(_ZN5flash24flash_fwd_splitkv_kernelI23Flash_fwd_kernel_traitsILi256ELi64ELi64ELi4ELb0ELb0EN7cutlass10bfloat16_tE19Flash_kernel_traitsILi256ELi64ELi64ELi4ES3_EELb0ELb1ELb0ELb0ELb1ELb0ELb1ELb1EEEvNS_16Flash_fwd_paramsE) ;  /* 0xfffdd270ea007950 */ /* 0x000fea0003c3ffff */
.L_x_7978:
[----:B------:R-:W-:Y:S02]  /*22d90*/  MOV R9, 0x2 ;  /* 0x0000000200097802 */ /* 0x000fe40000000f00 */
[----:B------:R-:W-:-:S02]  /*22da0*/  MOV R8, 0x22dc0 ;  /* 0x00022dc000087802 */ /* 0x000fc40000000f00 */
[----:B-1---5:R-:W-:Y:S05]  /*22db0*/  CALL.REL.NOINC `($__internal_34_$__cuda_sm70_shflsync_bfly_p) ;  /* 0x000000f000007944 */ /* 0x022fea0003c00000 */
[----:B-12---:R-:W-:Y:S05]  /*22dc0*/  BRA `(.L_x_7982) ;  /* 0xffffe6c000007947 */ /* 0x006fea000383ffff */
.L_x_7979:
[----:B------:R-:W-:Y:S02]  /*22dd0*/  MOV R9, 0x1 ;  /* 0x0000000100097802 */ /* 0x000fe40000000f00 */
[----:B------:R-:W-:-:S02]  /*22de0*/  MOV R8, 0x22e00 ;  /* 0x00022e0000087802 */ /* 0x000fc40000000f00 */
[----:B-1---5:R-:W-:Y:S05]  /*22df0*/  CALL.REL.NOINC `($__internal_34_$__cuda_sm70_shflsync_bfly_p) ;  /* 0x000000b000007944 */ /* 0x022fea0003c00000 */
[----:B--2---:R-:W-:Y:S01]  /*22e00*/  FADD.FTZ R2, R251, R10 ;  /* 0x0000000afb027221 */ /* 0x004fe20000010000 */
[----:B-1----:R-:W-:-:S02]  /*22e10*/  MOV R251, R249 ;  /* 0x000000f900fb7202 */ /* 0x002fc40000000f00 */
[----:B------:R-:W-:Y:S02]  /*22e20*/  MOV R9, 0x2 ;  /* 0x0000000200097802 */ /* 0x000fe40000000f00 */
[----:B------:R-:W-:Y:S02]  /*22e30*/  MOV R8, 0x22e50 ;  /* 0x00022e5000087802 */ /* 0x000fe40000000f00 */
[----:B------:R-:W-:Y:S05]  /*22e40*/  CALL.REL.NOINC `($__internal_34_$__cuda_sm70_shflsync_bfly_p) ;  /* 0x0000006000007944 */ /* 0x000fea0003c00000 */
[----:B--2---:R-:W-:Y:S01]  /*22e50*/  FADD.FTZ R11, R249, R10 ;  /* 0x0000000af90b7221 */ /* 0x004fe20000010000 */
[----:B-1----:R-:W-:Y:S02]  /*22e60*/  MOV R9, 0x1 ;  /* 0x0000000100097802 */ /* 0x002fe40000000f00 */
[----:B------:R-:W-:Y:S02]  /*22e70*/  MOV R8, 0x22ea0 ;  /* 0x00022ea000087802 */ /* 0x000fe40000000f00 */
[----:B------:R-:W-:Y:S02]  /*22e80*/  MOV R251, R11 ;  /* 0x0000000b00fb7202 */ /* 0x000fe40000000f00 */
[----:B------:R-:W-:Y:S05]  /*22e90*/  CALL.REL.NOINC `($__internal_34_$__cuda_sm70_shflsync_bfly_p) ;  /* 0x0000001000007944 */ /* 0x000fea0003c00000 */
[----:B-12---:R-:W-:Y:S05]  /*22ea0*/  BRA `(.L_x_7983) ;  /* 0xffffe65000007947 */ /* 0x006fea000383ffff */
        .weak           $__internal_34_$__cuda_sm70_shflsync_bfly_p
        .type           $__internal_34_$__cuda_sm70_shflsync_bfly_p,@function
        .size           $__internal_34_$__cuda_sm70_shflsync_bfly_p,(.L_x_8913 - $__internal_34_$__cuda_sm70_shflsync_bfly_p)
$__internal_34_$__cuda_sm70_shflsync_bfly_p:
[----:B------:R-:W-:Y:S01]  /*22eb0*/  MOV R12, R8 ;  /* 0x00000008000c7202 */ /* 0x000fe20000000f00 */
[----:B------:R-:W-:Y:S04]  /*22ec0*/  WARPSYNC R6 ;  /* 0x0000000600007348 */ /* 0x000fe80003800000 */
[----:B------:R-:W-:Y:S01]  /*22ed0*/  MOV R13, 0x0 ;  /* 0x00000000000d7802 */ /* 0x000fe20000000f00 */
[----:B------:R1:W2:Y:S03]  /*22ee0*/  SHFL.BFLY PT, R10, R251, R9, R7 ;  /* 0x0c000009fb0a7389 */ /* 0x0002a600000e0007 */
[----:B------:R-:W-:Y:S05]  /*22ef0*/  RET.REL.NODEC R12 `(_ZN5flash24flash_fwd_splitkv_kernelI23Flash_fwd_kernel_traitsILi256ELi64ELi64ELi4ELb0ELb0EN7cutlass10bfloat16_tE19Flash_kernel_traitsILi256ELi64ELi64ELi4ES3_EELb0ELb1ELb0ELb0ELb1ELb0ELb1ELb1EEEvNS_16Flash_fwd_paramsE) ;  /* 0xfffdd1000c007950 */ /* 0x000fea0003c3ffff */
.L_x_7984:
        /* <DEDUP_REMOVED lines=16> */
.L_x_8913:


//--------------------- .text._ZN5flash24flash_fwd_splitkv_kernelI23Flash_fwd_kernel_traitsILi256ELi64ELi64ELi4ELb0ELb0EN7cutlass10bfloat16_tE19Flash_kernel_traitsILi256ELi64ELi64ELi4ES3_EELb0ELb1ELb0ELb0ELb1ELb1ELb1ELb1EEEvNS_16Flash_fwd_paramsE --------------------------
	.section	.text._ZN5flash24flash_fwd_splitkv_kernelI23Flash_fwd_kernel_traitsILi256ELi64ELi64ELi4ELb0ELb0EN7cutlass10bfloat16_tE19Flash_kernel_traitsILi256ELi64ELi64ELi4ES3_EELb0ELb1ELb0ELb0ELb1ELb1ELb1ELb1EEEvNS_16Flash_fwd_paramsE,"ax",@progbits
	.sectioninfo	@"SHI_REGISTERS=255"
	.align	128
        .global         _ZN5flash24flash_fwd_splitkv_kernelI23Flash_fwd_kernel_traitsILi256ELi64ELi64ELi4ELb0ELb0EN7cutlass10bfloat16_tE19Flash_kernel_traitsILi256ELi64ELi64ELi4ES3_EELb0ELb1ELb0ELb0ELb1ELb1ELb1ELb1EEEvNS_16Flash_fwd_paramsE
        .type           _ZN5flash24flash_fwd_splitkv_kernelI23Flash_fwd_kernel_traitsILi256ELi64ELi64ELi4ELb0ELb0EN7cutlass10bfloat16_tE19Flash_kernel_traitsILi256ELi64ELi64ELi4ES3_EELb0ELb1ELb0ELb0ELb1ELb1ELb1ELb1EEEvNS_16Flash_fwd_paramsE,@function
        .size           _ZN5flash24flash_fwd_splitkv_kernelI23Flash_fwd_kernel_traitsILi256ELi64ELi64ELi4ELb0ELb0EN7cutlass10bfloat16_tE19Flash_kernel_traitsILi256ELi64ELi64ELi4ES3_EELb0ELb1ELb0ELb0ELb1ELb1ELb1ELb1EEEvNS_16Flash_fwd_paramsE,(.L_x_8915 - _ZN5flash24flash_fwd_splitkv_kernelI23Flash_fwd_kernel_traitsILi256ELi64ELi64ELi4ELb0ELb0EN7cutlass10bfloat16_tE19Flash_kernel_traitsILi256ELi64ELi64ELi4ES3_EELb0ELb1ELb0ELb0ELb1ELb1ELb1ELb1EEEvNS_16Flash_fwd_paramsE)
        .other          _ZN5flash24flash_fwd_splitkv_kernelI23Flash_fwd_kernel_traitsILi256ELi64ELi64ELi4ELb0ELb0EN7cutlass10bfloat16_tE19Flash_kernel_traitsILi256ELi64ELi64ELi4ES3_EELb0ELb1ELb0ELb0ELb1ELb1ELb1ELb1EEEvNS_16Flash_fwd_paramsE,@"STO_CUDA_ENTRY STV_DEFAULT"
_ZN5flash24flash_fwd_splitkv_kernelI23Flash_fwd_kernel_traitsILi256ELi64ELi64ELi4ELb0ELb0EN7cutlass10bfloat16_tE19Flash_kernel_traitsILi256ELi64ELi64ELi4ES3_EELb0ELb1ELb0ELb0ELb1ELb1ELb1ELb1EEEvNS_16Flash_fwd_paramsE:
.text._ZN5flash24flash_fwd_splitkv_kernelI23Flash_fwd_kernel_traitsILi256ELi64ELi64ELi4ELb0ELb0EN7cutlass10bfloat16_tE19Flash_kernel_traitsILi256ELi64ELi64ELi4ES3_EELb0ELb1ELb0ELb0ELb1ELb1ELb1ELb1EEEvNS_16Flash_fwd_paramsE:
        /* <DEDUP_REMOVED lines=30> */
[----:B---34-:R-:W-:Y:S05]  /*01e0*/  CALL.REL.NOINC `($_ZN5flash24flash_fwd_splitkv_kernelI23Flash_fwd_kernel_traitsILi256ELi64ELi64ELi4ELb0ELb0EN7cutlass10bfloat16_tE19Flash_kernel_traitsILi256ELi64ELi64ELi4ES3_EELb0ELb1ELb0ELb0ELb1ELb1ELb1ELb1EEEvNS_16Flash_fwd_paramsE$_ZN5flash30compute_attn_1rowblock_splitkvI23Flash_fwd_kernel_traitsILi256ELi64ELi64ELi4ELb0ELb0EN7cutlass10bfloat16_tE19Flash_kernel_traitsILi256ELi64ELi64ELi4ES3_EELb0ELb1ELb0ELb0ELb1ELb1ELb1ELb1ENS_16Flash_fwd_paramsEEEvRKT8_iiiii) ;  /* 0x0000002000007944 */ /* 0x018fea0003c00000 */
[----:B------:R-:W-:Y:S05]  /*01f0*/  BSYNC B3 ;  /* 0x0000000000037941 */ /* 0x000fea0003800000 */
.L_x_7985:
[----:B------:R-:W-:Y:S05]  /*0200*/  EXIT ;  /* 0x000000000000794d */ /* 0x000fea0003800000 */
        .type           $_ZN5flash24flash_fwd_splitkv_kernelI23Flash_fwd_kernel_traitsILi256ELi64ELi64ELi4ELb0ELb0EN7cutlass10bfloat16_tE19Flash_kernel_traitsILi256ELi64ELi64ELi4ES3_EELb0ELb1ELb0ELb0ELb1ELb1ELb1ELb1EEEvNS_16Flash_fwd_paramsE$_ZN5flash30compute_attn_1rowblock_splitkvI23Flash_fwd_kernel_traitsILi256ELi64ELi64ELi4ELb0ELb0EN7cutlass10bfloat16_tE19Flash_kernel_traitsILi256ELi64ELi64ELi4ES3_EELb0ELb1ELb0ELb0ELb1ELb1ELb1ELb1ENS_16Flash_fwd_paramsEEEvRKT8_iiiii,@function
        .size           $_ZN5flash24flash_fwd_splitkv_kernelI23Flash_fwd_kernel_traitsILi256ELi64ELi64ELi4ELb0ELb0EN7cutlass10bfloat16_tE19Flash_kernel_traitsILi256ELi64ELi64ELi4ES3_EELb0ELb1ELb0ELb0ELb1ELb1ELb1ELb1EEEvNS_16Flash_fwd_paramsE$_ZN5flash30compute_attn_1rowblock_splitkvI23Flash_fwd_kernel_traitsILi256ELi64ELi64ELi4ELb0ELb0EN7cutlass10bfloat16_tE19Flash_kernel_traitsILi256ELi64ELi64ELi4ES3_EELb0ELb1ELb0ELb0ELb1ELb1ELb1ELb1ENS_16Flash_fwd_paramsEEEvRKT8_iiiii,($__internal_35_$__cuda_sm70_shflsync_bfly_p - $_ZN5flash24flash_fwd_splitkv_kernelI23Flash_fwd_kernel_traitsILi256ELi64ELi64ELi4ELb0ELb0EN7cutlass10bfloat16_tE19Flash_kernel_traitsILi256ELi64ELi64ELi4ES3_EELb0ELb1ELb0ELb0ELb1ELb1ELb1ELb1EEEvNS_16Flash_fwd_paramsE$_ZN5flash30compute_attn_1rowblock_splitkvI23Flash_fwd_kernel_traitsILi256ELi64ELi64ELi4ELb0ELb0EN7cutlass10bfloat16_tE19Flash_kernel_traitsILi256ELi64ELi64ELi4ES3_EELb0ELb1ELb0ELb0ELb1ELb1ELb1ELb1ENS_16Flash_fwd_paramsEEEvRKT8_iiiii)
$_ZN5flash24flash_fwd_splitkv_kernelI23Flash_fwd_kernel_traitsILi256ELi64ELi64ELi4ELb0ELb0EN7cutlass10bfloat16_tE19Flash_kernel_traitsILi256ELi64ELi64ELi4ES3_EELb0ELb1ELb0ELb0ELb1ELb1ELb1ELb1EEEvNS_16Flash_fwd_paramsE$_ZN5flash30compute_attn_1rowblock_splitkvI23Flash_fwd_kernel_traitsILi256ELi64ELi64ELi4ELb0ELb0EN7cutlass10bfloat16_tE19Flash_kernel_traitsILi256ELi64ELi64ELi4ES3_EELb0ELb1ELb0ELb0ELb1ELb1ELb1ELb1ENS_16Flash_fwd_paramsEEEvRKT8_iiiii:
        /* <DEDUP_REMOVED lines=21> */
.L_x_7987:
[----:B------:R-:W-:Y:S05]  /*0360*/  BSYNC B0 ;  /* 0x0000000000007941 */ /* 0x000fea0003800000 */
.L_x_7986:
        /* <DEDUP_REMOVED lines=17> */
.L_x_7989:
[----:B-1----:R1:W5:Y:S02]  /*0480*/  LD.E R3, [R18.64+0xb8] ;  /* 0x0000b80612037980 */ /* 0x002364000c101900 */
.L_x_7990:
[----:B------:R-:W-:Y:S05]  /*0490*/  BSYNC B0 ;  /* 0x0000000000007941 */ /* 0x000fea0003800000 */
.L_x_7988:
        /* <DEDUP_REMOVED lines=10> */
.L_x_7992:
[----:B------:R-:W4:Y:S01]  /*0540*/  LD.E.64 R2, [R18.64+0x108] ;  /* 0x0001080612027980 */ /* 0x000f22000c101b00 */
[----:B------:R-:W-:Y:S01]  /*0550*/  BSSY B0, `(.L_x_7994) ;  /* 0x0000006000007945 */ /* 0x000fe20003800000 */
[----:B------:R-:W-:Y:S01]  /*0560*/  IMAD.MOV.U32 R57, RZ, RZ, RZ ;  /* 0x000000ffff397224 */ /* 0x000fe200078e00ff */
[----:B----4-:R-:W-:-:S04]  /*0570*/  ISETP.NE.U32.AND P0, PT, R2, RZ, PT ;  /* 0x000000ff0200720c */ /* 0x010fc80003f05070 */
[----:B------:R-:W-:-:S13]  /*0580*/  ISETP.NE.AND.EX P0, PT, R3, RZ, PT, P0 ;  /* 0x000000ff0300720c */ /* 0x000fda0003f05300 */
[----:B------:R-:W-:Y:S05]  /*0590*/  @!P0 BRA `(.L_x_7995) ;  /* 0x0000001000008947 */ /* 0x000fea0003800000 */
[----:B------:R1:W5:Y:S02]  /*05a0*/  LD.E R57, [R18.64+0xbc] ;  /* 0x0000bc0612397980 */ /* 0x000364000c101900 */
.L_x_7995:
[----:B------:R-:W-:Y:S05]  /*05b0*/  BSYNC B0 ;  /* 0x0000000000007941 */ /* 0x000fea0003800000 */
.L_x_7994:
[----:B-----5:R-:W-:Y:S02]  /*05c0*/  IADD3 R57, R70, R57, RZ ;  /* 0x0000003946397210 */ /* 0x020fe40007ffe0ff */
.L_x_7993:
[----:B------:R-:W-:Y:S05]  /*05d0*/  BSYNC B1 ;  /* 0x0000000000017941 */ /* 0x000fea0003800000 */
.L_x_7991:
[----:B------:R-:W-:Y:S01]  /*05e0*/  IMAD.SHL.U32 R59, R235, 0x40, RZ ;  /* 0x00000040eb3b7824 */ /* 0x000fe200078e00ff */
[----:B------:R-:W-:Y:S01]  /*05f0*/  MOV R2, R234 ;  /* 0x000000ea00027202 */ /* 0x000fe20000000f00 */
[----:B------:R-:W-:-:S03]  /*0600*/  IMAD.MOV.U32 R3, RZ, RZ, 0x0 ;  /* 0x00000000ff037424 */ /* 0x000fc600078e00ff */
[----:B------:R-:W-:-:S13]  /*0610*/  ISETP.GT.AND P0, PT, R236, R59, PT ;  /* 0x0000003bec00720c */ /* 0x000fda0003f04270 */
[----:B------:R-:W-:Y:S05]  /*0620*/  @!P0 RET.REL.NODEC R2 `(_ZN5flash24flash_fwd_splitkv_kernelI23Flash_fwd_kernel_traitsILi256ELi64ELi64ELi4ELb0ELb0EN7cutlass10bfloat16_tE19Flash_kernel_traitsILi256ELi64ELi64ELi4ES3_EELb0ELb1ELb0ELb0ELb1ELb1ELb1ELb1EEEvNS_16Flash_fwd_paramsE) ;  /* 0xfffff9d002008950 */ /* 0x000fea0003c3ffff */
        /* <DEDUP_REMOVED lines=152> */
[----:B------:R-:W-:Y:S05]  /*0fb0*/  @P6 RET.REL.NODEC R234 `(_ZN5flash24flash_fwd_splitkv_kernelI23Flash_fwd_kernel_traitsILi256ELi64ELi64ELi4ELb0ELb0EN7cutlass10bfloat16_tE19Flash_kernel_traitsILi256ELi64ELi64ELi4ES3_EELb0ELb1ELb0ELb0ELb1ELb1ELb1ELb1EEEvNS_16Flash_fwd_paramsE) ;  /* 0xfffff040ea006950 */ /* 0x000fea0003c3ffff */
[----:B-1----:R-:W-:Y:S02]  /*0fc0*/  MOV R3, 0xff800000 ;  /* 0xff80000000037802 */ /* 0x002fe40000000f00 */
[----:B------:R-:W-:-:S03]  /*0fd0*/  MOV R235, 0x0 ;  /* 0x0000000000eb7802 */ /* 0x000fc60000000f00 */
[----:B------:R1:W-:Y:S01]  /*0fe0*/  ST.E [R6.64+0xe0], R3 ;  /* 0x0000e00306007985 */ /* 0x0003e2000c101906 */
[----:B------:R-:W-:Y:S05]  /*0ff0*/  RET.REL.NODEC R234 `(_ZN5flash24flash_fwd_splitkv_kernelI23Flash_fwd_kernel_traitsILi256ELi64ELi64ELi4ELb0ELb0EN7cutlass10bfloat16_tE19Flash_kernel_traitsILi256ELi64ELi64ELi4ES3_EELb0ELb1ELb0ELb0ELb1ELb1ELb1ELb1EEEvNS_16Flash_fwd_paramsE) ;  /* 0xfffff000ea007950 */ /* 0x000fea0003c3ffff */
.L_x_7996:
        /* <DEDUP_REMOVED lines=105> */
.L_x_7998:
        /* <DEDUP_REMOVED lines=79> */
.L_x_7999:
[----:B-1----:R-:W-:Y:S05]  /*1b80*/  BSYNC B0 ;  /* 0x0000000000007941 */ /* 0x002fea0003800000 */
.L_x_7997:
        /* <DEDUP_REMOVED lines=247> */
.L_x_8056:
        /* <DEDUP_REMOVED lines=251> */
.L_x_8005:
[----:B------:R-:W-:Y:S05]  /*3ab0*/  BSYNC B0 ;  /* 0x0000000000007941 */ /* 0x000fea0003800000 */
.L_x_8004:
        /* <DEDUP_REMOVED lines=192> */
.L_x_8007:
[----:B------:R-:W-:Y:S05]  /*46c0*/  BSYNC B0 ;  /* 0x0000000000007941 */ /* 0x000fea0003800000 */
.L_x_8006:
        /* <DEDUP_REMOVED lines=195> */
.L_x_8009:
[----:B------:R-:W-:Y:S05]  /*5300*/  BSYNC B0 ;  /* 0x0000000000007941 */ /* 0x000fea0003800000 */
.L_x_8008:
        /* <DEDUP_REMOVED lines=197> */
.L_x_8011:
[----:B------:R-:W-:Y:S05]  /*5f60*/  BSYNC B0 ;  /* 0x0000000000007941 */ /* 0x000fea0003800000 */
.L_x_8010:
[----:B------:R-:W2:Y:S02]  /*5f70*/  LD.E R3, [R18.64+0xd0] ;  /* 0x0000d00612037980 */ /* 0x000ea4000c101900 */
[----:B--2---:R-:W-:Y:S05]  /*5f80*/  IMAD.U32 R3, R3, -0x20, RZ ;  /* 0xffffffe003037824 */ /* 0x004fea00078e00ff */
[C---:B------:R-:W-:Y:S02]  /*5f90*/  LEA R28, P1, R3.reuse, R28, 0x1 ;  /* 0x0000001c031c7211 */ /* 0x040fe400078208ff */
[C---:B------:R-:W-:Y:S02]  /*5fa0*/  LEA R52, P0, R3.reuse, R52, 0x1 ;  /* 0x0000003403347211 */ /* 0x040fe400078008ff */
[C---:B------:R-:W-:Y:S02]  /*5fb0*/  LEA.HI.X.SX32 R29, R3.reuse, R29, 0x1, P1 ;  /* 0x0000001d031d7211 */ /* 0x040fe400008f0eff */
[----:B------:R-:W-:Y:S01]  /*5fc0*/  LEA.HI.X.SX32 R53, R3, R53, 0x1, P0 ;  /* 0x0000003503357211 */ /* 0x000fe200000f0eff */
[----:B------:R-:W-:-:S05]  /*5fd0*/  BRA `(.L_x_8012) ;  /* 0x00005e6000007947 */ /* 0x000fca0003800000 */
.L_x_8003:
        /* <DEDUP_REMOVED lines=85> */
.L_x_8016:
[----:B------:R-:W-:Y:S05]  /*6530*/  BSYNC B0 ;  /* 0x0000000000007941 */ /* 0x000fea0003800000 */
.L_x_8015:
        /* <DEDUP_REMOVED lines=84> */
.L_x_8018:
[----:B------:R-:W-:Y:S05]  /*6a80*/  BSYNC B0 ;  /* 0x0000000000007941 */ /* 0x000fea0003800000 */
.L_x_8017:
        /* <DEDUP_REMOVED lines=83> */
.L_x_8020:
[----:B------:R-:W-:Y:S05]  /*6fc0*/  BSYNC B0 ;  /* 0x0000000000007941 */ /* 0x000fea0003800000 */
.L_x_8019:
        /* <DEDUP_REMOVED lines=84> */
.L_x_8022:
[----:B------:R-:W-:Y:S05]  /*7510*/  BSYNC B0 ;  /* 0x0000000000007941 */ /* 0x000fea0003800000 */
.L_x_8021:
[----:B-----5:R3:W-:Y:S02]  /*7520*/  ST.E.128 [R156.64+0x180], R8 ;  /* 0x000180089c007985 */ /* 0x0207e4000c101d06 */
.L_x_8014:
[----:B------:R-:W-:Y:S05]  /*7530*/  BSYNC B1 ;  /* 0x0000000000017941 */ /* 0x000fea0003800000 */
.L_x_8013:
        /* <DEDUP_REMOVED lines=90> */
.L_x_8026:
[----:B------:R-:W-:Y:S05]  /*7ae0*/  BSYNC B0 ;  /* 0x0000000000007941 */ /* 0x000fea0003800000 */
.L_x_8025:
        /* <DEDUP_REMOVED lines=92> */
.L_x_8028:
[----:B------:R-:W-:Y:S05]  /*80b0*/  BSYNC B0 ;  /* 0x0000000000007941 */ /* 0x000fea0003800000 */
.L_x_8027:
        /* <DEDUP_REMOVED lines=89> */
.L_x_8030:
[----:B------:R-:W-:Y:S05]  /*8650*/  BSYNC B0 ;  /* 0x0000000000007941 */ /* 0x000fea0003800000 */
.L_x_8029:
        /* <DEDUP_REMOVED lines=90> */
.L_x_8032:
[----:B------:R-:W-:Y:S05]  /*8c00*/  BSYNC B0 ;  /* 0x0000000000007941 */ /* 0x000fea0003800000 */
.L_x_8031:
[----:B-----5:R3:W-:Y:S02]  /*8c10*/  ST.E.128 [R42.64+0x180], R8 ;  /* 0x000180082a007985 */ /* 0x0207e4000c101d06 */
.L_x_8024:
[----:B------:R-:W-:Y:S05]  /*8c20*/  BSYNC B1 ;  /* 0x0000000000017941 */ /* 0x000fea0003800000 */
.L_x_8023:
        /* <DEDUP_REMOVED lines=93> */
.L_x_8036:
[----:B------:R-:W-:Y:S05]  /*9200*/  BSYNC B0 ;  /* 0x0000000000007941 */ /* 0x000fea0003800000 */
.L_x_8035:
        /* <DEDUP_REMOVED lines=92> */
.L_x_8038:
[----:B------:R-:W-:Y:S05]  /*97d0*/  BSYNC B0 ;  /* 0x0000000000007941 */ /* 0x000fea0003800000 */
.L_x_8037:
        /* <DEDUP_REMOVED lines=89> */
.L_x_8040:
[----:B------:R-:W-:Y:S05]  /*9d70*/  BSYNC B0 ;  /* 0x0000000000007941 */ /* 0x000fea0003800000 */
.L_x_8039:
        /* <DEDUP_REMOVED lines=90> */
.L_x_8042:
[----:B------:R-:W-:Y:S05]  /*a320*/  BSYNC B0 ;  /* 0x0000000000007941 */ /* 0x000fea0003800000 */
.L_x_8041:
[----:B-----5:R4:W-:Y:S02]  /*a330*/  ST.E.128 [R42.64+0x180], R8 ;  /* 0x000180082a007985 */ /* 0x0209e4000c101d06 */
.L_x_8034:
[----:B------:R-:W-:Y:S05]  /*a340*/  BSYNC B1 ;  /* 0x0000000000017941 */ /* 0x000fea0003800000 */
.L_x_8033:
        /* <DEDUP_REMOVED lines=94> */
.L_x_8046:
[----:B------:R-:W-:Y:S05]  /*a930*/  BSYNC B0 ;  /* 0x0000000000007941 */ /* 0x000fea0003800000 */
.L_x_8045:
        /* <DEDUP_REMOVED lines=93> */
.L_x_8048:
[----:B------:R-:W-:Y:S05]  /*af10*/  BSYNC B0 ;  /* 0x0000000000007941 */ /* 0x000fea0003800000 */
.L_x_8047:
        /* <DEDUP_REMOVED lines=89> */
.L_x_8050:
[----:B------:R-:W-:Y:S05]  /*b4b0*/  BSYNC B0 ;  /* 0x0000000000007941 */ /* 0x000fea0003800000 */
.L_x_8049:
        /* <DEDUP_REMOVED lines=90> */
.L_x_8052:
[----:B------:R-:W-:Y:S05]  /*ba60*/  BSYNC B0 ;  /* 0x0000000000007941 */ /* 0x000fea0003800000 */
.L_x_8051:
[----:B-----5:R4:W-:Y:S02]  /*ba70*/  ST.E.128 [R54.64+0x180], R8 ;  /* 0x0001800836007985 */ /* 0x0209e4000c101d06 */
.L_x_8044:
[----:B------:R-:W-:Y:S05]  /*ba80*/  BSYNC B1 ;  /* 0x0000000000017941 */ /* 0x000fea0003800000 */
.L_x_8043:
[----:B------:R-:W5:Y:S02]  /*ba90*/  LD.E R3, [R18.64+0xd0] ;  /* 0x0000d00612037980 */ /* 0x000f64000c101900 */
[----:B-----5:R-:W-:Y:S05]  /*baa0*/  IMAD.U32 R3, R3, -0x20, RZ ;  /* 0xffffffe003037824 */ /* 0x020fea00078e00ff */
[C---:B------:R-:W-:Y:S02]  /*bab0*/  LEA R110, P1, R3.reuse, R110, 0x1 ;  /* 0x0000006e036e7211 */ /* 0x040fe400078208ff */
[C---:B------:R-:W-:Y:S02]  /*bac0*/  LEA R108, P0, R3.reuse, R108, 0x1 ;  /* 0x0000006c036c7211 */ /* 0x040fe400078008ff */
[C---:B------:R-:W-:Y:S02]  /*bad0*/  LEA.HI.X.SX32 R111, R3.reuse, R111, 0x1, P1 ;  /* 0x0000006f036f7211 */ /* 0x040fe400008f0eff */
[----:B------:R-:W-:Y:S01]  /*bae0*/  LEA.HI.X.SX32 R109, R3, R109, 0x1, P0 ;  /* 0x0000006d036d7211 */ /* 0x000fe200000f0eff */
[----:B------:R-:W-:-:S05]  /*baf0*/  BRA `(.L_x_8012) ;  /* 0x0000034000007947 */ /* 0x000fca0003800000 */
.L_x_8002:
        /* <DEDUP_REMOVED lines=52> */
.L_x_8012:
[----:B------:R-:W-:Y:S05]  /*be40*/  BSYNC B2 ;  /* 0x0000000000027941 */ /* 0x000fea0003800000 */
.L_x_8001:
        /* <DEDUP_REMOVED lines=88> */
.L_x_8054:
        /* <DEDUP_REMOVED lines=8> */
.L_x_8055:
[----:B------:R-:W-:Y:S05]  /*c450*/  BSYNC B0 ;  /* 0x0000000000007941 */ /* 0x000fea0003800000 */
.L_x_8053:
[----:B------:R-:W-:Y:S04]  /*c460*/  IADD3 R17, R17, -0x1, RZ ;  /* 0xffffffff11117810 */ /* 0x000fe80007ffe0ff */
[----:B------:R-:W-:Y:S11]  /*c470*/  ISETP.GT.AND P0, PT, R17, R76, PT ;  /* 0x0000004c1100720c */ /* 0x000ff60003f04270 */
[----:B------:R-:W-:Y:S02]  /*c480*/  @!UPT UIADD3 URZ, URZ, URZ, URZ ;  /* 0x0000003f3f3ff290 */ /* 0x000fe4000fffe03f */
[----:B------:R-:W-:-:S05]  /*c490*/  @P0 BRA `(.L_x_8056) ;  /* 0xffff666000000947 */ /* 0x000fca000383ffff */
.L_x_8000:
        /* <DEDUP_REMOVED lines=103> */
.L_x_8063:
[----:B------:R-:W-:Y:S05]  /*cb10*/  BSYNC B0 ;  /* 0x0000000000007941 */ /* 0x000fea0003800000 */
.L_x_8062:
        /* <DEDUP_REMOVED lines=44> */
.L_x_8065:
[----:B------:R-:W-:Y:S05]  /*cde0*/  BSYNC B0 ;  /* 0x0000000000007941 */ /* 0x000fea0003800000 */
.L_x_8064:
        /* <DEDUP_REMOVED lines=45> */
.L_x_8067:
[----:B------:R-:W-:Y:S05]  /*d0c0*/  BSYNC B0 ;  /* 0x0000000000007941 */ /* 0x000fea0003800000 */
.L_x_8066:
        /* <DEDUP_REMOVED lines=44> */
.L_x_8069:
[----:B------:R-:W-:Y:S05]  /*d390*/  BSYNC B0 ;  /* 0x0000000000007941 */ /* 0x000fea0003800000 */
.L_x_8068:
[----:B-----5:R1:W-:Y:S02]  /*d3a0*/  STS.128 [R245+0x6000], R48 ;  /* 0x00600030f5007388 */ /* 0x0203e40000000c00 */
.L_x_8061:
[----:B------:R-:W-:Y:S05]  /*d3b0*/  BSYNC B1 ;  /* 0x0000000000017941 */ /* 0x000fea0003800000 */
.L_x_8060:
        /* <DEDUP_REMOVED lines=56> */
.L_x_8073:
[----:B------:R-:W-:Y:S05]  /*d740*/  BSYNC B0 ;  /* 0x0000000000007941 */ /* 0x000fea0003800000 */
.L_x_8072:
        /* <DEDUP_REMOVED lines=44> */
.L_x_8075:
[----:B------:R-:W-:Y:S05]  /*da10*/  BSYNC B0 ;  /* 0x0000000000007941 */ /* 0x000fea0003800000 */
.L_x_8074:
        /* <DEDUP_REMOVED lines=45> */
.L_x_8077:
[----:B------:R-:W-:Y:S05]  /*dcf0*/  BSYNC B0 ;  /* 0x0000000000007941 */ /* 0x000fea0003800000 */
.L_x_8076:
        /* <DEDUP_REMOVED lines=46> */
.L_x_8079:
[----:B------:R-:W-:Y:S05]  /*dfe0*/  BSYNC B0 ;  /* 0x0000000000007941 */ /* 0x000fea0003800000 */
.L_x_8078:
[----:B-----5:R4:W-:Y:S02]  /*dff0*/  STS.128 [R245+0x6800], R32 ;  /* 0x00680020f5007388 */ /* 0x0209e40000000c00 */
.L_x_8071:
[----:B------:R-:W-:Y:S05]  /*e000*/  BSYNC B1 ;  /* 0x0000000000017941 */ /* 0x000fea0003800000 */
.L_x_8070:
        /* <DEDUP_REMOVED lines=58> */
.L_x_8083:
[----:B--2---:R-:W-:Y:S05]  /*e3b0*/  BSYNC B0 ;  /* 0x0000000000007941 */ /* 0x004fea0003800000 */
.L_x_8082:
        /* <DEDUP_REMOVED lines=44> */
.L_x_8085:
[----:B------:R-:W-:Y:S05]  /*e680*/  BSYNC B0 ;  /* 0x0000000000007941 */ /* 0x000fea0003800000 */
.L_x_8084:
        /* <DEDUP_REMOVED lines=46> */
.L_x_8087:
[----:B------:R-:W-:Y:S05]  /*e970*/  BSYNC B0 ;  /* 0x0000000000007941 */ /* 0x000fea0003800000 */
.L_x_8086:
        /* <DEDUP_REMOVED lines=44> */
.L_x_8089:
[----:B------:R-:W-:Y:S05]  /*ec40*/  BSYNC B0 ;  /* 0x0000000000007941 */ /* 0x000fea0003800000 */
.L_x_8088:
[----:B-----5:R3:W-:Y:S02]  /*ec50*/  STS.128 [R245+0x7000], R32 ;  /* 0x00700020f5007388 */ /* 0x0207e40000000c00 */
.L_x_8081:
[----:B------:R-:W-:Y:S05]  /*ec60*/  BSYNC B1 ;  /* 0x0000000000017941 */ /* 0x000fea0003800000 */
.L_x_8080:
        /* <DEDUP_REMOVED lines=55> */
.L_x_8092:
[----:B--2---:R-:W-:Y:S05]  /*efe0*/  BSYNC B0 ;  /* 0x0000000000007941 */ /* 0x004fea0003800000 */
.L_x_8091:
        /* <DEDUP_REMOVED lines=44> */
.L_x_8094:
[----:B------:R-:W-:Y:S05]  /*f2b0*/  BSYNC B0 ;  /* 0x0000000000007941 */ /* 0x000fea0003800000 */
.L_x_8093:
        /* <DEDUP_REMOVED lines=46> */
.L_x_8096:
[----:B------:R-:W-:Y:S05]  /*f5a0*/  BSYNC B0 ;  /* 0x0000000000007941 */ /* 0x000fea0003800000 */
.L_x_8095:
        /* <DEDUP_REMOVED lines=44> */
.L_x_8098:
[----:B------:R-:W-:Y:S05]  /*f870*/  BSYNC B0 ;  /* 0x0000000000007941 */ /* 0x000fea0003800000 */
.L_x_8097:
[----:B-----5:R2:W-:Y:S01]  /*f880*/  STS.128 [R245+0x7800], R20 ;  /* 0x00780014f5007388 */ /* 0x0205e20000000c00 */
[----:B------:R-:W-:Y:S05]  /*f890*/  BRA `(.L_x_8090) ;  /* 0x00005c4000007947 */ /* 0x000fea0003800000 */
.L_x_8059:
        /* <DEDUP_REMOVED lines=85> */
.L_x_8102:
[----:B------:R-:W-:Y:S05]  /*fdf0*/  BSYNC B0 ;  /* 0x0000000000007941 */ /* 0x000fea0003800000 */
.L_x_8101:
        /* <DEDUP_REMOVED lines=85> */
.L_x_8104:
[----:B------:R-:W-:Y:S05]  /*10350*/  BSYNC B0 ;  /* 0x0000000000007941 */ /* 0x000fea0003800000 */
.L_x_8103:
        /* <DEDUP_REMOVED lines=85> */
.L_x_8106:
[----:B------:R-:W-:Y:S05]  /*108b0*/  BSYNC B0 ;  /* 0x0000000000007941 */ /* 0x000fea0003800000 */
.L_x_8105:
        /* <DEDUP_REMOVED lines=85> */
.L_x_8108:
[----:B------:R-:W-:Y:S05]  /*10e10*/  BSYNC B0 ;  /* 0x0000000000007941 */ /* 0x000fea0003800000 */
.L_x_8107:
[----:B-----5:R3:W-:Y:S02]  /*10e20*/  STS.128 [R245+0x6000], R40 ;  /* 0x00600028f5007388 */ /* 0x0207e40000000c00 */
.L_x_8100:
[----:B------:R-:W-:Y:S05]  /*10e30*/  BSYNC B1 ;  /* 0x0000000000017941 */ /* 0x000fea0003800000 */
.L_x_8099:
        /* <DEDUP_REMOVED lines=90> */
.L_x_8112:
[----:B------:R-:W-:Y:S05]  /*113e0*/  BSYNC B0 ;  /* 0x0000000000007941 */ /* 0x000fea0003800000 */
.L_x_8111:
        /* <DEDUP_REMOVED lines=88> */
.L_x_8114:
[----:B------:R-:W-:Y:S05]  /*11970*/  BSYNC B0 ;  /* 0x0000000000007941 */ /* 0x000fea0003800000 */
.L_x_8113:
        /* <DEDUP_REMOVED lines=88> */
.L_x_8116:
[----:B------:R-:W-:Y:S05]  /*11f00*/  BSYNC B0 ;  /* 0x0000000000007941 */ /* 0x000fea0003800000 */
.L_x_8115:
        /* <DEDUP_REMOVED lines=90> */
.L_x_8118:
[----:B------:R-:W-:Y:S05]  /*124b0*/  BSYNC B0 ;  /* 0x0000000000007941 */ /* 0x000fea0003800000 */
.L_x_8117:
[----:B-----5:R1:W-:Y:S02]  /*124c0*/  STS.128 [R245+0x6800], R28 ;  /* 0x0068001cf5007388 */ /* 0x0203e40000000c00 */
.L_x_8110:
[----:B------:R-:W-:Y:S05]  /*124d0*/  BSYNC B1 ;  /* 0x0000000000017941 */ /* 0x000fea0003800000 */
.L_x_8109:
        /* <DEDUP_REMOVED lines=91> */
.L_x_8122:
[----:B------:R-:W-:Y:S05]  /*12a90*/  BSYNC B0 ;  /* 0x0000000000007941 */ /* 0x000fea0003800000 */
.L_x_8121:
        /* <DEDUP_REMOVED lines=88> */
.L_x_8124:
[----:B------:R-:W-:Y:S05]  /*13020*/  BSYNC B0 ;  /* 0x0000000000007941 */ /* 0x000fea0003800000 */
.L_x_8123:
        /* <DEDUP_REMOVED lines=88> */
.L_x_8126:
[----:B------:R-:W-:Y:S05]  /*135b0*/  BSYNC B0 ;  /* 0x0000000000007941 */ /* 0x000fea0003800000 */
.L_x_8125:
        /* <DEDUP_REMOVED lines=88> */
.L_x_8128:
[----:B------:R-:W-:Y:S05]  /*13b40*/  BSYNC B0 ;  /* 0x0000000000007941 */ /* 0x000fea0003800000 */
.L_x_8127:
[----:B-----5:R1:W-:Y:S02]  /*13b50*/  STS.128 [R245+0x7000], R32 ;  /* 0x00700020f5007388 */ /* 0x0203e40000000c00 */
.L_x_8120:
[----:B------:R-:W-:Y:S05]  /*13b60*/  BSYNC B1 ;  /* 0x0000000000017941 */ /* 0x000fea0003800000 */
.L_x_8119:
        /* <DEDUP_REMOVED lines=90> */
.L_x_8130:
[----:B------:R-:W-:Y:S05]  /*14110*/  BSYNC B0 ;  /* 0x0000000000007941 */ /* 0x000fea0003800000 */
.L_x_8129:
        /* <DEDUP_REMOVED lines=89> */
.L_x_8132:
[----:B------:R-:W-:Y:S05]  /*146b0*/  BSYNC B0 ;  /* 0x0000000000007941 */ /* 0x000fea0003800000 */
.L_x_8131:
        /* <DEDUP_REMOVED lines=89> */
.L_x_8134:
[----:B------:R-:W-:Y:S05]  /*14c50*/  BSYNC B0 ;  /* 0x0000000000007941 */ /* 0x000fea0003800000 */
.L_x_8133:
        /* <DEDUP_REMOVED lines=89> */
.L_x_8136:
[----:B------:R-:W-:Y:S05]  /*151f0*/  BSYNC B0 ;  /* 0x0000000000007941 */ /* 0x000fea0003800000 */
.L_x_8135:
[----:B-----5:R1:W-:Y:S01]  /*15200*/  STS.128 [R245+0x7800], R28 ;  /* 0x0078001cf5007388 */ /* 0x0203e20000000c00 */
[----:B------:R-:W-:Y:S05]  /*15210*/  BRA `(.L_x_8090) ;  /* 0x000002c000007947 */ /* 0x000fea0003800000 */
.L_x_8058:
        /* <DEDUP_REMOVED lines=44> */
.L_x_8090:
[----:B------:R-:W-:Y:S05]  /*154e0*/  BSYNC B2 ;  /* 0x0000000000027941 */ /* 0x000fea0003800000 */
.L_x_8057:
        /* <DEDUP_REMOVED lines=34> */
[----:B------:R-:W-:-:S03]  /*15710*/  IMAD.SHL.U32 R63, R63, 0x8, RZ ;  /* 0x000000083f3f7824 */ /* 0x000fc600078e00ff */
        /* <DEDUP_REMOVED lines=26> */
[----:B------:R-:W-:Y:S02]  /*158c0*/  @!P4 IMAD.IADD R7, R2, 0x1, R9 ;  /* 0x000000010207c824 */ /* 0x000fe400078e0209 */
[----:B------:R-:W-:Y:S01]  /*158d0*/  IMAD R0, R58, 0x400, R90 ;  /* 0x000004003a007824 */ /* 0x000fe200078e025a */
[----:B------:R4:W-:Y:S01]  /*158e0*/  @!P0 LDGSTS.E.BYPASS.LTC128B.128 [R245+0xb800], [R12.64+0x80] ;  /* 0x0b8000800cf58fae */ /* 0x0009e2000b901d46 */
[----:B------:R-:W-:-:S03]  /*158f0*/  @!P4 IMAD.MOV.U32 R6, RZ, RZ, R8 ;  /* 0x000000ffff06c224 */ /* 0x000fc600078e0008 */
        /* <DEDUP_REMOVED lines=62> */
[----:B------:R-:W4:Y:S01]  /*15ce0*/  LDSM.16.M88.4 R8, [R228+0x8800] ;  /* 0x00880000e408783b */ /* 0x000f220000000200 */
[----:B------:R-:W-:-:S03]  /*15cf0*/  SEL R2, R2, 0xfffffff0, !P1 ;  /* 0xfffffff002027807 */ /* 0x000fc60004800000 */
[----:B---3--:R-:W1:Y:S01]  /*15d00*/  LDSM.16.M88.4 R20, [R228+0x8000] ;  /* 0x00800000e414783b */ /* 0x008e620000000200 */
[----:B------:R-:W-:Y:S02]  /*15d10*/  SEL R0, R0, 0xffffffe0, !P2 ;  /* 0xffffffe000007807 */ /* 0x000fe40005000000 */
[----:B------:R-:W-:Y:S01]  /*15d20*/  R2P PR, R60, 0x6 ;  /* 0x000000063c007804 */ /* 0x000fe20000000000 */
[----:B------:R-:W3:Y:S01]  /*15d30*/  LDSM.16.M88.4 R80, [R228+0x9000] ;  /* 0x00900000e450783b */ /* 0x000ee20000000200 */
[----:B------:R-:W-:-:S03]  /*15d40*/  IADD3 R3, R228, 0x8000, RZ ;  /* 0x00008000e4037810 */ /* 0x000fc60007ffe0ff */
[----:B------:R-:W1:Y:S01]  /*15d50*/  LDSM.16.M88.4 R28, [R228+0x9800] ;  /* 0x00980000e41c783b */ /* 0x000e620000000200 */
[----:B------:R-:W-:Y:S01]  /*15d60*/  IADD3 R226, R228, 0x8020, RZ ;  /* 0x00008020e4e27810 */ /* 0x000fe20007ffe0ff */
[----:B------:R-:W-:Y:S02]  /*15d70*/  IMAD R227, R2, 0x2, R229 ;  /* 0x0000000202e37824 */ /* 0x000fe400078e02e5 */
[----:B------:R-:W0:Y:S04]  /*15d80*/  LDGDEPBAR ;  /* 0x00000000000079af */ /* 0x000e280000000000 */
[----:B------:R-:W-:Y:S01]  /*15d90*/  @P1 IADD3 R226, R3, -0x20, RZ ;  /* 0xffffffe003e21810 */ /* 0x000fe20007ffe0ff */
[----:B------:R-:W-:Y:S04]  /*15da0*/  LDSM.16.M88.4 R60, [R227] ;  /* 0x00000000e33c783b */ /* 0x000fe80000000200 */
[----:B------:R-:W3:Y:S04]  /*15db0*/  LDSM.16.M88.4 R68, [R226+0x800] ;  /* 0x00080000e244783b */ /* 0x000ee80000000200 */
[----:B------:R-:W5:Y:S01]  /*15dc0*/  LDSM.16.M88.4 R72, [R226] ;  /* 0x00000000e248783b */ /* 0x000f620000000200 */
[----:B------:R-:W-:-:S03]  /*15dd0*/  IMAD.MOV.U32 R3, RZ, RZ, 0x40 ;  /* 0x00000040ff037424 */ /* 0x000fc600078e00ff */
[----:B------:R-:W2:Y:S02]  /*15de0*/  LDSM.16.M88.4 R64, [R226+0x1000] ;  /* 0x00100000e240783b */ /* 0x000ea40000000200 */
[----:B------:R-:W-:Y:S01]  /*15df0*/  SEL R3, R3, 0xffffffc0, !P2 ;  /* 0xffffffc003037807 */ /* 0x000fe20005000000 */
[----:B------:R-:W-:Y:S01]  /*15e00*/  IMAD R225, R0, 0x2, R229 ;  /* 0x0000000200e17824 */ /* 0x000fe200078e02e5 */
[----:B------:R-:W2:Y:S01]  /*15e10*/  LDSM.16.M88.4 R52, [R226+0x1800] ;  /* 0x00180000e234783b */ /* 0x000ea20000000200 */
[C---:B----4-:R-:W-:Y:S02]  /*15e20*/  HMMA.16816.F32.BF16 R12, R44.reuse, R8, RZ ;  /* 0x000000082c0c723c */ /* 0x050fe400000418ff */
[----:B------:R-:W-:Y:S01]  /*15e30*/  IMAD.IADD R222, R228, 0x1, R3 ;  /* 0x00000001e4de7824 */ /* 0x000fe200078e0203 */
[----:B------:R-:W-:Y:S04]  /*15e40*/  LDSM.16.M88.4 R40, [R225] ;  /* 0x00000000e128783b */ /* 0x000fe80000000200 */
[----:B------:R-:W4:Y:S01]  /*15e50*/  LDSM.16.M88.4 R32, [R222+0x8800] ;  /* 0x00880000de20783b */ /* 0x000f220000000200 */
[C---:B------:R-:W-:Y:S03]  /*15e60*/  HMMA.16816.F32.BF16 R8, R44.reuse, R10, RZ ;  /* 0x0000000a2c08723c */ /* 0x040fe600000418ff */
[----:B------:R-:W2:Y:S05]  /*15e70*/  LDSM.16.M88.4 R36, [R222+0x8000] ;  /* 0x00800000de24783b */ /* 0x000eaa0000000200 */
[C---:B-1----:R-:W-:Y:S08]  /*15e80*/  HMMA.16816.F32.BF16 R24, R44.reuse, R20, RZ ;  /* 0x000000142c18723c */ /* 0x042ff000000418ff */
[C---:B---3--:R-:W-:Y:S08]  /*15e90*/  HMMA.16816.F32.BF16 R4, R44.reuse, R80, RZ ;  /* 0x000000502c04723c */ /* 0x048ff000000418ff */
[----:B------:R-:W-:Y:S01]  /*15ea0*/  HMMA.16816.F32.BF16 R48, R44, R28, RZ ;  /* 0x0000001c2c30723c */ /* 0x000fe200000418ff */
[----:B------:R-:W-:Y:S01]  /*15eb0*/  IMAD R224, R0, 0x2, R227 ;  /* 0x0000000200e07824 */ /* 0x000fe200078e02e3 */
[----:B------:R-:W-:Y:S01]  /*15ec0*/  LDSM.16.M88.4 R84, [R222+0x9800] ;  /* 0x00980000de54783b */ /* 0x000fe20000000200 */
[----:B------:R-:W-:-:S03]  /*15ed0*/  IMAD.IADD R215, R3, 0x1, R226 ;  /* 0x0000000103d77824 */ /* 0x000fc600078e02e2 */
[----:B------:R-:W-:Y:S02]  /*15ee0*/  LDSM.16.M88.4 R76, [R224] ;  /* 0x00000000e04c783b */ /* 0x000fe40000000200 */
[C---:B------:R-:W-:Y:S02]  /*15ef0*/  HMMA.16816.F32.BF16 R20, R44.reuse, R22, RZ ;  /* 0x000000162c14723c */ /* 0x040fe400000418ff */
[----:B------:R-:W3:Y:S06]  /*15f00*/  LD.E R3, [R18.64+0x18c] ;  /* 0x00018c0612037980 */ /* 0x000eec000c101900 */
[C---:B------:R-:W-:Y:S08]  /*15f10*/  HMMA.16816.F32.BF16 R80, R44.reuse, R82, RZ ;  /* 0x000000522c50723c */ /* 0x040ff000000418ff */
[----:B------:R-:W-:Y:S01]  /*15f20*/  HMMA.16816.F32.BF16 R44, R44, R30, RZ ;  /* 0x0000001e2c2c723c */ /* 0x000fe200000418ff */
[----:B------:R-:W1:Y:S07]  /*15f30*/  LDSM.16.M88.4 R28, [R222+0x9000] ;  /* 0x00900000de1c783b */ /* 0x000e6e0000000200 */
[C---:B------:R-:W-:Y:S08]  /*15f40*/  HMMA.16816.F32.BF16 R12, R60.reuse, R68, R12 ;  /* 0x000000443c0c723c */ /* 0x040ff0000004180c */
[C---:B------:R-:W-:Y:S01]  /*15f50*/  HMMA.16816.F32.BF16 R8, R60.reuse, R70, R8 ;  /* 0x000000463c08723c */ /* 0x040fe20000041808 */
[----:B------:R-:W1:Y:S07]  /*15f60*/  LDSM.16.M88.4 R68, [R215+0x800] ;  /* 0x00080000d744783b */ /* 0x000e6e0000000200 */
[C---:B-----5:R-:W-:Y:S08]  /*15f70*/  HMMA.16816.F32.BF16 R24, R60.reuse, R72, R24 ;  /* 0x000000483c18723c */ /* 0x060ff00000041818 */
[C---:B------:R-:W-:Y:S01]  /*15f80*/  HMMA.16816.F32.BF16 R20, R60.reuse, R74, R20 ;  /* 0x0000004a3c14723c */ /* 0x040fe20000041814 */
[----:B------:R-:W5:Y:S07]  /*15f90*/  LDSM.16.M88.4 R72, [R215] ;  /* 0x00000000d748783b */ /* 0x000f6e0000000200 */
[C---:B--2---:R-:W-:Y:S08]  /*15fa0*/  HMMA.16816.F32.BF16 R4, R60.reuse, R64, R4 ;  /* 0x000000403c04723c */ /* 0x044ff00000041804 */
[C---:B------:R-:W-:Y:S01]  /*15fb0*/  HMMA.16816.F32.BF16 R80, R60.reuse, R66, R80 ;  /* 0x000000423c50723c */ /* 0x040fe20000041850 */
[----:B------:R-:W2:Y:S07]  /*15fc0*/  LDSM.16.M88.4 R64, [R215+0x1000] ;  /* 0x00100000d740783b */ /* 0x000eae0000000200 */
[C---:B------:R-:W-:Y:S08]  /*15fd0*/  HMMA.16816.F32.BF16 R48, R60.reuse, R52, R48 ;  /* 0x000000343c30723c */ /* 0x040ff00000041830 */
[----:B------:R-:W-:Y:S01]  /*15fe0*/  HMMA.16816.F32.BF16 R44, R60, R54, R44 ;  /* 0x000000363c2c723c */ /* 0x000fe2000004182c */
[----:B------:R-:W2:Y:S04]  /*15ff0*/  LDSM.16.M88.4 R52, [R215+0x1800] ;  /* 0x00180000d734783b */ /* 0x000ea80000000200 */
[----:B------:R-:W-:Y:S03]  /*16000*/  LDSM.16.M88.4 R60, [R228+0xa800] ;  /* 0x00a80000e43c783b */ /* 0x000fe60000000200 */
[C---:B----4-:R-:W-:Y:S08]  /*16010*/  HMMA.16816.F32.BF16 R12, R40.reuse, R32, R12 ;  /* 0x00000020280c723c */ /* 0x050ff0000004180c */
[C---:B------:R-:W-:Y:S01]  /*16020*/  HMMA.16816.F32.BF16 R8, R40.reuse, R34, R8 ;  /* 0x000000222808723c */ /* 0x040fe20000041808 */
[----:B------:R-:W4:Y:S07]  /*16030*/  LDSM.16.M88.4 R32, [R229+0x2000] ;  /* 0x00200000e520783b */ /* 0x000f2e0000000200 */
[C---:B------:R-:W-:Y:S08]  /*16040*/  HMMA.16816.F32.BF16 R24, R40.reuse, R36, R24 ;  /* 0x000000242818723c */ /* 0x040ff00000041818 */
[C---:B------:R-:W-:Y:S08]  /*16050*/  HMMA.16816.F32.BF16 R20, R40.reuse, R38, R20 ;  /* 0x000000262814723c */ /* 0x040ff00000041814 */
[C---:B-1----:R-:W-:Y:S01]  /*16060*/  HMMA.16816.F32.BF16 R36, R40.reuse, R28, R4 ;  /* 0x0000001c2824723c */ /* 0x042fe20000041804 */
[----:B------:R-:W1:Y:S07]  /*16070*/  LDSM.16.M88.4 R4, [R228+0xa000] ;  /* 0x00a00000e404783b */ /* 0x000e6e0000000200 */
[C---:B------:R-:W-:Y:S01]  /*16080*/  HMMA.16816.F32.BF16 R80, R40.reuse, R30, R80 ;  /* 0x0000001e2850723c */ /* 0x040fe20000041850 */
[----:B------:R-:W1:Y:S07]  /*16090*/  LDSM.16.M88.4 R28, [R228+0xb000] ;  /* 0x00b00000e41c783b */ /* 0x000e6e0000000200 */
[C---:B------:R-:W-:Y:S08]  /*160a0*/  HMMA.16816.F32.BF16 R48, R40.reuse, R84, R48 ;  /* 0x000000542830723c */ /* 0x040ff00000041830 */
[----:B------:R-:W-:Y:S01]  /*160b0*/  HMMA.16816.F32.BF16 R44, R40, R86, R44 ;  /* 0x00000056282c723c */ /* 0x000fe2000004182c */
[----:B------:R-:W-:Y:S07]  /*160c0*/  LDSM.16.M88.4 R40, [R227+0x2000] ;  /* 0x00200000e328783b */ /* 0x000fee0000000200 */
[C---:B------:R-:W-:Y:S08]  /*160d0*/  HMMA.16816.F32.BF16 R12, R76.reuse, R68, R12 ;  /* 0x000000444c0c723c */ /* 0x040ff0000004180c */
[C---:B------:R-:W-:Y:S08]  /*160e0*/  HMMA.16816.F32.BF16 R8, R76.reuse, R70, R8 ;  /* 0x000000464c08723c */ /* 0x040ff00000041808 */
[C---:B-----5:R-:W-:Y:S08]  /*160f0*/  HMMA.16816.F32.BF16 R24, R76.reuse, R72, R24 ;  /* 0x000000484c18723c */ /* 0x060ff00000041818 */
[C---:B------:R-:W-:Y:S01]  /*16100*/  HMMA.16816.F32.BF16 R20, R76.reuse, R74, R20 ;  /* 0x0000004a4c14723c */ /* 0x040fe20000041814 */
[----:B------:R-:W5:Y:S07]  /*16110*/  LDSM.16.M88.4 R72, [R228+0xb800] ;  /* 0x00b80000e448783b */ /* 0x000f6e0000000200 */
[C---:B--2---:R-:W-:Y:S01]  /*16120*/  HMMA.16816.F32.BF16 R68, R76.reuse, R64, R36 ;  /* 0x000000404c44723c */ /* 0x044fe20000041824 */
[----:B------:R-:W-:Y:S07]  /*16130*/  LDSM.16.M88.4 R36, [R226+0x2000] ;  /* 0x00200000e224783b */ /* 0x000fee0000000200 */
[C---:B------:R-:W-:Y:S01]  /*16140*/  HMMA.16816.F32.BF16 R84, R76.reuse, R66, R80 ;  /* 0x000000424c54723c */ /* 0x040fe20000041850 */
[----:B------:R-:W2:Y:S04]  /*16150*/  LDSM.16.M88.4 R80, [R226+0x2800] ;  /* 0x00280000e250783b */ /* 0x000ea80000000200 */
[----:B------:R-:W2:Y:S03]  /*16160*/  LDSM.16.M88.4 R64, [R226+0x3000] ;  /* 0x00300000e240783b */ /* 0x000ea60000000200 */
[C---:B------:R-:W-:Y:S08]  /*16170*/  HMMA.16816.F32.BF16 R48, R76.reuse, R52, R48 ;  /* 0x000000344c30723c */ /* 0x040ff00000041830 */
[----:B------:R-:W-:Y:S01]  /*16180*/  HMMA.16816.F32.BF16 R44, R76, R54, R44 ;  /* 0x000000364c2c723c */ /* 0x000fe2000004182c */
[----:B------:R-:W2:Y:S04]  /*16190*/  LDSM.16.M88.4 R76, [R226+0x3800] ;  /* 0x00380000e24c783b */ /* 0x000ea80000000200 */
[----:B------:R-:W-:Y:S03]  /*161a0*/  LDSM.16.M88.4 R52, [R222+0xa000] ;  /* 0x00a00000de34783b */ /* 0x000fe60000000200 */
        /* <DEDUP_REMOVED lines=8> */
[----:B------:R-:W4:Y:S07]  /*16230*/  LDSM.16.M88.4 R28, [R222+0xb000] ;  /* 0x00b00000de1c783b */ /* 0x000f2e0000000200 */
[C---:B-----5:R-:W-:Y:S08]  /*16240*/  HMMA.16816.F32.BF16 R48, R32.reuse, R72, R48 ;  /* 0x000000482030723c */ /* 0x060ff00000041830 */
[----:B------:R-:W-:Y:S01]  /*16250*/  HMMA.16816.F32.BF16 R44, R32, R74, R44 ;  /* 0x0000004a202c723c */ /* 0x000fe2000004182c */
[----:B------:R-:W-:Y:S07]  /*16260*/  LDSM.16.M88.4 R32, [R215+0x2800] ;  /* 0x00280000d720783b */ /* 0x000fee0000000200 */
[C---:B--2---:R-:W-:Y:S08]  /*16270*/  HMMA.16816.F32.BF16 R12, R40.reuse, R80, R12 ;  /* 0x00000050280c723c */ /* 0x044ff0000004180c */
[C---:B------:R-:W-:Y:S01]  /*16280*/  HMMA.16816.F32.BF16 R8, R40.reuse, R82, R8 ;  /* 0x000000522808723c */ /* 0x040fe20000041808 */
[----:B------:R-:W2:Y:S07]  /*16290*/  LDSM.16.M88.4 R80, [R222+0xb800] ;  /* 0x00b80000de50783b */ /* 0x000eae0000000200 */
[C---:B------:R-:W-:Y:S08]  /*162a0*/  HMMA.16816.F32.BF16 R24, R40.reuse, R36, R24 ;  /* 0x000000242818723c */ /* 0x040ff00000041818 */
[C---:B------:R-:W-:Y:S01]  /*162b0*/  HMMA.16816.F32.BF16 R20, R40.reuse, R38, R20 ;  /* 0x000000262814723c */ /* 0x040fe20000041814 */
[----:B------:R-:W-:Y:S07]  /*162c0*/  LDSM.16.M88.4 R36, [R215+0x2000] ;  /* 0x00200000d724783b */ /* 0x000fee0000000200 */
[C---:B------:R-:W-:Y:S01]  /*162d0*/  HMMA.16816.F32.BF16 R72, R40.reuse, R64, R68 ;  /* 0x000000402848723c */ /* 0x040fe20000041844 */
[----:B------:R-:W5:Y:S07]  /*162e0*/  LDSM.16.M88.4 R68, [R224+0x2000] ;  /* 0x00200000e044783b */ /* 0x000f6e0000000200 */
        /* <DEDUP_REMOVED lines=19> */
[C---:B-----5:R-:W-:Y:S08]  /*16420*/  HMMA.16816.F32.BF16 R12, R68.reuse, R32, R12 ;  /* 0x00000020440c723c */ /* 0x060ff0000004180c */
[C---:B------:R-:W-:Y:S01]  /*16430*/  HMMA.16816.F32.BF16 R8, R68.reuse, R34, R8 ;  /* 0x000000224408723c */ /* 0x040fe20000041808 */
[----:B------:R-:W5:Y:S07]  /*16440*/  LDSM.16.M88.4 R32, [R226+0x4800] ;  /* 0x00480000e220783b */ /* 0x000f6e0000000200 */
[C---:B------:R-:W-:Y:S08]  /*16450*/  HMMA.16816.F32.BF16 R24, R68.reuse, R36, R24 ;  /* 0x000000244418723c */ /* 0x040ff00000041818 */
[C---:B------:R-:W-:Y:S01]  /*16460*/  HMMA.16816.F32.BF16 R20, R68.reuse, R38, R20 ;  /* 0x000000264414723c */ /* 0x040fe20000041814 */
[----:B------:R-:W2:Y:S07]  /*16470*/  LDSM.16.M88.4 R36, [R226+0x4000] ;  /* 0x00400000e224783b */ /* 0x000eae0000000200 */
        /* <DEDUP_REMOVED lines=18> */
[----:B------:R-:W2:Y:S07]  /*165a0*/  LDSM.16.M88.4 R52, [R222+0xd800] ;  /* 0x00d80000de34783b */ /* 0x000eae0000000200 */
[C---:B-----5:R-:W-:Y:S08]  /*165b0*/  HMMA.16816.F32.BF16 R12, R60.reuse, R32, R12 ;  /* 0x000000203c0c723c */ /* 0x060ff0000004180c */
[C---:B------:R-:W-:Y:S01]  /*165c0*/  HMMA.16816.F32.BF16 R8, R60.reuse, R34, R8 ;  /* 0x000000223c08723c */ /* 0x040fe20000041808 */
[----:B------:R-:W-:Y:S07]  /*165d0*/  LDSM.16.M88.4 R32, [R215+0x4000] ;  /* 0x00400000d720783b */ /* 0x000fee0000000200 */
[C---:B------:R-:W-:Y:S08]  /*165e0*/  HMMA.16816.F32.BF16 R24, R60.reuse, R36, R24 ;  /* 0x000000243c18723c */ /* 0x040ff00000041818 */
[C---:B------:R-:W-:Y:S01]  /*165f0*/  HMMA.16816.F32.BF16 R20, R60.reuse, R38, R20 ;  /* 0x000000263c14723c */ /* 0x040fe20000041814 */
[----:B------:R-:W-:Y:S07]  /*16600*/  LDSM.16.M88.4 R36, [R224+0x4000] ;  /* 0x00400000e024783b */ /* 0x000fee0000000200 */
[C---:B------:R-:W-:Y:S08]  /*16610*/  HMMA.16816.F32.BF16 R72, R60.reuse, R64, R72 ;  /* 0x000000403c48723c */ /* 0x040ff00000041848 */
[C---:B------:R-:W-:Y:S01]  /*16620*/  HMMA.16816.F32.BF16 R84, R60.reuse, R66, R84 ;  /* 0x000000423c54723c */ /* 0x040fe20000041854 */
[----:B------:R-:W5:Y:S07]  /*16630*/  LDSM.16.M88.4 R64, [R215+0x4800] ;  /* 0x00480000d740783b */ /* 0x000f6e0000000200 */
[C---:B------:R-:W-:Y:S08]  /*16640*/  HMMA.16816.F32.BF16 R48, R60.reuse, R76, R48 ;  /* 0x0000004c3c30723c */ /* 0x040ff00000041830 */
[----:B------:R-:W-:Y:S01]  /*16650*/  HMMA.16816.F32.BF16 R44, R60, R78, R44 ;  /* 0x0000004e3c2c723c */ /* 0x000fe2000004182c */
[----:B------:R-:W2:Y:S07]  /*16660*/  LDSM.16.M88.4 R60, [R215+0x5000] ;  /* 0x00500000d73c783b */ /* 0x000eae0000000200 */
[C---:B-1----:R-:W-:Y:S08]  /*16670*/  HMMA.16816.F32.BF16 R12, R68.reuse, R4, R12 ;  /* 0x00000004440c723c */ /* 0x042ff0000004180c */
[C---:B------:R-:W-:Y:S01]  /*16680*/  HMMA.16816.F32.BF16 R8, R68.reuse, R6, R8 ;  /* 0x000000064408723c */ /* 0x040fe20000041808 */
[----:B------:R-:W-:Y:S07]  /*16690*/  LDSM.16.M88.4 R4, [R228+0xe000] ;  /* 0x00e00000e404783b */ /* 0x000fee0000000200 */
[C---:B------:R-:W-:Y:S08]  /*166a0*/  HMMA.16816.F32.BF16 R24, R68.reuse, R40, R24 ;  /* 0x000000284418723c */ /* 0x040ff00000041818 */
[C---:B----4-:R-:W-:Y:S08]  /*166b0*/  HMMA.16816.F32.BF16 R72, R68.reuse, R28, R72 ;  /* 0x0000001c4448723c */ /* 0x050ff00000041848 */
[C---:B------:R-:W-:Y:S01]  /*166c0*/  HMMA.16816.F32.BF16 R84, R68.reuse, R30, R84 ;  /* 0x0000001e4454723c */ /* 0x040fe20000041854 */
[----:B------:R-:W1:Y:S07]  /*166d0*/  LDSM.16.M88.4 R28, [R215+0x5800] ;  /* 0x00580000d71c783b */ /* 0x000e6e0000000200 */
[C---:B------:R-:W-:Y:S01]  /*166e0*/  HMMA.16816.F32.BF16 R20, R68.reuse, R42, R20 ;  /* 0x0000002a4414723c */ /* 0x040fe20000041814 */
[----:B------:R-:W4:Y:S07]  /*166f0*/  LDSM.16.M88.4 R40, [R229+0x6000] ;  /* 0x00600000e528783b */ /* 0x000f2e0000000200 */
[C---:B--2---:R-:W-:Y:S08]  /*16700*/  HMMA.16816.F32.BF16 R48, R68.reuse, R52, R48 ;  /* 0x000000344430723c */ /* 0x044ff00000041830 */
[----:B------:R-:W-:Y:S01]  /*16710*/  HMMA.16816.F32.BF16 R44, R68, R54, R44 ;  /* 0x00000036442c723c */ /* 0x000fe2000004182c */
[----:B------:R-:W-:Y:S07]  /*16720*/  LDSM.16.M88.4 R68, [R228+0xe800] ;  /* 0x00e80000e444783b */ /* 0x000fee0000000200 */
[C---:B-----5:R-:W-:Y:S01]  /*16730*/  HMMA.16816.F32.BF16 R52, R36.reuse, R64, R12 ;  /* 0x000000402434723c */ /* 0x060fe2000004180c */
[----:B------:R-:W-:Y:S07]  /*16740*/  LDSM.16.M88.4 R12, [R226+0x6000] ;  /* 0x00600000e20c783b */ /* 0x000fee0000000200 */
[C---:B------:R-:W-:Y:S01]  /*16750*/  HMMA.16816.F32.BF16 R8, R36.reuse, R66, R8 ;  /* 0x000000422408723c */ /* 0x040fe20000041808 */
[----:B------:R-:W2:Y:S07]  /*16760*/  LDSM.16.M88.4 R64, [R228+0xf000] ;  /* 0x00f00000e440783b */ /* 0x000eae0000000200 */
[C---:B------:R-:W-:Y:S08]  /*16770*/  HMMA.16816.F32.BF16 R24, R36.reuse, R32, R24 ;  /* 0x000000202418723c */ /* 0x040ff00000041818 */
[C---:B------:R-:W-:Y:S01]  /*16780*/  HMMA.16816.F32.BF16 R20, R36.reuse, R34, R20 ;  /* 0x000000222414723c */ /* 0x040fe20000041814 */
[----:B------:R-:W5:Y:S07]  /*16790*/  LDSM.16.M88.4 R32, [R227+0x6000] ;  /* 0x00600000e320783b */ /* 0x000f6e0000000200 */
[C---:B------:R-:W-:Y:S08]  /*167a0*/  HMMA.16816.F32.BF16 R72, R36.reuse, R60, R72 ;  /* 0x0000003c2448723c */ /* 0x040ff00000041848 */
[C---:B------:R-:W-:Y:S01]  /*167b0*/  HMMA.16816.F32.BF16 R84, R36.reuse, R62, R84 ;  /* 0x0000003e2454723c */ /* 0x040fe20000041854 */
[----:B------:R-:W-:Y:S07]  /*167c0*/  LDSM.16.M88.4 R60, [R222+0xe000] ;  /* 0x00e00000de3c783b */ /* 0x000fee0000000200 */
[C---:B-1----:R-:W-:Y:S01]  /*167d0*/  HMMA.16816.F32.BF16 R76, R36.reuse, R28, R48 ;  /* 0x0000001c244c723c */ /* 0x042fe20000041830 */
[----:B------:R-:W-:Y:S07]  /*167e0*/  LDSM.16.M88.4 R48, [R225+0x6000] ;  /* 0x00600000e130783b */ /* 0x000fee0000000200 */
[----:B------:R-:W-:Y:S01]  /*167f0*/  HMMA.16816.F32.BF16 R44, R36, R30, R44 ;  /* 0x0000001e242c723c */ /* 0x000fe2000004182c */
[----:B------:R-:W1:Y:S04]  /*16800*/  LDSM.16.M88.4 R28, [R228+0xf800] ;  /* 0x00f80000e41c783b */ /* 0x000e680000000200 */
[----:B------:R-:W-:Y:S03]  /*16810*/  LDSM.16.M88.4 R36, [R215+0x6000] ;  /* 0x00600000d724783b */ /* 0x000fe60000000200 */
[C---:B----4-:R-:W-:Y:S08]  /*16820*/  HMMA.16816.F32.BF16 R24, R40.reuse, R4, R24 ;  /* 0x000000042818723c */ /* 0x050ff00000041818 */
[C---:B--2---:R-:W-:Y:S08]  /*16830*/  HMMA.16816.F32.BF16 R72, R40.reuse, R64, R72 ;  /* 0x000000402848723c */ /* 0x044ff00000041848 */
[C---:B------:R-:W-:Y:S01]  /*16840*/  HMMA.16816.F32.BF16 R84, R40.reuse, R66, R84 ;  /* 0x000000422854723c */ /* 0x040fe20000041854 */
[----:B------:R-:W2:Y:S07]  /*16850*/  LDSM.16.M88.4 R64, [R226+0x6800] ;  /* 0x00680000e240783b */ /* 0x000eae0000000200 */
[----:B------:R-:W-:Y:S08]  /*16860*/  HMMA.16816.F32.BF16 R20, R40, R6, R20 ;  /* 0x000000062814723c */ /* 0x000ff00000041814 */
[----:B-----5:R-:W-:Y:S01]  /*16870*/  HMMA.16816.F32.BF16 R4, R32, R12, R24 ;  /* 0x0000000c2004723c */ /* 0x020fe20000041818 */
[----:B------:R-:W4:Y:S07]  /*16880*/  LDSM.16.M88.4 R24, [R224+0x6000] ;  /* 0x00600000e018783b */ /* 0x000f2e0000000200 */
[C---:B------:R-:W-:Y:S08]  /*16890*/  HMMA.16816.F32.BF16 R52, R40.reuse, R68, R52 ;  /* 0x000000442834723c */ /* 0x040ff00000041834 */
[C---:B------:R-:W-:Y:S08]  /*168a0*/  HMMA.16816.F32.BF16 R8, R40.reuse, R70, R8 ;  /* 0x000000462808723c */ /* 0x040ff00000041808 */
[C---:B-1----:R-:W-:Y:S08]  /*168b0*/  HMMA.16816.F32.BF16 R76, R40.reuse, R28, R76 ;  /* 0x0000001c284c723c */ /* 0x042ff0000004184c */
[----:B------:R-:W-:Y:S01]  /*168c0*/  HMMA.16816.F32.BF16 R44, R40, R30, R44 ;  /* 0x0000001e282c723c */ /* 0x000fe2000004182c */
[----:B------:R-:W1:Y:S04]  /*168d0*/  LDSM.16.M88.4 R28, [R222+0xe800] ;  /* 0x00e80000de1c783b */ /* 0x000e680000000200 */
[----:B------:R-:W-:Y:S03]  /*168e0*/  LDSM.16.M88.4 R40, [R226+0x7800] ;  /* 0x00780000e228783b */ /* 0x000fe60000000200 */
[----:B------:R-:W-:Y:S08]  /*168f0*/  HMMA.16816.F32.BF16 R4, R48, R60, R4 ;  /* 0x0000003c3004723c */ /* 0x000ff00000041804 */
[C---:B--2---:R-:W-:Y:S08]  /*16900*/  HMMA.16816.F32.BF16 R52, R32.reuse, R64, R52 ;  /* 0x000000402034723c */ /* 0x044ff00000041834 */
[C---:B------:R-:W-:Y:S01]  /*16910*/  HMMA.16816.F32.BF16 R20, R32.reuse, R14, R20 ;  /* 0x0000000e2014723c */ /* 0x040fe20000041814 */
[----:B------:R-:W2:Y:S07]  /*16920*/  LDSM.16.M88.4 R12, [R226+0x7000] ;  /* 0x00700000e20c783b */ /* 0x000eae0000000200 */
[----:B------:R-:W-:Y:S01]  /*16930*/  HMMA.16816.F32.BF16 R64, R32, R66, R8 ;  /* 0x000000422040723c */ /* 0x000fe20000041808 */
[----:B------:R-:W5:Y:S07]  /*16940*/  LDSM.16.M88.4 R8, [R215+0x6800] ;  /* 0x00680000d708783b */ /* 0x000f6e0000000200 */
[----:B----4-:R-:W-:Y:S08]  /*16950*/  HMMA.16816.F32.BF16 R4, R24, R36, R4 ;  /* 0x000000241804723c */ /* 0x010ff00000041804 */
[----:B-1----:R-:W-:Y:S07]  /*16960*/  HMMA.16816.F32.BF16 R52, R48, R28, R52 ;  /* 0x0000001c3034723c */ /* 0x002fee0000041834 */
[----:B------:R-:W-:-:S09]  /*16970*/  SHF.R.S32.HI R29, RZ, 0x1f, R56 ;  /* 0x0000001fff1d7819 */ /* 0x000fd20000011438 */
[----:B---3--:R-:W-:Y:S01]  /*16980*/  FMUL.FTZ R4, R4, R3 ;  /* 0x0000000304047220 */ /* 0x008fe20000410000 */
[C---:B--2---:R-:W-:Y:S03]  /*16990*/  HMMA.16816.F32.BF16 R72, R32.reuse, R12, R72 ;  /* 0x0000000c2048723c */ /* 0x044fe60000041848 */
[----:B------:R1:W2:Y:S05]  /*169a0*/  MUFU.TANH R36, R4 ;  /* 0x0000000400247308 */ /* 0x0002aa0000002400 */
[----:B------:R-:W-:Y:S01]  /*169b0*/  HMMA.16816.F32.BF16 R84, R32, R14, R84 ;  /* 0x0000000e2054723c */ /* 0x000fe20000041854 */
[----:B------:R-:W3:Y:S07]  /*169c0*/  LDSM.16.M88.4 R12, [R222+0xf000] ;  /* 0x00f00000de0c783b */ /* 0x000eee0000000200 */
[----:B-----5:R-:W-:Y:S01]  /*169d0*/  HMMA.16816.F32.BF16 R52, R24, R8, R52 ;  /* 0x000000081834723c */ /* 0x020fe20000041834 */
[----:B-1----:R-:W-:-:S06]  /*169e0*/  LEA.HI R4, R29, R56, RZ, 0x5 ;  /* 0x000000381d047211 */ /* 0x002fcc00078f28ff */
[----:B------:R-:W-:-:S05]  /*169f0*/  LOP3.LUT R9, R4, 0xffffffe0, RZ, 0xc0, !PT ;  /* 0xffffffe004097812 */ /* 0x000fca00078ec0ff */
[----:B------:R-:W-:-:S05]  /*16a00*/  IMAD.IADD R4, R56, 0x1, -R9 ;  /* 0x0000000138047824 */ /* 0x000fca00078e0a09 */
[----:B------:R-:W-:-:S04]  /*16a10*/  SHF.R.S32.HI R9, RZ, 0x1f, R4 ;  /* 0x0000001fff097819 */ /* 0x000fc80000011404 */
[----:B------:R-:W-:-:S04]  /*16a20*/  LEA.HI R4, R9, R4, RZ, 0x2 ;  /* 0x0000000409047211 */ /* 0x000fc800078f10ff */
[----:B------:R-:W-:Y:S01]  /*16a30*/  SHF.R.S32.HI R9, RZ, 0x2, R4 ;  /* 0x00000002ff097819 */ /* 0x000fe20000011404 */
[----:B------:R-:W-:Y:S04]  /*16a40*/  HMMA.16816.F32.BF16 R76, R32, R40, R76 ;  /* 0x00000028204c723c */ /* 0x000fe8000004184c */
[----:B------:R-:W-:-:S04]  /*16a50*/  IMAD R58, R58, 0x10, R9 ;  /* 0x000000103a3a7824 */ /* 0x000fc800078e0209 */
[----:B------:R-:W-:Y:S01]  /*16a60*/  HMMA.16816.F32.BF16 R44, R32, R42, R44 ;  /* 0x0000002a202c723c */ /* 0x000fe2000004182c */
[----:B------:R-:W-:Y:S01]  /*16a70*/  IMAD.IADD R59, R59, 0x1, R58 ;  /* 0x000000013b3b7824 */ /* 0x000fe200078e023a */
[----:B------:R-:W-:-:S05]  /*16a80*/  IADD3 R8, R57, 0x1, -R236 ;  /* 0x0000000139087810 */ /* 0x000fca0007ffe8ec */
[----:B------:R-:W-:Y:S01]  /*16a90*/  IMAD.SHL.U32 R35, R56, 0x2, RZ ;  /* 0x0000000238237824 */ /* 0x000fe200078e00ff */
[C---:B------:R-:W-:Y:S01]  /*16aa0*/  HMMA.16816.F32.BF16 R64, R48.reuse, R30, R64 ;  /* 0x0000001e3040723c */ /* 0x040fe20000041840 */
[----:B------:R-:W-:Y:S02]  /*16ab0*/  IADD3 R88, -R88, R57, -R236 ;  /* 0x0000003958587210 */ /* 0x000fe40007ffe9ec */
[----:B------:R-:W-:Y:S01]  /*16ac0*/  IADD3 R9, R59, 0x8, RZ ;  /* 0x000000083b097810 */ /* 0x000fe20007ffe0ff */
[----:B------:R-:W-:Y:S01]  /*16ad0*/  IMAD.IADD R8, R17, 0x1, R8 ;  /* 0x0000000111087824 */ /* 0x000fe200078e0208 */
[----:B------:R-:W-:Y:S01]  /*16ae0*/  LOP3.LUT R35, R35, 0x6, RZ, 0xc0, !PT ;  /* 0x0000000623237812 */ /* 0x000fe200078ec0ff */
[----:B------:R-:W-:Y:S01]  /*16af0*/  IMAD.IADD R248, R59, 0x1, R88 ;  /* 0x000000013bf87824 */ /* 0x000fe200078e0258 */
[----:B------:R-:W-:Y:S01]  /*16b00*/  LDSM.16.M88.4 R28, [R215+0x7000] ;  /* 0x00700000d71c783b */ /* 0x000fe20000000200 */
[----:B---3--:R-:W-:Y:S01]  /*16b10*/  HMMA.16816.F32.BF16 R72, R48, R12, R72 ;  /* 0x0000000c3048723c */ /* 0x008fe20000041848 */
[----:B------:R-:W-:-:S02]  /*16b20*/  IMAD.IADD R244, R88, 0x1, R9 ;  /* 0x0000000158f47824 */ /* 0x000fc400078e0209 */
[----:B------:R-:W-:-:S05]  /*16b30*/  IMAD.IADD R35, R16, 0x1, R35 ;  /* 0x0000000110237824 */ /* 0x000fca00078e0223 */
[C---:B------:R-:W-:Y:S01]  /*16b40*/  HMMA.16816.F32.BF16 R84, R48.reuse, R14, R84 ;  /* 0x0000000e3054723c */ /* 0x040fe20000041854 */
[----:B------:R-:W1:Y:S01]  /*16b50*/  LDSM.16.M88.4 R12, [R222+0xf800] ;  /* 0x00f80000de0c783b */ /* 0x000e620000000200 */
[----:B------:R-:W-:Y:S01]  /*16b60*/  IMAD.IADD R246, R59, 0x1, R8 ;  /* 0x000000013bf67824 */ /* 0x000fe200078e0208 */
[----:B------:R-:W-:Y:S01]  /*16b70*/  IMNMX R248, RZ, R248, !PT ;  /* 0x000000f8fff87217 */ /* 0x000fe20007800200 */
[----:B------:R-:W-:Y:S01]  /*16b80*/  IMAD.IADD R238, R8, 0x1, R9 ;  /* 0x0000000108ee7824 */ /* 0x000fe200078e0209 */
[----:B------:R-:W-:Y:S02]  /*16b90*/  IADD3 R9, R35, 0x1, RZ ;  /* 0x0000000123097810 */ /* 0x000fe40007ffe0ff */
[----:B------:R-:W-:Y:S01]  /*16ba0*/  IMNMX R244, RZ, R244, !PT ;  /* 0x000000f4fff47217 */ /* 0x000fe20007800200 */
[----:B------:R-:W-:Y:S01]  /*16bb0*/  HMMA.16816.F32.BF16 R20, R48, R62, R20 ;  /* 0x0000003e3014723c */ /* 0x000fe20000041814 */
[-C--:B------:R-:W-:Y:S02]  /*16bc0*/  IMNMX R246, R246, R57.reuse, PT ;  /* 0x00000039f6f67217 */ /* 0x080fe40003800200 */
[----:B------:R-:W-:-:S02]  /*16bd0*/  IMNMX R238, R238, R57, PT ;  /* 0x00000039eeee7217 */ /* 0x000fc40003800200 */
[C---:B------:R-:W-:Y:S02]  /*16be0*/  ISETP.GE.AND P4, PT, R9.reuse, R248, PT ;  /* 0x000000f80900720c */ /* 0x040fe40003f86270 */
[C---:B------:R-:W-:Y:S01]  /*16bf0*/  ISETP.GE.AND P1, PT, R9.reuse, R244, PT ;  /* 0x000000f40900720c */ /* 0x040fe20003f26270 */
[----:B------:R-:W-:Y:S01]  /*16c00*/  HMMA.16816.F32.BF16 R64, R24, R10, R64 ;  /* 0x0000000a1840723c */ /* 0x000fe20000041840 */
[C---:B------:R-:W-:Y:S02]  /*16c10*/  ISETP.GE.OR P4, PT, R9.reuse, R246, !P4 ;  /* 0x000000f60900720c */ /* 0x040fe40006786670 */
[----:B------:R-:W-:Y:S02]  /*16c20*/  ISETP.GE.OR P1, PT, R9, R238, !P1 ;  /* 0x000000ee0900720c */ /* 0x000fe40004f26670 */
[C---:B------:R-:W-:Y:S02]  /*16c30*/  IADD3 R9, R35.reuse, 0x9, RZ ;  /* 0x0000000923097810 */ /* 0x040fe40007ffe0ff */
[----:B------:R-:W-:-:S02]  /*16c40*/  IADD3 R11, R35, 0x8, RZ ;  /* 0x00000008230b7810 */ /* 0x000fc40007ffe0ff */
[-C--:B------:R-:W-:Y:S02]  /*16c50*/  ISETP.GE.AND P3, PT, R9, R248.reuse, PT ;  /* 0x000000f80900720c */ /* 0x080fe40003f66270 */
[C---:B------:R-:W-:Y:S02]  /*16c60*/  ISETP.GE.AND P0, PT, R11.reuse, R248, PT ;  /* 0x000000f80b00720c */ /* 0x040fe40003f06270 */
[-C--:B------:R-:W-:Y:S02]  /*16c70*/  ISETP.GE.AND P6, PT, R11, R244.reuse, PT ;  /* 0x000000f40b00720c */ /* 0x080fe40003fc6270 */
[----:B------:R-:W-:Y:S02]  /*16c80*/  ISETP.GE.AND P5, PT, R9, R244, PT ;  /* 0x000000f40900720c */ /* 0x000fe40003fa6270 */
[C---:B------:R-:W-:Y:S02]  /*16c90*/  ISETP.GE.OR P0, PT, R11.reuse, R246, !P0 ;  /* 0x000000f60b00720c */ /* 0x040fe40004706670 */
[----:B------:R-:W-:-:S02]  /*16ca0*/  ISETP.GE.OR P6, PT, R11, R238, !P6 ;  /* 0x000000ee0b00720c */ /* 0x000fc400077c6670 */
[C---:B------:R-:W-:Y:S02]  /*16cb0*/  ISETP.GE.OR P3, PT, R9.reuse, R246, !P3 ;  /* 0x000000f60900720c */ /* 0x040fe40005f66670 */
[----:B------:R-:W-:Y:S02]  /*16cc0*/  ISETP.GE.OR P5, PT, R9, R238, !P5 ;  /* 0x000000ee0900720c */ /* 0x000fe40006fa6670 */
[----:B------:R-:W3:Y:S01]  /*16cd0*/  LDSM.16.M88.4 R8, [R215+0x7800] ;  /* 0x00780000d708783b */ /* 0x000ee20000000200 */
[----:B------:R-:W-:Y:S08]  /*16ce0*/  HMMA.16816.F32.BF16 R20, R24, R38, R20 ;  /* 0x000000261814723c */ /* 0x000ff00000041814 */
[----:B-1----:R-:W-:Y:S01]  /*16cf0*/  HMMA.16816.F32.BF16 R76, R48, R12, R76 ;  /* 0x0000000c304c723c */ /* 0x002fe2000004184c */
[----:B------:R-:W-:-:S02]  /*16d00*/  FMUL.FTZ R6, R6, R3 ;  /* 0x0000000306067220 */ /* 0x000fc40000410000 */
[-C--:B------:R-:W-:Y:S01]  /*16d10*/  FMUL.FTZ R5, R5, R3.reuse ;  /* 0x0000000305057220 */ /* 0x080fe20000410000 */
[----:B------:R-:W-:Y:S01]  /*16d20*/  ISETP.GE.AND P2, PT, R35, R248, PT ;  /* 0x000000f82300720c */ /* 0x000fe20003f46270 */
[----:B------:R-:W-:-:S03]  /*16d30*/  FMUL.FTZ R7, R7, R3 ;  /* 0x0000000307077220 */ /* 0x000fc60000410000 */
[----:B------:R-:W-:Y:S01]  /*16d40*/  HMMA.16816.F32.BF16 R72, R24, R28, R72 ;  /* 0x0000001c1848723c */ /* 0x000fe20000041848 */
[----:B------:R-:W-:Y:S01]  /*16d50*/  MUFU.TANH R6, R6 ;  /* 0x0000000600067308 */ /* 0x000fe20000002400 */
[----:B------:R-:W-:Y:S01]  /*16d60*/  FMUL.FTZ R34, R52, R3 ;  /* 0x0000000334227220 */ /* 0x000fe20000410000 */
[----:B------:R-:W-:-:S05]  /*16d70*/  ISETP.GE.OR P2, PT, R35, R246, !P2 ;  /* 0x000000f62300720c */ /* 0x000fca0005746670 */
[----:B------:R-:W-:Y:S01]  /*16d80*/  HMMA.16816.F32.BF16 R44, R48, R14, R44 ;  /* 0x0000000e302c723c */ /* 0x000fe2000004182c */
[----:B------:R-:W1:Y:S01]  /*16d90*/  MUFU.TANH R5, R5 ;  /* 0x0000000500057308 */ /* 0x000e620000002400 */
[-C--:B------:R-:W-:Y:S02]  /*16da0*/  FMUL.FTZ R22, R22, R3.reuse ;  /* 0x0000000316167220 */ /* 0x080fe40000410000 */
[-C--:B------:R-:W-:Y:S01]  /*16db0*/  FMUL.FTZ R37, R53, R3.reuse ;  /* 0x0000000335257220 */ /* 0x080fe20000410000 */
[----:B------:R-:W-:Y:S01]  /*16dc0*/  IADD3 R41, R35, 0x11, RZ ;  /* 0x0000001123297810 */ /* 0x000fe20007ffe0ff */
[-C--:B------:R-:W-:Y:S01]  /*16dd0*/  FMUL.FTZ R23, R23, R3.reuse ;  /* 0x0000000317177220 */ /* 0x080fe20000410000 */
[----:B--2---:R-:W-:Y:S01]  /*16de0*/  FSEL R36, R36, -INF , !P2 ;  /* 0xff80000024247808 */ /* 0x004fe20005000000 */
[-C--:B------:R-:W-:Y:S01]  /*16df0*/  FMUL.FTZ R21, R21, R3.reuse ;  /* 0x0000000315157220 */ /* 0x080fe20000410000 */
[----:B------:R-:W2:Y:S01]  /*16e00*/  MUFU.TANH R7, R7 ;  /* 0x0000000700077308 */ /* 0x000ea20000002400 */
[-C--:B------:R-:W-:Y:S01]  /*16e10*/  FMUL.FTZ R20, R20, R3.reuse ;  /* 0x0000000314147220 */ /* 0x080fe20000410000 */
[----:B------:R-:W-:Y:S01]  /*16e20*/  HMMA.16816.F32.BF16 R84, R24, R30, R84 ;  /* 0x0000001e1854723c */ /* 0x000fe20000041854 */
[----:B------:R-:W-:Y:S01]  /*16e30*/  ISETP.GE.AND P2, PT, R35, R244, PT ;  /* 0x000000f42300720c */ /* 0x000fe20003f46270 */
[----:B------:R-:W-:Y:S01]  /*16e40*/  FMUL.FTZ R38, R54, R3 ;  /* 0x0000000336267220 */ /* 0x000fe20000410000 */
[----:B------:R-:W-:-:S04]  /*16e50*/  DEPBAR.LE SB0, 0x0 ;  /* 0x000080000000791a */ /* 0x000fc80000000000 */
[----:B------:R1:W4:Y:S01]  /*16e60*/  MUFU.TANH R33, R23 ;  /* 0x0000001700217308 */ /* 0x0003220000002400 */
[----:B---3--:R-:W-:Y:S01]  /*16e70*/  HMMA.16816.F32.BF16 R76, R24, R8, R76 ;  /* 0x00000008184c723c */ /* 0x008fe2000004184c */
[----:B------:R-:W-:Y:S01]  /*16e80*/  ISETP.GE.OR P2, PT, R35, R238, !P2 ;  /* 0x000000ee2300720c */ /* 0x000fe20005746670 */
[----:B------:R-:W-:Y:S01]  /*16e90*/  FMUL.FTZ R39, R55, R3 ;  /* 0x0000000337277220 */ /* 0x000fe20000410000 */
[----:B------:R-:W-:-:S04]  /*16ea0*/  IADD3 R13, R35, 0x10, RZ ;  /* 0x00000010230d7810 */ /* 0x000fc80007ffe0ff */
[----:B------:R-:W3:Y:S01]  /*16eb0*/  MUFU.TANH R34, R34 ;  /* 0x0000002200227308 */ /* 0x000ee20000002400 */
[----:B------:R-:W-:-:S07]  /*16ec0*/  FMUL.FTZ R29, R64, R3 ;  /* 0x00000003401d7220 */ /* 0x000fce0000410000 */
[----:B------:R5:W2:Y:S08]  /*16ed0*/  MUFU.TANH R32, R20 ;  /* 0x0000001400207308 */ /* 0x000ab00000002400 */
[----:B------:R-:W2:Y:S01]  /*16ee0*/  MUFU.TANH R22, R22 ;  /* 0x0000001600167308 */ /* 0x000ea20000002400 */
[----:B-1----:R-:W-:-:S07]  /*16ef0*/  FSEL R23, R5, -INF , !P4 ;  /* 0xff80000005177808 */ /* 0x002fce0006000000 */
[----:B------:R-:W1:Y:S01]  /*16f00*/  MUFU.TANH R21, R21 ;  /* 0x0000001500157308 */ /* 0x000e620000002400 */
[----:B-----5:R-:W-:Y:S02]  /*16f10*/  FSEL R20, R6, -INF , !P2 ;  /* 0xff80000006147808 */ /* 0x020fe40005000000 */
[----:B------:R-:W-:Y:S01]  /*16f20*/  ISETP.GE.AND P2, PT, R13, R248, PT ;  /* 0x000000f80d00720c */ /* 0x000fe20003f46270 */
[----:B------:R-:W-:Y:S01]  /*16f30*/  FMUL.FTZ R30, R67, R3 ;  /* 0x00000003431e7220 */ /* 0x000fe20000410000 */
[----:B------:R-:W-:-:S03]  /*16f40*/  ISETP.GE.AND P4, PT, R13, R244, PT ;  /* 0x000000f40d00720c */ /* 0x000fc60003f86270 */
[----:B------:R-:W-:Y:S01]  /*16f50*/  MUFU.TANH R37, R37 ;  /* 0x0000002500257308 */ /* 0x000fe20000002400 */
[----:B------:R-:W-:Y:S01]  /*16f60*/  ISETP.GE.OR P2, PT, R13, R246, !P2 ;  /* 0x000000f60d00720c */ /* 0x000fe20005746670 */
[----:B------:R-:W-:Y:S01]  /*16f70*/  FMUL.FTZ R66, R66, R3 ;  /* 0x0000000342427220 */ /* 0x000fe20000410000 */
[----:B------:R-:W-:-:S05]  /*16f80*/  IADD3 R15, R35, 0x19, RZ ;  /* 0x00000019230f7810 */ /* 0x000fca0007ffe0ff */
[----:B------:R-:W5:Y:S01]  /*16f90*/  MUFU.TANH R38, R38 ;  /* 0x0000002600267308 */ /* 0x000f620000002400 */
[-C--:B------:R-:W-:Y:S01]  /*16fa0*/  FMUL.FTZ R72, R72, R3.reuse ;  /* 0x0000000348487220 */ /* 0x080fe20000410000 */
[----:B--2---:R-:W-:Y:S01]  /*16fb0*/  FSEL R17, R7, -INF , !P1 ;  /* 0xff80000007117808 */ /* 0x004fe20004800000 */
[----:B------:R-:W-:Y:S01]  /*16fc0*/  FMUL.FTZ R75, R75, R3 ;  /* 0x000000034b4b7220 */ /* 0x000fe20000410000 */
[----:B------:R-:W-:-:S04]  /*16fd0*/  ISETP.GE.OR P4, PT, R13, R238, !P4 ;  /* 0x000000ee0d00720c */ /* 0x000fc80006786670 */
[----:B------:R-:W2:Y:S01]  /*16fe0*/  MUFU.TANH R39, R39 ;  /* 0x0000002700277308 */ /* 0x000ea20000002400 */
[----:B------:R-:W-:Y:S01]  /*16ff0*/  IADD3 R7, R35, 0x18, RZ ;  /* 0x0000001823077810 */ /* 0x000fe20007ffe0ff */
[----:B------:R-:W-:Y:S01]  /*17000*/  HMMA.16816.F32.BF16 R44, R24, R10, R44 ;  /* 0x0000000a182c723c */ /* 0x000fe2000004182c */
[----:B----4-:R-:W-:-:S05]  /*17010*/  FSEL R13, R33, -INF , !P5 ;  /* 0xff800000210d7808 */ /* 0x010fca0006800000 */
[----:B------:R-:W4:Y:S01]  /*17020*/  MUFU.TANH R29, R29 ;  /* 0x0000001d001d7308 */ /* 0x000f220000002400 */
[----:B---3--:R-:W-:Y:S02]  /*17030*/  FSEL R5, R34, -INF , !P2 ;  /* 0xff80000022057808 */ /* 0x008fe40005000000 */
[-C--:B------:R-:W-:Y:S02]  /*17040*/  ISETP.GE.AND P1, PT, R41, R248.reuse, PT ;  /* 0x000000f82900720c */ /* 0x080fe40003f26270 */
[C---:B------:R-:W-:Y:S02]  /*17050*/  ISETP.GE.AND P5, PT, R15.reuse, R248, PT ;  /* 0x000000f80f00720c */ /* 0x040fe40003fa6270 */
[----:B------:R-:W-:Y:S01]  /*17060*/  ISETP.GE.AND P2, PT, R15, R244, PT ;  /* 0x000000f40f00720c */ /* 0x000fe20003f46270 */
[----:B------:R-:W3:Y:S01]  /*17070*/  MUFU.TANH R31, R66 ;  /* 0x00000042001f7308 */ /* 0x000ee20000002400 */
[----:B------:R-:W-:Y:S02]  /*17080*/  FSEL R28, R32, -INF , !P0 ;  /* 0xff800000201c7808 */ /* 0x000fe40004000000 */
[----:B------:R-:W-:-:S02]  /*17090*/  FSEL R14, R22, -INF , !P6 ;  /* 0xff800000160e7808 */ /* 0x000fc40007000000 */
[----:B------:R-:W-:Y:S02]  /*170a0*/  ISETP.GE.AND P0, PT, R41, R244, PT ;  /* 0x000000f42900720c */ /* 0x000fe40003f06270 */
[----:B------:R-:W-:Y:S01]  /*170b0*/  ISETP.GE.AND P6, PT, R7, R248, PT ;  /* 0x000000f80700720c */ /* 0x000fe20003fc6270 */
[----:B------:R-:W2:Y:S01]  /*170c0*/  MUFU.TANH R30, R30 ;  /* 0x0000001e001e7308 */ /* 0x000ea20000002400 */
[----:B-1----:R-:W-:Y:S02]  /*170d0*/  FSEL R21, R21, -INF , !P3 ;  /* 0xff80000015157808 */ /* 0x002fe40005800000 */
[----:B------:R-:W-:Y:S01]  /*170e0*/  ISETP.GE.AND P3, PT, R7, R244, PT ;  /* 0x000000f40700720c */ /* 0x000fe20003f66270 */
[----:B------:R-:W-:Y:S01]  /*170f0*/  FMUL.FTZ R84, R84, R3 ;  /* 0x0000000354547220 */ /* 0x000fe20000410000 */
[----:B------:R-:W-:-:S03]  /*17100*/  ISETP.GE.OR P1, PT, R41, R246, !P1 ;  /* 0x000000f62900720c */ /* 0x000fc60004f26670 */
[----:B------:R-:W1:Y:S01]  /*17110*/  MUFU.TANH R180, R72 ;  /* 0x0000004800b47308 */ /* 0x000e620000002400 */
[C---:B------:R-:W-:Y:S02]  /*17120*/  ISETP.GE.OR P5, PT, R15.reuse, R246, !P5 ;  /* 0x000000f60f00720c */ /* 0x040fe40006fa6670 */
[----:B------:R-:W-:Y:S01]  /*17130*/  ISETP.GE.OR P2, PT, R15, R238, !P2 ;  /* 0x000000ee0f00720c */ /* 0x000fe20005746670 */
[----:B------:R-:W-:Y:S01]  /*17140*/  FMUL.FTZ R65, R65, R3 ;  /* 0x0000000341417220 */ /* 0x000fe20000410000 */
[----:B------:R-:W-:-:S03]  /*17150*/  IADD3 R15, R35, 0x20, RZ ;  /* 0x00000020230f7810 */ /* 0x000fc60007ffe0ff */
[----:B------:R-:W1:Y:S01]  /*17160*/  MUFU.TANH R195, R75 ;  /* 0x0000004b00c37308 */ /* 0x000e620000002400 */
[----:B------:R-:W-:Y:S01]  /*17170*/  ISETP.GE.OR P0, PT, R41, R238, !P0 ;  /* 0x000000ee2900720c */ /* 0x000fe20004706670 */
[-C--:B------:R-:W-:Y:S01]  /*17180*/  FMUL.FTZ R74, R74, R3.reuse ;  /* 0x000000034a4a7220 */ /* 0x080fe20000410000 */
[----:B------:R-:W-:Y:S01]  /*17190*/  ISETP.GE.OR P6, PT, R7, R246, !P6 ;  /* 0x000000f60700720c */ /* 0x000fe200077c6670 */
[-C--:B------:R-:W-:Y:S01]  /*171a0*/  FMUL.FTZ R77, R77, R3.reuse ;  /* 0x000000034d4d7220 */ /* 0x080fe20000410000 */
[----:B------:R-:W-:Y:S02]  /*171b0*/  ISETP.GE.OR P3, PT, R7, R238, !P3 ;  /* 0x000000ee0700720c */ /* 0x000fe40005f66670 */
[----:B------:R-:W-:Y:S01]  /*171c0*/  IADD3 R33, R35, 0x21, RZ ;  /* 0x0000002123217810 */ /* 0x000fe20007ffe0ff */
[----:B------:R-:W1:Y:S01]  /*171d0*/  MUFU.TANH R182, R84 ;  /* 0x0000005400b67308 */ /* 0x000e620000002400 */
[----:B-----5:R-:W-:Y:S02]  /*171e0*/  FSEL R9, R38, -INF , !P4 ;  /* 0xff80000026097808 */ /* 0x020fe40006000000 */
[----:B------:R-:W-:Y:S01]  /*171f0*/  FSEL R7, R37, -INF , !P1 ;  /* 0xff80000025077808 */ /* 0x000fe20004800000 */
[----:B------:R-:W-:Y:S01]  /*17200*/  FMUL.FTZ R73, R73, R3 ;  /* 0x0000000349497220 */ /* 0x000fe20000410000 */
[----:B------:R-:W-:-:S02]  /*17210*/  ISETP.GE.AND P4, PT, R15, R248, PT ;  /* 0x000000f80f00720c */ /* 0x000fc40003f86270 */
[----:B------:R-:W-:Y:S01]  /*17220*/  ISETP.GE.AND P1, PT, R15, R244, PT ;  /* 0x000000f40f00720c */ /* 0x000fe20003f26270 */
[----:B------:R-:W5:Y:S01]  /*17230*/  MUFU.TANH R12, R65 ;  /* 0x00000041000c7308 */ /* 0x000f620000002400 */
[----:B--2---:R-:W-:Y:S02]  /*17240*/  FSEL R8, R39, -INF , !P0 ;  /* 0xff80000027087808 */ /* 0x004fe40004000000 */
[----:B----4-:R-:W-:Y:S02]  /*17250*/  FSEL R6, R29, -INF , !P6 ;  /* 0xff8000001d067808 */ /* 0x010fe40007000000 */
[C---:B------:R-:W-:Y:S02]  /*17260*/  ISETP.GE.AND P0, PT, R33.reuse, R248, PT ;  /* 0x000000f82100720c */ /* 0x040fe40003f06270 */
[----:B------:R-:W-:Y:S01]  /*17270*/  ISETP.GE.AND P6, PT, R33, R244, PT ;  /* 0x000000f42100720c */ /* 0x000fe20003fc6270 */
[----:B------:R-:W2:Y:S01]  /*17280*/  MUFU.TANH R192, R74 ;  /* 0x0000004a00c07308 */ /* 0x000ea20000002400 */
[C---:B------:R-:W-:Y:S01]  /*17290*/  ISETP.GE.OR P4, PT, R15.reuse, R246, !P4 ;  /* 0x000000f60f00720c */ /* 0x040fe20006786670 */
[----:B------:R-:W-:Y:S01]  /*172a0*/  FMUL.FTZ R76, R76, R3 ;  /* 0x000000034c4c7220 */ /* 0x000fe20000410000 */
[----:B------:R-:W-:-:S02]  /*172b0*/  ISETP.GE.OR P1, PT, R15, R238, !P1 ;  /* 0x000000ee0f00720c */ /* 0x000fc40004f26670 */
[----:B------:R-:W-:-:S03]  /*172c0*/  IADD3 R29, R35, 0x28, RZ ;  /* 0x00000028231d7810 */ /* 0x000fc60007ffe0ff */
[----:B------:R-:W4:Y:S01]  /*172d0*/  MUFU.TANH R200, R77 ;  /* 0x0000004d00c87308 */ /* 0x000f220000002400 */
[----:B------:R-:W-:Y:S01]  /*172e0*/  IADD3 R15, R35, 0x29, RZ ;  /* 0x00000029230f7810 */ /* 0x000fe20007ffe0ff */
[-C--:B------:R-:W-:Y:S01]  /*172f0*/  FMUL.FTZ R85, R85, R3.reuse ;  /* 0x0000000355557220 */ /* 0x080fe20000410000 */
[C---:B------:R-:W-:Y:S01]  /*17300*/  ISETP.GE.OR P0, PT, R33.reuse, R246, !P0 ;  /* 0x000000f62100720c */ /* 0x040fe20004706670 */
[-C--:B------:R-:W-:Y:S01]  /*17310*/  FMUL.FTZ R86, R86, R3.reuse ;  /* 0x0000000356567220 */ /* 0x080fe20000410000 */
[----:B------:R-:W-:Y:S01]  /*17320*/  ISETP.GE.OR P6, PT, R33, R238, !P6 ;  /* 0x000000ee2100720c */ /* 0x000fe200077c6670 */
[----:B------:R-:W-:Y:S02]  /*17330*/  FMUL.FTZ R87, R87, R3 ;  /* 0x0000000357577220 */ /* 0x000fe40000410000 */
[----:B------:R-:W2:Y:S01]  /*17340*/  MUFU.TANH R187, R73 ;  /* 0x0000004900bb7308 */ /* 0x000ea20000002400 */
[----:B---3--:R-:W-:Y:S02]  /*17350*/  FSEL R33, R31, -INF , !P3 ;  /* 0xff8000001f217808 */ /* 0x008fe40005800000 */
[----:B------:R-:W-:-:S02]  /*17360*/  IADD3 R11, R35, 0x31, RZ ;  /* 0x00000031230b7810 */ /* 0x000fc40007ffe0ff */
[-C--:B------:R-:W-:Y:S02]  /*17370*/  ISETP.GE.AND P3, PT, R29, R248.reuse, PT ;  /* 0x000000f81d00720c */ /* 0x080fe40003f66270 */
[----:B------:R-:W-:Y:S02]  /*17380*/  FSEL R32, R30, -INF , !P2 ;  /* 0xff8000001e207808 */ /* 0x000fe40005000000 */
[----:B-1----:R-:W-:Y:S01]  /*17390*/  FSEL R180, R180, -INF , !P4 ;  /* 0xff800000b4b47808 */ /* 0x002fe20006000000 */
[----:B------:R-:W-:Y:S01]  /*173a0*/  MUFU.TANH R189, R85 ;  /* 0x0000005500bd7308 */ /* 0x000fe20000002400 */
[C---:B------:R-:W-:Y:S01]  /*173b0*/  ISETP.GE.AND P2, PT, R15.reuse, R248, PT ;  /* 0x000000f80f00720c */ /* 0x040fe20003f46270 */
[----:B------:R-:W-:Y:S01]  /*173c0*/  FMUL.FTZ R78, R78, R3 ;  /* 0x000000034e4e7220 */ /* 0x000fe20000410000 */
[----:B------:R-:W-:Y:S02]  /*173d0*/  ISETP.GE.AND P4, PT, R15, R244, PT ;  /* 0x000000f40f00720c */ /* 0x000fe40003f86270 */
[----:B------:R-:W-:-:S02]  /*173e0*/  FSEL R195, R195, -INF , !P6 ;  /* 0xff800000c3c37808 */ /* 0x000fc40007000000 */
[----:B------:R-:W-:Y:S01]  /*173f0*/  ISETP.GE.AND P6, PT, R11, R248, PT ;  /* 0x000000f80b00720c */ /* 0x000fe20003fc6270 */
[----:B------:R-:W1:Y:S01]  /*17400*/  MUFU.TANH R193, R86 ;  /* 0x0000005600c17308 */ /* 0x000e620000002400 */
[-C--:B------:R-:W-:Y:S02]  /*17410*/  ISETP.GE.OR P3, PT, R29, R246.reuse, !P3 ;  /* 0x000000f61d00720c */ /* 0x080fe40005f66670 */
[C---:B------:R-:W-:Y:S02]  /*17420*/  ISETP.GE.OR P2, PT, R15.reuse, R246, !P2 ;  /* 0x000000f60f00720c */ /* 0x040fe40005746670 */
[----:B------:R-:W-:-:S03]  /*17430*/  ISETP.GE.OR P4, PT, R15, R238, !P4 ;  /* 0x000000ee0f00720c */ /* 0x000fc60006786670 */
[----:B------:R-:W3:Y:S01]  /*17440*/  MUFU.TANH R190, R87 ;  /* 0x0000005700be7308 */ /* 0x000ee20000002400 */
[----:B------:R-:W-:Y:S01]  /*17450*/  IADD3 R15, R35, 0x30, RZ ;  /* 0x00000030230f7810 */ /* 0x000fe20007ffe0ff */
[----:B------:R-:W-:Y:S01]  /*17460*/  FMUL.FTZ R79, R79, R3 ;  /* 0x000000034f4f7220 */ /* 0x000fe20000410000 */
[----:B------:R-:W-:-:S05]  /*17470*/  ISETP.GE.OR P6, PT, R11, R246, !P6 ;  /* 0x000000f60b00720c */ /* 0x000fca00077c6670 */
[----:B------:R-:W1:Y:S01]  /*17480*/  MUFU.TANH R76, R76 ;  /* 0x0000004c004c7308 */ /* 0x000e620000002400 */
[-C--:B------:R-:W-:Y:S01]  /*17490*/  FMUL.FTZ R44, R44, R3.reuse ;  /* 0x000000032c2c7220 */ /* 0x080fe20000410000 */
[----:B------:R-:W-:Y:S01]  /*174a0*/  FSEL R182, R182, -INF , !P3 ;  /* 0xff800000b6b67808 */ /* 0x000fe20005800000 */
[-C--:B------:R-:W-:Y:S02]  /*174b0*/  FMUL.FTZ R45, R45, R3.reuse ;  /* 0x000000032d2d7220 */ /* 0x080fe40000410000 */
[-C--:B------:R-:W-:Y:S02]  /*174c0*/  FMUL.FTZ R46, R46, R3.reuse ;  /* 0x000000032e2e7220 */ /* 0x080fe40000410000 */
[----:B------:R-:W-:Y:S01]  /*174d0*/  FMUL.FTZ R47, R47, R3 ;  /* 0x000000032f2f7220 */ /* 0x000fe20000410000 */
[----:B------:R-:W1:Y:S01]  /*174e0*/  MUFU.TANH R196, R78 ;  /* 0x0000004e00c47308 */ /* 0x000e620000002400 */
[----:B-----5:R-:W-:Y:S02]  /*174f0*/  FSEL R12, R12, -INF , !P5 ;  /* 0xff8000000c0c7808 */ /* 0x020fe40006800000 */
[----:B--2---:R-:W-:-:S02]  /*17500*/  FSEL R192, R192, -INF , !P1 ;  /* 0xff800000c0c07808 */ /* 0x004fc40004800000 */
[-C--:B------:R-:W-:Y:S02]  /*17510*/  ISETP.GE.AND P3, PT, R11, R244.reuse, PT ;  /* 0x000000f40b00720c */ /* 0x080fe40003f66270 */
[----:B------:R-:W-:Y:S01]  /*17520*/  ISETP.GE.AND P5, PT, R29, R244, PT ;  /* 0x000000f41d00720c */ /* 0x000fe20003fa6270 */
[----:B------:R-:W2:Y:S01]  /*17530*/  MUFU.TANH R194, R79 ;  /* 0x0000004f00c27308 */ /* 0x000ea20000002400 */
[----:B------:R-:W-:Y:S02]  /*17540*/  ISETP.GE.AND P1, PT, R15, R248, PT ;  /* 0x000000f80f00720c */ /* 0x000fe40003f26270 */
[----:B----4-:R-:W-:Y:S02]  /*17550*/  FSEL R200, R200, -INF , !P6 ;  /* 0xff800000c8c87808 */ /* 0x010fe40007000000 */
[----:B------:R-:W-:-:S03]  /*17560*/  ISETP.GT.AND P6, PT, R247, R230, PT ;  /* 0x000000e6f700720c */ /* 0x000fc60003fc4270 */
[----:B------:R-:W4:Y:S01]  /*17570*/  MUFU.TANH R198, R44 ;  /* 0x0000002c00c67308 */ /* 0x000f220000002400 */
[----:B------:R-:W-:Y:S02]  /*17580*/  FSEL R187, R187, -INF , !P0 ;  /* 0xff800000bbbb7808 */ /* 0x000fe40004000000 */
[-C--:B------:R-:W-:Y:S02]  /*17590*/  ISETP.GE.OR P3, PT, R11, R238.reuse, !P3 ;  /* 0x000000ee0b00720c */ /* 0x080fe40005f66670 */
[----:B------:R-:W-:-:S03]  /*175a0*/  ISETP.GE.OR P5, PT, R29, R238, !P5 ;  /* 0x000000ee1d00720c */ /* 0x000fc60006fa6670 */
[----:B------:R-:W-:Y:S01]  /*175b0*/  MUFU.TANH R197, R45 ;  /* 0x0000002d00c57308 */ /* 0x000fe20000002400 */
[C---:B------:R-:W-:Y:S02]  /*175c0*/  ISETP.GE.AND P0, PT, R15.reuse, R244, PT ;  /* 0x000000f40f00720c */ /* 0x040fe40003f06270 */
[----:B------:R-:W-:Y:S02]  /*175d0*/  ISETP.GE.OR P1, PT, R15, R246, !P1 ;  /* 0x000000f60f00720c */ /* 0x000fe40004f26670 */
[----:B------:R-:W-:-:S03]  /*175e0*/  IADD3 R11, R35, 0x38, RZ ;  /* 0x00000038230b7810 */ /* 0x000fc60007ffe0ff */
[----:B------:R-:W5:Y:S01]  /*175f0*/  MUFU.TANH R186, R46 ;  /* 0x0000002e00ba7308 */ /* 0x000f620000002400 */
[----:B------:R-:W-:-:S07]  /*17600*/  IADD3 R35, R35, 0x39, RZ ;  /* 0x0000003923237810 */ /* 0x000fce0007ffe0ff */
[----:B------:R-:W2:Y:S01]  /*17610*/  MUFU.TANH R184, R47 ;  /* 0x0000002f00b87308 */ /* 0x000ea20000002400 */
[----:B------:R-:W-:Y:S02]  /*17620*/  ISETP.GE.OR P0, PT, R15, R238, !P0 ;  /* 0x000000ee0f00720c */ /* 0x000fe40004706670 */
[----:B-1----:R-:W-:Y:S02]  /*17630*/  FSEL R193, R193, -INF , !P5 ;  /* 0xff800000c1c17808 */ /* 0x002fe40006800000 */
[----:B------:R-:W-:Y:S02]  /*17640*/  FSEL R189, R189, -INF , !P2 ;  /* 0xff800000bdbd7808 */ /* 0x000fe40005000000 */
[----:B---3--:R-:W-:Y:S02]  /*17650*/  FSEL R190, R190, -INF , !P4 ;  /* 0xff800000bebe7808 */ /* 0x008fe40006000000 */
[----:B------:R-:W-:Y:S02]  /*17660*/  FSEL R201, R76, -INF , !P1 ;  /* 0xff8000004cc97808 */ /* 0x000fe40004800000 */
[----:B------:R-:W-:-:S02]  /*17670*/  ISETP.GE.AND P5, PT, R11, R248, PT ;  /* 0x000000f80b00720c */ /* 0x000fc40003fa6270 */
[----:B------:R-:W-:Y:S02]  /*17680*/  ISETP.GE.AND P2, PT, R11, R244, PT ;  /* 0x000000f40b00720c */ /* 0x000fe40003f46270 */
[C---:B------:R-:W-:Y:S02]  /*17690*/  ISETP.GE.AND P4, PT, R35.reuse, R248, PT ;  /* 0x000000f82300720c */ /* 0x040fe40003f86270 */
[----:B------:R-:W-:Y:S02]  /*176a0*/  ISETP.GE.AND P1, PT, R35, R244, PT ;  /* 0x000000f42300720c */ /* 0x000fe40003f26270 */
[----:B------:R-:W-:Y:S01]  /*176b0*/  FSEL R196, R196, -INF , !P0 ;  /* 0xff800000c4c47808 */ /* 0x000fe20004000000 */
[----:B------:R-:W-:Y:S01]  /*176c0*/  BSSY B1, `(.L_x_8137) ;  /* 0x000007f000017945 */ /* 0x000fe20003800000 */
[C---:B------:R-:W-:Y:S02]  /*176d0*/  ISETP.GE.OR P5, PT, R11.reuse, R246, !P5 ;  /* 0x000000f60b00720c */ /* 0x040fe40006fa6670 */
[----:B------:R-:W-:-:S02]  /*176e0*/  ISETP.GE.OR P2, PT, R11, R238, !P2 ;  /* 0x000000ee0b00720c */ /* 0x000fc40005746670 */
[C---:B------:R-:W-:Y:S02]  /*176f0*/  ISETP.GE.OR P4, PT, R35.reuse, R246, !P4 ;  /* 0x000000f62300720c */ /* 0x040fe40006786670 */
[----:B------:R-:W-:Y:S02]  /*17700*/  ISETP.GE.OR P1, PT, R35, R238, !P1 ;  /* 0x000000ee2300720c */ /* 0x000fe40004f26670 */
[----:B------:R-:W-:Y:S02]  /*17710*/  ISETP.NE.U32.AND P0, PT, R240, RZ, PT ;  /* 0x000000fff000720c */ /* 0x000fe40003f05070 */
[----:B------:R-:W-:Y:S02]  /*17720*/  LOP3.LUT R4, R89, R90, RZ, 0xfc, !PT ;  /* 0x0000005a59047212 */ /* 0x000fe400078efcff */
[----:B------:R-:W-:Y:S02]  /*17730*/  ISETP.NE.AND.EX P0, PT, R241, RZ, PT, P0 ;  /* 0x000000fff100720c */ /* 0x000fe40003f05300 */
        /* <DEDUP_REMOVED lines=14> */
[----:B------:R-:W-:Y:S02]  /*17820*/  IADD3 R167, R226, 0x7800, RZ ;  /* 0x00007800e2a77810 */ /* 0x000fe40007ffe0ff */
[----:B--2---:R-:W-:Y:S02]  /*17830*/  FSEL R194, R194, -INF , !P3 ;  /* 0xff800000c2c27808 */ /* 0x004fe40005800000 */
[----:B----4-:R-:W-:Y:S02]  /*17840*/  FSEL R198, R198, -INF , !P5 ;  /* 0xff800000c6c67808 */ /* 0x010fe40006800000 */
[----:B-----5:R-:W-:Y:S02]  /*17850*/  FSEL R186, R186, -INF , !P2 ;  /* 0xff800000baba7808 */ /* 0x020fe40005000000 */
[----:B------:R-:W-:-:S02]  /*17860*/  FSEL R197, R197, -INF , !P4 ;  /* 0xff800000c5c57808 */ /* 0x000fc40006000000 */
[----:B------:R-:W-:Y:S01]  /*17870*/  FSEL R184, R184, -INF , !P1 ;  /* 0xff800000b8b87808 */ /* 0x000fe20004800000 */
[----:B------:R-:W-:Y:S06]  /*17880*/  BAR.SYNC.DEFER_BLOCKING 0x0 ;  /* 0x0000000000007b1d */ /* 0x000fec0000010000 */
[----:B------:R-:W-:Y:S05]  /*17890*/  @!P6 BRA `(.L_x_8138) ;  /* 0x000006100000e947 */ /* 0x000fea0003800000 */
[----:B------:R-:W-:Y:S01]  /*178a0*/  BSSY B0, `(.L_x_8139) ;  /* 0x0000041000007945 */ /* 0x000fe20003800000 */
[----:B------:R-:W-:Y:S05]  /*178b0*/  @!P0 BRA `(.L_x_8140) ;  /* 0x000003c000008947 */ /* 0x000fea0003800000 */
[----:B------:R-:W2:Y:S01]  /*178c0*/  LD.E R27, [R18.64+0x170] ;  /* 0x00017006121b7980 */ /* 0x000ea2000c101900 */
[----:B------:R-:W-:Y:S02]  /*178d0*/  IADD3 R24, R16, -0x40, RZ ;  /* 0xffffffc010187810 */ /* 0x000fe40007ffe0ff */
[----:B------:R-:W-:-:S02]  /*178e0*/  IABS R11, R16 ;  /* 0x00000010000b7213 */ /* 0x000fc40000000000 */
        /* <DEDUP_REMOVED lines=57> */
.L_x_8140:
[----:B------:R-:W2:Y:S02]  /*17c80*/  LD.E R11, [R18.64+0x38] ;  /* 0x00003806120b7980 */ /* 0x000ea4000c101900 */
[----:B--2---:R-:W-:-:S04]  /*17c90*/  LEA R11, -R11, RZ, 0x6 ;  /* 0x000000ff0b0b7211 */ /* 0x004fc800078e31ff */
[----:B------:R-:W-:Y:S02]  /*17ca0*/  SHF.R.S32.HI R16, RZ, 0x1f, R11 ;  /* 0x0000001fff107819 */ /* 0x000fe4000001140b */
.L_x_8141:
[----:B------:R-:W-:Y:S05]  /*17cb0*/  BSYNC B0 ;  /* 0x0000000000007941 */ /* 0x000fea0003800000 */
.L_x_8139:
        /* <DEDUP_REMOVED lines=31> */
.L_x_8138:
[----:B------:R-:W-:Y:S05]  /*17eb0*/  BSYNC B1 ;  /* 0x0000000000017941 */ /* 0x000fea0003800000 */
.L_x_8137:
[----:B------:R-:W2:Y:S01]  /*17ec0*/  LD.E R188, [R18.64+0xdc] ;  /* 0x0000dc0612bc7980 */ /* 0x000ea2000c101900 */
        /* <DEDUP_REMOVED lines=44> */
[----:B------:R-:W3:Y:S03]  /*18190*/  SHFL.BFLY PT, R11, R16, 0x2, 0x1f ;  /* 0x0c401f00100b7f89 */ /* 0x000ee600000e0000 */
[----:B------:R-:W-:Y:S01]  /*181a0*/  FMNMX.FTZ R15, R194, R15, !PT ;  /* 0x0000000fc20f7209 */ /* 0x000fe20007810000 */
[----:B------:R-:W-:Y:S03]  /*181b0*/  LDSM.16.MT88.4 R112, [R221+0x16000] ;  /* 0x01600000dd70783b */ /* 0x000fe60000004200 */
[----:B------:R-:W-:Y:S01]  /*181c0*/  FMNMX.FTZ R15, R186, R15, !PT ;  /* 0x0000000fba0f7209 */ /* 0x000fe20007810000 */
[----:B------:R-:W-:Y:S03]  /*181d0*/  LDSM.16.MT88.4 R120, [R220+0x16000] ;  /* 0x01600000dc78783b */ /* 0x000fe60000004200 */
[----:B------:R-:W-:Y:S01]  /*181e0*/  FMNMX.FTZ R15, R184, R15, !PT ;  /* 0x0000000fb80f7209 */ /* 0x000fe20007810000 */
[----:B-1----:R-:W-:Y:S04]  /*181f0*/  LDSM.16.MT88.4 R24, [R221+0x10800] ;  /* 0x01080000dd18783b */ /* 0x002fe80000004200 */
[----:B------:R-:W1:Y:S01]  /*18200*/  SHFL.BFLY PT, R10, R15, 0x2, 0x1f ;  /* 0x0c401f000f0a7f89 */ /* 0x000e6200000e0000 */
[----:B---3--:R-:W-:-:S05]  /*18210*/  FMNMX.FTZ R11, R16, R11, !PT ;  /* 0x0000000b100b7209 */ /* 0x008fca0007810000 */
[----:B------:R-:W3:Y:S01]  /*18220*/  SHFL.BFLY PT, R164, R11, 0x1, 0x1f ;  /* 0x0c201f000ba47f89 */ /* 0x000ee200000e0000 */
[----:B-1----:R-:W-:-:S05]  /*18230*/  FMNMX.FTZ R10, R15, R10, !PT ;  /* 0x0000000a0f0a7209 */ /* 0x002fca0007810000 */
[----:B------:R-:W1:Y:S01]  /*18240*/  SHFL.BFLY PT, R3, R10, 0x1, 0x1f ;  /* 0x0c201f000a037f89 */ /* 0x000e6200000e0000 */
[----:B---3--:R-:W-:-:S04]  /*18250*/  FMNMX.FTZ R164, R11, R164, !PT ;  /* 0x000000a40ba47209 */ /* 0x008fc80007810000 */
[----:B------:R-:W-:Y:S02]  /*18260*/  FSETP.NEU.FTZ.AND P1, PT, R164, -INF , PT ;  /* 0xff800000a400780b */ /* 0x000fe40003f3d000 */
[----:B-1----:R-:W-:Y:S01]  /*18270*/  FMNMX.FTZ R3, R10, R3, !PT ;  /* 0x000000030a037209 */ /* 0x002fe20007810000 */
        /* <DEDUP_REMOVED lines=13> */
[-CC-:B------:R-:W-:Y:S01]  /*18350*/  FFMA.FTZ R183, R14, R188.reuse, -R191.reuse ;  /* 0x000000bc0eb77223 */ /* 0x180fe200000108bf */
[----:B------:R-:W-:Y:S01]  /*18360*/  LDSM.16.MT88.4 R20, [R220+0x10800] ;  /* 0x01080000dc14783b */ /* 0x000fe20000004200 */
[-C--:B------:R-:W-:Y:S01]  /*18370*/  FFMA.FTZ R174, R13, R188.reuse, -R191 ;  /* 0x000000bc0dae7223 */ /* 0x080fe200000108bf */
[----:B------:R-:W1:Y:S01]  /*18380*/  MUFU.EX2 R176, R176 ;  /* 0x000000b000b07308 */ /* 0x000e620000000800 */
[-CC-:B------:R-:W-:Y:S02]  /*18390*/  FFMA.FTZ R177, R5, R188.reuse, -R199.reuse ;  /* 0x000000bc05b17223 */ /* 0x180fe400000108c7 */
[-CC-:B------:R-:W-:Y:S02]  /*183a0*/  FFMA.FTZ R166, R7, R188.reuse, -R199.reuse ;  /* 0x000000bc07a67223 */ /* 0x180fe400000108c7 */
[-C--:B------:R-:W-:Y:S02]  /*183b0*/  FFMA.FTZ R17, R6, R188.reuse, -R199 ;  /* 0x000000bc06117223 */ /* 0x080fe400000108c7 */
[----:B------:R-:W2:Y:S01]  /*183c0*/  LDSM.16.MT88.4 R4, [R219+0x16000] ;  /* 0x01600000db04783b */ /* 0x000ea20000004200 */
[----:B------:R-:W-:Y:S01]  /*183d0*/  MUFU.EX2 R179, R179 ;  /* 0x000000b300b37308 */ /* 0x000fe20000000800 */
[----:B------:R-:W-:-:S02]  /*183e0*/  FFMA.FTZ R175, R9, R188, -R191 ;  /* 0x000000bc09af7223 */ /* 0x000fc400000108bf */
[-C--:B------:R-:W-:Y:S02]  /*183f0*/  FFMA.FTZ R16, R8, R188.reuse, -R191 ;  /* 0x000000bc08107223 */ /* 0x080fe400000108bf */
[----:B------:R-:W3:Y:S01]  /*18400*/  LDSM.16.MT88.4 R8, [R223+0x12800] ;  /* 0x01280000df08783b */ /* 0x000ee20000004200 */
[-C--:B------:R-:W-:Y:S02]  /*18410*/  FFMA.FTZ R2, R12, R188.reuse, -R199 ;  /* 0x000000bc0c027223 */ /* 0x080fe400000108c7 */
[----:B------:R-:W4:Y:S01]  /*18420*/  MUFU.EX2 R172, R172 ;  /* 0x000000ac00ac7308 */ /* 0x000f220000000800 */
[----:B-1----:R-:W-:Y:S01]  /*18430*/  F2FP.BF16.PACK_AB R128, R176, R181 ;  /* 0x000000b5b080723e */ /* 0x002fe200000010ff */
[-CC-:B------:R-:W-:Y:S01]  /*18440*/  FFMA.FTZ R173, R33, R188.reuse, -R191.reuse ;  /* 0x000000bc21ad7223 */ /* 0x180fe200000108bf */
[----:B------:R-:W1:Y:S01]  /*18450*/  LDSM.16.MT88.4 R12, [R219+0x10800] ;  /* 0x01080000db0c783b */ /* 0x000e620000004200 */
[-C--:B------:R-:W-:Y:S02]  /*18460*/  FFMA.FTZ R0, R32, R188.reuse, -R191 ;  /* 0x000000bc20007223 */ /* 0x080fe400000108bf */
[-CC-:B------:R-:W-:Y:S01]  /*18470*/  FFMA.FTZ R180, R180, R188.reuse, -R199.reuse ;  /* 0x000000bcb4b47223 */ /* 0x180fe200000108c7 */
[----:B------:R-:W-:Y:S01]  /*18480*/  LDSM.16.MT88.4 R32, [R221+0x12800] ;  /* 0x01280000dd20783b */ /* 0x000fe20000004200 */
[----:B------:R-:W-:Y:S01]  /*18490*/  MUFU.EX2 R178, R178 ;  /* 0x000000b200b27308 */ /* 0x000fe20000000800 */
[----:B------:R-:W-:-:S02]  /*184a0*/  FFMA.FTZ R187, R187, R188, -R199 ;  /* 0x000000bcbbbb7223 */ /* 0x000fc400000108c7 */
[-CC-:B------:R-:W-:Y:S02]  /*184b0*/  FFMA.FTZ R182, R182, R188.reuse, -R199.reuse ;  /* 0x000000bcb6b67223 */ /* 0x180fe400000108c7 */
[-C--:B------:R-:W-:Y:S02]  /*184c0*/  FFMA.FTZ R189, R189, R188.reuse, -R199 ;  /* 0x000000bcbdbd7223 */ /* 0x080fe400000108c7 */
[-CC-:B------:R-:W-:Y:S01]  /*184d0*/  FFMA.FTZ R192, R192, R188.reuse, -R191.reuse ;  /* 0x000000bcc0c07223 */ /* 0x180fe200000108bf */
[----:B------:R-:W5:Y:S01]  /*184e0*/  MUFU.EX2 R185, R185 ;  /* 0x000000b900b97308 */ /* 0x000f620000000800 */
[----:B----4-:R-:W-:Y:S01]  /*184f0*/  F2FP.BF16.PACK_AB R130, R172, R179 ;  /* 0x000000b3ac82723e */ /* 0x010fe200000010ff */
[-CC-:B------:R-:W-:Y:S02]  /*18500*/  FFMA.FTZ R195, R195, R188.reuse, -R191.reuse ;  /* 0x000000bcc3c37223 */ /* 0x180fe400000108bf */
[-CC-:B------:R-:W-:Y:S02]  /*18510*/  FFMA.FTZ R193, R193, R188.reuse, -R191.reuse ;  /* 0x000000bcc1c17223 */ /* 0x180fe400000108bf */
[----:B------:R-:W-:-:S02]  /*18520*/  FFMA.FTZ R190, R190, R188, -R191 ;  /* 0x000000bcbebe7223 */ /* 0x000fc400000108bf */
[----:B------:R-:W-:Y:S01]  /*18530*/  MUFU.EX2 R183, R183 ;  /* 0x000000b700b77308 */ /* 0x000fe20000000800 */
[-C--:B------:R-:W-:Y:S02]  /*18540*/  FFMA.FTZ R251, R197, R188.reuse, -R199 ;  /* 0x000000bcc5fb7223 */ /* 0x080fe400000108c7 */
[-CC-:B------:R-:W-:Y:S02]  /*18550*/  FFMA.FTZ R194, R194, R188.reuse, -R191.reuse ;  /* 0x000000bcc2c27223 */ /* 0x180fe400000108bf */
[-CC-:B------:R-:W-:Y:S02]  /*18560*/  FFMA.FTZ R186, R186, R188.reuse, -R191.reuse ;  /* 0x000000bcbaba7223 */ /* 0x180fe400000108bf */
[----:B------:R-:W-:Y:S01]  /*18570*/  FFMA.FTZ R249, R184, R188, -R191 ;  /* 0x000000bcb8f97223 */ /* 0x000fe200000108bf */
[----:B------:R-:W4:Y:S01]  /*18580*/  MUFU.EX2 R174, R174 ;  /* 0x000000ae00ae7308 */ /* 0x000f220000000800 */
[----:B-----5:R-:W-:Y:S01]  /*18590*/  F2FP.BF16.PACK_AB R129, R185, R178 ;  /* 0x000000b2b981723e */ /* 0x020fe200000010ff */
[----:B------:R-:W-:-:S02]  /*185a0*/  FADD.FTZ R176, R181, R176 ;  /* 0x000000b0b5b07221 */ /* 0x000fc40000010000 */
[----:B------:R-:W-:Y:S02]  /*185b0*/  FADD.FTZ R178, R178, R185 ;  /* 0x000000b9b2b27221 */ /* 0x000fe40000010000 */
[----:B------:R-:W-:Y:S02]  /*185c0*/  FADD.FTZ R179, R179, R176 ;  /* 0x000000b0b3b37221 */ /* 0x000fe40000010000 */
[----:B------:R-:W-:Y:S02]  /*185d0*/  MUFU.EX2 R177, R177 ;  /* 0x000000b100b17308 */ /* 0x000fe40000000800 */
[----:B------:R-:W-:Y:S01]  /*185e0*/  FADD.FTZ R172, R172, R179 ;  /* 0x000000b3acac7221 */ /* 0x000fe20000010000 */
[----:B----4-:R-:W-:-:S05]  /*185f0*/  F2FP.BF16.PACK_AB R131, R174, R183 ;  /* 0x000000b7ae83723e */ /* 0x010fca00000010ff */
        /* <DEDUP_REMOVED lines=103> */
[----:B------:R-:W-:Y:S07]  /*18c70*/  LDSM.16.MT88.4 R28, [R223+0x13000] ;  /* 0x01300000df1c783b */ /* 0x000fee0000004200 */
        /* <DEDUP_REMOVED lines=200> */
.L_x_8144:
[----:B------:R-:W-:Y:S02]  /*19900*/  ULDC.64 UR4, c[0x0][0x118] ;  /* 0x0000460000047ab9 */ /* 0x000fe40000000a00 */
[----:B------:R-:W2:Y:S02]  /*19910*/  LD.E R4, [R18.64+0x40] ;  /* 0x0000400412047980 */ /* 0x000ea4000c101900 */
[----:B--2---:R-:W-:-:S04]  /*19920*/  LEA R4, -R4, RZ, 0x6 ;  /* 0x000000ff04047211 */ /* 0x004fc800078e31ff */
[----:B------:R-:W-:Y:S02]  /*19930*/  SHF.R.S32.HI R5, RZ, 0x1f, R4 ;  /* 0x0000001fff057819 */ /* 0x000fe40000011404 */
.L_x_8145:
[----:B------:R-:W-:Y:S05]  /*19940*/  BSYNC B0 ;  /* 0x0000000000007941 */ /* 0x000fea0003800000 */
.L_x_8143:
        /* <DEDUP_REMOVED lines=35> */
[----:B------:R-:W1:Y:S04]  /*19b80*/  LDSM.16.M88.4 R176, [R228+0x9000] ;  /* 0x00900000e4b0783b */ /* 0x000e680000000200 */
[----:B------:R-:W1:Y:S04]  /*19b90*/  LDSM.16.M88.4 R24, [R228+0x9800] ;  /* 0x00980000e418783b */ /* 0x000e680000000200 */
[----:B------:R-:W-:Y:S04]  /*19ba0*/  LDSM.16.M88.4 R12, [R227] ;  /* 0x00000000e30c783b */ /* 0x000fe80000000200 */
[----:B------:R-:W1:Y:S04]  /*19bb0*/  LDSM.16.M88.4 R8, [R226] ;  /* 0x00000000e208783b */ /* 0x000e680000000200 */
[----:B------:R-:W1:Y:S04]  /*19bc0*/  LDSM.16.M88.4 R196, [R218] ;  /* 0x00000000dac4783b */ /* 0x000e680000000200 */
[----:B------:R-:W1:Y:S04]  /*19bd0*/  LDSM.16.M88.4 R192, [R217] ;  /* 0x00000000d9c0783b */ /* 0x000e680000000200 */
[----:B------:R-:W1:Y:S04]  /*19be0*/  LDSM.16.M88.4 R28, [R216] ;  /* 0x00000000d81c783b */ /* 0x000e680000000200 */
[----:B------:R-:W-:Y:S01]  /*19bf0*/  LDSM.16.M88.4 R200, [R222+0xa800] ;  /* 0x00a80000dec8783b */ /* 0x000fe20000000200 */
[C---:B--2---:R-:W-:Y:S03]  /*19c00*/  HMMA.16816.F32.BF16 R4, R32.reuse, R20, RZ ;  /* 0x000000142004723c */ /* 0x044fe600000418ff */
[----:B------:R-:W2:Y:S04]  /*19c10*/  LD.E R0, [R18.64+0x18c] ;  /* 0x00018c0412007980 */ /* 0x000ea8000c101900 */
[----:B------:R-:W-:Y:S01]  /*19c20*/  LDSM.16.M88.4 R36, [R227+0x6000] ;  /* 0x00600000e324783b */ /* 0x000fe20000000200 */
[C---:B----4-:R-:W-:Y:S03]  /*19c30*/  HMMA.16816.F32.BF16 R188, R32.reuse, R184, RZ ;  /* 0x000000b820bc723c */ /* 0x050fe600000418ff */
[----:B------:R-:W0:Y:S05]  /*19c40*/  LDGDEPBAR ;  /* 0x00000000000079af */ /* 0x000e2a0000000000 */
[C---:B------:R-:W-:Y:S08]  /*19c50*/  HMMA.16816.F32.BF16 R20, R32.reuse, R22, RZ ;  /* 0x000000162014723c */ /* 0x040ff000000418ff */
[C---:B------:R-:W-:Y:S08]  /*19c60*/  HMMA.16816.F32.BF16 R184, R32.reuse, R186, RZ ;  /* 0x000000ba20b8723c */ /* 0x040ff000000418ff */
[C---:B-1----:R-:W-:Y:S08]  /*19c70*/  HMMA.16816.F32.BF16 R180, R32.reuse, R176, RZ ;  /* 0x000000b020b4723c */ /* 0x042ff000000418ff */
[C---:B------:R-:W-:Y:S08]  /*19c80*/  HMMA.16816.F32.BF16 R176, R32.reuse, R178, RZ ;  /* 0x000000b220b0723c */ /* 0x040ff000000418ff */
[C---:B------:R-:W-:Y:S08]  /*19c90*/  HMMA.16816.F32.BF16 R172, R32.reuse, R24, RZ ;  /* 0x0000001820ac723c */ /* 0x040ff000000418ff */
[----:B------:R-:W-:Y:S01]  /*19ca0*/  HMMA.16816.F32.BF16 R32, R32, R26, RZ ;  /* 0x0000001a2020723c */ /* 0x000fe200000418ff */
[----:B------:R-:W-:Y:S07]  /*19cb0*/  LDSM.16.M88.4 R24, [R225] ;  /* 0x00000000e118783b */ /* 0x000fee0000000200 */
[C---:B------:R-:W-:Y:S08]  /*19cc0*/  HMMA.16816.F32.BF16 R4, R12.reuse, R8, R4 ;  /* 0x000000080c04723c */ /* 0x040ff00000041804 */
[C---:B------:R-:W-:Y:S01]  /*19cd0*/  HMMA.16816.F32.BF16 R20, R12.reuse, R10, R20 ;  /* 0x0000000a0c14723c */ /* 0x040fe20000041814 */
[----:B------:R-:W1:Y:S07]  /*19ce0*/  LDSM.16.M88.4 R8, [R222+0x8000] ;  /* 0x00800000de08783b */ /* 0x000e6e0000000200 */
[C---:B------:R-:W-:Y:S08]  /*19cf0*/  HMMA.16816.F32.BF16 R188, R12.reuse, R196, R188 ;  /* 0x000000c40cbc723c */ /* 0x040ff000000418bc */
[C---:B------:R-:W-:Y:S01]  /*19d00*/  HMMA.16816.F32.BF16 R184, R12.reuse, R198, R184 ;  /* 0x000000c60cb8723c */ /* 0x040fe200000418b8 */
[----:B------:R-:W4:Y:S07]  /*19d10*/  LDSM.16.M88.4 R196, [R222+0x8800] ;  /* 0x00880000dec4783b */ /* 0x000f2e0000000200 */
[C---:B------:R-:W-:Y:S08]  /*19d20*/  HMMA.16816.F32.BF16 R180, R12.reuse, R192, R180 ;  /* 0x000000c00cb4723c */ /* 0x040ff000000418b4 */
[C---:B------:R-:W-:Y:S01]  /*19d30*/  HMMA.16816.F32.BF16 R176, R12.reuse, R194, R176 ;  /* 0x000000c20cb0723c */ /* 0x040fe200000418b0 */
[----:B------:R-:W3:Y:S07]  /*19d40*/  LDSM.16.M88.4 R192, [R222+0x9000] ;  /* 0x00900000dec0783b */ /* 0x000eee0000000200 */
[C---:B------:R-:W-:Y:S08]  /*19d50*/  HMMA.16816.F32.BF16 R172, R12.reuse, R28, R172 ;  /* 0x0000001c0cac723c */ /* 0x040ff000000418ac */
[----:B------:R-:W-:Y:S01]  /*19d60*/  HMMA.16816.F32.BF16 R32, R12, R30, R32 ;  /* 0x0000001e0c20723c */ /* 0x000fe20000041820 */
[----:B------:R-:W3:Y:S04]  /*19d70*/  LDSM.16.M88.4 R28, [R222+0x9800] ;  /* 0x00980000de1c783b */ /* 0x000ee80000000200 */
[----:B------:R-:W-:Y:S03]  /*19d80*/  LDSM.16.M88.4 R12, [R224] ;  /* 0x00000000e00c783b */ /* 0x000fe60000000200 */
[C---:B-1----:R-:W-:Y:S08]  /*19d90*/  HMMA.16816.F32.BF16 R4, R24.reuse, R8, R4 ;  /* 0x000000081804723c */ /* 0x042ff00000041804 */
[C---:B------:R-:W-:Y:S01]  /*19da0*/  HMMA.16816.F32.BF16 R20, R24.reuse, R10, R20 ;  /* 0x0000000a1814723c */ /* 0x040fe20000041814 */
[----:B------:R-:W1:Y:S07]  /*19db0*/  LDSM.16.M88.4 R8, [R215] ;  /* 0x00000000d708783b */ /* 0x000e6e0000000200 */
        /* <DEDUP_REMOVED lines=25> */
[----:B------:R-:W1:Y:S07]  /*19f50*/  LDSM.16.M88.4 R8, [R214] ;  /* 0x00000000d608783b */ /* 0x000e6e0000000200 */
[C---:B----4-:R-:W-:Y:S08]  /*19f60*/  HMMA.16816.F32.BF16 R188, R24.reuse, R196, R188 ;  /* 0x000000c418bc723c */ /* 0x050ff000000418bc */
[C---:B------:R-:W-:Y:S01]  /*19f70*/  HMMA.16816.F32.BF16 R184, R24.reuse, R198, R184 ;  /* 0x000000c618b8723c */ /* 0x040fe200000418b8 */
[----:B------:R-:W4:Y:S07]  /*19f80*/  LDSM.16.M88.4 R196, [R213] ;  /* 0x00000000d5c4783b */ /* 0x000f2e0000000200 */
[C---:B---3--:R-:W-:Y:S08]  /*19f90*/  HMMA.16816.F32.BF16 R180, R24.reuse, R192, R180 ;  /* 0x000000c018b4723c */ /* 0x048ff000000418b4 */
[C---:B------:R-:W-:Y:S01]  /*19fa0*/  HMMA.16816.F32.BF16 R176, R24.reuse, R194, R176 ;  /* 0x000000c218b0723c */ /* 0x040fe200000418b0 */
[----:B------:R-:W3:Y:S07]  /*19fb0*/  LDSM.16.M88.4 R192, [R212] ;  /* 0x00000000d4c0783b */ /* 0x000eee0000000200 */
[C---:B--2---:R-:W-:Y:S08]  /*19fc0*/  HMMA.16816.F32.BF16 R172, R24.reuse, R28, R172 ;  /* 0x0000001c18ac723c */ /* 0x044ff000000418ac */
[----:B------:R-:W-:Y:S01]  /*19fd0*/  HMMA.16816.F32.BF16 R32, R24, R30, R32 ;  /* 0x0000001e1820723c */ /* 0x000fe20000041820 */
[----:B------:R-:W2:Y:S04]  /*19fe0*/  LDSM.16.M88.4 R24, [R211] ;  /* 0x00000000d318783b */ /* 0x000ea80000000200 */
        /* <DEDUP_REMOVED lines=10> */
[C---:B--2---:R-:W-:Y:S08]  /*1a090*/  HMMA.16816.F32.BF16 R172, R12.reuse, R24, R172 ;  /* 0x000000180cac723c */ /* 0x044ff000000418ac */
[----:B------:R-:W-:Y:S01]  /*1a0a0*/  HMMA.16816.F32.BF16 R32, R12, R26, R32 ;  /* 0x0000001a0c20723c */ /* 0x000fe20000041820 */
[----:B------:R-:W-:Y:S04]  /*1a0b0*/  LDSM.16.M88.4 R24, [R224+0x2000] ;  /* 0x00200000e018783b */ /* 0x000fe80000000200 */
[----:B------:R-:W2:Y:S03]  /*1a0c0*/  LDSM.16.M88.4 R12, [R215+0x2000] ;  /* 0x00200000d70c783b */ /* 0x000ea60000000200 */
        /* <DEDUP_REMOVED lines=24> */
[----:B------:R-:W-:Y:S04]  /*1a250*/  LDSM.16.M88.4 R28, [R227+0x4000] ;  /* 0x00400000e31c783b */ /* 0x000fe80000000200 */
[----:B------:R-:W3:Y:S03]  /*1a260*/  LDSM.16.M88.4 R24, [R210] ;  /* 0x00000000d218783b */ /* 0x000ee60000000200 */
[C---:B--2---:R-:W-:Y:S08]  /*1a270*/  HMMA.16816.F32.BF16 R4, R192.reuse, R12, R4 ;  /* 0x0000000cc004723c */ /* 0x044ff00000041804 */
[C---:B------:R-:W-:Y:S01]  /*1a280*/  HMMA.16816.F32.BF16 R20, R192.reuse, R14, R20 ;  /* 0x0000000ec014723c */ /* 0x040fe20000041814 */
[----:B------:R-:W2:Y:S07]  /*1a290*/  LDSM.16.M88.4 R12, [R209] ;  /* 0x00000000d10c783b */ /* 0x000eae0000000200 */
[C---:B-1----:R-:W-:Y:S08]  /*1a2a0*/  HMMA.16816.F32.BF16 R188, R192.reuse, R8, R188 ;  /* 0x00000008c0bc723c */ /* 0x042ff000000418bc */
[C---:B------:R-:W-:Y:S01]  /*1a2b0*/  HMMA.16816.F32.BF16 R184, R192.reuse, R10, R184 ;  /* 0x0000000ac0b8723c */ /* 0x040fe200000418b8 */
[----:B------:R-:W1:Y:S07]  /*1a2c0*/  LDSM.16.M88.4 R8, [R208] ;  /* 0x00000000d008783b */ /* 0x000e6e0000000200 */
[C---:B----4-:R-:W-:Y:S08]  /*1a2d0*/  HMMA.16816.F32.BF16 R172, R192.reuse, R196, R172 ;  /* 0x000000c4c0ac723c */ /* 0x050ff000000418ac */
[C---:B------:R-:W-:Y:S01]  /*1a2e0*/  HMMA.16816.F32.BF16 R32, R192.reuse, R198, R32 ;  /* 0x000000c6c020723c */ /* 0x040fe20000041820 */
[----:B------:R-:W4:Y:S07]  /*1a2f0*/  LDSM.16.M88.4 R196, [R207] ;  /* 0x00000000cfc4783b */ /* 0x000f2e0000000200 */
[C---:B------:R-:W-:Y:S08]  /*1a300*/  HMMA.16816.F32.BF16 R180, R192.reuse, R200, R180 ;  /* 0x000000c8c0b4723c */ /* 0x040ff000000418b4 */
[----:B------:R-:W-:Y:S01]  /*1a310*/  HMMA.16816.F32.BF16 R176, R192, R202, R176 ;  /* 0x000000cac0b0723c */ /* 0x000fe200000418b0 */
[----:B------:R-:W-:Y:S04]  /*1a320*/  LDSM.16.M88.4 R192, [R222+0xd000] ;  /* 0x00d00000dec0783b */ /* 0x000fe80000000200 */
[----:B------:R-:W-:Y:S03]  /*1a330*/  LDSM.16.M88.4 R200, [R222+0xe000] ;  /* 0x00e00000dec8783b */ /* 0x000fe60000000200 */
[C---:B---3--:R-:W-:Y:S08]  /*1a340*/  HMMA.16816.F32.BF16 R4, R28.reuse, R24, R4 ;  /* 0x000000181c04723c */ /* 0x048ff00000041804 */
[C---:B------:R-:W-:Y:S01]  /*1a350*/  HMMA.16816.F32.BF16 R20, R28.reuse, R26, R20 ;  /* 0x0000001a1c14723c */ /* 0x040fe20000041814 */
        /* <DEDUP_REMOVED lines=19> */
[----:B------:R-:W4:Y:S07]  /*1a490*/  LDSM.16.M88.4 R192, [R215+0x5000] ;  /* 0x00500000d7c0783b */ /* 0x000f2e0000000200 */
[C---:B---3--:R-:W-:Y:S08]  /*1a4a0*/  HMMA.16816.F32.BF16 R172, R12.reuse, R28, R172 ;  /* 0x0000001c0cac723c */ /* 0x048ff000000418ac */
[----:B------:R-:W-:Y:S01]  /*1a4b0*/  HMMA.16816.F32.BF16 R32, R12, R30, R32 ;  /* 0x0000001e0c20723c */ /* 0x000fe20000041820 */
[----:B------:R-:W3:Y:S04]  /*1a4c0*/  LDSM.16.M88.4 R28, [R215+0x5800] ;  /* 0x00580000d71c783b */ /* 0x000ee80000000200 */
[----:B------:R-:W-:Y:S03]  /*1a4d0*/  LDSM.16.M88.4 R12, [R229+0x6000] ;  /* 0x00600000e50c783b */ /* 0x000fe60000000200 */
[C---:B--2---:R-:W-:Y:S08]  /*1a4e0*/  HMMA.16816.F32.BF16 R188, R24.reuse, R196, R188 ;  /* 0x000000c418bc723c */ /* 0x044ff000000418bc */
[C---:B-1----:R-:W-:Y:S08]  /*1a4f0*/  HMMA.16816.F32.BF16 R4, R24.reuse, R8, R4 ;  /* 0x000000081804723c */ /* 0x042ff00000041804 */
[C---:B------:R-:W-:Y:S01]  /*1a500*/  HMMA.16816.F32.BF16 R20, R24.reuse, R10, R20 ;  /* 0x0000000a1814723c */ /* 0x040fe20000041814 */
[----:B------:R-:W1:Y:S07]  /*1a510*/  LDSM.16.M88.4 R8, [R228+0xe000] ;  /* 0x00e00000e408783b */ /* 0x000e6e0000000200 */
[C---:B------:R-:W-:Y:S01]  /*1a520*/  HMMA.16816.F32.BF16 R184, R24.reuse, R198, R184 ;  /* 0x000000c618b8723c */ /* 0x040fe200000418b8 */
[----:B------:R-:W-:Y:S01]  /*1a530*/  IMAD.MOV.U32 R17, RZ, RZ, R201 ;  /* 0x000000ffff117224 */ /* 0x000fe200078e00c9 */
[----:B------:R-:W-:Y:S06]  /*1a540*/  LDSM.16.M88.4 R196, [R204] ;  /* 0x00000000ccc4783b */ /* 0x000fec0000000200 */
[C---:B----4-:R-:W-:Y:S08]  /*1a550*/  HMMA.16816.F32.BF16 R180, R24.reuse, R192, R180 ;  /* 0x000000c018b4723c */ /* 0x050ff000000418b4 */
[C---:B------:R-:W-:Y:S01]  /*1a560*/  HMMA.16816.F32.BF16 R176, R24.reuse, R194, R176 ;  /* 0x000000c218b0723c */ /* 0x040fe200000418b0 */
[----:B------:R-:W-:Y:S07]  /*1a570*/  LDSM.16.M88.4 R192, [R228+0xe800] ;  /* 0x00e80000e4c0783b */ /* 0x000fee0000000200 */
[C---:B---3--:R-:W-:Y:S08]  /*1a580*/  HMMA.16816.F32.BF16 R172, R24.reuse, R28, R172 ;  /* 0x0000001c18ac723c */ /* 0x048ff000000418ac */
[----:B------:R-:W-:Y:S01]  /*1a590*/  HMMA.16816.F32.BF16 R32, R24, R30, R32 ;  /* 0x0000001e1820723c */ /* 0x000fe20000041820 */
[----:B------:R-:W2:Y:S01]  /*1a5a0*/  LDSM.16.M88.4 R24, [R228+0xf800] ;  /* 0x00f80000e418783b */ /* 0x000ea20000000200 */
[----:B------:R-:W-:-:S02]  /*1a5b0*/  IMAD.MOV.U32 R16, RZ, RZ, R202 ;  /* 0x000000ffff107224 */ /* 0x000fc400078e00ca */
[----:B------:R-:W-:Y:S01]  /*1a5c0*/  IMAD.MOV.U32 R2, RZ, RZ, R203 ;  /* 0x000000ffff027224 */ /* 0x000fe200078e00cb */
[----:B------:R-:W-:Y:S03]  /*1a5d0*/  LDSM.16.M88.4 R28, [R228+0xf000] ;  /* 0x00f00000e41c783b */ /* 0x000fe60000000200 */
[C---:B-1----:R-:W-:Y:S08]  /*1a5e0*/  HMMA.16816.F32.BF16 R4, R12.reuse, R8, R4 ;  /* 0x000000080c04723c */ /* 0x042ff00000041804 */
[C---:B------:R-:W-:Y:S01]  /*1a5f0*/  HMMA.16816.F32.BF16 R20, R12.reuse, R10, R20 ;  /* 0x0000000a0c14723c */ /* 0x040fe20000041814 */
[----:B------:R-:W1:Y:S07]  /*1a600*/  LDSM.16.M88.4 R8, [R206] ;  /* 0x00000000ce08783b */ /* 0x000e6e0000000200 */
[----:B--2---:R-:W-:Y:S07]  /*1a610*/  HMMA.16816.F32.BF16 R172, R12, R24, R172 ;  /* 0x000000180cac723c */ /* 0x004fee00000418ac */
[----:B------:R-:W-:-:S02]  /*1a620*/  IMAD.MOV.U32 R24, RZ, RZ, R200 ;  /* 0x000000ffff187224 */ /* 0x000fc400078e00c8 */
[----:B------:R-:W2:Y:S01]  /*1a630*/  LDSM.16.M88.4 R200, [R205] ;  /* 0x00000000cdc8783b */ /* 0x000ea20000000200 */
[C---:B------:R-:W-:Y:S08]  /*1a640*/  HMMA.16816.F32.BF16 R188, R12.reuse, R192, R188 ;  /* 0x000000c00cbc723c */ /* 0x040ff000000418bc */
[----:B------:R-:W-:Y:S01]  /*1a650*/  HMMA.16816.F32.BF16 R184, R12, R194, R184 ;  /* 0x000000c20cb8723c */ /* 0x000fe200000418b8 */
[----:B------:R-:W-:Y:S01]  /*1a660*/  IMAD.MOV.U32 R25, RZ, RZ, R17 ;  /* 0x000000ffff197224 */ /* 0x000fe200078e0011 */
[----:B------:R-:W-:Y:S01]  /*1a670*/  LDSM.16.M88.4 R192, [R167] ;  /* 0x00000000a7c0783b */ /* 0x000fe20000000200 */
[----:B------:R-:W-:-:S02]  /*1a680*/  IMAD.MOV.U32 R165, RZ, RZ, R38 ;  /* 0x000000ffffa57224 */ /* 0x000fc400078e0026 */
[----:B------:R-:W-:Y:S02]  /*1a690*/  IMAD.MOV.U32 R17, RZ, RZ, R39 ;  /* 0x000000ffff117224 */ /* 0x000fe400078e0027 */
[----:B------:R-:W-:Y:S01]  /*1a6a0*/  IMAD.MOV.U32 R166, RZ, RZ, R37 ;  /* 0x000000ffffa67224 */ /* 0x000fe200078e0025 */
[C---:B-1----:R-:W-:Y:S08]  /*1a6b0*/  HMMA.16816.F32.BF16 R4, R36.reuse, R8, R4 ;  /* 0x000000082404723c */ /* 0x042ff00000041804 */
[C---:B------:R-:W-:Y:S01]  /*1a6c0*/  HMMA.16816.F32.BF16 R20, R36.reuse, R10, R20 ;  /* 0x0000000a2414723c */ /* 0x040fe20000041814 */
[----:B------:R-:W-:Y:S07]  /*1a6d0*/  LDSM.16.M88.4 R8, [R215+0x6000] ;  /* 0x00600000d708783b */ /* 0x000fee0000000200 */
[C---:B--2---:R-:W-:Y:S07]  /*1a6e0*/  HMMA.16816.F32.BF16 R188, R36.reuse, R200, R188 ;  /* 0x000000c824bc723c */ /* 0x044fee00000418bc */
[----:B------:R-:W-:Y:S01]  /*1a6f0*/  IMAD.MOV.U32 R200, RZ, RZ, R36 ;  /* 0x000000ffffc87224 */ /* 0x000fe200078e0024 */
[----:B------:R-:W-:Y:S01]  /*1a700*/  HMMA.16816.F32.BF16 R184, R36, R202, R184 ;  /* 0x000000ca24b8723c */ /* 0x000fe200000418b8 */
[----:B------:R1:W5:Y:S04]  /*1a710*/  LDL.LU.64 R38, [R1+0x10] ;  /* 0x0000100001267983 */ /* 0x0003680000300a00 */
[----:B------:R1:W5:Y:S03]  /*1a720*/  LDL.LU.64 R36, [R1+0x8] ;  /* 0x0000080001247983 */ /* 0x0003660000300a00 */
[C---:B------:R-:W-:Y:S08]  /*1a730*/  HMMA.16816.F32.BF16 R180, R12.reuse, R28, R180 ;  /* 0x0000001c0cb4723c */ /* 0x040ff000000418b4 */
[C---:B------:R-:W-:Y:S01]  /*1a740*/  HMMA.16816.F32.BF16 R176, R12.reuse, R30, R176 ;  /* 0x0000001e0cb0723c */ /* 0x040fe200000418b0 */
[----:B------:R-:W2:Y:S07]  /*1a750*/  LDSM.16.M88.4 R28, [R225+0x6000] ;  /* 0x00600000e11c783b */ /* 0x000eae0000000200 */
[----:B------:R-:W-:Y:S01]  /*1a760*/  HMMA.16816.F32.BF16 R32, R12, R26, R32 ;  /* 0x0000001a0c20723c */ /* 0x000fe20000041820 */
[----:B------:R-:W3:Y:S01]  /*1a770*/  LDSM.16.M88.4 R12, [R224+0x6000] ;  /* 0x00600000e00c783b */ /* 0x000ee20000000200 */
[----:B------:R-:W-:-:S02]  /*1a780*/  IMAD.MOV.U32 R201, RZ, RZ, R166 ;  /* 0x000000ffffc97224 */ /* 0x000fc400078e00a6 */
[----:B------:R-:W-:Y:S02]  /*1a790*/  IMAD.MOV.U32 R202, RZ, RZ, R165 ;  /* 0x000000ffffca7224 */ /* 0x000fe400078e00a5 */
[----:B------:R-:W-:Y:S02]  /*1a7a0*/  IMAD.MOV.U32 R203, RZ, RZ, R17 ;  /* 0x000000ffffcb7224 */ /* 0x000fe400078e0011 */
[----:B--2---:R-:W-:Y:S01]  /*1a7b0*/  HMMA.16816.F32.BF16 R4, R28, R24, R4 ;  /* 0x000000181c04723c */ /* 0x004fe20000041804 */
[----:B------:R-:W2:Y:S07]  /*1a7c0*/  LDSM.16.M88.4 R24, [R222+0xe800] ;  /* 0x00e80000de18783b */ /* 0x000eae0000000200 */
[----:B------:R-:W-:Y:S07]  /*1a7d0*/  HMMA.16816.F32.BF16 R176, R200, R198, R176 ;  /* 0x000000c6c8b0723c */ /* 0x000fee00000418b0 */
[----:B------:R-:W-:-:S02]  /*1a7e0*/  IMAD.MOV.U32 R198, RZ, RZ, R16 ;  /* 0x000000ffffc67224 */ /* 0x000fc400078e0010 */
[----:B------:R-:W-:Y:S01]  /*1a7f0*/  IMAD.MOV.U32 R199, RZ, RZ, R2 ;  /* 0x000000ffffc77224 */ /* 0x000fe200078e0002 */
[----:B------:R-:W-:Y:S08]  /*1a800*/  HMMA.16816.F32.BF16 R180, R200, R196, R180 ;  /* 0x000000c4c8b4723c */ /* 0x000ff000000418b4 */
[----:B---3--:R-:W-:Y:S08]  /*1a810*/  HMMA.16816.F32.BF16 R4, R12, R8, R4 ;  /* 0x000000080c04723c */ /* 0x008ff00000041804 */
[C---:B------:R-:W-:Y:S01]  /*1a820*/  HMMA.16816.F32.BF16 R20, R28.reuse, R198, R20 ;  /* 0x000000c61c14723c */ /* 0x040fe20000041814 */
[----:B------:R-:W3:Y:S07]  /*1a830*/  LDSM.16.M88.4 R196, [R222+0xf000] ;  /* 0x00f00000dec4783b */ /* 0x000eee0000000200 */
[----:B--2---:R-:W-:Y:S08]  /*1a840*/  HMMA.16816.F32.BF16 R188, R28, R24, R188 ;  /* 0x000000181cbc723c */ /* 0x004ff000000418bc */
[----:B------:R-:W-:-:S02]  /*1a850*/  FMUL.FTZ R4, R4, R0 ;  /* 0x0000000004047220 */ /* 0x000fc40000410000 */
[-C--:B------:R-:W-:Y:S02]  /*1a860*/  FMUL.FTZ R2, R5, R0.reuse ;  /* 0x0000000005027220 */ /* 0x080fe40000410000 */
[----:B------:R2:W-:Y:S01]  /*1a870*/  MUFU.TANH R16, R4 ;  /* 0x0000000400107308 */ /* 0x0005e20000002400 */
[-C--:B------:R-:W-:Y:S02]  /*1a880*/  FMUL.FTZ R17, R6, R0.reuse ;  /* 0x0000000006117220 */ /* 0x080fe40000410000 */
[----:B------:R-:W-:Y:S01]  /*1a890*/  FMUL.FTZ R24, R7, R0 ;  /* 0x0000000007187220 */ /* 0x000fe20000410000 */
[----:B------:R-:W-:Y:S01]  /*1a8a0*/  HMMA.16816.F32.BF16 R184, R28, R26, R184 ;  /* 0x0000001a1cb8723c */ /* 0x000fe200000418b8 */
[----:B------:R-:W4:Y:S04]  /*1a8b0*/  S2R R27, SR_TID.X ;  /* 0x00000000001b7919 */ /* 0x000f280000002100 */
[----:B--2---:R-:W2:Y:S03]  /*1a8c0*/  LDSM.16.M88.4 R4, [R215+0x7000] ;  /* 0x00700000d704783b */ /* 0x004ea60000000200 */
[----:B------:R-:W-:Y:S08]  /*1a8d0*/  HMMA.16816.F32.BF16 R172, R200, R192, R172 ;  /* 0x000000c0c8ac723c */ /* 0x000ff000000418ac */
[----:B---3--:R-:W-:Y:S08]  /*1a8e0*/  HMMA.16816.F32.BF16 R180, R28, R196, R180 ;  /* 0x000000c41cb4723c */ /* 0x008ff000000418b4 */
[----:B------:R-:W-:Y:S01]  /*1a8f0*/  HMMA.16816.F32.BF16 R192, R200, R194, R32 ;  /* 0x000000c2c8c0723c */ /* 0x000fe20000041820 */
[----:B------:R-:W3:Y:S01]  /*1a900*/  LDSM.16.M88.4 R32, [R215+0x6800] ;  /* 0x00680000d720783b */ /* 0x000ee20000000200 */
[----:B----4-:R-:W-:-:S06]  /*1a910*/  IMAD.SHL.U32 R27, R27, 0x2, RZ ;  /* 0x000000021b1b7824 */ /* 0x010fcc00078e00ff */
[----:B------:R-:W-:Y:S01]  /*1a920*/  HMMA.16816.F32.BF16 R20, R12, R10, R20 ;  /* 0x0000000a0c14723c */ /* 0x000fe20000041814 */
[----:B------:R-:W4:Y:S01]  /*1a930*/  LDSM.16.M88.4 R8, [R222+0xf800] ;  /* 0x00f80000de08783b */ /* 0x000f220000000200 */
[----:B------:R-:W-:-:S06]  /*1a940*/  LOP3.LUT R166, R27, 0x6, RZ, 0xc0, !PT ;  /* 0x000000061ba67812 */ /* 0x000fcc00078ec0ff */
[----:B------:R-:W-:Y:S01]  /*1a950*/  HMMA.16816.F32.BF16 R176, R28, R198, R176 ;  /* 0x000000c61cb0723c */ /* 0x000fe200000418b0 */
[----:B------:R-:W-:-:S07]  /*1a960*/  IMAD R27, R247, 0x40, R166 ;  /* 0x00000040f71b7824 */ /* 0x000fce00078e02a6 */
[----:B--2---:R-:W-:Y:S07]  /*1a970*/  HMMA.16816.F32.BF16 R180, R12, R4, R180 ;  /* 0x000000040cb4723c */ /* 0x004fee00000418b4 */
[----:B------:R-:W-:-:S04]  /*1a980*/  IADD3 R5, R27, 0x1, RZ ;  /* 0x000000011b057810 */ /* 0x000fc80007ffe0ff */
[C---:B------:R-:W-:Y:S02]  /*1a990*/  ISETP.GE.AND P6, PT, R5.reuse, R248, PT ;  /* 0x000000f80500720c */ /* 0x040fe40003fc6270 */
[C---:B------:R-:W-:Y:S02]  /*1a9a0*/  ISETP.GE.AND P3, PT, R5.reuse, R244, PT ;  /* 0x000000f40500720c */ /* 0x040fe40003f66270 */
[C---:B------:R-:W-:Y:S01]  /*1a9b0*/  ISETP.GE.OR P6, PT, R5.reuse, R246, !P6 ;  /* 0x000000f60500720c */ /* 0x040fe200077c6670 */
[C---:B------:R-:W-:Y:S01]  /*1a9c0*/  HMMA.16816.F32.BF16 R176, R12.reuse, R6, R176 ;  /* 0x000000060cb0723c */ /* 0x040fe200000418b0 */
[----:B------:R-:W-:Y:S02]  /*1a9d0*/  ISETP.GE.OR P3, PT, R5, R238, !P3 ;  /* 0x000000ee0500720c */ /* 0x000fe40005f66670 */
[----:B------:R-:W2:Y:S05]  /*1a9e0*/  LDSM.16.M88.4 R4, [R215+0x7800] ;  /* 0x00780000d704783b */ /* 0x000eaa0000000200 */
[C---:B---3--:R-:W-:Y:S08]  /*1a9f0*/  HMMA.16816.F32.BF16 R188, R12.reuse, R32, R188 ;  /* 0x000000200cbc723c */ /* 0x048ff000000418bc */
[----:B------:R-:W-:Y:S08]  /*1aa00*/  HMMA.16816.F32.BF16 R184, R12, R34, R184 ;  /* 0x000000220cb8723c */ /* 0x000ff000000418b8 */
[----:B----4-:R-:W-:Y:S01]  /*1aa10*/  HMMA.16816.F32.BF16 R172, R28, R8, R172 ;  /* 0x000000081cac723c */ /* 0x010fe200000418ac */
[-C--:B------:R-:W-:Y:S01]  /*1aa20*/  FMUL.FTZ R25, R20, R0.reuse ;  /* 0x0000000014197220 */ /* 0x080fe20000410000 */
[----:B------:R-:W3:Y:S01]  /*1aa30*/  MUFU.TANH R17, R17 ;  /* 0x0000001100117308 */ /* 0x000ee20000002400 */
[----:B------:R-:W-:-:S02]  /*1aa40*/  FMUL.FTZ R20, R21, R0 ;  /* 0x0000000015147220 */ /* 0x000fc40000410000 */
[----:B------:R-:W-:-:S03]  /*1aa50*/  FMUL.FTZ R23, R23, R0 ;  /* 0x0000000017177220 */ /* 0x000fc60000410000 */
[----:B------:R-:W-:Y:S01]  /*1aa60*/  HMMA.16816.F32.BF16 R192, R28, R10, R192 ;  /* 0x0000000a1cc0723c */ /* 0x000fe200000418c0 */
[-C--:B------:R-:W-:Y:S01]  /*1aa70*/  FMUL.FTZ R21, R22, R0.reuse ;  /* 0x0000000016157220 */ /* 0x080fe20000410000 */
[----:B------:R-:W4:Y:S01]  /*1aa80*/  MUFU.TANH R2, R2 ;  /* 0x0000000200027308 */ /* 0x000f220000002400 */
[----:B------:R-:W-:Y:S01]  /*1aa90*/  FMUL.FTZ R32, R188, R0 ;  /* 0x00000000bc207220 */ /* 0x000fe20000410000 */
[----:B------:R-:W-:Y:S01]  /*1aaa0*/  ISETP.GE.AND P1, PT, R27, R244, PT ;  /* 0x000000f41b00720c */ /* 0x000fe20003f26270 */
[----:B------:R-:W-:Y:S01]  /*1aab0*/  FMUL.FTZ R22, R189, R0 ;  /* 0x00000000bd167220 */ /* 0x000fe20000410000 */
[----:B------:R-:W-:Y:S01]  /*1aac0*/  ISETP.GE.AND P4, PT, R27, R248, PT ;  /* 0x000000f81b00720c */ /* 0x000fe20003f86270 */
[----:B------:R-:W-:Y:S01]  /*1aad0*/  FMUL.FTZ R26, R191, R0 ;  /* 0x00000000bf1a7220 */ /* 0x000fe20000410000 */
[----:B------:R-:W-:-:S04]  /*1aae0*/  DEPBAR.LE SB0, 0x0 ;  /* 0x000080000000791a */ /* 0x000fc80000000000 */
[----:B------:R-:W1:Y:S01]  /*1aaf0*/  MUFU.TANH R25, R25 ;  /* 0x0000001900197308 */ /* 0x000e620000002400 */
[----:B------:R-:W-:Y:S01]  /*1ab00*/  FMUL.FTZ R188, R187, R0 ;  /* 0x00000000bbbc7220 */ /* 0x000fe20000410000 */
[----:B------:R-:W-:-:S06]  /*1ab10*/  IADD3 R187, R27, 0x8, RZ ;  /* 0x000000081bbb7810 */ /* 0x000fcc0007ffe0ff */
[----:B------:R-:W1:Y:S01]  /*1ab20*/  MUFU.TANH R21, R21 ;  /* 0x0000001500157308 */ /* 0x000e620000002400 */
[----:B------:R-:W-:Y:S01]  /*1ab30*/  FMUL.FTZ R35, R185, R0 ;  /* 0x00000000b9237220 */ /* 0x000fe20000410000 */
[----:B------:R-:W-:Y:S01]  /*1ab40*/  ISETP.GE.OR P1, PT, R27, R238, !P1 ;  /* 0x000000ee1b00720c */ /* 0x000fe20004f26670 */
[----:B--2---:R-:W-:Y:S01]  /*1ab50*/  HMMA.16816.F32.BF16 R172, R12, R4, R172 ;  /* 0x000000040cac723c */ /* 0x004fe200000418ac */
[----:B------:R-:W-:-:S04]  /*1ab60*/  ISETP.GE.AND P5, PT, R187, R248, PT ;  /* 0x000000f8bb00720c */ /* 0x000fc80003fa6270 */
[----:B------:R-:W2:Y:S01]  /*1ab70*/  MUFU.TANH R23, R23 ;  /* 0x0000001700177308 */ /* 0x000ea20000002400 */
[----:B------:R-:W-:Y:S01]  /*1ab80*/  ISETP.GE.AND P2, PT, R187, R244, PT ;  /* 0x000000f4bb00720c */ /* 0x000fe20003f46270 */
[----:B------:R-:W-:Y:S01]  /*1ab90*/  FMUL.FTZ R33, R190, R0 ;  /* 0x00000000be217220 */ /* 0x000fe20000410000 */
[----:B------:R-:W-:-:S05]  /*1aba0*/  IADD3 R185, R27, 0x9, RZ ;  /* 0x000000091bb97810 */ /* 0x000fca0007ffe0ff */
[----:B------:R-:W1:Y:S01]  /*1abb0*/  MUFU.TANH R24, R24 ;  /* 0x0000001800187308 */ /* 0x000e620000002400 */
[----:B------:R-:W-:Y:S02]  /*1abc0*/  ISETP.GE.OR P4, PT, R27, R246, !P4 ;  /* 0x000000f61b00720c */ /* 0x000fe40006786670 */
[----:B---3--:R-:W-:-:S05]  /*1abd0*/  FSEL R8, R17, -INF , !P1 ;  /* 0xff80000011087808 */ /* 0x008fca0004800000 */
[----:B------:R-:W3:Y:S01]  /*1abe0*/  MUFU.TANH R20, R20 ;  /* 0x0000001400147308 */ /* 0x000ee20000002400 */
[C---:B------:R-:W-:Y:S02]  /*1abf0*/  ISETP.GE.OR P5, PT, R187.reuse, R246, !P5 ;  /* 0x000000f6bb00720c */ /* 0x040fe40006fa6670 */
[----:B------:R-:W-:-:S05]  /*1ac00*/  ISETP.GE.OR P2, PT, R187, R238, !P2 ;  /* 0x000000eebb00720c */ /* 0x000fca0005746670 */
[----:B------:R-:W1:Y:S01]  /*1ac10*/  MUFU.TANH R32, R32 ;  /* 0x0000002000207308 */ /* 0x000e620000002400 */
[----:B------:R-:W-:Y:S01]  /*1ac20*/  ISETP.GE.AND P1, PT, R185, R244, PT ;  /* 0x000000f4b900720c */ /* 0x000fe20003f26270 */
[----:B------:R-:W-:Y:S01]  /*1ac30*/  FMUL.FTZ R180, R180, R0 ;  /* 0x00000000b4b47220 */ /* 0x000fe20000410000 */
[----:B------:R-:W-:-:S05]  /*1ac40*/  IADD3 R17, R27, 0x10, RZ ;  /* 0x000000101b117810 */ /* 0x000fca0007ffe0ff */
[----:B------:R-:W2:Y:S01]  /*1ac50*/  MUFU.TANH R22, R22 ;  /* 0x0000001600167308 */ /* 0x000ea20000002400 */
[----:B------:R-:W-:Y:S01]  /*1ac60*/  IADD3 R29, R27, 0x11, RZ ;  /* 0x000000111b1d7810 */ /* 0x000fe20007ffe0ff */
[----:B------:R-:W-:-:S06]  /*1ac70*/  FMUL.FTZ R182, R182, R0 ;  /* 0x00000000b6b67220 */ /* 0x000fcc0000410000 */
[----:B------:R-:W2:Y:S01]  /*1ac80*/  MUFU.TANH R26, R26 ;  /* 0x0000001a001a7308 */ /* 0x000ea20000002400 */
[----:B------:R-:W-:Y:S02]  /*1ac90*/  FSEL R9, R16, -INF , !P4 ;  /* 0xff80000010097808 */ /* 0x000fe40006000000 */
[----:B------:R-:W-:Y:S02]  /*1aca0*/  ISETP.GE.AND P4, PT, R185, R248, PT ;  /* 0x000000f8b900720c */ /* 0x000fe40003f86270 */
[----:B----4-:R-:W-:Y:S02]  /*1acb0*/  FSEL R11, R2, -INF , !P6 ;  /* 0xff800000020b7808 */ /* 0x010fe40007000000 */
[----:B-1----:R-:W-:Y:S01]  /*1acc0*/  FSEL R16, R25, -INF , !P5 ;  /* 0xff80000019107808 */ /* 0x002fe20006800000 */
[----:B------:R-:W1:Y:S01]  /*1acd0*/  MUFU.TANH R33, R33 ;  /* 0x0000002100217308 */ /* 0x000e620000002400 */
[----:B------:R-:W-:Y:S02]  /*1ace0*/  FSEL R10, R21, -INF , !P2 ;  /* 0xff800000150a7808 */ /* 0x000fe40005000000 */
[----:B------:R-:W-:-:S02]  /*1acf0*/  ISETP.GE.OR P1, PT, R185, R238, !P1 ;  /* 0x000000eeb900720c */ /* 0x000fc40004f26670 */
[-C--:B------:R-:W-:Y:S02]  /*1ad00*/  ISETP.GE.AND P6, PT, R17, R248.reuse, PT ;  /* 0x000000f81100720c */ /* 0x080fe40003fc6270 */
[C---:B------:R-:W-:Y:S01]  /*1ad10*/  ISETP.GE.AND P5, PT, R29.reuse, R248, PT ;  /* 0x000000f81d00720c */ /* 0x040fe20003fa6270 */
[----:B------:R-:W4:Y:S01]  /*1ad20*/  MUFU.TANH R35, R35 ;  /* 0x0000002300237308 */ /* 0x000f220000002400 */
[----:B------:R-:W-:Y:S01]  /*1ad30*/  ISETP.GE.AND P2, PT, R29, R244, PT ;  /* 0x000000f41d00720c */ /* 0x000fe20003f46270 */
[----:B------:R-:W-:Y:S01]  /*1ad40*/  FMUL.FTZ R34, R184, R0 ;  /* 0x00000000b8227220 */ /* 0x000fe20000410000 */
[----:B------:R-:W-:Y:S01]  /*1ad50*/  ISETP.GE.OR P4, PT, R185, R246, !P4 ;  /* 0x000000f6b900720c */ /* 0x000fe20006786670 */
[----:B------:R-:W-:Y:S01]  /*1ad60*/  FMUL.FTZ R165, R186, R0 ;  /* 0x00000000baa57220 */ /* 0x000fe20000410000 */
[----:B------:R-:W-:-:S03]  /*1ad70*/  ISETP.GE.OR P6, PT, R17, R246, !P6 ;  /* 0x000000f61100720c */ /* 0x000fc600077c6670 */
[----:B------:R-:W1:Y:S01]  /*1ad80*/  MUFU.TANH R199, R180 ;  /* 0x000000b400c77308 */ /* 0x000e620000002400 */
[C---:B------:R-:W-:Y:S01]  /*1ad90*/  ISETP.GE.OR P5, PT, R29.reuse, R246, !P5 ;  /* 0x000000f61d00720c */ /* 0x040fe20006fa6670 */
[----:B------:R-:W-:Y:S01]  /*1ada0*/  HMMA.16816.F32.BF16 R192, R12, R6, R192 ;  /* 0x000000060cc0723c */ /* 0x000fe200000418c0 */
[----:B------:R-:W-:Y:S02]  /*1adb0*/  ISETP.GE.OR P2, PT, R29, R238, !P2 ;  /* 0x000000ee1d00720c */ /* 0x000fe40005746670 */
[----:B--2---:R-:W-:-:S03]  /*1adc0*/  FSEL R4, R23, -INF , !P1 ;  /* 0xff80000017047808 */ /* 0x004fc60004800000 */
[----:B------:R-:W2:Y:S01]  /*1add0*/  MUFU.TANH R196, R182 ;  /* 0x000000b600c47308 */ /* 0x000ea20000002400 */
[----:B------:R-:W-:Y:S01]  /*1ade0*/  FSEL R2, R24, -INF , !P3 ;  /* 0xff80000018027808 */ /* 0x000fe20005800000 */
[----:B------:R-:W-:Y:S01]  /*1adf0*/  FMUL.FTZ R176, R176, R0 ;  /* 0x00000000b0b07220 */ /* 0x000fe20000410000 */
[C---:B------:R-:W-:Y:S02]  /*1ae00*/  IADD3 R29, R27.reuse, 0x19, RZ ;  /* 0x000000191b1d7810 */ /* 0x040fe40007ffe0ff */
[----:B------:R-:W-:Y:S02]  /*1ae10*/  IADD3 R23, R27, 0x20, RZ ;  /* 0x000000201b177810 */ /* 0x000fe40007ffe0ff */
[----:B------:R-:W-:Y:S01]  /*1ae20*/  ISETP.GE.AND P3, PT, R17, R244, PT ;  /* 0x000000f41100720c */ /* 0x000fe20003f66270 */
[----:B------:R-:W1:Y:S01]  /*1ae30*/  MUFU.TANH R188, R188 ;  /* 0x000000bc00bc7308 */ /* 0x000e620000002400 */
[----:B---3--:R-:W-:Y:S02]  /*1ae40*/  FSEL R5, R20, -INF , !P4 ;  /* 0xff80000014057808 */ /* 0x008fe40006000000 */
[----:B------:R-:W-:-:S02]  /*1ae50*/  FSEL R25, R32, -INF , !P6 ;  /* 0xff80000020197808 */ /* 0x000fc40007000000 */
[----:B------:R-:W-:Y:S02]  /*1ae60*/  FSEL R24, R22, -INF , !P5 ;  /* 0xff80000016187808 */ /* 0x000fe40006800000 */
[----:B------:R-:W-:Y:S01]  /*1ae70*/  FSEL R20, R26, -INF , !P2 ;  /* 0xff8000001a147808 */ /* 0x000fe20005000000 */
[----:B------:R-:W3:Y:S01]  /*1ae80*/  MUFU.TANH R34, R34 ;  /* 0x0000002200227308 */ /* 0x000ee20000002400 */
[-C--:B------:R-:W-:Y:S02]  /*1ae90*/  ISETP.GE.AND P6, PT, R29, R248.reuse, PT ;  /* 0x000000f81d00720c */ /* 0x080fe40003fc6270 */
[C---:B------:R-:W-:Y:S02]  /*1aea0*/  ISETP.GE.AND P5, PT, R23.reuse, R248, PT ;  /* 0x000000f81700720c */ /* 0x040fe40003fa6270 */
[----:B------:R-:W-:-:S03]  /*1aeb0*/  ISETP.GE.AND P2, PT, R23, R244, PT ;  /* 0x000000f41700720c */ /* 0x000fc60003f46270 */
[----:B------:R-:W2:Y:S01]  /*1aec0*/  MUFU.TANH R165, R165 ;  /* 0x000000a500a57308 */ /* 0x000ea20000002400 */
[----:B------:R-:W-:Y:S01]  /*1aed0*/  ISETP.GE.OR P3, PT, R17, R238, !P3 ;  /* 0x000000ee1100720c */ /* 0x000fe20005f66670 */
[-C--:B------:R-:W-:Y:S01]  /*1aee0*/  FMUL.FTZ R178, R178, R0.reuse ;  /* 0x00000000b2b27220 */ /* 0x080fe20000410000 */
[----:B------:R-:W-:Y:S01]  /*1aef0*/  IADD3 R31, R27, 0x18, RZ ;  /* 0x000000181b1f7810 */ /* 0x000fe20007ffe0ff */
[----:B------:R-:W-:Y:S01]  /*1af00*/  FMUL.FTZ R181, R181, R0 ;  /* 0x00000000b5b57220 */ /* 0x000fe20000410000 */
[----:B------:R-:W-:-:S03]  /*1af10*/  ISETP.GE.OR P6, PT, R29, R246, !P6 ;  /* 0x000000f61d00720c */ /* 0x000fc600077c6670 */
[----:B------:R-:W2:Y:S01]  /*1af20*/  MUFU.TANH R198, R176 ;  /* 0x000000b000c67308 */ /* 0x000ea20000002400 */
[----:B------:R-:W-:Y:S01]  /*1af30*/  FMUL.FTZ R183, R183, R0 ;  /* 0x00000000b7b77220 */ /* 0x000fe20000410000 */
[C---:B------:R-:W-:Y:S02]  /*1af40*/  ISETP.GE.OR P5, PT, R23.reuse, R246, !P5 ;  /* 0x000000f61700720c */ /* 0x040fe40006fa6670 */
[----:B------:R-:W-:Y:S01]  /*1af50*/  ISETP.GE.OR P2, PT, R23, R238, !P2 ;  /* 0x000000ee1700720c */ /* 0x000fe20005746670 */
[----:B------:R-:W-:Y:S01]  /*1af60*/  FMUL.FTZ R173, R173, R0 ;  /* 0x00000000adad7220 */ /* 0x000fe20000410000 */
[----:B-1----:R-:W-:Y:S02]  /*1af70*/  FSEL R21, R33, -INF , !P3 ;  /* 0xff80000021157808 */ /* 0x002fe40005800000 */
[C---:B------:R-:W-:Y:S02]  /*1af80*/  IADD3 R13, R27.reuse, 0x28, RZ ;  /* 0x000000281b0d7810 */ /* 0x040fe40007ffe0ff */
[----:B------:R-:W-:Y:S01]  /*1af90*/  IADD3 R7, R27, 0x29, RZ ;  /* 0x000000291b077810 */ /* 0x000fe20007ffe0ff */
[----:B------:R-:W1:Y:S01]  /*1afa0*/  MUFU.TANH R190, R178 ;  /* 0x000000b200be7308 */ /* 0x000e620000002400 */
[----:B------:R-:W-:-:S02]  /*1afb0*/  ISETP.GE.AND P3, PT, R29, R244, PT ;  /* 0x000000f41d00720c */ /* 0x000fc40003f66270 */
[C---:B------:R-:W-:Y:S02]  /*1afc0*/  ISETP.GE.AND P4, PT, R31.reuse, R248, PT ;  /* 0x000000f81f00720c */ /* 0x040fe40003f86270 */
[----:B------:R-:W-:Y:S02]  /*1afd0*/  ISETP.GE.AND P1, PT, R31, R244, PT ;  /* 0x000000f41f00720c */ /* 0x000fe40003f26270 */
[----:B----4-:R-:W-:Y:S01]  /*1afe0*/  FSEL R23, R35, -INF , !P6 ;  /* 0xff80000023177808 */ /* 0x010fe20007000000 */
[----:B------:R-:W4:Y:S01]  /*1aff0*/  MUFU.TANH R197, R181 ;  /* 0x000000b500c57308 */ /* 0x000f220000002400 */
[----:B------:R-:W-:Y:S02]  /*1b000*/  FSEL R199, R199, -INF , !P5 ;  /* 0xff800000c7c77808 */ /* 0x000fe40006800000 */
[----:B--2---:R-:W-:Y:S02]  /*1b010*/  FSEL R196, R196, -INF , !P2 ;  /* 0xff800000c4c47808 */ /* 0x004fe40005000000 */
[----:B------:R-:W-:-:S02]  /*1b020*/  ISETP.GE.AND P6, PT, R13, R248, PT ;  /* 0x000000f80d00720c */ /* 0x000fc40003fc6270 */
[C---:B------:R-:W-:Y:S01]  /*1b030*/  ISETP.GE.AND P5, PT, R7.reuse, R248, PT ;  /* 0x000000f80700720c */ /* 0x040fe20003fa6270 */
[----:B------:R-:W2:Y:S01]  /*1b040*/  MUFU.TANH R191, R183 ;  /* 0x000000b700bf7308 */ /* 0x000ea20000002400 */
[----:B------:R-:W-:Y:S01]  /*1b050*/  ISETP.GE.AND P2, PT, R7, R244, PT ;  /* 0x000000f40700720c */ /* 0x000fe20003f46270 */
[----:B------:R-:W-:Y:S01]  /*1b060*/  FMUL.FTZ R17, R177, R0 ;  /* 0x00000000b1117220 */ /* 0x000fe20000410000 */
[----:B------:R-:W-:Y:S01]  /*1b070*/  ISETP.GE.OR P3, PT, R29, R238, !P3 ;  /* 0x000000ee1d00720c */ /* 0x000fe20005f66670 */
[----:B------:R-:W-:Y:S01]  /*1b080*/  FMUL.FTZ R6, R174, R0 ;  /* 0x00000000ae067220 */ /* 0x000fe20000410000 */
[C---:B------:R-:W-:Y:S02]  /*1b090*/  ISETP.GE.OR P4, PT, R31.reuse, R246, !P4 ;  /* 0x000000f61f00720c */ /* 0x040fe40006786670 */
[----:B------:R-:W-:Y:S01]  /*1b0a0*/  ISETP.GE.OR P1, PT, R31, R238, !P1 ;  /* 0x000000ee1f00720c */ /* 0x000fe20004f26670 */
[----:B------:R-:W1:Y:S01]  /*1b0b0*/  MUFU.TANH R178, R173 ;  /* 0x000000ad00b27308 */ /* 0x000e620000002400 */
[----:B------:R-:W-:Y:S01]  /*1b0c0*/  IADD3 R29, R27, 0x21, RZ ;  /* 0x000000211b1d7810 */ /* 0x000fe20007ffe0ff */
[----:B------:R-:W-:Y:S01]  /*1b0d0*/  FMUL.FTZ R179, R179, R0 ;  /* 0x00000000b3b37220 */ /* 0x000fe20000410000 */
[----:B------:R-:W-:Y:S01]  /*1b0e0*/  ISETP.GE.OR P6, PT, R13, R246, !P6 ;  /* 0x000000f60d00720c */ /* 0x000fe200077c6670 */
[----:B------:R-:W-:Y:S01]  /*1b0f0*/  FMUL.FTZ R172, R172, R0 ;  /* 0x00000000acac7220 */ /* 0x000fe20000410000 */
[----:B------:R-:W-:-:S02]  /*1b100*/  ISETP.GE.OR P5, PT, R7, R246, !P5 ;  /* 0x000000f60700720c */ /* 0x000fc40006fa6670 */
[----:B------:R-:W-:Y:S02]  /*1b110*/  ISETP.GE.OR P2, PT, R7, R238, !P2 ;  /* 0x000000ee0700720c */ /* 0x000fe40005746670 */
[----:B------:R-:W-:Y:S02]  /*1b120*/  FSEL R188, R188, -INF , !P3 ;  /* 0xff800000bcbc7808 */ /* 0x000fe40005800000 */
[----:B------:R-:W-:Y:S02]  /*1b130*/  IADD3 R7, R27, 0x31, RZ ;  /* 0x000000311b077810 */ /* 0x000fe40007ffe0ff */
[----:B---3--:R-:W-:Y:S02]  /*1b140*/  FSEL R22, R34, -INF , !P4 ;  /* 0xff80000022167808 */ /* 0x008fe40006000000 */
[----:B------:R-:W-:Y:S02]  /*1b150*/  FSEL R187, R165, -INF , !P1 ;  /* 0xff800000a5bb7808 */ /* 0x000fe40004800000 */
[----:B------:R-:W-:Y:S01]  /*1b160*/  ISETP.GE.AND P3, PT, R13, R244, PT ;  /* 0x000000f40d00720c */ /* 0x000fe20003f66270 */
[----:B------:R-:W3:Y:S01]  /*1b170*/  MUFU.TANH R17, R17 ;  /* 0x0000001100117308 */ /* 0x000ee20000002400 */
[----:B------:R-:W-:-:S02]  /*1b180*/  ISETP.GE.AND P4, PT, R29, R248, PT ;  /* 0x000000f81d00720c */ /* 0x000fc40003f86270 */
[----:B------:R-:W-:Y:S02]  /*1b190*/  ISETP.GE.AND P1, PT, R29, R244, PT ;  /* 0x000000f41d00720c */ /* 0x000fe40003f26270 */
[----:B------:R-:W-:Y:S02]  /*1b1a0*/  FSEL R198, R198, -INF , !P6 ;  /* 0xff800000c6c67808 */ /* 0x000fe40007000000 */
[----:B------:R-:W-:Y:S01]  /*1b1b0*/  ISETP.GE.AND P6, PT, R7, R248, PT ;  /* 0x000000f80700720c */ /* 0x000fe20003fc6270 */
[----:B------:R-:W1:Y:S01]  /*1b1c0*/  MUFU.TANH R189, R179 ;  /* 0x000000b300bd7308 */ /* 0x000e620000002400 */
[----:B------:R-:W-:Y:S01]  /*1b1d0*/  ISETP.GE.OR P3, PT, R13, R238, !P3 ;  /* 0x000000ee0d00720c */ /* 0x000fe20005f66670 */
[----:B------:R-:W-:Y:S01]  /*1b1e0*/  FMUL.FTZ R176, R192, R0 ;  /* 0x00000000c0b07220 */ /* 0x000fe20000410000 */
[----:B------:R-:W-:Y:S01]  /*1b1f0*/  ISETP.GE.OR P4, PT, R29, R246, !P4 ;  /* 0x000000f61d00720c */ /* 0x000fe20006786670 */
[----:B------:R-:W-:Y:S01]  /*1b200*/  FMUL.FTZ R177, R193, R0 ;  /* 0x00000000c1b17220 */ /* 0x000fe20000410000 */
[----:B------:R-:W-:-:S03]  /*1b210*/  ISETP.GE.OR P1, PT, R29, R238, !P1 ;  /* 0x000000ee1d00720c */ /* 0x000fc60004f26670 */
[----:B------:R2:W2:Y:S01]  /*1b220*/  MUFU.TANH R180, R172 ;  /* 0x000000ac00b47308 */ /* 0x0004a20000002400 */
[-C--:B------:R-:W-:Y:S01]  /*1b230*/  FMUL.FTZ R166, R194, R0.reuse ;  /* 0x00000000c2a67220 */ /* 0x080fe20000410000 */
[----:B------:R-:W-:Y:S01]  /*1b240*/  IADD3 R13, R27, 0x30, RZ ;  /* 0x000000301b0d7810 */ /* 0x000fe20007ffe0ff */
[----:B------:R-:W-:-:S05]  /*1b250*/  FMUL.FTZ R165, R195, R0 ;  /* 0x00000000c3a57220 */ /* 0x000fca0000410000 */
[----:B------:R-:W3:Y:S01]  /*1b260*/  MUFU.TANH R6, R6 ;  /* 0x0000000600067308 */ /* 0x000ee20000002400 */
[----:B------:R-:W-:Y:S02]  /*1b270*/  ISETP.GE.OR P6, PT, R7, R246, !P6 ;  /* 0x000000f60700720c */ /* 0x000fe400077c6670 */
[----:B-1----:R-:W-:Y:S01]  /*1b280*/  FSEL R190, R190, -INF , !P3 ;  /* 0xff800000bebe7808 */ /* 0x002fe20005800000 */
[----:B--2---:R-:W-:Y:S01]  /*1b290*/  FMUL.FTZ R172, R175, R0 ;  /* 0x00000000afac7220 */ /* 0x004fe20000410000 */
[----:B----4-:R-:W-:Y:S02]  /*1b2a0*/  FSEL R197, R197, -INF , !P4 ;  /* 0xff800000c5c57808 */ /* 0x010fe40006000000 */
[----:B------:R-:W-:Y:S02]  /*1b2b0*/  FSEL R191, R191, -INF , !P1 ;  /* 0xff800000bfbf7808 */ /* 0x000fe40004800000 */
[----:B------:R-:W-:Y:S01]  /*1b2c0*/  ISETP.GE.AND P3, PT, R7, R244, PT ;  /* 0x000000f40700720c */ /* 0x000fe20003f66270 */
[----:B------:R-:W1:Y:S01]  /*1b2d0*/  MUFU.TANH R172, R172 ;  /* 0x000000ac00ac7308 */ /* 0x000e620000002400 */
[----:B------:R-:W-:-:S02]  /*1b2e0*/  ISETP.GE.AND P4, PT, R13, R248, PT ;  /* 0x000000f80d00720c */ /* 0x000fc40003f86270 */
[----:B------:R-:W-:Y:S02]  /*1b2f0*/  ISETP.GE.AND P1, PT, R13, R244, PT ;  /* 0x000000f40d00720c */ /* 0x000fe40003f26270 */
[----:B------:R-:W-:Y:S02]  /*1b300*/  FSEL R178, R178, -INF , !P6 ;  /* 0xff800000b2b27808 */ /* 0x000fe40007000000 */
[----:B------:R-:W-:Y:S01]  /*1b310*/  ISETP.GT.AND P6, PT, R247, R230, PT ;  /* 0x000000e6f700720c */ /* 0x000fe20003fc4270 */
[----:B------:R-:W2:Y:S01]  /*1b320*/  MUFU.TANH R176, R176 ;  /* 0x000000b000b07308 */ /* 0x000ea20000002400 */
[----:B------:R-:W-:Y:S02]  /*1b330*/  ISETP.GE.OR P3, PT, R7, R238, !P3 ;  /* 0x000000ee0700720c */ /* 0x000fe40005f66670 */
[C---:B------:R-:W-:Y:S02]  /*1b340*/  ISETP.GE.OR P4, PT, R13.reuse, R246, !P4 ;  /* 0x000000f60d00720c */ /* 0x040fe40006786670 */
[----:B------:R-:W-:-:S03]  /*1b350*/  ISETP.GE.OR P1, PT, R13, R238, !P1 ;  /* 0x000000ee0d00720c */ /* 0x000fc60004f26670 */
[----:B------:R-:W-:Y:S01]  /*1b360*/  MUFU.TANH R177, R177 ;  /* 0x000000b100b17308 */ /* 0x000fe20000002400 */
[C---:B------:R-:W-:Y:S02]  /*1b370*/  IADD3 R7, R27.reuse, 0x38, RZ ;  /* 0x000000381b077810 */ /* 0x040fe40007ffe0ff */
[----:B------:R-:W-:-:S05]  /*1b380*/  IADD3 R27, R27, 0x39, RZ ;  /* 0x000000391b1b7810 */ /* 0x000fca0007ffe0ff */
[----:B------:R-:W4:Y:S01]  /*1b390*/  MUFU.TANH R166, R166 ;  /* 0x000000a600a67308 */ /* 0x000f220000002400 */
[----:B---3--:R-:W-:-:S07]  /*1b3a0*/  FSEL R192, R17, -INF , !P5 ;  /* 0xff80000011c07808 */ /* 0x008fce0006800000 */
[----:B------:R-:W3:Y:S01]  /*1b3b0*/  MUFU.TANH R165, R165 ;  /* 0x000000a500a57308 */ /* 0x000ee20000002400 */
[----:B------:R-:W-:Y:S02]  /*1b3c0*/  FSEL R189, R189, -INF , !P2 ;  /* 0xff800000bdbd7808 */ /* 0x000fe40005000000 */
[----:B------:R-:W-:Y:S02]  /*1b3d0*/  FSEL R180, R180, -INF , !P4 ;  /* 0xff800000b4b47808 */ /* 0x000fe40006000000 */
[----:B------:R-:W-:Y:S01]  /*1b3e0*/  FSEL R175, R6, -INF , !P1 ;  /* 0xff80000006af7808 */ /* 0x000fe20004800000 */
[----:B------:R-:W-:Y:S01]  /*1b3f0*/  BAR.SYNC.DEFER_BLOCKING 0x0 ;  /* 0x0000000000007b1d */ /* 0x000fe20000010000 */
[C---:B------:R-:W-:Y:S02]  /*1b400*/  ISETP.GE.AND P5, PT, R7.reuse, R248, PT ;  /* 0x000000f80700720c */ /* 0x040fe40003fa6270 */
[----:B------:R-:W-:Y:S02]  /*1b410*/  ISETP.GE.AND P2, PT, R7, R244, PT ;  /* 0x000000f40700720c */ /* 0x000fe40003f46270 */
[----:B------:R-:W-:-:S02]  /*1b420*/  ISETP.GE.AND P4, PT, R27, R248, PT ;  /* 0x000000f81b00720c */ /* 0x000fc40003f86270 */
[----:B------:R-:W-:Y:S01]  /*1b430*/  ISETP.GE.AND P1, PT, R27, R244, PT ;  /* 0x000000f41b00720c */ /* 0x000fe20003f26270 */
[----:B------:R-:W-:Y:S01]  /*1b440*/  BSSY B1, `(.L_x_8146) ;  /* 0x000006f000017945 */ /* 0x000fe20003800000 */
[C---:B------:R-:W-:Y:S02]  /*1b450*/  ISETP.GE.OR P5, PT, R7.reuse, R246, !P5 ;  /* 0x000000f60700720c */ /* 0x040fe40006fa6670 */
[----:B------:R-:W-:Y:S02]  /*1b460*/  ISETP.GE.OR P2, PT, R7, R238, !P2 ;  /* 0x000000ee0700720c */ /* 0x000fe40005746670 */
[C---:B------:R-:W-:Y:S02]  /*1b470*/  ISETP.GE.OR P4, PT, R27.reuse, R246, !P4 ;  /* 0x000000f61b00720c */ /* 0x040fe40006786670 */
[----:B------:R-:W-:Y:S02]  /*1b480*/  ISETP.GE.OR P1, PT, R27, R238, !P1 ;  /* 0x000000ee1b00720c */ /* 0x000fe40004f26670 */
[----:B-1----:R-:W-:-:S02]  /*1b490*/  FSEL R172, R172, -INF , !P3 ;  /* 0xff800000acac7808 */ /* 0x002fc40005800000 */
[----:B--2---:R-:W-:Y:S02]  /*1b4a0*/  FSEL R176, R176, -INF , !P5 ;  /* 0xff800000b0b07808 */ /* 0x004fe40006800000 */
[----:B----4-:R-:W-:Y:S02]  /*1b4b0*/  FSEL R166, R166, -INF , !P2 ;  /* 0xff800000a6a67808 */ /* 0x010fe40005000000 */
[----:B------:R-:W-:Y:S02]  /*1b4c0*/  FSEL R177, R177, -INF , !P4 ;  /* 0xff800000b1b17808 */ /* 0x000fe40006000000 */
[----:B---3--:R-:W-:Y:S01]  /*1b4d0*/  FSEL R165, R165, -INF , !P1 ;  /* 0xff800000a5a57808 */ /* 0x008fe20004800000 */
        /* <DEDUP_REMOVED lines=41> */
[----:B------:R-:W-:Y:S01]  /*1b770*/  @!P2 IMAD.MOV R17, RZ, RZ, -R17 ;  /* 0x000000ffff11a224 */ /* 0x000fe200078e0a11 */
[----:B------:R-:W-:-:S04]  /*1b780*/  @!P0 IADD3 R14, -R14, RZ, RZ ;  /* 0x000000ff0e0e8210 */ /* 0x000fc80007ffe1ff */
[C---:B------:R-:W-:Y:S02]  /*1b790*/  SEL R13, R7.reuse, R17, !P1 ;  /* 0x00000011070d7207 */ /* 0x040fe40004800000 */
[----:B------:R-:W-:Y:S02]  /*1b7a0*/  SEL R6, R7, R14, !P1 ;  /* 0x0000000e07067207 */ /* 0x000fe40004800000 */
[----:B------:R-:W3:Y:S01]  /*1b7b0*/  LD.E.64 R14, [R18.64+0x38] ;  /* 0x00003804120e7980 */ /* 0x000ee2000c101b00 */
        /* <DEDUP_REMOVED lines=18> */
.L_x_8149:
[----:B------:R-:W-:Y:S02]  /*1b8e0*/  ULDC.64 UR4, c[0x0][0x118] ;  /* 0x0000460000047ab9 */ /* 0x000fe40000000a00 */
[----:B------:R-:W2:Y:S02]  /*1b8f0*/  LD.E R12, [R18.64+0x38] ;  /* 0x00003804120c7980 */ /* 0x000ea4000c101900 */
[----:B--2---:R-:W-:-:S04]  /*1b900*/  LEA R12, -R12, RZ, 0x6 ;  /* 0x000000ff0c0c7211 */ /* 0x004fc800078e31ff */
[----:B------:R-:W-:Y:S02]  /*1b910*/  SHF.R.S32.HI R6, RZ, 0x1f, R12 ;  /* 0x0000001fff067819 */ /* 0x000fe4000001140c */
.L_x_8150:
[----:B------:R-:W-:Y:S05]  /*1b920*/  BSYNC B0 ;  /* 0x0000000000007941 */ /* 0x000fea0003800000 */
.L_x_8148:
        /* <DEDUP_REMOVED lines=32> */
.L_x_8147:
[----:B------:R-:W-:Y:S05]  /*1bb30*/  BSYNC B1 ;  /* 0x0000000000017941 */ /* 0x000fea0003800000 */
.L_x_8146:
[----:B------:R-:W-:Y:S02]  /*1bb40*/  ULDC.64 UR4, c[0x0][0x118] ;  /* 0x0000460000047ab9 */ /* 0x000fe40000000a00 */
[----:B------:R-:W2:Y:S01]  /*1bb50*/  LD.E R174, [R18.64+0xdc] ;  /* 0x0000dc0412ae7980 */ /* 0x000ea2000c101900 */
[----:B------:R-:W-:-:S04]  /*1bb60*/  FMNMX.FTZ R0, R164, R9, !PT ;  /* 0x00000009a4007209 */ /* 0x000fc80007810000 */
[----:B-1----:R-:W-:-:S04]  /*1bb70*/  FMNMX.FTZ R7, R11, R0, !PT ;  /* 0x000000000b077209 */ /* 0x002fc80007810000 */
        /* <DEDUP_REMOVED lines=56> */
[----:B------:R-:W-:Y:S01]  /*1bf00*/  MUFU.EX2 R32, R32 ;  /* 0x0000002000207308 */ /* 0x000fe20000000800 */
[-CC-:B------:R-:W-:Y:S01]  /*1bf10*/  FFMA.FTZ R2, R2, R174.reuse, -R173.reuse ;  /* 0x000000ae02027223 */ /* 0x180fe200000108ad */
[----:B------:R-:W1:Y:S01]  /*1bf20*/  LDSM.16.MT88.4 R16, [R223+0x10000] ;  /* 0x01000000df10783b */ /* 0x000e620000004200 */
[-C--:B------:R-:W-:Y:S02]  /*1bf30*/  FFMA.FTZ R0, R10, R174.reuse, -R173 ;  /* 0x000000ae0a007223 */ /* 0x080fe400000108ad */
[C---:B------:R-:W-:Y:S01]  /*1bf40*/  FMUL.FTZ R164, R174.reuse, R5 ;  /* 0x00000005aea47220 */ /* 0x040fe20000410000 */
[----:B------:R-:W2:Y:S01]  /*1bf50*/  LDSM.16.MT88.4 R8, [R220+0x10000] ;  /* 0x01000000dc08783b */ /* 0x000ea20000004200 */
[----:B------:R-:W-:Y:S01]  /*1bf60*/  FMUL.FTZ R3, R174, R3 ;  /* 0x00000003ae037220 */ /* 0x000fe20000410000 */
[----:B------:R-:W3:Y:S01]  /*1bf70*/  MUFU.EX2 R31, R31 ;  /* 0x0000001f001f7308 */ /* 0x000ee20000000800 */
[----:B------:R-:W-:-:S02]  /*1bf80*/  FFMA.FTZ R181, R25, R174, -R179 ;  /* 0x000000ae19b57223 */ /* 0x000fc400000108b3 */
[-CC-:B------:R-:W-:Y:S02]  /*1bf90*/  FFMA.FTZ R182, R24, R174.reuse, -R179.reuse ;  /* 0x000000ae18b67223 */ /* 0x180fe400000108b3 */
[----:B------:R-:W-:Y:S01]  /*1bfa0*/  LDSM.16.MT88.4 R24, [R219+0x16000] ;  /* 0x01600000db18783b */ /* 0x000fe20000004200 */
[-CC-:B------:R-:W-:Y:S02]  /*1bfb0*/  FFMA.FTZ R183, R22, R174.reuse, -R179.reuse ;  /* 0x000000ae16b77223 */ /* 0x180fe400000108b3 */
[----:B------:R-:W4:Y:S01]  /*1bfc0*/  MUFU.EX2 R30, R30 ;  /* 0x0000001e001e7308 */ /* 0x000f220000000800 */
[-C--:B------:R-:W-:Y:S02]  /*1bfd0*/  FFMA.FTZ R184, R23, R174.reuse, -R179 ;  /* 0x000000ae17b87223 */ /* 0x080fe400000108b3 */
[-CC-:B------:R-:W-:Y:S02]  /*1bfe0*/  FFMA.FTZ R185, R21, R174.reuse, -R173.reuse ;  /* 0x000000ae15b97223 */ /* 0x180fe400000108ad */
[----:B------:R-:W-:-:S02]  /*1bff0*/  FFMA.FTZ R186, R20, R174, -R173 ;  /* 0x000000ae14ba7223 */ /* 0x000fc400000108ad */
[----:B------:R-:W-:Y:S01]  /*1c000*/  LDSM.16.MT88.4 R20, [R223+0x10800] ;  /* 0x01080000df14783b */ /* 0x000fe20000004200 */
[----:B------:R-:W-:Y:S01]  /*1c010*/  MUFU.EX2 R28, R28 ;  /* 0x0000001c001c7308 */ /* 0x000fe20000000800 */
[----:B---3--:R-:W-:Y:S01]  /*1c020*/  F2FP.BF16.PACK_AB R4, R31, R32 ;  /* 0x000000201f04723e */ /* 0x008fe200000010ff */
[-CC-:B------:R-:W-:Y:S02]  /*1c030*/  FFMA.FTZ R193, R199, R174.reuse, -R179.reuse ;  /* 0x000000aec7c17223 */ /* 0x180fe400000108b3 */
[-CC-:B------:R-:W-:Y:S02]  /*1c040*/  FFMA.FTZ R194, R197, R174.reuse, -R179.reuse ;  /* 0x000000aec5c27223 */ /* 0x180fe400000108b3 */
[--C-:B------:R-:W-:Y:S02]  /*1c050*/  FFMA.FTZ R195, R198, R174, -R179.reuse ;  /* 0x000000aec6c37223 */ /* 0x100fe400000108b3 */
        /* <DEDUP_REMOVED lines=10> */
[----:B------:R-:W4:Y:S01]  /*1c100*/  MUFU.EX2 R35, R35 ;  /* 0x0000002300237308 */ /* 0x000f220000000800 */
[----:B---3--:R-:W-:Y:S01]  /*1c110*/  F2FP.BF16.PACK_AB R5, R2, R28 ;  /* 0x0000001c0205723e */ /* 0x008fe200000010ff */
[----:B------:R-:W-:-:S02]  /*1c120*/  FFMA.FTZ R176, R176, R174, -R179 ;  /* 0x000000aeb0b07223 */ /* 0x000fc400000108b3 */
[-C--:B------:R-:W-:Y:S02]  /*1c130*/  FFMA.FTZ R177, R177, R174.reuse, -R179 ;  /* 0x000000aeb1b17223 */ /* 0x080fe400000108b3 */
[-CC-:B------:R-:W-:Y:S02]  /*1c140*/  FFMA.FTZ R175, R175, R174.reuse, -R173.reuse ;  /* 0x000000aeafaf7223 */ /* 0x180fe400000108ad */
[----:B------:R-:W3:Y:S01]  /*1c150*/  MUFU.EX2 R164, R164 ;  /* 0x000000a400a47308 */ /* 0x000ee20000000800 */
[-CC-:B------:R-:W-:Y:S02]  /*1c160*/  FFMA.FTZ R172, R172, R174.reuse, -R173.reuse ;  /* 0x000000aeacac7223 */ /* 0x180fe400000108ad */
[-CC-:B------:R-:W-:Y:S02]  /*1c170*/  FFMA.FTZ R166, R166, R174.reuse, -R173.reuse ;  /* 0x000000aea6a67223 */ /* 0x180fe400000108ad */
[----:B------:R-:W-:-:S03]  /*1c180*/  FFMA.FTZ R165, R165, R174, -R173 ;  /* 0x000000aea5a57223 */ /* 0x000fc600000108ad */
        /* <DEDUP_REMOVED lines=36> */
[----:B------:R-:W1:Y:S01]  /*1c3d0*/  MUFU.EX2 R186, R186 ;  /* 0x000000ba00ba7308 */ /* 0x000e620000000800 */
[----:B------:R-:W-:-:S02]  /*1c3e0*/  FMUL.FTZ R143, R143, R3 ;  /* 0x000000038f8f7220 */ /* 0x000fc40000410000 */
[-C--:B-----5:R-:W-:Y:S01]  /*1c3f0*/  FMUL.FTZ R36, R36, R164.reuse ;  /* 0x000000a424247220 */ /* 0x0a0fe20000410000 */
        /* <DEDUP_REMOVED lines=10> */
[----:B------:R-:W-:Y:S01]  /*1c4a0*/  MUFU.EX2 R194, R194 ;  /* 0x000000c200c27308 */ /* 0x000fe20000000800 */
        /* <DEDUP_REMOVED lines=124> */
[C---:B------:R-:W-:Y:S01]  /*1cc70*/  HMMA.16816.F32.BF16 R124, R4.reuse, R24, R124 ;  /* 0x00000018047c723c */ /* 0x040fe2000004187c */
[----:B------:R-:W-:Y:S02]  /*1cc80*/  FMUL.FTZ R103, R103, R3 ;  /* 0x0000000367677220 */ /* 0x000fe40000410000 */
[-C--:B------:R-:W-:Y:S02]  /*1cc90*/  FMUL.FTZ R104, R104, R164.reuse ;  /* 0x000000a468687220 */ /* 0x080fe40000410000 */
[----:B------:R-:W-:Y:S02]  /*1cca0*/  FMUL.FTZ R105, R105, R164 ;  /* 0x000000a469697220 */ /* 0x000fe40000410000 */
[-CC-:B------:R-:W-:Y:S01]  /*1ccb0*/  FFMA.FTZ R24, R187, R174.reuse, -R173.reuse ;  /* 0x000000aebb187223 */ /* 0x180fe200000108ad */
[----:B----4-:R-:W-:Y:S01]  /*1ccc0*/  HMMA.16816.F32.BF16 R100, R4, R16, R100 ;  /* 0x000000100464723c */ /* 0x010fe20000041864 */
[----:B------:R-:W-:-:S02]  /*1ccd0*/  FFMA.FTZ R187, R188, R174, -R173 ;  /* 0x000000aebcbb7223 */ /* 0x000fc400000108ad */
[----:B------:R4:W-:Y:S01]  /*1cce0*/  MUFU.EX2 R188, R24 ;  /* 0x0000001800bc7308 */ /* 0x0009e20000000800 */
[-C--:B------:R-:W-:Y:S02]  /*1ccf0*/  FMUL.FTZ R106, R106, R3.reuse ;  /* 0x000000036a6a7220 */ /* 0x080fe40000410000 */
[-C--:B------:R-:W-:Y:S02]  /*1cd00*/  FMUL.FTZ R107, R107, R3.reuse ;  /* 0x000000036b6b7220 */ /* 0x080fe40000410000 */
[-C--:B------:R-:W-:Y:S02]  /*1cd10*/  FMUL.FTZ R116, R116, R164.reuse ;  /* 0x000000a474747220 */ /* 0x080fe40000410000 */
[-C--:B------:R-:W-:Y:S01]  /*1cd20*/  FMUL.FTZ R117, R117, R164.reuse ;  /* 0x000000a475757220 */ /* 0x080fe20000410000 */
[----:B------:R-:W1:Y:S01]  /*1cd30*/  MUFU.EX2 R187, R187 ;  /* 0x000000bb00bb7308 */ /* 0x000e620000000800 */
[-C--:B------:R-:W-:Y:S01]  /*1cd40*/  FMUL.FTZ R118, R118, R3.reuse ;  /* 0x0000000376767220 */ /* 0x080fe20000410000 */
[----:B------:R-:W-:Y:S01]  /*1cd50*/  HMMA.16816.F32.BF16 R104, R4, R18, R104 ;  /* 0x000000120468723c */ /* 0x000fe20000041868 */
[----:B------:R-:W-:Y:S01]  /*1cd60*/  FMUL.FTZ R119, R119, R3 ;  /* 0x0000000377777220 */ /* 0x000fe20000410000 */
[----:B------:R-:W3:Y:S01]  /*1cd70*/  LDSM.16.MT88.4 R16, [R221+0x10800] ;  /* 0x01080000dd10783b */ /* 0x000ee20000004200 */
        /* <DEDUP_REMOVED lines=9> */
[-C--:B------:R-:W-:Y:S01]  /*1ce10*/  FMUL.FTZ R131, R131, R3.reuse ;  /* 0x0000000383837220 */ /* 0x080fe20000410000 */
[----:B------:R-:W2:Y:S01]  /*1ce20*/  LDSM.16.MT88.4 R8, [R219+0x10800] ;  /* 0x01080000db08783b */ /* 0x000ea20000004200 */
[----:B------:R-:W-:Y:S01]  /*1ce30*/  FFMA.FTZ R32, R251, R164, R32 ;  /* 0x000000a4fb207223 */ /* 0x000fe20000010020 */
[----:B------:R-:W-:Y:S01]  /*1ce40*/  MOV R164, R34 ;  /* 0x0000002200a47202 */ /* 0x000fe20000000f00 */
[----:B------:R-:W-:-:S02]  /*1ce50*/  FFMA.FTZ R3, R249, R3, R28 ;  /* 0x00000003f9037223 */ /* 0x000fc4000001001c */
[----:B------:R-:W-:Y:S01]  /*1ce60*/  FADD.FTZ R31, R31, R32 ;  /* 0x000000201f1f7221 */ /* 0x000fe20000010000 */
[----:B------:R-:W-:Y:S01]  /*1ce70*/  HMMA.16816.F32.BF16 R128, R4, R26, R128 ;  /* 0x0000001a0480723c */ /* 0x000fe20000041880 */
[----:B----4-:R-:W-:Y:S01]  /*1ce80*/  LDSM.16.MT88.4 R24, [R223+0x12800] ;  /* 0x01280000df18783b */ /* 0x010fe20000004200 */
[----:B------:R-:W-:Y:S02]  /*1ce90*/  FADD.FTZ R3, R2, R3 ;  /* 0x0000000302037221 */ /* 0x000fe40000010000 */
[----:B------:R-:W-:Y:S02]  /*1cea0*/  FADD.FTZ R30, R30, R31 ;  /* 0x0000001f1e1e7221 */ /* 0x000fe40000010000 */
[----:B------:R-:W-:Y:S01]  /*1ceb0*/  FADD.FTZ R2, R0, R3 ;  /* 0x0000000300027221 */ /* 0x000fe20000010000 */
        /* <DEDUP_REMOVED lines=59> */
[C---:B------:R-:W-:Y:S08]  /*1d270*/  HMMA.16816.F32.BF16 R124, R4.reuse, R20, R124 ;  /* 0x00000014047c723c */ /* 0x040ff0000004187c */
        /* <DEDUP_REMOVED lines=73> */
[----:B--2---:R-:W-:Y:S01]  /*1d710*/  HMMA.16816.F32.BF16 R160, R4, R8, R160 ;  /* 0x0000000804a0723c */ /* 0x004fe200000418a0 */
[----:B------:R-:W-:Y:S02]  /*1d720*/  FADD.FTZ R251, R177, R176 ;  /* 0x000000b0b1fb7221 */ /* 0x000fe40000010000 */
[----:B------:R-:W-:-:S05]  /*1d730*/  FADD.FTZ R249, R165, R166 ;  /* 0x000000a6a5f97221 */ /* 0x000fca0000010000 */
        /* <DEDUP_REMOVED lines=43> */
.L_x_8142:
        /* <DEDUP_REMOVED lines=9> */
.L_x_8160:
        /* <DEDUP_REMOVED lines=76> */
.L_x_8153:
[----:B------:R-:W-:Y:S02]  /*1df40*/  ULDC.64 UR4, c[0x0][0x118] ;  /* 0x0000460000047ab9 */ /* 0x000fe40000000a00 */
[----:B------:R-:W3:Y:S02]  /*1df50*/  LD.E R10, [R164.64+0x40] ;  /* 0x00004004a40a7980 */ /* 0x000ee4000c101900 */
[----:B---3--:R-:W-:Y:S04]  /*1df60*/  LEA R10, -R10, RZ, 0x6 ;  /* 0x000000ff0a0a7211 */ /* 0x008fe800078e31ff */
[----:B------:R-:W-:Y:S02]  /*1df70*/  SHF.R.S32.HI R5, RZ, 0x1f, R10 ;  /* 0x0000001fff057819 */ /* 0x000fe4000001140a */
.L_x_8154:
[----:B------:R-:W-:Y:S05]  /*1df80*/  BSYNC B0 ;  /* 0x0000000000007941 */ /* 0x000fea0003800000 */
.L_x_8152:
        /* <DEDUP_REMOVED lines=10> */
[----:B--2---:R-:W-:Y:S02]  /*1e030*/  IADD3 R4, P0, R252, R6, RZ ;  /* 0x00000006fc047210 */ /* 0x004fe40007f1e0ff */
[----:B------:R1:W-:Y:S02]  /*1e040*/  LDGSTS.E.BYPASS.LTC128B.128 [R245+0x12000], [R242.64+0x80] ;  /* 0x12000080f2f57fae */ /* 0x0003e4000b901d44 */
[----:B------:R-:W-:Y:S02]  /*1e050*/  IADD3.X R5, R250, R7, RZ, P0, !PT ;  /* 0x00000007fa057210 */ /* 0x000fe400007fe4ff */
[----:B------:R-:W-:Y:S01]  /*1e060*/  IADD3 R12, P0, R252, R4, RZ ;  /* 0x00000004fc0c7210 */ /* 0x000fe20007f1e0ff */
[----:B------:R1:W-:Y:S03]  /*1e070*/  LDGSTS.E.BYPASS.LTC128B.128 [R245+0x14000], [R242.64+0x100] ;  /* 0x14000100f2f57fae */ /* 0x0003e6000b901d44 */
[----:B------:R-:W-:Y:S02]  /*1e080*/  IADD3.X R13, R250, R5, RZ, P0, !PT ;  /* 0x00000005fa0d7210 */ /* 0x000fe400007fe4ff */
[----:B------:R1:W-:Y:S01]  /*1e090*/  LDGSTS.E.BYPASS.LTC128B.128 [R245+0x16000], [R242.64+0x180] ;  /* 0x16000180f2f57fae */ /* 0x0003e2000b901d44 */
[----:B------:R-:W-:Y:S04]  /*1e0a0*/  ISETP.GT.AND P0, PT, R247, R230, PT ;  /* 0x000000e6f700720c */ /* 0x000fe80003f04270 */
        /* <DEDUP_REMOVED lines=27> */
[----:B------:R-:W-:Y:S05]  /*1e260*/  LDSM.16.M88.4 R196, [R222+0x8800] ;  /* 0x00880000dec4783b */ /* 0x000fea0000000200 */
        /* <DEDUP_REMOVED lines=16> */
[----:B------:R-:W2:Y:S07]  /*1e370*/  LDSM.16.M88.4 R184, [R224] ;  /* 0x00000000e0b8783b */ /* 0x000eae0000000200 */
[C---:B------:R-:W-:Y:S08]  /*1e380*/  HMMA.16816.F32.BF16 R28, R172.reuse, R188, R28 ;  /* 0x000000bcac1c723c */ /* 0x040ff0000004181c */
[----:B------:R-:W-:Y:S01]  /*1e390*/  HMMA.16816.F32.BF16 R32, R172, R190, R32 ;  /* 0x000000beac20723c */ /* 0x000fe20000041820 */
[----:B------:R-:W2:Y:S05]  /*1e3a0*/  LDSM.16.M88.4 R172, [R215+0x800] ;  /* 0x00080000d7ac783b */ /* 0x000eaa0000000200 */
[----:B------:R-:W-:Y:S02]  /*1e3b0*/  LDSM.16.M88.4 R188, [R215+0x1800] ;  /* 0x00180000d7bc783b */ /* 0x000fe40000000200 */
        /* <DEDUP_REMOVED lines=9> */
[C---:B-----5:R-:W-:Y:S08]  /*1e450*/  HMMA.16816.F32.BF16 R28, R168.reuse, R180, R28 ;  /* 0x000000b4a81c723c */ /* 0x060ff0000004181c */
[----:B------:R-:W-:Y:S01]  /*1e460*/  HMMA.16816.F32.BF16 R32, R168, R182, R32 ;  /* 0x000000b6a820723c */ /* 0x000fe20000041820 */
[----:B------:R-:W4:Y:S05]  /*1e470*/  LDSM.16.M88.4 R168, [R228+0xa800] ;  /* 0x00a80000e4a8783b */ /* 0x000f2a0000000200 */
[----:B------:R-:W5:Y:S02]  /*1e480*/  LDSM.16.M88.4 R180, [R228+0xb000] ;  /* 0x00b00000e4b4783b */ /* 0x000f640000000200 */
        /* <DEDUP_REMOVED lines=8> */
[----:B------:R-:W1:Y:S07]  /*1e510*/  LDSM.16.M88.4 R176, [R214] ;  /* 0x00000000d6b0783b */ /* 0x000e6e0000000200 */
[C---:B------:R-:W-:Y:S08]  /*1e520*/  HMMA.16816.F32.BF16 R28, R184.reuse, R188, R28 ;  /* 0x000000bcb81c723c */ /* 0x040ff0000004181c */
[----:B------:R-:W-:Y:S01]  /*1e530*/  HMMA.16816.F32.BF16 R32, R184, R190, R32 ;  /* 0x000000beb820723c */ /* 0x000fe20000041820 */
[----:B------:R-:W1:Y:S05]  /*1e540*/  LDSM.16.M88.4 R184, [R213] ;  /* 0x00000000d5b8783b */ /* 0x000e6a0000000200 */
[----:B------:R-:W1:Y:S02]  /*1e550*/  LDSM.16.M88.4 R188, [R212] ;  /* 0x00000000d4bc783b */ /* 0x000e640000000200 */
[C---:B------:R-:W-:Y:S08]  /*1e560*/  HMMA.16816.F32.BF16 R4, R192.reuse, R196, R4 ;  /* 0x000000c4c004723c */ /* 0x040ff00000041804 */
[C---:B------:R-:W-:Y:S01]  /*1e570*/  HMMA.16816.F32.BF16 R8, R192.reuse, R198, R8 ;  /* 0x000000c6c008723c */ /* 0x040fe20000041808 */
[----:B------:R-:W1:Y:S07]  /*1e580*/  LDSM.16.M88.4 R196, [R211] ;  /* 0x00000000d3c4783b */ /* 0x000e6e0000000200 */
[C---:B----4-:R-:W-:Y:S08]  /*1e590*/  HMMA.16816.F32.BF16 R12, R192.reuse, R168, R12 ;  /* 0x000000a8c00c723c */ /* 0x050ff0000004180c */
[C---:B------:R-:W-:Y:S01]  /*1e5a0*/  HMMA.16816.F32.BF16 R16, R192.reuse, R170, R16 ;  /* 0x000000aac010723c */ /* 0x040fe20000041810 */
[----:B------:R-:W-:Y:S07]  /*1e5b0*/  LDSM.16.M88.4 R168, [R225+0x2000] ;  /* 0x00200000e1a8783b */ /* 0x000fee0000000200 */
[C---:B-----5:R-:W-:Y:S08]  /*1e5c0*/  HMMA.16816.F32.BF16 R20, R192.reuse, R180, R20 ;  /* 0x000000b4c014723c */ /* 0x060ff00000041814 */
[C---:B------:R-:W-:Y:S01]  /*1e5d0*/  HMMA.16816.F32.BF16 R24, R192.reuse, R182, R24 ;  /* 0x000000b6c018723c */ /* 0x040fe20000041818 */
[----:B------:R-:W4:Y:S07]  /*1e5e0*/  LDSM.16.M88.4 R180, [R222+0xa000] ;  /* 0x00a00000deb4783b */ /* 0x000f2e0000000200 */
[C---:B--2---:R-:W-:Y:S08]  /*1e5f0*/  HMMA.16816.F32.BF16 R28, R192.reuse, R200, R28 ;  /* 0x000000c8c01c723c */ /* 0x044ff0000004181c */
[----:B------:R-:W-:Y:S01]  /*1e600*/  HMMA.16816.F32.BF16 R32, R192, R202, R32 ;  /* 0x000000cac020723c */ /* 0x000fe20000041820 */
[----:B------:R-:W2:Y:S05]  /*1e610*/  LDSM.16.M88.4 R192, [R222+0xa800] ;  /* 0x00a80000dec0783b */ /* 0x000eaa0000000200 */
[----:B------:R-:W-:Y:S02]  /*1e620*/  LDSM.16.M88.4 R200, [R215+0x3800] ;  /* 0x00380000d7c8783b */ /* 0x000fe40000000200 */
[C---:B-1----:R-:W-:Y:S08]  /*1e630*/  HMMA.16816.F32.BF16 R4, R172.reuse, R176, R4 ;  /* 0x000000b0ac04723c */ /* 0x042ff00000041804 */
[C---:B------:R-:W-:Y:S01]  /*1e640*/  HMMA.16816.F32.BF16 R8, R172.reuse, R178, R8 ;  /* 0x000000b2ac08723c */ /* 0x040fe20000041808 */
[----:B------:R-:W1:Y:S07]  /*1e650*/  LDSM.16.M88.4 R176, [R222+0xb000] ;  /* 0x00b00000deb0783b */ /* 0x000e6e0000000200 */
[C---:B------:R-:W-:Y:S08]  /*1e660*/  HMMA.16816.F32.BF16 R12, R172.reuse, R184, R12 ;  /* 0x000000b8ac0c723c */ /* 0x040ff0000004180c */
[C---:B------:R-:W-:Y:S01]  /*1e670*/  HMMA.16816.F32.BF16 R16, R172.reuse, R186, R16 ;  /* 0x000000baac10723c */ /* 0x040fe20000041810 */
[----:B------:R-:W5:Y:S07]  /*1e680*/  LDSM.16.M88.4 R184, [R222+0xb800] ;  /* 0x00b80000deb8783b */ /* 0x000f6e0000000200 */
[C---:B------:R-:W-:Y:S08]  /*1e690*/  HMMA.16816.F32.BF16 R20, R172.reuse, R188, R20 ;  /* 0x000000bcac14723c */ /* 0x040ff00000041814 */
[C---:B------:R-:W-:Y:S01]  /*1e6a0*/  HMMA.16816.F32.BF16 R24, R172.reuse, R190, R24 ;  /* 0x000000beac18723c */ /* 0x040fe20000041818 */
[----:B------:R-:W-:Y:S07]  /*1e6b0*/  LDSM.16.M88.4 R188, [R215+0x2000] ;  /* 0x00200000d7bc783b */ /* 0x000fee0000000200 */
[C---:B------:R-:W-:Y:S08]  /*1e6c0*/  HMMA.16816.F32.BF16 R28, R172.reuse, R196, R28 ;  /* 0x000000c4ac1c723c */ /* 0x040ff0000004181c */
[----:B------:R-:W-:Y:S01]  /*1e6d0*/  HMMA.16816.F32.BF16 R32, R172, R198, R32 ;  /* 0x000000c6ac20723c */ /* 0x000fe20000041820 */
[----:B------:R-:W3:Y:S05]  /*1e6e0*/  LDSM.16.M88.4 R172, [R224+0x2000] ;  /* 0x00200000e0ac783b */ /* 0x000eea0000000200 */
[----:B------:R-:W-:Y:S02]  /*1e6f0*/  LDSM.16.M88.4 R196, [R215+0x3000] ;  /* 0x00300000d7c4783b */ /* 0x000fe40000000200 */
        /* <DEDUP_REMOVED lines=8> */
[----:B------:R-:W-:Y:S07]  /*1e780*/  LDSM.16.M88.4 R176, [R228+0xc000] ;  /* 0x00c00000e4b0783b */ /* 0x000fee0000000200 */
[C---:B-----5:R-:W-:Y:S08]  /*1e790*/  HMMA.16816.F32.BF16 R28, R168.reuse, R184, R28 ;  /* 0x000000b8a81c723c */ /* 0x060ff0000004181c */
[----:B------:R-:W-:Y:S01]  /*1e7a0*/  HMMA.16816.F32.BF16 R32, R168, R186, R32 ;  /* 0x000000baa820723c */ /* 0x000fe20000041820 */
[----:B------:R-:W1:Y:S05]  /*1e7b0*/  LDSM.16.M88.4 R168, [R229+0x4000] ;  /* 0x00400000e5a8783b */ /* 0x000e6a0000000200 */
[----:B------:R-:W2:Y:S02]  /*1e7c0*/  LDSM.16.M88.4 R184, [R228+0xc800] ;  /* 0x00c80000e4b8783b */ /* 0x000ea40000000200 */
        /* <DEDUP_REMOVED lines=8> */
[----:B------:R-:W4:Y:S07]  /*1e850*/  LDSM.16.M88.4 R196, [R210] ;  /* 0x00000000d2c4783b */ /* 0x000f2e0000000200 */
[C---:B------:R-:W-:Y:S08]  /*1e860*/  HMMA.16816.F32.BF16 R28, R172.reuse, R200, R28 ;  /* 0x000000c8ac1c723c */ /* 0x040ff0000004181c */
[----:B------:R-:W-:Y:S01]  /*1e870*/  HMMA.16816.F32.BF16 R32, R172, R202, R32 ;  /* 0x000000caac20723c */ /* 0x000fe20000041820 */
[----:B------:R-:W5:Y:S05]  /*1e880*/  LDSM.16.M88.4 R172, [R209] ;  /* 0x00000000d1ac783b */ /* 0x000f6a0000000200 */
[----:B------:R-:W-:Y:S02]  /*1e890*/  LDSM.16.M88.4 R200, [R207] ;  /* 0x00000000cfc8783b */ /* 0x000fe40000000200 */
[C---:B-1----:R-:W-:Y:S08]  /*1e8a0*/  HMMA.16816.F32.BF16 R4, R168.reuse, R176, R4 ;  /* 0x000000b0a804723c */ /* 0x042ff00000041804 */
[C---:B------:R-:W-:Y:S01]  /*1e8b0*/  HMMA.16816.F32.BF16 R8, R168.reuse, R178, R8 ;  /* 0x000000b2a808723c */ /* 0x040fe20000041808 */
[----:B------:R-:W1:Y:S07]  /*1e8c0*/  LDSM.16.M88.4 R176, [R208] ;  /* 0x00000000d0b0783b */ /* 0x000e6e0000000200 */
        /* <DEDUP_REMOVED lines=8> */
[----:B------:R-:W2:Y:S05]  /*1e950*/  LDSM.16.M88.4 R168, [R225+0x4000] ;  /* 0x00400000e1a8783b */ /* 0x000eaa0000000200 */
[----:B------:R-:W3:Y:S02]  /*1e960*/  LDSM.16.M88.4 R188, [R222+0xd000] ;  /* 0x00d00000debc783b */ /* 0x000ee40000000200 */
        /* <DEDUP_REMOVED lines=11> */
[----:B------:R-:W5:Y:S05]  /*1ea20*/  LDSM.16.M88.4 R192, [R215+0x4800] ;  /* 0x00480000d7c0783b */ /* 0x000f6a0000000200 */
[----:B------:R-:W-:Y:S02]  /*1ea30*/  LDSM.16.M88.4 R200, [R228+0xe000] ;  /* 0x00e00000e4c8783b */ /* 0x000fe40000000200 */
        /* <DEDUP_REMOVED lines=12> */
[----:B------:R-:W-:Y:S02]  /*1eb00*/  LDSM.16.M88.4 R196, [R204] ;  /* 0x00000000ccc4783b */ /* 0x000fe40000000200 */
        /* <DEDUP_REMOVED lines=9> */
[C---:B------:R-:W-:Y:S08]  /*1eba0*/  HMMA.16816.F32.BF16 R28, R172.reuse, R184, R28 ;  /* 0x000000b8ac1c723c */ /* 0x040ff0000004181c */
[----:B------:R-:W-:Y:S01]  /*1ebb0*/  HMMA.16816.F32.BF16 R32, R172, R186, R32 ;  /* 0x000000baac20723c */ /* 0x000fe20000041820 */
[----:B------:R-:W2:Y:S05]  /*1ebc0*/  LDSM.16.M88.4 R172, [R227+0x6000] ;  /* 0x00600000e3ac783b */ /* 0x000eaa0000000200 */
[----:B------:R-:W2:Y:S02]  /*1ebd0*/  LDSM.16.M88.4 R184, [R205] ;  /* 0x00000000cdb8783b */ /* 0x000ea40000000200 */
[C---:B---3--:R-:W-:Y:S08]  /*1ebe0*/  HMMA.16816.F32.BF16 R4, R188.reuse, R200, R4 ;  /* 0x000000c8bc04723c */ /* 0x048ff00000041804 */
[C---:B------:R-:W-:Y:S01]  /*1ebf0*/  HMMA.16816.F32.BF16 R8, R188.reuse, R202, R8 ;  /* 0x000000cabc08723c */ /* 0x040fe20000041808 */
[----:B------:R-:W3:Y:S07]  /*1ec00*/  LDSM.16.M88.4 R200, [R167] ;  /* 0x00000000a7c8783b */ /* 0x000eee0000000200 */
[C---:B----4-:R-:W-:Y:S08]  /*1ec10*/  HMMA.16816.F32.BF16 R12, R188.reuse, R168, R12 ;  /* 0x000000a8bc0c723c */ /* 0x050ff0000004180c */
[C---:B------:R-:W-:Y:S01]  /*1ec20*/  HMMA.16816.F32.BF16 R16, R188.reuse, R170, R16 ;  /* 0x000000aabc10723c */ /* 0x040fe20000041810 */
[----:B------:R-:W-:Y:S07]  /*1ec30*/  LDSM.16.M88.4 R168, [R225+0x6000] ;  /* 0x00600000e1a8783b */ /* 0x000fee0000000200 */
[C---:B-1----:R-:W-:Y:S08]  /*1ec40*/  HMMA.16816.F32.BF16 R20, R188.reuse, R176, R20 ;  /* 0x000000b0bc14723c */ /* 0x042ff00000041814 */
[C---:B------:R-:W-:Y:S01]  /*1ec50*/  HMMA.16816.F32.BF16 R24, R188.reuse, R178, R24 ;  /* 0x000000b2bc18723c */ /* 0x040fe20000041818 */
[----:B------:R-:W1:Y:S07]  /*1ec60*/  LDSM.16.M88.4 R176, [R222+0xe000] ;  /* 0x00e00000deb0783b */ /* 0x000e6e0000000200 */
[C---:B-----5:R-:W-:Y:S08]  /*1ec70*/  HMMA.16816.F32.BF16 R28, R188.reuse, R192, R28 ;  /* 0x000000c0bc1c723c */ /* 0x060ff0000004181c */
        /* <DEDUP_REMOVED lines=13> */
[----:B------:R-:W-:Y:S08]  /*1ed50*/  HMMA.16816.F32.BF16 R32, R172, R202, R32 ;  /* 0x000000caac20723c */ /* 0x000ff00000041820 */
[C---:B-1----:R-:W-:Y:S08]  /*1ed60*/  HMMA.16816.F32.BF16 R4, R168.reuse, R176, R4 ;  /* 0x000000b0a804723c */ /* 0x042ff00000041804 */
[C---:B------:R-:W-:Y:S08]  /*1ed70*/  HMMA.16816.F32.BF16 R8, R168.reuse, R178, R8 ;  /* 0x000000b2a808723c */ /* 0x040ff00000041808 */
[C---:B--2---:R-:W-:Y:S08]  /*1ed80*/  HMMA.16816.F32.BF16 R12, R168.reuse, R180, R12 ;  /* 0x000000b4a80c723c */ /* 0x044ff0000004180c */
[C---:B------:R-:W-:Y:S08]  /*1ed90*/  HMMA.16816.F32.BF16 R16, R168.reuse, R182, R16 ;  /* 0x000000b6a810723c */ /* 0x040ff00000041810 */
[C---:B----4-:R-:W-:Y:S08]  /*1eda0*/  HMMA.16816.F32.BF16 R20, R168.reuse, R184, R20 ;  /* 0x000000b8a814723c */ /* 0x050ff00000041814 */
[C---:B------:R-:W-:Y:S08]  /*1edb0*/  HMMA.16816.F32.BF16 R24, R168.reuse, R186, R24 ;  /* 0x000000baa818723c */ /* 0x040ff00000041818 */
[C---:B------:R-:W-:Y:S08]  /*1edc0*/  HMMA.16816.F32.BF16 R28, R168.reuse, R188, R28 ;  /* 0x000000bca81c723c */ /* 0x040ff0000004181c */
[----:B------:R-:W-:Y:S01]  /*1edd0*/  HMMA.16816.F32.BF16 R32, R168, R190, R32 ;  /* 0x000000bea820723c */ /* 0x000fe20000041820 */
[----:B------:R-:W1:Y:S07]  /*1ede0*/  LDSM.16.M88.4 R168, [R215+0x6800] ;  /* 0x00680000d7a8783b */ /* 0x000e6e0000000200 */
[C---:B-----5:R-:W-:Y:S08]  /*1edf0*/  HMMA.16816.F32.BF16 R4, R192.reuse, R196, R4 ;  /* 0x000000c4c004723c */ /* 0x060ff00000041804 */
        /* <DEDUP_REMOVED lines=25> */
[-C--:B------:R-:W-:Y:S05]  /*1ef90*/  FMUL.FTZ R19, R19, R3.reuse ;  /* 0x0000000313137220 */ /* 0x080fea0000410000 */
[----:B------:R3:W1:Y:S01]  /*1efa0*/  MUFU.TANH R197, R15 ;  /* 0x0000000f00c57308 */ /* 0x0006620000002400 */
[C---:B------:R-:W-:Y:S01]  /*1efb0*/  HMMA.16816.F32.BF16 R24, R192.reuse, R6, R24 ;  /* 0x00000006c018723c */ /* 0x040fe20000041818 */
[----:B-----5:R-:W5:Y:S01]  /*1efc0*/  LDSM.16.M88.4 R8, [R215+0x7800] ;  /* 0x00780000d708783b */ /* 0x020f620000000200 */
[----:B------:R-:W-:Y:S04]  /*1efd0*/  DEPBAR.LE SB0, 0x0 ;  /* 0x000080000000791a */ /* 0x000fe80000000000 */
[-C--:B------:R-:W-:Y:S03]  /*1efe0*/  FMUL.FTZ R4, R17, R3.reuse ;  /* 0x0000000311047220 */ /* 0x080fe60000410000 */
        /* <DEDUP_REMOVED lines=16> */
[----:B------:R-:W1:Y:S05]  /*1f0f0*/  MUFU.TANH R12, R12 ;  /* 0x0000000c000c7308 */ /* 0x000e6a0000002400 */
[-C--:B------:R-:W-:Y:S05]  /*1f100*/  FMUL.FTZ R180, R28, R3.reuse ;  /* 0x000000031cb47220 */ /* 0x080fea0000410000 */
[----:B------:R-:W1:Y:S01]  /*1f110*/  MUFU.TANH R13, R13 ;  /* 0x0000000d000d7308 */ /* 0x000e620000002400 */
[-C--:B------:R-:W-:Y:S02]  /*1f120*/  FMUL.FTZ R29, R29, R3.reuse ;  /* 0x000000031d1d7220 */ /* 0x080fe40000410000 */
[-C--:B---3--:R-:W-:Y:S02]  /*1f130*/  FMUL.FTZ R15, R30, R3.reuse ;  /* 0x000000031e0f7220 */ /* 0x088fe40000410000 */
[-C--:B------:R-:W-:Y:S02]  /*1f140*/  FMUL.FTZ R14, R31, R3.reuse ;  /* 0x000000031f0e7220 */ /* 0x080fe40000410000 */
[-C--:B------:R-:W-:Y:S02]  /*1f150*/  FMUL.FTZ R177, R32, R3.reuse ;  /* 0x0000000320b17220 */ /* 0x080fe40000410000 */
[-C--:B------:R-:W-:Y:S01]  /*1f160*/  FMUL.FTZ R17, R33, R3.reuse ;  /* 0x0000000321117220 */ /* 0x080fe20000410000 */
[----:B------:R-:W3:Y:S01]  /*1f170*/  MUFU.TANH R4, R4 ;  /* 0x0000000400047308 */ /* 0x000ee20000002400 */
        /* <DEDUP_REMOVED lines=35> */
[----:B-1----:R-:W1:Y:S01]  /*1f3b0*/  F2I.FTZ.U32.TRUNC.NTZ R25, R24 ;  /* 0x0000001800197305 */ /* 0x002e62000021f000 */
[C---:B------:R-:W-:Y:S02]  /*1f3c0*/  IADD3 R18, R5.reuse, -0x40, RZ ;  /* 0xffffffc005127810 */ /* 0x040fe40007ffe0ff */
[----:B------:R-:W-:Y:S02]  /*1f3d0*/  IABS R9, R5 ;  /* 0x0000000500097213 */ /* 0x000fe40000000000 */
[----:B------:R-:W-:Y:S04]  /*1f3e0*/  LOP3.LUT R5, R5, R20, RZ, 0x3c, !PT ;  /* 0x0000001405057212 */ /* 0x000fe800078e3cff */
        /* <DEDUP_REMOVED lines=10> */
[----:B------:R-:W-:Y:S02]  /*1f490*/  IMAD.HI.U32 R19, R22, R9, RZ ;  /* 0x0000000916137227 */ /* 0x000fe400078e00ff */
[----:B------:R-:W3:Y:S02]  /*1f4a0*/  LD.E.64 R22, [R164.64+0x38] ;  /* 0x00003804a4167980 */ /* 0x000ee4000c101b00 */
[-C--:B------:R-:W-:Y:S02]  /*1f4b0*/  IMAD R7, R11, R8.reuse, R7 ;  /* 0x000000080b077224 */ /* 0x080fe400078e0207 */
[----:B------:R-:W-:Y:S01]  /*1f4c0*/  IMAD R9, R19, R8, R9 ;  /* 0x0000000813097224 */ /* 0x000fe200078e0209 */
[----:B------:R-:W-:Y:S02]  /*1f4d0*/  LOP3.LUT R8, RZ, R20, RZ, 0x33, !PT ;  /* 0x00000014ff087212 */ /* 0x000fe400078e33ff */
        /* <DEDUP_REMOVED lines=35> */
.L_x_8158:
[----:B------:R-:W-:Y:S02]  /*1f710*/  ULDC.64 UR4, c[0x0][0x118] ;  /* 0x0000460000047ab9 */ /* 0x000fe40000000a00 */
[----:B------:R-:W2:Y:S02]  /*1f720*/  LD.E R20, [R164.64+0x38] ;  /* 0x00003804a4147980 */ /* 0x000ea4000c101900 */
[----:B--2---:R-:W-:Y:S04]  /*1f730*/  LEA R20, -R20, RZ, 0x6 ;  /* 0x000000ff14147211 */ /* 0x004fe800078e31ff */
[----:B------:R-:W-:Y:S02]  /*1f740*/  SHF.R.S32.HI R7, RZ, 0x1f, R20 ;  /* 0x0000001fff077819 */ /* 0x000fe40000011414 */
.L_x_8159:
[----:B------:R-:W-:Y:S05]  /*1f750*/  BSYNC B0 ;  /* 0x0000000000007941 */ /* 0x000fea0003800000 */
.L_x_8157:
        /* <DEDUP_REMOVED lines=13> */
[C---:B-12---:R-:W-:Y:S05]  /*1f830*/  IADD3 R18, P0, R8.reuse, R232, RZ ;  /* 0x000000e808127210 */ /* 0x046fea0007f1e0ff */
        /* <DEDUP_REMOVED lines=18> */
.L_x_8156:
[----:B--234-:R-:W-:Y:S05]  /*1f960*/  BSYNC B1 ;  /* 0x0000000000017941 */ /* 0x01cfea0003800000 */
.L_x_8155:
        /* <DEDUP_REMOVED lines=9> */
[C---:B------:R-:W-:Y:S02]  /*1fa00*/  ISETP.GE.AND P2, PT, R19.reuse, R248, PT ;  /* 0x000000f81300720c */ /* 0x040fe40003f46270 */
[----:B------:R-:W-:Y:S02]  /*1fa10*/  ISETP.GE.AND P6, PT, R19, R244, PT ;  /* 0x000000f41300720c */ /* 0x000fe40003fc6270 */
[C---:B------:R-:W-:Y:S02]  /*1fa20*/  ISETP.GE.AND P1, PT, R7.reuse, R248, PT ;  /* 0x000000f80700720c */ /* 0x040fe40003f26270 */
[----:B------:R-:W-:Y:S02]  /*1fa30*/  ISETP.GE.AND P5, PT, R7, R244, PT ;  /* 0x000000f40700720c */ /* 0x000fe40003fa6270 */
[C---:B------:R-:W-:Y:S02]  /*1fa40*/  ISETP.GE.AND P4, PT, R5.reuse, R248, PT ;  /* 0x000000f80500720c */ /* 0x040fe40003f86270 */
[----:B------:R-:W-:Y:S02]  /*1fa50*/  ISETP.GE.AND P3, PT, R5, R244, PT ;  /* 0x000000f40500720c */ /* 0x000fe40003f66270 */
[C---:B------:R-:W-:Y:S02]  /*1fa60*/  ISETP.GE.OR P1, PT, R7.reuse, R246, !P1 ;  /* 0x000000f60700720c */ /* 0x040fe40004f26670 */
[----:B------:R-:W-:Y:S02]  /*1fa70*/  ISETP.GE.OR P5, PT, R7, R238, !P5 ;  /* 0x000000ee0700720c */ /* 0x000fe40006fa6670 */
[C---:B------:R-:W-:Y:S02]  /*1fa80*/  IADD3 R21, R19.reuse, 0x9, RZ ;  /* 0x0000000913157810 */ /* 0x040fe40007ffe0ff */
[C---:B------:R-:W-:Y:S02]  /*1fa90*/  ISETP.GE.OR P2, PT, R19.reuse, R246, !P2 ;  /* 0x000000f61300720c */ /* 0x040fe40005746670 */
[C---:B------:R-:W-:Y:S02]  /*1faa0*/  IADD3 R7, R19.reuse, 0x10, RZ ;  /* 0x0000001013077810 */ /* 0x040fe40007ffe0ff */
[----:B------:R-:W-:Y:S02]  /*1fab0*/  ISETP.GE.OR P6, PT, R19, R238, !P6 ;  /* 0x000000ee1300720c */ /* 0x000fe400077c6670 */
[----:B------:R-:W-:Y:S02]  /*1fac0*/  FSEL R9, R172, -INF , !P2 ;  /* 0xff800000ac097808 */ /* 0x000fe40005000000 */
[C---:B------:R-:W-:Y:S02]  /*1fad0*/  ISETP.GE.OR P4, PT, R5.reuse, R246, !P4 ;  /* 0x000000f60500720c */ /* 0x040fe40006786670 */
[----:B------:R-:W-:Y:S02]  /*1fae0*/  ISETP.GE.OR P3, PT, R5, R238, !P3 ;  /* 0x000000ee0500720c */ /* 0x000fe40005f66670 */
[----:B------:R-:W-:Y:S02]  /*1faf0*/  FSEL R5, R174, -INF , !P6 ;  /* 0xff800000ae057808 */ /* 0x000fe40007000000 */
[-C--:B------:R-:W-:Y:S02]  /*1fb00*/  ISETP.GE.AND P6, PT, R7, R248.reuse, PT ;  /* 0x000000f80700720c */ /* 0x080fe40003fc6270 */
[C---:B------:R-:W-:Y:S02]  /*1fb10*/  ISETP.GE.AND P0, PT, R21.reuse, R248, PT ;  /* 0x000000f81500720c */ /* 0x040fe40003f06270 */
[C---:B------:R-:W-:Y:S02]  /*1fb20*/  ISETP.GE.AND P2, PT, R21.reuse, R244, PT ;  /* 0x000000f41500720c */ /* 0x040fe40003f46270 */
[-C--:B------:R-:W-:Y:S02]  /*1fb30*/  ISETP.GE.OR P0, PT, R21, R246.reuse, !P0 ;  /* 0x000000f61500720c */ /* 0x080fe40004706670 */
[----:B------:R-:W-:Y:S02]  /*1fb40*/  IADD3 R23, R19, 0x11, RZ ;  /* 0x0000001113177810 */ /* 0x000fe40007ffe0ff */
[----:B------:R-:W-:Y:S02]  /*1fb50*/  ISETP.GE.OR P6, PT, R7, R246, !P6 ;  /* 0x000000f60700720c */ /* 0x000fe400077c6670 */
[----:B------:R-:W-:Y:S02]  /*1fb60*/  ISETP.GE.OR P2, PT, R21, R238, !P2 ;  /* 0x000000ee1500720c */ /* 0x000fe40005746670 */
[----:B------:R-:W-:Y:S02]  /*1fb70*/  IADD3 R21, R19, 0x18, RZ ;  /* 0x0000001813157810 */ /* 0x000fe40007ffe0ff */
[----:B------:R-:W-:Y:S02]  /*1fb80*/  FSEL R8, R175, -INF , !P4 ;  /* 0xff800000af087808 */ /* 0x000fe40006000000 */
[----:B------:R-:W-:Y:S02]  /*1fb90*/  FSEL R192, R170, -INF , !P6 ;  /* 0xff800000aac07808 */ /* 0x000fe40007000000 */
[-C--:B------:R-:W-:Y:S02]  /*1fba0*/  ISETP.GE.AND P6, PT, R21, R248.reuse, PT ;  /* 0x000000f81500720c */ /* 0x080fe40003fc6270 */
[----:B------:R-:W-:Y:S02]  /*1fbb0*/  ISETP.GE.AND P4, PT, R23, R248, PT ;  /* 0x000000f81700720c */ /* 0x000fe40003f86270 */
[----:B------:R-:W-:Y:S02]  /*1fbc0*/  FSEL R11, R173, -INF , !P1 ;  /* 0xff800000ad0b7808 */ /* 0x000fe40004800000 */
[----:B------:R-:W-:Y:S02]  /*1fbd0*/  ISETP.GE.AND P1, PT, R7, R244, PT ;  /* 0x000000f40700720c */ /* 0x000fe40003f26270 */
[C---:B------:R-:W-:Y:S02]  /*1fbe0*/  IADD3 R27, R19.reuse, 0x19, RZ ;  /* 0x00000019131b7810 */ /* 0x040fe40007ffe0ff */
[----:B------:R-:W-:Y:S02]  /*1fbf0*/  IADD3 R25, R19, 0x20, RZ ;  /* 0x0000002013197810 */ /* 0x000fe40007ffe0ff */
[-C--:B------:R-:W-:Y:S02]  /*1fc00*/  ISETP.GE.OR P6, PT, R21, R246.reuse, !P6 ;  /* 0x000000f61500720c */ /* 0x080fe400077c6670 */
[----:B------:R-:W-:Y:S02]  /*1fc10*/  ISETP.GE.OR P4, PT, R23, R246, !P4 ;  /* 0x000000f61700720c */ /* 0x000fe40006786670 */
[----:B------:R-:W-:Y:S02]  /*1fc20*/  ISETP.GE.OR P1, PT, R7, R238, !P1 ;  /* 0x000000ee0700720c */ /* 0x000fe40004f26670 */
[----:B------:R-:W-:Y:S02]  /*1fc30*/  FSEL R7, R176, -INF , !P0 ;  /* 0xff800000b0077808 */ /* 0x000fe40004000000 */
[----:B------:R-:W-:Y:S02]  /*1fc40*/  FSEL R193, R12, -INF , !P4 ;  /* 0xff8000000cc17808 */ /* 0x000fe40006000000 */
[----:B------:R-:W-:Y:S02]  /*1fc50*/  FSEL R194, R13, -INF , !P6 ;  /* 0xff8000000dc27808 */ /* 0x000fe40007000000 */
[----:B------:R-:W-:Y:S02]  /*1fc60*/  ISETP.GE.AND P0, PT, R23, R244, PT ;  /* 0x000000f41700720c */ /* 0x000fe40003f06270 */
[-C--:B------:R-:W-:Y:S02]  /*1fc70*/  ISETP.GE.AND P4, PT, R27, R248.reuse, PT ;  /* 0x000000f81b00720c */ /* 0x080fe40003f86270 */
[----:B------:R-:W-:Y:S02]  /*1fc80*/  ISETP.GE.AND P6, PT, R25, R248, PT ;  /* 0x000000f81900720c */ /* 0x000fe40003fc6270 */
[----:B------:R-:W-:Y:S02]  /*1fc90*/  ISETP.GE.OR P0, PT, R23, R238, !P0 ;  /* 0x000000ee1700720c */ /* 0x000fe40004706670 */
[----:B------:R-:W-:Y:S02]  /*1fca0*/  IADD3 R23, R19, 0x21, RZ ;  /* 0x0000002113177810 */ /* 0x000fe40007ffe0ff */
[-C--:B------:R-:W-:Y:S02]  /*1fcb0*/  ISETP.GE.OR P4, PT, R27, R246.reuse, !P4 ;  /* 0x000000f61b00720c */ /* 0x080fe40006786670 */
[----:B------:R-:W-:Y:S02]  /*1fcc0*/  ISETP.GE.OR P6, PT, R25, R246, !P6 ;  /* 0x000000f61900720c */ /* 0x000fe400077c6670 */
[----:B------:R-:W-:Y:S02]  /*1fcd0*/  FSEL R195, R4, -INF , !P4 ;  /* 0xff80000004c37808 */ /* 0x000fe40006000000 */
[----:B------:R-:W-:Y:S02]  /*1fce0*/  FMNMX.FTZ R4, R9, R2, !PT ;  /* 0x0000000209047209 */ /* 0x000fe40007810000 */
[----:B------:R-:W-:Y:S02]  /*1fcf0*/  FSEL R200, R200, -INF , !P6 ;  /* 0xff800000c8c87808 */ /* 0x000fe40007000000 */
[C---:B------:R-:W-:Y:S02]  /*1fd00*/  ISETP.GE.AND P6, PT, R23.reuse, R248, PT ;  /* 0x000000f81700720c */ /* 0x040fe40003fc6270 */
[----:B------:R-:W-:Y:S02]  /*1fd10*/  FSEL R168, R168, -INF , !P2 ;  /* 0xff800000a8a87808 */ /* 0x000fe40005000000 */
[C---:B------:R-:W-:Y:S02]  /*1fd20*/  ISETP.GE.AND P2, PT, R23.reuse, R244, PT ;  /* 0x000000f41700720c */ /* 0x040fe40003f46270 */
[C---:B------:R-:W-:Y:S02]  /*1fd30*/  ISETP.GE.OR P6, PT, R23.reuse, R246, !P6 ;  /* 0x000000f61700720c */ /* 0x040fe400077c6670 */
[----:B------:R-:W-:Y:S02]  /*1fd40*/  ISETP.GE.OR P2, PT, R23, R238, !P2 ;  /* 0x000000ee1700720c */ /* 0x000fe40005746670 */
[----:B------:R-:W-:Y:S02]  /*1fd50*/  FMNMX.FTZ R23, R11, R4, !PT ;  /* 0x000000040b177209 */ /* 0x000fe40007810000 */
[----:B------:R-:W-:Y:S02]  /*1fd60*/  FSEL R169, R169, -INF , !P3 ;  /* 0xff800000a9a97808 */ /* 0x000fe40005800000 */
[----:B------:R-:W-:Y:S02]  /*1fd70*/  FMNMX.FTZ R4, R8, R23, !PT ;  /* 0x0000001708047209 */ /* 0x000fe40007810000 */
[----:B------:R-:W-:Y:S02]  /*1fd80*/  IADD3 R13, R19, 0x28, RZ ;  /* 0x00000028130d7810 */ /* 0x000fe40007ffe0ff */
[----:B------:R-:W-:Y:S02]  /*1fd90*/  FMNMX.FTZ R23, R7, R4, !PT ;  /* 0x0000000407177209 */ /* 0x000fe40007810000 */
[----:B------:R-:W-:Y:S02]  /*1fda0*/  ISETP.GE.AND P3, PT, R25, R244, PT ;  /* 0x000000f41900720c */ /* 0x000fe40003f66270 */
[----:B------:R-:W-:Y:S02]  /*1fdb0*/  FSEL R10, R166, -INF , !P5 ;  /* 0xff800000a60a7808 */ /* 0x000fe40006800000 */
[----:B------:R-:W-:Y:S02]  /*1fdc0*/  FMNMX.FTZ R4, R192, R23, !PT ;  /* 0x00000017c0047209 */ /* 0x000fe40007810000 */
[----:B------:R-:W-:Y:S02]  /*1fdd0*/  FSEL R203, R203, -INF , !P6 ;  /* 0xff800000cbcb7808 */ /* 0x000fe40007000000 */
[----:B------:R-:W-:Y:S02]  /*1fde0*/  ISETP.GE.AND P6, PT, R13, R248, PT ;  /* 0x000000f80d00720c */ /* 0x000fe40003fc6270 */
[----:B------:R-:W-:Y:S02]  /*1fdf0*/  ISETP.GE.AND P4, PT, R27, R244, PT ;  /* 0x000000f41b00720c */ /* 0x000fe40003f86270 */
[----:B------:R-:W-:Y:S02]  /*1fe00*/  ISETP.GE.OR P3, PT, R25, R238, !P3 ;  /* 0x000000ee1900720c */ /* 0x000fe40005f66670 */
[----:B------:R-:W-:Y:S02]  /*1fe10*/  FMNMX.FTZ R25, R5, R0, !PT ;  /* 0x0000000005197209 */ /* 0x000fe40007810000 */
[----:B------:R-:W-:Y:S02]  /*1fe20*/  ISETP.GE.AND P5, PT, R21, R244, PT ;  /* 0x000000f41500720c */ /* 0x000fe40003fa6270 */
[----:B------:R-:W-:Y:S02]  /*1fe30*/  ISETP.GE.OR P4, PT, R27, R238, !P4 ;  /* 0x000000ee1b00720c */ /* 0x000fe40006786670 */
[----:B------:R-:W-:Y:S02]  /*1fe40*/  ISETP.GE.OR P6, PT, R13, R246, !P6 ;  /* 0x000000f60d00720c */ /* 0x000fe400077c6670 */
[----:B------:R-:W-:Y:S02]  /*1fe50*/  FMNMX.FTZ R27, R193, R4, !PT ;  /* 0x00000004c11b7209 */ /* 0x000fe40007810000 */
[----:B------:R-:W-:Y:S02]  /*1fe60*/  FMNMX.FTZ R4, R10, R25, !PT ;  /* 0x000000190a047209 */ /* 0x000fe40007810000 */
[----:B------:R-:W-:Y:S02]  /*1fe70*/  ISETP.GE.OR P5, PT, R21, R238, !P5 ;  /* 0x000000ee1500720c */ /* 0x000fe40006fa6670 */
[----:B------:R-:W-:Y:S02]  /*1fe80*/  IADD3 R21, R19, 0x29, RZ ;  /* 0x0000002913157810 */ /* 0x000fe40007ffe0ff */
[----:B------:R-:W-:Y:S02]  /*1fe90*/  FSEL R233, R6, -INF , !P6 ;  /* 0xff80000006e97808 */ /* 0x000fe40007000000 */
[----:B------:R-:W-:Y:S02]  /*1fea0*/  FMNMX.FTZ R6, R194, R27, !PT ;  /* 0x0000001bc2067209 */ /* 0x000fe40007810000 */
[----:B------:R-:W-:Y:S02]  /*1feb0*/  FMNMX.FTZ R25, R169, R4, !PT ;  /* 0x00000004a9197209 */ /* 0x000fe40007810000 */
[----:B------:R-:W-:Y:S02]  /*1fec0*/  ISETP.GE.AND P6, PT, R21, R248, PT ;  /* 0x000000f81500720c */ /* 0x000fe40003fc6270 */
[----:B------:R-:W-:Y:S02]  /*1fed0*/  FSEL R196, R196, -INF , !P1 ;  /* 0xff800000c4c47808 */ /* 0x000fe40004800000 */
[----:B------:R-:W-:Y:S02]  /*1fee0*/  FMNMX.FTZ R27, R195, R6, !PT ;  /* 0x00000006c31b7209 */ /* 0x000fe40007810000 */
[----:B------:R-:W-:Y:S02]  /*1fef0*/  FMNMX.FTZ R25, R168, R25, !PT ;  /* 0x00000019a8197209 */ /* 0x000fe40007810000 */
[----:B------:R-:W-:Y:S02]  /*1ff00*/  IADD3 R23, R19, 0x30, RZ ;  /* 0x0000003013177810 */ /* 0x000fe40007ffe0ff */
[----:B------:R-:W-:Y:S02]  /*1ff10*/  ISETP.GE.OR P6, PT, R21, R246, !P6 ;  /* 0x000000f61500720c */ /* 0x000fe400077c6670 */
[----:B------:R-:W-:Y:S02]  /*1ff20*/  FSEL R197, R197, -INF , !P0 ;  /* 0xff800000c5c57808 */ /* 0x000fe40004000000 */
[C---:B------:R-:W-:Y:S02]  /*1ff30*/  ISETP.GE.AND P0, PT, R21.reuse, R244, PT ;  /* 0x000000f41500720c */ /* 0x040fe40003f06270 */
[----:B------:R-:W-:Y:S02]  /*1ff40*/  FMNMX.FTZ R4, R200, R27, !PT ;  /* 0x0000001bc8047209 */ /* 0x000fe40007810000 */
[----:B------:R-:W-:Y:S02]  /*1ff50*/  FMNMX.FTZ R6, R196, R25, !PT ;  /* 0x00000019c4067209 */ /* 0x000fe40007810000 */
[----:B------:R-:W-:Y:S02]  /*1ff60*/  ISETP.GE.OR P0, PT, R21, R238, !P0 ;  /* 0x000000ee1500720c */ /* 0x000fe40004706670 */
[----:B------:R-:W-:Y:S02]  /*1ff70*/  IADD3 R21, R19, 0x31, RZ ;  /* 0x0000003113157810 */ /* 0x000fe40007ffe0ff */
[----:B------:R-:W-:Y:S02]  /*1ff80*/  FSEL R202, R202, -INF , !P6 ;  /* 0xff800000caca7808 */ /* 0x000fe40007000000 */
        /* <DEDUP_REMOVED lines=8> */
[C---:B------:R-:W-:Y:S02]  /*20010*/  IADD3 R13, R19.reuse, 0x38, RZ ;  /* 0x00000038130d7810 */ /* 0x040fe40007ffe0ff */
[----:B------:R-:W-:Y:S02]  /*20020*/  IADD3 R19, R19, 0x39, RZ ;  /* 0x0000003913137810 */ /* 0x000fe40007ffe0ff */
[----:B------:R-:W-:Y:S02]  /*20030*/  FSEL R199, R199, -INF , !P4 ;  /* 0xff800000c7c77808 */ /* 0x000fe40006000000 */
[----:B------:R-:W-:Y:S02]  /*20040*/  FMNMX.FTZ R25, R233, R4, !PT ;  /* 0x00000004e9197209 */ /* 0x000fe40007810000 */
[----:B------:R-:W-:Y:S02]  /*20050*/  FMNMX.FTZ R4, R198, R27, !PT ;  /* 0x0000001bc6047209 */ /* 0x000fe40007810000 */
[----:B------:R-:W-:Y:S02]  /*20060*/  ISETP.GE.OR P5, PT, R21, R246, !P5 ;  /* 0x000000f61500720c */ /* 0x000fe40006fa6670 */
[----:B------:R-:W-:Y:S02]  /*20070*/  FSEL R180, R180, -INF , !P6 ;  /* 0xff800000b4b47808 */ /* 0x000fe40007000000 */
[-C--:B------:R-:W-:Y:S02]  /*20080*/  ISETP.GE.AND P6, PT, R13, R248.reuse, PT ;  /* 0x000000f80d00720c */ /* 0x080fe40003fc6270 */
[----:B------:R-:W-:Y:S02]  /*20090*/  ISETP.GE.AND P4, PT, R19, R248, PT ;  /* 0x000000f81300720c */ /* 0x000fe40003f86270 */
[----:B------:R-:W-:Y:S02]  /*200a0*/  FMNMX.FTZ R4, R199, R4, !PT ;  /* 0x00000004c7047209 */ /* 0x000fe40007810000 */
[----:B------:R-:W-:Y:S02]  /*200b0*/  FMNMX.FTZ R25, R202, R25, !PT ;  /* 0x00000019ca197209 */ /* 0x000fe40007810000 */
[----:B------:R-:W-:Y:S02]  /*200c0*/  FSEL R201, R201, -INF , !P3 ;  /* 0xff800000c9c97808 */ /* 0x000fe40005800000 */
[-C--:B------:R-:W-:Y:S02]  /*200d0*/  ISETP.GE.OR P6, PT, R13, R246.reuse, !P6 ;  /* 0x000000f60d00720c */ /* 0x080fe400077c6670 */
[----:B------:R-:W-:Y:S02]  /*200e0*/  ISETP.GE.OR P4, PT, R19, R246, !P4 ;  /* 0x000000f61300720c */ /* 0x000fe40006786670 */
[----:B------:R-:W-:Y:S02]  /*200f0*/  FSEL R179, R179, -INF , !P5 ;  /* 0xff800000b3b37808 */ /* 0x000fe40006800000 */
[----:B------:R-:W-:Y:S02]  /*20100*/  FMNMX.FTZ R6, R180, R25, !PT ;  /* 0x00000019b4067209 */ /* 0x000fe40007810000 */
[----:B------:R-:W-:Y:S02]  /*20110*/  FSEL R183, R183, -INF , !P2 ;  /* 0xff800000b7b77808 */ /* 0x000fe40005000000 */
[----:B------:R-:W-:Y:S02]  /*20120*/  FMNMX.FTZ R12, R201, R4, !PT ;  /* 0x00000004c90c7209 */ /* 0x000fe40007810000 */
[----:B------:R-:W-:Y:S02]  /*20130*/  FSEL R176, R17, -INF , !P4 ;  /* 0xff80000011b07808 */ /* 0x000fe40006000000 */
[----:B------:R-:W-:Y:S02]  /*20140*/  ISETP.GE.AND P2, PT, R23, R244, PT ;  /* 0x000000f41700720c */ /* 0x000fe40003f46270 */
[----:B------:R-:W-:Y:S02]  /*20150*/  FSEL R177, R177, -INF , !P6 ;  /* 0xff800000b1b17808 */ /* 0x000fe40007000000 */
[----:B------:R-:W-:Y:S02]  /*20160*/  FMNMX.FTZ R6, R179, R6, !PT ;  /* 0x00000006b3067209 */ /* 0x000fe40007810000 */
[----:B------:R-:W-:Y:S02]  /*20170*/  FSEL R182, R182, -INF , !P1 ;  /* 0xff800000b6b67808 */ /* 0x000fe40004800000 */
[----:B------:R-:W-:Y:S02]  /*20180*/  FMNMX.FTZ R17, R183, R12, !PT ;  /* 0x0000000cb7117209 */ /* 0x000fe40007810000 */
[----:B------:R-:W-:Y:S02]  /*20190*/  ISETP.GE.OR P2, PT, R23, R238, !P2 ;  /* 0x000000ee1700720c */ /* 0x000fe40005746670 */
[----:B------:R-:W-:Y:S02]  /*201a0*/  ISETP.GE.AND P1, PT, R21, R244, PT ;  /* 0x000000f41500720c */ /* 0x000fe40003f26270 */
[----:B------:R-:W-:Y:S02]  /*201b0*/  FMNMX.FTZ R25, R177, R6, !PT ;  /* 0x00000006b1197209 */ /* 0x000fe40007810000 */
[----:B------:R-:W-:Y:S02]  /*201c0*/  FSEL R181, R181, -INF , !P0 ;  /* 0xff800000b5b57808 */ /* 0x000fe40004000000 */
[----:B------:R-:W-:Y:S02]  /*201d0*/  FMNMX.FTZ R6, R182, R17, !PT ;  /* 0x00000011b6067209 */ /* 0x000fe40007810000 */
[----:B------:R-:W-:Y:S02]  /*201e0*/  ISETP.GE.OR P1, PT, R21, R238, !P1 ;  /* 0x000000ee1500720c */ /* 0x000fe40004f26670 */
[----:B------:R-:W-:Y:S01]  /*201f0*/  FSEL R175, R15, -INF , !P2 ;  /* 0xff8000000faf7808 */ /* 0x000fe20005000000 */
[----:B------:R-:W-:Y:S01]  /*20200*/  LDSM.16.MT88.4 R20, [R221+0x10000] ;  /* 0x01000000dd14783b */ /* 0x000fe20000004200 */
[----:B------:R-:W-:Y:S02]  /*20210*/  ISETP.GE.AND P0, PT, R13, R244, PT ;  /* 0x000000f40d00720c */ /* 0x000fe40003f06270 */
[----:B------:R-:W-:Y:S02]  /*20220*/  FMNMX.FTZ R6, R181, R6, !PT ;  /* 0x00000006b5067209 */ /* 0x000fe40007810000 */
[----:B------:R-:W-:Y:S02]  /*20230*/  FSEL R174, R14, -INF , !P1 ;  /* 0xff8000000eae7808 */ /* 0x000fe40004800000 */
[----:B------:R-:W-:Y:S02]  /*20240*/  ISETP.GE.OR P2, PT, R13, R238, !P0 ;  /* 0x000000ee0d00720c */ /* 0x000fe40004746670 */
[----:B------:R-:W-:Y:S02]  /*20250*/  FMNMX.FTZ R13, R175, R6, !PT ;  /* 0x00000006af0d7209 */ /* 0x000fe40007810000 */
[C---:B------:R-:W-:Y:S02]  /*20260*/  ISETP.GE.AND P0, PT, R19.reuse, R244, PT ;  /* 0x000000f41300720c */ /* 0x040fe40003f06270 */
[----:B------:R-:W-:Y:S02]  /*20270*/  FSEL R173, R16, -INF , !P2 ;  /* 0xff80000010ad7808 */ /* 0x000fe40005000000 */
[----:B------:R-:W-:Y:S02]  /*20280*/  FMNMX.FTZ R12, R174, R13, !PT ;  /* 0x0000000dae0c7209 */ /* 0x000fe40007810000 */
[----:B------:R-:W-:Y:S02]  /*20290*/  ISETP.GE.OR P0, PT, R19, R238, !P0 ;  /* 0x000000ee1300720c */ /* 0x000fe40004706670 */
[----:B------:R-:W-:Y:S02]  /*202a0*/  FMNMX.FTZ R4, R176, R25, !PT ;  /* 0x00000019b0047209 */ /* 0x000fe40007810000 */
[----:B------:R-:W-:Y:S02]  /*202b0*/  FSEL R166, R3, -INF , !P0 ;  /* 0xff80000003a67808 */ /* 0x000fe40004000000 */
[----:B------:R-:W-:Y:S01]  /*202c0*/  FMNMX.FTZ R3, R173, R12, !PT ;  /* 0x0000000cad037209 */ /* 0x000fe20007810000 */
[----:B------:R-:W1:Y:S03]  /*202d0*/  SHFL.BFLY PT, R17, R4, 0x2, 0x1f ;  /* 0x0c401f0004117f89 */ /* 0x000e6600000e0000 */
[----:B------:R-:W-:Y:S05]  /*202e0*/  FMNMX.FTZ R6, R166, R3, !PT ;  /* 0x00000003a6067209 */ /* 0x000fea0007810000 */
[----:B------:R-:W2:Y:S08]  /*202f0*/  SHFL.BFLY PT, R3, R6, 0x2, 0x1f ;  /* 0x0c401f0006037f89 */ /* 0x000eb000000e0000 */
[----:B------:R-:W-:Y:S01]  /*20300*/  LDSM.16.MT88.4 R12, [R223+0x10000] ;  /* 0x01000000df0c783b */ /* 0x000fe20000004200 */
[----:B-1----:R-:W-:Y:S07]  /*20310*/  FMNMX.FTZ R17, R4, R17, !PT ;  /* 0x0000001104117209 */ /* 0x002fee0007810000 */
[----:B---3--:R-:W1:Y:S01]  /*20320*/  SHFL.BFLY PT, R164, R17, 0x1, 0x1f ;  /* 0x0c201f0011a47f89 */ /* 0x008e6200000e0000 */
[----:B--2---:R-:W-:Y:S07]  /*20330*/  FMNMX.FTZ R4, R6, R3, !PT ;  /* 0x0000000306047209 */ /* 0x004fee0007810000 */
[----:B------:R-:W2:Y:S01]  /*20340*/  SHFL.BFLY PT, R3, R4, 0x1, 0x1f ;  /* 0x0c201f0004037f89 */ /* 0x000ea200000e0000 */
[----:B-1----:R-:W-:Y:S04]  /*20350*/  FMNMX.FTZ R164, R17, R164, !PT ;  /* 0x000000a411a47209 */ /* 0x002fe80007810000 */
[----:B------:R-:W-:Y:S01]  /*20360*/  FSETP.NEU.FTZ.AND P1, PT, R164, -INF , PT ;  /* 0xff800000a400780b */ /* 0x000fe20003f3d000 */
[----:B----4-:R-:W-:Y:S01]  /*20370*/  FMUL.FTZ R178, R165, R164 ;  /* 0x000000a4a5b27220 */ /* 0x010fe20000410000 */
[----:B--2---:R-:W-:Y:S04]  /*20380*/  FMNMX.FTZ R3, R4, R3, !PT ;  /* 0x0000000304037209 */ /* 0x004fe80007810000 */
        /* <DEDUP_REMOVED lines=10> */
[----:B------:R-:W-:Y:S01]  /*20430*/  FSEL R5, R164, RZ, P1 ;  /* 0x000000ffa4057208 */ /* 0x000fe20000800000 */
[-CC-:B------:R-:W-:Y:S02]  /*20440*/  FFMA.FTZ R188, R10, R165.reuse, -R172.reuse ;  /* 0x000000a50abc7223 */ /* 0x180fe400000108ac */
[-C--:B------:R-:W-:Y:S02]  /*20450*/  FFMA.FTZ R187, R169, R165.reuse, -R172 ;  /* 0x000000a5a9bb7223 */ /* 0x080fe400000108ac */
[----:B------:R-:W-:Y:S01]  /*20460*/  FADD.FTZ R4, -R5, R2 ;  /* 0x0000000205047221 */ /* 0x000fe20000010100 */
[----:B------:R-:W-:Y:S01]  /*20470*/  FSEL R5, R3, RZ, P0 ;  /* 0x000000ff03057208 */ /* 0x000fe20000000000 */
[-C--:B------:R-:W-:Y:S01]  /*20480*/  FFMA.FTZ R186, R168, R165.reuse, -R172 ;  /* 0x000000a5a8ba7223 */ /* 0x080fe200000108ac */
[----:B------:R-:W1:Y:S01]  /*20490*/  MUFU.EX2 R184, R184 ;  /* 0x000000b800b87308 */ /* 0x000e620000000800 */
[----:B------:R-:W-:Y:S01]  /*204a0*/  FMUL.FTZ R2, R165, R4 ;  /* 0x00000004a5027220 */ /* 0x000fe20000410000 */
[----:B------:R-:W-:Y:S01]  /*204b0*/  ISETP.GT.AND P0, PT, R247, R230, PT ;  /* 0x000000e6f700720c */ /* 0x000fe20003f04270 */
[----:B------:R-:W-:Y:S02]  /*204c0*/  FADD.FTZ R4, -R5, R0 ;  /* 0x0000000005047221 */ /* 0x000fe40000010100 */
[-CC-:B------:R-:W-:Y:S02]  /*204d0*/  FFMA.FTZ R180, R180, R165.reuse, -R178.reuse ;  /* 0x000000a5b4b47223 */ /* 0x180fe400000108b2 */
[----:B------:R-:W-:Y:S02]  /*204e0*/  FMUL.FTZ R0, R165, R4 ;  /* 0x00000004a5007220 */ /* 0x000fe40000410000 */
[-CC-:B------:R-:W-:Y:S01]  /*204f0*/  FFMA.FTZ R179, R179, R165.reuse, -R178.reuse ;  /* 0x000000a5b3b37223 */ /* 0x180fe200000108b2 */
[----:B------:R-:W2:Y:S01]  /*20500*/  MUFU.EX2 R2, R2 ;  /* 0x0000000200027308 */ /* 0x000ea20000000800 */
[-C--:B------:R-:W-:Y:S02]  /*20510*/  FFMA.FTZ R177, R177, R165.reuse, -R178 ;  /* 0x000000a5b1b17223 */ /* 0x080fe400000108b2 */
[-CC-:B------:R-:W-:Y:S02]  /*20520*/  FFMA.FTZ R175, R175, R165.reuse, -R172.reuse ;  /* 0x000000a5afaf7223 */ /* 0x180fe400000108ac */
[-C--:B------:R-:W-:Y:S02]  /*20530*/  FFMA.FTZ R174, R174, R165.reuse, -R172 ;  /* 0x000000a5aeae7223 */ /* 0x080fe400000108ac */
[-CC-:B------:R-:W-:Y:S02]  /*20540*/  FFMA.FTZ R192, R192, R165.reuse, -R178.reuse ;  /* 0x000000a5c0c07223 */ /* 0x180fe400000108b2 */
[-CC-:B------:R-:W-:Y:S01]  /*20550*/  FFMA.FTZ R193, R193, R165.reuse, -R178.reuse ;  /* 0x000000a5c1c17223 */ /* 0x180fe200000108b2 */
[----:B------:R-:W3:Y:S01]  /*20560*/  MUFU.EX2 R0, R0 ;  /* 0x0000000000007308 */ /* 0x000ee20000000800 */
[-CC-:B------:R-:W-:Y:S02]  /*20570*/  FFMA.FTZ R194, R194, R165.reuse, -R178.reuse ;  /* 0x000000a5c2c27223 */ /* 0x180fe400000108b2 */
[----:B------:R-:W-:Y:S01]  /*20580*/  FFMA.FTZ R195, R195, R165, -R178 ;  /* 0x000000a5c3c37223 */ /* 0x000fe200000108b2 */
[----:B-1----:R-:W-:Y:S01]  /*20590*/  F2FP.BF16.PACK_AB R168, R184, R185 ;  /* 0x000000b9b8a8723e */ /* 0x002fe200000010ff */
[-CC-:B------:R-:W-:Y:S02]  /*205a0*/  FFMA.FTZ R196, R196, R165.reuse, -R172.reuse ;  /* 0x000000a5c4c47223 */ /* 0x180fe400000108ac */
[-CC-:B------:R-:W-:Y:S02]  /*205b0*/  FFMA.FTZ R197, R197, R165.reuse, -R172.reuse ;  /* 0x000000a5c5c57223 */ /* 0x180fe400000108ac */
[-CC-:B------:R-:W-:Y:S01]  /*205c0*/  FFMA.FTZ R198, R198, R165.reuse, -R172.reuse ;  /* 0x000000a5c6c67223 */ /* 0x180fe200000108ac */
[----:B------:R-:W-:Y:S01]  /*205d0*/  MUFU.EX2 R191, R191 ;  /* 0x000000bf00bf7308 */ /* 0x000fe20000000800 */
[-C--:B------:R-:W-:Y:S02]  /*205e0*/  FFMA.FTZ R199, R199, R165.reuse, -R172 ;  /* 0x000000a5c7c77223 */ /* 0x080fe400000108ac */
[--C-:B------:R-:W-:Y:S02]  /*205f0*/  FFMA.FTZ R200, R200, R165, -R178.reuse ;  /* 0x000000a5c8c87223 */ /* 0x100fe400000108b2 */
[C---:B--2---:R-:W-:Y:S02]  /*20600*/  FMUL.FTZ R4, R2.reuse, R160 ;  /* 0x000000a002047220 */ /* 0x044fe40000410000 */
[C---:B------:R-:W-:Y:S02]  /*20610*/  FMUL.FTZ R5, R2.reuse, R161 ;  /* 0x000000a102057220 */ /* 0x040fe40000410000 */
[C---:B------:R-:W-:Y:S01]  /*20620*/  FMUL.FTZ R8, R2.reuse, R156 ;  /* 0x0000009c02087220 */ /* 0x040fe20000410000 */
[----:B------:R-:W1:Y:S01]  /*20630*/  MUFU.EX2 R190, R190 ;  /* 0x000000be00be7308 */ /* 0x000e620000000800 */
[C---:B------:R-:W-:Y:S02]  /*20640*/  FMUL.FTZ R9, R2.reuse, R157 ;  /* 0x0000009d02097220 */ /* 0x040fe40000410000 */
[----:B------:R-:W-:Y:S02]  /*20650*/  FMUL.FTZ R16, R2, R148 ;  /* 0x0000009402107220 */ /* 0x000fe40000410000 */
[C---:B---3--:R-:W-:Y:S02]  /*20660*/  FMUL.FTZ R6, R0.reuse, R162 ;  /* 0x000000a200067220 */ /* 0x048fe40000410000 */
        /* <DEDUP_REMOVED lines=24> */
[----:B------:R-:W1:Y:S01]  /*207f0*/  MUFU.EX2 R186, R186 ;  /* 0x000000ba00ba7308 */ /* 0x000e620000000800 */
[C---:B------:R-:W-:Y:S02]  /*20800*/  FMUL.FTZ R38, R0.reuse, R38 ;  /* 0x0000002600267220 */ /* 0x040fe40000410000 */
[----:B------:R-:W-:Y:S01]  /*20810*/  FMUL.FTZ R39, R0, R39 ;  /* 0x0000002700277220 */ /* 0x000fe20000410000 */
[----:B--2---:R-:W-:Y:S01]  /*20820*/  F2FP.BF16.PACK_AB R169, R188, R189 ;  /* 0x000000bdbca9723e */ /* 0x004fe200000010ff */
        /* <DEDUP_REMOVED lines=11> */
[----:B------:R-:W-:Y:S01]  /*208e0*/  FMUL.FTZ R48, R2, R48 ;  /* 0x0000003002307220 */ /* 0x000fe20000410000 */
[----:B-1----:R-:W-:Y:S01]  /*208f0*/  F2FP.BF16.PACK_AB R171, R186, R187 ;  /* 0x000000bbbaab723e */ /* 0x002fe200000010ff */
[----:B------:R-:W-:Y:S02]  /*20900*/  FMUL.FTZ R49, R2, R49 ;  /* 0x0000003102317220 */ /* 0x000fe40000410000 */
[C---:B------:R-:W-:Y:S02]  /*20910*/  FMUL.FTZ R50, R0.reuse, R50 ;  /* 0x0000003200327220 */ /* 0x040fe40000410000 */
[----:B------:R-:W-:Y:S02]  /*20920*/  FMUL.FTZ R51, R0, R51 ;  /* 0x0000003300337220 */ /* 0x000fe40000410000 */
[C---:B------:R-:W-:Y:S01]  /*20930*/  HMMA.16816.F32.BF16 R4, R168.reuse, R12, R4 ;  /* 0x0000000ca804723c */ /* 0x040fe20000041804 */
        /* <DEDUP_REMOVED lines=15> */
[----:B------:R-:W3:Y:S01]  /*20a30*/  MUFU.EX2 R197, R197 ;  /* 0x000000c500c57308 */ /* 0x000ee20000000800 */
        /* <DEDUP_REMOVED lines=126> */
[-CC-:B------:R-:W-:Y:S01]  /*21220*/  FFMA.FTZ R202, R202, R165.reuse, -R178.reuse ;  /* 0x000000a5caca7223 */ /* 0x180fe200000108b2 */
[----:B------:R-:W-:Y:S01]  /*21230*/  MUFU.EX2 R233, R233 ;  /* 0x000000e900e97308 */ /* 0x000fe20000000800 */
[----:B------:R-:W-:Y:S02]  /*21240*/  FFMA.FTZ R178, R176, R165, -R178 ;  /* 0x000000a5b0b27223 */ /* 0x000fe400000108b2 */
[C---:B--2---:R-:W-:Y:S03]  /*21250*/  HMMA.16816.F32.BF16 R124, R168.reuse, R132, R124 ;  /* 0x00000084a87c723c */ /* 0x044fe6000004187c */
[C---:B------:R-:W-:Y:S02]  /*21260*/  FMUL.FTZ R128, R2.reuse, R128 ;  /* 0x0000008002807220 */ /* 0x040fe40000410000 */
[----:B------:R-:W-:Y:S02]  /*21270*/  FMUL.FTZ R129, R2, R129 ;  /* 0x0000008102817220 */ /* 0x000fe40000410000 */
[C---:B------:R-:W-:Y:S01]  /*21280*/  FMUL.FTZ R130, R0.reuse, R130 ;  /* 0x0000008200827220 */ /* 0x040fe20000410000 */
[----:B------:R-:W-:Y:S01]  /*21290*/  F2FP.BF16.PACK_AB R132, R193, R192 ;  /* 0x000000c0c184723e */ /* 0x000fe200000010ff */
[----:B------:R-:W-:Y:S01]  /*212a0*/  FMUL.FTZ R131, R0, R131 ;  /* 0x0000008300837220 */ /* 0x000fe20000410000 */
[----:B------:R-:W2:Y:S02]  /*212b0*/  MUFU.EX2 R202, R202 ;  /* 0x000000ca00ca7308 */ /* 0x000ea40000000800 */
[----:B---3--:R-:W-:Y:S01]  /*212c0*/  F2FP.BF16.PACK_AB R133, R197, R196 ;  /* 0x000000c4c585723e */ /* 0x008fe200000010ff */
[-CC-:B------:R-:W-:Y:S02]  /*212d0*/  FFMA.FTZ R201, R201, R165.reuse, -R172.reuse ;  /* 0x000000a5c9c97223 */ /* 0x180fe400000108ac */
[-CC-:B------:R-:W-:Y:S01]  /*212e0*/  FFMA.FTZ R183, R183, R165.reuse, -R172.reuse ;  /* 0x000000a5b7b77223 */ /* 0x180fe200000108ac */
[----:B------:R-:W-:Y:S03]  /*212f0*/  HMMA.16816.F32.BF16 R128, R168, R134, R128 ;  /* 0x00000086a880723c */ /* 0x000fe60000041880 */
[-CC-:B------:R-:W-:Y:S01]  /*21300*/  FFMA.FTZ R182, R182, R165.reuse, -R172.reuse ;  /* 0x000000a5b6b67223 */ /* 0x180fe200000108ac */
[----:B------:R-:W-:Y:S01]  /*21310*/  MUFU.EX2 R168, R179 ;  /* 0x000000b300a87308 */ /* 0x000fe20000000800 */
[--C-:B------:R-:W-:Y:S02]  /*21320*/  FFMA.FTZ R181, R181, R165, -R172.reuse ;  /* 0x000000a5b5b57223 */ /* 0x100fe400000108ac */
[----:B------:R-:W-:Y:S01]  /*21330*/  F2FP.BF16.PACK_AB R134, R195, R194 ;  /* 0x000000c2c386723e */ /* 0x000fe200000010ff */
[----:B------:R-:W-:Y:S01]  /*21340*/  FFMA.FTZ R185, R2, R251, R185 ;  /* 0x000000fb02b97223 */ /* 0x000fe200000100b9 */
[----:B-----5:R-:W-:Y:S03]  /*21350*/  F2FP.BF16.PACK_AB R135, R199, R198 ;  /* 0x000000c6c787723e */ /* 0x020fe600000010ff */
[----:B------:R-:W-:Y:S02]  /*21360*/  FFMA.FTZ R189, R0, R249, R189 ;  /* 0x000000f900bd7223 */ /* 0x000fe400000100bd */
[----:B------:R-:W-:Y:S01]  /*21370*/  MUFU.EX2 R169, R183 ;  /* 0x000000b700a97308 */ /* 0x000fe20000000800 */
[----:B------:R-:W-:Y:S01]  /*21380*/  FADD.FTZ R184, R184, R185 ;  /* 0x000000b9b8b87221 */ /* 0x000fe20000010000 */
[C---:B----4-:R-:W-:Y:S05]  /*21390*/  HMMA.16816.F32.BF16 R4, R132.reuse, R140, R4 ;  /* 0x0000008c8404723c */ /* 0x050fea0000041804 */
[----:B------:R-:W-:Y:S03]  /*213a0*/  FADD.FTZ R188, R188, R189 ;  /* 0x000000bdbcbc7221 */ /* 0x000fe60000010000 */
[C---:B------:R-:W-:Y:S01]  /*213b0*/  HMMA.16816.F32.BF16 R8, R132.reuse, R142, R8 ;  /* 0x0000008e8408723c */ /* 0x040fe20000041808 */
[----:B------:R-:W3:Y:S01]  /*213c0*/  LDSM.16.MT88.4 R140, [R221+0x12800] ;  /* 0x01280000dd8c783b */ /* 0x000ee20000004200 */
[----:B------:R-:W-:Y:S06]  /*213d0*/  MUFU.EX2 R183, R174 ;  /* 0x000000ae00b77308 */ /* 0x000fec0000000800 */
[C---:B-1----:R-:W-:Y:S04]  /*213e0*/  HMMA.16816.F32.BF16 R12, R132.reuse, R136, R12 ;  /* 0x00000088840c723c */ /* 0x042fe8000004180c */
[----:B------:R-:W-:Y:S04]  /*213f0*/  MUFU.EX2 R170, R182 ;  /* 0x000000b600aa7308 */ /* 0x000fe80000000800 */
[C---:B------:R-:W-:Y:S01]  /*21400*/  HMMA.16816.F32.BF16 R16, R132.reuse, R138, R16 ;  /* 0x0000008a8410723c */ /* 0x040fe20000041810 */
[----:B------:R-:W1:Y:S05]  /*21410*/  LDSM.16.MT88.4 R136, [R223+0x14800] ;  /* 0x01480000df88783b */ /* 0x000e6a0000004200 */
[----:B------:R-:W-:Y:S02]  /*21420*/  MUFU.EX2 R182, R180 ;  /* 0x000000b400b67308 */ /* 0x000fe40000000800 */
[C---:B------:R-:W-:Y:S08]  /*21430*/  HMMA.16816.F32.BF16 R20, R132.reuse, R144, R20 ;  /* 0x000000908414723c */ /* 0x040ff00000041814 */
[C---:B------:R-:W-:Y:S01]  /*21440*/  HMMA.16816.F32.BF16 R24, R132.reuse, R146, R24 ;  /* 0x000000928418723c */ /* 0x040fe20000041818 */
[----:B------:R-:W4:Y:S01]  /*21450*/  LDSM.16.MT88.4 R144, [R221+0x14800] ;  /* 0x01480000dd90783b */ /* 0x000f220000004200 */
[----:B------:R-:W-:Y:S06]  /*21460*/  MUFU.EX2 R171, R181 ;  /* 0x000000b500ab7308 */ /* 0x000fec0000000800 */
[C---:B------:R-:W-:Y:S04]  /*21470*/  HMMA.16816.F32.BF16 R28, R132.reuse, R148, R28 ;  /* 0x00000094841c723c */ /* 0x040fe8000004181c */
[----:B------:R-:W-:Y:S04]  /*21480*/  MUFU.EX2 R181, R175 ;  /* 0x000000af00b57308 */ /* 0x000fe80000000800 */
[C---:B------:R-:W-:Y:S01]  /*21490*/  HMMA.16816.F32.BF16 R32, R132.reuse, R150, R32 ;  /* 0x000000968420723c */ /* 0x040fe20000041820 */
[----:B------:R-:W5:Y:S05]  /*214a0*/  LDSM.16.MT88.4 R148, [R220+0x14800] ;  /* 0x01480000dc94783b */ /* 0x000f6a0000004200 */
[----:B------:R-:W1:Y:S02]  /*214b0*/  MUFU.EX2 R201, R201 ;  /* 0x000000c900c97308 */ /* 0x000e640000000800 */
        /* <DEDUP_REMOVED lines=36> */
[----:B------:R-:W-:Y:S02]  /*21700*/  F2FP.BF16.PACK_AB R132, R203, R200 ;  /* 0x000000c8cb84723e */ /* 0x000fe400000010ff */
[----:B--2---:R-:W-:Y:S03]  /*21710*/  F2FP.BF16.PACK_AB R134, R202, R233 ;  /* 0x000000e9ca86723e */ /* 0x004fe600000010ff */
[----:B------:R-:W-:Y:S02]  /*21720*/  F2FP.BF16.PACK_AB R133, R169, R201 ;  /* 0x000000c9a985723e */ /* 0x000fe400000010ff */
[-C--:B------:R-:W-:Y:S07]  /*21730*/  F2FP.BF16.PACK_AB R135, R171, R170.reuse ;  /* 0x000000aaab87723e */ /* 0x080fee00000010ff */
[C---:B---3--:R-:W-:Y:S08]  /*21740*/  HMMA.16816.F32.BF16 R4, R132.reuse, R140, R4 ;  /* 0x0000008c8404723c */ /* 0x048ff00000041804 */
        /* <DEDUP_REMOVED lines=30> */
[C---:B-1----:R-:W-:Y:S03]  /*21930*/  HMMA.16816.F32.BF16 R76, R132.reuse, R136, R76 ;  /* 0x00000088844c723c */ /* 0x042fe6000004184c */
[----:B------:R1:W-:Y:S05]  /*21940*/  MUFU.EX2 R171, R177 ;  /* 0x000000b100ab7308 */ /* 0x0003ea0000000800 */
[C---:B------:R-:W-:Y:S01]  /*21950*/  HMMA.16816.F32.BF16 R80, R132.reuse, R138, R80 ;  /* 0x0000008a8450723c */ /* 0x040fe20000041850 */
[----:B------:R-:W5:Y:S04]  /*21960*/  LDSM.16.MT88.4 R136, [R221+0x17000] ;  /* 0x01700000dd88783b */ /* 0x000f680000004200 */
[----:B------:R5:W-:Y:S03]  /*21970*/  MUFU.EX2 R165, R172 ;  /* 0x000000ac00a57308 */ /* 0x000be60000000800 */
[C---:B----4-:R-:W-:Y:S04]  /*21980*/  HMMA.16816.F32.BF16 R84, R132.reuse, R144, R84 ;  /* 0x000000908454723c */ /* 0x050fe80000041854 */
[----:B---3--:R-:W-:Y:S03]  /*21990*/  MOV R166, R162 ;  /* 0x000000a200a67202 */ /* 0x008fe60000000f00 */
[----:B------:R-:W3:Y:S01]  /*219a0*/  MUFU.EX2 R170, R160 ;  /* 0x000000a000aa7308 */ /* 0x000ee20000000800 */
[C---:B------:R-:W-:Y:S01]  /*219b0*/  HMMA.16816.F32.BF16 R88, R132.reuse, R146, R88 ;  /* 0x000000928458723c */ /* 0x040fe20000041858 */
[----:B------:R-:W4:Y:S07]  /*219c0*/  LDSM.16.MT88.4 R144, [R220+0x17000] ;  /* 0x01700000dc90783b */ /* 0x000f2e0000004200 */
[C---:B--2---:R-:W-:Y:S01]  /*219d0*/  HMMA.16816.F32.BF16 R92, R132.reuse, R140, R92 ;  /* 0x0000008c845c723c */ /* 0x044fe2000004185c */
[----:B-1----:R-:W-:Y:S07]  /*219e0*/  LDSM.16.MT88.4 R176, [R223+0x13800] ;  /* 0x01380000dfb0783b */ /* 0x002fee0000004200 */
[C---:B------:R-:W-:Y:S01]  /*219f0*/  HMMA.16816.F32.BF16 R96, R132.reuse, R142, R96 ;  /* 0x0000008e8460723c */ /* 0x040fe20000041860 */
[----:B------:R-:W-:Y:S07]  /*21a00*/  LDSM.16.MT88.4 R140, [R220+0x11800] ;  /* 0x01180000dc8c783b */ /* 0x000fee0000004200 */
[C---:B-----5:R-:W-:Y:S01]  /*21a10*/  HMMA.16816.F32.BF16 R100, R132.reuse, R148, R100 ;  /* 0x000000948464723c */ /* 0x060fe20000041864 */
[----:B------:R-:W-:Y:S07]  /*21a20*/  LDSM.16.MT88.4 R172, [R219+0x11800] ;  /* 0x01180000dbac783b */ /* 0x000fee0000004200 */
[C---:B------:R-:W-:Y:S01]  /*21a30*/  HMMA.16816.F32.BF16 R104, R132.reuse, R150, R104 ;  /* 0x000000968468723c */ /* 0x040fe20000041868 */
[----:B------:R-:W1:Y:S07]  /*21a40*/  LDSM.16.MT88.4 R148, [R221+0x11800] ;  /* 0x01180000dd94783b */ /* 0x000e6e0000004200 */
[C---:B------:R-:W-:Y:S07]  /*21a50*/  HMMA.16816.F32.BF16 R108, R132.reuse, R136, R108 ;  /* 0x00000088846c723c */ /* 0x040fee000004186c */
[----:B------:R-:W-:Y:S01]  /*21a60*/  MOV R136, R163 ;  /* 0x000000a300887202 */ /* 0x000fe20000000f00 */
[C---:B------:R-:W-:Y:S04]  /*21a70*/  HMMA.16816.F32.BF16 R112, R132.reuse, R138, R112 ;  /* 0x0000008a8470723c */ /* 0x040fe80000041870 */
[----:B------:R-:W-:Y:S03]  /*21a80*/  MOV R137, R161 ;  /* 0x000000a100897202 */ /* 0x000fe60000000f00 */
[----:B------:R-:W-:Y:S01]  /*21a90*/  MOV R138, R181 ;  /* 0x000000b5008a7202 */ /* 0x000fe20000000f00 */
[C---:B----4-:R-:W-:Y:S04]  /*21aa0*/  HMMA.16816.F32.BF16 R116, R132.reuse, R144, R116 ;  /* 0x000000908474723c */ /* 0x050fe80000041874 */
[----:B------:R-:W-:Y:S03]  /*21ab0*/  MOV R139, R182 ;  /* 0x000000b6008b7202 */ /* 0x000fe60000000f00 */
[----:B------:R-:W-:Y:S01]  /*21ac0*/  MOV R144, R183 ;  /* 0x000000b700907202 */ /* 0x000fe20000000f00 */
[C---:B------:R-:W-:Y:S01]  /*21ad0*/  HMMA.16816.F32.BF16 R120, R132.reuse, R146, R120 ;  /* 0x000000928478723c */ /* 0x040fe20000041878 */
[----:B------:R-:W2:Y:S03]  /*21ae0*/  LDSM.16.MT88.4 R180, [R221+0x13800] ;  /* 0x01380000ddb4783b */ /* 0x000ea60000004200 */
        /* <DEDUP_REMOVED lines=13> */
[----:B------:R-:W4:Y:S07]  /*21bc0*/  LDSM.16.MT88.4 R8, [R219+0x13800] ;  /* 0x01380000db08783b */ /* 0x000f2e0000004200 */
        /* <DEDUP_REMOVED lines=26> */
[C---:B--2---:R-:W-:Y:S04]  /*21d70*/  HMMA.16816.F32.BF16 R44, R168.reuse, R180, R44 ;  /* 0x000000b4a82c723c */ /* 0x044fe8000004182c */
[----:B------:R-:W-:Y:S02]  /*21d80*/  MOV R178, R19 ;  /* 0x0000001300b27202 */ /* 0x000fe40000000f00 */
[----:B------:R-:W2:Y:S01]  /*21d90*/  LDSM.16.MT88.4 R16, [R221+0x15800] ;  /* 0x01580000dd10783b */ /* 0x000ea20000004200 */
[----:B------:R-:W-:Y:S01]  /*21da0*/  MOV R181, R31 ;  /* 0x0000001f00b57202 */ /* 0x000fe20000000f00 */
[C---:B------:R-:W-:Y:S06]  /*21db0*/  HMMA.16816.F32.BF16 R48, R168.reuse, R182, R48 ;  /* 0x000000b6a830723c */ /* 0x040fec0000041830 */
[----:B------:R-:W5:Y:S02]  /*21dc0*/  LDSM.16.MT88.4 R28, [R223+0x17800] ;  /* 0x01780000df1c783b */ /* 0x000f640000004200 */
[C---:B---3--:R-:W-:Y:S08]  /*21dd0*/  HMMA.16816.F32.BF16 R52, R168.reuse, R4, R52 ;  /* 0x00000004a834723c */ /* 0x048ff00000041834 */
[C---:B------:R-:W-:Y:S01]  /*21de0*/  HMMA.16816.F32.BF16 R56, R168.reuse, R6, R56 ;  /* 0x00000006a838723c */ /* 0x040fe20000041838 */
[----:B------:R-:W3:Y:S07]  /*21df0*/  LDSM.16.MT88.4 R4, [R220+0x17800] ;  /* 0x01780000dc04783b */ /* 0x000eee0000004200 */
[C---:B----4-:R-:W-:Y:S08]  /*21e00*/  HMMA.16816.F32.BF16 R60, R168.reuse, R8, R60 ;  /* 0x00000008a83c723c */ /* 0x050ff0000004183c */
[C---:B------:R-:W-:Y:S01]  /*21e10*/  HMMA.16816.F32.BF16 R64, R168.reuse, R10, R64 ;  /* 0x0000000aa840723c */ /* 0x040fe20000041840 */
[----:B------:R-:W4:Y:S07]  /*21e20*/  LDSM.16.MT88.4 R8, [R219+0x17800] ;  /* 0x01780000db08783b */ /* 0x000f2e0000004200 */
        /* <DEDUP_REMOVED lines=27> */
[----:B------:R-:W-:Y:S01]  /*21fe0*/  FADD.FTZ R0, R178, R2 ;  /* 0x00000002b2007221 */ /* 0x000fe20000010000 */
[----:B------:R-:W-:Y:S01]  /*21ff0*/  MOV R2, R164 ;  /* 0x000000a400027202 */ /* 0x000fe20000000f00 */
        /* <DEDUP_REMOVED lines=15> */
[----:B------:R-:W-:Y:S03]  /*220f0*/  MOV R0, R3 ;  /* 0x0000000300007202 */ /* 0x000fe60000000f00 */
[----:B------:R-:W-:Y:S01]  /*22100*/  HMMA.16816.F32.BF16 R128, R168, R10, R128 ;  /* 0x0000000aa880723c */ /* 0x000fe20000041880 */
[----:B------:R-:W-:-:S07]  /*22110*/  @P0 BRA `(.L_x_8160) ;  /* 0xffffb96000000947 */ /* 0x000fce000383ffff */
.L_x_8151:
        /* <DEDUP_REMOVED lines=11> */
.L_x_8165:
[----:B--23--:R-:W-:Y:S01]  /*221d0*/  FADD.FTZ R251, R10, R251 ;  /* 0x000000fb0afb7221 */ /* 0x00cfe20000010000 */
[----:B------:R-:W-:Y:S05]  /*221e0*/  BRA.DIV ~URZ, `(.L_x_8162) ;  /* 0x000019227f007947 */ /* 0x000fea000b800000 */
[----:B------:R-:W2:Y:S04]  /*221f0*/  SHFL.BFLY PT, R6, R249, 0x2, 0x1f ;  /* 0x0c401f00f9067f89 */ /* 0x000ea800000e0000 */
[----:B------:R-:W3:Y:S01]  /*22200*/  SHFL.BFLY PT, R2, R251, 0x1, 0x1f ;  /* 0x0c201f00fb027f89 */ /* 0x000ee200000e0000 */
[----:B--2---:R-:W-:Y:S02]  /*22210*/  FADD.FTZ R11, R6, R249 ;  /* 0x000000f9060b7221 */ /* 0x004fe40000010000 */
[----:B---3--:R-:W-:-:S03]  /*22220*/  FADD.FTZ R2, R251, R2 ;  /* 0x00000002fb027221 */ /* 0x008fc60000010000 */
[----:B------:R2:W3:Y:S04]  /*22230*/  SHFL.BFLY PT, R10, R11, 0x1, 0x1f ;  /* 0x0c201f000b0a7f89 */ /* 0x0004e800000e0000 */
.L_x_8166:
        /* <DEDUP_REMOVED lines=263> */
[----:B------:R-:W-:Y:S02]  /*232b0*/  SHF.L.U32 R17, R16, 0x2, RZ ;  /* 0x0000000210117819 */ /* 0x000fe400000006ff */
        /* <DEDUP_REMOVED lines=65> */
.L_x_8164:
[----:B-1-34-:R-:W-:Y:S05]  /*236d0*/  BSYNC B0 ;  /* 0x0000000000007941 */ /* 0x01afea0003800000 */
.L_x_8163:
        /* <DEDUP_REMOVED lines=55> */
[----:B------:R-:W-:Y:S05]  /*23a50*/  @P0 RET.REL.NODEC R234 `(_ZN5flash24flash_fwd_splitkv_kernelI23Flash_fwd_kernel_traitsILi256ELi64ELi64ELi4ELb0ELb0EN7cutlass10bfloat16_tE19Flash_kernel_traitsILi256ELi64ELi64ELi4ES3_EELb0ELb1ELb0ELb0ELb1ELb1ELb1ELb1EEEvNS_16Flash_fwd_paramsE) ;  /* 0xfffdc5a0ea000950 */ /* 0x000fea0003c3ffff */
[----:B------:R-:W-:Y:S01]  /*23a60*/  MOV R235, 0x0 ;  /* 0x0000000000eb7802 */ /* 0x000fe20000000f00 */
[----:B------:R-:W-:-:S02]  /*23a70*/  ULDC.64 UR4, c[0x0][0x118] ;  /* 0x0000460000047ab9 */ /* 0x000fc40000000a00 */
[----:B------:R2:W-:Y:S04]  /*23a80*/  ST.E.128 [R8.64+0xe000], R112 ;  /* 0x00e0007008007985 */ /* 0x0005e8000c101d04 */
[----:B------:R2:W-:Y:S04]  /*23a90*/  ST.E.128 [R8.64+0xe100], R80 ;  /* 0x00e1005008007985 */ /* 0x0005e8000c101d04 */
[----:B------:R2:W-:Y:S04]  /*23aa0*/  ST.E.128 [R8.64+0xe200], R48 ;  /* 0x00e2003008007985 */ /* 0x0005e8000c101d04 */
[----:B------:R2:W-:Y:S01]  /*23ab0*/  ST.E.128 [R8.64+0xe300], R16 ;  /* 0x00e3001008007985 */ /* 0x0005e2000c101d04 */
[----:B------:R-:W-:Y:S05]  /*23ac0*/  RET.REL.NODEC R234 `(_ZN5flash24flash_fwd_splitkv_kernelI23Flash_fwd_kernel_traitsILi256ELi64ELi64ELi4ELb0ELb0EN7cutlass10bfloat16_tE19Flash_kernel_traitsILi256ELi64ELi64ELi4ES3_EELb0ELb1ELb0ELb0ELb1ELb1ELb1ELb1EEEvNS_16Flash_fwd_paramsE) ;  /* 0xfffdc530ea007950 */ /* 0x000fea0003c3ffff */
.L_x_8161:
[----:B------:R-:W-:Y:S02]  /*23ad0*/  MOV R9, 0x2 ;  /* 0x0000000200097802 */ /* 0x000fe40000000f00 */
[----:B------:R-:W-:-:S02]  /*23ae0*/  MOV R8, 0x23b00 ;  /* 0x00023b0000087802 */ /* 0x000fc40000000f00 */
[----:B-1---5:R-:W-:Y:S05]  /*23af0*/  CALL.REL.NOINC `($__internal_35_$__cuda_sm70_shflsync_bfly_p) ;  /* 0x000000f000007944 */ /* 0x022fea0003c00000 */
[----:B-12---:R-:W-:Y:S05]  /*23b00*/  BRA `(.L_x_8165) ;  /* 0xffffe6c000007947 */ /* 0x006fea000383ffff */
.L_x_8162:
[----:B------:R-:W-:Y:S02]  /*23b10*/  MOV R9, 0x1 ;  /* 0x0000000100097802 */ /* 0x000fe40000000f00 */
[----:B------:R-:W-:-:S02]  /*23b20*/  MOV R8, 0x23b40 ;  /* 0x00023b4000087802 */ /* 0x000fc40000000f00 */
[----:B-1---5:R-:W-:Y:S05]  /*23b30*/  CALL.REL.NOINC `($__internal_35_$__cuda_sm70_shflsync_bfly_p) ;  /* 0x000000b000007944 */ /* 0x022fea0003c00000 */
[----:B--2---:R-:W-:Y:S01]  /*23b40*/  FADD.FTZ R2, R251, R10 ;  /* 0x0000000afb027221 */ /* 0x004fe20000010000 */
[----:B-1----:R-:W-:-:S02]  /*23b50*/  MOV R251, R249 ;  /* 0x000000f900fb7202 */ /* 0x002fc40000000f00 */
[----:B------:R-:W-:Y:S02]  /*23b60*/  MOV R9, 0x2 ;  /* 0x0000000200097802 */ /* 0x000fe40000000f00 */
[----:B------:R-:W-:Y:S02]  /*23b70*/  MOV R8, 0x23b90 ;  /* 0x00023b9000087802 */ /* 0x000fe40000000f00 */
[----:B------:R-:W-:Y:S05]  /*23b80*/  CALL.REL.NOINC `($__internal_35_$__cuda_sm70_shflsync_bfly_p) ;  /* 0x0000006000007944 */ /* 0x000fea0003c00000 */
[----:B--2---:R-:W-:Y:S01]  /*23b90*/  FADD.FTZ R11, R249, R10 ;  /* 0x0000000af90b7221 */ /* 0x004fe20000010000 */
[----:B-1----:R-:W-:Y:S02]  /*23ba0*/  MOV R9, 0x1 ;  /* 0x0000000100097802 */ /* 0x002fe40000000f00 */
[----:B------:R-:W-:Y:S02]  /*23bb0*/  MOV R8, 0x23be0 ;  /* 0x00023be000087802 */ /* 0x000fe40000000f00 */
[----:B------:R-:W-:Y:S02]  /*23bc0*/  MOV R251, R11 ;  /* 0x0000000b00fb7202 */ /* 0x000fe40000000f00 */
[----:B------:R-:W-:Y:S05]  /*23bd0*/  CALL.REL.NOINC `($__internal_35_$__cuda_sm70_shflsync_bfly_p) ;  /* 0x0000001000007944 */ /* 0x000fea0003c00000 */
[----:B-12---:R-:W-:Y:S05]  /*23be0*/  BRA `(.L_x_8166) ;  /* 0xffffe65000007947 */ /* 0x006fea000383ffff */
        .weak           $__internal_35_$__cuda_sm70_shflsync_bfly_p
        .type           $__internal_35_$__cuda_sm70_shflsync_bfly_p,@function
        .size           $__internal_35_$__cuda_sm70_shflsync_bfly_p,(.L_x_8915 - $__internal_35_$__cuda_sm70_shflsync_bfly_p)
$__internal_35_$__cuda_sm70_shflsync_bfly_p:
[----:B------:R-:W-:Y:S01]  /*23bf0*/  MOV R12, R8 ;  /* 0x00000008000c7202 */ /* 0x000fe20000000f00 */
[----:B------:R-:W-:Y:S04]  /*23c00*/  WARPSYNC R6 ;  /* 0x0000000600007348 */ /* 0x000fe80003800000 */
[----:B------:R-:W-:Y:S01]  /*23c10*/  MOV R13, 0x0 ;  /* 0x00000000000d7802 */ /* 0x000fe20000000f00 */
[----:B------:R1:W2:Y:S03]  /*23c20*/  SHFL.BFLY PT, R10, R251, R9, R7 ;  /* 0x0c000009fb0a7389 */ /* 0x0002a600000e0007 */
[----:B------:R-:W-:Y:S05]  /*23c30*/  RET.REL.NODEC R12 `(_ZN5flash24flash_fwd_splitkv_kernelI23Flash_fwd_kernel_traitsILi256ELi64ELi64ELi4ELb0ELb0EN7cutlass10bfloat16_tE19Flash_kernel_traitsILi256ELi64ELi64ELi4ES3_EELb0ELb1ELb0ELb0ELb1ELb1ELb1ELb1EEEvNS_16Flash_fwd_paramsE) ;  /* 0xfffdc3c00c007950 */ /* 0x000fea0003c3ffff */
.L_x_8167:
        /* <DEDUP_REMOVED lines=12> */
.L_x_8915:


//--------------------- .text._ZN5flash24flash_fwd_splitkv_kernelI23Flash_fwd_kernel_traitsILi256ELi64ELi64ELi4ELb0ELb0EN7cutlass10bfloat16_tE19Flash_kernel_traitsILi256ELi64ELi64ELi4ES3_EELb0ELb1ELb1ELb0ELb0ELb0ELb1ELb1EEEvNS_16Flash_fwd_paramsE --------------------------
	.section	.text._ZN5flash24flash_fwd_splitkv_kernelI23Flash_fwd_kernel_traitsILi256ELi64ELi64ELi4ELb0ELb0EN7cutlass10bfloat16_tE19Flash_kernel_traitsILi256ELi64ELi64ELi4ES3_EELb0ELb1ELb1ELb0ELb0ELb0ELb1ELb1EEEvNS_16Flash_fwd_paramsE,"ax",@progbits
	.sectioninfo	@"SHI_REGISTERS=255"
	.align	128
        .global         _ZN5flash24flash_fwd_splitkv_kernelI23Flash_fwd_kernel_traitsILi256ELi64ELi64ELi4ELb0ELb0EN7cutlass10bfloat16_tE19Flash_kernel_traitsILi256ELi64ELi64ELi4ES3_EELb0ELb1ELb1ELb0ELb0ELb0ELb1ELb1EEEvNS_16Flash_fwd_paramsE
        .type           _ZN5flash24flash_fwd_splitkv_kernelI23Flash_fwd_kernel_traitsILi256ELi64ELi64ELi4ELb0ELb0EN7cutlass10bfloat16_tE19Flash_kernel_traitsILi256ELi64ELi64ELi4ES3_EELb0ELb1ELb1ELb0ELb0ELb0ELb1ELb1EEEvNS_16Flash_fwd_paramsE,@function
        .size           _ZN5flash24flash_fwd_splitkv_kernelI23Flash_fwd_kernel_traitsILi256ELi64ELi64ELi4ELb0ELb0EN7cutlass10bfloat16_tE19Flash_kernel_traitsILi256ELi64ELi64ELi4ES3_EELb0ELb1ELb1ELb0ELb0ELb0ELb1ELb1EEEvNS_16Flash_fwd_paramsE,(.L_x_8917 - _ZN5flash24flash_fwd_splitkv_kernelI23Flash_fwd_kernel_traitsILi256ELi64ELi64ELi4ELb0ELb0EN7cutlass10bfloat16_tE19Flash_kernel_traitsILi256ELi64ELi64ELi4ES3_EELb0ELb1ELb1ELb0ELb0ELb0ELb1ELb1EEEvNS_16Flash_fwd_paramsE)
        .other          _ZN5flash24flash_fwd_splitkv_kernelI23Flash_fwd_kernel_traitsILi256ELi64ELi64ELi4ELb0ELb0EN7cutlass10bfloat16_tE19Flash_kernel_traitsILi256ELi64ELi64ELi4ES3_EELb0ELb1ELb1ELb0ELb0ELb0ELb1ELb1EEEvNS_16Flash_fwd_paramsE,@"STO_CUDA_ENTRY STV_DEFAULT"
_ZN5flash24flash_fwd_splitkv_kernelI23Flash_fwd_kernel_traitsILi256ELi64ELi64ELi4ELb0ELb0EN7cutlass10bfloat16_tE19Flash_kernel_traitsILi256ELi64ELi64ELi4ES3_EELb0ELb1ELb1ELb0ELb0ELb0ELb1ELb1EEEvNS_16Flash_fwd_paramsE:
.text._ZN5flash24flash_fwd_splitkv_kernelI23Flash_fwd_kernel_traitsILi256ELi64ELi64ELi4ELb0ELb0EN7cutlass10bfloat16_tE19Flash_kernel_traitsILi256ELi64ELi64ELi4ES3_EELb0ELb1ELb1ELb0ELb0ELb0ELb1ELb1EEEvNS_16Flash_fwd_paramsE:
        /* <DEDUP_REMOVED lines=30> */
[----:B---34-:R-:W-:Y:S05]  /*01e0*/  CALL.REL.NOINC `($_ZN5flash24flash_fwd_splitkv_kernelI23Flash_fwd_kernel_traitsILi256ELi64ELi64ELi4ELb0ELb0EN7cutlass10bfloat16_tE19Flash_kernel_traitsILi256ELi64ELi64ELi4ES3_EELb0ELb1ELb1ELb0ELb0ELb0ELb1ELb1EEEvNS_16Flash_fwd_paramsE$_ZN5flash30compute_attn_1rowblock_splitkvI23Flash_fwd_kernel_traitsILi256ELi64ELi64ELi4ELb0ELb0EN7cutlass10bfloat16_tE19Flash_kernel_traitsILi256ELi64ELi64ELi4ES3_EELb0ELb1ELb1ELb0ELb0ELb0ELb1ELb1ENS_16Flash_fwd_paramsEEEvRKT8_iiiii) ;  /* 0x0000002000007944 */ /* 0x018fea0003c00000 */
[----:B------:R-:W-:Y:S05]  /*01f0*/  BSYNC B4 ;  /* 0x0000000000047941 */ /* 0x000fea0003800000 */
.L_x_8168:
[----:B------:R-:W-:Y:S05]  /*0200*/  EXIT ;  /* 0x000000000000794d */ /* 0x000fea0003800000 */
        .type           $_ZN5flash24flash_fwd_splitkv_kernelI23Flash_fwd_kernel_traitsILi256ELi64ELi64ELi4ELb0ELb0EN7cutlass10bfloat16_tE19Flash_kernel_traitsILi256ELi64ELi64ELi4ES3_EELb0ELb1ELb1ELb0ELb0ELb0ELb1ELb1EEEvNS_16Flash_fwd_paramsE$_ZN5flash30compute_attn_1rowblock_splitkvI23Flash_fwd_kernel_traitsILi256ELi64ELi64ELi4ELb0ELb0EN7cutlass10bfloat16_tE19Flash_kernel_traitsILi256ELi64ELi64ELi4ES3_EELb0ELb1ELb1ELb0ELb0ELb0ELb1ELb1ENS_16Flash_fwd_paramsEEEvRKT8_iiiii,@function
        .size           $_ZN5flash24flash_fwd_splitkv_kernelI23Flash_fwd_kernel_traitsILi256ELi64ELi64ELi4ELb0ELb0EN7cutlass10bfloat16_tE19Flash_kernel_traitsILi256ELi64ELi64ELi4ES3_EELb0ELb1ELb1ELb0ELb0ELb0ELb1ELb1EEEvNS_16Flash_fwd_paramsE$_ZN5flash30compute_attn_1rowblock_splitkvI23Flash_fwd_kernel_traitsILi256ELi64ELi64ELi4ELb0ELb0EN7cutlass10bfloat16_tE19Flash_kernel_traitsILi256ELi64ELi64ELi4ES3_EELb0ELb1ELb1ELb0ELb0ELb0ELb1ELb1ENS_16Flash_fwd_paramsEEEvRKT8_iiiii,($__internal_36_$__cuda_sm70_shflsync_bfly_p - $_ZN5flash24flash_fwd_splitkv_kernelI23Flash_fwd_kernel_traitsILi256ELi64ELi64ELi4ELb0ELb0EN7cutlass10bfloat16_tE19Flash_kernel_traitsILi256ELi64ELi64ELi4ES3_EELb0ELb1ELb1ELb0ELb0ELb0ELb1ELb1EEEvNS_16Flash_fwd_paramsE$_ZN5flash30compute_attn_1rowblock_splitkvI23Flash_fwd_kernel_traitsILi256ELi64ELi64ELi4ELb0ELb0EN7cutlass10bfloat16_tE19Flash_kernel_traitsILi256ELi64ELi64ELi4ES3_EELb0ELb1ELb1ELb0ELb0ELb0ELb1ELb1ENS_16Flash_fwd_paramsEEEvRKT8_iiiii)
$_ZN5flash24flash_fwd_splitkv_kernelI23Flash_fwd_kernel_traitsILi256ELi64ELi64ELi4ELb0ELb0EN7cutlass10bfloat16_tE19Flash_kernel_traitsILi256ELi64ELi64ELi4ES3_EELb0ELb1ELb1ELb0ELb0ELb0ELb1ELb1EEEvNS_16Flash_fwd_paramsE$_ZN5flash30compute_attn_1rowblock_splitkvI23Flash_fwd_kernel_traitsILi256ELi64ELi64ELi4ELb0ELb0EN7cutlass10bfloat16_tE19Flash_kernel_traitsILi256ELi64ELi64ELi4ES3_EELb0ELb1ELb1ELb0ELb0ELb0ELb1ELb1ENS_16Flash_fwd_paramsEEEvRKT8_iiiii:
        /* <DEDUP_REMOVED lines=20> */
.L_x_8170:
[----:B------:R-:W-:Y:S05]  /*0350*/  BSYNC B0 ;  /* 0x0000000000007941 */ /* 0x000fea0003800000 */
.L_x_8169:
        /* <DEDUP_REMOVED lines=17> */
.L_x_8172:
[----:B-1----:R1:W5:Y:S02]  /*0470*/  LD.E R5, [R10.64+0xb8] ;  /* 0x0000b8060a057980 */ /* 0x002364000c101900 */
.L_x_8173:
[----:B------:R-:W-:Y:S05]  /*0480*/  BSYNC B0 ;  /* 0x0000000000007941 */ /* 0x000fea0003800000 */
.L_x_8171:
[----:B-12---:R-:W2:Y:S01]  /*0490*/  LD.E.64 R6, [R10.64+0xf8] ;  /* 0x0000f8060a067980 */ /* 0x006ea2000c101b00 */
        /* <DEDUP_REMOVED lines=9> */
.L_x_8175:
[----:B------:R-:W2:Y:S01]  /*0530*/  LD.E.64 R4, [R10.64+0x108] ;  /* 0x000108060a047980 */ /* 0x000ea2000c101b00 */
[----:B------:R-:W-:Y:S01]  /*0540*/  BSSY B0, `(.L_x_8177) ;  /* 0x0000006000007945 */ /* 0x000fe20003800000 */
[----:B------:R-:W-:Y:S01]  /*0550*/  IMAD.MOV.U32 R57, RZ, RZ, RZ ;  /* 0x000000ffff397224 */ /* 0x000fe200078e00ff */
[----:B--2---:R-:W-:-:S04]  /*0560*/  ISETP.NE.U32.AND P0, PT, R4, RZ, PT ;  /* 0x000000ff0400720c */ /* 0x004fc80003f05070 */
[----:B------:R-:W-:-:S13]  /*0570*/  ISETP.NE.AND.EX P0, PT, R5, RZ, PT, P0 ;  /* 0x000000ff0500720c */ /* 0x000fda0003f05300 */
[----:B------:R-:W-:Y:S05]  /*0580*/  @!P0 BRA `(.L_x_8178) ;  /* 0x0000001000008947 */ /* 0x000fea0003800000 */
[----:B------:R1:W5:Y:S02]  /*0590*/  LD.E R57, [R10.64+0xbc] ;  /* 0x0000bc060a397980 */ /* 0x000364000c101900 */
.L_x_8178:
[----:B------:R-:W-:Y:S05]  /*05a0*/  BSYNC B0 ;  /* 0x0000000000007941 */ /* 0x000fea0003800000 */
.L_x_8177:
[----:B-----5:R-:W-:Y:S02]  /*05b0*/  IADD3 R57, R80, R57, RZ ;  /* 0x0000003950397210 */ /* 0x020fe40007ffe0ff */
.L_x_8176:
[----:B------:R-:W-:Y:S05]  /*05c0*/  BSYNC B1 ;  /* 0x0000000000017941 */ /* 0x000fea0003800000 */
.L_x_8174:
[----:B------:R-:W-:Y:S01]  /*05d0*/  IMAD.SHL.U32 R59, R233, 0x40, RZ ;  /* 0x00000040e93b7824 */ /* 0x000fe200078e00ff */
[----:B------:R-:W-:Y:S01]  /*05e0*/  MOV R4, R234 ;  /* 0x000000ea00047202 */ /* 0x000fe20000000f00 */
[----:B------:R-:W-:-:S03]  /*05f0*/  IMAD.MOV.U32 R5, RZ, RZ, 0x0 ;  /* 0x00000000ff057424 */ /* 0x000fc600078e00ff */
[----:B------:R-:W-:-:S13]  /*0600*/  ISETP.GT.AND P0, PT, R236, R59, PT ;  /* 0x0000003bec00720c */ /* 0x000fda0003f04270 */
[----:B------:R-:W-:Y:S05]  /*0610*/  @!P0 RET.REL.NODEC R4 `(_ZN5flash24flash_fwd_splitkv_kernelI23Flash_fwd_kernel_traitsILi256ELi64ELi64ELi4ELb0ELb0EN7cutlass10bfloat16_tE19Flash_kernel_traitsILi256ELi64ELi64ELi4ES3_EELb0ELb1ELb1ELb0ELb0ELb0ELb1ELb1EEEvNS_16Flash_fwd_paramsE) ;  /* 0xfffff9e004008950 */ /* 0x000fea0003c3ffff */
[----:B------:R-:W2:Y:S04]  /*0620*/  LD.E R2, [R10.64+0xb8] ;  /* 0x0000b8060a027980 */ /* 0x000ea8000c101900 */
[----:B------:R-:W4:Y:S04]  /*0630*/  LD.E R9, [R10.64+0x184] ;  /* 0x000184060a097980 */ /* 0x000f28000c101900 */
[----:B------:R-:W5:Y:S01]  /*0640*/  LD.E R0, [R10.64+0x188] ;  /* 0x000188060a007980 */ /* 0x000f62000c101900 */
        /* <DEDUP_REMOVED lines=10> */
[----:B--2---:R-:W-:-:S04]  /*06f0*/  IADD3 R2, R2, 0x3f, RZ ;  /* 0x0000003f02027810 */ /* 0x004fc80007ffe0ff */
        /* <DEDUP_REMOVED lines=10> */
[----:B------:R-:W-:Y:S01]  /*07a0*/  IADD3 R7, -R236, 0x7f, R59 ;  /* 0x0000007fec077810 */ /* 0x000fe20007ffe13b */
[----:B------:R-:W-:Y:S01]  /*07b0*/  IMAD R2, R13, R2, R4 ;  /* 0x000000020d027224 */ /* 0x000fe200078e0204 */
[----:B------:R-:W-:Y:S02]  /*07c0*/  IADD3 R4, R57, 0x3f, RZ ;  /* 0x0000003f39047810 */ /* 0x000fe40007ffe0ff */
[----:B-----5:R-:W-:Y:S02]  /*07d0*/  IADD3 R7, R0, R7, R57 ;  /* 0x0000000700077210 */ /* 0x020fe40007ffe039 */
[----:B------:R-:W-:-:S13]  /*07e0*/  ISETP.GT.U32.AND P1, PT, R5, R2, PT ;  /* 0x000000020500720c */ /* 0x000fda0003f24070 */
[----:B------:R-:W-:Y:S01]  /*07f0*/  @!P1 IMAD.IADD R2, R2, 0x1, -R5 ;  /* 0x0000000102029824 */ /* 0x000fe200078e0a05 */
[----:B------:R-:W-:Y:S02]  /*0800*/  @!P1 IADD3 R13, R13, 0x1, RZ ;  /* 0x000000010d0d9810 */ /* 0x000fe40007ffe0ff */
[----:B------:R-:W-:Y:S02]  /*0810*/  ISETP.NE.AND P1, PT, RZ, c[0x0][0x10], PT ;  /* 0x00000400ff007a0c */ /* 0x000fe40003f25270 */
[----:B------:R-:W-:Y:S02]  /*0820*/  ISETP.GE.U32.AND P3, PT, R2, R5, PT ;  /* 0x000000050200720c */ /* 0x000fe40003f66070 */
[----:B------:R-:W-:Y:S02]  /*0830*/  IADD3 R2, R57, R59, -R236 ;  /* 0x0000003b39027210 */ /* 0x000fe40007ffe8ec */
[----:B------:R-:W-:-:S03]  /*0840*/  SHF.R.S32.HI R5, RZ, 0x1f, R4 ;  /* 0x0000001fff057819 */ /* 0x000fc60000011404 */
[----:B----4-:R-:W-:Y:S01]  /*0850*/  IMAD.IADD R9, R2, 0x1, -R9 ;  /* 0x0000000102097824 */ /* 0x010fe200078e0a09 */
[----:B------:R-:W-:Y:S02]  /*0860*/  LEA.HI R5, R5, R4, RZ, 0x6 ;  /* 0x0000000405057211 */ /* 0x000fe400078f30ff */
[----:B------:R-:W-:Y:S02]  /*0870*/  SHF.R.S32.HI R2, RZ, 0x1f, R7 ;  /* 0x0000001fff027819 */ /* 0x000fe40000011407 */
[----:B------:R-:W-:Y:S02]  /*0880*/  SHF.R.S32.HI R4, RZ, 0x1f, R9 ;  /* 0x0000001fff047819 */ /* 0x000fe40000011409 */
[----:B------:R-:W-:Y:S02]  /*0890*/  @P3 IADD3 R13, R13, 0x1, RZ ;  /* 0x000000010d0d3810 */ /* 0x000fe40007ffe0ff */
[----:B------:R-:W-:Y:S02]  /*08a0*/  SHF.R.S32.HI R5, RZ, 0x6, R5 ;  /* 0x00000006ff057819 */ /* 0x000fe40000011405 */
[----:B------:R-:W-:Y:S01]  /*08b0*/  LEA.HI R4, R4, R9, RZ, 0x6 ;  /* 0x0000000904047211 */ /* 0x000fe200078f30ff */
[----:B------:R-:W-:Y:S01]  /*08c0*/  @!P0 IMAD.MOV R13, RZ, RZ, -R13 ;  /* 0x000000ffff0d8224 */ /* 0x000fe200078e0a0d */
[----:B------:R-:W-:-:S02]  /*08d0*/  @!P1 LOP3.LUT R13, RZ, c[0x0][0x10], RZ, 0x33, !PT ;  /* 0x00000400ff0d9a12 */ /* 0x000fc400078e33ff */
[----:B------:R-:W-:-:S03]  /*08e0*/  LEA.HI R2, R2, R7, RZ, 0x6 ;  /* 0x0000000702027211 */ /* 0x000fc600078f30ff */
[----:B------:R-:W-:Y:S01]  /*08f0*/  IMAD R230, R13, UR8, RZ ;  /* 0x000000080de67c24 */ /* 0x000fe2000f8e02ff */
[----:B------:R-:W-:-:S03]  /*0900*/  SHF.R.S32.HI R165, RZ, 0x6, R2 ;  /* 0x00000006ffa57819 */ /* 0x000fc60000011402 */
        /* <DEDUP_REMOVED lines=17> */
[----:B------:R-:W-:-:S04]  /*0a20*/  IMAD.IADD R75, R75, 0x1, -R6 ;  /* 0x000000014b4b7824 */ /* 0x000fc800078e0a06 */
[----:B------:R-:W-:Y:S02]  /*0a30*/  IMAD.SHL.U32 R6, R75, 0x4, RZ ;  /* 0x000000044b067824 */ /* 0x000fe400078e00ff */
[----:B--2---:R-:W-:-:S04]  /*0a40*/  IMAD R2, R2, UR8, R235 ;  /* 0x0000000802027c24 */ /* 0x004fc8000f8e02eb */
[----:B---3--:R-:W-:Y:S01]  /*0a50*/  IMAD R2, R2, R7, R238 ;  /* 0x0000000702027224 */ /* 0x008fe200078e02ee */
[----:B------:R-:W-:-:S03]  /*0a60*/  SHF.R.S32.HI R7, RZ, 0x1f, R6 ;  /* 0x0000001fff077819 */ /* 0x000fc60000011406 */
[----:B------:R-:W-:Y:S01]  /*0a70*/  IMAD R3, R3, R2, R59 ;  /* 0x0000000203037224 */ /* 0x000fe200078e023b */
[----:B------:R-:W-:Y:S01]  /*0a80*/  SHF.R.S32.HI R2, RZ, 0x4, R9 ;  /* 0x00000004ff027819 */ /* 0x000fe20000011409 */
[----:B------:R-:W-:Y:S02]  /*0a90*/  IMAD.IADD R59, R236, 0x1, -R59 ;  /* 0x00000001ec3b7824 */ /* 0x000fe400078e0a3b */
[----:B----4-:R-:W-:Y:S02]  /*0aa0*/  IMAD R8, R3, R8, RZ ;  /* 0x0000000803087224 */ /* 0x010fe400078e02ff */
[C---:B-1----:R-:W-:Y:S01]  /*0ab0*/  IMAD.WIDE R10, R2.reuse, 0x100, R6 ;  /* 0x00000100020a7825 */ /* 0x042fe200078e0206 */
[----:B------:R-:W-:-:S04]  /*0ac0*/  ISETP.GE.AND P1, PT, R2, R59, PT ;  /* 0x0000003b0200720c */ /* 0x000fc80003f26270 */
        /* <DEDUP_REMOVED lines=16> */
.L_x_8181:
[----:B------:R-:W-:Y:S05]  /*0bd0*/  BSYNC B0 ;  /* 0x0000000000007941 */ /* 0x000fea0003800000 */
.L_x_8180:
        /* <DEDUP_REMOVED lines=12> */
.L_x_8183:
[----:B------:R-:W-:Y:S05]  /*0ca0*/  BSYNC B0 ;  /* 0x0000000000007941 */ /* 0x000fea0003800000 */
.L_x_8182:
        /* <DEDUP_REMOVED lines=12> */
.L_x_8185:
[----:B------:R-:W-:Y:S05]  /*0d70*/  BSYNC B0 ;  /* 0x0000000000007941 */ /* 0x000fea0003800000 */
.L_x_8184:
        /* <DEDUP_REMOVED lines=12> */
.L_x_8187:
[----:B------:R-:W-:Y:S05]  /*0e40*/  BSYNC B0 ;  /* 0x0000000000007941 */ /* 0x000fea0003800000 */
.L_x_8186:
        /* <DEDUP_REMOVED lines=12> */
.L_x_8189:
[----:B------:R-:W-:Y:S05]  /*0f10*/  BSYNC B0 ;  /* 0x0000000000007941 */ /* 0x000fea0003800000 */
.L_x_8188:
        /* <DEDUP_REMOVED lines=12> */
.L_x_8191:
[----:B------:R-:W-:Y:S05]  /*0fe0*/  BSYNC B0 ;  /* 0x0000000000007941 */ /* 0x000fea0003800000 */
.L_x_8190:
        /* <DEDUP_REMOVED lines=12> */
.L_x_8193:
[----:B------:R-:W-:Y:S05]  /*10b0*/  BSYNC B0 ;  /* 0x0000000000007941 */ /* 0x000fea0003800000 */
.L_x_8192:
        /* <DEDUP_REMOVED lines=12> */
.L_x_8195:
[----:B------:R-:W-:Y:S05]  /*1180*/  BSYNC B0 ;  /* 0x0000000000007941 */ /* 0x000fea0003800000 */
.L_x_8194:
        /* <DEDUP_REMOVED lines=29> */
[----:B------:R-:W-:Y:S05]  /*1360*/  @P6 RET.REL.NODEC R234 `(_ZN5flash24flash_fwd_splitkv_kernelI23Flash_fwd_kernel_traitsILi256ELi64ELi64ELi4ELb0ELb0EN7cutlass10bfloat16_tE19Flash_kernel_traitsILi256ELi64ELi64ELi4ES3_EELb0ELb1ELb1ELb0ELb0ELb0ELb1ELb1EEEvNS_16Flash_fwd_paramsE) ;  /* 0xffffec90ea006950 */ /* 0x000fea0003c3ffff */
[----:B-1----:R-:W-:Y:S02]  /*1370*/  MOV R5, 0xff800000 ;  /* 0xff80000000057802 */ /* 0x002fe40000000f00 */
[----:B------:R-:W-:-:S03]  /*1380*/  MOV R235, 0x0 ;  /* 0x0000000000eb7802 */ /* 0x000fc60000000f00 */
[----:B------:R1:W-:Y:S01]  /*1390*/  ST.E [R2.64+0xe0], R5 ;  /* 0x0000e00502007985 */ /* 0x0003e2000c101906 */
[----:B------:R-:W-:Y:S05]  /*13a0*/  RET.REL.NODEC R234 `(_ZN5flash24flash_fwd_splitkv_kernelI23Flash_fwd_kernel_traitsILi256ELi64ELi64ELi4ELb0ELb0EN7cutlass10bfloat16_tE19Flash_kernel_traitsILi256ELi64ELi64ELi4ES3_EELb0ELb1ELb1ELb0ELb0ELb0ELb1ELb1EEEvNS_16Flash_fwd_paramsE) ;  /* 0xffffec50ea007950 */ /* 0x000fea0003c3ffff */
.L_x_8179:
        /* <DEDUP_REMOVED lines=41> */
[----:B------:R-:W-:Y:S01]  /*1640*/  IADD3 R0, RZ, -R0, RZ ;  /* 0x80000000ff007210 */ /* 0x000fe20007ffe0ff */
[----:B------:R-:W2:Y:S04]  /*1650*/  LD.E.64 R14, [R10.64+0x28] ;  /* 0x000028060a0e7980 */ /* 0x000ea8000c101b00 */
        /* <DEDUP_REMOVED lines=14> */
[----:B---3--:R-:W-:-:S04]  /*1740*/  IABS R4, R7 ;  /* 0x0000000700047213 */ /* 0x008fc80000000000 */
[----:B-----5:R-:W3:Y:S08]  /*1750*/  I2F.RP R8, R4 ;  /* 0x0000000400087306 */ /* 0x020ef00000209400 */
[----:B---3--:R-:W3:Y:S02]  /*1760*/  MUFU.RCP R6, R8 ;  /* 0x0000000800067308 */ /* 0x008ee40000001000 */
[----:B---3--:R-:W-:-:S06]  /*1770*/  IADD3 R6, R6, 0xffffffe, RZ ;  /* 0x0ffffffe06067810 */ /* 0x008fcc0007ffe0ff */
[----:B------:R-:W3:Y:S01]  /*1780*/  F2I.FTZ.U32.TRUNC.NTZ R23, R6 ;  /* 0x0000000600177305 */ /* 0x000ee2000021f000 */
[----:B------:R-:W-:Y:S01]  /*1790*/  IMAD.MOV.U32 R22, RZ, RZ, RZ ;  /* 0x000000ffff167224 */ /* 0x000fe200078e00ff */
[----:B------:R-:W-:Y:S02]  /*17a0*/  IABS R9, R7 ;  /* 0x0000000700097213 */ /* 0x000fe40000000000 */
[----:B---3--:R-:W-:-:S05]  /*17b0*/  IADD3 R0, RZ, -R23, RZ ;  /* 0x80000017ff007210 */ /* 0x008fca0007ffe0ff */
        /* <DEDUP_REMOVED lines=16> */
[----:B------:R-:W-:-:S05]  /*18c0*/  IMAD R4, R69, R12, RZ ;  /* 0x0000000c45047224 */ /* 0x000fca00078e02ff */
[----:B------:R-:W-:Y:S02]  /*18d0*/  @!P0 IADD3 R16, -R16, RZ, RZ ;  /* 0x000000ff10108210 */ /* 0x000fe40007ffe1ff */
[----:B------:R-:W-:Y:S02]  /*18e0*/  @!P1 LOP3.LUT R16, RZ, R7, RZ, 0x33, !PT ;  /* 0x00000007ff109212 */ /* 0x000fe400078e33ff */
[----:B--2---:R-:W-:Y:S01]  /*18f0*/  SHF.R.S32.HI R0, RZ, 0x1f, R2 ;  /* 0x0000001fff007819 */ /* 0x004fe20000011402 */
[----:B----4-:R-:W-:-:S04]  /*1900*/  IMAD R9, R19, R2, RZ ;  /* 0x0000000213097224 */ /* 0x010fc800078e02ff */
[C---:B------:R-:W-:Y:S02]  /*1910*/  IMAD R9, R18.reuse, R0, R9 ;  /* 0x0000000012097224 */ /* 0x040fe400078e0209 */
[----:B------:R-:W-:-:S05]  /*1920*/  IMAD.WIDE.U32 R18, R18, R2, RZ ;  /* 0x0000000212127225 */ /* 0x000fca00078e00ff */
[----:B------:R-:W-:Y:S01]  /*1930*/  IADD3 R9, R19, R9, RZ ;  /* 0x0000000913097210 */ /* 0x000fe20007ffe0ff */
[----:B------:R-:W-:Y:S01]  /*1940*/  IMAD.MOV.U32 R8, RZ, RZ, R18 ;  /* 0x000000ffff087224 */ /* 0x000fe200078e0012 */
[----:B------:R-:W-:-:S03]  /*1950*/  SHF.R.S32.HI R19, RZ, 0x1f, R12 ;  /* 0x0000001fff137819 */ /* 0x000fc6000001140c */
[----:B------:R-:W-:-:S04]  /*1960*/  IMAD.WIDE.U32 R8, R12, R68, R8 ;  /* 0x000000440c087225 */ /* 0x000fc800078e0008 */
[----:B------:R-:W-:Y:S02]  /*1970*/  IMAD R4, R68, R19, R4 ;  /* 0x0000001344047224 */ /* 0x000fe400078e0204 */
[----:B------:R-:W-:Y:S01]  /*1980*/  IMAD R7, R15, R2, RZ ;  /* 0x000000020f077224 */ /* 0x000fe200078e02ff */
[----:B------:R-:W-:Y:S01]  /*1990*/  SHF.R.S32.HI R15, RZ, 0x1f, R16 ;  /* 0x0000001fff0f7819 */ /* 0x000fe20000011410 */
[----:B------:R-:W-:Y:S02]  /*19a0*/  IMAD.IADD R9, R9, 0x1, R4 ;  /* 0x0000000109097824 */ /* 0x000fe400078e0204 */
[----:B------:R-:W-:Y:S02]  /*19b0*/  IMAD R4, R21, R16, RZ ;  /* 0x0000001015047224 */ /* 0x000fe400078e02ff */
[----:B------:R-:W-:-:S04]  /*19c0*/  IMAD.WIDE.U32 R22, R14, R2, RZ ;  /* 0x000000020e167225 */ /* 0x000fc800078e00ff */
[----:B------:R-:W-:Y:S02]  /*19d0*/  IMAD R7, R14, R0, R7 ;  /* 0x000000000e077224 */ /* 0x000fe400078e0207 */
[----:B------:R-:W-:-:S04]  /*19e0*/  IMAD.WIDE.U32 R8, R16, R20, R8 ;  /* 0x0000001410087225 */ /* 0x000fc800078e0008 */
[----:B------:R-:W-:Y:S01]  /*19f0*/  IMAD R4, R20, R15, R4 ;  /* 0x0000000f14047224 */ /* 0x000fe200078e0204 */
[----:B------:R-:W-:Y:S02]  /*1a00*/  IADD3 R17, R23, R7, RZ ;  /* 0x0000000717117210 */ /* 0x000fe40007ffe0ff */
[----:B------:R-:W-:Y:S01]  /*1a10*/  MOV R0, R8 ;  /* 0x0000000800007202 */ /* 0x000fe20000000f00 */
[----:B------:R-:W-:Y:S01]  /*1a20*/  IMAD.IADD R7, R9, 0x1, R4 ;  /* 0x0000000109077824 */ /* 0x000fe200078e0204 */
[----:B------:R-:W-:Y:S05]  /*1a30*/  BRA `(.L_x_8198) ;  /* 0x000004f000007947 */ /* 0x000fea0003800000 */
.L_x_8197:
        /* <DEDUP_REMOVED lines=8> */
[----:B------:R-:W-:-:S02]  /*1ac0*/  IMAD.MOV.U32 R22, RZ, RZ, RZ ;  /* 0x000000ffff167224 */ /* 0x000fc400078e00ff */
[----:B------:R-:W-:Y:S01]  /*1ad0*/  @P4 IMAD.IADD R6, R14, 0x1, R15 ;  /* 0x000000010e064824 */ /* 0x000fe200078e020f */
        /* <DEDUP_REMOVED lines=13> */
[----:B------:R-:W-:Y:S01]  /*1bb0*/  @!P4 SHF.R.S32.HI R4, RZ, 0x1f, R14 ;  /* 0x0000001fff04c819 */ /* 0x000fe2000001140e */
[----:B---3--:R-:W-:-:S03]  /*1bc0*/  @!P4 IMAD R5, R69, R14, RZ ;  /* 0x0000000e4505c224 */ /* 0x008fc600078e02ff */
[----:B------:R-:W-:Y:S01]  /*1bd0*/  ISETP.GT.U32.AND P0, PT, R7, R0, PT ;  /* 0x000000000700720c */ /* 0x000fe20003f04070 */
[----:B------:R-:W-:Y:S02]  /*1be0*/  @!P4 IMAD R4, R4, R68, R5 ;  /* 0x000000440404c224 */ /* 0x000fe400078e0205 */
[----:B------:R-:W-:Y:S01]  /*1bf0*/  @!P4 IMAD.WIDE.U32 R22, R68, R14, RZ ;  /* 0x0000000e4416c225 */ /* 0x000fe200078e00ff */
[----:B-----5:R-:W-:-:S04]  /*1c00*/  @!P4 SHF.R.S32.HI R5, RZ, 0x1f, R8 ;  /* 0x0000001fff05c819 */ /* 0x020fc80000011408 */
[----:B------:R-:W-:Y:S01]  /*1c10*/  @!P4 IADD3 R23, R23, R4, RZ ;  /* 0x000000041717c210 */ /* 0x000fe20007ffe0ff */
[----:B------:R-:W-:-:S04]  /*1c20*/  @!P4 IMAD R4, R19, R8, RZ ;  /* 0x000000081304c224 */ /* 0x000fc800078e02ff */
[-C--:B------:R-:W-:Y:S01]  /*1c30*/  @!P0 IADD3 R0, R0, -R7.reuse, RZ ;  /* 0x8000000700008210 */ /* 0x080fe20007ffe0ff */
[-C--:B------:R-:W-:Y:S02]  /*1c40*/  @P4 IMAD R13, R69, R6.reuse, RZ ;  /* 0x00000006450d4224 */ /* 0x080fe400078e02ff */
[----:B------:R-:W-:Y:S01]  /*1c50*/  @P4 IMAD.WIDE.U32 R24, R68, R6, RZ ;  /* 0x0000000644184225 */ /* 0x000fe200078e00ff */
[----:B------:R-:W-:Y:S02]  /*1c60*/  ISETP.GE.U32.AND P3, PT, R0, R7, PT ;  /* 0x000000070000720c */ /* 0x000fe40003f66070 */
[----:B------:R-:W-:Y:S01]  /*1c70*/  LOP3.LUT R0, R238, R9, RZ, 0x3c, !PT ;  /* 0x00000009ee007212 */ /* 0x000fe200078e3cff */
[C---:B------:R-:W-:Y:S01]  /*1c80*/  @!P4 IMAD R4, R18.reuse, R5, R4 ;  /* 0x000000051204c224 */ /* 0x040fe200078e0204 */
[----:B------:R-:W-:Y:S01]  /*1c90*/  LEA R5, R165, 0xffffffc0, 0x6 ;  /* 0xffffffc0a5057811 */ /* 0x000fe200078e30ff */
[----:B------:R-:W-:Y:S01]  /*1ca0*/  @!P4 IMAD.WIDE.U32 R18, R18, R8, R22 ;  /* 0x000000081212c225 */ /* 0x000fe200078e0016 */
[----:B------:R-:W-:-:S02]  /*1cb0*/  @P4 MOV R12, R24 ;  /* 0x00000018000c4202 */ /* 0x000fc40000000f00 */
[----:B------:R-:W-:Y:S01]  /*1cc0*/  ISETP.GE.AND P1, PT, R0, RZ, PT ;  /* 0x000000ff0000720c */ /* 0x000fe20003f26270 */
[----:B------:R-:W-:Y:S01]  /*1cd0*/  @P4 IMAD.IADD R13, R25, 0x1, R13 ;  /* 0x00000001190d4824 */ /* 0x000fe200078e020d */
[----:B------:R-:W-:Y:S01]  /*1ce0*/  @!P0 IADD3 R2, R2, 0x1, RZ ;  /* 0x0000000102028810 */ /* 0x000fe20007ffe0ff */
[----:B------:R-:W-:Y:S01]  /*1cf0*/  @!P4 IMAD.IADD R13, R19, 0x1, R4 ;  /* 0x00000001130dc824 */ /* 0x000fe200078e0204 */
[----:B------:R-:W-:Y:S01]  /*1d00*/  @!P4 MOV R12, R18 ;  /* 0x00000012000cc202 */ /* 0x000fe20000000f00 */
[----:B------:R-:W-:Y:S01]  /*1d10*/  IMAD R6, R69, R5, RZ ;  /* 0x0000000545067224 */ /* 0x000fe200078e02ff */
[----:B------:R-:W-:Y:S02]  /*1d20*/  SHF.R.S32.HI R19, RZ, 0x1f, R5 ;  /* 0x0000001fff137819 */ /* 0x000fe40000011405 */
[----:B------:R-:W-:Y:S01]  /*1d30*/  ISETP.NE.AND P0, PT, R9, RZ, PT ;  /* 0x000000ff0900720c */ /* 0x000fe20003f05270 */
[----:B----4-:R-:W-:Y:S01]  /*1d40*/  @!P4 IMAD R4, R71, R14, RZ ;  /* 0x0000000e4704c224 */ /* 0x010fe200078e02ff */
[----:B------:R-:W-:Y:S01]  /*1d50*/  @!P4 SHF.R.S32.HI R7, RZ, 0x1f, R14 ;  /* 0x0000001fff07c819 */ /* 0x000fe2000001140e */
[----:B------:R-:W-:-:S02]  /*1d60*/  IMAD R6, R19, R68, R6 ;  /* 0x0000004413067224 */ /* 0x000fc400078e0206 */
[----:B------:R-:W-:Y:S01]  /*1d70*/  IMAD.WIDE.U32 R12, R68, R5, R12 ;  /* 0x00000005440c7225 */ /* 0x000fe200078e000c */
[----:B------:R-:W-:-:S03]  /*1d80*/  @P3 IADD3 R2, R2, 0x1, RZ ;  /* 0x0000000102023810 */ /* 0x000fc60007ffe0ff */
[----:B------:R-:W-:Y:S01]  /*1d90*/  @!P4 IMAD R4, R7, R70, R4 ;  /* 0x000000460704c224 */ /* 0x000fe200078e0204 */
[----:B------:R-:W-:Y:S01]  /*1da0*/  IADD3 R7, R13, R6, RZ ;  /* 0x000000060d077210 */ /* 0x000fe20007ffe0ff */
[----:B------:R-:W-:Y:S01]  /*1db0*/  @!P4 IMAD.WIDE.U32 R22, R70, R14, RZ ;  /* 0x0000000e4616c225 */ /* 0x000fe200078e00ff */
[----:B------:R-:W-:-:S03]  /*1dc0*/  @!P4 SHF.R.S32.HI R13, RZ, 0x1f, R8 ;  /* 0x0000001fff0dc819 */ /* 0x000fc60000011408 */
[----:B------:R-:W-:Y:S01]  /*1dd0*/  @!P1 IMAD.MOV R2, RZ, RZ, -R2 ;  /* 0x000000ffff029224 */ /* 0x000fe200078e0a02 */
[----:B------:R-:W-:Y:S01]  /*1de0*/  @!P0 LOP3.LUT R2, RZ, R9, RZ, 0x33, !PT ;  /* 0x00000009ff028212 */ /* 0x000fe200078e33ff */
[----:B------:R-:W-:Y:S01]  /*1df0*/  @!P4 IMAD R0, R21, R8, RZ ;  /* 0x000000081500c224 */ /* 0x000fe200078e02ff */
[----:B------:R-:W-:Y:S01]  /*1e00*/  @P4 IADD3 R14, R14, R15, RZ ;  /* 0x0000000f0e0e4210 */ /* 0x000fe20007ffe0ff */
[----:B------:R-:W-:Y:S01]  /*1e10*/  @!P4 IMAD.IADD R23, R23, 0x1, R4 ;  /* 0x000000011717c824 */ /* 0x000fe200078e0204 */
[----:B------:R-:W-:Y:S01]  /*1e20*/  MOV R6, R12 ;  /* 0x0000000c00067202 */ /* 0x000fe20000000f00 */
[C---:B------:R-:W-:Y:S01]  /*1e30*/  @!P4 IMAD R0, R20.reuse, R13, R0 ;  /* 0x0000000d1400c224 */ /* 0x040fe200078e0200 */
[----:B------:R-:W-:Y:S01]  /*1e40*/  SHF.R.S32.HI R15, RZ, 0x1f, R2 ;  /* 0x0000001fff0f7819 */ /* 0x000fe20000011402 */
[----:B------:R-:W-:-:S04]  /*1e50*/  @!P4 IMAD.WIDE.U32 R20, R20, R8, R22 ;  /* 0x000000081414c225 */ /* 0x000fc800078e0016 */
        /* <DEDUP_REMOVED lines=13> */
.L_x_8198:
[----:B-1----:R-:W-:Y:S05]  /*1f30*/  BSYNC B0 ;  /* 0x0000000000007941 */ /* 0x002fea0003800000 */
.L_x_8196:
        /* <DEDUP_REMOVED lines=12> */
[----:B------:R-:W-:Y:S02]  /*2000*/  LOP3.LUT R4, R13, 0xfffffff0, RZ, 0xc0, !PT ;  /* 0xfffffff00d047812 */ /* 0x000fe400078ec0ff */
[----:B------:R-:W-:-:S03]  /*2010*/  LOP3.LUT R6, R180, 0xfffffff8, RZ, 0xc0, !PT ;  /* 0xfffffff8b4067812 */ /* 0x000fc600078ec0ff */
[C---:B------:R-:W-:Y:S02]  /*2020*/  IMAD.IADD R4, R75.reuse, 0x1, -R4 ;  /* 0x000000014b047824 */ /* 0x040fe400078e0a04 */
[----:B------:R-:W-:-:S03]  /*2030*/  IMAD.IADD R73, R75, 0x1, -R6 ;  /* 0x000000014b497824 */ /* 0x000fc600078e0a06 */
[----:B------:R-:W-:Y:S01]  /*2040*/  SHF.R.S32.HI R21, RZ, 0x1f, R4 ;  /* 0x0000001fff157819 */ /* 0x000fe20000011404 */
[----:B------:R-:W-:Y:S01]  /*2050*/  IMAD.SHL.U32 R18, R73, 0x8, RZ ;  /* 0x0000000849127824 */ /* 0x000fe200078e00ff */
[----:B------:R-:W-:Y:S02]  /*2060*/  SHF.R.S32.HI R74, RZ, 0x4, R13 ;  /* 0x00000004ff4a7819 */ /* 0x000fe4000001140d */
[----:B------:R-:W-:Y:S01]  /*2070*/  LEA.HI R2, R21, R4, RZ, 0x3 ;  /* 0x0000000415027211 */ /* 0x000fe200078f18ff */
[----:B------:R-:W-:Y:S01]  /*2080*/  IMAD R6, R19, R70, RZ ;  /* 0x0000004613067224 */ /* 0x000fe200078e02ff */
[----:B------:R-:W-:Y:S02]  /*2090*/  SHF.R.S32.HI R180, RZ, 0x3, R180 ;  /* 0x00000003ffb47819 */ /* 0x000fe400000114b4 */
[----:B-1----:R-:W-:Y:S02]  /*20a0*/  IADD3 R30, P0, R18, R22, RZ ;  /* 0x00000016121e7210 */ /* 0x002fe40007f1e0ff */
[----:B------:R-:W-:-:S02]  /*20b0*/  SHF.R.S32.HI R19, RZ, 0x1f, R18 ;  /* 0x0000001fff137819 */ /* 0x000fc40000011412 */
[----:B------:R-:W-:Y:S02]  /*20c0*/  LOP3.LUT R21, R2, 0xfffffff8, RZ, 0xc0, !PT ;  /* 0xfffffff802157812 */ /* 0x000fe400078ec0ff */
[----:B------:R-:W-:Y:S01]  /*20d0*/  LEA.HI R13, R13, R74, RZ, 0x1 ;  /* 0x0000004a0d0d7211 */ /* 0x000fe200078f08ff */
[----:B------:R-:W-:Y:S02]  /*20e0*/  IMAD.SHL.U32 R14, R180, 0x40, RZ ;  /* 0x00000040b40e7824 */ /* 0x000fe400078e00ff */
[----:B------:R-:W-:Y:S01]  /*20f0*/  IMAD.X R31, R19, 0x1, R17, P0 ;  /* 0x00000001131f7824 */ /* 0x000fe200000e0611 */
[----:B------:R-:W-:Y:S01]  /*2100*/  LOP3.LUT R13, R13, 0xfffffffe, RZ, 0xc0, !PT ;  /* 0xfffffffe0d0d7812 */ /* 0x000fe200078ec0ff */
[----:B------:R-:W-:Y:S01]  /*2110*/  IMAD.IADD R4, R4, 0x1, -R21 ;  /* 0x0000000104047824 */ /* 0x000fe200078e0a15 */
[----:B------:R-:W-:Y:S01]  /*2120*/  LOP3.LUT R21, R14, 0x1c0, RZ, 0xc0, !PT ;  /* 0x000001c00e157812 */ /* 0x000fe200078ec0ff */
[C---:B------:R-:W-:Y:S02]  /*2130*/  IMAD R6, R12.reuse, R71, R6 ;  /* 0x000000470c067224 */ /* 0x040fe400078e0206 */
[----:B------:R-:W-:Y:S01]  /*2140*/  IMAD.WIDE.U32 R30, R12, R70, R30 ;  /* 0x000000460c1e7225 */ /* 0x000fe200078e001e */
[----:B------:R-:W-:-:S03]  /*2150*/  LEA.HI R14, R72, R75, RZ, 0x6 ;  /* 0x0000004b480e7211 */ /* 0x000fc600078f30ff */
[----:B------:R-:W-:Y:S02]  /*2160*/  IMAD.IADD R74, R74, 0x1, -R13 ;  /* 0x000000014a4a7824 */ /* 0x000fe400078e0a0d */
[----:B------:R-:W-:Y:S01]  /*2170*/  IMAD.SHL.U32 R12, R4, 0x40, RZ ;  /* 0x00000040040c7824 */ /* 0x000fe200078e00ff */
[----:B------:R-:W-:Y:S01]  /*2180*/  LOP3.LUT R17, R21, 0x38, R18, 0xf8, !PT ;  /* 0x0000003815117812 */ /* 0x000fe200078ef812 */
[----:B------:R-:W-:Y:S01]  /*2190*/  IMAD.SHL.U32 R13, R74, 0x8, RZ ;  /* 0x000000084a0d7824 */ /* 0x000fe200078e00ff */
[----:B------:R-:W-:Y:S01]  /*21a0*/  SHF.R.U32.HI R22, RZ, 0x3, R21 ;  /* 0x00000003ff167819 */ /* 0x000fe20000011615 */
[----:B------:R-:W-:Y:S01]  /*21b0*/  IMAD.SHL.U32 R14, R14, 0x8, RZ ;  /* 0x000000080e0e7824 */ /* 0x000fe200078e00ff */
[----:B------:R-:W-:Y:S01]  /*21c0*/  LOP3.LUT R12, R12, 0x1c0, RZ, 0xc0, !PT ;  /* 0x000001c00c0c7812 */ /* 0x000fe200078ec0ff */
[----:B------:R-:W-:Y:S01]  /*21d0*/  IMAD.IADD R31, R31, 0x1, R6 ;  /* 0x000000011f1f7824 */ /* 0x000fe200078e0206 */
[----:B------:R-:W-:Y:S01]  /*21e0*/  LOP3.LUT R17, R17, R22, RZ, 0x3c, !PT ;  /* 0x0000001611117212 */ /* 0x000fe200078e3cff */
[----:B------:R-:W-:Y:S01]  /*21f0*/  IMAD R6, R29, R16, RZ ;  /* 0x000000101d067224 */ /* 0x000fe200078e02ff */
[----:B------:R-:W-:-:S02]  /*2200*/  LOP3.LUT R13, R12, 0x8, R13, 0xf8, !PT ;  /* 0x000000080c0d7812 */ /* 0x000fc400078ef80d */
[----:B------:R-:W-:Y:S01]  /*2210*/  SHF.R.U32.HI R12, RZ, 0x3, R12 ;  /* 0x00000003ff0c7819 */ /* 0x000fe2000001160c */
[-C--:B------:R-:W-:Y:S01]  /*2220*/  IMAD R6, R15, R28.reuse, R6 ;  /* 0x0000001c0f067224 */ /* 0x080fe200078e0206 */
[----:B------:R-:W-:Y:S01]  /*2230*/  LOP3.LUT R178, R17, 0xfffffe00, R14, 0xf8, !PT ;  /* 0xfffffe0011b27812 */ /* 0x000fe200078ef80e */
[----:B------:R-:W-:Y:S01]  /*2240*/  IMAD.WIDE.U32 R22, R16, R28, R30 ;  /* 0x0000001c10167225 */ /* 0x000fe200078e001e */
[----:B------:R-:W-:Y:S02]  /*2250*/  SHF.R.S32.HI R76, RZ, 0x1f, R235 ;  /* 0x0000001fff4c7819 */ /* 0x000fe400000114eb */
[----:B------:R-:W-:Y:S01]  /*2260*/  LOP3.LUT R55, R13, R12, RZ, 0x3c, !PT ;  /* 0x0000000c0d377212 */ /* 0x000fe200078e3cff */
[----:B------:R-:W-:Y:S01]  /*2270*/  IMAD.IADD R23, R23, 0x1, R6 ;  /* 0x0000000117177824 */ /* 0x000fe200078e0206 */
[----:B------:R-:W-:Y:S01]  /*2280*/  SHF.R.S32.HI R181, RZ, 0x1f, R180 ;  /* 0x0000001fffb57819 */ /* 0x000fe200000114b4 */
[----:B------:R-:W-:Y:S01]  /*2290*/  IMAD R185, R71, R180, RZ ;  /* 0x000000b447b97224 */ /* 0x000fe200078e02ff */
[----:B------:R-:W-:Y:S01]  /*22a0*/  LOP3.LUT P4, RZ, R4, 0x4, RZ, 0xc0, !PT ;  /* 0x0000000404ff7812 */ /* 0x000fe2000788c0ff */
[----:B------:R-:W-:Y:S01]  /*22b0*/  IMAD.WIDE.U32 R22, R180, R70, R22 ;  /* 0x00000046b4167225 */ /* 0x000fe200078e0016 */
[----:B------:R-:W-:-:S03]  /*22c0*/  LOP3.LUT P3, RZ, R4, 0x2, RZ, 0xc0, !PT ;  /* 0x0000000204ff7812 */ /* 0x000fc6000786c0ff */
[----:B------:R-:W-:Y:S01]  /*22d0*/  IMAD R185, R181, R70, R185 ;  /* 0x00000046b5b97224 */ /* 0x000fe200078e02b9 */
[----:B------:R-:W-:-:S03]  /*22e0*/  IADD3 R14, R18, 0x40, RZ ;  /* 0x00000040120e7810 */ /* 0x000fc60007ffe0ff */
[----:B------:R-:W-:Y:S02]  /*22f0*/  IMAD.IADD R185, R23, 0x1, R185 ;  /* 0x0000000117b97824 */ /* 0x000fe400078e02b9 */
[----:B------:R-:W-:Y:S01]  /*2300*/  IMAD.SHL.U32 R2, R2, 0x40, RZ ;  /* 0x0000004002027824 */ /* 0x000fe200078e00ff */
[----:B------:R-:W-:-:S04]  /*2310*/  SHF.R.S32.HI R179, RZ, 0x1f, R238 ;  /* 0x0000001fffb37819 */ /* 0x000fc800000114ee */
[----:B------:R-:W-:Y:S01]  /*2320*/  LOP3.LUT R55, R55, 0xfffffe00, R2, 0xf8, !PT ;  /* 0xfffffe0037377812 */ /* 0x000fe200078ef802 */
[----:B------:R-:W-:-:S04]  /*2330*/  IMAD.WIDE R190, R233, 0x40, R180 ;  /* 0x00000040e9be7825 */ /* 0x000fc800078e02b4 */
[----:B------:R-:W-:Y:S01]  /*2340*/  IMAD R187, R69, R180, RZ ;  /* 0x000000b445bb7224 */ /* 0x000fe200078e02ff */
[----:B------:R-:W-:-:S03]  /*2350*/  LEA.HI R72, R72, R75, RZ, 0x5 ;  /* 0x0000004b48487211 */ /* 0x000fc600078f28ff */
[----:B------:R-:W-:Y:S02]  /*2360*/  IMAD R187, R181, R68, R187 ;  /* 0x00000044b5bb7224 */ /* 0x000fe400078e02bb */
        /* <DEDUP_REMOVED lines=11> */
[----:B---3--:R-:W-:-:S04]  /*2420*/  @!P5 IMAD R17, R27, R235, RZ ;  /* 0x000000eb1b11d224 */ /* 0x008fc800078e02ff */
[C---:B------:R-:W-:Y:S02]  /*2430*/  @!P5 IMAD R3, R26.reuse, R76, R17 ;  /* 0x0000004c1a03d224 */ /* 0x040fe400078e0211 */
[----:B------:R-:W-:-:S04]  /*2440*/  @!P5 IMAD.WIDE.U32 R26, R26, R235, RZ ;  /* 0x000000eb1a1ad225 */ /* 0x000fc800078e00ff */
[----:B------:R-:W-:Y:S02]  /*2450*/  @P5 IMAD.MOV.U32 R4, RZ, RZ, R28 ;  /* 0x000000ffff045224 */ /* 0x000fe400078e001c */
[----:B------:R-:W-:Y:S01]  /*2460*/  @!P5 IMAD.MOV.U32 R4, RZ, RZ, R26 ;  /* 0x000000ffff04d224 */ /* 0x000fe200078e001a */
[----:B------:R-:W-:Y:S01]  /*2470*/  LEA R184, P0, R22, R24, 0x1 ;  /* 0x0000001816b87211 */ /* 0x000fe200078008ff */
[----:B------:R-:W-:Y:S02]  /*2480*/  @P5 IMAD.IADD R13, R29, 0x1, R13 ;  /* 0x000000011d0d5824 */ /* 0x000fe400078e020d */
[----:B------:R-:W-:Y:S01]  /*2490*/  @!P5 IMAD.IADD R13, R27, 0x1, R3 ;  /* 0x000000011b0dd824 */ /* 0x000fe200078e0203 */
[----:B------:R-:W-:Y:S02]  /*24a0*/  IADD3 R12, P1, R18, R4, RZ ;  /* 0x00000004120c7210 */ /* 0x000fe40007f3e0ff */
[----:B------:R-:W-:Y:S02]  /*24b0*/  LEA.HI.X R185, R22, R25, R185, 0x1, P0 ;  /* 0x0000001916b97211 */ /* 0x000fe400000f0cb9 */
[-C--:B----4-:R-:W-:Y:S01]  /*24c0*/  ISETP.GE.AND P0, PT, R14, R81.reuse, PT ;  /* 0x000000510e00720c */ /* 0x090fe20003f06270 */
[----:B------:R-:W-:Y:S01]  /*24d0*/  IMAD.X R13, R19, 0x1, R13, P1 ;  /* 0x00000001130d7824 */ /* 0x000fe200008e060d */
[----:B------:R-:W-:Y:S01]  /*24e0*/  ISETP.GE.AND P1, PT, R18, R81, PT ;  /* 0x000000511200720c */ /* 0x000fe20003f26270 */
[----:B------:R-:W-:Y:S01]  /*24f0*/  IMAD R3, R9, R238, RZ ;  /* 0x000000ee09037224 */ /* 0x000fe200078e02ff */
[----:B------:R-:W-:Y:S01]  /*2500*/  SEL R2, RZ, 0xffffffff, P0 ;  /* 0xffffffffff027807 */ /* 0x000fe20000000000 */
[----:B------:R-:W-:Y:S01]  /*2510*/  IMAD.WIDE.U32 R22, R238, R8, R12 ;  /* 0x00000008ee167225 */ /* 0x000fe200078e000c */
[----:B------:R-:W-:-:S02]  /*2520*/  IADD3 R13, R18, 0x80, RZ ;  /* 0x00000080120d7810 */ /* 0x000fc40007ffe0ff */
[----:B------:R-:W-:Y:S01]  /*2530*/  IADD3 R12, R18, 0xc0, RZ ;  /* 0x000000c0120c7810 */ /* 0x000fe20007ffe0ff */
[----:B------:R-:W-:Y:S01]  /*2540*/  IMAD R3, R8, R179, R3 ;  /* 0x000000b308037224 */ /* 0x000fe200078e0203 */
[----:B------:R-:W-:Y:S01]  /*2550*/  SEL R9, RZ, 0x1, P1 ;  /* 0x00000001ff097807 */ /* 0x000fe20000800000 */
[----:B------:R-:W-:Y:S01]  /*2560*/  IMAD.SHL.U32 R2, R2, 0x2, RZ ;  /* 0x0000000202027824 */ /* 0x000fe200078e00ff */
[-C--:B------:R-:W-:Y:S02]  /*2570*/  ISETP.GE.AND P1, PT, R13, R81.reuse, PT ;  /* 0x000000510d00720c */ /* 0x080fe40003f26270 */
[----:B------:R-:W-:Y:S01]  /*2580*/  ISETP.GE.AND P0, PT, R12, R81, PT ;  /* 0x000000510c00720c */ /* 0x000fe20003f06270 */
[----:B------:R-:W-:Y:S01]  /*2590*/  IMAD.IADD R23, R23, 0x1, R3 ;  /* 0x0000000117177824 */ /* 0x000fe200078e0203 */
[----:B------:R-:W-:Y:S02]  /*25a0*/  LOP3.LUT R2, R2, 0x2, R9, 0xe2, !PT ;  /* 0x0000000202027812 */ /* 0x000fe400078ee209 */
[----:B------:R-:W-:-:S02]  /*25b0*/  SEL R3, RZ, 0x4, P1 ;  /* 0x00000004ff037807 */ /* 0x000fc40000800000 */
[----:B------:R-:W-:-:S04]  /*25c0*/  SEL R78, RZ, 0x8, P0 ;  /* 0x00000008ff4e7807 */ /* 0x000fc80000000000 */
[----:B------:R-:W-:Y:S02]  /*25d0*/  LOP3.LUT R78, R78, R2, R3, 0xfe, !PT ;  /* 0x000000024e4e7212 */ /* 0x000fe400078efe03 */
[----:B------:R-:W-:-:S04]  /*25e0*/  SHF.R.S32.HI R3, RZ, 0x1f, R80 ;  /* 0x0000001fff037819 */ /* 0x000fc80000011450 */
[----:B------:R-:W-:-:S04]  /*25f0*/  LEA.HI R3, R3, R80, RZ, 0x6 ;  /* 0x0000005003037211 */ /* 0x000fc800078f30ff */
[----:B------:R-:W-:Y:S02]  /*2600*/  SHF.R.S32.HI R3, RZ, 0x6, R3 ;  /* 0x00000006ff037819 */ /* 0x000fe40000011403 */
[----:B------:R-:W-:Y:S02]  /*2610*/  IADD3 R182, P0, R18, R0, RZ ;  /* 0x0000000012b67210 */ /* 0x000fe40007f1e0ff */
[----:B------:R-:W-:-:S04]  /*2620*/  IMNMX R106, R230, R3, !PT ;  /* 0x00000003e66a7217 */ /* 0x000fc80007800200 */
[----:B------:R-:W-:Y:S01]  /*2630*/  ISETP.GT.AND P1, PT, R165, R106, PT ;  /* 0x0000006aa500720c */ /* 0x000fe20003f24270 */
[----:B------:R-:W-:Y:S02]  /*2640*/  IMAD.X R183, R19, 0x1, R7, P0 ;  /* 0x0000000113b77824 */ /* 0x000fe400000e0607 */
        /* <DEDUP_REMOVED lines=9> */
[----:B------:R-:W-:Y:S02]  /*26e0*/  @!P2 IMAD.MOV.U32 R20, RZ, RZ, RZ ;  /* 0x000000ffff14a224 */ /* 0x000fe400078e00ff */
[----:B------:R-:W-:-:S02]  /*26f0*/  IMAD.IADD R77, R75, 0x1, -R0 ;  /* 0x000000014b4d7824 */ /* 0x000fc400078e0a00 */
        /* <DEDUP_REMOVED lines=173> */
.L_x_8317:
        /* <DEDUP_REMOVED lines=22> */
.L_x_8201:
[----:B------:R-:W-:Y:S05]  /*3330*/  BSYNC B0 ;  /* 0x0000000000007941 */ /* 0x000fea0003800000 */
.L_x_8200:
        /* <DEDUP_REMOVED lines=21> */
.L_x_8203:
[----:B------:R-:W-:Y:S05]  /*3490*/  BSYNC B0 ;  /* 0x0000000000007941 */ /* 0x000fea0003800000 */
.L_x_8202:
        /* <DEDUP_REMOVED lines=21> */
.L_x_8205:
[----:B------:R-:W-:Y:S05]  /*35f0*/  BSYNC B0 ;  /* 0x0000000000007941 */ /* 0x000fea0003800000 */
.L_x_8204:
        /* <DEDUP_REMOVED lines=21> */
.L_x_8207:
[----:B------:R-:W-:Y:S05]  /*3750*/  BSYNC B0 ;  /* 0x0000000000007941 */ /* 0x000fea0003800000 */
.L_x_8206:
        /* <DEDUP_REMOVED lines=65> */
.L_x_8214:
[----:B------:R-:W-:Y:S05]  /*3b70*/  BSYNC B0 ;  /* 0x0000000000007941 */ /* 0x000fea0003800000 */
.L_x_8213:
        /* <DEDUP_REMOVED lines=50> */
.L_x_8216:
[----:B------:R-:W-:Y:S05]  /*3ea0*/  BSYNC B0 ;  /* 0x0000000000007941 */ /* 0x000fea0003800000 */
.L_x_8215:
        /* <DEDUP_REMOVED lines=50> */
.L_x_8218:
[----:B------:R-:W-:Y:S05]  /*41d0*/  BSYNC B0 ;  /* 0x0000000000007941 */ /* 0x000fea0003800000 */
.L_x_8217:
        /* <DEDUP_REMOVED lines=49> */
.L_x_8212:
[----:B------:R-:W-:Y:S05]  /*44f0*/  BSYNC B1 ;  /* 0x0000000000017941 */ /* 0x000fea0003800000 */
.L_x_8211:
        /* <DEDUP_REMOVED lines=63> */
.L_x_8222:
[----:B------:R-:W-:Y:S05]  /*48f0*/  BSYNC B0 ;  /* 0x0000000000007941 */ /* 0x000fea0003800000 */
.L_x_8221:
        /* <DEDUP_REMOVED lines=53> */
.L_x_8224:
[----:B------:R-:W-:Y:S05]  /*4c50*/  BSYNC B0 ;  /* 0x0000000000007941 */ /* 0x000fea0003800000 */
.L_x_8223:
        /* <DEDUP_REMOVED lines=53> */
.L_x_8226:
[----:B------:R-:W-:Y:S05]  /*4fb0*/  BSYNC B0 ;  /* 0x0000000000007941 */ /* 0x000fea0003800000 */
.L_x_8225:
        /* <DEDUP_REMOVED lines=52> */
.L_x_8220:
[----:B------:R-:W-:Y:S05]  /*5300*/  BSYNC B1 ;  /* 0x0000000000017941 */ /* 0x000fea0003800000 */
.L_x_8219:
        /* <DEDUP_REMOVED lines=63> */
.L_x_8230:
[----:B------:R-:W-:Y:S05]  /*5700*/  BSYNC B0 ;  /* 0x0000000000007941 */ /* 0x000fea0003800000 */
.L_x_8229:
        /* <DEDUP_REMOVED lines=53> */
.L_x_8232:
[----:B------:R-:W-:Y:S05]  /*5a60*/  BSYNC B0 ;  /* 0x0000000000007941 */ /* 0x000fea0003800000 */
.L_x_8231:
        /* <DEDUP_REMOVED lines=53> */
.L_x_8234:
[----:B------:R-:W-:Y:S05]  /*5dc0*/  BSYNC B0 ;  /* 0x0000000000007941 */ /* 0x000fea0003800000 */
.L_x_8233:
        /* <DEDUP_REMOVED lines=52> */
.L_x_8228:
[----:B------:R-:W-:Y:S05]  /*6110*/  BSYNC B1 ;  /* 0x0000000000017941 */ /* 0x000fea0003800000 */
.L_x_8227:
        /* <DEDUP_REMOVED lines=65> */
.L_x_8238:
[----:B------:R-:W-:Y:S05]  /*6530*/  BSYNC B0 ;  /* 0x0000000000007941 */ /* 0x000fea0003800000 */
.L_x_8237:
        /* <DEDUP_REMOVED lines=53> */
.L_x_8240:
[----:B------:R-:W-:Y:S05]  /*6890*/  BSYNC B0 ;  /* 0x0000000000007941 */ /* 0x000fea0003800000 */
.L_x_8239:
        /* <DEDUP_REMOVED lines=53> */
.L_x_8242:
[----:B------:R-:W-:Y:S05]  /*6bf0*/  BSYNC B0 ;  /* 0x0000000000007941 */ /* 0x000fea0003800000 */
.L_x_8241:
        /* <DEDUP_REMOVED lines=52> */
.L_x_8236:
[----:B------:R-:W-:Y:S05]  /*6f40*/  BSYNC B1 ;  /* 0x0000000000017941 */ /* 0x000fea0003800000 */
.L_x_8235:
[----:B-1----:R-:W2:Y:S02]  /*6f50*/  LD.E R3, [R10.64+0xd0] ;  /* 0x0000d0060a037980 */ /* 0x002ea4000c101900 */
[----:B--2---:R-:W-:Y:S05]  /*6f60*/  IMAD.U32 R3, R3, -0x20, RZ ;  /* 0xffffffe003037824 */ /* 0x004fea00078e00ff */
[C---:B------:R-:W-:Y:S02]  /*6f70*/  LEA R20, P1, R3.reuse, R20, 0x1 ;  /* 0x0000001403147211 */ /* 0x040fe400078208ff */
[C---:B------:R-:W-:Y:S02]  /*6f80*/  LEA R60, P0, R3.reuse, R60, 0x1 ;  /* 0x0000003c033c7211 */ /* 0x040fe400078008ff */
[C---:B------:R-:W-:Y:S02]  /*6f90*/  LEA.HI.X.SX32 R21, R3.reuse, R21, 0x1, P1 ;  /* 0x0000001503157211 */ /* 0x040fe400008f0eff */
[----:B------:R-:W-:Y:S01]  /*6fa0*/  LEA.HI.X.SX32 R61, R3, R61, 0x1, P0 ;  /* 0x0000003d033d7211 */ /* 0x000fe200000f0eff */
[----:B------:R-:W-:-:S05]  /*6fb0*/  BRA `(.L_x_8243) ;  /* 0x0000680000007947 */ /* 0x000fca0003800000 */
.L_x_8210:
        /* <DEDUP_REMOVED lines=89> */
.L_x_8249:
[----:B------:R-:W-:Y:S05]  /*7550*/  BSYNC B0 ;  /* 0x0000000000007941 */ /* 0x000fea0003800000 */
.L_x_8248:
[----:B-----5:R3:W-:Y:S02]  /*7560*/  ST.E.128 [R142.64], R44 ;  /* 0x0000002c8e007985 */ /* 0x0207e4000c101d06 */
.L_x_8247:
[----:B------:R-:W-:Y:S05]  /*7570*/  BSYNC B1 ;  /* 0x0000000000017941 */ /* 0x000fea0003800000 */
.L_x_8246:
        /* <DEDUP_REMOVED lines=87> */
.L_x_8253:
[----:B------:R-:W-:Y:S05]  /*7af0*/  BSYNC B0 ;  /* 0x0000000000007941 */ /* 0x000fea0003800000 */
.L_x_8252:
[----:B-----5:R4:W-:Y:S02]  /*7b00*/  ST.E.128 [R142.64+0x80], R44 ;  /* 0x0000802c8e007985 */ /* 0x0209e4000c101d06 */
.L_x_8251:
[----:B------:R-:W-:Y:S05]  /*7b10*/  BSYNC B1 ;  /* 0x0000000000017941 */ /* 0x000fea0003800000 */
.L_x_8250:
        /* <DEDUP_REMOVED lines=87> */
.L_x_8257:
[----:B------:R-:W-:Y:S05]  /*8090*/  BSYNC B0 ;  /* 0x0000000000007941 */ /* 0x000fea0003800000 */
.L_x_8256:
[----:B-----5:R4:W-:Y:S02]  /*80a0*/  ST.E.128 [R142.64+0x100], R44 ;  /* 0x0001002c8e007985 */ /* 0x0209e4000c101d06 */
.L_x_8255:
[----:B------:R-:W-:Y:S05]  /*80b0*/  BSYNC B1 ;  /* 0x0000000000017941 */ /* 0x000fea0003800000 */
.L_x_8254:
        /* <DEDUP_REMOVED lines=86> */
.L_x_8259:
[----:B------:R-:W-:Y:S05]  /*8620*/  BSYNC B0 ;  /* 0x0000000000007941 */ /* 0x000fea0003800000 */
.L_x_8258:
[----:B-----5:R4:W-:Y:S02]  /*8630*/  ST.E.128 [R142.64+0x180], R44 ;  /* 0x0001802c8e007985 */ /* 0x0209e4000c101d06 */
.L_x_8245:
[----:B------:R-:W-:Y:S05]  /*8640*/  BSYNC B2 ;  /* 0x0000000000027941 */ /* 0x000fea0003800000 */
.L_x_8244:
        /* <DEDUP_REMOVED lines=97> */
.L_x_8265:
[----:B------:R-:W-:Y:S05]  /*8c60*/  BSYNC B0 ;  /* 0x0000000000007941 */ /* 0x000fea0003800000 */
.L_x_8264:
[C---:B-1----:R-:W-:Y:S04]  /*8c70*/  LEA R2, P0, R228.reuse, R142, 0x1 ;  /* 0x0000008ee4027211 */ /* 0x042fe800078008ff */
[----:B------:R-:W-:Y:S05]  /*8c80*/  LEA.HI.X R3, R228, R143, R229, 0x1, P0 ;  /* 0x0000008fe4037211 */ /* 0x000fea00000f0ce5 */
[----:B-----5:R1:W-:Y:S04]  /*8c90*/  ST.E.128 [R2.64], R48 ;  /* 0x0000003002007985 */ /* 0x0203e8000c101d06 */
.L_x_8263:
[----:B------:R-:W-:Y:S05]  /*8ca0*/  BSYNC B1 ;  /* 0x0000000000017941 */ /* 0x000fea0003800000 */
.L_x_8262:
        /* <DEDUP_REMOVED lines=92> */
.L_x_8269:
[----:B------:R-:W-:Y:S05]  /*9270*/  BSYNC B0 ;  /* 0x0000000000007941 */ /* 0x000fea0003800000 */
.L_x_8268:
[C---:B------:R-:W-:Y:S04]  /*9280*/  LEA R2, P0, R101.reuse, R142, 0x1 ;  /* 0x0000008e65027211 */ /* 0x040fe800078008ff */
[----:B------:R-:W-:Y:S05]  /*9290*/  LEA.HI.X R3, R101, R143, R102, 0x1, P0 ;  /* 0x0000008f65037211 */ /* 0x000fea00000f0c66 */
[----:B-----5:R1:W-:Y:S04]  /*92a0*/  ST.E.128 [R2.64], R48 ;  /* 0x0000003002007985 */ /* 0x0203e8000c101d06 */
.L_x_8267:
[----:B------:R-:W-:Y:S05]  /*92b0*/  BSYNC B1 ;  /* 0x0000000000017941 */ /* 0x000fea0003800000 */
.L_x_8266:
        /* <DEDUP_REMOVED lines=29> */
[----:B------:R-:W-:Y:S02]  /*9490*/  LEA.HI.X.SX32 R208, R208, R153, 0x1, P2 ;  /* 0x00000099d0d07211 */ /* 0x000fe400010f0eff */
[C---:B-1----:R-:W-:Y:S01]  /*94a0*/  LEA R210, P0, R205.reuse, R138, 0x1 ;  /* 0x0000008acdd27211 */ /* 0x042fe200078008ff */
        /* <DEDUP_REMOVED lines=61> */
.L_x_8273:
[----:B------:R-:W-:Y:S05]  /*9880*/  BSYNC B0 ;  /* 0x0000000000007941 */ /* 0x000fea0003800000 */
.L_x_8272:
[C---:B------:R-:W-:Y:S04]  /*9890*/  LEA R2, P0, R97.reuse, R142, 0x1 ;  /* 0x0000008e61027211 */ /* 0x040fe800078008ff */
[----:B------:R-:W-:Y:S05]  /*98a0*/  LEA.HI.X R3, R97, R143, R98, 0x1, P0 ;  /* 0x0000008f61037211 */ /* 0x000fea00000f0c62 */
[----:B-----5:R1:W-:Y:S04]  /*98b0*/  ST.E.128 [R2.64], R48 ;  /* 0x0000003002007985 */ /* 0x0203e8000c101d06 */
.L_x_8271:
[----:B------:R-:W-:Y:S05]  /*98c0*/  BSYNC B1 ;  /* 0x0000000000017941 */ /* 0x000fea0003800000 */
.L_x_8270:
        /* <DEDUP_REMOVED lines=91> */
.L_x_8275:
[----:B------:R-:W-:Y:S05]  /*9e80*/  BSYNC B0 ;  /* 0x0000000000007941 */ /* 0x000fea0003800000 */
.L_x_8274:
[C---:B------:R-:W-:Y:S04]  /*9e90*/  LEA R2, P0, R91.reuse, R142, 0x1 ;  /* 0x0000008e5b027211 */ /* 0x040fe800078008ff */
[----:B------:R-:W-:Y:S05]  /*9ea0*/  LEA.HI.X R3, R91, R143, R92, 0x1, P0 ;  /* 0x0000008f5b037211 */ /* 0x000fea00000f0c5c */
[----:B-----5:R1:W-:Y:S04]  /*9eb0*/  ST.E.128 [R2.64], R48 ;  /* 0x0000003002007985 */ /* 0x0203e8000c101d06 */
.L_x_8261:
[----:B------:R-:W-:Y:S05]  /*9ec0*/  BSYNC B2 ;  /* 0x0000000000027941 */ /* 0x000fea0003800000 */
.L_x_8260:
        /* <DEDUP_REMOVED lines=97> */
.L_x_8281:
[----:B------:R-:W-:Y:S05]  /*a4e0*/  BSYNC B0 ;  /* 0x0000000000007941 */ /* 0x000fea0003800000 */
.L_x_8280:
[C---:B------:R-:W-:Y:S04]  /*a4f0*/  LEA R2, P0, R103.reuse, R142, 0x1 ;  /* 0x0000008e67027211 */ /* 0x040fe800078008ff */
[----:B------:R-:W-:Y:S05]  /*a500*/  LEA.HI.X R3, R103, R143, R104, 0x1, P0 ;  /* 0x0000008f67037211 */ /* 0x000fea00000f0c68 */
[----:B-----5:R1:W-:Y:S04]  /*a510*/  ST.E.128 [R2.64], R48 ;  /* 0x0000003002007985 */ /* 0x0203e8000c101d06 */
.L_x_8279:
[----:B------:R-:W-:Y:S05]  /*a520*/  BSYNC B1 ;  /* 0x0000000000017941 */ /* 0x000fea0003800000 */
.L_x_8278:
        /* <DEDUP_REMOVED lines=92> */
.L_x_8285:
[----:B------:R-:W-:Y:S05]  /*aaf0*/  BSYNC B0 ;  /* 0x0000000000007941 */ /* 0x000fea0003800000 */
.L_x_8284:
[C---:B------:R-:W-:Y:S04]  /*ab00*/  LEA R2, P0, R99.reuse, R142, 0x1 ;  /* 0x0000008e63027211 */ /* 0x040fe800078008ff */
[----:B------:R-:W-:Y:S05]  /*ab10*/  LEA.HI.X R3, R99, R143, R100, 0x1, P0 ;  /* 0x0000008f63037211 */ /* 0x000fea00000f0c64 */
[----:B-----5:R1:W-:Y:S04]  /*ab20*/  ST.E.128 [R2.64], R48 ;  /* 0x0000003002007985 */ /* 0x0203e8000c101d06 */
.L_x_8283:
[----:B------:R-:W-:Y:S05]  /*ab30*/  BSYNC B1 ;  /* 0x0000000000017941 */ /* 0x000fea0003800000 */
.L_x_8282:
        /* <DEDUP_REMOVED lines=92> */
.L_x_8289:
[----:B------:R-:W-:Y:S05]  /*b100*/  BSYNC B0 ;  /* 0x0000000000007941 */ /* 0x000fea0003800000 */
.L_x_8288:
[C---:B------:R-:W-:Y:S04]  /*b110*/  LEA R2, P0, R95.reuse, R142, 0x1 ;  /* 0x0000008e5f027211 */ /* 0x040fe800078008ff */
[----:B------:R-:W-:Y:S05]  /*b120*/  LEA.HI.X R3, R95, R143, R96, 0x1, P0 ;  /* 0x0000008f5f037211 */ /* 0x000fea00000f0c60 */
[----:B-----5:R1:W-:Y:S04]  /*b130*/  ST.E.128 [R2.64], R48 ;  /* 0x0000003002007985 */ /* 0x0203e8000c101d06 */
.L_x_8287:
[----:B------:R-:W-:Y:S05]  /*b140*/  BSYNC B1 ;  /* 0x0000000000017941 */ /* 0x000fea0003800000 */
.L_x_8286:
        /* <DEDUP_REMOVED lines=91> */
.L_x_8291:
[----:B------:R-:W-:Y:S05]  /*b700*/  BSYNC B0 ;  /* 0x0000000000007941 */ /* 0x000fea0003800000 */
.L_x_8290:
[C---:B------:R-:W-:Y:S04]  /*b710*/  LEA R2, P0, R89.reuse, R142, 0x1 ;  /* 0x0000008e59027211 */ /* 0x040fe800078008ff */
[----:B------:R-:W-:Y:S05]  /*b720*/  LEA.HI.X R3, R89, R143, R90, 0x1, P0 ;  /* 0x0000008f59037211 */ /* 0x000fea00000f0c5a */
[----:B-----5:R1:W-:Y:S04]  /*b730*/  ST.E.128 [R2.64], R48 ;  /* 0x0000003002007985 */ /* 0x0203e8000c101d06 */
.L_x_8277:
[----:B------:R-:W-:Y:S05]  /*b740*/  BSYNC B2 ;  /* 0x0000000000027941 */ /* 0x000fea0003800000 */
.L_x_8276:
        /* <DEDUP_REMOVED lines=98> */
.L_x_8297:
[----:B------:R-:W-:Y:S05]  /*bd70*/  BSYNC B0 ;  /* 0x0000000000007941 */ /* 0x000fea0003800000 */
.L_x_8296:
[----:B------:R-:W-:Y:S02]  /*bd80*/  IMAD R0, R69, 0x60, RZ ;  /* 0x0000006045007824 */ /* 0x000fe400078e02ff */
[----:B------:R-:W-:Y:S05]  /*bd90*/  IMAD.WIDE.U32 R2, R68, 0x60, R142 ;  /* 0x0000006044027825 */ /* 0x000fea00078e008e */
[----:B------:R-:W-:Y:S05]  /*bda0*/  IADD3 R3, R3, R0, RZ ;  /* 0x0000000003037210 */ /* 0x000fea0007ffe0ff */
[----:B-----5:R1:W-:Y:S02]  /*bdb0*/  ST.E.128 [R2.64], R48 ;  /* 0x0000003002007985 */ /* 0x0203e4000c101d06 */
.L_x_8295:
[----:B------:R-:W-:Y:S05]  /*bdc0*/  BSYNC B1 ;  /* 0x0000000000017941 */ /* 0x000fea0003800000 */
.L_x_8294:
        /* <DEDUP_REMOVED lines=92> */
.L_x_8301:
[----:B------:R-:W-:Y:S05]  /*c390*/  BSYNC B0 ;  /* 0x0000000000007941 */ /* 0x000fea0003800000 */
.L_x_8300:
[C---:B------:R-:W-:Y:S04]  /*c3a0*/  LEA R2, P0, R94.reuse, R142, 0x1 ;  /* 0x0000008e5e027211 */ /* 0x040fe800078008ff */
[----:B------:R-:W-:Y:S05]  /*c3b0*/  LEA.HI.X R3, R94, R143, R93, 0x1, P0 ;  /* 0x0000008f5e037211 */ /* 0x000fea00000f0c5d */
[----:B-----5:R1:W-:Y:S04]  /*c3c0*/  ST.E.128 [R2.64], R48 ;  /* 0x0000003002007985 */ /* 0x0203e8000c101d06 */
.L_x_8299:
[----:B------:R-:W-:Y:S05]  /*c3d0*/  BSYNC B1 ;  /* 0x0000000000017941 */ /* 0x000fea0003800000 */
.L_x_8298:
        /* <DEDUP_REMOVED lines=92> */
.L_x_8305:
[----:B------:R-:W-:Y:S05]  /*c9a0*/  BSYNC B0 ;  /* 0x0000000000007941 */ /* 0x000fea0003800000 */
.L_x_8304:
[C---:B------:R-:W-:Y:S04]  /*c9b0*/  LEA R2, P0, R88.reuse, R142, 0x1 ;  /* 0x0000008e58027211 */ /* 0x040fe800078008ff */
[----:B------:R-:W-:Y:S05]  /*c9c0*/  LEA.HI.X R3, R88, R143, R87, 0x1, P0 ;  /* 0x0000008f58037211 */ /* 0x000fea00000f0c57 */
[----:B-----5:R1:W-:Y:S04]  /*c9d0*/  ST.E.128 [R2.64], R48 ;  /* 0x0000003002007985 */ /* 0x0203e8000c101d06 */
.L_x_8303:
[----:B------:R-:W-:Y:S05]  /*c9e0*/  BSYNC B1 ;  /* 0x0000000000017941 */ /* 0x000fea0003800000 */
.L_x_8302:
        /* <DEDUP_REMOVED lines=91> */
.L_x_8307:
[----:B------:R-:W-:Y:S05]  /*cfa0*/  BSYNC B0 ;  /* 0x0000000000007941 */ /* 0x000fea0003800000 */
.L_x_8306:
[C---:B-1----:R-:W-:Y:S04]  /*cfb0*/  LEA R2, P0, R86.reuse, R142, 0x1 ;  /* 0x0000008e56027211 */ /* 0x042fe800078008ff */
[----:B------:R-:W-:Y:S05]  /*cfc0*/  LEA.HI.X R3, R86, R143, R85, 0x1, P0 ;  /* 0x0000008f56037211 */ /* 0x000fea00000f0c55 */
[----:B-----5:R1:W-:Y:S04]  /*cfd0*/  ST.E.128 [R2.64], R24 ;  /* 0x0000001802007985 */ /* 0x0203e8000c101d06 */
.L_x_8293:
[----:B------:R-:W-:Y:S05]  /*cfe0*/  BSYNC B2 ;  /* 0x0000000000027941 */ /* 0x000fea0003800000 */
.L_x_8292:
[----:B-12---:R-:W2:Y:S02]  /*cff0*/  LD.E R3, [R10.64+0xd0] ;  /* 0x0000d0060a037980 */ /* 0x006ea4000c101900 */
[----:B--2---:R-:W-:Y:S05]  /*d000*/  IMAD.U32 R3, R3, -0x20, RZ ;  /* 0xffffffe003037824 */ /* 0x004fea00078e00ff */
[C---:B------:R-:W-:Y:S02]  /*d010*/  LEA R140, P1, R3.reuse, R140, 0x1 ;  /* 0x0000008c038c7211 */ /* 0x040fe400078208ff */
[C---:B------:R-:W-:Y:S02]  /*d020*/  LEA R138, P0, R3.reuse, R138, 0x1 ;  /* 0x0000008a038a7211 */ /* 0x040fe400078008ff */
[C---:B------:R-:W-:Y:S02]  /*d030*/  LEA.HI.X.SX32 R141, R3.reuse, R141, 0x1, P1 ;  /* 0x0000008d038d7211 */ /* 0x040fe400008f0eff */
[----:B------:R-:W-:Y:S01]  /*d040*/  LEA.HI.X.SX32 R139, R3, R139, 0x1, P0 ;  /* 0x0000008b038b7211 */ /* 0x000fe200000f0eff */
[----:B------:R-:W-:-:S05]  /*d050*/  BRA `(.L_x_8243) ;  /* 0x0000076000007947 */ /* 0x000fca0003800000 */
.L_x_8209:
        /* <DEDUP_REMOVED lines=14> */
.L_x_8309:
[----:B------:R-:W-:Y:S05]  /*d140*/  BSYNC B0 ;  /* 0x0000000000007941 */ /* 0x000fea0003800000 */
.L_x_8308:
        /* <DEDUP_REMOVED lines=33> */
.L_x_8311:
[----:B------:R-:W-:Y:S05]  /*d360*/  BSYNC B0 ;  /* 0x0000000000007941 */ /* 0x000fea0003800000 */
.L_x_8310:
        /* <DEDUP_REMOVED lines=33> */
.L_x_8313:
[----:B------:R-:W-:Y:S05]  /*d580*/  BSYNC B0 ;  /* 0x0000000000007941 */ /* 0x000fea0003800000 */
.L_x_8312:
        /* <DEDUP_REMOVED lines=35> */
.L_x_8243:
[----:B------:R-:W-:Y:S05]  /*d7c0*/  BSYNC B3 ;  /* 0x0000000000037941 */ /* 0x000fea0003800000 */
.L_x_8208:
        /* <DEDUP_REMOVED lines=89> */
.L_x_8315:
        /* <DEDUP_REMOVED lines=8> */
.L_x_8316:
[----:B------:R-:W-:Y:S05]  /*dde0*/  BSYNC B0 ;  /* 0x0000000000007941 */ /* 0x000fea0003800000 */
.L_x_8314:
[----:B------:R-:W-:Y:S04]  /*ddf0*/  IADD3 R9, R9, -0x1, RZ ;  /* 0xffffffff09097810 */ /* 0x000fe80007ffe0ff */
[----:B------:R-:W-:Y:S11]  /*de00*/  ISETP.GT.AND P0, PT, R9, R106, PT ;  /* 0x0000006a0900720c */ /* 0x000ff60003f04270 */
[----:B------:R-:W-:Y:S02]  /*de10*/  @!UPT UIADD3 URZ, URZ, URZ, URZ ;  /* 0x0000003f3f3ff290 */ /* 0x000fe4000fffe03f */
[----:B------:R-:W-:-:S05]  /*de20*/  @P0 BRA `(.L_x_8317) ;  /* 0xffff53a000000947 */ /* 0x000fca000383ffff */
.L_x_8199:
        /* <DEDUP_REMOVED lines=108> */
.L_x_8326:
[----:B------:R-:W-:Y:S05]  /*e4f0*/  BSYNC B0 ;  /* 0x0000000000007941 */ /* 0x000fea0003800000 */
.L_x_8325:
[----:B-----5:R3:W-:Y:S02]  /*e500*/  STS.128 [R237], R24 ;  /* 0x00000018ed007388 */ /* 0x0207e40000000c00 */
.L_x_8324:
[----:B------:R-:W-:Y:S05]  /*e510*/  BSYNC B1 ;  /* 0x0000000000017941 */ /* 0x000fea0003800000 */
.L_x_8323:
        /* <DEDUP_REMOVED lines=47> */
.L_x_8330:
[----:B------:R-:W-:Y:S05]  /*e810*/  BSYNC B0 ;  /* 0x0000000000007941 */ /* 0x000fea0003800000 */
.L_x_8329:
[----:B-----5:R1:W-:Y:S02]  /*e820*/  STS.128 [R237+0x2000], R24 ;  /* 0x00200018ed007388 */ /* 0x0203e40000000c00 */
.L_x_8328:
[----:B------:R-:W-:Y:S05]  /*e830*/  BSYNC B1 ;  /* 0x0000000000017941 */ /* 0x000fea0003800000 */
.L_x_8327:
        /* <DEDUP_REMOVED lines=47> */
.L_x_8334:
[----:B------:R-:W-:Y:S05]  /*eb30*/  BSYNC B0 ;  /* 0x0000000000007941 */ /* 0x000fea0003800000 */
.L_x_8333:
[----:B-----5:R3:W-:Y:S02]  /*eb40*/  STS.128 [R237+0x4000], R24 ;  /* 0x00400018ed007388 */ /* 0x0207e40000000c00 */
.L_x_8332:
[----:B------:R-:W-:Y:S05]  /*eb50*/  BSYNC B1 ;  /* 0x0000000000017941 */ /* 0x000fea0003800000 */
.L_x_8331:
        /* <DEDUP_REMOVED lines=46> */
.L_x_8336:
[----:B------:R-:W-:Y:S05]  /*ee40*/  BSYNC B0 ;  /* 0x0000000000007941 */ /* 0x000fea0003800000 */
.L_x_8335:
[----:B-----5:R3:W-:Y:S02]  /*ee50*/  STS.128 [R237+0x6000], R24 ;  /* 0x00600018ed007388 */ /* 0x0207e40000000c00 */
.L_x_8322:
[----:B------:R-:W-:Y:S05]  /*ee60*/  BSYNC B2 ;  /* 0x0000000000027941 */ /* 0x000fea0003800000 */
.L_x_8321:
        /* <DEDUP_REMOVED lines=60> */
.L_x_8342:
[----:B------:R-:W-:Y:S05]  /*f230*/  BSYNC B0 ;  /* 0x0000000000007941 */ /* 0x000fea0003800000 */
.L_x_8341:
[----:B-----5:R3:W-:Y:S02]  /*f240*/  STS.128 [R237+0x800], R24 ;  /* 0x00080018ed007388 */ /* 0x0207e40000000c00 */
.L_x_8340:
[----:B------:R-:W-:Y:S05]  /*f250*/  BSYNC B1 ;  /* 0x0000000000017941 */ /* 0x000fea0003800000 */
.L_x_8339:
        /* <DEDUP_REMOVED lines=47> */
.L_x_8346:
[----:B------:R-:W-:Y:S05]  /*f550*/  BSYNC B0 ;  /* 0x0000000000007941 */ /* 0x000fea0003800000 */
.L_x_8345:
[----:B-----5:R3:W-:Y:S02]  /*f560*/  STS.128 [R237+0x2800], R24 ;  /* 0x00280018ed007388 */ /* 0x0207e40000000c00 */
.L_x_8344:
[----:B------:R-:W-:Y:S05]  /*f570*/  BSYNC B1 ;  /* 0x0000000000017941 */ /* 0x000fea0003800000 */
.L_x_8343:
        /* <DEDUP_REMOVED lines=47> */
.L_x_8350:
[----:B------:R-:W-:Y:S05]  /*f870*/  BSYNC B0 ;  /* 0x0000000000007941 */ /* 0x000fea0003800000 */
.L_x_8349:
[----:B-----5:R3:W-:Y:S02]  /*f880*/  STS.128 [R237+0x4800], R24 ;  /* 0x00480018ed007388 */ /* 0x0207e40000000c00 */
.L_x_8348:
[----:B------:R-:W-:Y:S05]  /*f890*/  BSYNC B1 ;  /* 0x0000000000017941 */ /* 0x000fea0003800000 */
.L_x_8347:
        /* <DEDUP_REMOVED lines=45> */
.L_x_8352:
[----:B------:R-:W-:Y:S05]  /*fb70*/  BSYNC B0 ;  /* 0x0000000000007941 */ /* 0x000fea0003800000 */
.L_x_8351:
[----:B-----5:R1:W-:Y:S02]  /*fb80*/  STS.128 [R237+0x6800], R44 ;  /* 0x0068002ced007388 */ /* 0x0203e40000000c00 */
.L_x_8338:
[----:B------:R-:W-:Y:S05]  /*fb90*/  BSYNC B2 ;  /* 0x0000000000027941 */ /* 0x000fea0003800000 */
.L_x_8337:
        /* <DEDUP_REMOVED lines=60> */
.L_x_8358:
[----:B------:R-:W-:Y:S05]  /*ff60*/  BSYNC B0 ;  /* 0x0000000000007941 */ /* 0x000fea0003800000 */
.L_x_8357:
[----:B-----5:R3:W-:Y:S02]  /*ff70*/  STS.128 [R237+0x1000], R24 ;  /* 0x00100018ed007388 */ /* 0x0207e40000000c00 */
.L_x_8356:
[----:B------:R-:W-:Y:S05]  /*ff80*/  BSYNC B1 ;  /* 0x0000000000017941 */ /* 0x000fea0003800000 */
.L_x_8355:
        /* <DEDUP_REMOVED lines=46> */
.L_x_8362:
[----:B------:R-:W-:Y:S05]  /*10270*/  BSYNC B0 ;  /* 0x0000000000007941 */ /* 0x000fea0003800000 */
.L_x_8361:
[----:B-----5:R3:W-:Y:S02]  /*10280*/  STS.128 [R237+0x3000], R24 ;  /* 0x00300018ed007388 */ /* 0x0207e40000000c00 */
.L_x_8360:
[----:B------:R-:W-:Y:S05]  /*10290*/  BSYNC B1 ;  /* 0x0000000000017941 */ /* 0x000fea0003800000 */
.L_x_8359:
        /* <DEDUP_REMOVED lines=46> */
.L_x_8366:
[----:B------:R-:W-:Y:S05]  /*10580*/  BSYNC B0 ;  /* 0x0000000000007941 */ /* 0x000fea0003800000 */
.L_x_8365:
[----:B-----5:R3:W-:Y:S02]  /*10590*/  STS.128 [R237+0x5000], R24 ;  /* 0x00500018ed007388 */ /* 0x0207e40000000c00 */
.L_x_8364:
[----:B------:R-:W-:Y:S05]  /*105a0*/  BSYNC B1 ;  /* 0x0000000000017941 */ /* 0x000fea0003800000 */
.L_x_8363:
        /* <DEDUP_REMOVED lines=47> */
.L_x_8368:
[----:B------:R-:W-:Y:S05]  /*108a0*/  BSYNC B0 ;  /* 0x0000000000007941 */ /* 0x000fea0003800000 */
.L_x_8367:
[----:B-----5:R3:W-:Y:S02]  /*108b0*/  STS.128 [R237+0x7000], R24 ;  /* 0x00700018ed007388 */ /* 0x0207e40000000c00 */
.L_x_8354:
[----:B------:R-:W-:Y:S05]  /*108c0*/  BSYNC B2 ;  /* 0x0000000000027941 */ /* 0x000fea0003800000 */
.L_x_8353:
        /* <DEDUP_REMOVED lines=59> */
.L_x_8373:
[----:B------:R-:W-:Y:S05]  /*10c80*/  BSYNC B0 ;  /* 0x0000000000007941 */ /* 0x000fea0003800000 */
.L_x_8372:
[----:B-----5:R1:W-:Y:S02]  /*10c90*/  STS.128 [R237+0x1800], R20 ;  /* 0x00180014ed007388 */ /* 0x0203e40000000c00 */
.L_x_8371:
[----:B------:R-:W-:Y:S05]  /*10ca0*/  BSYNC B1 ;  /* 0x0000000000017941 */ /* 0x000fea0003800000 */
.L_x_8370:
        /* <DEDUP_REMOVED lines=46> */
.L_x_8377:
[----:B------:R-:W-:Y:S05]  /*10f90*/  BSYNC B0 ;  /* 0x0000000000007941 */ /* 0x000fea0003800000 */
.L_x_8376:
[----:B-----5:R1:W-:Y:S02]  /*10fa0*/  STS.128 [R237+0x3800], R20 ;  /* 0x00380014ed007388 */ /* 0x0203e40000000c00 */
.L_x_8375:
[----:B------:R-:W-:Y:S05]  /*10fb0*/  BSYNC B1 ;  /* 0x0000000000017941 */ /* 0x000fea0003800000 */
.L_x_8374:
        /* <DEDUP_REMOVED lines=46> */
.L_x_8381:
[----:B------:R-:W-:Y:S05]  /*112a0*/  BSYNC B0 ;  /* 0x0000000000007941 */ /* 0x000fea0003800000 */
.L_x_8380:
[----:B-----5:R1:W-:Y:S02]  /*112b0*/  STS.128 [R237+0x5800], R20 ;  /* 0x00580014ed007388 */ /* 0x0203e40000000c00 */
.L_x_8379:
[----:B------:R-:W-:Y:S05]  /*112c0*/  BSYNC B1 ;  /* 0x0000000000017941 */ /* 0x000fea0003800000 */
.L_x_8378:
        /* <DEDUP_REMOVED lines=45> */
.L_x_8383:
[----:B------:R-:W-:Y:S05]  /*115a0*/  BSYNC B0 ;  /* 0x0000000000007941 */ /* 0x000fea0003800000 */
.L_x_8382:
[----:B-----5:R1:W-:Y:S01]  /*115b0*/  STS.128 [R237+0x7800], R40 ;  /* 0x00780028ed007388 */ /* 0x0203e20000000c00 */
[----:B------:R-:W-:Y:S05]  /*115c0*/  BRA `(.L_x_8369) ;  /* 0x000066f000007947 */ /* 0x000fea0003800000 */
.L_x_8320:
        /* <DEDUP_REMOVED lines=89> */
.L_x_8389:
[----:B------:R-:W-:Y:S05]  /*11b60*/  BSYNC B0 ;  /* 0x0000000000007941 */ /* 0x000fea0003800000 */
.L_x_8388:
[----:B-----5:R3:W-:Y:S02]  /*11b70*/  STS.128 [R237], R32 ;  /* 0x00000020ed007388 */ /* 0x0207e40000000c00 */
.L_x_8387:
[----:B------:R-:W-:Y:S05]  /*11b80*/  BSYNC B1 ;  /* 0x0000000000017941 */ /* 0x000fea0003800000 */
.L_x_8386:
        /* <DEDUP_REMOVED lines=87> */
.L_x_8393:
[----:B------:R-:W-:Y:S05]  /*12100*/  BSYNC B0 ;  /* 0x0000000000007941 */ /* 0x000fea0003800000 */
.L_x_8392:
[----:B-----5:R1:W-:Y:S02]  /*12110*/  STS.128 [R237+0x2000], R32 ;  /* 0x00200020ed007388 */ /* 0x0203e40000000c00 */
.L_x_8391:
[----:B------:R-:W-:Y:S05]  /*12120*/  BSYNC B1 ;  /* 0x0000000000017941 */ /* 0x000fea0003800000 */
.L_x_8390:
        /* <DEDUP_REMOVED lines=87> */
.L_x_8397:
[----:B------:R-:W-:Y:S05]  /*126a0*/  BSYNC B0 ;  /* 0x0000000000007941 */ /* 0x000fea0003800000 */
.L_x_8396:
[----:B-----5:R3:W-:Y:S02]  /*126b0*/  STS.128 [R237+0x4000], R32 ;  /* 0x00400020ed007388 */ /* 0x0207e40000000c00 */
.L_x_8395:
[----:B------:R-:W-:Y:S05]  /*126c0*/  BSYNC B1 ;  /* 0x0000000000017941 */ /* 0x000fea0003800000 */
.L_x_8394:
        /* <DEDUP_REMOVED lines=86> */
.L_x_8399:
[----:B------:R-:W-:Y:S05]  /*12c30*/  BSYNC B0 ;  /* 0x0000000000007941 */ /* 0x000fea0003800000 */
.L_x_8398:
[----:B-----5:R3:W-:Y:S02]  /*12c40*/  STS.128 [R237+0x6000], R32 ;  /* 0x00600020ed007388 */ /* 0x0207e40000000c00 */
.L_x_8385:
[----:B------:R-:W-:Y:S05]  /*12c50*/  BSYNC B2 ;  /* 0x0000000000027941 */ /* 0x000fea0003800000 */
.L_x_8384:
        /* <DEDUP_REMOVED lines=94> */
.L_x_8405:
[----:B------:R-:W-:Y:S05]  /*13240*/  BSYNC B0 ;  /* 0x0000000000007941 */ /* 0x000fea0003800000 */
.L_x_8404:
[----:B-----5:R3:W-:Y:S02]  /*13250*/  STS.128 [R237+0x800], R32 ;  /* 0x00080020ed007388 */ /* 0x0207e40000000c00 */
.L_x_8403:
[----:B------:R-:W-:Y:S05]  /*13260*/  BSYNC B1 ;  /* 0x0000000000017941 */ /* 0x000fea0003800000 */
.L_x_8402:
        /* <DEDUP_REMOVED lines=90> */
.L_x_8409:
[----:B------:R-:W-:Y:S05]  /*13810*/  BSYNC B0 ;  /* 0x0000000000007941 */ /* 0x000fea0003800000 */
.L_x_8408:
[----:B-----5:R3:W-:Y:S02]  /*13820*/  STS.128 [R237+0x2800], R32 ;  /* 0x00280020ed007388 */ /* 0x0207e40000000c00 */
.L_x_8407:
[----:B------:R-:W-:Y:S05]  /*13830*/  BSYNC B1 ;  /* 0x0000000000017941 */ /* 0x000fea0003800000 */
.L_x_8406:
        /* <DEDUP_REMOVED lines=90> */
.L_x_8413:
[----:B------:R-:W-:Y:S05]  /*13de0*/  BSYNC B0 ;  /* 0x0000000000007941 */ /* 0x000fea0003800000 */
.L_x_8412:
[----:B-----5:R3:W-:Y:S02]  /*13df0*/  STS.128 [R237+0x4800], R32 ;  /* 0x00480020ed007388 */ /* 0x0207e40000000c00 */
.L_x_8411:
[----:B------:R-:W-:Y:S05]  /*13e00*/  BSYNC B1 ;  /* 0x0000000000017941 */ /* 0x000fea0003800000 */
.L_x_8410:
        /* <DEDUP_REMOVED lines=90> */
.L_x_8415:
[----:B------:R-:W-:Y:S05]  /*143b0*/  BSYNC B0 ;  /* 0x0000000000007941 */ /* 0x000fea0003800000 */
.L_x_8414:
[----:B-----5:R1:W-:Y:S02]  /*143c0*/  STS.128 [R237+0x6800], R20 ;  /* 0x00680014ed007388 */ /* 0x0203e40000000c00 */
.L_x_8401:
[----:B------:R-:W-:Y:S05]  /*143d0*/  BSYNC B2 ;  /* 0x0000000000027941 */ /* 0x000fea0003800000 */
.L_x_8400:
        /* <DEDUP_REMOVED lines=95> */
.L_x_8421:
[----:B------:R-:W-:Y:S05]  /*149d0*/  BSYNC B0 ;  /* 0x0000000000007941 */ /* 0x000fea0003800000 */
.L_x_8420:
[----:B-----5:R3:W-:Y:S02]  /*149e0*/  STS.128 [R237+0x1000], R32 ;  /* 0x00100020ed007388 */ /* 0x0207e40000000c00 */
.L_x_8419:
[----:B------:R-:W-:Y:S05]  /*149f0*/  BSYNC B1 ;  /* 0x0000000000017941 */ /* 0x000fea0003800000 */
.L_x_8418:
        /* <DEDUP_REMOVED lines=90> */
.L_x_8425:
[----:B------:R-:W-:Y:S05]  /*14fa0*/  BSYNC B0 ;  /* 0x0000000000007941 */ /* 0x000fea0003800000 */
.L_x_8424:
[----:B-----5:R3:W-:Y:S02]  /*14fb0*/  STS.128 [R237+0x3000], R32 ;  /* 0x00300020ed007388 */ /* 0x0207e40000000c00 */
.L_x_8423:
[----:B------:R-:W-:Y:S05]  /*14fc0*/  BSYNC B1 ;  /* 0x0000000000017941 */ /* 0x000fea0003800000 */
.L_x_8422:
        /* <DEDUP_REMOVED lines=90> */
.L_x_8429:
[----:B------:R-:W-:Y:S05]  /*15570*/  BSYNC B0 ;  /* 0x0000000000007941 */ /* 0x000fea0003800000 */
.L_x_8428:
[----:B-----5:R3:W-:Y:S02]  /*15580*/  STS.128 [R237+0x5000], R32 ;  /* 0x00500020ed007388 */ /* 0x0207e40000000c00 */
.L_x_8427:
[----:B------:R-:W-:Y:S05]  /*15590*/  BSYNC B1 ;  /* 0x0000000000017941 */ /* 0x000fea0003800000 */
.L_x_8426:
        /* <DEDUP_REMOVED lines=92> */
.L_x_8431:
[----:B------:R-:W-:Y:S05]  /*15b60*/  BSYNC B0 ;  /* 0x0000000000007941 */ /* 0x000fea0003800000 */
.L_x_8430:
[----:B-----5:R1:W-:Y:S02]  /*15b70*/  STS.128 [R237+0x7000], R24 ;  /* 0x00700018ed007388 */ /* 0x0203e40000000c00 */
.L_x_8417:
[----:B------:R-:W-:Y:S05]  /*15b80*/  BSYNC B2 ;  /* 0x0000000000027941 */ /* 0x000fea0003800000 */
.L_x_8416:
        /* <DEDUP_REMOVED lines=95> */
.L_x_8435:
[----:B------:R-:W-:Y:S05]  /*16180*/  BSYNC B0 ;  /* 0x0000000000007941 */ /* 0x000fea0003800000 */
.L_x_8434:
[----:B-----5:R1:W-:Y:S02]  /*16190*/  STS.128 [R237+0x1800], R20 ;  /* 0x00180014ed007388 */ /* 0x0203e40000000c00 */
.L_x_8433:
[----:B------:R-:W-:Y:S05]  /*161a0*/  BSYNC B1 ;  /* 0x0000000000017941 */ /* 0x000fea0003800000 */
.L_x_8432:
        /* <DEDUP_REMOVED lines=91> */
.L_x_8439:
[----:B------:R-:W-:Y:S05]  /*16760*/  BSYNC B0 ;  /* 0x0000000000007941 */ /* 0x000fea0003800000 */
.L_x_8438:
[----:B-----5:R1:W-:Y:S02]  /*16770*/  STS.128 [R237+0x3800], R20 ;  /* 0x00380014ed007388 */ /* 0x0203e40000000c00 */
.L_x_8437:
[----:B------:R-:W-:Y:S05]  /*16780*/  BSYNC B1 ;  /* 0x0000000000017941 */ /* 0x000fea0003800000 */
.L_x_8436:
        /* <DEDUP_REMOVED lines=92> */
.L_x_8443:
[----:B------:R-:W-:Y:S05]  /*16d50*/  BSYNC B0 ;  /* 0x0000000000007941 */ /* 0x000fea0003800000 */
.L_x_8442:
[----:B-----5:R1:W-:Y:S02]  /*16d60*/  STS.128 [R237+0x5800], R20 ;  /* 0x00580014ed007388 */ /* 0x0203e40000000c00 */
.L_x_8441:
[----:B------:R-:W-:Y:S05]  /*16d70*/  BSYNC B1 ;  /* 0x0000000000017941 */ /* 0x000fea0003800000 */
.L_x_8440:
        /* <DEDUP_REMOVED lines=92> */
.L_x_8445:
[----:B------:R-:W-:Y:S05]  /*17340*/  BSYNC B0 ;  /* 0x0000000000007941 */ /* 0x000fea0003800000 */
.L_x_8444:
[----:B-----5:R1:W-:Y:S01]  /*17350*/  STS.128 [R237+0x7800], R20 ;  /* 0x00780014ed007388 */ /* 0x0203e20000000c00 */
[----:B------:R-:W-:Y:S05]  /*17360*/  BRA `(.L_x_8369) ;  /* 0x0000095000007947 */ /* 0x000fea0003800000 */
.L_x_8319:
        /* <DEDUP_REMOVED lines=37> */
.L_x_8447:
[----:B------:R-:W-:Y:S05]  /*175c0*/  BSYNC B0 ;  /* 0x0000000000007941 */ /* 0x000fea0003800000 */
.L_x_8446:
        /* <DEDUP_REMOVED lines=36> */
.L_x_8449:
[----:B------:R-:W-:Y:S05]  /*17810*/  BSYNC B0 ;  /* 0x0000000000007941 */ /* 0x000fea0003800000 */
.L_x_8448:
        /* <DEDUP_REMOVED lines=36> */
.L_x_8451:
[----:B------:R-:W-:Y:S05]  /*17a60*/  BSYNC B0 ;  /* 0x0000000000007941 */ /* 0x000fea0003800000 */
.L_x_8450:
        /* <DEDUP_REMOVED lines=37> */
.L_x_8369:
[----:B------:R-:W-:Y:S05]  /*17cc0*/  BSYNC B3 ;  /* 0x0000000000037941 */ /* 0x000fea0003800000 */
.L_x_8318:
        /* <DEDUP_REMOVED lines=38> */
.L_x_8453:
[----:B------:R-:W-:Y:S05]  /*17f30*/  BSYNC B0 ;  /* 0x0000000000007941 */ /* 0x000fea0003800000 */
.L_x_8452:
        /* <DEDUP_REMOVED lines=38> */
.L_x_8455:
[----:B------:R-:W-:Y:S05]  /*181a0*/  BSYNC B0 ;  /* 0x0000000000007941 */ /* 0x000fea0003800000 */
.L_x_8454:
        /* <DEDUP_REMOVED lines=40> */
.L_x_8457:
[----:B------:R-:W-:Y:S05]  /*18430*/  BSYNC B0 ;  /* 0x0000000000007941 */ /* 0x000fea0003800000 */
.L_x_8456:
        /* <DEDUP_REMOVED lines=43> */
.L_x_8459:
[----:B------:R-:W-:Y:S05]  /*186f0*/  BSYNC B0 ;  /* 0x0000000000007941 */ /* 0x000fea0003800000 */
.L_x_8458:
[----:B-12---:R-:W2:Y:S04]  /*18700*/  LD.E.64 R14, [R10.64+0x1c0] ;  /* 0x0001c0060a0e7980 */ /* 0x006ea8000c101b00 */
[----:B---3--:R-:W3:Y:S01]  /*18710*/  LD.E.64 R8, [R10.64+0x1b8] ;  /* 0x0001b8060a087980 */ /* 0x008ee2000c101b00 */
[----:B------:R-:W-:-:S03]  /*18720*/  IMAD.MOV.U32 R178, RZ, RZ, R238 ;  /* 0x000000ffffb27224 */ /* 0x000fc600078e00ee */
[----:B----4-:R-:W4:Y:S04]  /*18730*/  LD.E R5, [R10.64+0xd8] ;  /* 0x0000d8060a057980 */ /* 0x010f28000c101900 */
[----:B------:R-:W0:Y:S04]  /*18740*/  LDGDEPBAR ;  /* 0x00000000000079af */ /* 0x000e280000000000 */
[----:B------:R1:W5:Y:S01]  /*18750*/  LD.E R2, [R10.64+0x184] ;  /* 0x000184060a027980 */ /* 0x000362000c101900 */
[----:B--2---:R-:W-:Y:S02]  /*18760*/  IMAD R7, R15, R235, RZ ;  /* 0x000000eb0f077224 */ /* 0x004fe400078e02ff */
[----:B------:R-:W-:-:S04]  /*18770*/  IMAD.WIDE.U32 R12, R235, R14, R178 ;  /* 0x0000000eeb0c7225 */ /* 0x000fc800078e00b2 */
[----:B------:R-:W-:Y:S01]  /*18780*/  IMAD R7, R14, R76, R7 ;  /* 0x0000004c0e077224 */ /* 0x000fe200078e0207 */
[----:B---3--:R-:W-:Y:S02]  /*18790*/  LEA R14, P0, R12, R8, 0x2 ;  /* 0x000000080c0e7211 */ /* 0x008fe400078010ff */
[----:B------:R1:W5:Y:S01]  /*187a0*/  LD.E R8, [R10.64+0x188] ;  /* 0x000188060a087980 */ /* 0x000362000c101900 */
[----:B------:R-:W-:-:S05]  /*187b0*/  IMAD.IADD R7, R13, 0x1, R7 ;  /* 0x000000010d077824 */ /* 0x000fca00078e0207 */
[----:B------:R-:W-:-:S05]  /*187c0*/  LEA.HI.X R15, R12, R9, R7, 0x2, P0 ;  /* 0x000000090c0f7211 */ /* 0x000fca00000f1407 */
[----:B------:R2:W3:Y:S01]  /*187d0*/  LD.E R243, [R14.64] ;  /* 0x000000060ef37980 */ /* 0x0004e2000c101900 */
[----:B------:R-:W-:-:S04]  /*187e0*/  DEPBAR.LE SB0, 0x0 ;  /* 0x000080000000791a */ /* 0x000fc80000000000 */
[----:B------:R-:W-:Y:S01]  /*187f0*/  BAR.SYNC.DEFER_BLOCKING 0x0 ;  /* 0x0000000000007b1d */ /* 0x000fe20000010000 */
[----:B------:R-:W-:-:S05]  /*18800*/  ISETP.GE.AND P0, PT, R180, R3, PT ;  /* 0x00000003b400720c */ /* 0x000fca0003f06270 */
[----:B----4-:R-:W3:Y:S01]  /*18810*/  MUFU.RCP R12, R5 ;  /* 0x00000005000c7308 */ /* 0x010ee20000001000 */
[----:B------:R-:W-:-:S07]  /*18820*/  IMAD.SHL.U32 R9, R75, 0x2, RZ ;  /* 0x000000024b097824 */ /* 0x000fce00078e00ff */
[----:B------:R1:W-:Y:S04]  /*18830*/  @P0 STS.128 [R237+0x10000], RZ ;  /* 0x010000ffed000388 */ /* 0x0003e80000000c00 */
[----:B------:R1:W-:Y:S04]  /*18840*/  @P0 STS.128 [R237+0x12000], RZ ;  /* 0x012000ffed000388 */ /* 0x0003e80000000c00 */
[----:B------:R1:W-:Y:S04]  /*18850*/  @P0 STS.128 [R237+0x14000], RZ ;  /* 0x014000ffed000388 */ /* 0x0003e80000000c00 */
[----:B------:R1:W-:Y:S01]  /*18860*/  @P0 STS.128 [R237+0x16000], RZ ;  /* 0x016000ffed000388 */ /* 0x0003e20000000c00 */
[----:B--2---:R-:W-:Y:S01]  /*18870*/  SHF.R.S32.HI R14, RZ, 0x1f, R77 ;  /* 0x0000001fff0e7819 */ /* 0x004fe2000001144d */
[----:B------:R-:W-:Y:S03]  /*18880*/  BSSY B0, `(.L_x_8460) ;  /* 0x0000021000007945 */ /* 0x000fe60003800000 */
[----:B------:R-:W-:-:S02]  /*18890*/  LEA.HI R53, R14, R77, RZ, 0x2 ;  /* 0x0000004d0e357211 */ /* 0x000fc400078f10ff */
[----:B------:R-:W-:Y:S02]  /*188a0*/  LOP3.LUT R9, R9, 0x6, RZ, 0xc0, !PT ;  /* 0x0000000609097812 */ /* 0x000fe400078ec0ff */
[----:B------:R-:W-:Y:S01]  /*188b0*/  SHF.R.S32.HI R53, RZ, 0x2, R53 ;  /* 0x00000002ff357819 */ /* 0x000fe20000011435 */
[----:B---3--:R-:W-:Y:S01]  /*188c0*/  FMUL.FTZ R243, R243, R12 ;  /* 0x0000000cf3f37220 */ /* 0x008fe20000410000 */
[----:B------:R-:W-:Y:S05]  /*188d0*/  @P0 BRA `(.L_x_8461) ;  /* 0x000001b000000947 */ /* 0x000fea0003800000 */
[C---:B-1----:R-:W-:Y:S02]  /*188e0*/  LOP3.LUT R5, R242.reuse, 0x1, RZ, 0xc0, !PT ;  /* 0x00000001f2057812 */ /* 0x042fe400078ec0ff */
        /* <DEDUP_REMOVED lines=26> */
.L_x_8461:
[----:B-1----:R-:W-:Y:S05]  /*18a90*/  BSYNC B0 ;  /* 0x0000000000007941 */ /* 0x002fea0003800000 */
.L_x_8460:
        /* <DEDUP_REMOVED lines=40> */
.L_x_8463:
[----:B------:R-:W-:Y:S05]  /*18d20*/  BSYNC B0 ;  /* 0x0000000000007941 */ /* 0x000fea0003800000 */
.L_x_8462:
        /* <DEDUP_REMOVED lines=42> */
.L_x_8465:
[----:B------:R-:W-:Y:S05]  /*18fd0*/  BSYNC B0 ;  /* 0x0000000000007941 */ /* 0x000fea0003800000 */
.L_x_8464:
        /* <DEDUP_REMOVED lines=48> */
.L_x_8467:
[----:B------:R-:W-:Y:S05]  /*192e0*/  BSYNC B0 ;  /* 0x0000000000007941 */ /* 0x000fea0003800000 */
.L_x_8466:
[C---:B------:R-:W-:Y:S01]  /*192f0*/  IMAD.SHL.U32 R3, R73.reuse, 0x40, RZ ;  /* 0x0000004049037824 */ /* 0x040fe200078e00ff */
[----:B------:R-:W-:Y:S01]  /*19300*/  R2P PR, R73, 0x6 ;  /* 0x0000000649007804 */ /* 0x000fe20000000000 */
[----:B------:R-:W-:Y:S01]  /*19310*/  IMAD.SHL.U32 R180, R180, 0x8, RZ ;  /* 0x00000008b4b47824 */ /* 0x000fe200078e00ff */
[----:B------:R-:W0:Y:S01]  /*19320*/  LDGDEPBAR ;  /* 0x00000000000079af */ /* 0x000e220000000000 */
[----:B------:R-:W-:Y:S01]  /*19330*/  IMAD R225, R72, 0x400, R55 ;  /* 0x0000040048e17824 */ /* 0x000fe200078e0237 */
[----:B------:R-:W-:Y:S01]  /*19340*/  LOP3.LUT R3, R3, 0x1c0, RZ, 0xc0, !PT ;  /* 0x000001c003037812 */ /* 0x000fe200078ec0ff */
[----:B------:R-:W-:Y:S01]  /*19350*/  BSSY B1, `(.L_x_8468) ;  /* 0x00001c6000017945 */ /* 0x000fe20003800000 */
[----:B------:R-:W-:Y:S01]  /*19360*/  ISETP.GT.AND P6, PT, R239, R230, PT ;  /* 0x000000e6ef00720c */ /* 0x000fe20003fc4270 */
[----:B------:R-:W-:Y:S01]  /*19370*/  IMAD.SHL.U32 R225, R225, 0x2, RZ ;  /* 0x00000002e1e17824 */ /* 0x000fe200078e00ff */
[----:B------:R-:W-:-:S02]  /*19380*/  LOP3.LUT R180, R3, 0x8, R180, 0xf8, !PT ;  /* 0x0000000803b47812 */ /* 0x000fc400078ef8b4 */
[----:B------:R-:W-:Y:S01]  /*19390*/  SHF.R.U32.HI R3, RZ, 0x3, R3 ;  /* 0x00000003ff037819 */ /* 0x000fe20000011603 */
[--C-:B------:R-:W-:Y:S01]  /*193a0*/  IMAD R223, R58, 0x2, R225.reuse ;  /* 0x000000023adf7824 */ /* 0x100fe200078e02e1 */
[----:B------:R-:W-:Y:S01]  /*193b0*/  LDSM.16.M88.4 R24, [R225] ;  /* 0x00000000e118783b */ /* 0x000fe20000000200 */
[----:B------:R-:W-:Y:S01]  /*193c0*/  IMAD R221, R56, 0x2, R225 ;  /* 0x0000000238dd7824 */ /* 0x000fe200078e02e1 */
[----:B------:R-:W-:Y:S01]  /*193d0*/  LOP3.LUT R3, R180, R3, RZ, 0x3c, !PT ;  /* 0x00000003b4037212 */ /* 0x000fe200078e3cff */
[----:B------:R-:W-:Y:S01]  /*193e0*/  IMAD R220, R56, 0x2, R223 ;  /* 0x0000000238dc7824 */ /* 0x000fe200078e02df */
[----:B------:R-:W-:Y:S01]  /*193f0*/  LDSM.16.M88.4 R68, [R223] ;  /* 0x00000000df44783b */ /* 0x000fe20000000200 */
[----:B------:R-:W-:Y:S02]  /*19400*/  ISETP.NE.U32.AND P0, PT, R240, RZ, PT ;  /* 0x000000fff000720c */ /* 0x000fe40003f05070 */
[----:B------:R-:W-:Y:S01]  /*19410*/  IMAD R224, R74, 0x200, R3 ;  /* 0x000002004ae07824 */ /* 0x000fe200078e0203 */
[----:B-----5:R-:W-:Y:S01]  /*19420*/  LDSM.16.M88.4 R20, [R221] ;  /* 0x00000000dd14783b */ /* 0x020fe20000000200 */
[----:B------:R-:W-:-:S02]  /*19430*/  ISETP.NE.AND.EX P0, PT, R241, RZ, PT, P0 ;  /* 0x000000fff100720c */ /* 0x000fc40003f05300 */
[----:B------:R-:W-:Y:S01]  /*19440*/  IMAD.SHL.U32 R224, R224, 0x2, RZ ;  /* 0x00000002e0e07824 */ /* 0x000fe200078e00ff */
[----:B------:R-:W-:Y:S04]  /*19450*/  LDSM.16.M88.4 R80, [R220] ;  /* 0x00000000dc50783b */ /* 0x000fe80000000200 */
        /* <DEDUP_REMOVED lines=9> */
[----:B--2---:R-:W2:Y:S01]  /*194f0*/  LDSM.16.M88.4 R12, [R224+0x9800] ;  /* 0x00980000e00c783b */ /* 0x004ea20000000200 */
        /* <DEDUP_REMOVED lines=22> */
[----:B-1----:R-:W-:Y:S01]  /*19660*/  HMMA.16816.F32.BF16 R4, R24, R84, RZ ;  /* 0x000000541804723c */ /* 0x002fe200000418ff */
[----:B------:R-:W-:Y:S01]  /*19670*/  LDSM.16.M88.4 R88, [R218+0x9800] ;  /* 0x00980000da58783b */ /* 0x000fe20000000200 */
[C---:B------:R-:W-:Y:S02]  /*19680*/  IADD3 R200, R222.reuse, 0x7000, RZ ;  /* 0x00007000dec87810 */ /* 0x040fe40007ffe0ff */
[----:B------:R-:W-:-:S04]  /*19690*/  IADD3 R167, R222, 0x7800, RZ ;  /* 0x00007800dea77810 */ /* 0x000fc80007ffe0ff */
[C---:B------:R-:W-:Y:S08]  /*196a0*/  HMMA.16816.F32.BF16 R84, R24.reuse, R86, RZ ;  /* 0x000000561854723c */ /* 0x040ff000000418ff */
[C---:B------:R-:W-:Y:S08]  /*196b0*/  HMMA.16816.F32.BF16 R36, R24.reuse, R32, RZ ;  /* 0x000000201824723c */ /* 0x040ff000000418ff */
        /* <DEDUP_REMOVED lines=154> */
[C---:B------:R-:W-:Y:S08]  /*1a060*/  HMMA.16816.F32.BF16 R80, R64.reuse, R78, R80 ;  /* 0x0000004e4050723c */ /* 0x040ff00000041850 */
[C---:B----4-:R-:W-:Y:S01]  /*1a070*/  HMMA.16816.F32.BF16 R76, R64.reuse, R16, R28 ;  /* 0x00000010404c723c */ /* 0x050fe2000004181c */
[----:B------:R-:W4:Y:S07]  /*1a080*/  LDSM.16.M88.4 R28, [R218+0xe000] ;  /* 0x00e00000da1c783b */ /* 0x000f2e0000000200 */
[----:B------:R-:W-:Y:S01]  /*1a090*/  HMMA.16816.F32.BF16 R68, R64, R18, R68 ;  /* 0x000000124044723c */ /* 0x000fe20000041844 */
[----:B------:R-:W3:Y:S04]  /*1a0a0*/  LDSM.16.M88.4 R16, [R218+0xf000] ;  /* 0x00f00000da10783b */ /* 0x000ee80000000200 */
        /* <DEDUP_REMOVED lines=11> */
[----:B------:R-:W-:Y:S07]  /*1a160*/  LDSM.16.M88.4 R24, [R211+0x6800] ;  /* 0x00680000d318783b */ /* 0x000fee0000000200 */
[C---:B----4-:R-:W-:Y:S01]  /*1a170*/  HMMA.16816.F32.BF16 R20, R60.reuse, R28, R4 ;  /* 0x0000001c3c14723c */ /* 0x050fe20000041804 */
[----:B------:R-:W2:Y:S07]  /*1a180*/  LDSM.16.M88.4 R4, [R220+0x6000] ;  /* 0x00600000dc04783b */ /* 0x000eae0000000200 */
[C---:B------:R-:W-:Y:S01]  /*1a190*/  HMMA.16816.F32.BF16 R88, R60.reuse, R30, R88 ;  /* 0x0000001e3c58723c */ /* 0x040fe20000041858 */
[----:B------:R-:W3:Y:S07]  /*1a1a0*/  LDSM.16.M88.4 R28, [R211+0x7000] ;  /* 0x00700000d31c783b */ /* 0x000eee0000000200 */
[----:B------:R-:W-:Y:S01]  /*1a1b0*/  HMMA.16816.F32.BF16 R48, R60, R16, R36 ;  /* 0x000000103c30723c */ /* 0x000fe20000041824 */
[----:B------:R-:W4:Y:S01]  /*1a1c0*/  LDSM.16.M88.4 R36, [R211+0x7800] ;  /* 0x00780000d324783b */ /* 0x000f220000000200 */
[----:B------:R-:W-:-:S06]  /*1a1d0*/  DEPBAR.LE SB0, 0x0 ;  /* 0x000080000000791a */ /* 0x000fcc0000000000 */
[C---:B------:R-:W-:Y:S08]  /*1a1e0*/  HMMA.16816.F32.BF16 R44, R60.reuse, R64, R44 ;  /* 0x000000403c2c723c */ /* 0x040ff0000004182c */
[C---:B------:R-:W-:Y:S08]  /*1a1f0*/  HMMA.16816.F32.BF16 R40, R60.reuse, R66, R40 ;  /* 0x000000423c28723c */ /* 0x040ff00000041828 */
[C---:B------:R-:W-:Y:S08]  /*1a200*/  HMMA.16816.F32.BF16 R80, R60.reuse, R18, R80 ;  /* 0x000000123c50723c */ /* 0x040ff00000041850 */
[C---:B-1----:R-:W-:Y:S07]  /*1a210*/  HMMA.16816.F32.BF16 R76, R60.reuse, R12, R76 ;  /* 0x0000000c3c4c723c */ /* 0x042fee000004184c */
[----:B------:R-:W-:Y:S01]  /*1a220*/  IMAD R12, R72, 0x10, R53 ;  /* 0x00000010480c7824 */ /* 0x000fe200078e0235 */
[----:B------:R-:W-:Y:S01]  /*1a230*/  HMMA.16816.F32.BF16 R68, R60, R14, R68 ;  /* 0x0000000e3c44723c */ /* 0x000fe20000041844 */
[----:B------:R-:W-:-:S02]  /*1a240*/  IMAD.IADD R13, R57, 0x1, -R236 ;  /* 0x00000001390d7824 */ /* 0x000fc400078e0aec */
[----:B------:R-:W-:-:S04]  /*1a250*/  IMAD.IADD R12, R59, 0x1, R12 ;  /* 0x000000013b0c7824 */ /* 0x000fc800078e020c */
[C---:B------:R-:W-:Y:S01]  /*1a260*/  IMAD.IADD R249, R12.reuse, 0x1, R13 ;  /* 0x000000010cf97824 */ /* 0x040fe200078e020d */
[C---:B------:R-:W-:Y:S01]  /*1a270*/  IADD3 R246, R12.reuse, 0x8, RZ ;  /* 0x000000080cf67810 */ /* 0x040fe20007ffe0ff */
[----:B------:R-:W-:Y:S01]  /*1a280*/  IMAD.IADD R8, R12, 0x1, R3 ;  /* 0x000000010c087824 */ /* 0x000fe200078e0203 */
[C---:B--2---:R-:W-:Y:S01]  /*1a290*/  HMMA.16816.F32.BF16 R20, R4.reuse, R32, R20 ;  /* 0x000000200414723c */ /* 0x044fe20000041814 */
[----:B------:R-:W-:Y:S02]  /*1a2a0*/  IMAD.IADD R248, R249, 0x1, -R2 ;  /* 0x00000001f9f87824 */ /* 0x000fe400078e0a02 */
[--C-:B------:R-:W-:Y:S01]  /*1a2b0*/  IMAD.IADD R244, R3, 0x1, R246.reuse ;  /* 0x0000000103f47824 */ /* 0x100fe200078e02f6 */
[-C--:B------:R-:W-:Y:S01]  /*1a2c0*/  IMNMX R247, R8, R57.reuse, PT ;  /* 0x0000003908f77217 */ /* 0x080fe20003800200 */
[----:B------:R-:W-:Y:S01]  /*1a2d0*/  IMAD.IADD R246, R13, 0x1, R246 ;  /* 0x000000010df67824 */ /* 0x000fe200078e02f6 */
[----:B------:R-:W-:Y:S02]  /*1a2e0*/  IMNMX R248, RZ, R248, !PT ;  /* 0x000000f8fff87217 */ /* 0x000fe40007800200 */
[----:B------:R-:W-:Y:S01]  /*1a2f0*/  HMMA.16816.F32.BF16 R88, R4, R34, R88 ;  /* 0x000000220458723c */ /* 0x000fe20000041858 */
[----:B------:R-:W-:Y:S01]  /*1a300*/  IMAD.IADD R245, R246, 0x1, -R2 ;  /* 0x00000001f6f57824 */ /* 0x000fe200078e0a02 */
[----:B------:R-:W-:-:S04]  /*1a310*/  IMNMX R244, R244, R57, PT ;  /* 0x00000039f4f47217 */ /* 0x000fc80003800200 */
[----:B------:R-:W-:Y:S02]  /*1a320*/  IMNMX R245, RZ, R245, !PT ;  /* 0x000000f5fff57217 */ /* 0x000fe40007800200 */
[C---:B------:R-:W-:Y:S08]  /*1a330*/  HMMA.16816.F32.BF16 R44, R4.reuse, R24, R44 ;  /* 0x00000018042c723c */ /* 0x040ff0000004182c */
[C---:B------:R-:W-:Y:S08]  /*1a340*/  HMMA.16816.F32.BF16 R40, R4.reuse, R26, R40 ;  /* 0x0000001a0428723c */ /* 0x040ff00000041828 */
[C---:B---3--:R-:W-:Y:S08]  /*1a350*/  HMMA.16816.F32.BF16 R48, R4.reuse, R28, R48 ;  /* 0x0000001c0430723c */ /* 0x048ff00000041830 */
[C---:B------:R-:W-:Y:S08]  /*1a360*/  HMMA.16816.F32.BF16 R80, R4.reuse, R30, R80 ;  /* 0x0000001e0450723c */ /* 0x040ff00000041850 */
[C---:B----4-:R-:W-:Y:S08]  /*1a370*/  HMMA.16816.F32.BF16 R76, R4.reuse, R36, R76 ;  /* 0x00000024044c723c */ /* 0x050ff0000004184c */
        /* <DEDUP_REMOVED lines=66> */
.L_x_8471:
[----:B------:R-:W2:Y:S02]  /*1a7a0*/  LD.E R5, [R10.64+0x38] ;  /* 0x000038060a057980 */ /* 0x000ea4000c101900 */
[----:B--2---:R-:W-:-:S04]  /*1a7b0*/  LEA R5, -R5, RZ, 0x6 ;  /* 0x000000ff05057211 */ /* 0x004fc800078e31ff */
[----:B------:R-:W-:Y:S02]  /*1a7c0*/  SHF.R.S32.HI R2, RZ, 0x1f, R5 ;  /* 0x0000001fff027819 */ /* 0x000fe40000011405 */
.L_x_8472:
[----:B------:R-:W-:Y:S05]  /*1a7d0*/  BSYNC B0 ;  /* 0x0000000000007941 */ /* 0x000fea0003800000 */
.L_x_8470:
        /* <DEDUP_REMOVED lines=125> */
.L_x_8469:
[----:B------:R-:W-:Y:S05]  /*1afb0*/  BSYNC B1 ;  /* 0x0000000000017941 */ /* 0x000fea0003800000 */
.L_x_8468:
[----:B------:R-:W2:Y:S01]  /*1afc0*/  LD.E R189, [R10.64+0xdc] ;  /* 0x0000dc060abd7980 */ /* 0x000ea2000c101900 */
[----:B-1----:R-:W-:-:S04]  /*1afd0*/  IMAD.IADD R19, R0, 0x1, R9 ;  /* 0x0000000100137824 */ /* 0x002fc800078e0209 */
[--C-:B------:R-:W-:Y:S01]  /*1afe0*/  IMAD.IADD R8, R249, 0x1, -R19.reuse ;  /* 0x00000001f9087824 */ /* 0x100fe200078e0a13 */
[C---:B------:R-:W-:Y:S01]  /*1aff0*/  IADD3 R2, R19.reuse, 0x1, RZ ;  /* 0x0000000113027810 */ /* 0x040fe20007ffe0ff */
[C---:B------:R-:W-:Y:S01]  /*1b000*/  IMAD.IADD R14, R246.reuse, 0x1, -R19 ;  /* 0x00000001f60e7824 */ /* 0x040fe200078e0a13 */
[----:B------:R-:W-:Y:S02]  /*1b010*/  IADD3 R3, R19, 0x8, RZ ;  /* 0x0000000813037810 */ /* 0x000fe40007ffe0ff */
[----:B------:R-:W-:Y:S01]  /*1b020*/  IABS R8, R8 ;  /* 0x0000000800087213 */ /* 0x000fe20000000000 */
[--C-:B------:R-:W-:Y:S01]  /*1b030*/  IMAD.IADD R28, R249, 0x1, -R2.reuse ;  /* 0x00000001f91c7824 */ /* 0x100fe200078e0a02 */
[----:B------:R-:W-:Y:S01]  /*1b040*/  IABS R14, R14 ;  /* 0x0000000e000e7213 */ /* 0x000fe20000000000 */
[C---:B------:R-:W-:Y:S01]  /*1b050*/  IMAD.IADD R26, R246.reuse, 0x1, -R2 ;  /* 0x00000001f61a7824 */ /* 0x040fe200078e0a02 */
[----:B------:R-:W-:Y:S01]  /*1b060*/  IADD3 R4, R19, 0x9, RZ ;  /* 0x0000000913047810 */ /* 0x000fe20007ffe0ff */
[C-C-:B------:R-:W-:Y:S01]  /*1b070*/  IMAD.IADD R17, R249.reuse, 0x1, -R3.reuse ;  /* 0x00000001f9117824 */ /* 0x140fe200078e0a03 */
[----:B------:R-:W1:Y:S01]  /*1b080*/  I2F R8, R8 ;  /* 0x0000000800087306 */ /* 0x000e620000201400 */
[----:B------:R-:W-:Y:S01]  /*1b090*/  IABS R28, R28 ;  /* 0x0000001c001c7213 */ /* 0x000fe20000000000 */
[C---:B------:R-:W-:Y:S01]  /*1b0a0*/  IMAD.IADD R9, R246.reuse, 0x1, -R3 ;  /* 0x00000001f6097824 */ /* 0x040fe200078e0a03 */
[----:B------:R-:W-:Y:S01]  /*1b0b0*/  IABS R26, R26 ;  /* 0x0000001a001a7213 */ /* 0x000fe20000000000 */
[--C-:B------:R-:W-:Y:S01]  /*1b0c0*/  IMAD.IADD R16, R249, 0x1, -R4.reuse ;  /* 0x00000001f9107824 */ /* 0x100fe200078e0a04 */
[----:B------:R-:W-:Y:S01]  /*1b0d0*/  IABS R17, R17 ;  /* 0x0000001100117213 */ /* 0x000fe20000000000 */
[----:B------:R-:W-:Y:S01]  /*1b0e0*/  IMAD.IADD R0, R246, 0x1, -R4 ;  /* 0x00000001f6007824 */ /* 0x000fe200078e0a04 */
[C---:B------:R-:W-:Y:S01]  /*1b0f0*/  IADD3 R7, R19.reuse, 0x10, RZ ;  /* 0x0000001013077810 */ /* 0x040fe20007ffe0ff */
[----:B------:R-:W3:Y:S01]  /*1b100*/  I2F R14, R14 ;  /* 0x0000000e000e7306 */ /* 0x000ee20000201400 */
[----:B------:R-:W-:-:S02]  /*1b110*/  ISETP.GE.AND P4, PT, R19, R248, PT ;  /* 0x000000f81300720c */ /* 0x000fc40003f86270 */
[----:B------:R-:W-:Y:S01]  /*1b120*/  IABS R9, R9 ;  /* 0x0000000900097213 */ /* 0x000fe20000000000 */
[----:B------:R-:W-:-:S04]  /*1b130*/  IMAD.IADD R15, R249, 0x1, -R7 ;  /* 0x00000001f90f7824 */ /* 0x000fc800078e0a07 */
[----:B------:R-:W4:Y:S01]  /*1b140*/  I2F R28, R28 ;  /* 0x0000001c001c7306 */ /* 0x000f220000201400 */
[----:B-1----:R-:W-:Y:S01]  /*1b150*/  FFMA.FTZ R8, -R243, R8, R20 ;  /* 0x00000008f3087223 */ /* 0x002fe20000010114 */
[C---:B------:R-:W-:Y:S02]  /*1b160*/  ISETP.GE.OR P4, PT, R19.reuse, R247, !P4 ;  /* 0x000000f71300720c */ /* 0x040fe40006786670 */
[----:B------:R-:W-:Y:S02]  /*1b170*/  IABS R16, R16 ;  /* 0x0000001000107213 */ /* 0x000fe40000000000 */
[----:B------:R-:W-:Y:S02]  /*1b180*/  IADD3 R24, R19, 0x11, RZ ;  /* 0x0000001113187810 */ /* 0x000fe40007ffe0ff */
[----:B------:R-:W1:Y:S01]  /*1b190*/  I2F R26, R26 ;  /* 0x0000001a001a7306 */ /* 0x000e620000201400 */
[C---:B------:R-:W-:Y:S02]  /*1b1a0*/  ISETP.GE.AND P5, PT, R3.reuse, R248, PT ;  /* 0x000000f80300720c */ /* 0x040fe40003fa6270 */
[----:B------:R-:W-:Y:S01]  /*1b1b0*/  ISETP.GE.AND P3, PT, R3, R245, PT ;  /* 0x000000f50300720c */ /* 0x000fe20003f66270 */
[----:B------:R-:W-:Y:S01]  /*1b1c0*/  IMAD.IADD R18, R246, 0x1, -R7 ;  /* 0x00000001f6127824 */ /* 0x000fe200078e0a07 */
[----:B------:R-:W-:-:S03]  /*1b1d0*/  FSEL R8, R8, -INF , !P4 ;  /* 0xff80000008087808 */ /* 0x000fc60006000000 */
[----:B------:R-:W5:Y:S01]  /*1b1e0*/  I2F R17, R17 ;  /* 0x0000001100117306 */ /* 0x000f620000201400 */
[C---:B------:R-:W-:Y:S01]  /*1b1f0*/  ISETP.GE.AND P2, PT, R2.reuse, R248, PT ;  /* 0x000000f80200720c */ /* 0x040fe20003f46270 */
[----:B------:R-:W-:Y:S01]  /*1b200*/  IMAD.IADD R6, R249, 0x1, -R24 ;  /* 0x00000001f9067824 */ /* 0x000fe200078e0a18 */
[----:B------:R-:W-:Y:S02]  /*1b210*/  ISETP.GE.AND P4, PT, R19, R245, PT ;  /* 0x000000f51300720c */ /* 0x000fe40003f86270 */
[----:B------:R-:W-:Y:S02]  /*1b220*/  IABS R0, R0 ;  /* 0x0000000000007213 */ /* 0x000fe40000000000 */
[----:B------:R-:W-:Y:S01]  /*1b230*/  IABS R15, R15 ;  /* 0x0000000f000f7213 */ /* 0x000fe20000000000 */
[----:B------:R-:W1:Y:S01]  /*1b240*/  I2F R9, R9 ;  /* 0x0000000900097306 */ /* 0x000e620000201400 */
[-C--:B------:R-:W-:Y:S01]  /*1b250*/  ISETP.GE.OR P5, PT, R3, R247.reuse, !P5 ;  /* 0x000000f70300720c */ /* 0x080fe20006fa6670 */
[----:B---3--:R-:W-:Y:S01]  /*1b260*/  FFMA.FTZ R14, -R243, R14, R22 ;  /* 0x0000000ef30e7223 */ /* 0x008fe20000010116 */
[----:B------:R-:W-:Y:S01]  /*1b270*/  ISETP.GE.OR P3, PT, R3, R244, !P3 ;  /* 0x000000f40300720c */ /* 0x000fe20005f66670 */
[----:B----4-:R-:W-:Y:S01]  /*1b280*/  FFMA.FTZ R3, -R243, R28, R21 ;  /* 0x0000001cf3037223 */ /* 0x010fe20000010115 */
[----:B------:R-:W-:-:S03]  /*1b290*/  ISETP.GE.OR P2, PT, R2, R247, !P2 ;  /* 0x000000f70200720c */ /* 0x000fc60005746670 */
[----:B------:R-:W3:Y:S01]  /*1b2a0*/  I2F R16, R16 ;  /* 0x0000001000107306 */ /* 0x000ee20000201400 */
[C---:B------:R-:W-:Y:S02]  /*1b2b0*/  ISETP.GE.OR P4, PT, R19.reuse, R244, !P4 ;  /* 0x000000f41300720c */ /* 0x040fe40006786670 */
[----:B------:R-:W-:Y:S02]  /*1b2c0*/  IABS R18, R18 ;  /* 0x0000001200127213 */ /* 0x000fe40000000000 */
[----:B------:R-:W-:Y:S02]  /*1b2d0*/  IABS R6, R6 ;  /* 0x0000000600067213 */ /* 0x000fe40000000000 */
[----:B------:R-:W-:Y:S01]  /*1b2e0*/  IADD3 R31, R19, 0x18, RZ ;  /* 0x00000018131f7810 */ /* 0x000fe20007ffe0ff */
[----:B------:R-:W4:Y:S01]  /*1b2f0*/  I2F R0, R0 ;  /* 0x0000000000007306 */ /* 0x000f220000201400 */
[----:B------:R-:W-:Y:S02]  /*1b300*/  FSEL R14, R14, -INF , !P4 ;  /* 0xff8000000e0e7808 */ /* 0x000fe40006000000 */
[----:B------:R-:W-:-:S02]  /*1b310*/  FSEL R3, R3, -INF , !P2 ;  /* 0xff80000003037808 */ /* 0x000fc40005000000 */
[----:B------:R-:W-:-:S03]  /*1b320*/  ISETP.GE.AND P1, PT, R2, R245, PT ;  /* 0x000000f50200720c */ /* 0x000fc60003f26270 */
[----:B------:R-:W3:Y:S01]  /*1b330*/  I2F R15, R15 ;  /* 0x0000000f000f7306 */ /* 0x000ee20000201400 */
[----:B------:R-:W-:Y:S02]  /*1b340*/  IADD3 R13, R19, 0x19, RZ ;  /* 0x00000019130d7810 */ /* 0x000fe40007ffe0ff */
[C---:B------:R-:W-:Y:S02]  /*1b350*/  ISETP.GE.AND P4, PT, R4.reuse, R248, PT ;  /* 0x000000f80400720c */ /* 0x040fe40003f86270 */
[----:B------:R-:W-:Y:S01]  /*1b360*/  ISETP.GE.AND P2, PT, R4, R245, PT ;  /* 0x000000f50400720c */ /* 0x000fe20003f46270 */
[----:B------:R-:W-:Y:S02]  /*1b370*/  IMAD.IADD R5, R249, 0x1, -R31 ;  /* 0x00000001f9057824 */ /* 0x000fe400078e0a1f */
[----:B------:R-:W4:Y:S01]  /*1b380*/  I2F R18, R18 ;  /* 0x0000001200127306 */ /* 0x000f220000201400 */
[C---:B-1----:R-:W-:Y:S01]  /*1b390*/  FFMA.FTZ R23, -R243.reuse, R26, R23 ;  /* 0x0000001af3177223 */ /* 0x042fe20000010117 */
[-C--:B------:R-:W-:Y:S01]  /*1b3a0*/  ISETP.GE.OR P1, PT, R2, R244.reuse, !P1 ;  /* 0x000000f40200720c */ /* 0x080fe20004f26670 */
[----:B-----5:R-:W-:Y:S01]  /*1b3b0*/  FFMA.FTZ R17, -R243, R17, R88 ;  /* 0x00000011f3117223 */ /* 0x020fe20000010158 */
[----:B------:R-:W-:Y:S01]  /*1b3c0*/  ISETP.GE.OR P4, PT, R4, R247, !P4 ;  /* 0x000000f70400720c */ /* 0x000fe20006786670 */
[----:B------:R-:W-:Y:S01]  /*1b3d0*/  IMAD.IADD R2, R246, 0x1, -R24 ;  /* 0x00000001f6027824 */ /* 0x000fe200078e0a18 */
[----:B------:R-:W-:-:S02]  /*1b3e0*/  ISETP.GE.OR P2, PT, R4, R244, !P2 ;  /* 0x000000f40400720c */ /* 0x000fc40005746670 */
[----:B------:R-:W1:Y:S01]  /*1b3f0*/  I2F R6, R6 ;  /* 0x0000000600067306 */ /* 0x000e620000201400 */
[C---:B------:R-:W-:Y:S01]  /*1b400*/  IMAD.IADD R20, R246.reuse, 0x1, -R13 ;  /* 0x00000001f6147824 */ /* 0x040fe200078e0a0d */
[----:B------:R-:W-:Y:S01]  /*1b410*/  IADD3 R4, R19, 0x20, RZ ;  /* 0x0000002013047810 */ /* 0x000fe20007ffe0ff */
[C---:B------:R-:W-:Y:S01]  /*1b420*/  IMAD.IADD R12, R246.reuse, 0x1, -R31 ;  /* 0x00000001f60c7824 */ /* 0x040fe200078e0a1f */
[----:B------:R-:W-:Y:S01]  /*1b430*/  IABS R5, R5 ;  /* 0x0000000500057213 */ /* 0x000fe20000000000 */
[----:B------:R-:W-:Y:S01]  /*1b440*/  FFMA.FTZ R90, -R243, R9, R90 ;  /* 0x00000009f35a7223 */ /* 0x000fe2000001015a */
[----:B------:R-:W-:Y:S01]  /*1b450*/  FSEL R9, R23, -INF , !P1 ;  /* 0xff80000017097808 */ /* 0x000fe20004800000 */
[----:B---3--:R-:W-:Y:S01]  /*1b460*/  FFMA.FTZ R16, -R243, R16, R89 ;  /* 0x00000010f3107223 */ /* 0x008fe20000010159 */
[----:B------:R-:W-:Y:S01]  /*1b470*/  FSEL R17, R17, -INF , !P5 ;  /* 0xff80000011117808 */ /* 0x000fe20006800000 */
[----:B------:R-:W-:Y:S01]  /*1b480*/  IMAD.IADD R22, R246, 0x1, -R4 ;  /* 0x00000001f6167824 */ /* 0x000fe200078e0a04 */
[----:B------:R-:W-:-:S02]  /*1b490*/  ISETP.GE.AND P1, PT, R7, R248, PT ;  /* 0x000000f80700720c */ /* 0x000fc40003f26270 */
[----:B------:R-:W-:Y:S01]  /*1b4a0*/  ISETP.GE.AND P5, PT, R7, R245, PT ;  /* 0x000000f50700720c */ /* 0x000fe20003fa6270 */
[----:B------:R-:W-:Y:S01]  /*1b4b0*/  IMAD.IADD R32, R249, 0x1, -R13 ;  /* 0x00000001f9207824 */ /* 0x000fe200078e0a0d */
[----:B------:R-:W-:Y:S02]  /*1b4c0*/  IABS R2, R2 ;  /* 0x0000000200027213 */ /* 0x000fe40000000000 */
[----:B------:R-:W-:Y:S02]  /*1b4d0*/  IABS R20, R20 ;  /* 0x0000001400147213 */ /* 0x000fe40000000000 */
[----:B------:R-:W-:Y:S02]  /*1b4e0*/  IADD3 R25, R19, 0x21, RZ ;  /* 0x0000002113197810 */ /* 0x000fe40007ffe0ff */
[----:B------:R-:W-:Y:S01]  /*1b4f0*/  IABS R12, R12 ;  /* 0x0000000c000c7213 */ /* 0x000fe20000000000 */
[----:B------:R-:W3:Y:S01]  /*1b500*/  I2F R5, R5 ;  /* 0x0000000500057306 */ /* 0x000ee20000201400 */
[----:B------:R-:W-:Y:S01]  /*1b510*/  ISETP.GE.OR P1, PT, R7, R247, !P1 ;  /* 0x000000f70700720c */ /* 0x000fe20004f26670 */
[----:B----4-:R-:W-:Y:S01]  /*1b520*/  FFMA.FTZ R0, -R243, R0, R91 ;  /* 0x00000000f3007223 */ /* 0x010fe2000001015b */
[----:B------:R-:W-:Y:S01]  /*1b530*/  ISETP.GE.OR P5, PT, R7, R244, !P5 ;  /* 0x000000f40700720c */ /* 0x000fe20006fa6670 */
[----:B------:R-:W-:Y:S01]  /*1b540*/  FFMA.FTZ R15, -R243, R15, R44 ;  /* 0x0000000ff30f7223 */ /* 0x000fe2000001012c */
[----:B------:R-:W-:Y:S01]  /*1b550*/  FSEL R7, R90, -INF , !P3 ;  /* 0xff8000005a077808 */ /* 0x000fe20005800000 */
[C---:B------:R-:W-:Y:S01]  /*1b560*/  IMAD.IADD R21, R249.reuse, 0x1, -R4 ;  /* 0x00000001f9157824 */ /* 0x040fe200078e0a04 */
[----:B------:R-:W-:Y:S01]  /*1b570*/  FSEL R16, R16, -INF , !P4 ;  /* 0xff80000010107808 */ /* 0x000fe20006000000 */
[----:B------:R4:W-:Y:S01]  /*1b580*/  I2F R26, R20 ;  /* 0x00000014001a7306 */ /* 0x0009e20000201400 */
[----:B------:R-:W-:Y:S01]  /*1b590*/  IABS R22, R22 ;  /* 0x0000001600167213 */ /* 0x000fe20000000000 */
[----:B------:R-:W-:Y:S01]  /*1b5a0*/  IMAD.IADD R30, R249, 0x1, -R25 ;  /* 0x00000001f91e7824 */ /* 0x000fe200078e0a19 */
[----:B------:R-:W-:-:S02]  /*1b5b0*/  ISETP.GE.AND P3, PT, R24, R248, PT ;  /* 0x000000f81800720c */ /* 0x000fc40003f66270 */
[C---:B------:R-:W-:Y:S02]  /*1b5c0*/  ISETP.GE.AND P4, PT, R24.reuse, R245, PT ;  /* 0x000000f51800720c */ /* 0x040fe40003f86270 */
[----:B------:R-:W-:Y:S01]  /*1b5d0*/  IABS R32, R32 ;  /* 0x0000002000207213 */ /* 0x000fe20000000000 */
[----:B------:R-:W5:Y:S01]  /*1b5e0*/  I2F R2, R2 ;  /* 0x0000000200027306 */ /* 0x000f620000201400 */
[C---:B------:R-:W-:Y:S01]  /*1b5f0*/  FFMA.FTZ R46, -R243.reuse, R18, R46 ;  /* 0x00000012f32e7223 */ /* 0x040fe2000001012e */
[C---:B------:R-:W-:Y:S01]  /*1b600*/  ISETP.GE.OR P3, PT, R24.reuse, R247, !P3 ;  /* 0x000000f71800720c */ /* 0x040fe20005f66670 */
[----:B-1----:R-:W-:Y:S01]  /*1b610*/  FFMA.FTZ R18, -R243, R6, R45 ;  /* 0x00000006f3127223 */ /* 0x002fe2000001012d */
[----:B------:R-:W-:Y:S01]  /*1b620*/  ISETP.GE.OR P4, PT, R24, R244, !P4 ;  /* 0x000000f41800720c */ /* 0x000fe20006786670 */
[----:B----4-:R-:W-:-:S03]  /*1b630*/  IMAD.IADD R20, R246, 0x1, -R25 ;  /* 0x00000001f6147824 */ /* 0x010fc600078e0a19 */
[----:B------:R-:W1:Y:S01]  /*1b640*/  I2F R12, R12 ;  /* 0x0000000c000c7306 */ /* 0x000e620000201400 */
[----:B------:R-:W-:Y:S02]  /*1b650*/  FSEL R0, R0, -INF , !P2 ;  /* 0xff80000000007808 */ /* 0x000fe40005000000 */
[----:B------:R-:W-:Y:S02]  /*1b660*/  FSEL R15, R15, -INF , !P1 ;  /* 0xff8000000f0f7808 */ /* 0x000fe40004800000 */
[----:B------:R-:W-:Y:S02]  /*1b670*/  IABS R21, R21 ;  /* 0x0000001500157213 */ /* 0x000fe40000000000 */
[----:B------:R-:W-:Y:S01]  /*1b680*/  IADD3 R24, R19, 0x28, RZ ;  /* 0x0000002813187810 */ /* 0x000fe20007ffe0ff */
[----:B------:R4:W-:Y:S01]  /*1b690*/  I2F R28, R22 ;  /* 0x00000016001c7306 */ /* 0x0009e20000201400 */
[----:B------:R-:W-:Y:S02]  /*1b6a0*/  IABS R20, R20 ;  /* 0x0000001400147213 */ /* 0x000fe40000000000 */
[----:B------:R-:W-:-:S02]  /*1b6b0*/  ISETP.GE.AND P2, PT, R31, R248, PT ;  /* 0x000000f81f00720c */ /* 0x000fc40003f46270 */
[C---:B------:R-:W-:Y:S02]  /*1b6c0*/  ISETP.GE.AND P1, PT, R31.reuse, R245, PT ;  /* 0x000000f51f00720c */ /* 0x040fe40003f26270 */
[----:B------:R-:W-:Y:S01]  /*1b6d0*/  IABS R30, R30 ;  /* 0x0000001e001e7213 */ /* 0x000fe20000000000 */
[----:B------:R-:W1:Y:S01]  /*1b6e0*/  I2F R32, R32 ;  /* 0x0000002000207306 */ /* 0x000e620000201400 */
[----:B------:R-:W-:Y:S01]  /*1b6f0*/  ISETP.GE.OR P2, PT, R31, R247, !P2 ;  /* 0x000000f71f00720c */ /* 0x000fe20005746670 */
[----:B------:R-:W-:Y:S01]  /*1b700*/  IMAD.IADD R29, R249, 0x1, -R24 ;  /* 0x00000001f91d7824 */ /* 0x000fe200078e0a18 */
[----:B------:R-:W-:Y:S02]  /*1b710*/  ISETP.GE.OR P1, PT, R31, R244, !P1 ;  /* 0x000000f41f00720c */ /* 0x000fe40004f26670 */
[----:B----4-:R-:W-:-:S03]  /*1b720*/  IADD3 R22, R19, 0x30, RZ ;  /* 0x0000003013167810 */ /* 0x010fc60007ffe0ff */
[----:B------:R4:W-:Y:S01]  /*1b730*/  I2F R27, R21 ;  /* 0x00000015001b7306 */ /* 0x0009e20000201400 */
[----:B------:R-:W-:Y:S02]  /*1b740*/  FSEL R6, R46, -INF , !P5 ;  /* 0xff8000002e067808 */ /* 0x000fe40006800000 */
[----:B------:R-:W-:Y:S01]  /*1b750*/  FSEL R18, R18, -INF , !P3 ;  /* 0xff80000012127808 */ /* 0x000fe20005800000 */
[----:B------:R-:W-:Y:S01]  /*1b760*/  IMAD.IADD R31, R249, 0x1, -R22 ;  /* 0x00000001f91f7824 */ /* 0x000fe200078e0a16 */
[----:B------:R-:W-:Y:S02]  /*1b770*/  IADD3 R23, R19, 0x29, RZ ;  /* 0x0000002913177810 */ /* 0x000fe40007ffe0ff */
[C---:B------:R-:W-:Y:S01]  /*1b780*/  ISETP.GE.AND P5, PT, R13.reuse, R248, PT ;  /* 0x000000f80d00720c */ /* 0x040fe20003fa6270 */
[----:B------:R1:W-:Y:S01]  /*1b790*/  I2F R34, R20 ;  /* 0x0000001400227306 */ /* 0x0003e20000201400 */
[C---:B------:R-:W-:Y:S02]  /*1b7a0*/  ISETP.GE.AND P3, PT, R13.reuse, R245, PT ;  /* 0x000000f50d00720c */ /* 0x040fe40003f66270 */
[----:B------:R-:W-:-:S02]  /*1b7b0*/  ISETP.GE.OR P5, PT, R13, R247, !P5 ;  /* 0x000000f70d00720c */ /* 0x000fc40006fa6670 */
[----:B----4-:R-:W-:-:S03]  /*1b7c0*/  IADD3 R21, R19, 0x31, RZ ;  /* 0x0000003113157810 */ /* 0x010fc60007ffe0ff */
[----:B------:R-:W4:Y:S01]  /*1b7d0*/  I2F R30, R30 ;  /* 0x0000001e001e7306 */ /* 0x000f220000201400 */
[----:B------:R-:W-:Y:S01]  /*1b7e0*/  ISETP.GE.OR P3, PT, R13, R244, !P3 ;  /* 0x000000f40d00720c */ /* 0x000fe20005f66670 */
[----:B---3--:R-:W-:Y:S01]  /*1b7f0*/  FFMA.FTZ R13, -R243, R5, R40 ;  /* 0x00000005f30d7223 */ /* 0x008fe20000010128 */
[C---:B-1----:R-:W-:Y:S02]  /*1b800*/  IADD3 R20, R19.reuse, 0x38, RZ ;  /* 0x0000003813147810 */ /* 0x042fe40007ffe0ff */
[----:B------:R-:W-:Y:S02]  /*1b810*/  IADD3 R19, R19, 0x39, RZ ;  /* 0x0000003913137810 */ /* 0x000fe40007ffe0ff */
[----:B------:R-:W-:Y:S02]  /*1b820*/  IABS R29, R29 ;  /* 0x0000001d001d7213 */ /* 0x000fe40000000000 */
[----:B------:R-:W-:Y:S01]  /*1b830*/  IABS R31, R31 ;  /* 0x0000001f001f7213 */ /* 0x000fe20000000000 */
[----:B------:R-:W-:-:S02]  /*1b840*/  IMAD.IADD R5, R249, 0x1, -R19 ;  /* 0x00000001f9057824 */ /* 0x000fc400078e0a13 */
[----:B------:R-:W-:Y:S02]  /*1b850*/  IMAD.IADD R36, R249, 0x1, -R23 ;  /* 0x00000001f9247824 */ /* 0x000fe400078e0a17 */
[----:B-----5:R-:W-:Y:S02]  /*1b860*/  FFMA.FTZ R2, -R243, R2, R47 ;  /* 0x00000002f3027223 */ /* 0x020fe4000001012f */
[----:B------:R-:W-:Y:S02]  /*1b870*/  IMAD.IADD R33, R249, 0x1, -R20 ;  /* 0x00000001f9217824 */ /* 0x000fe400078e0a14 */
[C---:B------:R-:W-:Y:S01]  /*1b880*/  FFMA.FTZ R12, -R243.reuse, R12, R42 ;  /* 0x0000000cf30c7223 */ /* 0x040fe2000001012a */
[----:B------:R-:W1:Y:S01]  /*1b890*/  I2F R29, R29 ;  /* 0x0000001d001d7306 */ /* 0x000e620000201400 */
[----:B------:R-:W-:Y:S01]  /*1b8a0*/  IABS R35, R5 ;  /* 0x0000000500237213 */ /* 0x000fe20000000000 */
[----:B------:R-:W-:Y:S01]  /*1b8b0*/  FFMA.FTZ R32, -R243, R32, R41 ;  /* 0x00000020f3207223 */ /* 0x000fe20000010129 */
[----:B------:R-:W-:-:S02]  /*1b8c0*/  IABS R36, R36 ;  /* 0x0000002400247213 */ /* 0x000fc40000000000 */
[----:B------:R-:W-:Y:S02]  /*1b8d0*/  FSEL R5, R2, -INF , !P4 ;  /* 0xff80000002057808 */ /* 0x000fe40006000000 */
[----:B------:R-:W-:Y:S01]  /*1b8e0*/  FSEL R13, R13, -INF , !P2 ;  /* 0xff8000000d0d7808 */ /* 0x000fe20005000000 */
[----:B------:R-:W3:Y:S01]  /*1b8f0*/  I2F R31, R31 ;  /* 0x0000001f001f7306 */ /* 0x000ee20000201400 */
[CC--:B------:R-:W-:Y:S02]  /*1b900*/  ISETP.GE.AND P4, PT, R4.reuse, R248.reuse, PT ;  /* 0x000000f80400720c */ /* 0x0c0fe40003f86270 */
[----:B------:R-:W-:Y:S02]  /*1b910*/  ISETP.GE.AND P2, PT, R4, R245, PT ;  /* 0x000000f50400720c */ /* 0x000fe40003f46270 */
[----:B------:R-:W-:Y:S02]  /*1b920*/  IABS R33, R33 ;  /* 0x0000002100217213 */ /* 0x000fe40000000000 */
[----:B------:R-:W-:Y:S01]  /*1b930*/  FSEL R2, R12, -INF , !P1 ;  /* 0xff8000000c027808 */ /* 0x000fe20004800000 */
[----:B------:R-:W-:Y:S01]  /*1b940*/  IMAD.IADD R38, R249, 0x1, -R21 ;  /* 0x00000001f9267824 */ /* 0x000fe200078e0a15 */
[----:B------:R-:W-:Y:S01]  /*1b950*/  ISETP.GE.AND P1, PT, R25, R248, PT ;  /* 0x000000f81900720c */ /* 0x000fe20003f26270 */
[----:B------:R-:W5:Y:S01]  /*1b960*/  I2F R36, R36 ;  /* 0x0000002400247306 */ /* 0x000f620000201400 */
[C---:B------:R-:W-:Y:S01]  /*1b970*/  ISETP.GE.OR P4, PT, R4.reuse, R247, !P4 ;  /* 0x000000f70400720c */ /* 0x040fe20006786670 */
[C---:B----4-:R-:W-:Y:S01]  /*1b980*/  FFMA.FTZ R30, -R243.reuse, R30, R49 ;  /* 0x0000001ef31e7223 */ /* 0x050fe20000010131 */
[----:B------:R-:W-:Y:S01]  /*1b990*/  ISETP.GE.OR P2, PT, R4, R244, !P2 ;  /* 0x000000f40400720c */ /* 0x000fe20005746670 */
[----:B------:R-:W-:Y:S01]  /*1b9a0*/  FFMA.FTZ R4, -R243, R26, R43 ;  /* 0x0000001af3047223 */ /* 0x000fe2000001012b */
[----:B------:R-:W-:-:S02]  /*1b9b0*/  FSEL R12, R32, -INF , !P5 ;  /* 0xff800000200c7808 */ /* 0x000fc40006800000 */
[C---:B------:R-:W-:Y:S01]  /*1b9c0*/  ISETP.GE.AND P5, PT, R25.reuse, R245, PT ;  /* 0x000000f51900720c */ /* 0x040fe20003fa6270 */
[----:B------:R-:W4:Y:S01]  /*1b9d0*/  I2F R33, R33 ;  /* 0x0000002100217306 */ /* 0x000f220000201400 */
[C---:B------:R-:W-:Y:S02]  /*1b9e0*/  ISETP.GE.OR P1, PT, R25.reuse, R247, !P1 ;  /* 0x000000f71900720c */ /* 0x040fe40004f26670 */
[----:B------:R-:W-:Y:S02]  /*1b9f0*/  FMNMX.FTZ R26, R8, R3, !PT ;  /* 0x00000003081a7209 */ /* 0x000fe40007810000 */
[----:B------:R-:W-:Y:S02]  /*1ba00*/  IABS R38, R38 ;  /* 0x0000002600267213 */ /* 0x000fe40000000000 */
[----:B------:R-:W-:Y:S02]  /*1ba10*/  ISETP.GE.OR P5, PT, R25, R244, !P5 ;  /* 0x000000f41900720c */ /* 0x000fe40006fa6670 */
[----:B------:R-:W-:-:S02]  /*1ba20*/  FSEL R4, R4, -INF , !P3 ;  /* 0xff80000004047808 */ /* 0x000fc40005800000 */
[----:B------:R-:W-:Y:S01]  /*1ba30*/  FSEL R252, R30, -INF , !P1 ;  /* 0xff8000001efc7808 */ /* 0x000fe20004800000 */
[----:B------:R-:W-:Y:S01]  /*1ba40*/  FFMA.FTZ R28, -R243, R28, R50 ;  /* 0x0000001cf31c7223 */ /* 0x000fe20000010132 */
[-C--:B------:R-:W-:Y:S02]  /*1ba50*/  ISETP.GE.AND P3, PT, R24, R248.reuse, PT ;  /* 0x000000f81800720c */ /* 0x080fe40003f66270 */
[----:B------:R-:W-:Y:S02]  /*1ba60*/  ISETP.GE.AND P1, PT, R22, R248, PT ;  /* 0x000000f81600720c */ /* 0x000fe40003f26270 */
[----:B------:R-:W-:Y:S01]  /*1ba70*/  FMNMX.FTZ R25, R17, R26, !PT ;  /* 0x0000001a11197209 */ /* 0x000fe20007810000 */
[----:B------:R-:W4:Y:S01]  /*1ba80*/  I2F R38, R38 ;  /* 0x0000002600267306 */ /* 0x000f220000201400 */
[C---:B-1----:R-:W-:Y:S01]  /*1ba90*/  FFMA.FTZ R29, -R243.reuse, R29, R80 ;  /* 0x0000001df31d7223 */ /* 0x042fe20000010150 */
[----:B------:R-:W-:Y:S01]  /*1baa0*/  ISETP.GE.OR P3, PT, R24, R247, !P3 ;  /* 0x000000f71800720c */ /* 0x000fe20005f66670 */
[----:B---3--:R-:W-:Y:S01]  /*1bab0*/  FFMA.FTZ R31, -R243, R31, R76 ;  /* 0x0000001ff31f7223 */ /* 0x008fe2000001014c */
[----:B------:R-:W-:-:S02]  /*1bac0*/  ISETP.GE.OR P1, PT, R22, R247, !P1 ;  /* 0x000000f71600720c */ /* 0x000fc40004f26670 */
[----:B------:R-:W-:Y:S02]  /*1bad0*/  FMNMX.FTZ R26, R16, R25, !PT ;  /* 0x00000019101a7209 */ /* 0x000fe40007810000 */
[----:B------:R-:W1:Y:S01]  /*1bae0*/  I2F R40, R35 ;  /* 0x0000002300287306 */ /* 0x000e620000201400 */
[----:B------:R-:W-:Y:S02]  /*1baf0*/  FSEL R199, R28, -INF , !P2 ;  /* 0xff8000001cc77808 */ /* 0x000fe40005000000 */
[----:B------:R-:W-:Y:S01]  /*1bb00*/  ISETP.GE.AND P2, PT, R23, R248, PT ;  /* 0x000000f81700720c */ /* 0x000fe20003f46270 */
[----:B------:R-:W-:Y:S01]  /*1bb10*/  FFMA.FTZ R27, -R243, R27, R48 ;  /* 0x0000001bf31b7223 */ /* 0x000fe20000010130 */
[----:B------:R-:W-:Y:S02]  /*1bb20*/  FSEL R251, R29, -INF , !P3 ;  /* 0xff8000001dfb7808 */ /* 0x000fe40005800000 */
[----:B------:R-:W-:Y:S02]  /*1bb30*/  FSEL R195, R31, -INF , !P1 ;  /* 0xff8000001fc37808 */ /* 0x000fe40004800000 */
[----:B------:R-:W-:Y:S01]  /*1bb40*/  FMNMX.FTZ R25, R15, R26, !PT ;  /* 0x0000001a0f197209 */ /* 0x000fe20007810000 */
[----:B-----5:R-:W-:Y:S01]  /*1bb50*/  FFMA.FTZ R36, -R243, R36, R81 ;  /* 0x00000024f3247223 */ /* 0x020fe20000010151 */
[----:B------:R-:W-:-:S02]  /*1bb60*/  ISETP.GE.AND P3, PT, R23, R245, PT ;  /* 0x000000f51700720c */ /* 0x000fc40003f66270 */
[----:B------:R-:W-:Y:S01]  /*1bb70*/  ISETP.GE.AND P1, PT, R20, R248, PT ;  /* 0x000000f81400720c */ /* 0x000fe20003f26270 */
[----:B----4-:R-:W-:Y:S01]  /*1bb80*/  FFMA.FTZ R33, -R243, R33, R68 ;  /* 0x00000021f3217223 */ /* 0x010fe20000010144 */
[C---:B------:R-:W-:Y:S02]  /*1bb90*/  ISETP.GE.OR P2, PT, R23.reuse, R247, !P2 ;  /* 0x000000f71700720c */ /* 0x040fe40005746670 */
[----:B------:R-:W-:Y:S02]  /*1bba0*/  FMNMX.FTZ R26, R18, R25, !PT ;  /* 0x00000019121a7209 */ /* 0x000fe40007810000 */
[----:B------:R-:W-:Y:S01]  /*1bbb0*/  ISETP.GE.OR P3, PT, R23, R244, !P3 ;  /* 0x000000f41700720c */ /* 0x000fe20005f66670 */
[----:B------:R-:W-:Y:S01]  /*1bbc0*/  IMAD.IADD R23, R246, 0x1, -R23 ;  /* 0x00000001f6177824 */ /* 0x000fe200078e0a17 */
[----:B------:R-:W-:Y:S02]  /*1bbd0*/  ISETP.GE.OR P1, PT, R20, R247, !P1 ;  /* 0x000000f71400720c */ /* 0x000fe40004f26670 */
[----:B------:R-:W-:-:S02]  /*1bbe0*/  FSEL R233, R27, -INF , !P4 ;  /* 0xff8000001be97808 */ /* 0x000fc40006000000 */
[----:B------:R-:W-:Y:S02]  /*1bbf0*/  ISETP.GE.AND P4, PT, R24, R245, PT ;  /* 0x000000f51800720c */ /* 0x000fe40003f86270 */
[----:B------:R-:W-:Y:S02]  /*1bc00*/  FSEL R250, R36, -INF , !P2 ;  /* 0xff80000024fa7808 */ /* 0x000fe40005000000 */
[----:B------:R-:W-:Y:S02]  /*1bc10*/  ISETP.GE.AND P2, PT, R21, R248, PT ;  /* 0x000000f81500720c */ /* 0x000fe40003f46270 */
[----:B------:R-:W-:Y:S02]  /*1bc20*/  FMNMX.FTZ R27, R13, R26, !PT ;  /* 0x0000001a0d1b7209 */ /* 0x000fe40007810000 */
[----:B------:R-:W-:Y:S01]  /*1bc30*/  FSEL R193, R33, -INF , !P1 ;  /* 0xff80000021c17808 */ /* 0x000fe20004800000 */
[----:B------:R-:W-:Y:S01]  /*1bc40*/  FFMA.FTZ R38, -R243, R38, R77 ;  /* 0x00000026f3267223 */ /* 0x000fe2000001014d */
[----:B------:R-:W-:-:S02]  /*1bc50*/  ISETP.GE.AND P1, PT, R19, R248, PT ;  /* 0x000000f81300720c */ /* 0x000fc40003f26270 */
[----:B------:R-:W-:Y:S01]  /*1bc60*/  ISETP.GE.OR P4, PT, R24, R244, !P4 ;  /* 0x000000f41800720c */ /* 0x000fe20006786670 */
[----:B------:R-:W-:Y:S01]  /*1bc70*/  IMAD.IADD R24, R246, 0x1, -R24 ;  /* 0x00000001f6187824 */ /* 0x000fe200078e0a18 */
[----:B------:R-:W-:Y:S01]  /*1bc80*/  IABS R26, R23 ;  /* 0x00000017001a7213 */ /* 0x000fe20000000000 */
[----:B-1----:R-:W-:Y:S01]  /*1bc90*/  FFMA.FTZ R40, -R243, R40, R69 ;  /* 0x00000028f3287223 */ /* 0x002fe20000010145 */
[----:B------:R-:W-:Y:S02]  /*1bca0*/  ISETP.GE.OR P2, PT, R21, R247, !P2 ;  /* 0x000000f71500720c */ /* 0x000fe40005746670 */
[----:B------:R-:W-:Y:S02]  /*1bcb0*/  FMNMX.FTZ R23, R12, R27, !PT ;  /* 0x0000001b0c177209 */ /* 0x000fe40007810000 */
[----:B------:R-:W-:Y:S02]  /*1bcc0*/  ISETP.GE.OR P1, PT, R19, R247, !P1 ;  /* 0x000000f71300720c */ /* 0x000fe40004f26670 */
[----:B------:R-:W-:-:S02]  /*1bcd0*/  FSEL R194, R38, -INF , !P2 ;  /* 0xff80000026c27808 */ /* 0x000fc40005000000 */
[----:B------:R-:W-:Y:S02]  /*1bce0*/  FMNMX.FTZ R23, R233, R23, !PT ;  /* 0x00000017e9177209 */ /* 0x000fe40007810000 */
[-C--:B------:R-:W-:Y:S02]  /*1bcf0*/  ISETP.GE.AND P2, PT, R22, R245.reuse, PT ;  /* 0x000000f51600720c */ /* 0x080fe40003f46270 */
[----:B------:R-:W-:Y:S02]  /*1bd00*/  IABS R24, R24 ;  /* 0x0000001800187213 */ /* 0x000fe40000000000 */
[----:B------:R-:W-:Y:S02]  /*1bd10*/  FSEL R192, R40, -INF , !P1 ;  /* 0xff80000028c07808 */ /* 0x000fe40004800000 */
[----:B------:R-:W-:Y:S01]  /*1bd20*/  ISETP.GE.AND P1, PT, R21, R245, PT ;  /* 0x000000f51500720c */ /* 0x000fe20003f26270 */
[----:B------:R-:W-:Y:S01]  /*1bd30*/  IMAD.IADD R25, R246, 0x1, -R22 ;  /* 0x00000001f6197824 */ /* 0x000fe200078e0a16 */
[----:B------:R-:W-:-:S02]  /*1bd40*/  FMNMX.FTZ R30, R252, R23, !PT ;  /* 0x00000017fc1e7209 */ /* 0x000fc40007810000 */
[-C--:B------:R-:W-:Y:S01]  /*1bd50*/  ISETP.GE.OR P2, PT, R22, R244.reuse, !P2 ;  /* 0x000000f41600720c */ /* 0x080fe20005746670 */
[----:B------:R-:W-:Y:S01]  /*1bd60*/  IMAD.MOV.U32 R22, RZ, RZ, R24 ;  /* 0x000000ffff167224 */ /* 0x000fe200078e0018 */
[----:B------:R-:W-:Y:S01]  /*1bd70*/  FMNMX.FTZ R28, R14, R9, !PT ;  /* 0x000000090e1c7209 */ /* 0x000fe20007810000 */
[----:B------:R-:W-:Y:S01]  /*1bd80*/  IMAD.IADD R24, R246, 0x1, -R21 ;  /* 0x00000001f6187824 */ /* 0x000fe200078e0a15 */
[----:B------:R-:W-:Y:S02]  /*1bd90*/  ISETP.GE.OR P1, PT, R21, R244, !P1 ;  /* 0x000000f41500720c */ /* 0x000fe40004f26670 */
[----:B------:R-:W-:Y:S02]  /*1bda0*/  FMNMX.FTZ R21, R251, R30, !PT ;  /* 0x0000001efb157209 */ /* 0x000fe40007810000 */
[----:B------:R-:W-:Y:S02]  /*1bdb0*/  FMNMX.FTZ R27, R7, R28, !PT ;  /* 0x0000001c071b7209 */ /* 0x000fe40007810000 */
[----:B------:R-:W-:-:S02]  /*1bdc0*/  FMNMX.FTZ R28, R250, R21, !PT ;  /* 0x00000015fa1c7209 */ /* 0x000fc40007810000 */
[----:B------:R-:W-:Y:S01]  /*1bdd0*/  FMNMX.FTZ R27, R0, R27, !PT ;  /* 0x0000001b001b7209 */ /* 0x000fe20007810000 */
[----:B------:R-:W1:Y:S01]  /*1bde0*/  I2F R22, R22 ;  /* 0x0000001600167306 */ /* 0x000e620000201400 */
[----:B------:R-:W-:Y:S02]  /*1bdf0*/  FMNMX.FTZ R21, R195, R28, !PT ;  /* 0x0000001cc3157209 */ /* 0x000fe40007810000 */
[----:B------:R-:W-:Y:S02]  /*1be00*/  FMNMX.FTZ R32, R6, R27, !PT ;  /* 0x0000001b06207209 */ /* 0x000fe40007810000 */
[----:B------:R-:W-:Y:S02]  /*1be10*/  IABS R25, R25 ;  /* 0x0000001900197213 */ /* 0x000fe40000000000 */
[----:B------:R-:W-:Y:S01]  /*1be20*/  FMNMX.FTZ R30, R194, R21, !PT ;  /* 0x00000015c21e7209 */ /* 0x000fe20007810000 */
[----:B------:R-:W3:Y:S01]  /*1be30*/  I2F R26, R26 ;  /* 0x0000001a001a7306 */ /* 0x000ee20000201400 */
[----:B------:R-:W-:Y:S01]  /*1be40*/  IMAD.IADD R23, R246, 0x1, -R20 ;  /* 0x00000001f6177824 */ /* 0x000fe200078e0a14 */
[----:B------:R-:W-:-:S02]  /*1be50*/  FMNMX.FTZ R27, R5, R32, !PT ;  /* 0x00000020051b7209 */ /* 0x000fc40007810000 */
[----:B------:R-:W-:Y:S02]  /*1be60*/  IABS R24, R24 ;  /* 0x0000001800187213 */ /* 0x000fe40000000000 */
[----:B------:R-:W-:Y:S02]  /*1be70*/  FMNMX.FTZ R21, R193, R30, !PT ;  /* 0x0000001ec1157209 */ /* 0x000fe40007810000 */
[----:B------:R-:W4:Y:S01]  /*1be80*/  I2F R25, R25 ;  /* 0x0000001900197306 */ /* 0x000f220000201400 */
[----:B------:R-:W-:Y:S01]  /*1be90*/  FMNMX.FTZ R27, R2, R27, !PT ;  /* 0x0000001b021b7209 */ /* 0x000fe20007810000 */
[----:B------:R-:W-:Y:S01]  /*1bea0*/  IMAD.IADD R28, R246, 0x1, -R19 ;  /* 0x00000001f61c7824 */ /* 0x000fe200078e0a13 */
[----:B------:R-:W-:Y:S01]  /*1beb0*/  IABS R23, R23 ;  /* 0x0000001700177213 */ /* 0x000fe20000000000 */
[C---:B------:R-:W-:Y:S01]  /*1bec0*/  FFMA.FTZ R34, -R243.reuse, R34, R51 ;  /* 0x00000022f3227223 */ /* 0x040fe20000010133 */
[----:B------:R-:W-:Y:S02]  /*1bed0*/  FMNMX.FTZ R21, R192, R21, !PT ;  /* 0x00000015c0157209 */ /* 0x000fe40007810000 */
[----:B------:R-:W-:Y:S01]  /*1bee0*/  FMNMX.FTZ R30, R4, R27, !PT ;  /* 0x0000001b041e7209 */ /* 0x000fe20007810000 */
[----:B------:R-:W5:Y:S01]  /*1bef0*/  I2F R24, R24 ;  /* 0x0000001800187306 */ /* 0x000f620000201400 */
[----:B-1----:R-:W-:Y:S01]  /*1bf00*/  FFMA.FTZ R82, -R243, R22, R82 ;  /* 0x00000016f3527223 */ /* 0x002fe20000010152 */
[----:B------:R-:W-:Y:S01]  /*1bf10*/  IABS R28, R28 ;  /* 0x0000001c001c7213 */ /* 0x000fe20000000000 */
[----:B------:R-:W1:Y:S01]  /*1bf20*/  SHFL.BFLY PT, R22, R21, 0x2, 0x1f ;  /* 0x0c401f0015167f89 */ /* 0x000e6200000e0000 */
[----:B------:R-:W-:-:S02]  /*1bf30*/  FSEL R198, R34, -INF , !P5 ;  /* 0xff80000022c67808 */ /* 0x000fc40006800000 */
[----:B------:R-:W-:Y:S02]  /*1bf40*/  FMNMX.FTZ R27, R199, R30, !PT ;  /* 0x0000001ec71b7209 */ /* 0x000fe40007810000 */
[----:B------:R-:W1:Y:S01]  /*1bf50*/  I2F R23, R23 ;  /* 0x0000001700177306 */ /* 0x000e620000201400 */
[----:B---3--:R-:W-:Y:S01]  /*1bf60*/  FFMA.FTZ R83, -R243, R26, R83 ;  /* 0x0000001af3537223 */ /* 0x008fe20000010153 */
[----:B------:R-:W-:Y:S02]  /*1bf70*/  FSEL R197, R82, -INF , !P4 ;  /* 0xff80000052c57808 */ /* 0x000fe40006000000 */
[----:B------:R-:W-:-:S04]  /*1bf80*/  FMNMX.FTZ R30, R198, R27, !PT ;  /* 0x0000001bc61e7209 */ /* 0x000fc80007810000 */
[----:B------:R-:W3:Y:S01]  /*1bf90*/  I2F R26, R28 ;  /* 0x0000001c001a7306 */ /* 0x000ee20000201400 */
[C---:B------:R-:W-:Y:S01]  /*1bfa0*/  ISETP.GE.AND P4, PT, R20.reuse, R245, PT ;  /* 0x000000f51400720c */ /* 0x040fe20003f86270 */
[----:B----4-:R-:W-:Y:S01]  /*1bfb0*/  FFMA.FTZ R25, -R243, R25, R78 ;  /* 0x00000019f3197223 */ /* 0x010fe2000001014e */
[----:B------:R-:W-:Y:S02]  /*1bfc0*/  FSEL R196, R83, -INF , !P3 ;  /* 0xff80000053c47808 */ /* 0x000fe40005800000 */
[----:B------:R-:W-:Y:S01]  /*1bfd0*/  FMNMX.FTZ R27, R197, R30, !PT ;  /* 0x0000001ec51b7209 */ /* 0x000fe20007810000 */
[----:B-----5:R-:W-:Y:S01]  /*1bfe0*/  FFMA.FTZ R24, -R243, R24, R79 ;  /* 0x00000018f3187223 */ /* 0x020fe2000001014f */
[----:B------:R-:W-:Y:S02]  /*1bff0*/  ISETP.GE.OR P4, PT, R20, R244, !P4 ;  /* 0x000000f41400720c */ /* 0x000fe40006786670 */
[----:B------:R-:W-:Y:S02]  /*1c000*/  FSEL R191, R25, -INF , !P2 ;  /* 0xff80000019bf7808 */ /* 0x000fe40005000000 */
[----:B------:R-:W-:Y:S01]  /*1c010*/  FMNMX.FTZ R20, R196, R27, !PT ;  /* 0x0000001bc4147209 */ /* 0x000fe20007810000 */
[----:B-1----:R-:W-:Y:S01]  /*1c020*/  FFMA.FTZ R23, -R243, R23, R70 ;  /* 0x00000017f3177223 */ /* 0x002fe20000010146 */
[----:B------:R-:W-:-:S02]  /*1c030*/  ISETP.GE.AND P2, PT, R19, R245, PT ;  /* 0x000000f51300720c */ /* 0x000fc40003f46270 */
[----:B------:R-:W-:Y:S02]  /*1c040*/  FSEL R188, R24, -INF , !P1 ;  /* 0xff80000018bc7808 */ /* 0x000fe40004800000 */
[----:B------:R-:W-:Y:S01]  /*1c050*/  FMNMX.FTZ R25, R191, R20, !PT ;  /* 0x00000014bf197209 */ /* 0x000fe20007810000 */
[----:B---3--:R-:W-:Y:S01]  /*1c060*/  FFMA.FTZ R26, -R243, R26, R71 ;  /* 0x0000001af31a7223 */ /* 0x008fe20000010147 */
[----:B------:R-:W-:Y:S02]  /*1c070*/  ISETP.GE.OR P2, PT, R19, R244, !P2 ;  /* 0x000000f41300720c */ /* 0x000fe40005746670 */
[----:B------:R-:W-:Y:S02]  /*1c080*/  FSEL R186, R23, -INF , !P4 ;  /* 0xff80000017ba7808 */ /* 0x000fe40006000000 */
[----:B------:R-:W-:Y:S02]  /*1c090*/  FMNMX.FTZ R25, R188, R25, !PT ;  /* 0x00000019bc197209 */ /* 0x000fe40007810000 */
[----:B------:R-:W-:-:S02]  /*1c0a0*/  FMNMX.FTZ R22, R21, R22, !PT ;  /* 0x0000001615167209 */ /* 0x000fc40007810000 */
[----:B------:R-:W-:Y:S02]  /*1c0b0*/  FSEL R182, R26, -INF , !P2 ;  /* 0xff8000001ab67808 */ /* 0x000fe40005000000 */
[----:B------:R-:W-:-:S04]  /*1c0c0*/  FMNMX.FTZ R21, R186, R25, !PT ;  /* 0x00000019ba157209 */ /* 0x000fc80007810000 */
[----:B------:R-:W-:Y:S01]  /*1c0d0*/  FMNMX.FTZ R21, R182, R21, !PT ;  /* 0x00000015b6157209 */ /* 0x000fe20007810000 */
[----:B------:R-:W1:Y:S04]  /*1c0e0*/  SHFL.BFLY PT, R19, R22, 0x1, 0x1f ;  /* 0x0c201f0016137f89 */ /* 0x000e6800000e0000 */
[----:B------:R-:W3:Y:S01]  /*1c0f0*/  SHFL.BFLY PT, R20, R21, 0x2, 0x1f ;  /* 0x0c401f0015147f89 */ /* 0x000ee200000e0000 */
[----:B-1----:R-:W-:Y:S02]  /*1c100*/  FMNMX.FTZ R164, R22, R19, !PT ;  /* 0x0000001316a47209 */ /* 0x002fe40007810000 */
[----:B---3--:R-:W-:-:S05]  /*1c110*/  FMNMX.FTZ R20, R21, R20, !PT ;  /* 0x0000001415147209 */ /* 0x008fca0007810000 */
[----:B------:R-:W1:Y:S01]  /*1c120*/  SHFL.BFLY PT, R19, R20, 0x1, 0x1f ;  /* 0x0c201f0014137f89 */ /* 0x000e6200000e0000 */
[----:B--2---:R-:W-:Y:S01]  /*1c130*/  FMUL.FTZ R190, R189, R164 ;  /* 0x000000a4bdbe7220 */ /* 0x004fe20000410000 */
[----:B------:R-:W-:Y:S01]  /*1c140*/  FSETP.NEU.FTZ.AND P1, PT, R164, -INF , PT ;  /* 0xff800000a400780b */ /* 0x000fe20003f3d000 */
[----:B------:R-:W-:-:S03]  /*1c150*/  IMAD.SHL.U32 R219, R55, 0x2, RZ ;  /* 0x0000000237db7824 */ /* 0x000fc600078e00ff */
[----:B------:R-:W-:Y:S01]  /*1c160*/  FSEL R190, R190, RZ, P1 ;  /* 0x000000ffbebe7208 */ /* 0x000fe20000800000 */
[----:B------:R-:W-:Y:S01]  /*1c170*/  IMAD R217, R58, 0x2, R219 ;  /* 0x000000023ad97824 */ /* 0x000fe200078e02db */
[----:B------:R-:W-:Y:S03]  /*1c180*/  LDSM.16.MT88.4 R156, [R219+0x10000] ;  /* 0x01000000db9c783b */ /* 0x000fe60000004200 */
[-CC-:B------:R-:W-:Y:S01]  /*1c190*/  FFMA.FTZ R176, R3, R189.reuse, -R190.reuse ;  /* 0x000000bd03b07223 */ /* 0x180fe200000108be */
[----:B------:R-:W2:Y:S01]  /*1c1a0*/  LDSM.16.MT88.4 R148, [R217+0x10000] ;  /* 0x01000000d994783b */ /* 0x000ea20000004200 */
[-CC-:B------:R-:W-:Y:S02]  /*1c1b0*/  FFMA.FTZ R181, R8, R189.reuse, -R190.reuse ;  /* 0x000000bd08b57223 */ /* 0x180fe400000108be */
[-CC-:B------:R-:W-:Y:S01]  /*1c1c0*/  FFMA.FTZ R179, R17, R189.reuse, -R190.reuse ;  /* 0x000000bd11b37223 */ /* 0x180fe200000108be */
[----:B------:R-:W-:Y:S01]  /*1c1d0*/  LDSM.16.MT88.4 R48, [R217+0x12000] ;  /* 0x01200000d930783b */ /* 0x000fe20000004200 */
[----:B------:R-:W-:-:S02]  /*1c1e0*/  FFMA.FTZ R166, R16, R189, -R190 ;  /* 0x000000bd10a67223 */ /* 0x000fc400000108be */
[--C-:B------:R-:W-:Y:S01]  /*1c1f0*/  FFMA.FTZ R177, R15, R189, -R190.reuse ;  /* 0x000000bd0fb17223 */ /* 0x100fe200000108be */
[----:B------:R-:W-:Y:S01]  /*1c200*/  LDSM.16.MT88.4 R104, [R219+0x16000] ;  /* 0x01600000db68783b */ /* 0x000fe20000004200 */
[----:B-1----:R-:W-:Y:S01]  /*1c210*/  FMNMX.FTZ R3, R20, R19, !PT ;  /* 0x0000001314037209 */ /* 0x002fe20007810000 */
[----:B------:R-:W-:Y:S01]  /*1c220*/  MUFU.EX2 R181, R181 ;  /* 0x000000b500b57308 */ /* 0x000fe20000000800 */
[--C-:B------:R-:W-:Y:S01]  /*1c230*/  FFMA.FTZ R173, R13, R189, -R190.reuse ;  /* 0x000000bd0dad7223 */ /* 0x100fe200000108be */
[----:B------:R-:W-:Y:S01]  /*1c240*/  LDSM.16.MT88.4 R20, [R217+0x12800] ;  /* 0x01280000d914783b */ /* 0x000fe20000004200 */
[----:B------:R-:W-:Y:S01]  /*1c250*/  FSETP.NEU.FTZ.AND P1, PT, R3, -INF , PT ;  /* 0xff8000000300780b */ /* 0x000fe20003f3d000 */
[----:B------:R-:W-:Y:S02]  /*1c260*/  FMUL.FTZ R180, R189, R3 ;  /* 0x00000003bdb47220 */ /* 0x000fe40000410000 */
[----:B------:R-:W-:Y:S01]  /*1c270*/  IMAD R216, R56, 0x2, R219 ;  /* 0x0000000238d87824 */ /* 0x000fe200078e02db */
[----:B------:R-:W-:Y:S02]  /*1c280*/  LDSM.16.MT88.4 R40, [R219+0x12000] ;  /* 0x01200000db28783b */ /* 0x000fe40000004200 */
[----:B------:R-:W-:Y:S01]  /*1c290*/  FSEL R180, R180, RZ, P1 ;  /* 0x000000ffb4b47208 */ /* 0x000fe20000800000 */
[----:B------:R-:W1:Y:S01]  /*1c2a0*/  MUFU.EX2 R176, R176 ;  /* 0x000000b000b07308 */ /* 0x000e620000000800 */
[-C--:B------:R-:W-:Y:S01]  /*1c2b0*/  FFMA.FTZ R8, R18, R189.reuse, -R190 ;  /* 0x000000bd12087223 */ /* 0x080fe200000108be */
[----:B------:R-:W-:Y:S02]  /*1c2c0*/  LDSM.16.MT88.4 R88, [R216+0x14000] ;  /* 0x01400000d858783b */ /* 0x000fe40000004200 */
[----:B------:R-:W-:-:S02]  /*1c2d0*/  FFMA.FTZ R183, R14, R189, -R180 ;  /* 0x000000bd0eb77223 */ /* 0x000fc400000108b4 */
[-CC-:B------:R-:W-:Y:S01]  /*1c2e0*/  FFMA.FTZ R178, R9, R189.reuse, -R180.reuse ;  /* 0x000000bd09b27223 */ /* 0x180fe200000108b4 */
[----:B------:R-:W-:Y:S01]  /*1c2f0*/  LDSM.16.MT88.4 R16, [R219+0x10800] ;  /* 0x01080000db10783b */ /* 0x000fe20000004200 */
[-CC-:B------:R-:W-:Y:S02]  /*1c300*/  FFMA.FTZ R187, R7, R189.reuse, -R180.reuse ;  /* 0x000000bd07bb7223 */ /* 0x180fe400000108b4 */
[-C--:B------:R-:W-:Y:S01]  /*1c310*/  FFMA.FTZ R174, R0, R189.reuse, -R180 ;  /* 0x000000bd00ae7223 */ /* 0x080fe200000108b4 */
[----:B------:R-:W-:Y:S01]  /*1c320*/  MUFU.EX2 R179, R179 ;  /* 0x000000b300b37308 */ /* 0x000fe20000000800 */
[----:B------:R-:W-:Y:S01]  /*1c330*/  FFMA.FTZ R0, R12, R189, -R190 ;  /* 0x000000bd0c007223 */ /* 0x000fe200000108be */
[----:B------:R-:W-:Y:S04]  /*1c340*/  LDSM.16.MT88.4 R140, [R216+0x10000] ;  /* 0x01000000d88c783b */ /* 0x000fe80000004200 */
[----:B------:R-:W3:Y:S02]  /*1c350*/  LDSM.16.MT88.4 R12, [R217+0x10800] ;  /* 0x01080000d90c783b */ /* 0x000ee40000004200 */
[----:B------:R-:W4:Y:S01]  /*1c360*/  MUFU.EX2 R166, R166 ;  /* 0x000000a600a67308 */ /* 0x000f220000000800 */
[----:B------:R-:W-:Y:S01]  /*1c370*/  IMAD R215, R56, 0x2, R217 ;  /* 0x0000000238d77824 */ /* 0x000fe200078e02d9 */
[----:B------:R-:W-:Y:S04]  /*1c380*/  LDSM.16.MT88.4 R72, [R219+0x14000] ;  /* 0x01400000db48783b */ /* 0x000fe80000004200 */
[----:B------:R-:W-:Y:S02]  /*1c390*/  LDSM.16.MT88.4 R80, [R217+0x14000] ;  /* 0x01400000d950783b */ /* 0x000fe40000004200 */
[----:B------:R-:W-:Y:S01]  /*1c3a0*/  MUFU.EX2 R183, R183 ;  /* 0x000000b700b77308 */ /* 0x000fe20000000800 */
[----:B-1----:R-:W-:Y:S01]  /*1c3b0*/  F2FP.BF16.PACK_AB R128, R176, R181 ;  /* 0x000000b5b080723e */ /* 0x002fe200000010ff */
[--C-:B------:R-:W-:Y:S01]  /*1c3c0*/  FFMA.FTZ R175, R2, R189, -R180.reuse ;  /* 0x000000bd02af7223 */ /* 0x100fe200000108b4 */
[----:B------:R-:W1:Y:S04]  /*1c3d0*/  LDSM.16.MT88.4 R64, [R215+0x12000] ;  /* 0x01200000d740783b */ /* 0x000e680000004200 */
[----:B------:R-:W-:Y:S01]  /*1c3e0*/  LDSM.16.MT88.4 R112, [R217+0x16000] ;  /* 0x01600000d970783b */ /* 0x000fe20000004200 */
[----:B------:R-:W5:Y:S03]  /*1c3f0*/  MUFU.EX2 R178, R178 ;  /* 0x000000b200b27308 */ /* 0x000f660000000800 */
[----:B------:R-:W-:Y:S04]  /*1c400*/  LDSM.16.MT88.4 R120, [R216+0x16000] ;  /* 0x01600000d878783b */ /* 0x000fe80000004200 */
[----:B------:R-:W-:Y:S01]  /*1c410*/  LDSM.16.MT88.4 R24, [R219+0x12800] ;  /* 0x01280000db18783b */ /* 0x000fe20000004200 */
[----:B------:R-:W-:Y:S03]  /*1c420*/  MUFU.EX2 R187, R187 ;  /* 0x000000bb00bb7308 */ /* 0x000fe60000000800 */
[----:B------:R-:W-:Y:S05]  /*1c430*/  LDSM.16.MT88.4 R32, [R216+0x10800] ;  /* 0x01080000d820783b */ /* 0x000fea0000004200 */
[----:B------:R-:W2:Y:S01]  /*1c440*/  MUFU.EX2 R174, R174 ;  /* 0x000000ae00ae7308 */ /* 0x000ea20000000800 */
[----:B----4-:R-:W-:Y:S01]  /*1c450*/  F2FP.BF16.PACK_AB R130, R166, R179 ;  /* 0x000000b3a682723e */ /* 0x010fe200000010ff */
[--C-:B------:R-:W-:Y:S01]  /*1c460*/  FFMA.FTZ R172, R6, R189, -R180.reuse ;  /* 0x000000bd06ac7223 */ /* 0x100fe200000108b4 */
[----:B-----5:R-:W-:Y:S01]  /*1c470*/  F2FP.BF16.PACK_AB R129, R178, R183 ;  /* 0x000000b7b281723e */ /* 0x020fe200000010ff */
[-CC-:B------:R-:W-:Y:S01]  /*1c480*/  FFMA.FTZ R9, R5, R189.reuse, -R180.reuse ;  /* 0x000000bd05097223 */ /* 0x180fe200000108b4 */
[----:B------:R-:W-:Y:S01]  /*1c490*/  LDSM.16.MT88.4 R56, [R216+0x12000] ;  /* 0x01200000d838783b */ /* 0x000fe20000004200 */
[----:B------:R-:W-:-:S02]  /*1c4a0*/  FFMA.FTZ R2, R4, R189, -R180 ;  /* 0x000000bd04027223 */ /* 0x000fc400000108b4 */
[----:B------:R-:W-:Y:S01]  /*1c4b0*/  MUFU.EX2 R177, R177 ;  /* 0x000000b100b17308 */ /* 0x000fe20000000800 */
[----:B------:R-:W-:Y:S04]  /*1c4c0*/  LDSM.16.MT88.4 R132, [R215+0x10000] ;  /* 0x01000000d784783b */ /* 0x000fe80000004200 */
[----:B------:R-:W-:Y:S01]  /*1c4d0*/  LDSM.16.MT88.4 R96, [R215+0x14000] ;  /* 0x01400000d760783b */ /* 0x000fe20000004200 */
[----:B--2---:R-:W-:Y:S02]  /*1c4e0*/  F2FP.BF16.PACK_AB R131, R174, R187 ;  /* 0x000000bbae83723e */ /* 0x004fe400000010ff */
[----:B------:R-:W2:Y:S01]  /*1c4f0*/  MUFU.EX2 R8, R8 ;  /* 0x0000000800087308 */ /* 0x000ea20000000800 */
[----:B------:R-:W-:Y:S04]  /*1c500*/  LDSM.16.MT88.4 R28, [R215+0x10800] ;  /* 0x01080000d71c783b */ /* 0x000fe80000004200 */
[----:B------:R-:W-:Y:S01]  /*1c510*/  LDSM.16.MT88.4 R168, [R215+0x16000] ;  /* 0x01600000d7a8783b */ /* 0x000fe20000004200 */
[C---:B------:R-:W-:Y:S02]  /*1c520*/  HMMA.16816.F32.BF16 R152, R128.reuse, R148, RZ ;  /* 0x000000948098723c */ /* 0x040fe400000418ff */
[----:B------:R-:W-:Y:S06]  /*1c530*/  MUFU.EX2 R173, R173 ;  /* 0x000000ad00ad7308 */ /* 0x000fec0000000800 */
[----:B------:R-:W-:Y:S02]  /*1c540*/  HMMA.16816.F32.BF16 R148, R128, R150, RZ ;  /* 0x000000968094723c */ /* 0x000fe400000418ff */
[----:B------:R-:W4:Y:S08]  /*1c550*/  MUFU.EX2 R0, R0 ;  /* 0x0000000000007308 */ /* 0x000f300000000800 */
[----:B------:R-:W-:Y:S08]  /*1c560*/  MUFU.EX2 R172, R172 ;  /* 0x000000ac00ac7308 */ /* 0x000ff00000000800 */
[----:B------:R-:W5:Y:S08]  /*1c570*/  MUFU.EX2 R9, R9 ;  /* 0x0000000900097308 */ /* 0x000f700000000800 */
[----:B------:R-:W-:Y:S08]  /*1c580*/  MUFU.EX2 R175, R175 ;  /* 0x000000af00af7308 */ /* 0x000ff00000000800 */
[----:B------:R-:W1:Y:S01]  /*1c590*/  MUFU.EX2 R2, R2 ;  /* 0x0000000200027308 */ /* 0x000e620000000800 */
[----:B--2---:R-:W-:-:S02]  /*1c5a0*/  F2FP.BF16.PACK_AB R4, R8, R177 ;  /* 0x000000b10804723e */ /* 0x004fc400000010ff */
[----:B----4-:R-:W-:Y:S02]  /*1c5b0*/  F2FP.BF16.PACK_AB R6, R0, R173 ;  /* 0x000000ad0006723e */ /* 0x010fe400000010ff */
[----:B-----5:R-:W-:Y:S02]  /*1c5c0*/  F2FP.BF16.PACK_AB R5, R9, R172 ;  /* 0x000000ac0905723e */ /* 0x020fe400000010ff */
[----:B-1----:R-:W-:-:S07]  /*1c5d0*/  F2FP.BF16.PACK_AB R7, R2, R175 ;  /* 0x000000af0207723e */ /* 0x002fce00000010ff */
[C---:B---3--:R-:W-:Y:S08]  /*1c5e0*/  HMMA.16816.F32.BF16 R152, R4.reuse, R12, R152 ;  /* 0x0000000c0498723c */ /* 0x048ff00000041898 */
[----:B------:R-:W-:Y:S01]  /*1c5f0*/  HMMA.16816.F32.BF16 R148, R4, R14, R148 ;  /* 0x0000000e0494723c */ /* 0x000fe20000041894 */
[----:B------:R-:W1:Y:S07]  /*1c600*/  LDSM.16.MT88.4 R12, [R215+0x12800] ;  /* 0x01280000d70c783b */ /* 0x000e6e0000004200 */
[C---:B------:R-:W-:Y:S08]  /*1c610*/  HMMA.16816.F32.BF16 R160, R128.reuse, R156, RZ ;  /* 0x0000009c80a0723c */ /* 0x040ff000000418ff */
[C---:B------:R-:W-:Y:S08]  /*1c620*/  HMMA.16816.F32.BF16 R156, R128.reuse, R158, RZ ;  /* 0x0000009e809c723c */ /* 0x040ff000000418ff */
[C---:B------:R-:W-:Y:S08]  /*1c630*/  HMMA.16816.F32.BF16 R60, R128.reuse, R64, RZ ;  /* 0x00000040803c723c */ /* 0x040ff000000418ff */
[----:B------:R-:W-:Y:S08]  /*1c640*/  HMMA.16816.F32.BF16 R64, R128, R66, RZ ;  /* 0x000000428040723c */ /* 0x000ff000000418ff */
[C---:B------:R-:W-:Y:S08]  /*1c650*/  HMMA.16816.F32.BF16 R160, R4.reuse, R16, R160 ;  /* 0x0000001004a0723c */ /* 0x040ff000000418a0 */
[C---:B------:R-:W-:Y:S01]  /*1c660*/  HMMA.16816.F32.BF16 R156, R4.reuse, R18, R156 ;  /* 0x00000012049c723c */ /* 0x040fe2000004189c */
[----:B------:R-:W2:Y:S07]  /*1c670*/  LDSM.16.MT88.4 R16, [R216+0x12800] ;  /* 0x01280000d810783b */ /* 0x000eae0000004200 */
[C---:B-1----:R-:W-:Y:S08]  /*1c680*/  HMMA.16816.F32.BF16 R60, R4.reuse, R12, R60 ;  /* 0x0000000c043c723c */ /* 0x042ff0000004183c */
[----:B------:R-:W-:Y:S01]  /*1c690*/  HMMA.16816.F32.BF16 R64, R4, R14, R64 ;  /* 0x0000000e0440723c */ /* 0x000fe20000041840 */
[----:B------:R-:W1:Y:S07]  /*1c6a0*/  LDSM.16.MT88.4 R12, [R219+0x16800] ;  /* 0x01680000db0c783b */ /* 0x000e6e0000004200 */
[C---:B------:R-:W-:Y:S08]  /*1c6b0*/  HMMA.16816.F32.BF16 R44, R128.reuse, R48, RZ ;  /* 0x00000030802c723c */ /* 0x040ff000000418ff */
[C---:B------:R-:W-:Y:S08]  /*1c6c0*/  HMMA.16816.F32.BF16 R52, R128.reuse, R56, RZ ;  /* 0x000000388034723c */ /* 0x040ff000000418ff */
[C---:B------:R-:W-:Y:S08]  /*1c6d0*/  HMMA.16816.F32.BF16 R48, R128.reuse, R50, RZ ;  /* 0x000000328030723c */ /* 0x040ff000000418ff */
[C---:B------:R-:W-:Y:S08]  /*1c6e0*/  HMMA.16816.F32.BF16 R56, R128.reuse, R58, RZ ;  /* 0x0000003a8038723c */ /* 0x040ff000000418ff */
[C---:B------:R-:W-:Y:S08]  /*1c6f0*/  HMMA.16816.F32.BF16 R100, R128.reuse, R104, RZ ;  /* 0x000000688064723c */ /* 0x040ff000000418ff */
[C---:B------:R-:W-:Y:S08]  /*1c700*/  HMMA.16816.F32.BF16 R104, R128.reuse, R106, RZ ;  /* 0x0000006a8068723c */ /* 0x040ff000000418ff */
[C---:B------:R-:W-:Y:S08]  /*1c710*/  HMMA.16816.F32.BF16 R136, R128.reuse, R132, RZ ;  /* 0x000000848088723c */ /* 0x040ff000000418ff */
[----:B------:R-:W-:Y:S08]  /*1c720*/  HMMA.16816.F32.BF16 R132, R128, R134, RZ ;  /* 0x000000868084723c */ /* 0x000ff000000418ff */
[C---:B------:R-:W-:Y:S08]  /*1c730*/  HMMA.16816.F32.BF16 R44, R4.reuse, R20, R44 ;  /* 0x00000014042c723c */ /* 0x040ff0000004182c */
[C---:B------:R-:W-:Y:S01]  /*1c740*/  HMMA.16816.F32.BF16 R48, R4.reuse, R22, R48 ;  /* 0x000000160430723c */ /* 0x040fe20000041830 */
[----:B------:R-:W3:Y:S07]  /*1c750*/  LDSM.16.MT88.4 R20, [R216+0x14800] ;  /* 0x01480000d814783b */ /* 0x000eee0000004200 */
[C---:B--2---:R-:W-:Y:S08]  /*1c760*/  HMMA.16816.F32.BF16 R52, R4.reuse, R16, R52 ;  /* 0x000000100434723c */ /* 0x044ff00000041834 */
        /* <DEDUP_REMOVED lines=10> */
[----:B------:R-:W-:Y:S08]  /*1c810*/  HMMA.16816.F32.BF16 R96, R128, R98, RZ ;  /* 0x000000628060723c */ /* 0x000ff000000418ff */
[C---:B------:R-:W-:Y:S08]  /*1c820*/  HMMA.16816.F32.BF16 R136, R4.reuse, R28, R136 ;  /* 0x0000001c0488723c */ /* 0x040ff00000041888 */
[----:B------:R-:W-:Y:S01]  /*1c830*/  HMMA.16816.F32.BF16 R132, R4, R30, R132 ;  /* 0x0000001e0484723c */ /* 0x000fe20000041884 */
[----:B------:R-:W4:Y:S07]  /*1c840*/  LDSM.16.MT88.4 R28, [R219+0x14800] ;  /* 0x01480000db1c783b */ /* 0x000f2e0000004200 */
        /* <DEDUP_REMOVED lines=26> */
[----:B------:R-:W-:Y:S01]  /*1c9f0*/  HMMA.16816.F32.BF16 R140, R4, R34, R140 ;  /* 0x00000022048c723c */ /* 0x000fe2000004188c */
[----:B------:R-:W-:-:S06]  /*1ca00*/  FFMA.FTZ R32, R196, R189, -R180 ;  /* 0x000000bdc4207223 */ /* 0x000fcc00000108b4 */
[-CC-:B------:R-:W-:Y:S01]  /*1ca10*/  FFMA.FTZ R34, R198, R189.reuse, -R180.reuse ;  /* 0x000000bdc6227223 */ /* 0x180fe200000108b4 */
[----:B----4-:R-:W-:Y:S01]  /*1ca20*/  HMMA.16816.F32.BF16 R68, R4, R28, R68 ;  /* 0x0000001c0444723c */ /* 0x010fe20000041844 */
[----:B------:R-:W-:-:S06]  /*1ca30*/  FFMA.FTZ R35, R197, R189, -R180 ;  /* 0x000000bdc5237223 */ /* 0x000fcc00000108b4 */
[-CC-:B------:R-:W-:Y:S01]  /*1ca40*/  FFMA.FTZ R28, R233, R189.reuse, -R190.reuse ;  /* 0x000000bde91c7223 */ /* 0x180fe200000108be */
[----:B------:R-:W-:Y:S01]  /*1ca50*/  HMMA.16816.F32.BF16 R72, R4, R30, R72 ;  /* 0x0000001e0448723c */ /* 0x000fe20000041848 */
[----:B------:R-:W-:-:S06]  /*1ca60*/  FFMA.FTZ R29, R251, R189, -R190 ;  /* 0x000000bdfb1d7223 */ /* 0x000fcc00000108be */
[-CC-:B------:R-:W-:Y:S02]  /*1ca70*/  FFMA.FTZ R31, R252, R189.reuse, -R190.reuse ;  /* 0x000000bdfc1f7223 */ /* 0x180fe400000108be */
[----:B------:R-:W-:Y:S01]  /*1ca80*/  FFMA.FTZ R30, R250, R189, -R190 ;  /* 0x000000bdfa1e7223 */ /* 0x000fe200000108be */
[----:B------:R-:W-:Y:S08]  /*1ca90*/  MUFU.EX2 R28, R28 ;  /* 0x0000001c001c7308 */ /* 0x000ff00000000800 */
[----:B------:R-:W4:Y:S08]  /*1caa0*/  MUFU.EX2 R31, R31 ;  /* 0x0000001f001f7308 */ /* 0x000f300000000800 */
[----:B------:R-:W-:Y:S08]  /*1cab0*/  MUFU.EX2 R29, R29 ;  /* 0x0000001d001d7308 */ /* 0x000ff00000000800 */
[----:B------:R-:W1:Y:S08]  /*1cac0*/  MUFU.EX2 R30, R30 ;  /* 0x0000001e001e7308 */ /* 0x000e700000000800 */
[----:B------:R-:W-:Y:S08]  /*1cad0*/  MUFU.EX2 R33, R33 ;  /* 0x0000002100217308 */ /* 0x000ff00000000800 */
[----:B------:R-:W1:Y:S08]  /*1cae0*/  MUFU.EX2 R34, R34 ;  /* 0x0000002200227308 */ /* 0x000e700000000800 */
[----:B------:R-:W-:Y:S08]  /*1caf0*/  MUFU.EX2 R35, R35 ;  /* 0x0000002300237308 */ /* 0x000ff00000000800 */
[----:B------:R-:W1:Y:S01]  /*1cb00*/  MUFU.EX2 R32, R32 ;  /* 0x0000002000207308 */ /* 0x000e620000000800 */
        /* <DEDUP_REMOVED lines=9> */
[----:B----4-:R-:W-:-:S02]  /*1cba0*/  F2FP.BF16.PACK_AB R4, R31, R28 ;  /* 0x0000001c1f04723e */ /* 0x010fc400000010ff */
[----:B-1----:R-:W-:Y:S02]  /*1cbb0*/  F2FP.BF16.PACK_AB R6, R30, R29 ;  /* 0x0000001d1e06723e */ /* 0x002fe400000010ff */
[----:B------:R-:W-:Y:S02]  /*1cbc0*/  F2FP.BF16.PACK_AB R5, R34, R33 ;  /* 0x000000212205723e */ /* 0x000fe400000010ff */
[----:B------:R-:W-:-:S07]  /*1cbd0*/  F2FP.BF16.PACK_AB R7, R32, R35 ;  /* 0x000000232007723e */ /* 0x000fce00000010ff */
[C---:B------:R-:W-:Y:S08]  /*1cbe0*/  HMMA.16816.F32.BF16 R144, R4.reuse, R12, R144 ;  /* 0x0000000c0490723c */ /* 0x040ff00000041890 */
[C---:B------:R-:W-:Y:S01]  /*1cbf0*/  HMMA.16816.F32.BF16 R140, R4.reuse, R14, R140 ;  /* 0x0000000e048c723c */ /* 0x040fe2000004188c */
[----:B------:R-:W1:Y:S07]  /*1cc00*/  LDSM.16.MT88.4 R12, [R217+0x13000] ;  /* 0x01300000d90c783b */ /* 0x000e6e0000004200 */
        /* <DEDUP_REMOVED lines=34> */
[----:B------:R-:W-:Y:S01]  /*1ce30*/  HMMA.16816.F32.BF16 R128, R4, R14, R128 ;  /* 0x0000000e0480723c */ /* 0x000fe20000041880 */
[----:B------:R-:W1:Y:S01]  /*1ce40*/  LDSM.16.MT88.4 R12, [R215+0x11800] ;  /* 0x01180000d70c783b */ /* 0x000e620000004200 */
        /* <DEDUP_REMOVED lines=9> */
[----:B------:R-:W5:Y:S08]  /*1cee0*/  MUFU.EX2 R169, R169 ;  /* 0x000000a900a97308 */ /* 0x000f700000000800 */
[----:B------:R-:W-:Y:S08]  /*1cef0*/  MUFU.EX2 R170, R170 ;  /* 0x000000aa00aa7308 */ /* 0x000ff00000000800 */
[----:B------:R-:W1:Y:S08]  /*1cf00*/  MUFU.EX2 R171, R171 ;  /* 0x000000ab00ab7308 */ /* 0x000e700000000800 */
[----:B------:R-:W-:Y:S08]  /*1cf10*/  MUFU.EX2 R190, R190 ;  /* 0x000000be00be7308 */ /* 0x000ff00000000800 */
[----:B------:R-:W1:Y:S08]  /*1cf20*/  MUFU.EX2 R191, R191 ;  /* 0x000000bf00bf7308 */ /* 0x000e700000000800 */
[----:B------:R-:W-:Y:S08]  /*1cf30*/  MUFU.EX2 R186, R186 ;  /* 0x000000ba00ba7308 */ /* 0x000ff00000000800 */
[----:B------:R-:W1:Y:S01]  /*1cf40*/  MUFU.EX2 R251, R251 ;  /* 0x000000fb00fb7308 */ /* 0x000e620000000800 */
[C---:B----4-:R-:W-:Y:S08]  /*1cf50*/  HMMA.16816.F32.BF16 R76, R4.reuse, R24, R76 ;  /* 0x00000018044c723c */ /* 0x050ff0000004184c */
[C---:B------:R-:W-:Y:S01]  /*1cf60*/  HMMA.16816.F32.BF16 R80, R4.reuse, R26, R80 ;  /* 0x0000001a0450723c */ /* 0x040fe20000041850 */
[----:B------:R-:W-:Y:S07]  /*1cf70*/  LDSM.16.MT88.4 R24, [R217+0x11800] ;  /* 0x01180000d918783b */ /* 0x000fee0000004200 */
[C---:B---3--:R-:W-:Y:S08]  /*1cf80*/  HMMA.16816.F32.BF16 R108, R4.reuse, R20, R108 ;  /* 0x00000014046c723c */ /* 0x048ff0000004186c */
[C---:B------:R-:W-:Y:S01]  /*1cf90*/  HMMA.16816.F32.BF16 R112, R4.reuse, R22, R112 ;  /* 0x000000160470723c */ /* 0x040fe20000041870 */
[----:B------:R-:W3:Y:S07]  /*1cfa0*/  LDSM.16.MT88.4 R20, [R219+0x11800] ;  /* 0x01180000db14783b */ /* 0x000eee0000004200 */
[C---:B--2---:R-:W-:Y:S08]  /*1cfb0*/  HMMA.16816.F32.BF16 R116, R4.reuse, R16, R116 ;  /* 0x000000100474723c */ /* 0x044ff00000041874 */
[----:B------:R-:W-:Y:S01]  /*1cfc0*/  HMMA.16816.F32.BF16 R120, R4, R18, R120 ;  /* 0x000000120478723c */ /* 0x000fe20000041878 */
[----:B------:R-:W2:Y:S06]  /*1cfd0*/  LDSM.16.MT88.4 R16, [R216+0x11800] ;  /* 0x01180000d810783b */ /* 0x000eac0000004200 */
[----:B-----5:R-:W-:-:S02]  /*1cfe0*/  F2FP.BF16.PACK_AB R4, R169, R168 ;  /* 0x000000a8a904723e */ /* 0x020fc400000010ff */
[----:B-1----:R-:W-:Y:S02]  /*1cff0*/  F2FP.BF16.PACK_AB R6, R171, R170 ;  /* 0x000000aaab06723e */ /* 0x002fe400000010ff */
[----:B------:R-:W-:Y:S02]  /*1d000*/  F2FP.BF16.PACK_AB R5, R191, R190 ;  /* 0x000000bebf05723e */ /* 0x000fe400000010ff */
[----:B------:R-:W-:-:S07]  /*1d010*/  F2FP.BF16.PACK_AB R7, R251, R186 ;  /* 0x000000bafb07723e */ /* 0x000fce00000010ff */
        /* <DEDUP_REMOVED lines=24> */
[----:B------:R-:W-:-:S02]  /*1d1a0*/  FADD.FTZ R176, R181, R176 ;  /* 0x000000b0b5b07221 */ /* 0x000fc40000010000 */
[----:B------:R-:W-:Y:S02]  /*1d1b0*/  FADD.FTZ R178, R183, R178 ;  /* 0x000000b2b7b27221 */ /* 0x000fe40000010000 */
[----:B------:R-:W-:Y:S02]  /*1d1c0*/  FADD.FTZ R179, R179, R176 ;  /* 0x000000b0b3b37221 */ /* 0x000fe40000010000 */
[----:B------:R-:W-:Y:S02]  /*1d1d0*/  FADD.FTZ R187, R187, R178 ;  /* 0x000000b2bbbb7221 */ /* 0x000fe40000010000 */
[----:B------:R-:W-:Y:S02]  /*1d1e0*/  FADD.FTZ R166, R166, R179 ;  /* 0x000000b3a6a67221 */ /* 0x000fe40000010000 */
[----:B------:R-:W-:Y:S01]  /*1d1f0*/  FADD.FTZ R187, R174, R187 ;  /* 0x000000bbaebb7221 */ /* 0x000fe20000010000 */
[----:B----4-:R-:W-:Y:S01]  /*1d200*/  HMMA.16816.F32.BF16 R60, R4, R24, R60 ;  /* 0x00000018043c723c */ /* 0x010fe2000004183c */
[----:B------:R-:W-:-:S02]  /*1d210*/  FADD.FTZ R177, R177, R166 ;  /* 0x000000a6b1b17221 */ /* 0x000fc40000010000 */
        /* <DEDUP_REMOVED lines=19> */
[----:B------:R-:W-:Y:S02]  /*1d350*/  FADD.FTZ R33, R33, R2 ;  /* 0x0000000221217221 */ /* 0x000fe40000010000 */
[----:B------:R-:W-:-:S02]  /*1d360*/  FADD.FTZ R28, R31, R28 ;  /* 0x0000001c1f1c7221 */ /* 0x000fc40000010000 */
[----:B------:R-:W-:Y:S01]  /*1d370*/  FADD.FTZ R34, R34, R33 ;  /* 0x0000002122227221 */ /* 0x000fe20000010000 */
[----:B------:R-:W1:Y:S01]  /*1d380*/  S2R R233, SR_CTAID.X ;  /* 0x0000000000e97919 */ /* 0x000e620000002500 */
        /* <DEDUP_REMOVED lines=8> */
[----:B----4-:R-:W-:Y:S01]  /*1d410*/  HMMA.16816.F32.BF16 R92, R4, R24, R92 ;  /* 0x00000018045c723c */ /* 0x010fe2000004185c */
[----:B------:R-:W-:Y:S02]  /*1d420*/  FADD.FTZ R170, R170, R169 ;  /* 0x000000a9aaaa7221 */ /* 0x000fe40000010000 */
[----:B------:R-:W-:Y:S02]  /*1d430*/  FADD.FTZ R186, R186, R191 ;  /* 0x000000bfbaba7221 */ /* 0x000fe40000010000 */
[----:B------:R-:W-:-:S03]  /*1d440*/  FADD.FTZ R250, R171, R170 ;  /* 0x000000aaabfa7221 */ /* 0x000fc60000010000 */
[----:B------:R-:W-:Y:S01]  /*1d450*/  HMMA.16816.F32.BF16 R96, R4, R26, R96 ;  /* 0x0000001a0460723c */ /* 0x000fe20000041860 */
[----:B------:R-:W-:-:S07]  /*1d460*/  FADD.FTZ R251, R251, R186 ;  /* 0x000000bafbfb7221 */ /* 0x000fce0000010000 */
        /* <DEDUP_REMOVED lines=76> */
.L_x_8475:
[----:B------:R-:W-:Y:S02]  /*1d930*/  ULDC.64 UR4, c[0x0][0x118] ;  /* 0x0000460000047ab9 */ /* 0x000fe40000000a00 */
[----:B------:R-:W2:Y:S02]  /*1d940*/  LD.E R5, [R10.64+0x40] ;  /* 0x000040040a057980 */ /* 0x000ea4000c101900 */
[----:B--2---:R-:W-:-:S04]  /*1d950*/  LEA R5, -R5, RZ, 0x6 ;  /* 0x000000ff05057211 */ /* 0x004fc800078e31ff */
[----:B------:R-:W-:Y:S02]  /*1d960*/  SHF.R.S32.HI R0, RZ, 0x1f, R5 ;  /* 0x0000001fff007819 */ /* 0x000fe40000011405 */
.L_x_8476:
[----:B------:R-:W-:Y:S05]  /*1d970*/  BSYNC B0 ;  /* 0x0000000000007941 */ /* 0x000fea0003800000 */
.L_x_8474:
[C---:B------:R-:W-:Y:S01]  /*1d980*/  LOP3.LUT P6, RZ, R242.reuse, 0x1, RZ, 0xc0, !PT ;  /* 0x00000001f2ff7812 */ /* 0x040fe200078cc0ff */
[----:B------:R-:W-:Y:S01]  /*1d990*/  ULDC.64 UR4, c[0x0][0x118] ;  /* 0x0000460000047ab9 */ /* 0x000fe20000000a00 */
[C---:B------:R-:W-:Y:S01]  /*1d9a0*/  LOP3.LUT P5, RZ, R242.reuse, 0x2, RZ, 0xc0, !PT ;  /* 0x00000002f2ff7812 */ /* 0x040fe200078ac0ff */
[----:B------:R-:W-:Y:S01]  /*1d9b0*/  BSSY B1, `(.L_x_8477) ;  /* 0x000031f000017945 */ /* 0x000fe20003800000 */
[C---:B------:R-:W-:Y:S02]  /*1d9c0*/  LOP3.LUT P4, RZ, R242.reuse, 0x4, RZ, 0xc0, !PT ;  /* 0x00000004f2ff7812 */ /* 0x040fe4000788c0ff */
[C---:B------:R-:W-:Y:S02]  /*1d9d0*/  IADD3 R7, P1, R5.reuse, R226, RZ ;  /* 0x000000e205077210 */ /* 0x040fe40007f3e0ff */
        /* <DEDUP_REMOVED lines=113> */
[----:B------:R-:W1:Y:S04]  /*1e0f0*/  LDSM.16.M88.4 R28, [R224+0x8000] ;  /* 0x00800000e01c783b */ /* 0x000e680000000200 */
[----:B-----5:R-:W5:Y:S04]  /*1e100*/  LDSM.16.M88.4 R20, [R224+0x8800] ;  /* 0x00880000e014783b */ /* 0x020f680000000200 */
[----:B---3--:R-:W2:Y:S04]  /*1e110*/  LDSM.16.M88.4 R12, [R224+0x9000] ;  /* 0x00900000e00c783b */ /* 0x008ea80000000200 */
[----:B------:R-:W4:Y:S04]  /*1e120*/  LDSM.16.M88.4 R192, [R224+0x9800] ;  /* 0x00980000e0c0783b */ /* 0x000f280000000200 */
[----:B------:R-:W-:Y:S04]  /*1e130*/  LDSM.16.M88.4 R184, [R223] ;  /* 0x00000000dfb8783b */ /* 0x000fe80000000200 */
[----:B------:R-:W3:Y:S04]  /*1e140*/  LDSM.16.M88.4 R180, [R222] ;  /* 0x00000000deb4783b */ /* 0x000ee80000000200 */
[----:B------:R-:W3:Y:S04]  /*1e150*/  LDSM.16.M88.4 R176, [R214] ;  /* 0x00000000d6b0783b */ /* 0x000ee80000000200 */
[----:B------:R-:W3:Y:S04]  /*1e160*/  LDSM.16.M88.4 R172, [R213] ;  /* 0x00000000d5ac783b */ /* 0x000ee80000000200 */
[----:B------:R-:W3:Y:S04]  /*1e170*/  LDSM.16.M88.4 R168, [R212] ;  /* 0x00000000d4a8783b */ /* 0x000ee80000000200 */
[----:B------:R-:W4:Y:S01]  /*1e180*/  S2R R0, SR_TID.X ;  /* 0x0000000000007919 */ /* 0x000f220000002100 */
[C---:B-1----:R-:W-:Y:S03]  /*1e190*/  HMMA.16816.F32.BF16 R32, R188.reuse, R28, RZ ;  /* 0x0000001cbc20723c */ /* 0x042fe600000418ff */
[----:B------:R-:W0:Y:S05]  /*1e1a0*/  LDGDEPBAR ;  /* 0x00000000000079af */ /* 0x000e2a0000000000 */
[C---:B-----5:R-:W-:Y:S08]  /*1e1b0*/  HMMA.16816.F32.BF16 R24, R188.reuse, R20, RZ ;  /* 0x00000014bc18723c */ /* 0x060ff000000418ff */
[----:B--2---:R-:W-:Y:S01]  /*1e1c0*/  HMMA.16816.F32.BF16 R16, R188, R12, RZ ;  /* 0x0000000cbc10723c */ /* 0x004fe200000418ff */
[----:B----4-:R-:W-:-:S07]  /*1e1d0*/  IMAD.SHL.U32 R0, R0, 0x2, RZ ;  /* 0x0000000200007824 */ /* 0x010fce00078e00ff */
[----:B------:R-:W-:Y:S01]  /*1e1e0*/  HMMA.16816.F32.BF16 R28, R188, R30, RZ ;  /* 0x0000001ebc1c723c */ /* 0x000fe200000418ff */
[----:B------:R-:W-:-:S05]  /*1e1f0*/  LOP3.LUT R0, R0, 0x6, RZ, 0xc0, !PT ;  /* 0x0000000600007812 */ /* 0x000fca00078ec0ff */
[----:B------:R-:W-:Y:S02]  /*1e200*/  IMAD R0, R239, 0x40, R0 ;  /* 0x00000040ef007824 */ /* 0x000fe400078e0200 */
[C---:B------:R-:W-:Y:S02]  /*1e210*/  HMMA.16816.F32.BF16 R20, R188.reuse, R22, RZ ;  /* 0x00000016bc14723c */ /* 0x040fe400000418ff */
[--C-:B------:R-:W-:Y:S01]  /*1e220*/  IMAD.IADD R2, R249, 0x1, -R0.reuse ;  /* 0x00000001f9027824 */ /* 0x100fe200078e0a00 */
[----:B------:R-:W-:Y:S01]  /*1e230*/  IADD3 R165, R0, 0x1, RZ ;  /* 0x0000000100a57810 */ /* 0x000fe20007ffe0ff */
[----:B------:R-:W-:Y:S01]  /*1e240*/  IMAD.IADD R166, R246, 0x1, -R0 ;  /* 0x00000001f6a67824 */ /* 0x000fe200078e0a00 */
[----:B------:R-:W-:Y:S02]  /*1e250*/  ISETP.GE.AND P1, PT, R0, R248, PT ;  /* 0x000000f80000720c */ /* 0x000fe40003f26270 */
[----:B------:R-:W-:Y:S01]  /*1e260*/  IABS R2, R2 ;  /* 0x0000000200027213 */ /* 0x000fe20000000000 */
[----:B------:R-:W-:Y:S01]  /*1e270*/  HMMA.16816.F32.BF16 R12, R188, R14, RZ ;  /* 0x0000000ebc0c723c */ /* 0x000fe200000418ff */
[----:B------:R-:W-:-:S02]  /*1e280*/  IABS R166, R166 ;  /* 0x000000a600a67213 */ /* 0x000fc40000000000 */
[C---:B------:R-:W-:Y:S02]  /*1e290*/  ISETP.GE.AND P6, PT, R165.reuse, R248, PT ;  /* 0x000000f8a500720c */ /* 0x040fe40003fc6270 */
[----:B------:R-:W1:Y:S01]  /*1e2a0*/  I2F R2, R2 ;  /* 0x0000000200027306 */ /* 0x000e620000201400 */
[C---:B------:R-:W-:Y:S02]  /*1e2b0*/  ISETP.GE.AND P2, PT, R165.reuse, R245, PT ;  /* 0x000000f5a500720c */ /* 0x040fe40003f46270 */
[----:B------:R-:W-:Y:S01]  /*1e2c0*/  HMMA.16816.F32.BF16 R4, R188, R192, RZ ;  /* 0x000000c0bc04723c */ /* 0x000fe200000418ff */
[CC--:B------:R-:W-:Y:S02]  /*1e2d0*/  ISETP.GE.OR P6, PT, R165.reuse, R247.reuse, !P6 ;  /* 0x000000f7a500720c */ /* 0x0c0fe400077c6670 */
[----:B------:R-:W-:Y:S02]  /*1e2e0*/  ISETP.GE.OR P2, PT, R165, R244, !P2 ;  /* 0x000000f4a500720c */ /* 0x000fe40005746670 */
[----:B------:R-:W2:Y:S01]  /*1e2f0*/  I2F R166, R166 ;  /* 0x000000a600a67306 */ /* 0x000ea20000201400 */
[----:B------:R-:W-:-:S02]  /*1e300*/  ISETP.GE.OR P1, PT, R0, R247, !P1 ;  /* 0x000000f70000720c */ /* 0x000fc40004f26670 */
[----:B------:R-:W-:Y:S08]  /*1e310*/  HMMA.16816.F32.BF16 R188, R188, R194, RZ ;  /* 0x000000c2bcbc723c */ /* 0x000ff000000418ff */
[C---:B---3--:R-:W-:Y:S08]  /*1e320*/  HMMA.16816.F32.BF16 R32, R184.reuse, R180, R32 ;  /* 0x000000b4b820723c */ /* 0x048ff00000041820 */
[C---:B------:R-:W-:Y:S01]  /*1e330*/  HMMA.16816.F32.BF16 R28, R184.reuse, R182, R28 ;  /* 0x000000b6b81c723c */ /* 0x040fe2000004181c */
[----:B------:R-:W-:Y:S07]  /*1e340*/  LDSM.16.M88.4 R180, [R218+0x9000] ;  /* 0x00900000dab4783b */ /* 0x000fee0000000200 */
        /* <DEDUP_REMOVED lines=12> */
[----:B------:R-:W-:Y:S07]  /*1e410*/  LDSM.16.M88.4 R180, [R220] ;  /* 0x00000000dcb4783b */ /* 0x000fee0000000200 */
[C---:B----4-:R-:W-:Y:S08]  /*1e420*/  HMMA.16816.F32.BF16 R32, R176.reuse, R172, R32 ;  /* 0x000000acb020723c */ /* 0x050ff00000041820 */
[C---:B------:R-:W-:Y:S01]  /*1e430*/  HMMA.16816.F32.BF16 R28, R176.reuse, R174, R28 ;  /* 0x000000aeb01c723c */ /* 0x040fe2000004181c */
[----:B------:R-:W3:Y:S07]  /*1e440*/  LDSM.16.M88.4 R172, [R211] ;  /* 0x00000000d3ac783b */ /* 0x000eee0000000200 */
[C---:B-----5:R-:W-:Y:S08]  /*1e450*/  HMMA.16816.F32.BF16 R24, R176.reuse, R184, R24 ;  /* 0x000000b8b018723c */ /* 0x060ff00000041818 */
[C---:B------:R-:W-:Y:S01]  /*1e460*/  HMMA.16816.F32.BF16 R20, R176.reuse, R186, R20 ;  /* 0x000000bab014723c */ /* 0x040fe20000041814 */
[----:B------:R-:W4:Y:S07]  /*1e470*/  LDSM.16.M88.4 R184, [R211+0x800] ;  /* 0x00080000d3b8783b */ /* 0x000f2e0000000200 */
[C---:B-1----:R-:W-:Y:S08]  /*1e480*/  HMMA.16816.F32.BF16 R4, R176.reuse, R168, R4 ;  /* 0x000000a8b004723c */ /* 0x042ff00000041804 */
[----:B------:R-:W-:Y:S01]  /*1e490*/  HMMA.16816.F32.BF16 R188, R176, R170, R188 ;  /* 0x000000aab0bc723c */ /* 0x000fe200000418bc */
[----:B------:R-:W1:Y:S04]  /*1e4a0*/  LDSM.16.M88.4 R176, [R211+0x1000] ;  /* 0x00100000d3b0783b */ /* 0x000e680000000200 */
[----:B------:R-:W5:Y:S03]  /*1e4b0*/  LDSM.16.M88.4 R168, [R211+0x1800] ;  /* 0x00180000d3a8783b */ /* 0x000f660000000200 */
[C---:B---3--:R-:W-:Y:S08]  /*1e4c0*/  HMMA.16816.F32.BF16 R32, R180.reuse, R172, R32 ;  /* 0x000000acb420723c */ /* 0x048ff00000041820 */
        /* <DEDUP_REMOVED lines=18> */
[C---:B---3--:R-:W-:Y:S08]  /*1e5f0*/  HMMA.16816.F32.BF16 R16, R176.reuse, R180, R16 ;  /* 0x000000b4b010723c */ /* 0x048ff00000041810 */
[C---:B------:R-:W-:Y:S01]  /*1e600*/  HMMA.16816.F32.BF16 R12, R176.reuse, R182, R12 ;  /* 0x000000b6b00c723c */ /* 0x040fe2000004180c */
[----:B------:R-:W1:Y:S07]  /*1e610*/  LDSM.16.M88.4 R180, [R223+0x2000] ;  /* 0x00200000dfb4783b */ /* 0x000e6e0000000200 */
[C---:B----4-:R-:W-:Y:S08]  /*1e620*/  HMMA.16816.F32.BF16 R4, R176.reuse, R168, R4 ;  /* 0x000000a8b004723c */ /* 0x050ff00000041804 */
[----:B------:R-:W-:Y:S01]  /*1e630*/  HMMA.16816.F32.BF16 R188, R176, R170, R188 ;  /* 0x000000aab0bc723c */ /* 0x000fe200000418bc */
[----:B------:R-:W3:Y:S04]  /*1e640*/  LDSM.16.M88.4 R176, [R208] ;  /* 0x00000000d0b0783b */ /* 0x000ee80000000200 */
[----:B------:R-:W4:Y:S03]  /*1e650*/  LDSM.16.M88.4 R168, [R207] ;  /* 0x00000000cfa8783b */ /* 0x000f260000000200 */
        /* <DEDUP_REMOVED lines=120> */
[C---:B---3--:R-:W-:Y:S08]  /*1ede0*/  HMMA.16816.F32.BF16 R16, R176.reuse, R180, R16 ;  /* 0x000000b4b010723c */ /* 0x048ff00000041810 */
[C---:B------:R-:W-:Y:S01]  /*1edf0*/  HMMA.16816.F32.BF16 R12, R176.reuse, R182, R12 ;  /* 0x000000b6b00c723c */ /* 0x040fe2000004180c */
[----:B------:R-:W1:Y:S07]  /*1ee00*/  LDSM.16.M88.4 R180, [R220+0x6000] ;  /* 0x00600000dcb4783b */ /* 0x000e6e0000000200 */
[C---:B----4-:R-:W-:Y:S08]  /*1ee10*/  HMMA.16816.F32.BF16 R4, R176.reuse, R168, R4 ;  /* 0x000000a8b004723c */ /* 0x050ff00000041804 */
[C---:B------:R-:W-:Y:S01]  /*1ee20*/  HMMA.16816.F32.BF16 R188, R176.reuse, R170, R188 ;  /* 0x000000aab0bc723c */ /* 0x040fe200000418bc */
[----:B------:R-:W3:Y:S07]  /*1ee30*/  LDSM.16.M88.4 R168, [R211+0x7000] ;  /* 0x00700000d3a8783b */ /* 0x000eee0000000200 */
[C---:B------:R-:W-:Y:S08]  /*1ee40*/  HMMA.16816.F32.BF16 R24, R176.reuse, R184, R24 ;  /* 0x000000b8b018723c */ /* 0x040ff00000041818 */
[----:B------:R-:W-:Y:S01]  /*1ee50*/  HMMA.16816.F32.BF16 R20, R176, R186, R20 ;  /* 0x000000bab014723c */ /* 0x000fe20000041814 */
[----:B------:R-:W4:Y:S07]  /*1ee60*/  LDSM.16.M88.4 R184, [R211+0x6800] ;  /* 0x00680000d3b8783b */ /* 0x000f2e0000000200 */
[C---:B-1----:R-:W-:Y:S08]  /*1ee70*/  HMMA.16816.F32.BF16 R32, R180.reuse, R172, R32 ;  /* 0x000000acb420723c */ /* 0x042ff00000041820 */
[----:B------:R-:W-:Y:S01]  /*1ee80*/  HMMA.16816.F32.BF16 R28, R180, R174, R28 ;  /* 0x000000aeb41c723c */ /* 0x000fe2000004181c */
[----:B------:R-:W1:Y:S01]  /*1ee90*/  LDSM.16.M88.4 R172, [R211+0x7800] ;  /* 0x00780000d3ac783b */ /* 0x000e620000000200 */
[----:B------:R-:W-:-:S06]  /*1eea0*/  DEPBAR.LE SB0, 0x0 ;  /* 0x000080000000791a */ /* 0x000fcc0000000000 */
[C---:B---3--:R-:W-:Y:S07]  /*1eeb0*/  HMMA.16816.F32.BF16 R16, R180.reuse, R168, R16 ;  /* 0x000000a8b410723c */ /* 0x048fee0000041810 */
[----:B------:R-:W-:Y:S01]  /*1eec0*/  IMAD.IADD R169, R249, 0x1, -R165 ;  /* 0x00000001f9a97824 */ /* 0x000fe200078e0aa5 */
[----:B------:R-:W-:Y:S01]  /*1eed0*/  IADD3 R168, R0, 0x8, RZ ;  /* 0x0000000800a87810 */ /* 0x000fe20007ffe0ff */
[----:B------:R-:W-:Y:S01]  /*1eee0*/  HMMA.16816.F32.BF16 R12, R180, R170, R12 ;  /* 0x000000aab40c723c */ /* 0x000fe2000004180c */
[----:B------:R-:W-:-:S02]  /*1eef0*/  FFMA.FTZ R32, -R243, R2, R32 ;  /* 0x00000002f3207223 */ /* 0x000fc40000010120 */
[----:B------:R-:W-:Y:S01]  /*1ef00*/  IABS R169, R169 ;  /* 0x000000a900a97213 */ /* 0x000fe20000000000 */
[----:B--2---:R-:W-:Y:S01]  /*1ef10*/  FFMA.FTZ R2, -R243, R166, R34 ;  /* 0x000000a6f3027223 */ /* 0x004fe20000010122 */
[----:B------:R-:W-:Y:S02]  /*1ef20*/  IADD3 R166, R0, 0x9, RZ ;  /* 0x0000000900a67810 */ /* 0x000fe40007ffe0ff */
[C---:B------:R-:W-:Y:S01]  /*1ef30*/  IMAD.IADD R171, R246.reuse, 0x1, -R165 ;  /* 0x00000001f6ab7824 */ /* 0x040fe200078e0aa5 */
[C---:B----4-:R-:W-:Y:S01]  /*1ef40*/  HMMA.16816.F32.BF16 R24, R180.reuse, R184, R24 ;  /* 0x000000b8b418723c */ /* 0x050fe20000041818 */
[C---:B------:R-:W-:Y:S02]  /*1ef50*/  IMAD.IADD R165, R249.reuse, 0x1, -R168 ;  /* 0x00000001f9a57824 */ /* 0x040fe400078e0aa8 */
[----:B------:R-:W-:Y:S01]  /*1ef60*/  IMAD.MOV.U32 R170, RZ, RZ, R169 ;  /* 0x000000ffffaa7224 */ /* 0x000fe200078e00a9 */
[----:B------:R-:W-:Y:S01]  /*1ef70*/  IABS R169, R171 ;  /* 0x000000ab00a97213 */ /* 0x000fe20000000000 */
[----:B------:R-:W-:Y:S01]  /*1ef80*/  IMAD.IADD R176, R249, 0x1, -R166 ;  /* 0x00000001f9b07824 */ /* 0x000fe200078e0aa6 */
[----:B------:R-:W-:Y:S01]  /*1ef90*/  IABS R165, R165 ;  /* 0x000000a500a57213 */ /* 0x000fe20000000000 */
[----:B------:R-:W-:Y:S01]  /*1efa0*/  IMAD.IADD R171, R246, 0x1, -R168 ;  /* 0x00000001f6ab7824 */ /* 0x000fe200078e0aa8 */
[C---:B------:R-:W-:Y:S01]  /*1efb0*/  HMMA.16816.F32.BF16 R20, R180.reuse, R186, R20 ;  /* 0x000000bab414723c */ /* 0x040fe20000041814 */
[----:B------:R-:W2:Y:S01]  /*1efc0*/  I2F R170, R170 ;  /* 0x000000aa00aa7306 */ /* 0x000ea20000201400 */
[----:B------:R-:W-:Y:S01]  /*1efd0*/  IABS R176, R176 ;  /* 0x000000b000b07213 */ /* 0x000fe20000000000 */
[----:B------:R-:W-:Y:S01]  /*1efe0*/  IMAD.MOV.U32 R34, RZ, RZ, R165 ;  /* 0x000000ffff227224 */ /* 0x000fe200078e00a5 */
[----:B------:R-:W-:Y:S01]  /*1eff0*/  FSEL R165, R32, -INF , !P1 ;  /* 0xff80000020a57808 */ /* 0x000fe20004800000 */
[----:B------:R-:W-:Y:S01]  /*1f000*/  IMAD.MOV.U32 R184, RZ, RZ, R8 ;  /* 0x000000ffffb87224 */ /* 0x000fe200078e0008 */
[C---:B------:R-:W-:Y:S01]  /*1f010*/  ISETP.GE.AND P1, PT, R0.reuse, R245, PT ;  /* 0x000000f50000720c */ /* 0x040fe20003f26270 */
[----:B------:R-:W-:Y:S01]  /*1f020*/  IMAD.MOV.U32 R185, RZ, RZ, R9 ;  /* 0x000000ffffb97224 */ /* 0x000fe200078e0009 */
[----:B-1----:R-:W-:Y:S01]  /*1f030*/  HMMA.16816.F32.BF16 R4, R180, R172, R4 ;  /* 0x000000acb404723c */ /* 0x002fe20000041804 */
[----:B------:R1:W3:Y:S01]  /*1f040*/  I2F R172, R169 ;  /* 0x000000a900ac7306 */ /* 0x0002e20000201400 */
[----:B------:R-:W-:Y:S01]  /*1f050*/  IABS R171, R171 ;  /* 0x000000ab00ab7213 */ /* 0x000fe20000000000 */
[----:B------:R-:W-:Y:S01]  /*1f060*/  BAR.SYNC.DEFER_BLOCKING 0x0 ;  /* 0x0000000000007b1d */ /* 0x000fe20000010000 */
[----:B------:R-:W-:-:S04]  /*1f070*/  ISETP.GE.OR P1, PT, R0, R244, !P1 ;  /* 0x000000f40000720c */ /* 0x000fc80004f26670 */
[----:B------:R-:W-:Y:S01]  /*1f080*/  FSEL R2, R2, -INF , !P1 ;  /* 0xff80000002027808 */ /* 0x000fe20004800000 */
[----:B------:R-:W4:Y:S01]  /*1f090*/  I2F R34, R34 ;  /* 0x0000002200227306 */ /* 0x000f220000201400 */
[----:B--2---:R-:W-:Y:S01]  /*1f0a0*/  FFMA.FTZ R32, -R243, R170, R33 ;  /* 0x000000aaf3207223 */ /* 0x004fe20000010121 */
[----:B------:R-:W-:Y:S01]  /*1f0b0*/  IADD3 R170, R0, 0x10, RZ ;  /* 0x0000001000aa7810 */ /* 0x000fe20007ffe0ff */
[----:B------:R-:W-:Y:S01]  /*1f0c0*/  HMMA.16816.F32.BF16 R188, R180, R174, R188 ;  /* 0x000000aeb4bc723c */ /* 0x000fe200000418bc */
[----:B------:R-:W-:Y:S02]  /*1f0d0*/  ISETP.GE.AND P1, PT, R168, R248, PT ;  /* 0x000000f8a800720c */ /* 0x000fe40003f26270 */
[----:B------:R-:W-:Y:S01]  /*1f0e0*/  FSEL R32, R32, -INF , !P6 ;  /* 0xff80000020207808 */ /* 0x000fe20007000000 */
[----:B------:R-:W-:Y:S01]  /*1f0f0*/  IMAD.IADD R173, R249, 0x1, -R170 ;  /* 0x00000001f9ad7824 */ /* 0x000fe200078e0aaa */
[----:B------:R-:W2:Y:S01]  /*1f100*/  I2F R33, R171 ;  /* 0x000000ab00217306 */ /* 0x000ea20000201400 */
[----:B-1----:R-:W-:Y:S01]  /*1f110*/  IMAD.IADD R169, R246, 0x1, -R166 ;  /* 0x00000001f6a97824 */ /* 0x002fe200078e0aa6 */
[----:B------:R-:W-:Y:S01]  /*1f120*/  ISETP.GE.OR P1, PT, R168, R247, !P1 ;  /* 0x000000f7a800720c */ /* 0x000fe20004f26670 */
[----:B---3--:R-:W-:Y:S01]  /*1f130*/  FFMA.FTZ R35, -R243, R172, R35 ;  /* 0x000000acf3237223 */ /* 0x008fe20000010123 */
[----:B------:R-:W-:-:S02]  /*1f140*/  IABS R173, R173 ;  /* 0x000000ad00ad7213 */ /* 0x000fc40000000000 */
[----:B------:R-:W-:Y:S02]  /*1f150*/  IABS R169, R169 ;  /* 0x000000a900a97213 */ /* 0x000fe40000000000 */
[----:B------:R-:W1:Y:S01]  /*1f160*/  I2F R176, R176 ;  /* 0x000000b000b07306 */ /* 0x000e620000201400 */
[C---:B----4-:R-:W-:Y:S01]  /*1f170*/  FFMA.FTZ R34, -R243.reuse, R34, R28 ;  /* 0x00000022f3227223 */ /* 0x050fe2000001011c */
[----:B------:R-:W-:Y:S02]  /*1f180*/  IADD3 R28, R0, 0x11, RZ ;  /* 0x00000011001c7810 */ /* 0x000fe40007ffe0ff */
[-C--:B------:R-:W-:Y:S02]  /*1f190*/  ISETP.GE.AND P6, PT, R168, R245.reuse, PT ;  /* 0x000000f5a800720c */ /* 0x080fe40003fc6270 */
[----:B------:R-:W-:Y:S02]  /*1f1a0*/  FSEL R34, R34, -INF , !P1 ;  /* 0xff80000022227808 */ /* 0x000fe40004800000 */
[----:B------:R3:W4:Y:S01]  /*1f1b0*/  I2F R172, R169 ;  /* 0x000000a900ac7306 */ /* 0x0007220000201400 */
[----:B------:R-:W-:Y:S01]  /*1f1c0*/  ISETP.GE.AND P1, PT, R166, R245, PT ;  /* 0x000000f5a600720c */ /* 0x000fe20003f26270 */
[----:B--2---:R-:W-:Y:S01]  /*1f1d0*/  FFMA.FTZ R30, -R243, R33, R30 ;  /* 0x00000021f31e7223 */ /* 0x004fe2000001011e */
[----:B------:R-:W-:-:S02]  /*1f1e0*/  ISETP.GE.OR P6, PT, R168, R244, !P6 ;  /* 0x000000f4a800720c */ /* 0x000fc400077c6670 */
[----:B------:R-:W-:Y:S02]  /*1f1f0*/  ISETP.GE.OR P1, PT, R166, R244, !P1 ;  /* 0x000000f4a600720c */ /* 0x000fe40004f26670 */
[----:B------:R-:W-:Y:S01]  /*1f200*/  FSEL R171, R30, -INF , !P6 ;  /* 0xff8000001eab7808 */ /* 0x000fe20007000000 */
[----:B------:R-:W2:Y:S01]  /*1f210*/  I2F R173, R173 ;  /* 0x000000ad00ad7306 */ /* 0x000ea20000201400 */
[----:B-1----:R-:W-:Y:S01]  /*1f220*/  FFMA.FTZ R33, -R243, R176, R29 ;  /* 0x000000b0f3217223 */ /* 0x002fe2000001011d */
[----:B------:R-:W-:Y:S01]  /*1f230*/  IADD3 R168, R0, 0x18, RZ ;  /* 0x0000001800a87810 */ /* 0x000fe20007ffe0ff */
[----:B------:R-:W-:Y:S01]  /*1f240*/  IMAD.IADD R29, R246, 0x1, -R28 ;  /* 0x00000001f61d7824 */ /* 0x000fe200078e0a1c */
[-C--:B------:R-:W-:Y:S02]  /*1f250*/  ISETP.GE.AND P6, PT, R170, R248.reuse, PT ;  /* 0x000000f8aa00720c */ /* 0x080fe40003fc6270 */
[----:B---3--:R-:W-:Y:S01]  /*1f260*/  FSEL R169, R35, -INF , !P2 ;  /* 0xff80000023a97808 */ /* 0x008fe20005000000 */
[----:B------:R-:W-:Y:S01]  /*1f270*/  IMAD.IADD R35, R246, 0x1, -R170 ;  /* 0x00000001f6237824 */ /* 0x000fe200078e0aaa */
[----:B------:R-:W-:Y:S01]  /*1f280*/  ISETP.GE.AND P2, PT, R166, R248, PT ;  /* 0x000000f8a600720c */ /* 0x000fe20003f46270 */
[----:B----4-:R-:W-:Y:S01]  /*1f290*/  FFMA.FTZ R30, -R243, R172, R31 ;  /* 0x000000acf31e7223 */ /* 0x010fe2000001011f */
[----:B------:R-:W-:Y:S01]  /*1f2a0*/  IABS R29, R29 ;  /* 0x0000001d001d7213 */ /* 0x000fe20000000000 */
[----:B------:R-:W-:Y:S01]  /*1f2b0*/  IMAD.IADD R172, R246, 0x1, -R168 ;  /* 0x00000001f6ac7824 */ /* 0x000fe200078e0aa8 */
[----:B------:R-:W-:Y:S01]  /*1f2c0*/  ISETP.GE.OR P2, PT, R166, R247, !P2 ;  /* 0x000000f7a600720c */ /* 0x000fe20005746670 */
[----:B------:R-:W-:Y:S01]  /*1f2d0*/  IMAD.IADD R166, R249, 0x1, -R28 ;  /* 0x00000001f9a67824 */ /* 0x000fe200078e0a1c */
[----:B------:R-:W-:Y:S01]  /*1f2e0*/  IABS R35, R35 ;  /* 0x0000002300237213 */ /* 0x000fe20000000000 */
[----:B------:R-:W-:Y:S01]  /*1f2f0*/  IMAD.MOV.U32 R176, RZ, RZ, R29 ;  /* 0x000000ffffb07224 */ /* 0x000fe200078e001d */
[----:B------:R-:W-:Y:S01]  /*1f300*/  FSEL R33, R33, -INF , !P2 ;  /* 0xff80000021217808 */ /* 0x000fe20005000000 */
[----:B--2---:R-:W-:Y:S01]  /*1f310*/  FFMA.FTZ R29, -R243, R173, R24 ;  /* 0x000000adf31d7223 */ /* 0x004fe20000010118 */
[----:B------:R-:W-:Y:S01]  /*1f320*/  IABS R166, R166 ;  /* 0x000000a600a67213 */ /* 0x000fe20000000000 */
[----:B------:R1:W2:Y:S01]  /*1f330*/  I2F R24, R176 ;  /* 0x000000b000187306 */ /* 0x0002a20000201400 */
[----:B------:R-:W-:-:S02]  /*1f340*/  ISETP.GE.AND P2, PT, R170, R245, PT ;  /* 0x000000f5aa00720c */ /* 0x000fc40003f46270 */
[C---:B------:R-:W-:Y:S02]  /*1f350*/  ISETP.GE.OR P6, PT, R170.reuse, R247, !P6 ;  /* 0x000000f7aa00720c */ /* 0x040fe400077c6670 */
[----:B------:R-:W-:Y:S01]  /*1f360*/  ISETP.GE.OR P2, PT, R170, R244, !P2 ;  /* 0x000000f4aa00720c */ /* 0x000fe20005746670 */
[----:B------:R-:W-:Y:S01]  /*1f370*/  IMAD.IADD R170, R249, 0x1, -R168 ;  /* 0x00000001f9aa7824 */ /* 0x000fe200078e0aa8 */
[----:B------:R-:W-:Y:S01]  /*1f380*/  IADD3 R31, R0, 0x19, RZ ;  /* 0x00000019001f7810 */ /* 0x000fe20007ffe0ff */
[----:B------:R-:W3:Y:S01]  /*1f390*/  I2F R35, R35 ;  /* 0x0000002300237306 */ /* 0x000ee20000201400 */
[----:B------:R-:W-:Y:S02]  /*1f3a0*/  FSEL R30, R30, -INF , !P1 ;  /* 0xff8000001e1e7808 */ /* 0x000fe40004800000 */
[----:B------:R-:W-:Y:S02]  /*1f3b0*/  IABS R170, R170 ;  /* 0x000000aa00aa7213 */ /* 0x000fe40000000000 */
[----:B------:R-:W-:-:S02]  /*1f3c0*/  FSEL R29, R29, -INF , !P6 ;  /* 0xff8000001d1d7808 */ /* 0x000fc40007000000 */
[----:B------:R-:W-:Y:S01]  /*1f3d0*/  IABS R172, R172 ;  /* 0x000000ac00ac7213 */ /* 0x000fe20000000000 */
[----:B------:R-:W4:Y:S01]  /*1f3e0*/  I2F R166, R166 ;  /* 0x000000a600a67306 */ /* 0x000f220000201400 */
[C---:B------:R-:W-:Y:S01]  /*1f3f0*/  ISETP.GE.AND P1, PT, R28.reuse, R248, PT ;  /* 0x000000f81c00720c */ /* 0x040fe20003f26270 */
[----:B-1----:R-:W-:Y:S01]  /*1f400*/  IMAD.IADD R176, R249, 0x1, -R31 ;  /* 0x00000001f9b07824 */ /* 0x002fe200078e0a1f */
[C---:B------:R-:W-:Y:S01]  /*1f410*/  ISETP.GE.AND P6, PT, R28.reuse, R245, PT ;  /* 0x000000f51c00720c */ /* 0x040fe20003fc6270 */
[----:B------:R-:W-:Y:S01]  /*1f420*/  IMAD.MOV.U32 R173, RZ, RZ, R172 ;  /* 0x000000ffffad7224 */ /* 0x000fe200078e00ac */
[C---:B------:R-:W-:Y:S01]  /*1f430*/  ISETP.GE.OR P1, PT, R28.reuse, R247, !P1 ;  /* 0x000000f71c00720c */ /* 0x040fe20004f26670 */
[C---:B--2---:R-:W-:Y:S01]  /*1f440*/  FFMA.FTZ R24, -R243.reuse, R24, R27 ;  /* 0x00000018f3187223 */ /* 0x044fe2000001011b */
[----:B------:R-:W-:Y:S01]  /*1f450*/  ISETP.GE.OR P6, PT, R28, R244, !P6 ;  /* 0x000000f41c00720c */ /* 0x000fe200077c6670 */
[----:B---3--:R-:W-:Y:S01]  /*1f460*/  FFMA.FTZ R26, -R243, R35, R26 ;  /* 0x00000023f31a7223 */ /* 0x008fe2000001011a */
[----:B------:R-:W1:Y:S01]  /*1f470*/  I2F R170, R170 ;  /* 0x000000aa00aa7306 */ /* 0x000e620000201400 */
[----:B------:R-:W-:-:S02]  /*1f480*/  IADD3 R35, R0, 0x20, RZ ;  /* 0x0000002000237810 */ /* 0x000fc40007ffe0ff */
[----:B------:R-:W-:Y:S02]  /*1f490*/  IABS R172, R176 ;  /* 0x000000b000ac7213 */ /* 0x000fe40000000000 */
[----:B------:R-:W-:Y:S01]  /*1f4a0*/  IADD3 R27, R0, 0x21, RZ ;  /* 0x00000021001b7810 */ /* 0x000fe20007ffe0ff */
[----:B----4-:R-:W-:Y:S01]  /*1f4b0*/  FFMA.FTZ R28, -R243, R166, R25 ;  /* 0x000000a6f31c7223 */ /* 0x010fe20000010119 */
[----:B------:R-:W-:Y:S01]  /*1f4c0*/  FSEL R25, R26, -INF , !P2 ;  /* 0xff8000001a197808 */ /* 0x000fe20005000000 */
[----:B------:R-:W-:Y:S01]  /*1f4d0*/  IMAD.IADD R26, R246, 0x1, -R31 ;  /* 0x00000001f61a7824 */ /* 0x000fe200078e0a1f */
[----:B------:R2:W3:Y:S01]  /*1f4e0*/  I2F R166, R173 ;  /* 0x000000ad00a67306 */ /* 0x0004e20000201400 */
[----:B------:R-:W-:Y:S02]  /*1f4f0*/  ISETP.GE.AND P2, PT, R168, R248, PT ;  /* 0x000000f8a800720c */ /* 0x000fe40003f46270 */
[----:B------:R-:W-:Y:S02]  /*1f500*/  FSEL R28, R28, -INF , !P1 ;  /* 0xff8000001c1c7808 */ /* 0x000fe40004800000 */
[----:B------:R-:W-:-:S02]  /*1f510*/  ISETP.GE.AND P1, PT, R168, R245, PT ;  /* 0x000000f5a800720c */ /* 0x000fc40003f26270 */
[----:B------:R-:W-:Y:S01]  /*1f520*/  IABS R26, R26 ;  /* 0x0000001a001a7213 */ /* 0x000fe20000000000 */
[----:B------:R-:W4:Y:S01]  /*1f530*/  I2F R172, R172 ;  /* 0x000000ac00ac7306 */ /* 0x000f220000201400 */
[C---:B------:R-:W-:Y:S02]  /*1f540*/  ISETP.GE.OR P2, PT, R168.reuse, R247, !P2 ;  /* 0x000000f7a800720c */ /* 0x040fe40005746670 */
[----:B------:R-:W-:Y:S01]  /*1f550*/  ISETP.GE.OR P1, PT, R168, R244, !P1 ;  /* 0x000000f4a800720c */ /* 0x000fe20004f26670 */
[----:B------:R-:W-:Y:S01]  /*1f560*/  IMAD.MOV.U32 R168, RZ, RZ, R26 ;  /* 0x000000ffffa87224 */ /* 0x000fe200078e001a */
[----:B------:R-:W-:Y:S01]  /*1f570*/  FSEL R24, R24, -INF , !P6 ;  /* 0xff80000018187808 */ /* 0x000fe20007000000 */
[----:B-1----:R-:W-:Y:S01]  /*1f580*/  FFMA.FTZ R26, -R243, R170, R20 ;  /* 0x000000aaf31a7223 */ /* 0x002fe20000010114 */
[----:B------:R-:W-:Y:S01]  /*1f590*/  ISETP.GE.AND P6, PT, R31, R248, PT ;  /* 0x000000f81f00720c */ /* 0x000fe20003fc6270 */
[--C-:B--2---:R-:W-:Y:S02]  /*1f5a0*/  IMAD.IADD R173, R249, 0x1, -R35.reuse ;  /* 0x00000001f9ad7824 */ /* 0x104fe400078e0a23 */
[----:B------:R-:W-:Y:S01]  /*1f5b0*/  IMAD.IADD R20, R246, 0x1, -R35 ;  /* 0x00000001f6147824 */ /* 0x000fe200078e0a23 */
[----:B------:R-:W-:Y:S01]  /*1f5c0*/  I2F R168, R168 ;  /* 0x000000a800a87306 */ /* 0x000fe20000201400 */
[----:B---3--:R-:W-:Y:S01]  /*1f5d0*/  FFMA.FTZ R166, -R243, R166, R22 ;  /* 0x000000a6f3a67223 */ /* 0x008fe20000010116 */
[----:B------:R-:W-:Y:S01]  /*1f5e0*/  IABS R170, R173 ;  /* 0x000000ad00aa7213 */ /* 0x000fe20000000000 */
[----:B------:R-:W-:Y:S01]  /*1f5f0*/  IMAD.IADD R173, R249, 0x1, -R27 ;  /* 0x00000001f9ad7824 */ /* 0x000fe200078e0a1b */
[----:B------:R-:W-:Y:S01]  /*1f600*/  IABS R20, R20 ;  /* 0x0000001400147213 */ /* 0x000fe20000000000 */
[----:B----4-:R-:W-:Y:S01]  /*1f610*/  FFMA.FTZ R21, -R243, R172, R21 ;  /* 0x000000acf3157223 */ /* 0x010fe20000010115 */
[----:B------:R-:W-:Y:S01]  /*1f620*/  FSEL R26, R26, -INF , !P2 ;  /* 0xff8000001a1a7808 */ /* 0x000fe20005000000 */
[----:B------:R-:W-:Y:S01]  /*1f630*/  IMAD.IADD R172, R246, 0x1, -R27 ;  /* 0x00000001f6ac7824 */ /* 0x000fe200078e0a1b */
[----:B------:R-:W-:Y:S01]  /*1f640*/  IABS R173, R173 ;  /* 0x000000ad00ad7213 */ /* 0x000fe20000000000 */
[----:B------:R-:W1:Y:S01]  /*1f650*/  I2F R22, R20 ;  /* 0x0000001400167306 */ /* 0x000e620000201400 */
[----:B------:R-:W-:-:S02]  /*1f660*/  ISETP.GE.AND P2, PT, R31, R245, PT ;  /* 0x000000f51f00720c */ /* 0x000fc40003f46270 */
[C---:B------:R-:W-:Y:S02]  /*1f670*/  ISETP.GE.OR P6, PT, R31.reuse, R247, !P6 ;  /* 0x000000f71f00720c */ /* 0x040fe400077c6670 */
[----:B------:R-:W-:Y:S02]  /*1f680*/  ISETP.GE.OR P2, PT, R31, R244, !P2 ;  /* 0x000000f41f00720c */ /* 0x000fe40005746670 */
[----:B------:R-:W-:Y:S01]  /*1f690*/  IADD3 R31, R0, 0x28, RZ ;  /* 0x00000028001f7810 */ /* 0x000fe20007ffe0ff */
[----:B------:R-:W2:Y:S01]  /*1f6a0*/  I2F R170, R170 ;  /* 0x000000aa00aa7306 */ /* 0x000ea20000201400 */
[----:B------:R-:W-:Y:S02]  /*1f6b0*/  FSEL R21, R21, -INF , !P6 ;  /* 0xff80000015157808 */ /* 0x000fe40007000000 */
[----:B------:R-:W-:Y:S02]  /*1f6c0*/  ISETP.GE.AND P6, PT, R35, R245, PT ;  /* 0x000000f52300720c */ /* 0x000fe40003fc6270 */
[----:B------:R-:W-:-:S02]  /*1f6d0*/  IABS R172, R172 ;  /* 0x000000ac00ac7213 */ /* 0x000fc40000000000 */
[----:B------:R-:W-:Y:S01]  /*1f6e0*/  ISETP.GE.OR P6, PT, R35, R244, !P6 ;  /* 0x000000f42300720c */ /* 0x000fe200077c6670 */
[----:B-1----:R-:W-:Y:S01]  /*1f6f0*/  FFMA.FTZ R18, -R243, R22, R18 ;  /* 0x00000016f3127223 */ /* 0x002fe20000010112 */
[----:B------:R-:W-:Y:S01]  /*1f700*/  FSEL R20, R166, -INF , !P1 ;  /* 0xff800000a6147808 */ /* 0x000fe20004800000 */
[----:B------:R-:W-:Y:S01]  /*1f710*/  IMAD.MOV.U32 R166, RZ, RZ, R173 ;  /* 0x000000ffffa67224 */ /* 0x000fe200078e00ad */
[----:B------:R-:W-:Y:S01]  /*1f720*/  ISETP.GE.AND P1, PT, R35, R248, PT ;  /* 0x000000f82300720c */ /* 0x000fe20003f26270 */
[----:B------:R-:W-:Y:S01]  /*1f730*/  IMAD.IADD R173, R249, 0x1, -R31 ;  /* 0x00000001f9ad7824 */ /* 0x000fe200078e0a1f */
[----:B------:R-:W-:Y:S02]  /*1f740*/  FSEL R195, R18, -INF , !P6 ;  /* 0xff80000012c37808 */ /* 0x000fe40007000000 */
[----:B------:R-:W-:Y:S01]  /*1f750*/  ISETP.GE.OR P1, PT, R35, R247, !P1 ;  /* 0x000000f72300720c */ /* 0x000fe20004f26670 */
[----:B------:R-:W1:Y:S01]  /*1f760*/  I2F R166, R166 ;  /* 0x000000a600a67306 */ /* 0x000e620000201400 */
[C---:B------:R-:W-:Y:S01]  /*1f770*/  FFMA.FTZ R35, -R243.reuse, R168, R23 ;  /* 0x000000a8f3237223 */ /* 0x040fe20000010117 */
[----:B------:R-:W-:Y:S01]  /*1f780*/  IADD3 R22, R0, 0x30, RZ ;  /* 0x0000003000167810 */ /* 0x000fe20007ffe0ff */
[----:B------:R-:W-:Y:S01]  /*1f790*/  IMAD.MOV.U32 R168, RZ, RZ, R172 ;  /* 0x000000ffffa87224 */ /* 0x000fe200078e00ac */
[----:B------:R-:W-:Y:S01]  /*1f7a0*/  IABS R172, R173 ;  /* 0x000000ad00ac7213 */ /* 0x000fe20000000000 */
[----:B--2---:R-:W-:Y:S01]  /*1f7b0*/  FFMA.FTZ R196, -R243, R170, R16 ;  /* 0x000000aaf3c47223 */ /* 0x004fe20000010110 */
[----:B------:R-:W-:Y:S01]  /*1f7c0*/  FSEL R16, R35, -INF , !P2 ;  /* 0xff80000023107808 */ /* 0x000fe20005000000 */
[----:B------:R-:W-:Y:S01]  /*1f7d0*/  IMAD.IADD R170, R246, 0x1, -R31 ;  /* 0x00000001f6aa7824 */ /* 0x000fe200078e0a1f */
[----:B------:R-:W-:Y:S01]  /*1f7e0*/  ISETP.GE.AND P2, PT, R27, R248, PT ;  /* 0x000000f81b00720c */ /* 0x000fe20003f46270 */
[----:B------:R-:W-:Y:S01]  /*1f7f0*/  IMAD.MOV.U32 R35, RZ, RZ, R172 ;  /* 0x000000ffff237224 */ /* 0x000fe200078e00ac */
[----:B------:R-:W2:Y:S01]  /*1f800*/  I2F R168, R168 ;  /* 0x000000a800a87306 */ /* 0x000ea20000201400 */
[----:B------:R-:W-:-:S02]  /*1f810*/  FSEL R196, R196, -INF , !P1 ;  /* 0xff800000c4c47808 */ /* 0x000fc40004800000 */
[----:B------:R-:W-:Y:S02]  /*1f820*/  ISETP.GE.OR P2, PT, R27, R247, !P2 ;  /* 0x000000f71b00720c */ /* 0x000fe40005746670 */
[----:B------:R-:W-:Y:S01]  /*1f830*/  ISETP.GE.AND P6, PT, R31, R248, PT ;  /* 0x000000f81f00720c */ /* 0x000fe20003fc6270 */
[----:B-1----:R-:W-:Y:S01]  /*1f840*/  FFMA.FTZ R198, -R243, R166, R17 ;  /* 0x000000a6f3c67223 */ /* 0x002fe20000010111 */
[----:B------:R-:W-:Y:S01]  /*1f850*/  IADD3 R23, R0, 0x29, RZ ;  /* 0x0000002900177810 */ /* 0x000fe20007ffe0ff */
[----:B------:R-:W1:Y:S01]  /*1f860*/  I2F R35, R35 ;  /* 0x0000002300237306 */ /* 0x000e620000201400 */
[-C--:B------:R-:W-:Y:S02]  /*1f870*/  ISETP.GE.AND P1, PT, R27, R245.reuse, PT ;  /* 0x000000f51b00720c */ /* 0x080fe40003f26270 */
[----:B------:R-:W-:Y:S01]  /*1f880*/  FSEL R198, R198, -INF , !P2 ;  /* 0xff800000c6c67808 */ /* 0x000fe20005000000 */
[----:B------:R-:W-:Y:S01]  /*1f890*/  IMAD.IADD R17, R246, 0x1, -R23 ;  /* 0x00000001f6117824 */ /* 0x000fe200078e0a17 */
[----:B------:R-:W-:-:S02]  /*1f8a0*/  ISETP.GE.AND P2, PT, R31, R245, PT ;  /* 0x000000f51f00720c */ /* 0x000fc40003f46270 */
[----:B------:R-:W-:Y:S01]  /*1f8b0*/  ISETP.GE.OR P6, PT, R31, R247, !P6 ;  /* 0x000000f71f00720c */ /* 0x000fe200077c6670 */
[----:B--2---:R-:W-:Y:S01]  /*1f8c0*/  FFMA.FTZ R19, -R243, R168, R19 ;  /* 0x000000a8f3137223 */ /* 0x004fe20000010113 */
[-C--:B------:R-:W-:Y:S01]  /*1f8d0*/  ISETP.GE.OR P2, PT, R31, R244.reuse, !P2 ;  /* 0x000000f41f00720c */ /* 0x080fe20005746670 */
[----:B------:R-:W-:Y:S01]  /*1f8e0*/  IMAD.IADD R31, R249, 0x1, -R22 ;  /* 0x00000001f91f7824 */ /* 0x000fe200078e0a16 */
[----:B------:R-:W-:Y:S01]  /*1f8f0*/  ISETP.GE.OR P1, PT, R27, R244, !P1 ;  /* 0x000000f41b00720c */ /* 0x000fe20004f26670 */
[----:B------:R-:W-:Y:S01]  /*1f900*/  IMAD.IADD R27, R249, 0x1, -R23 ;  /* 0x00000001f91b7824 */ /* 0x000fe200078e0a17 */
[----:B------:R-:W-:Y:S02]  /*1f910*/  IABS R170, R170 ;  /* 0x000000aa00aa7213 */ /* 0x000fe40000000000 */
[----:B------:R-:W-:Y:S01]  /*1f920*/  IABS R31, R31 ;  /* 0x0000001f001f7213 */ /* 0x000fe20000000000 */
[----:B-1----:R-:W-:Y:S01]  /*1f930*/  FFMA.FTZ R35, -R243, R35, R12 ;  /* 0x00000023f3237223 */ /* 0x002fe2000001010c */
[----:B------:R-:W-:Y:S01]  /*1f940*/  IABS R166, R27 ;  /* 0x0000001b00a67213 */ /* 0x000fe20000000000 */
[----:B------:R-:W-:Y:S01]  /*1f950*/  IMAD.IADD R12, R246, 0x1, -R22 ;  /* 0x00000001f60c7824 */ /* 0x000fe200078e0a16 */
[----:B------:R-:W1:Y:S01]  /*1f960*/  I2F R27, R170 ;  /* 0x000000aa001b7306 */ /* 0x000e620000201400 */
[----:B------:R-:W-:-:S02]  /*1f970*/  IABS R17, R17 ;  /* 0x0000001100117213 */ /* 0x000fc40000000000 */
[----:B------:R-:W-:Y:S01]  /*1f980*/  FSEL R193, R19, -INF , !P1 ;  /* 0xff80000013c17808 */ /* 0x000fe20004800000 */
[----:B------:R-:W-:Y:S01]  /*1f990*/  IMAD.MOV.U32 R19, RZ, RZ, R31 ;  /* 0x000000ffff137224 */ /* 0x000fe200078e001f */
[----:B------:R-:W-:Y:S01]  /*1f9a0*/  FSEL R199, R35, -INF , !P6 ;  /* 0xff80000023c77808 */ /* 0x000fe20007000000 */
[----:B------:R-:W-:Y:S01]  /*1f9b0*/  IMAD.MOV.U32 R18, RZ, RZ, R17 ;  /* 0x000000ffff127224 */ /* 0x000fe200078e0011 */
[----:B------:R-:W-:Y:S01]  /*1f9c0*/  IADD3 R17, R0, 0x31, RZ ;  /* 0x0000003100117810 */ /* 0x000fe20007ffe0ff */
[----:B------:R-:W2:Y:S01]  /*1f9d0*/  I2F R166, R166 ;  /* 0x000000a600a67306 */ /* 0x000ea20000201400 */
[C---:B------:R-:W-:Y:S02]  /*1f9e0*/  ISETP.GE.AND P1, PT, R23.reuse, R248, PT ;  /* 0x000000f81700720c */ /* 0x040fe40003f26270 */
[C---:B------:R-:W-:Y:S02]  /*1f9f0*/  ISETP.GE.AND P6, PT, R23.reuse, R245, PT ;  /* 0x000000f51700720c */ /* 0x040fe40003fc6270 */
[----:B------:R-:W-:-:S02]  /*1fa00*/  ISETP.GE.OR P1, PT, R23, R247, !P1 ;  /* 0x000000f71700720c */ /* 0x000fc40004f26670 */
[----:B------:R-:W-:Y:S01]  /*1fa10*/  ISETP.GE.OR P6, PT, R23, R244, !P6 ;  /* 0x000000f41700720c */ /* 0x000fe200077c6670 */
[----:B------:R-:W3:Y:S01]  /*1fa20*/  I2F R19, R19 ;  /* 0x0000001300137306 */ /* 0x000ee20000201400 */
[--C-:B------:R-:W-:Y:S01]  /*1fa30*/  IMAD.IADD R23, R249, 0x1, -R17.reuse ;  /* 0x00000001f9177824 */ /* 0x100fe200078e0a11 */
[----:B------:R-:W-:Y:S01]  /*1fa40*/  IABS R12, R12 ;  /* 0x0000000c000c7213 */ /* 0x000fe20000000000 */
[C---:B-1----:R-:W-:Y:S02]  /*1fa50*/  FFMA.FTZ R14, -R243.reuse, R27, R14 ;  /* 0x0000001bf30e7223 */ /* 0x042fe4000001010e */
[----:B------:R-:W-:Y:S01]  /*1fa60*/  IMAD.IADD R27, R246, 0x1, -R17 ;  /* 0x00000001f61b7824 */ /* 0x000fe200078e0a11 */
[----:B------:R-:W-:Y:S01]  /*1fa70*/  IABS R23, R23 ;  /* 0x0000001700177213 */ /* 0x000fe20000000000 */
[----:B------:R-:W-:Y:S01]  /*1fa80*/  IMAD.MOV.U32 R31, RZ, RZ, R12 ;  /* 0x000000ffff1f7224 */ /* 0x000fe200078e000c */
[----:B------:R-:W1:Y:S01]  /*1fa90*/  I2F R18, R18 ;  /* 0x0000001200127306 */ /* 0x000e620000201400 */
[----:B------:R-:W-:Y:S01]  /*1faa0*/  FSEL R194, R14, -INF , !P2 ;  /* 0xff8000000ec27808 */ /* 0x000fe20005000000 */
[----:B--2---:R-:W-:Y:S01]  /*1fab0*/  FFMA.FTZ R166, -R243, R166, R13 ;  /* 0x000000a6f3a67223 */ /* 0x004fe2000001010d */
[----:B------:R-:W-:Y:S01]  /*1fac0*/  IADD3 R12, R0, 0x38, RZ ;  /* 0x00000038000c7810 */ /* 0x000fe20007ffe0ff */
[----:B------:R-:W-:Y:S01]  /*1fad0*/  IMAD.MOV.U32 R14, RZ, RZ, R23 ;  /* 0x000000ffff0e7224 */ /* 0x000fe200078e0017 */
[----:B------:R-:W-:-:S02]  /*1fae0*/  ISETP.GE.AND P2, PT, R22, R248, PT ;  /* 0x000000f81600720c */ /* 0x000fc40003f46270 */
[----:B------:R-:W-:Y:S01]  /*1faf0*/  FSEL R197, R166, -INF , !P1 ;  /* 0xff800000a6c57808 */ /* 0x000fe20004800000 */
[----:B------:R-:W2:Y:S01]  /*1fb00*/  I2F R13, R31 ;  /* 0x0000001f000d7306 */ /* 0x000ea20000201400 */
[----:B---3--:R-:W-:Y:S01]  /*1fb10*/  FFMA.FTZ R19, -R243, R19, R4 ;  /* 0x00000013f3137223 */ /* 0x008fe20000010104 */
[----:B------:R-:W-:Y:S01]  /*1fb20*/  IADD3 R4, R0, 0x39, RZ ;  /* 0x0000003900047810 */ /* 0x000fe20007ffe0ff */
[C---:B------:R-:W-:Y:S01]  /*1fb30*/  IMAD.IADD R23, R249.reuse, 0x1, -R12 ;  /* 0x00000001f9177824 */ /* 0x040fe200078e0a0c */
[C---:B------:R-:W-:Y:S02]  /*1fb40*/  ISETP.GE.OR P2, PT, R22.reuse, R247, !P2 ;  /* 0x000000f71600720c */ /* 0x040fe40005746670 */
[----:B------:R-:W-:Y:S01]  /*1fb50*/  ISETP.GE.AND P1, PT, R22, R245, PT ;  /* 0x000000f51600720c */ /* 0x000fe20003f26270 */
[----:B------:R-:W-:Y:S01]  /*1fb60*/  IMAD.IADD R0, R249, 0x1, -R4 ;  /* 0x00000001f9007824 */ /* 0x000fe200078e0a04 */
[----:B------:R-:W3:Y:S01]  /*1fb70*/  I2F R14, R14 ;  /* 0x0000000e000e7306 */ /* 0x000ee20000201400 */
[----:B-1----:R-:W-:Y:S01]  /*1fb80*/  FFMA.FTZ R15, -R243, R18, R15 ;  /* 0x00000012f30f7223 */ /* 0x002fe2000001010f */
[----:B------:R-:W-:Y:S01]  /*1fb90*/  IABS R27, R27 ;  /* 0x0000001b001b7213 */ /* 0x000fe20000000000 */
[----:B------:R-:W-:Y:S01]  /*1fba0*/  IMAD.IADD R18, R246, 0x1, -R12 ;  /* 0x00000001f6127824 */ /* 0x000fe200078e0a0c */
[----:B------:R-:W-:-:S02]  /*1fbb0*/  FSEL R178, R19, -INF , !P2 ;  /* 0xff80000013b27808 */ /* 0x000fc40005000000 */
[----:B------:R-:W-:Y:S02]  /*1fbc0*/  IABS R19, R0 ;  /* 0x0000000000137213 */ /* 0x000fe40000000000 */
[----:B------:R-:W-:Y:S01]  /*1fbd0*/  IABS R18, R18 ;  /* 0x0000001200127213 */ /* 0x000fe20000000000 */
[----:B--2---:R-:W-:Y:S01]  /*1fbe0*/  FFMA.FTZ R13, -R243, R13, R6 ;  /* 0x0000000df30d7223 */ /* 0x004fe20000010106 */
[----:B------:R-:W-:Y:S01]  /*1fbf0*/  ISETP.GE.OR P1, PT, R22, R244, !P1 ;  /* 0x000000f41600720c */ /* 0x000fe20004f26670 */
[----:B------:R-:W-:Y:S01]  /*1fc00*/  IMAD.MOV.U32 R22, RZ, RZ, R27 ;  /* 0x000000ffff167224 */ /* 0x000fe200078e001b */
[----:B------:R-:W1:Y:S01]  /*1fc10*/  I2F R0, R18 ;  /* 0x0000001200007306 */ /* 0x000e620000201400 */
[----:B------:R-:W-:Y:S01]  /*1fc20*/  IABS R23, R23 ;  /* 0x0000001700177213 */ /* 0x000fe20000000000 */
[----:B------:R-:W-:Y:S01]  /*1fc30*/  IMAD.IADD R6, R246, 0x1, -R4 ;  /* 0x00000001f6067824 */ /* 0x000fe200078e0a04 */
[----:B------:R-:W-:Y:S01]  /*1fc40*/  FSEL R192, R15, -INF , !P6 ;  /* 0xff8000000fc07808 */ /* 0x000fe20007000000 */
[----:B---3--:R-:W-:Y:S01]  /*1fc50*/  FFMA.FTZ R5, -R243, R14, R5 ;  /* 0x0000000ef3057223 */ /* 0x008fe20000010105 */
[----:B------:R-:W-:-:S02]  /*1fc60*/  ISETP.GE.AND P6, PT, R17, R248, PT ;  /* 0x000000f81100720c */ /* 0x000fc40003fc6270 */
[----:B------:R-:W-:Y:S01]  /*1fc70*/  IABS R14, R6 ;  /* 0x00000006000e7213 */ /* 0x000fe20000000000 */
[----:B------:R-:W2:Y:S01]  /*1fc80*/  I2F R22, R22 ;  /* 0x0000001600167306 */ /* 0x000ea20000201400 */
[----:B------:R-:W-:Y:S02]  /*1fc90*/  ISETP.GE.OR P6, PT, R17, R247, !P6 ;  /* 0x000000f71100720c */ /* 0x000fe400077c6670 */
[----:B------:R-:W-:Y:S02]  /*1fca0*/  FSEL R176, R13, -INF , !P1 ;  /* 0xff8000000db07808 */ /* 0x000fe40004800000 */
[----:B------:R-:W-:Y:S02]  /*1fcb0*/  FSEL R181, R5, -INF , !P6 ;  /* 0xff80000005b57808 */ /* 0x000fe40007000000 */
[-C--:B------:R-:W-:Y:S01]  /*1fcc0*/  ISETP.GE.AND P6, PT, R12, R245.reuse, PT ;  /* 0x000000f50c00720c */ /* 0x080fe20003fc6270 */
[----:B------:R-:W3:Y:S01]  /*1fcd0*/  I2F R15, R23 ;  /* 0x00000017000f7306 */ /* 0x000ee20000201400 */
[----:B-1----:R-:W-:Y:S01]  /*1fce0*/  FFMA.FTZ R0, -R243, R0, R190 ;  /* 0x00000000f3007223 */ /* 0x002fe200000101be */
[----:B------:R-:W-:-:S02]  /*1fcf0*/  ISETP.GE.AND P2, PT, R17, R245, PT ;  /* 0x000000f51100720c */ /* 0x000fc40003f46270 */
[C---:B------:R-:W-:Y:S02]  /*1fd00*/  ISETP.GE.OR P6, PT, R12.reuse, R244, !P6 ;  /* 0x000000f40c00720c */ /* 0x040fe400077c6670 */
[----:B------:R-:W-:Y:S02]  /*1fd10*/  ISETP.GE.AND P1, PT, R12, R248, PT ;  /* 0x000000f80c00720c */ /* 0x000fe40003f26270 */
[----:B------:R-:W1:Y:S01]  /*1fd20*/  I2F R6, R19 ;  /* 0x0000001300067306 */ /* 0x000e620000201400 */
[----:B------:R-:W-:Y:S01]  /*1fd30*/  FSEL R170, R0, -INF , !P6 ;  /* 0xff80000000aa7808 */ /* 0x000fe20007000000 */
[----:B--2---:R-:W-:Y:S01]  /*1fd40*/  FFMA.FTZ R7, -R243, R22, R7 ;  /* 0x00000016f3077223 */ /* 0x004fe20000010107 */
[----:B------:R-:W-:Y:S02]  /*1fd50*/  ISETP.GT.AND P6, PT, R239, R230, PT ;  /* 0x000000e6ef00720c */ /* 0x000fe40003fc4270 */
[----:B------:R-:W-:Y:S02]  /*1fd60*/  ISETP.GE.OR P2, PT, R17, R244, !P2 ;  /* 0x000000f41100720c */ /* 0x000fe40005746670 */
[----:B------:R-:W-:Y:S01]  /*1fd70*/  ISETP.GE.OR P1, PT, R12, R247, !P1 ;  /* 0x000000f70c00720c */ /* 0x000fe20004f26670 */
[----:B------:R-:W2:Y:S01]  /*1fd80*/  I2F R14, R14 ;  /* 0x0000000e000e7306 */ /* 0x000ea20000201400 */
[----:B---3--:R-:W-:Y:S01]  /*1fd90*/  FFMA.FTZ R15, -R243, R15, R188 ;  /* 0x0000000ff30f7223 */ /* 0x008fe200000101bc */
[----:B------:R-:W-:-:S02]  /*1fda0*/  FSEL R172, R7, -INF , !P2 ;  /* 0xff80000007ac7808 */ /* 0x000fc40005000000 */
[C---:B------:R-:W-:Y:S02]  /*1fdb0*/  ISETP.GE.AND P2, PT, R4.reuse, R248, PT ;  /* 0x000000f80400720c */ /* 0x040fe40003f46270 */
[----:B------:R-:W-:Y:S02]  /*1fdc0*/  FSEL R180, R15, -INF , !P1 ;  /* 0xff8000000fb47808 */ /* 0x000fe40004800000 */
[C---:B------:R-:W-:Y:S01]  /*1fdd0*/  ISETP.GE.AND P1, PT, R4.reuse, R245, PT ;  /* 0x000000f50400720c */ /* 0x040fe20003f26270 */
[C---:B-1----:R-:W-:Y:S01]  /*1fde0*/  FFMA.FTZ R6, -R243.reuse, R6, R189 ;  /* 0x00000006f3067223 */ /* 0x042fe200000101bd */
[C---:B------:R-:W-:Y:S02]  /*1fdf0*/  ISETP.GE.OR P2, PT, R4.reuse, R247, !P2 ;  /* 0x000000f70400720c */ /* 0x040fe40005746670 */
[----:B------:R-:W-:Y:S02]  /*1fe00*/  ISETP.GE.OR P1, PT, R4, R244, !P1 ;  /* 0x000000f40400720c */ /* 0x000fe40004f26670 */
[----:B------:R-:W-:Y:S01]  /*1fe10*/  FSEL R177, R6, -INF , !P2 ;  /* 0xff80000006b17808 */ /* 0x000fe20005000000 */
[----:B--2---:R-:W-:-:S05]  /*1fe20*/  FFMA.FTZ R14, -R243, R14, R191 ;  /* 0x0000000ef30e7223 */ /* 0x004fca00000101bf */
[----:B------:R-:W-:Y:S01]  /*1fe30*/  FSEL R173, R14, -INF , !P1 ;  /* 0xff8000000ead7808 */ /* 0x000fe20004800000 */
[----:B------:R-:W-:Y:S05]  /*1fe40*/  @!P6 BRA `(.L_x_8478) ;  /* 0x00000d500000e947 */ /* 0x000fea0003800000 */
[----:B------:R-:W-:Y:S01]  /*1fe50*/  BSSY B0, `(.L_x_8479) ;  /* 0x0000044000007945 */ /* 0x000fe20003800000 */
[----:B------:R-:W-:Y:S05]  /*1fe60*/  @!P0 BRA `(.L_x_8480) ;  /* 0x000003e000008947 */ /* 0x000fea0003800000 */
[----:B------:R-:W-:Y:S02]  /*1fe70*/  ULDC.64 UR4, c[0x0][0x118] ;  /* 0x0000460000047ab9 */ /* 0x000fe40000000a00 */
[----:B------:R-:W2:Y:S01]  /*1fe80*/  LD.E R15, [R10.64+0x170] ;  /* 0x000170040a0f7980 */ /* 0x000ea2000c101900 */
[----:B------:R-:W-:Y:S02]  /*1fe90*/  IMAD.SHL.U32 R4, R239, 0x40, RZ ;  /* 0x00000040ef047824 */ /* 0x000fe400078e00ff */
[----:B------:R-:W-:-:S03]  /*1fea0*/  IMAD.MOV.U32 R8, RZ, RZ, RZ ;  /* 0x000000ffff087224 */ /* 0x000fc600078e00ff */
        /* <DEDUP_REMOVED lines=8> */
[----:B-1----:R-:W-:-:S04]  /*1ff30*/  IMAD.MOV R0, RZ, RZ, -R9 ;  /* 0x000000ffff007224 */ /* 0x002fc800078e0a09 */
        /* <DEDUP_REMOVED lines=18> */
[----:B------:R-:W-:-:S06]  /*20060*/  ISETP.GE.U32.AND P2, PT, R0, R7, PT ;  /* 0x000000070000720c */ /* 0x000fcc0003f46070 */
[----:B------:R-:W-:Y:S02]  /*20070*/  @P1 IADD3 R9, R9, 0x1, RZ ;  /* 0x0000000109091810 */ /* 0x000fe40007ffe0ff */
[----:B------:R-:W-:Y:S02]  /*20080*/  ISETP.GE.AND P1, PT, R4, RZ, PT ;  /* 0x000000ff0400720c */ /* 0x000fe40003f26270 */
[----:B------:R-:W-:-:S03]  /*20090*/  LOP3.LUT R4, RZ, R15, RZ, 0x33, !PT ;  /* 0x0000000fff047212 */ /* 0x000fc600078e33ff */
[----:B------:R-:W-:Y:S02]  /*200a0*/  @P2 IADD3 R13, R13, 0x1, RZ ;  /* 0x000000010d0d2810 */ /* 0x000fe40007ffe0ff */
[----:B------:R-:W-:-:S03]  /*200b0*/  ISETP.NE.AND P2, PT, R15, RZ, PT ;  /* 0x000000ff0f00720c */ /* 0x000fc60003f45270 */
[----:B------:R-:W-:-:S03]  /*200c0*/  @!P0 IMAD.MOV R13, RZ, RZ, -R13 ;  /* 0x000000ffff0d8224 */ /* 0x000fc600078e0a0d */
[----:B------:R-:W-:-:S05]  /*200d0*/  @!P1 IMAD.MOV R9, RZ, RZ, -R9 ;  /* 0x000000ffff099224 */ /* 0x000fca00078e0a09 */
        /* <DEDUP_REMOVED lines=11> */
[-C--:B--2---:R-:W-:Y:S02]  /*20190*/  IMAD R4, R9, R15.reuse, RZ ;  /* 0x0000000f09047224 */ /* 0x084fe400078e02ff */
[----:B------:R-:W-:-:S04]  /*201a0*/  IMAD.WIDE.U32 R14, R8, R15, RZ ;  /* 0x0000000f080e7225 */ /* 0x000fc800078e00ff */
[----:B------:R-:W-:Y:S02]  /*201b0*/  IMAD R4, R8, R7, R4 ;  /* 0x0000000708047224 */ /* 0x000fe400078e0204 */
[----:B----4-:R-:W-:Y:S02]  /*201c0*/  IMAD.IADD R5, R0, 0x1, -R5 ;  /* 0x0000000100057824 */ /* 0x010fe400078e0a05 */
[----:B------:R-:W-:Y:S02]  /*201d0*/  IMAD.IADD R15, R15, 0x1, R4 ;  /* 0x000000010f0f7824 */ /* 0x000fe400078e0204 */
[----:B---3--:R-:W-:Y:S01]  /*201e0*/  IMAD R7, R13, R5, RZ ;  /* 0x000000050d077224 */ /* 0x008fe200078e02ff */
[----:B------:R-:W-:-:S05]  /*201f0*/  SHF.R.S32.HI R0, RZ, 0x1f, R5 ;  /* 0x0000001fff007819 */ /* 0x000fca0000011405 */
[----:B------:R-:W-:Y:S02]  /*20200*/  IMAD R0, R12, R0, R7 ;  /* 0x000000000c007224 */ /* 0x000fe400078e0207 */
[----:B------:R-:W-:-:S04]  /*20210*/  IMAD.WIDE.U32 R12, R5, R12, R14 ;  /* 0x0000000c050c7225 */ /* 0x000fc800078e000e */
[----:B------:R-:W-:Y:S01]  /*20220*/  IMAD.MOV.U32 R9, RZ, RZ, R12 ;  /* 0x000000ffff097224 */ /* 0x000fe200078e000c */
[----:B------:R-:W-:Y:S01]  /*20230*/  IADD3 R6, R13, R0, RZ ;  /* 0x000000000d067210 */ /* 0x000fe20007ffe0ff */
[----:B------:R-:W-:Y:S05]  /*20240*/  BRA `(.L_x_8481) ;  /* 0x0000004000007947 */ /* 0x000fea0003800000 */
.L_x_8480:
[----:B------:R-:W-:Y:S02]  /*20250*/  ULDC.64 UR4, c[0x0][0x118] ;  /* 0x0000460000047ab9 */ /* 0x000fe40000000a00 */
[----:B------:R-:W2:Y:S02]  /*20260*/  LD.E R9, [R10.64+0x38] ;  /* 0x000038040a097980 */ /* 0x000ea4000c101900 */
[----:B--2---:R-:W-:-:S04]  /*20270*/  LEA R9, -R9, RZ, 0x6 ;  /* 0x000000ff09097211 */ /* 0x004fc800078e31ff */
[----:B------:R-:W-:Y:S02]  /*20280*/  SHF.R.S32.HI R6, RZ, 0x1f, R9 ;  /* 0x0000001fff067819 */ /* 0x000fe40000011409 */
.L_x_8481:
[----:B------:R-:W-:Y:S05]  /*20290*/  BSYNC B0 ;  /* 0x0000000000007941 */ /* 0x000fea0003800000 */
.L_x_8479:
[C---:B------:R-:W-:Y:S01]  /*202a0*/  @P5 IADD3 R5, P0, R9.reuse, R228, RZ ;  /* 0x000000e409055210 */ /* 0x040fe20007f1e0ff */
[----:B------:R-:W-:Y:S01]  /*202b0*/  STL [R1+0x10], R16 ;  /* 0x0000101001007387 */ /* 0x000fe20000100800 */
[CC--:B------:R-:W-:Y:S02]  /*202c0*/  LEA R174, P1, R9.reuse, R232.reuse, 0x1 ;  /* 0x000000e809ae7211 */ /* 0x0c0fe400078208ff */
[----:B------:R-:W-:Y:S01]  /*202d0*/  LOP3.LUT R4, R242, 0x1, RZ, 0xc0, !PT ;  /* 0x00000001f2047812 */ /* 0x000fe200078ec0ff */
[----:B------:R-:W-:Y:S01]  /*202e0*/  @P5 IMAD.X R0, R6, 0x1, R229, P0 ;  /* 0x0000000106005824 */ /* 0x000fe200000e06e5 */
[-C--:B------:R-:W-:Y:S01]  /*202f0*/  LEA.HI.X R175, R9, R231.reuse, R6, 0x1, P1 ;  /* 0x000000e709af7211 */ /* 0x080fe200008f0c06 */
[----:B------:R-:W-:Y:S01]  /*20300*/  STL.64 [R1+0x8], R10 ;  /* 0x0000080a01007387 */ /* 0x000fe20000100a00 */
[----:B------:R-:W-:Y:S02]  /*20310*/  @P5 LEA R18, P1, R5, R232, 0x1 ;  /* 0x000000e805125211 */ /* 0x000fe400078208ff */
[----:B------:R-:W-:Y:S01]  /*20320*/  @P4 IADD3 R7, P0, R9, R228, RZ ;  /* 0x000000e409074210 */ /* 0x000fe20007f1e0ff */
[----:B------:R1:W-:Y:S01]  /*20330*/  STL.64 [R1], R2 ;  /* 0x0000000201007387 */ /* 0x0003e20000100a00 */
[----:B------:R-:W-:-:S02]  /*20340*/  @P5 LEA.HI.X R19, R5, R231, R0, 0x1, P1 ;  /* 0x000000e705135211 */ /* 0x000fc400008f0c00 */
[----:B------:R-:W-:Y:S01]  /*20350*/  ISETP.NE.U32.AND P2, PT, R4, 0x1, PT ;  /* 0x000000010400780c */ /* 0x000fe20003f45070 */
[----:B------:R-:W-:Y:S01]  /*20360*/  @P4 IMAD.X R0, R6, 0x1, R229, P0 ;  /* 0x0000000106004824 */ /* 0x000fe200000e06e5 */
[----:B------:R-:W-:Y:S02]  /*20370*/  @P4 LEA R14, P1, R7, R232, 0x1 ;  /* 0x000000e8070e4211 */ /* 0x000fe400078208ff */
[----:B------:R-:W-:Y:S02]  /*20380*/  @P3 IADD3 R5, P0, R9, R228, RZ ;  /* 0x000000e409053210 */ /* 0x000fe40007f1e0ff */
[----:B------:R-:W-:-:S03]  /*20390*/  @P4 LEA.HI.X R15, R7, R231, R0, 0x1, P1 ;  /* 0x000000e7070f4211 */ /* 0x000fc600008f0c00 */
[----:B------:R-:W-:Y:S01]  /*203a0*/  @P3 IMAD.X R0, R6, 0x1, R229, P0 ;  /* 0x0000000106003824 */ /* 0x000fe200000e06e5 */
[----:B------:R-:W-:-:S04]  /*203b0*/  IADD3 R7, P1, P0, R228, R228, R9 ;  /* 0x000000e4e4077210 */ /* 0x000fc8000783e009 */
[----:B------:R-:W-:Y:S02]  /*203c0*/  IADD3.X R4, R229, R229, R6, P1, P0 ;  /* 0x000000e5e5047210 */ /* 0x000fe40000fe0406 */
[-C--:B------:R-:W-:Y:S02]  /*203d0*/  @P3 LEA R12, P0, R5, R232.reuse, 0x1 ;  /* 0x000000e8050c3211 */ /* 0x080fe400078008ff */
[-C--:B------:R-:W-:Y:S02]  /*203e0*/  @!P2 LEA R22, P1, R7, R232.reuse, 0x1 ;  /* 0x000000e80716a211 */ /* 0x080fe400078208ff */
[-C--:B------:R-:W-:Y:S02]  /*203f0*/  @P3 LEA.HI.X R13, R5, R231.reuse, R0, 0x1, P0 ;  /* 0x000000e7050d3211 */ /* 0x080fe400000f0c00 */
[C---:B------:R-:W-:Y:S02]  /*20400*/  @P5 LEA R188, P0, R7.reuse, R232, 0x1 ;  /* 0x000000e807bc5211 */ /* 0x040fe400078008ff */
[----:B------:R-:W-:-:S02]  /*20410*/  @!P2 LEA.HI.X R23, R7, R231, R4, 0x1, P1 ;  /* 0x000000e70717a211 */ /* 0x000fc400008f0c04 */
[CC--:B------:R-:W-:Y:S02]  /*20420*/  @P4 LEA R186, P1, R7.reuse, R232.reuse, 0x1 ;  /* 0x000000e807ba4211 */ /* 0x0c0fe400078208ff */
[CCC-:B------:R-:W-:Y:S02]  /*20430*/  @P5 LEA.HI.X R189, R7.reuse, R231.reuse, R4.reuse, 0x1, P0 ;  /* 0x000000e707bd5211 */ /* 0x1c0fe400000f0c04 */
[C---:B------:R-:W-:Y:S02]  /*20440*/  @P3 LEA R182, P0, R7.reuse, R232, 0x1 ;  /* 0x000000e807b63211 */ /* 0x040fe400078008ff */
[CCC-:B------:R-:W-:Y:S02]  /*20450*/  @P4 LEA.HI.X R187, R7.reuse, R231.reuse, R4.reuse, 0x1, P1 ;  /* 0x000000e707bb4211 */ /* 0x1c0fe400008f0c04 */
[C---:B------:R-:W-:Y:S02]  /*20460*/  IADD3 R0, P1, R7.reuse, R228, RZ ;  /* 0x000000e407007210 */ /* 0x040fe40007f3e0ff */
[----:B------:R-:W-:-:S02]  /*20470*/  @P3 LEA.HI.X R183, R7, R231, R4, 0x1, P0 ;  /* 0x000000e707b73211 */ /* 0x000fc400000f0c04 */
[----:B------:R-:W-:Y:S01]  /*20480*/  @!P2 IADD3 R9, P0, R9, R228, RZ ;  /* 0x000000e40909a210 */ /* 0x000fe20007f1e0ff */
[----:B------:R-:W-:Y:S01]  /*20490*/  IMAD.X R4, R4, 0x1, R229, P1 ;  /* 0x0000000104047824 */ /* 0x000fe200008e06e5 */
[----:B-1----:R-:W-:-:S03]  /*204a0*/  @!P2 LEA R2, P1, R0, R232, 0x1 ;  /* 0x000000e80002a211 */ /* 0x002fc600078208ff */
[----:B------:R-:W-:Y:S01]  /*204b0*/  @!P2 IMAD.X R6, R6, 0x1, R229, P0 ;  /* 0x000000010606a824 */ /* 0x000fe200000e06e5 */
[CC--:B------:R-:W-:Y:S02]  /*204c0*/  @P5 LEA R10, P0, R0.reuse, R232.reuse, 0x1 ;  /* 0x000000e8000a5211 */ /* 0x0c0fe400078008ff */
[CCC-:B------:R-:W-:Y:S02]  /*204d0*/  @!P2 LEA.HI.X R3, R0.reuse, R231.reuse, R4.reuse, 0x1, P1 ;  /* 0x000000e70003a211 */ /* 0x1c0fe400008f0c04 */
[CC--:B------:R-:W-:Y:S02]  /*204e0*/  @P4 LEA R16, P1, R0.reuse, R232.reuse, 0x1 ;  /* 0x000000e800104211 */ /* 0x0c0fe400078208ff */
[CCC-:B------:R-:W-:Y:S02]  /*204f0*/  @P5 LEA.HI.X R11, R0.reuse, R231.reuse, R4.reuse, 0x1, P0 ;  /* 0x000000e7000b5211 */ /* 0x1c0fe400000f0c04 */
[C---:B------:R-:W-:Y:S02]  /*20500*/  @P3 LEA R190, P0, R0.reuse, R232, 0x1 ;  /* 0x000000e800be3211 */ /* 0x040fe400078008ff */
[----:B------:R-:W-:-:S02]  /*20510*/  @P4 LEA.HI.X R17, R0, R231, R4, 0x1, P1 ;  /* 0x000000e700114211 */ /* 0x000fc400008f0c04 */
[C---:B------:R-:W-:Y:S02]  /*20520*/  @!P2 LEA R8, P1, R9.reuse, R232, 0x1 ;  /* 0x000000e80908a211 */ /* 0x040fe400078208ff */
[-C--:B------:R-:W-:Y:S01]  /*20530*/  @P3 LEA.HI.X R191, R0, R231.reuse, R4, 0x1, P0 ;  /* 0x000000e700bf3211 */ /* 0x080fe200000f0c04 */
[----:B------:R-:W-:Y:S02]  /*20540*/  IMAD.MOV.U32 R4, RZ, RZ, R16 ;  /* 0x000000ffff047224 */ /* 0x000fe400078e0010 */
[----:B------:R-:W-:Y:S01]  /*20550*/  IMAD.MOV.U32 R5, RZ, RZ, R17 ;  /* 0x000000ffff057224 */ /* 0x000fe200078e0011 */
[----:B------:R-:W-:Y:S01]  /*20560*/  @!P2 LEA.HI.X R9, R9, R231, R6, 0x1, P1 ;  /* 0x000000e70909a211 */ /* 0x000fe200008f0c06 */
[----:B------:R-:W-:Y:S01]  /*20570*/  IMAD.MOV.U32 R6, RZ, RZ, R4 ;  /* 0x000000ffff067224 */ /* 0x000fe200078e0004 */
[----:B------:R-:W-:Y:S01]  /*20580*/  ULDC.64 UR4, c[0x0][0x118] ;  /* 0x0000460000047ab9 */ /* 0x000fe20000000a00 */
[----:B------:R-:W-:Y:S01]  /*20590*/  IMAD.MOV.U32 R7, RZ, RZ, R5 ;  /* 0x000000ffff077224 */ /* 0x000fe200078e0005 */
[----:B------:R-:W-:Y:S01]  /*205a0*/  @!PT LDS RZ, [RZ] ;  /* 0x00000000fffff984 */ /* 0x000fe20000000800 */
[----:B------:R-:W-:Y:S01]  /*205b0*/  @!PT LDS RZ, [RZ] ;  /* 0x00000000fffff984 */ /* 0x000fe20000000800 */
[----:B------:R-:W-:Y:S01]  /*205c0*/  @!PT LDS RZ, [RZ] ;  /* 0x00000000fffff984 */ /* 0x000fe20000000800 */
[----:B------:R1:W-:Y:S01]  /*205d0*/  @!P2 LDGSTS.E.BYPASS.LTC128B.128 [R237+0x8000], [R174.64] ;  /* 0x08000000aeedafae */ /* 0x0003e2000b901d44 */
[----:B------:R-:W-:-:S02]  /*205e0*/  @P5 IMAD.MOV.U32 R4, RZ, RZ, R174 ;  /* 0x000000ffff045224 */ /* 0x000fc400078e00ae */
[----:B------:R-:W-:Y:S01]  /*205f0*/  @P5 IMAD.MOV.U32 R5, RZ, RZ, R175 ;  /* 0x000000ffff055224 */ /* 0x000fe200078e00af */
[----:B------:R1:W-:Y:S04]  /*20600*/  @P2 STS.128 [R237+0x8000], RZ ;  /* 0x008000ffed002388 */ /* 0x0003e80000000c00 */
[----:B------:R-:W-:Y:S01]  /*20610*/  @!PT LDS RZ, [RZ] ;  /* 0x00000000fffff984 */ /* 0x000fe20000000800 */
[----:B------:R-:W-:Y:S01]  /*20620*/  @!PT LDS RZ, [RZ] ;  /* 0x00000000fffff984 */ /* 0x000fe20000000800 */
[----:B------:R-:W-:Y:S01]  /*20630*/  @!PT LDS RZ, [RZ] ;  /* 0x00000000fffff984 */ /* 0x000fe20000000800 */
[----:B------:R2:W-:Y:S04]  /*20640*/  @P5 LDGSTS.E.BYPASS.LTC128B.128 [R237+0xa000], [R4.64+0x80] ;  /* 0x0a00008004ed5fae */ /* 0x0005e8000b901d44 */
[----:B------:R1:W-:Y:S04]  /*20650*/  @!P5 STS.128 [R237+0xa000], RZ ;  /* 0x00a000ffed00d388 */ /* 0x0003e80000000c00 */
[----:B------:R1:W5:Y:S01]  /*20660*/  LDL.LU R16, [R1+0x10] ;  /* 0x0000100001107983 */ /* 0x0003620000300800 */
[----:B--2---:R-:W-:-:S02]  /*20670*/  @P4 IMAD.MOV.U32 R4, RZ, RZ, R174 ;  /* 0x000000ffff044224 */ /* 0x004fc400078e00ae */
        /* <DEDUP_REMOVED lines=16> */
[----:B------:R3:W-:Y:S01]  /*20780*/  @!P2 LDGSTS.E.BYPASS.LTC128B.128 [R237+0x8800], [R8.64] ;  /* 0x0880000008edafae */ /* 0x0007e2000b901d44 */
[----:B--2---:R-:W-:Y:S02]  /*20790*/  IMAD.MOV.U32 R4, RZ, RZ, R10 ;  /* 0x000000ffff047224 */ /* 0x004fe400078e000a */
[----:B------:R-:W-:-:S02]  /*207a0*/  IMAD.MOV.U32 R5, RZ, RZ, R11 ;  /* 0x000000ffff057224 */ /* 0x000fc400078e000b */
[----:B------:R1:W5:Y:S01]  /*207b0*/  LDL.LU.64 R10, [R1+0x8] ;  /* 0x00000800010a7983 */ /* 0x0003620000300a00 */
[----:B---3--:R-:W-:Y:S02]  /*207c0*/  IMAD.MOV.U32 R8, RZ, RZ, R2 ;  /* 0x000000ffff087224 */ /* 0x008fe400078e0002 */
[----:B------:R-:W-:Y:S02]  /*207d0*/  IMAD.MOV.U32 R9, RZ, RZ, R3 ;  /* 0x000000ffff097224 */ /* 0x000fe400078e0003 */
[----:B------:R1:W5:Y:S01]  /*207e0*/  LDL.LU.64 R2, [R1] ;  /* 0x0000000001027983 */ /* 0x0003620000300a00 */
[----:B------:R-:W-:Y:S02]  /*207f0*/  IMAD.MOV.U32 R232, RZ, RZ, R174 ;  /* 0x000000ffffe87224 */ /* 0x000fe400078e00ae */
[----:B------:R-:W-:Y:S01]  /*20800*/  IMAD.MOV.U32 R231, RZ, RZ, R175 ;  /* 0x000000ffffe77224 */ /* 0x000fe200078e00af */
        /* <DEDUP_REMOVED lines=57> */
.L_x_8478:
[----:B------:R-:W-:Y:S05]  /*20ba0*/  BSYNC B1 ;  /* 0x0000000000017941 */ /* 0x000fea0003800000 */
.L_x_8477:
[----:B------:R-:W-:Y:S01]  /*20bb0*/  ULDC.64 UR4, c[0x0][0x118] ;  /* 0x0000460000047ab9 */ /* 0x000fe20000000a00 */
[----:B-1----:R-:W-:Y:S01]  /*20bc0*/  FMNMX.FTZ R5, R164, R165, !PT ;  /* 0x000000a5a4057209 */ /* 0x002fe20007810000 */
[----:B-----5:R1:W2:Y:S01]  /*20bd0*/  LD.E R174, [R10.64+0xdc] ;  /* 0x0000dc040aae7980 */ /* 0x0202a2000c101900 */
[----:B------:R-:W-:-:S02]  /*20be0*/  FMNMX.FTZ R4, R3, R2, !PT ;  /* 0x0000000203047209 */ /* 0x000fc40007810000 */
[----:B------:R-:W-:Y:S01]  /*20bf0*/  FMNMX.FTZ R5, R32, R5, !PT ;  /* 0x0000000520057209 */ /* 0x000fe20007810000 */
[----:B------:R-:W-:Y:S01]  /*20c00*/  LDSM.16.MT88.4 R12, [R217+0x10000] ;  /* 0x01000000d90c783b */ /* 0x000fe20000004200 */
[----:B------:R-:W-:Y:S02]  /*20c10*/  FMNMX.FTZ R4, R169, R4, !PT ;  /* 0x00000004a9047209 */ /* 0x000fe40007810000 */
[----:B------:R-:W-:Y:S02]  /*20c20*/  FMNMX.FTZ R0, R34, R5, !PT ;  /* 0x0000000522007209 */ /* 0x000fe40007810000 */
[----:B------:R-:W-:Y:S02]  /*20c30*/  FMNMX.FTZ R7, R171, R4, !PT ;  /* 0x00000004ab077209 */ /* 0x000fe40007810000 */
[----:B------:R-:W-:-:S04]  /*20c40*/  FMNMX.FTZ R0, R33, R0, !PT ;  /* 0x0000000021007209 */ /* 0x000fc80007810000 */
[----:B------:R-:W-:-:S04]  /*20c50*/  FMNMX.FTZ R5, R29, R0, !PT ;  /* 0x000000001d057209 */ /* 0x000fc80007810000 */
[----:B------:R-:W-:-:S04]  /*20c60*/  FMNMX.FTZ R5, R28, R5, !PT ;  /* 0x000000051c057209 */ /* 0x000fc80007810000 */
[----:B------:R-:W-:Y:S01]  /*20c70*/  FMNMX.FTZ R0, R26, R5, !PT ;  /* 0x000000051a007209 */ /* 0x000fe20007810000 */
[----:B-1----:R-:W-:Y:S03]  /*20c80*/  LDSM.16.MT88.4 R8, [R219+0x10000] ;  /* 0x01000000db08783b */ /* 0x002fe60000004200 */
        /* <DEDUP_REMOVED lines=42> */
[-CC-:B------:R-:W-:Y:S01]  /*20f30*/  FFMA.FTZ R33, R33, R174.reuse, -R179.reuse ;  /* 0x000000ae21217223 */ /* 0x180fe200000108b3 */
[----:B------:R-:W-:Y:S01]  /*20f40*/  FSEL R175, R175, RZ, P0 ;  /* 0x000000ffafaf7208 */ /* 0x000fe20000000000 */
[----:B------:R-:W-:-:S02]  /*20f50*/  FFMA.FTZ R164, R29, R174, -R179 ;  /* 0x000000ae1da47223 */ /* 0x000fc400000108b3 */
[----:B------:R-:W-:Y:S01]  /*20f60*/  FADD.FTZ R3, R3, -R4 ;  /* 0x8000000403037221 */ /* 0x000fe20000010000 */
[----:B------:R-:W1:Y:S01]  /*20f70*/  MUFU.EX2 R35, R35 ;  /* 0x0000002300237308 */ /* 0x000e620000000800 */
[-CC-:B------:R-:W-:Y:S02]  /*20f80*/  FFMA.FTZ R32, R2, R174.reuse, -R175.reuse ;  /* 0x000000ae02207223 */ /* 0x180fe400000108af */
[-CC-:B------:R-:W-:Y:S02]  /*20f90*/  FFMA.FTZ R2, R169, R174.reuse, -R175.reuse ;  /* 0x000000aea9027223 */ /* 0x180fe400000108af */
[-CC-:B------:R-:W-:Y:S02]  /*20fa0*/  FFMA.FTZ R0, R171, R174.reuse, -R175.reuse ;  /* 0x000000aeab007223 */ /* 0x180fe400000108af */
[----:B------:R-:W-:Y:S01]  /*20fb0*/  FFMA.FTZ R169, R30, R174, -R175 ;  /* 0x000000ae1ea97223 */ /* 0x000fe200000108af */
[----:B------:R-:W-:Y:S01]  /*20fc0*/  MUFU.EX2 R34, R34 ;  /* 0x0000002200227308 */ /* 0x000fe20000000800 */
[----:B------:R-:W-:-:S02]  /*20fd0*/  FMUL.FTZ R171, R174, R5 ;  /* 0x00000005aeab7220 */ /* 0x000fc40000410000 */
[----:B------:R-:W-:Y:S02]  /*20fe0*/  FMUL.FTZ R3, R174, R3 ;  /* 0x00000003ae037220 */ /* 0x000fe40000410000 */
[----:B------:R-:W-:Y:S02]  /*20ff0*/  FFMA.FTZ R189, R16, R174, -R175 ;  /* 0x000000ae10bd7223 */ /* 0x000fe400000108af */
[----:B------:R-:W-:Y:S01]  /*21000*/  LDSM.16.MT88.4 R16, [R219+0x12800] ;  /* 0x01280000db10783b */ /* 0x000fe20000004200 */
[----:B------:R-:W2:Y:S01]  /*21010*/  MUFU.EX2 R33, R33 ;  /* 0x0000002100217308 */ /* 0x000ea20000000800 */
[----:B-1----:R-:W-:Y:S01]  /*21020*/  F2FP.BF16.PACK_AB R4, R35, R168 ;  /* 0x000000a82304723e */ /* 0x002fe200000010ff */
[-CC-:B------:R-:W-:Y:S02]  /*21030*/  FFMA.FTZ R183, R28, R174.reuse, -R179.reuse ;  /* 0x000000ae1cb77223 */ /* 0x180fe400000108b3 */
[-CC-:B------:R-:W-:Y:S01]  /*21040*/  FFMA.FTZ R182, R26, R174.reuse, -R179.reuse ;  /* 0x000000ae1ab67223 */ /* 0x180fe200000108b3 */
[----:B------:R-:W-:Y:S01]  /*21050*/  LDSM.16.MT88.4 R28, [R217+0x10800] ;  /* 0x01080000d91c783b */ /* 0x000fe20000004200 */
[----:B------:R-:W-:-:S02]  /*21060*/  FFMA.FTZ R187, R21, R174, -R179 ;  /* 0x000000ae15bb7223 */ /* 0x000fc400000108b3 */
[----:B------:R-:W-:Y:S01]  /*21070*/  MUFU.EX2 R32, R32 ;  /* 0x0000002000207308 */ /* 0x000fe20000000800 */
[-CC-:B------:R-:W-:Y:S02]  /*21080*/  FFMA.FTZ R186, R25, R174.reuse, -R175.reuse ;  /* 0x000000ae19ba7223 */ /* 0x180fe400000108af */
[-CC-:B------:R-:W-:Y:S02]  /*21090*/  FFMA.FTZ R191, R24, R174.reuse, -R175.reuse ;  /* 0x000000ae18bf7223 */ /* 0x180fe400000108af */
[-CC-:B------:R-:W-:Y:S01]  /*210a0*/  FFMA.FTZ R188, R20, R174.reuse, -R175.reuse ;  /* 0x000000ae14bc7223 */ /* 0x180fe200000108af */
[----:B------:R-:W-:Y:S01]  /*210b0*/  LDSM.16.MT88.4 R24, [R216+0x10800] ;  /* 0x01080000d818783b */ /* 0x000fe20000004200 */
[----:B------:R-:W-:Y:S01]  /*210c0*/  FFMA.FTZ R252, R193, R174, -R175 ;  /* 0x000000aec1fc7223 */ /* 0x000fe200000108af */
[----:B------:R-:W1:Y:S01]  /*210d0*/  MUFU.EX2 R2, R2 ;  /* 0x0000000200027308 */ /* 0x000e620000000800 */
[----:B--2---:R-:W-:Y:S01]  /*210e0*/  F2FP.BF16.PACK_AB R6, R33, R34 ;  /* 0x000000222106723e */ /* 0x004fe200000010ff */
[----:B------:R-:W-:Y:S01]  /*210f0*/  LDSM.16.MT88.4 R20, [R215+0x10800] ;  /* 0x01080000d714783b */ /* 0x000fe20000004200 */
[----:B------:R-:W-:-:S02]  /*21100*/  FFMA.FTZ R196, R196, R174, -R179 ;  /* 0x000000aec4c47223 */ /* 0x000fc400000108b3 */
[-CC-:B------:R-:W-:Y:S02]  /*21110*/  FFMA.FTZ R198, R198, R174.reuse, -R179.reuse ;  /* 0x000000aec6c67223 */ /* 0x180fe400000108b3 */
[-CC-:B------:R-:W-:Y:S01]  /*21120*/  FFMA.FTZ R190, R199, R174.reuse, -R179.reuse ;  /* 0x000000aec7be7223 */ /* 0x180fe200000108b3 */
[----:B------:R-:W-:Y:S01]  /*21130*/  MUFU.EX2 R0, R0 ;  /* 0x0000000000007308 */ /* 0x000fe20000000800 */
[-C--:B------:R-:W-:Y:S02]  /*21140*/  FFMA.FTZ R197, R197, R174.reuse, -R179 ;  /* 0x000000aec5c57223 */ /* 0x080fe400000108b3 */
[-CC-:B------:R-:W-:Y:S02]  /*21150*/  FFMA.FTZ R195, R195, R174.reuse, -R175.reuse ;  /* 0x000000aec3c37223 */ /* 0x180fe400000108af */
[-CC-:B------:R-:W-:Y:S02]  /*21160*/  FFMA.FTZ R193, R194, R174.reuse, -R175.reuse ;  /* 0x000000aec2c17223 */ /* 0x180fe400000108af */
[----:B------:R-:W-:Y:S01]  /*21170*/  FFMA.FTZ R192, R192, R174, -R175 ;  /* 0x000000aec0c07223 */ /* 0x000fe200000108af */
[----:B------:R-:W2:Y:S01]  /*21180*/  MUFU.EX2 R169, R169 ;  /* 0x000000a900a97308 */ /* 0x000ea20000000800 */
[----:B-1----:R-:W-:-:S07]  /*21190*/  F2FP.BF16.PACK_AB R5, R2, R32 ;  /* 0x000000200205723e */ /* 0x002fce00000010ff */
[----:B------:R-:W1:Y:S08]  /*211a0*/  MUFU.EX2 R171, R171 ;  /* 0x000000ab00ab7308 */ /* 0x000e700000000800 */
        /* <DEDUP_REMOVED lines=25> */
[C---:B------:R-:W-:Y:S01]  /*21340*/  HMMA.16816.F32.BF16 R160, R4.reuse, R8, R160 ;  /* 0x0000000804a0723c */ /* 0x040fe200000418a0 */
[-C--:B------:R-:W-:Y:S02]  /*21350*/  FMUL.FTZ R136, R136, R171.reuse ;  /* 0x000000ab88887220 */ /* 0x080fe40000410000 */
[----:B------:R-:W-:Y:S01]  /*21360*/  FMUL.FTZ R137, R137, R171 ;  /* 0x000000ab89897220 */ /* 0x000fe20000410000 */
[----:B------:R-:W-:Y:S01]  /*21370*/  MUFU.EX2 R186, R186 ;  /* 0x000000ba00ba7308 */ /* 0x000fe20000000800 */
[-C--:B------:R-:W-:Y:S02]  /*21380*/  FMUL.FTZ R138, R138, R3.reuse ;  /* 0x000000038a8a7220 */ /* 0x080fe40000410000 */
[----:B------:R-:W-:Y:S01]  /*21390*/  FMUL.FTZ R139, R139, R3 ;  /* 0x000000038b8b7220 */ /* 0x000fe20000410000 */
[----:B------:R-:W-:Y:S01]  /*213a0*/  HMMA.16816.F32.BF16 R156, R4, R10, R156 ;  /* 0x0000000a049c723c */ /* 0x000fe2000004189c */
[----:B------:R-:W3:Y:S01]  /*213b0*/  LDSM.16.MT88.4 R8, [R216+0x10000] ;  /* 0x01000000d808783b */ /* 0x000ee20000004200 */
[----:B------:R-:W-:-:S02]  /*213c0*/  FMUL.FTZ R132, R132, R171 ;  /* 0x000000ab84847220 */ /* 0x000fc40000410000 */
[----:B------:R-:W-:Y:S01]  /*213d0*/  FMUL.FTZ R133, R133, R171 ;  /* 0x000000ab85857220 */ /* 0x000fe20000410000 */
[----:B------:R-:W4:Y:S01]  /*213e0*/  MUFU.EX2 R191, R191 ;  /* 0x000000bf00bf7308 */ /* 0x000f220000000800 */
[-C--:B------:R-:W-:Y:S02]  /*213f0*/  FMUL.FTZ R134, R134, R3.reuse ;  /* 0x0000000386867220 */ /* 0x080fe40000410000 */
[----:B------:R-:W-:Y:S02]  /*21400*/  FMUL.FTZ R135, R135, R3 ;  /* 0x0000000387877220 */ /* 0x000fe40000410000 */
[-C--:B------:R-:W-:Y:S02]  /*21410*/  FMUL.FTZ R144, R144, R171.reuse ;  /* 0x000000ab90907220 */ /* 0x080fe40000410000 */
[----:B------:R-:W-:Y:S01]  /*21420*/  FMUL.FTZ R145, R145, R171 ;  /* 0x000000ab91917220 */ /* 0x000fe20000410000 */
[----:B------:R-:W-:Y:S01]  /*21430*/  MUFU.EX2 R188, R188 ;  /* 0x000000bc00bc7308 */ /* 0x000fe20000000800 */
[----:B------:R-:W-:-:S02]  /*21440*/  FMUL.FTZ R146, R146, R3 ;  /* 0x0000000392927220 */ /* 0x000fc40000410000 */
[----:B------:R-:W-:Y:S02]  /*21450*/  FMUL.FTZ R147, R147, R3 ;  /* 0x0000000393937220 */ /* 0x000fe40000410000 */
[-C--:B------:R-:W-:Y:S02]  /*21460*/  FMUL.FTZ R140, R140, R171.reuse ;  /* 0x000000ab8c8c7220 */ /* 0x080fe40000410000 */
[----:B------:R-:W-:Y:S01]  /*21470*/  FMUL.FTZ R141, R141, R171 ;  /* 0x000000ab8d8d7220 */ /* 0x000fe20000410000 */
[----:B------:R-:W1:Y:S01]  /*21480*/  MUFU.EX2 R189, R189 ;  /* 0x000000bd00bd7308 */ /* 0x000e620000000800 */
[-C--:B------:R-:W-:Y:S02]  /*21490*/  FMUL.FTZ R142, R142, R3.reuse ;  /* 0x000000038e8e7220 */ /* 0x080fe40000410000 */
[----:B------:R-:W-:Y:S01]  /*214a0*/  FMUL.FTZ R143, R143, R3 ;  /* 0x000000038f8f7220 */ /* 0x000fe20000410000 */
[----:B--2---:R-:W-:Y:S01]  /*214b0*/  HMMA.16816.F32.BF16 R136, R4, R12, R136 ;  /* 0x0000000c0488723c */ /* 0x004fe20000041888 */
[----:B------:R-:W-:-:S02]  /*214c0*/  FMUL.FTZ R44, R44, R171 ;  /* 0x000000ab2c2c7220 */ /* 0x000fc40000410000 */
[----:B------:R-:W-:Y:S01]  /*214d0*/  FMUL.FTZ R45, R45, R171 ;  /* 0x000000ab2d2d7220 */ /* 0x000fe20000410000 */
[----:B------:R-:W2:Y:S01]  /*214e0*/  MUFU.EX2 R196, R196 ;  /* 0x000000c400c47308 */ /* 0x000ea20000000800 */
[-C--:B------:R-:W-:Y:S02]  /*214f0*/  FMUL.FTZ R46, R46, R3.reuse ;  /* 0x000000032e2e7220 */ /* 0x080fe40000410000 */
[----:B------:R-:W-:Y:S01]  /*21500*/  FMUL.FTZ R47, R47, R3 ;  /* 0x000000032f2f7220 */ /* 0x000fe20000410000 */
[----:B------:R-:W-:Y:S01]  /*21510*/  HMMA.16816.F32.BF16 R132, R4, R14, R132 ;  /* 0x0000000e0484723c */ /* 0x000fe20000041884 */
[----:B------:R-:W1:Y:S01]  /*21520*/  LDSM.16.MT88.4 R12, [R217+0x12000] ;  /* 0x01200000d90c783b */ /* 0x000e620000004200 */
[-C--:B------:R-:W-:Y:S02]  /*21530*/  FMUL.FTZ R48, R48, R171.reuse ;  /* 0x000000ab30307220 */ /* 0x080fe40000410000 */
[----:B------:R-:W-:Y:S01]  /*21540*/  FMUL.FTZ R49, R49, R171 ;  /* 0x000000ab31317220 */ /* 0x000fe20000410000 */
[----:B------:R-:W1:Y:S01]  /*21550*/  MUFU.EX2 R198, R198 ;  /* 0x000000c600c67308 */ /* 0x000e620000000800 */
[----:B------:R-:W-:-:S02]  /*21560*/  FMUL.FTZ R50, R50, R3 ;  /* 0x0000000332327220 */ /* 0x000fc40000410000 */
[C---:B---3--:R-:W-:Y:S01]  /*21570*/  HMMA.16816.F32.BF16 R144, R4.reuse, R8, R144 ;  /* 0x000000080490723c */ /* 0x048fe20000041890 */
[----:B------:R-:W-:Y:S02]  /*21580*/  FMUL.FTZ R51, R51, R3 ;  /* 0x0000000333337220 */ /* 0x000fe40000410000 */
[-C--:B------:R-:W-:Y:S02]  /*21590*/  FMUL.FTZ R36, R36, R171.reuse ;  /* 0x000000ab24247220 */ /* 0x080fe40000410000 */
[----:B------:R-:W-:Y:S01]  /*215a0*/  FMUL.FTZ R37, R37, R171 ;  /* 0x000000ab25257220 */ /* 0x000fe20000410000 */
[----:B------:R-:W-:Y:S01]  /*215b0*/  MUFU.EX2 R190, R190 ;  /* 0x000000be00be7308 */ /* 0x000fe20000000800 */
[-C--:B------:R-:W-:Y:S01]  /*215c0*/  FMUL.FTZ R38, R38, R3.reuse ;  /* 0x0000000326267220 */ /* 0x080fe20000410000 */
[----:B------:R-:W-:Y:S01]  /*215d0*/  HMMA.16816.F32.BF16 R140, R4, R10, R140 ;  /* 0x0000000a048c723c */ /* 0x000fe2000004188c */
[----:B------:R-:W3:Y:S01]  /*215e0*/  LDSM.16.MT88.4 R8, [R219+0x12000] ;  /* 0x01200000db08783b */ /* 0x000ee20000004200 */
[----:B------:R-:W-:-:S02]  /*215f0*/  FMUL.FTZ R39, R39, R3 ;  /* 0x0000000327277220 */ /* 0x000fc40000410000 */
[-C--:B------:R-:W-:Y:S02]  /*21600*/  FMUL.FTZ R40, R40, R171.reuse ;  /* 0x000000ab28287220 */ /* 0x080fe40000410000 */
[----:B------:R-:W-:Y:S01]  /*21610*/  FMUL.FTZ R41, R41, R171 ;  /* 0x000000ab29297220 */ /* 0x000fe20000410000 */
[----:B------:R-:W-:Y:S01]  /*21620*/  MUFU.EX2 R197, R197 ;  /* 0x000000c500c57308 */ /* 0x000fe20000000800 */
        /* <DEDUP_REMOVED lines=9> */
[----:B------:R-:W2:Y:S01]  /*216c0*/  MUFU.EX2 R252, R252 ;  /* 0x000000fc00fc7308 */ /* 0x000ea20000000800 */
[-C--:B------:R-:W-:Y:S01]  /*216d0*/  FMUL.FTZ R66, R66, R3.reuse ;  /* 0x0000000342427220 */ /* 0x080fe20000410000 */
[----:B-1----:R-:W-:Y:S01]  /*216e0*/  HMMA.16816.F32.BF16 R44, R4, R12, R44 ;  /* 0x0000000c042c723c */ /* 0x002fe2000004182c */
[----:B------:R-:W-:Y:S02]  /*216f0*/  FMUL.FTZ R67, R67, R3 ;  /* 0x0000000343437220 */ /* 0x000fe40000410000 */
[----:B------:R-:W-:-:S02]  /*21700*/  FMUL.FTZ R52, R52, R171 ;  /* 0x000000ab34347220 */ /* 0x000fc40000410000 */
[----:B------:R-:W-:Y:S01]  /*21710*/  FMUL.FTZ R53, R53, R171 ;  /* 0x000000ab35357220 */ /* 0x000fe20000410000 */
[----:B------:R-:W-:Y:S01]  /*21720*/  MUFU.EX2 R193, R193 ;  /* 0x000000c100c17308 */ /* 0x000fe20000000800 */
[-C--:B------:R-:W-:Y:S01]  /*21730*/  FMUL.FTZ R54, R54, R3.reuse ;  /* 0x0000000336367220 */ /* 0x080fe20000410000 */
[C---:B------:R-:W-:Y:S01]  /*21740*/  HMMA.16816.F32.BF16 R48, R4.reuse, R14, R48 ;  /* 0x0000000e0430723c */ /* 0x040fe20000041830 */
[----:B------:R-:W1:Y:S01]  /*21750*/  LDSM.16.MT88.4 R12, [R215+0x12000] ;  /* 0x01200000d70c783b */ /* 0x000e620000004200 */
[----:B------:R-:W-:Y:S02]  /*21760*/  FMUL.FTZ R55, R55, R3 ;  /* 0x0000000337377220 */ /* 0x000fe40000410000 */
[-C--:B------:R-:W-:Y:S02]  /*21770*/  FMUL.FTZ R56, R56, R171.reuse ;  /* 0x000000ab38387220 */ /* 0x080fe40000410000 */
[----:B------:R-:W-:Y:S01]  /*21780*/  FMUL.FTZ R57, R57, R171 ;  /* 0x000000ab39397220 */ /* 0x000fe20000410000 */
[----:B------:R-:W1:Y:S01]  /*21790*/  MUFU.EX2 R192, R192 ;  /* 0x000000c000c07308 */ /* 0x000e620000000800 */
[----:B---3--:R-:W-:Y:S01]  /*217a0*/  HMMA.16816.F32.BF16 R36, R4, R8, R36 ;  /* 0x000000080424723c */ /* 0x008fe20000041824 */
[----:B------:R-:W-:-:S02]  /*217b0*/  FMUL.FTZ R58, R58, R3 ;  /* 0x000000033a3a7220 */ /* 0x000fc40000410000 */
[----:B------:R-:W-:Y:S02]  /*217c0*/  FMUL.FTZ R59, R59, R3 ;  /* 0x000000033b3b7220 */ /* 0x000fe40000410000 */
[-C--:B------:R-:W-:Y:S02]  /*217d0*/  FMUL.FTZ R76, R76, R171.reuse ;  /* 0x000000ab4c4c7220 */ /* 0x080fe40000410000 */
[----:B------:R-:W-:Y:S01]  /*217e0*/  FMUL.FTZ R77, R77, R171 ;  /* 0x000000ab4d4d7220 */ /* 0x000fe20000410000 */
[----:B------:R-:W-:Y:S01]  /*217f0*/  HMMA.16816.F32.BF16 R40, R4, R10, R40 ;  /* 0x0000000a0428723c */ /* 0x000fe20000041828 */
[----:B------:R-:W3:Y:S01]  /*21800*/  LDSM.16.MT88.4 R8, [R216+0x12000] ;  /* 0x01200000d808783b */ /* 0x000ee20000004200 */
[-C--:B------:R-:W-:Y:S02]  /*21810*/  FMUL.FTZ R78, R78, R3.reuse ;  /* 0x000000034e4e7220 */ /* 0x080fe40000410000 */
[----:B------:R-:W-:Y:S02]  /*21820*/  FMUL.FTZ R79, R79, R3 ;  /* 0x000000034f4f7220 */ /* 0x000fe40000410000 */
[----:B------:R-:W-:-:S02]  /*21830*/  FMUL.FTZ R80, R80, R171 ;  /* 0x000000ab50507220 */ /* 0x000fc40000410000 */
[----:B------:R-:W-:Y:S02]  /*21840*/  FMUL.FTZ R81, R81, R171 ;  /* 0x000000ab51517220 */ /* 0x000fe40000410000 */
[-C--:B------:R-:W-:Y:S02]  /*21850*/  FMUL.FTZ R82, R82, R3.reuse ;  /* 0x0000000352527220 */ /* 0x080fe40000410000 */
[----:B------:R-:W-:Y:S02]  /*21860*/  FMUL.FTZ R83, R83, R3 ;  /* 0x0000000353537220 */ /* 0x000fe40000410000 */
[-C--:B------:R-:W-:Y:S02]  /*21870*/  FMUL.FTZ R68, R68, R171.reuse ;  /* 0x000000ab44447220 */ /* 0x080fe40000410000 */
[----:B------:R-:W-:Y:S02]  /*21880*/  FMUL.FTZ R69, R69, R171 ;  /* 0x000000ab45457220 */ /* 0x000fe40000410000 */
        /* <DEDUP_REMOVED lines=10> */
[----:B------:R-:W1:Y:S01]  /*21930*/  LDSM.16.MT88.4 R12, [R217+0x14000] ;  /* 0x01400000d90c783b */ /* 0x000e620000004200 */
[-C--:B------:R-:W-:Y:S02]  /*21940*/  FMUL.FTZ R94, R94, R3.reuse ;  /* 0x000000035e5e7220 */ /* 0x080fe40000410000 */
[----:B------:R-:W-:Y:S02]  /*21950*/  FMUL.FTZ R95, R95, R3 ;  /* 0x000000035f5f7220 */ /* 0x000fe40000410000 */
[-C--:B------:R-:W-:Y:S02]  /*21960*/  FMUL.FTZ R96, R96, R171.reuse ;  /* 0x000000ab60607220 */ /* 0x080fe40000410000 */
[----:B---3--:R-:W-:Y:S01]  /*21970*/  HMMA.16816.F32.BF16 R52, R4, R8, R52 ;  /* 0x000000080434723c */ /* 0x008fe20000041834 */
[----:B------:R-:W-:-:S02]  /*21980*/  FMUL.FTZ R97, R97, R171 ;  /* 0x000000ab61617220 */ /* 0x000fc40000410000 */
[-C--:B------:R-:W-:Y:S02]  /*21990*/  FMUL.FTZ R98, R98, R3.reuse ;  /* 0x0000000362627220 */ /* 0x080fe40000410000 */
[----:B------:R-:W-:Y:S02]  /*219a0*/  FMUL.FTZ R99, R99, R3 ;  /* 0x0000000363637220 */ /* 0x000fe40000410000 */
[-C--:B------:R-:W-:Y:S01]  /*219b0*/  FMUL.FTZ R84, R84, R171.reuse ;  /* 0x000000ab54547220 */ /* 0x080fe20000410000 */
[----:B------:R-:W-:Y:S01]  /*219c0*/  HMMA.16816.F32.BF16 R56, R4, R10, R56 ;  /* 0x0000000a0438723c */ /* 0x000fe20000041838 */
[----:B------:R-:W3:Y:S01]  /*219d0*/  LDSM.16.MT88.4 R8, [R219+0x14000] ;  /* 0x01400000db08783b */ /* 0x000ee20000004200 */
[----:B------:R-:W-:Y:S02]  /*219e0*/  FMUL.FTZ R85, R85, R171 ;  /* 0x000000ab55557220 */ /* 0x000fe40000410000 */
[-C--:B------:R-:W-:Y:S02]  /*219f0*/  FMUL.FTZ R86, R86, R3.reuse ;  /* 0x0000000356567220 */ /* 0x080fe40000410000 */
[----:B------:R-:W-:-:S02]  /*21a00*/  FMUL.FTZ R87, R87, R3 ;  /* 0x0000000357577220 */ /* 0x000fc40000410000 */
[-C--:B------:R-:W-:Y:S02]  /*21a10*/  FMUL.FTZ R88, R88, R171.reuse ;  /* 0x000000ab58587220 */ /* 0x080fe40000410000 */
[----:B------:R-:W-:Y:S02]  /*21a20*/  FMUL.FTZ R89, R89, R171 ;  /* 0x000000ab59597220 */ /* 0x000fe40000410000 */
[-C--:B------:R-:W-:Y:S02]  /*21a30*/  FMUL.FTZ R90, R90, R3.reuse ;  /* 0x000000035a5a7220 */ /* 0x080fe40000410000 */
[----:B------:R-:W-:Y:S02]  /*21a40*/  FMUL.FTZ R91, R91, R3 ;  /* 0x000000035b5b7220 */ /* 0x000fe40000410000 */
[-C--:B------:R-:W-:Y:S02]  /*21a50*/  FMUL.FTZ R108, R108, R171.reuse ;  /* 0x000000ab6c6c7220 */ /* 0x080fe40000410000 */
[----:B------:R-:W-:-:S02]  /*21a60*/  FMUL.FTZ R109, R109, R171 ;  /* 0x000000ab6d6d7220 */ /* 0x000fc40000410000 */
[-C--:B------:R-:W-:Y:S02]  /*21a70*/  FMUL.FTZ R110, R110, R3.reuse ;  /* 0x000000036e6e7220 */ /* 0x080fe40000410000 */
[----:B------:R-:W-:Y:S02]  /*21a80*/  FMUL.FTZ R111, R111, R3 ;  /* 0x000000036f6f7220 */ /* 0x000fe40000410000 */
        /* <DEDUP_REMOVED lines=37> */
[----:B------:R-:W-:Y:S02]  /*21ce0*/  FFMA.FTZ R168, R250, R171, R168 ;  /* 0x000000abfaa87223 */ /* 0x000fe400000100a8 */
[----:B------:R-:W-:Y:S02]  /*21cf0*/  FFMA.FTZ R3, R251, R3, R32 ;  /* 0x00000003fb037223 */ /* 0x000fe40000010020 */
        /* <DEDUP_REMOVED lines=8> */
[----:B------:R-:W-:-:S06]  /*21d80*/  FADD.FTZ R169, R169, R0 ;  /* 0x00000000a9a97221 */ /* 0x000fcc0000010000 */
[C---:B-1----:R-:W-:Y:S08]  /*21d90*/  HMMA.16816.F32.BF16 R108, R4.reuse, R12, R108 ;  /* 0x0000000c046c723c */ /* 0x042ff0000004186c */
[C---:B------:R-:W-:Y:S01]  /*21da0*/  HMMA.16816.F32.BF16 R112, R4.reuse, R14, R112 ;  /* 0x0000000e0470723c */ /* 0x040fe20000041870 */
[----:B------:R-:W1:Y:S07]  /*21db0*/  LDSM.16.MT88.4 R12, [R215+0x16000] ;  /* 0x01600000d70c783b */ /* 0x000e6e0000004200 */
[C---:B---3--:R-:W-:Y:S08]  /*21dc0*/  HMMA.16816.F32.BF16 R100, R4.reuse, R8, R100 ;  /* 0x000000080464723c */ /* 0x048ff00000041864 */
[C---:B------:R-:W-:Y:S01]  /*21dd0*/  HMMA.16816.F32.BF16 R104, R4.reuse, R10, R104 ;  /* 0x0000000a0468723c */ /* 0x040fe20000041868 */
[----:B------:R-:W3:Y:S07]  /*21de0*/  LDSM.16.MT88.4 R8, [R216+0x16000] ;  /* 0x01600000d808783b */ /* 0x000eee0000004200 */
        /* <DEDUP_REMOVED lines=8> */
[----:B----4-:R-:W-:Y:S01]  /*21e70*/  F2FP.BF16.PACK_AB R5, R191, R186 ;  /* 0x000000babf05723e */ /* 0x010fe200000010ff */
        /* <DEDUP_REMOVED lines=10> */
[----:B------:R-:W-:Y:S02]  /*21f20*/  FADD.FTZ R0, R189, R0 ;  /* 0x00000000bd007221 */ /* 0x000fe40000010000 */
[----:B--2---:R-:W-:-:S03]  /*21f30*/  FADD.FTZ R3, R196, R187 ;  /* 0x000000bbc4037221 */ /* 0x004fc60000010000 */
[----:B------:R-:W-:Y:S01]  /*21f40*/  HMMA.16816.F32.BF16 R40, R4, R18, R40 ;  /* 0x000000120428723c */ /* 0x000fe20000041828 */
[----:B------:R-:W2:Y:S01]  /*21f50*/  LDSM.16.MT88.4 R16, [R216+0x14800] ;  /* 0x01480000d810783b */ /* 0x000ea20000004200 */
        /* <DEDUP_REMOVED lines=44> */
[----:B------:R-:W-:Y:S01]  /*22220*/  HMMA.16816.F32.BF16 R128, R4, R22, R128 ;  /* 0x000000160480723c */ /* 0x000fe20000041880 */
[----:B------:R-:W4:Y:S06]  /*22230*/  LDSM.16.MT88.4 R20, [R217+0x13000] ;  /* 0x01300000d914783b */ /* 0x000f2c0000004200 */
[----:B------:R-:W-:-:S02]  /*22240*/  F2FP.BF16.PACK_AB R4, R198, R196 ;  /* 0x000000c4c604723e */ /* 0x000fc400000010ff */
[----:B------:R-:W-:Y:S01]  /*22250*/  F2FP.BF16.PACK_AB R5, R252, R195 ;  /* 0x000000c3fc05723e */ /* 0x000fe200000010ff */
[----:B------:R-:W-:Y:S01]  /*22260*/  FADD.FTZ R195, R195, R0 ;  /* 0x00000000c3c37221 */ /* 0x000fe20000010000 */
[C---:B------:R-:W-:Y:S01]  /*22270*/  F2FP.BF16.PACK_AB R6, R197.reuse, R190 ;  /* 0x000000bec506723e */ /* 0x040fe200000010ff */
[----:B------:R-:W-:Y:S01]  /*22280*/  FADD.FTZ R190, R190, R3 ;  /* 0x00000003bebe7221 */ /* 0x000fe20000010000 */
[----:B------:R-:W-:Y:S01]  /*22290*/  F2FP.BF16.PACK_AB R7, R192, R193 ;  /* 0x000000c1c007723e */ /* 0x000fe200000010ff */
[----:B------:R-:W-:Y:S02]  /*222a0*/  FADD.FTZ R252, R252, R195 ;  /* 0x000000c3fcfc7221 */ /* 0x000fe40000010000 */
[----:B------:R-:W-:Y:S02]  /*222b0*/  FADD.FTZ R197, R197, R190 ;  /* 0x000000bec5c57221 */ /* 0x000fe40000010000 */
[----:B------:R-:W-:Y:S02]  /*222c0*/  FADD.FTZ R3, R193, R252 ;  /* 0x000000fcc1037221 */ /* 0x000fe40000010000 */
[----:B--2---:R-:W-:Y:S02]  /*222d0*/  HMMA.16816.F32.BF16 R160, R4, R16, R160 ;  /* 0x0000001004a0723c */ /* 0x004fe400000418a0 */
[----:B------:R-:W-:-:S06]  /*222e0*/  FADD.FTZ R3, R192, R3 ;  /* 0x00000003c0037221 */ /* 0x000fcc0000010000 */
        /* <DEDUP_REMOVED lines=41> */
[----:B------:R-:W-:-:S04]  /*22580*/  FFMA.FTZ R29, R172, R174, -R175 ;  /* 0x000000aeac1d7223 */ /* 0x000fc800000108af */
[----:B------:R-:W-:Y:S02]  /*22590*/  MUFU.EX2 R28, R28 ;  /* 0x0000001c001c7308 */ /* 0x000fe40000000800 */
[-CC-:B------:R-:W-:Y:S01]  /*225a0*/  FFMA.FTZ R30, R170, R174.reuse, -R175.reuse ;  /* 0x000000aeaa1e7223 */ /* 0x180fe200000108af */
[----:B------:R-:W-:Y:S01]  /*225b0*/  HMMA.16816.F32.BF16 R36, R4, R24, R36 ;  /* 0x000000180424723c */ /* 0x000fe20000041824 */
[----:B------:R-:W-:-:S04]  /*225c0*/  FFMA.FTZ R31, R173, R174, -R175 ;  /* 0x000000aead1f7223 */ /* 0x000fc800000108af */
[----:B------:R-:W1:Y:S02]  /*225d0*/  MUFU.EX2 R29, R29 ;  /* 0x0000001d001d7308 */ /* 0x000e640000000800 */
[-CC-:B------:R-:W-:Y:S01]  /*225e0*/  FFMA.FTZ R24, R178, R174.reuse, -R179.reuse ;  /* 0x000000aeb2187223 */ /* 0x180fe200000108b3 */
[----:B------:R-:W-:Y:S01]  /*225f0*/  HMMA.16816.F32.BF16 R40, R4, R26, R40 ;  /* 0x0000001a0428723c */ /* 0x000fe20000041828 */
[----:B------:R-:W-:-:S04]  /*22600*/  FFMA.FTZ R25, R181, R174, -R179 ;  /* 0x000000aeb5197223 */ /* 0x000fc800000108b3 */
[----:B------:R-:W-:Y:S02]  /*22610*/  MUFU.EX2 R24, R24 ;  /* 0x0000001800187308 */ /* 0x000fe40000000800 */
[-CC-:B------:R-:W-:Y:S01]  /*22620*/  FFMA.FTZ R26, R180, R174.reuse, -R179.reuse ;  /* 0x000000aeb41a7223 */ /* 0x180fe200000108b3 */
[----:B----4-:R-:W-:Y:S01]  /*22630*/  HMMA.16816.F32.BF16 R108, R4, R20, R108 ;  /* 0x00000014046c723c */ /* 0x010fe2000004186c */
[----:B------:R-:W-:-:S04]  /*22640*/  FFMA.FTZ R27, R177, R174, -R179 ;  /* 0x000000aeb11b7223 */ /* 0x000fc800000108b3 */
[----:B------:R-:W4:Y:S03]  /*22650*/  MUFU.EX2 R25, R25 ;  /* 0x0000001900197308 */ /* 0x000f260000000800 */
[----:B------:R-:W-:Y:S01]  /*22660*/  HMMA.16816.F32.BF16 R112, R4, R22, R112 ;  /* 0x000000160470723c */ /* 0x000fe20000041870 */
[----:B------:R-:W2:Y:S04]  /*22670*/  LDSM.16.MT88.4 R20, [R216+0x15800] ;  /* 0x01580000d814783b */ /* 0x000ea80000004200 */
[----:B------:R-:W-:Y:S02]  /*22680*/  MUFU.EX2 R26, R26 ;  /* 0x0000001a001a7308 */ /* 0x000fe40000000800 */
[----:B-1----:R-:W-:Y:S01]  /*22690*/  F2FP.BF16.PACK_AB R5, R29, R28 ;  /* 0x0000001c1d05723e */ /* 0x002fe200000010ff */
[----:B------:R-:W-:Y:S01]  /*226a0*/  FADD.FTZ R28, R28, R3 ;  /* 0x000000031c1c7221 */ /* 0x000fe20000010000 */
[----:B------:R-:W-:-:S03]  /*226b0*/  MOV R3, R165 ;  /* 0x000000a500037202 */ /* 0x000fc60000000f00 */
[----:B------:R-:W-:Y:S01]  /*226c0*/  FADD.FTZ R29, R29, R28 ;  /* 0x0000001c1d1d7221 */ /* 0x000fe20000010000 */
[----:B------:R-:W1:Y:S01]  /*226d0*/  MUFU.EX2 R27, R27 ;  /* 0x0000001b001b7308 */ /* 0x000e620000000800 */
[----:B----4-:R-:W-:Y:S01]  /*226e0*/  F2FP.BF16.PACK_AB R4, R25, R24 ;  /* 0x000000181904723e */ /* 0x010fe200000010ff */
[----:B------:R-:W-:-:S04]  /*226f0*/  FADD.FTZ R24, R24, R197 ;  /* 0x000000c518187221 */ /* 0x000fc80000010000 */
[----:B------:R-:W-:Y:S02]  /*22700*/  FADD.FTZ R25, R25, R24 ;  /* 0x0000001819197221 */ /* 0x000fe40000010000 */
[----:B------:R-:W-:Y:S08]  /*22710*/  MUFU.EX2 R30, R30 ;  /* 0x0000001e001e7308 */ /* 0x000ff00000000800 */
[----:B------:R-:W4:Y:S01]  /*22720*/  MUFU.EX2 R31, R31 ;  /* 0x0000001f001f7308 */ /* 0x000f220000000800 */
[----:B-1----:R-:W-:Y:S01]  /*22730*/  F2FP.BF16.PACK_AB R6, R27, R26 ;  /* 0x0000001a1b06723e */ /* 0x002fe200000010ff */
[----:B------:R-:W-:-:S04]  /*22740*/  FADD.FTZ R26, R26, R25 ;  /* 0x000000191a1a7221 */ /* 0x000fc80000010000 */
[----:B------:R-:W-:Y:S01]  /*22750*/  FADD.FTZ R250, R27, R26 ;  /* 0x0000001a1bfa7221 */ /* 0x000fe20000010000 */
[----:B----4-:R-:W-:Y:S01]  /*22760*/  F2FP.BF16.PACK_AB R7, R31, R30 ;  /* 0x0000001e1f07723e */ /* 0x010fe200000010ff */
[----:B------:R-:W-:-:S04]  /*22770*/  FADD.FTZ R30, R30, R29 ;  /* 0x0000001d1e1e7221 */ /* 0x000fc80000010000 */
[----:B------:R-:W-:Y:S02]  /*22780*/  FADD.FTZ R251, R31, R30 ;  /* 0x0000001e1ffb7221 */ /* 0x000fe40000010000 */
[C---:B---3--:R-:W-:Y:S08]  /*22790*/  HMMA.16816.F32.BF16 R160, R4.reuse, R8, R160 ;  /* 0x0000000804a0723c */ /* 0x048ff000000418a0 */
        /* <DEDUP_REMOVED lines=38> */
[C---:B------:R-:W-:Y:S08]  /*22a00*/  HMMA.16816.F32.BF16 R112, R4.reuse, R10, R112 ;  /* 0x0000000a0470723c */ /* 0x040ff00000041870 */
[C---:B--2---:R-:W-:Y:S08]  /*22a10*/  HMMA.16816.F32.BF16 R116, R4.reuse, R16, R116 ;  /* 0x000000100474723c */ /* 0x044ff00000041874 */
[C---:B------:R-:W-:Y:S08]  /*22a20*/  HMMA.16816.F32.BF16 R120, R4.reuse, R18, R120 ;  /* 0x000000120478723c */ /* 0x040ff00000041878 */
[C---:B---3--:R-:W-:Y:S08]  /*22a30*/  HMMA.16816.F32.BF16 R124, R4.reuse, R12, R124 ;  /* 0x0000000c047c723c */ /* 0x048ff0000004187c */
[----:B------:R-:W-:Y:S11]  /*22a40*/  HMMA.16816.F32.BF16 R128, R4, R14, R128 ;  /* 0x0000000e0480723c */ /* 0x000ff60000041880 */
[----:B------:R-:W-:Y:S08]  /*22a50*/  @!UPT UIADD3 URZ, URZ, URZ, URZ ;  /* 0x0000003f3f3ff290 */ /* 0x000ff0000fffe03f */
.L_x_8473:
[----:B------:R-:W-:Y:S05]  /*22a60*/  @!P6 BRA `(.L_x_8482) ;  /* 0x00005a900000e947 */ /* 0x000fea0003800000 */
[----:B------:R-:W-:Y:S02]  /*22a70*/  MOV R0, R3 ;  /* 0x0000000300007202 */ /* 0x000fe40000000f00 */
[----:B------:R-:W-:-:S02]  /*22a80*/  MOV R2, R164 ;  /* 0x000000a400027202 */ /* 0x000fc40000000f00 */
.L_x_8491:
        /* <DEDUP_REMOVED lines=77> */
.L_x_8484:
[----:B------:R-:W-:Y:S02]  /*22f60*/  ULDC.64 UR4, c[0x0][0x118] ;  /* 0x0000460000047ab9 */ /* 0x000fe40000000a00 */
[----:B------:R-:W2:Y:S02]  /*22f70*/  LD.E R7, [R164.64+0x40] ;  /* 0x00004004a4077980 */ /* 0x000ea4000c101900 */
[----:B--2---:R-:W-:Y:S04]  /*22f80*/  LEA R7, -R7, RZ, 0x6 ;  /* 0x000000ff07077211 */ /* 0x004fe800078e31ff */
[----:B------:R-:W-:Y:S02]  /*22f90*/  SHF.R.S32.HI R4, RZ, 0x1f, R7 ;  /* 0x0000001fff047819 */ /* 0x000fe40000011407 */
.L_x_8485:
[----:B------:R-:W-:Y:S05]  /*22fa0*/  BSYNC B0 ;  /* 0x0000000000007941 */ /* 0x000fea0003800000 */
.L_x_8483:
        /* <DEDUP_REMOVED lines=11> */
[CCC-:B------:R-:W-:Y:S02]  /*23060*/  @P6 LEA.HI.X R17, R5.reuse, R185.reuse, R6.reuse, 0x1, P1 ;  /* 0x000000b905116211 */ /* 0x1c0fe400008f0c06 */
[CC--:B------:R-:W-:Y:S04]  /*23070*/  @P3 LEA R8, P1, R5.reuse, R184.reuse, 0x1 ;  /* 0x000000b805083211 */ /* 0x0c0fe800078208ff */
[-C--:B------:R-:W-:Y:S02]  /*23080*/  @P3 LEA.HI.X R9, R5, R185.reuse, R6, 0x1, P1 ;  /* 0x000000b905093211 */ /* 0x080fe400008f0c06 */
[-C--:B-1----:R-:W-:Y:S02]  /*23090*/  LEA R36, P0, R7, R184.reuse, 0x1 ;  /* 0x000000b807247211 */ /* 0x082fe400078008ff */
[-C--:B------:R-:W-:Y:S02]  /*230a0*/  @P4 LEA R18, P1, R3, R184.reuse, 0x1 ;  /* 0x000000b803124211 */ /* 0x080fe400078208ff */
        /* <DEDUP_REMOVED lines=11> */
[-C--:B------:R-:W-:Y:S02]  /*23160*/  @P5 LEA.HI.X R13, R5, R185.reuse, R6, 0x1, P0 ;  /* 0x000000b9050d5211 */ /* 0x080fe400000f0c06 */
[C---:B------:R-:W-:Y:S02]  /*23170*/  @P6 LEA R14, P0, R3.reuse, R184, 0x1 ;  /* 0x000000b8030e6211 */ /* 0x040fe400078008ff */
[CCC-:B------:R-:W-:Y:S02]  /*23180*/  @P5 LEA.HI.X R21, R3.reuse, R185.reuse, R4.reuse, 0x1, P2 ;  /* 0x000000b903155211 */ /* 0x1c0fe400010f0c04 */
[C---:B------:R-:W-:Y:S02]  /*23190*/  IADD3 R5, P2, R3.reuse, R226, RZ ;  /* 0x000000e203057210 */ /* 0x040fe40007f5e0ff */
        /* <DEDUP_REMOVED lines=14> */
[----:B------:R-:W-:Y:S01]  /*23280*/  ISETP.GT.AND P0, PT, R239, R230, PT ;  /* 0x000000e6ef00720c */ /* 0x000fe20003f04270 */
        /* <DEDUP_REMOVED lines=82> */
[----:B---3--:R-:W4:Y:S04]  /*237b0*/  LDSM.16.M88.4 R16, [R224+0x8800] ;  /* 0x00880000e010783b */ /* 0x008f280000000200 */
[----:B------:R-:W1:Y:S04]  /*237c0*/  LDSM.16.M88.4 R24, [R224+0x9000] ;  /* 0x00900000e018783b */ /* 0x000e680000000200 */
[----:B------:R-:W0:Y:S04]  /*237d0*/  LDGDEPBAR ;  /* 0x00000000000079af */ /* 0x000e280000000000 */
[----:B------:R-:W3:Y:S04]  /*237e0*/  LDSM.16.M88.4 R168, [R224+0x9800] ;  /* 0x00980000e0a8783b */ /* 0x000ee80000000200 */
[----:B------:R-:W-:Y:S04]  /*237f0*/  LDSM.16.M88.4 R172, [R223] ;  /* 0x00000000dfac783b */ /* 0x000fe80000000200 */
[----:B------:R-:W1:Y:S04]  /*23800*/  LDSM.16.M88.4 R176, [R222] ;  /* 0x00000000deb0783b */ /* 0x000e680000000200 */
        /* <DEDUP_REMOVED lines=43> */
[C---:B------:R-:W-:Y:S08]  /*23ac0*/  HMMA.16816.F32.BF16 R12, R172.reuse, R188, R12 ;  /* 0x000000bcac0c723c */ /* 0x040ff0000004180c */
[C---:B------:R-:W-:Y:S01]  /*23ad0*/  HMMA.16816.F32.BF16 R16, R172.reuse, R190, R16 ;  /* 0x000000beac10723c */ /* 0x040fe20000041810 */
[----:B------:R-:W4:Y:S07]  /*23ae0*/  LDSM.16.M88.4 R188, [R224+0xb000] ;  /* 0x00b00000e0bc783b */ /* 0x000f2e0000000200 */
[C---:B-1----:R-:W-:Y:S08]  /*23af0*/  HMMA.16816.F32.BF16 R20, R172.reuse, R192, R20 ;  /* 0x000000c0ac14723c */ /* 0x042ff00000041814 */
[C---:B------:R-:W-:Y:S01]  /*23b00*/  HMMA.16816.F32.BF16 R24, R172.reuse, R194, R24 ;  /* 0x000000c2ac18723c */ /* 0x040fe20000041818 */
[----:B------:R-:W-:Y:S07]  /*23b10*/  LDSM.16.M88.4 R192, [R208] ;  /* 0x00000000d0c0783b */ /* 0x000fee0000000200 */
[C---:B--2---:R-:W-:Y:S08]  /*23b20*/  HMMA.16816.F32.BF16 R28, R172.reuse, R168, R28 ;  /* 0x000000a8ac1c723c */ /* 0x044ff0000004181c */
[----:B------:R-:W-:Y:S01]  /*23b30*/  HMMA.16816.F32.BF16 R32, R172, R170, R32 ;  /* 0x000000aaac20723c */ /* 0x000fe20000041820 */
[----:B------:R-:W-:Y:S04]  /*23b40*/  LDSM.16.M88.4 R168, [R223+0x2000] ;  /* 0x00200000dfa8783b */ /* 0x000fe80000000200 */
[----:B------:R-:W1:Y:S03]  /*23b50*/  LDSM.16.M88.4 R172, [R210] ;  /* 0x00000000d2ac783b */ /* 0x000e660000000200 */
[C---:B---3--:R-:W-:Y:S08]  /*23b60*/  HMMA.16816.F32.BF16 R4, R176.reuse, R180, R4 ;  /* 0x000000b4b004723c */ /* 0x048ff00000041804 */
[C---:B------:R-:W-:Y:S01]  /*23b70*/  HMMA.16816.F32.BF16 R8, R176.reuse, R182, R8 ;  /* 0x000000b6b008723c */ /* 0x040fe20000041808 */
[----:B------:R-:W2:Y:S07]  /*23b80*/  LDSM.16.M88.4 R180, [R209] ;  /* 0x00000000d1b4783b */ /* 0x000eae0000000200 */
[C---:B----4-:R-:W-:Y:S08]  /*23b90*/  HMMA.16816.F32.BF16 R12, R176.reuse, R184, R12 ;  /* 0x000000b8b00c723c */ /* 0x050ff0000004180c */
[C---:B------:R-:W-:Y:S01]  /*23ba0*/  HMMA.16816.F32.BF16 R16, R176.reuse, R186, R16 ;  /* 0x000000bab010723c */ /* 0x040fe20000041810 */
[----:B------:R-:W3:Y:S07]  /*23bb0*/  LDSM.16.M88.4 R184, [R207] ;  /* 0x00000000cfb8783b */ /* 0x000eee0000000200 */
        /* <DEDUP_REMOVED lines=44> */
[----:B------:R-:W-:Y:S04]  /*23e80*/  LDSM.16.M88.4 R168, [R223+0x4000] ;  /* 0x00400000dfa8783b */ /* 0x000fe80000000200 */
[----:B------:R-:W1:Y:S03]  /*23e90*/  LDSM.16.M88.4 R172, [R206] ;  /* 0x00000000ceac783b */ /* 0x000e660000000200 */
        /* <DEDUP_REMOVED lines=9> */
[C---:B------:R-:W-:Y:S08]  /*23f30*/  HMMA.16816.F32.BF16 R28, R176.reuse, R192, R28 ;  /* 0x000000c0b01c723c */ /* 0x040ff0000004181c */
[----:B------:R-:W-:Y:S01]  /*23f40*/  HMMA.16816.F32.BF16 R32, R176, R194, R32 ;  /* 0x000000c2b020723c */ /* 0x000fe20000041820 */
[----:B------:R-:W4:Y:S04]  /*23f50*/  LDSM.16.M88.4 R176, [R203] ;  /* 0x00000000cbb0783b */ /* 0x000f280000000200 */
[----:B------:R-:W4:Y:S03]  /*23f60*/  LDSM.16.M88.4 R192, [R218+0xc000] ;  /* 0x00c00000dac0783b */ /* 0x000f260000000200 */
[C---:B-1----:R-:W-:Y:S07]  /*23f70*/  HMMA.16816.F32.BF16 R4, R168.reuse, R172, R4 ;  /* 0x000000aca804723c */ /* 0x042fee0000041804 */
[----:B------:R-:W-:Y:S01]  /*23f80*/  MOV R172, R36 ;  /* 0x0000002400ac7202 */ /* 0x000fe20000000f00 */
[C---:B------:R-:W-:Y:S04]  /*23f90*/  HMMA.16816.F32.BF16 R8, R168.reuse, R174, R8 ;  /* 0x000000aea808723c */ /* 0x040fe80000041808 */
[----:B------:R-:W-:Y:S02]  /*23fa0*/  IMAD.MOV.U32 R173, RZ, RZ, R37 ;  /* 0x000000ffffad7224 */ /* 0x000fe400078e0025 */
[----:B------:R1:W5:Y:S02]  /*23fb0*/  LDL.LU.64 R36, [R1] ;  /* 0x0000000001247983 */ /* 0x0003640000300a00 */
[C---:B--2---:R-:W-:Y:S07]  /*23fc0*/  HMMA.16816.F32.BF16 R12, R168.reuse, R180, R12 ;  /* 0x000000b4a80c723c */ /* 0x044fee000004180c */
[----:B------:R-:W-:Y:S01]  /*23fd0*/  IMAD.MOV.U32 R180, RZ, RZ, R172 ;  /* 0x000000ffffb47224 */ /* 0x000fe200078e00ac */
[C---:B------:R-:W-:Y:S04]  /*23fe0*/  HMMA.16816.F32.BF16 R16, R168.reuse, R182, R16 ;  /* 0x000000b6a810723c */ /* 0x040fe80000041810 */
[----:B------:R-:W-:Y:S02]  /*23ff0*/  IMAD.MOV.U32 R181, RZ, RZ, R173 ;  /* 0x000000ffffb57224 */ /* 0x000fe400078e00ad */
[----:B------:R-:W2:Y:S02]  /*24000*/  LDSM.16.M88.4 R172, [R218+0xd000] ;  /* 0x00d00000daac783b */ /* 0x000ea40000000200 */
[C---:B---3--:R-:W-:Y:S07]  /*24010*/  HMMA.16816.F32.BF16 R20, R168.reuse, R184, R20 ;  /* 0x000000b8a814723c */ /* 0x048fee0000041814 */
[----:B------:R-:W-:Y:S01]  /*24020*/  IMAD.MOV.U32 R184, RZ, RZ, R180 ;  /* 0x000000ffffb87224 */ /* 0x000fe200078e00b4 */
[C---:B------:R-:W-:Y:S04]  /*24030*/  HMMA.16816.F32.BF16 R24, R168.reuse, R186, R24 ;  /* 0x000000baa818723c */ /* 0x040fe80000041818 */
[----:B------:R-:W-:Y:S02]  /*24040*/  IMAD.MOV.U32 R185, RZ, RZ, R181 ;  /* 0x000000ffffb97224 */ /* 0x000fe400078e00b5 */
[----:B------:R-:W3:Y:S02]  /*24050*/  LDSM.16.M88.4 R180, [R218+0xd800] ;  /* 0x00d80000dab4783b */ /* 0x000ee40000000200 */
[C---:B----4-:R-:W-:Y:S08]  /*24060*/  HMMA.16816.F32.BF16 R28, R168.reuse, R176, R28 ;  /* 0x000000b0a81c723c */ /* 0x050ff0000004181c */
[----:B------:R-:W-:Y:S01]  /*24070*/  HMMA.16816.F32.BF16 R32, R168, R178, R32 ;  /* 0x000000b2a820723c */ /* 0x000fe20000041820 */
[----:B------:R-:W-:Y:S04]  /*24080*/  LDSM.16.M88.4 R168, [R220+0x4000] ;  /* 0x00400000dca8783b */ /* 0x000fe80000000200 */
[----:B------:R-:W4:Y:S03]  /*24090*/  LDSM.16.M88.4 R176, [R211+0x4000] ;  /* 0x00400000d3b0783b */ /* 0x000f260000000200 */
[C---:B------:R-:W-:Y:S07]  /*240a0*/  HMMA.16816.F32.BF16 R4, R188.reuse, R192, R4 ;  /* 0x000000c0bc04723c */ /* 0x040fee0000041804 */
[----:B------:R-:W-:Y:S01]  /*240b0*/  IMAD.MOV.U32 R192, RZ, RZ, R184 ;  /* 0x000000ffffc07224 */ /* 0x000fe200078e00b8 */
[C---:B------:R-:W-:Y:S04]  /*240c0*/  HMMA.16816.F32.BF16 R8, R188.reuse, R194, R8 ;  /* 0x000000c2bc08723c */ /* 0x040fe80000041808 */
[----:B------:R-:W-:Y:S02]  /*240d0*/  IMAD.MOV.U32 R193, RZ, RZ, R185 ;  /* 0x000000ffffc17224 */ /* 0x000fe400078e00b9 */
[----:B------:R-:W1:Y:S02]  /*240e0*/  LDSM.16.M88.4 R184, [R211+0x4800] ;  /* 0x00480000d3b8783b */ /* 0x000e640000000200 */
[C---:B------:R-:W-:Y:S07]  /*240f0*/  HMMA.16816.F32.BF16 R12, R188.reuse, R196, R12 ;  /* 0x000000c4bc0c723c */ /* 0x040fee000004180c */
[----:B------:R-:W-:Y:S01]  /*24100*/  MOV R196, R192 ;  /* 0x000000c000c47202 */ /* 0x000fe20000000f00 */
[C---:B------:R-:W-:Y:S04]  /*24110*/  HMMA.16816.F32.BF16 R16, R188.reuse, R198, R16 ;  /* 0x000000c6bc10723c */ /* 0x040fe80000041810 */
[----:B------:R-:W-:Y:S02]  /*24120*/  IMAD.MOV.U32 R197, RZ, RZ, R193 ;  /* 0x000000ffffc57224 */ /* 0x000fe400078e00c1 */
[----:B------:R-:W1:Y:S02]  /*24130*/  LDSM.16.M88.4 R192, [R211+0x5000] ;  /* 0x00500000d3c0783b */ /* 0x000e640000000200 */
[C---:B--2---:R-:W-:Y:S07]  /*24140*/  HMMA.16816.F32.BF16 R20, R188.reuse, R172, R20 ;  /* 0x000000acbc14723c */ /* 0x044fee0000041814 */
[----:B------:R-:W-:Y:S01]  /*24150*/  IMAD.MOV.U32 R172, RZ, RZ, R196 ;  /* 0x000000ffffac7224 */ /* 0x000fe200078e00c4 */
[C---:B------:R-:W-:Y:S04]  /*24160*/  HMMA.16816.F32.BF16 R24, R188.reuse, R174, R24 ;  /* 0x000000aebc18723c */ /* 0x040fe80000041818 */
[----:B------:R-:W-:Y:S02]  /*24170*/  IMAD.MOV.U32 R173, RZ, RZ, R197 ;  /* 0x000000ffffad7224 */ /* 0x000fe400078e00c5 */
[----:B------:R-:W2:Y:S02]  /*24180*/  LDSM.16.M88.4 R196, [R211+0x5800] ;  /* 0x00580000d3c4783b */ /* 0x000ea40000000200 */
[C---:B---3--:R-:W-:Y:S08]  /*24190*/  HMMA.16816.F32.BF16 R28, R188.reuse, R180, R28 ;  /* 0x000000b4bc1c723c */ /* 0x048ff0000004181c */
[----:B------:R-:W-:Y:S01]  /*241a0*/  HMMA.16816.F32.BF16 R32, R188, R182, R32 ;  /* 0x000000b6bc20723c */ /* 0x000fe20000041820 */
[----:B------:R-:W-:Y:S06]  /*241b0*/  LDSM.16.M88.4 R180, [R224+0xe000] ;  /* 0x00e00000e0b4783b */ /* 0x000fec0000000200 */
[----:B------:R-:W-:Y:S01]  /*241c0*/  IMAD.MOV.U32 R190, RZ, RZ, R172 ;  /* 0x000000ffffbe7224 */ /* 0x000fe200078e00ac */
[C---:B----4-:R-:W-:Y:S05]  /*241d0*/  HMMA.16816.F32.BF16 R4, R168.reuse, R176, R4 ;  /* 0x000000b0a804723c */ /* 0x050fea0000041804 */
[----:B------:R-:W-:Y:S02]  /*241e0*/  IMAD.MOV.U32 R191, RZ, RZ, R173 ;  /* 0x000000ffffbf7224 */ /* 0x000fe400078e00ad */
[----:B------:R-:W3:Y:S01]  /*241f0*/  LDSM.16.M88.4 R172, [R225+0x6000] ;  /* 0x00600000e1ac783b */ /* 0x000ee20000000200 */
[C---:B------:R-:W-:Y:S03]  /*24200*/  HMMA.16816.F32.BF16 R8, R168.reuse, R178, R8 ;  /* 0x000000b2a808723c */ /* 0x040fe60000041808 */
[----:B------:R-:W4:Y:S05]  /*24210*/  LDSM.16.M88.4 R176, [R224+0xe800] ;  /* 0x00e80000e0b0783b */ /* 0x000f2a0000000200 */
[C---:B-1----:R-:W-:Y:S08]  /*24220*/  HMMA.16816.F32.BF16 R12, R168.reuse, R184, R12 ;  /* 0x000000b8a80c723c */ /* 0x042ff0000004180c */
[C---:B------:R-:W-:Y:S01]  /*24230*/  HMMA.16816.F32.BF16 R16, R168.reuse, R186, R16 ;  /* 0x000000baa810723c */ /* 0x040fe20000041810 */
[----:B------:R-:W1:Y:S07]  /*24240*/  LDSM.16.M88.4 R184, [R224+0xf000] ;  /* 0x00f00000e0b8783b */ /* 0x000e6e0000000200 */
[C---:B------:R-:W-:Y:S08]  /*24250*/  HMMA.16816.F32.BF16 R20, R168.reuse, R192, R20 ;  /* 0x000000c0a814723c */ /* 0x040ff00000041814 */
[C---:B------:R-:W-:Y:S01]  /*24260*/  HMMA.16816.F32.BF16 R24, R168.reuse, R194, R24 ;  /* 0x000000c2a818723c */ /* 0x040fe20000041818 */
[----:B------:R-:W-:Y:S07]  /*24270*/  LDSM.16.M88.4 R192, [R202] ;  /* 0x00000000cac0783b */ /* 0x000fee0000000200 */
[C---:B--2---:R-:W-:Y:S07]  /*24280*/  HMMA.16816.F32.BF16 R28, R168.reuse, R196, R28 ;  /* 0x000000c4a81c723c */ /* 0x044fee000004181c */
[----:B------:R-:W-:Y:S01]  /*24290*/  IMAD.MOV.U32 R196, RZ, RZ, R190 ;  /* 0x000000ffffc47224 */ /* 0x000fe200078e00be */
[----:B------:R-:W-:Y:S01]  /*242a0*/  HMMA.16816.F32.BF16 R32, R168, R198, R32 ;  /* 0x000000c6a820723c */ /* 0x000fe20000041820 */
[----:B------:R-:W2:Y:S03]  /*242b0*/  LDSM.16.M88.4 R168, [R224+0xf800] ;  /* 0x00f80000e0a8783b */ /* 0x000ea60000000200 */
[----:B------:R-:W-:Y:S02]  /*242c0*/  IMAD.MOV.U32 R197, RZ, RZ, R191 ;  /* 0x000000ffffc57224 */ /* 0x000fe400078e00bf */
[----:B------:R-:W2:Y:S02]  /*242d0*/  LDSM.16.M88.4 R188, [R223+0x6000] ;  /* 0x00600000dfbc783b */ /* 0x000ea40000000200 */
[C---:B---3--:R-:W-:Y:S07]  /*242e0*/  HMMA.16816.F32.BF16 R4, R172.reuse, R180, R4 ;  /* 0x000000b4ac04723c */ /* 0x048fee0000041804 */
[----:B------:R-:W-:Y:S01]  /*242f0*/  MOV R180, R196 ;  /* 0x000000c400b47202 */ /* 0x000fe20000000f00 */
[C---:B------:R-:W-:Y:S04]  /*24300*/  HMMA.16816.F32.BF16 R8, R172.reuse, R182, R8 ;  /* 0x000000b6ac08723c */ /* 0x040fe80000041808 */
[----:B------:R-:W-:Y:S02]  /*24310*/  IMAD.MOV.U32 R181, RZ, RZ, R197 ;  /* 0x000000ffffb57224 */ /* 0x000fe400078e00c5 */
[----:B------:R-:W3:Y:S02]  /*24320*/  LDSM.16.M88.4 R196, [R201] ;  /* 0x00000000c9c4783b */ /* 0x000ee40000000200 */
[C---:B----4-:R-:W-:Y:S08]  /*24330*/  HMMA.16816.F32.BF16 R12, R172.reuse, R176, R12 ;  /* 0x000000b0ac0c723c */ /* 0x050ff0000004180c */
[C---:B------:R-:W-:Y:S01]  /*24340*/  HMMA.16816.F32.BF16 R16, R172.reuse, R178, R16 ;  /* 0x000000b2ac10723c */ /* 0x040fe20000041810 */
[----:B------:R-:W4:Y:S07]  /*24350*/  LDSM.16.M88.4 R176, [R200] ;  /* 0x00000000c8b0783b */ /* 0x000f2e0000000200 */
[C---:B-1----:R-:W-:Y:S08]  /*24360*/  HMMA.16816.F32.BF16 R20, R172.reuse, R184, R20 ;  /* 0x000000b8ac14723c */ /* 0x042ff00000041814 */
[C---:B------:R-:W-:Y:S01]  /*24370*/  HMMA.16816.F32.BF16 R24, R172.reuse, R186, R24 ;  /* 0x000000baac18723c */ /* 0x040fe20000041818 */
[----:B------:R-:W-:Y:S07]  /*24380*/  LDSM.16.M88.4 R184, [R218+0xe800] ;  /* 0x00e80000dab8783b */ /* 0x000fee0000000200 */
[C---:B--2---:R-:W-:Y:S08]  /*24390*/  HMMA.16816.F32.BF16 R28, R172.reuse, R168, R28 ;  /* 0x000000a8ac1c723c */ /* 0x044ff0000004181c */
[----:B------:R-:W-:Y:S01]  /*243a0*/  HMMA.16816.F32.BF16 R32, R172, R170, R32 ;  /* 0x000000aaac20723c */ /* 0x000fe20000041820 */
[----:B------:R-:W1:Y:S04]  /*243b0*/  LDSM.16.M88.4 R168, [R167] ;  /* 0x00000000a7a8783b */ /* 0x000e680000000200 */
[----:B------:R-:W-:Y:S03]  /*243c0*/  LDSM.16.M88.4 R172, [R221+0x6000] ;  /* 0x00600000ddac783b */ /* 0x000fe60000000200 */
[C---:B------:R-:W-:Y:S07]  /*243d0*/  HMMA.16816.F32.BF16 R4, R188.reuse, R192, R4 ;  /* 0x000000c0bc04723c */ /* 0x040fee0000041804 */
        /* <DEDUP_REMOVED lines=9> */
[C---:B----4-:R-:W-:Y:S07]  /*24470*/  HMMA.16816.F32.BF16 R20, R188.reuse, R176, R20 ;  /* 0x000000b0bc14723c */ /* 0x050fee0000041814 */
[----:B------:R-:W-:Y:S01]  /*24480*/  IMAD.MOV.U32 R176, RZ, RZ, R196 ;  /* 0x000000ffffb07224 */ /* 0x000fe200078e00c4 */
[C---:B------:R-:W-:Y:S04]  /*24490*/  HMMA.16816.F32.BF16 R24, R188.reuse, R178, R24 ;  /* 0x000000b2bc18723c */ /* 0x040fe80000041818 */
[----:B------:R-:W-:Y:S02]  /*244a0*/  IMAD.MOV.U32 R177, RZ, RZ, R197 ;  /* 0x000000ffffb17224 */ /* 0x000fe400078e00c5 */
[----:B------:R-:W4:Y:S02]  /*244b0*/  LDSM.16.M88.4 R196, [R218+0xf800] ;  /* 0x00f80000dac4783b */ /* 0x000f240000000200 */
[C---:B-1----:R-:W-:Y:S08]  /*244c0*/  HMMA.16816.F32.BF16 R28, R188.reuse, R168, R28 ;  /* 0x000000a8bc1c723c */ /* 0x042ff0000004181c */
[----:B------:R-:W-:Y:S01]  /*244d0*/  HMMA.16816.F32.BF16 R32, R188, R170, R32 ;  /* 0x000000aabc20723c */ /* 0x000fe20000041820 */
[----:B------:R-:W-:Y:S06]  /*244e0*/  LDSM.16.M88.4 R168, [R220+0x6000] ;  /* 0x00600000dca8783b */ /* 0x000fec0000000200 */
[----:B------:R-:W-:Y:S01]  /*244f0*/  MOV R190, R176 ;  /* 0x000000b000be7202 */ /* 0x000fe20000000f00 */
[C---:B--2---:R-:W-:Y:S05]  /*24500*/  HMMA.16816.F32.BF16 R4, R172.reuse, R180, R4 ;  /* 0x000000b4ac04723c */ /* 0x044fea0000041804 */
[----:B------:R-:W-:Y:S02]  /*24510*/  IMAD.MOV.U32 R191, RZ, RZ, R177 ;  /* 0x000000ffffbf7224 */ /* 0x000fe400078e00b1 */
[----:B------:R-:W1:Y:S01]  /*24520*/  LDSM.16.M88.4 R176, [R211+0x6000] ;  /* 0x00600000d3b0783b */ /* 0x000e620000000200 */
[C---:B------:R-:W-:Y:S03]  /*24530*/  HMMA.16816.F32.BF16 R8, R172.reuse, R182, R8 ;  /* 0x000000b6ac08723c */ /* 0x040fe60000041808 */
[----:B------:R-:W2:Y:S05]  /*24540*/  LDSM.16.M88.4 R180, [R211+0x6800] ;  /* 0x00680000d3b4783b */ /* 0x000eaa0000000200 */
[C---:B------:R-:W-:Y:S08]  /*24550*/  HMMA.16816.F32.BF16 R12, R172.reuse, R184, R12 ;  /* 0x000000b8ac0c723c */ /* 0x040ff0000004180c */
[C---:B------:R-:W-:Y:S01]  /*24560*/  HMMA.16816.F32.BF16 R16, R172.reuse, R186, R16 ;  /* 0x000000baac10723c */ /* 0x040fe20000041810 */
[----:B------:R-:W2:Y:S07]  /*24570*/  LDSM.16.M88.4 R184, [R211+0x7000] ;  /* 0x00700000d3b8783b */ /* 0x000eae0000000200 */
[C---:B---3--:R-:W-:Y:S07]  /*24580*/  HMMA.16816.F32.BF16 R20, R172.reuse, R192, R20 ;  /* 0x000000c0ac14723c */ /* 0x048fee0000041814 */
[----:B------:R-:W-:Y:S01]  /*24590*/  IMAD.MOV.U32 R192, RZ, RZ, R190 ;  /* 0x000000ffffc07224 */ /* 0x000fe200078e00be */
[C---:B------:R-:W-:Y:S04]  /*245a0*/  HMMA.16816.F32.BF16 R24, R172.reuse, R194, R24 ;  /* 0x000000c2ac18723c */ /* 0x040fe80000041818 */
[----:B------:R-:W-:Y:S02]  /*245b0*/  IMAD.MOV.U32 R193, RZ, RZ, R191 ;  /* 0x000000ffffc17224 */ /* 0x000fe400078e00bf */
[----:B------:R-:W3:Y:S02]  /*245c0*/  LDSM.16.M88.4 R188, [R211+0x7800] ;  /* 0x00780000d3bc783b */ /* 0x000ee40000000200 */
[C---:B----4-:R-:W-:Y:S01]  /*245d0*/  HMMA.16816.F32.BF16 R28, R172.reuse, R196, R28 ;  /* 0x000000c4ac1c723c */ /* 0x050fe2000004181c */
[----:B------:R-:W-:Y:S04]  /*245e0*/  DEPBAR.LE SB0, 0x0 ;  /* 0x000080000000791a */ /* 0x000fe80000000000 */
[----:B------:R-:W-:Y:S03]  /*245f0*/  BAR.SYNC.DEFER_BLOCKING 0x0 ;  /* 0x0000000000007b1d */ /* 0x000fe60000010000 */
[----:B------:R-:W-:Y:S08]  /*24600*/  HMMA.16816.F32.BF16 R32, R172, R198, R32 ;  /* 0x000000c6ac20723c */ /* 0x000ff00000041820 */
[C---:B-1----:R-:W-:Y:S08]  /*24610*/  HMMA.16816.F32.BF16 R4, R168.reuse, R176, R4 ;  /* 0x000000b0a804723c */ /* 0x042ff00000041804 */
[C---:B------:R-:W-:Y:S08]  /*24620*/  HMMA.16816.F32.BF16 R8, R168.reuse, R178, R8 ;  /* 0x000000b2a808723c */ /* 0x040ff00000041808 */
[C---:B--2---:R-:W-:Y:S08]  /*24630*/  HMMA.16816.F32.BF16 R12, R168.reuse, R180, R12 ;  /* 0x000000b4a80c723c */ /* 0x044ff0000004180c */
[C---:B------:R-:W-:Y:S08]  /*24640*/  HMMA.16816.F32.BF16 R16, R168.reuse, R182, R16 ;  /* 0x000000b6a810723c */ /* 0x040ff00000041810 */
[C---:B------:R-:W-:Y:S07]  /*24650*/  HMMA.16816.F32.BF16 R20, R168.reuse, R184, R20 ;  /* 0x000000b8a814723c */ /* 0x040fee0000041814 */
[----:B------:R-:W-:Y:S01]  /*24660*/  IMAD.MOV.U32 R184, RZ, RZ, R192 ;  /* 0x000000ffffb87224 */ /* 0x000fe200078e00c0 */
[C---:B------:R-:W-:Y:S04]  /*24670*/  HMMA.16816.F32.BF16 R24, R168.reuse, R186, R24 ;  /* 0x000000baa818723c */ /* 0x040fe80000041818 */
[----:B------:R-:W-:Y:S04]  /*24680*/  IMAD.MOV.U32 R185, RZ, RZ, R193 ;  /* 0x000000ffffb97224 */ /* 0x000fe800078e00c1 */
[C---:B---3--:R-:W-:Y:S08]  /*24690*/  HMMA.16816.F32.BF16 R28, R168.reuse, R188, R28 ;  /* 0x000000bca81c723c */ /* 0x048ff0000004181c */
        /* <DEDUP_REMOVED lines=16> */
[-C--:B------:R-:W-:Y:S02]  /*247a0*/  LOP3.LUT R172, R172, R175.reuse, RZ, 0x3c, !PT ;  /* 0x000000afacac7212 */ /* 0x080fe400078e3cff */
[----:B------:R-:W-:Y:S07]  /*247b0*/  IMAD.MOV R169, RZ, RZ, -R169 ;  /* 0x000000ffffa97224 */ /* 0x000fee00078e0aa9 */
[----:B-1----:R-:W1:Y:S02]  /*247c0*/  MUFU.RCP R3, R3 ;  /* 0x0000000300037308 */ /* 0x002e640000001000 */
[----:B-1----:R-:W-:Y:S02]  /*247d0*/  IADD3 R176, R3, 0xffffffe, RZ ;  /* 0x0ffffffe03b07810 */ /* 0x002fe40007ffe0ff */
[----:B------:R-:W-:Y:S06]  /*247e0*/  IABS R3, R166 ;  /* 0x000000a600037213 */ /* 0x000fec0000000000 */
[----:B------:R-:W1:Y:S01]  /*247f0*/  F2I.FTZ.U32.TRUNC.NTZ R177, R176 ;  /* 0x000000b000b17305 */ /* 0x000e62000021f000 */
[----:B------:R-:W-:Y:S01]  /*24800*/  LOP3.LUT R166, R166, R175, RZ, 0x3c, !PT ;  /* 0x000000afa6a67212 */ /* 0x000fe200078e3cff */
[--C-:B-1----:R-:W-:Y:S02]  /*24810*/  IMAD.MOV R173, RZ, RZ, -R177.reuse ;  /* 0x000000ffffad7224 */ /* 0x102fe400078e0ab1 */
[----:B------:R-:W-:Y:S02]  /*24820*/  IMAD.MOV.U32 R176, RZ, RZ, RZ ;  /* 0x000000ffffb07224 */ /* 0x000fe400078e00ff */
[----:B------:R-:W-:Y:S04]  /*24830*/  IMAD R173, R173, R170, RZ ;  /* 0x000000aaadad7224 */ /* 0x000fe800078e02ff */
[----:B------:R-:W-:Y:S02]  /*24840*/  IMAD.HI.U32 R173, R177, R173, R176 ;  /* 0x000000adb1ad7227 */ /* 0x000fe400078e00b0 */
[----:B------:R-:W2:Y:S04]  /*24850*/  LD.E.64 R176, [R164.64+0x20] ;  /* 0x00002004a4b07980 */ /* 0x000ea8000c101b00 */
[----:B------:R-:W-:Y:S04]  /*24860*/  IMAD.HI.U32 R171, R173, R168, RZ ;  /* 0x000000a8adab7227 */ /* 0x000fe800078e00ff */
[----:B------:R-:W-:Y:S02]  /*24870*/  IMAD R168, R171, R169, R168 ;  /* 0x000000a9aba87224 */ /* 0x000fe400078e02a8 */
[----:B------:R-:W-:Y:S03]  /*24880*/  IMAD.HI.U32 R174, R173, R3, RZ ;  /* 0x00000003adae7227 */ /* 0x000fe600078e00ff */
[----:B------:R-:W-:Y:S01]  /*24890*/  ISETP.GT.U32.AND P2, PT, R170, R168, PT ;  /* 0x000000a8aa00720c */ /* 0x000fe20003f44070 */
[----:B------:R-:W-:Y:S01]  /*248a0*/  IMAD R3, R174, R169, R3 ;  /* 0x000000a9ae037224 */ /* 0x000fe200078e0203 */
[----:B------:R-:W-:Y:S04]  /*248b0*/  LOP3.LUT R169, RZ, R175, RZ, 0x33, !PT ;  /* 0x000000afffa97212 */ /* 0x000fe800078e33ff */
[----:B------:R-:W-:Y:S07]  /*248c0*/  ISETP.GT.U32.AND P0, PT, R170, R3, PT ;  /* 0x00000003aa00720c */ /* 0x000fee0003f04070 */
[--C-:B------:R-:W-:Y:S01]  /*248d0*/  @!P2 IMAD.IADD R168, R168, 0x1, -R170.reuse ;  /* 0x00000001a8a8a824 */ /* 0x100fe200078e0aaa */
[----:B------:R-:W-:Y:S04]  /*248e0*/  @!P2 IADD3 R171, R171, 0x1, RZ ;  /* 0x00000001ababa810 */ /* 0x000fe80007ffe0ff */
[-C--:B------:R-:W-:Y:S01]  /*248f0*/  ISETP.GE.U32.AND P1, PT, R168, R170.reuse, PT ;  /* 0x000000aaa800720c */ /* 0x080fe20003f26070 */
[----:B------:R-:W-:Y:S01]  /*24900*/  @!P0 IMAD.IADD R3, R3, 0x1, -R170 ;  /* 0x0000000103038824 */ /* 0x000fe200078e0aaa */
[----:B------:R-:W-:Y:S02]  /*24910*/  @!P0 IADD3 R174, R174, 0x1, RZ ;  /* 0x00000001aeae8810 */ /* 0x000fe40007ffe0ff */
[----:B------:R-:W-:Y:S02]  /*24920*/  ISETP.GE.AND P0, PT, R172, RZ, PT ;  /* 0x000000ffac00720c */ /* 0x000fe40003f06270 */
[----:B------:R-:W-:Y:S07]  /*24930*/  ISETP.GE.U32.AND P2, PT, R3, R170, PT ;  /* 0x000000aa0300720c */ /* 0x000fee0003f46070 */
[----:B------:R-:W-:Y:S02]  /*24940*/  @P1 IADD3 R171, R171, 0x1, RZ ;  /* 0x00000001abab1810 */ /* 0x000fe40007ffe0ff */
[----:B------:R-:W-:Y:S03]  /*24950*/  ISETP.GE.AND P1, PT, R166, RZ, PT ;  /* 0x000000ffa600720c */ /* 0x000fe60003f26270 */
[----:B------:R-:W-:Y:S01]  /*24960*/  @!P0 IMAD.MOV R171, RZ, RZ, -R171 ;  /* 0x000000ffffab8224 */ /* 0x000fe200078e0aab */
[----:B------:R-:W-:Y:S02]  /*24970*/  @P2 IADD3 R174, R174, 0x1, RZ ;  /* 0x00000001aeae2810 */ /* 0x000fe40007ffe0ff */
[----:B------:R-:W-:Y:S04]  /*24980*/  ISETP.NE.AND P2, PT, R175, RZ, PT ;  /* 0x000000ffaf00720c */ /* 0x000fe80003f45270 */
[----:B------:R-:W-:Y:S02]  /*24990*/  SEL R173, R169, R171, !P2 ;  /* 0x000000aba9ad7207 */ /* 0x000fe40005000000 */
[----:B------:R-:W3:Y:S01]  /*249a0*/  LD.E.64 R170, [R164.64+0x38] ;  /* 0x00003804a4aa7980 */ /* 0x000ee2000c101b00 */
        /* <DEDUP_REMOVED lines=23> */
.L_x_8489:
[----:B------:R-:W-:Y:S02]  /*24b20*/  ULDC.64 UR4, c[0x0][0x118] ;  /* 0x0000460000047ab9 */ /* 0x000fe40000000a00 */
[----:B------:R-:W2:Y:S02]  /*24b30*/  LD.E R171, [R164.64+0x38] ;  /* 0x00003804a4ab7980 */ /* 0x000ea4000c101900 */
[----:B--2---:R-:W-:Y:S04]  /*24b40*/  LEA R171, -R171, RZ, 0x6 ;  /* 0x000000ffabab7211 */ /* 0x004fe800078e31ff */
[----:B------:R-:W-:Y:S02]  /*24b50*/  SHF.R.S32.HI R166, RZ, 0x1f, R171 ;  /* 0x0000001fffa67819 */ /* 0x000fe400000114ab */
.L_x_8490:
[----:B------:R-:W-:Y:S05]  /*24b60*/  BSYNC B0 ;  /* 0x0000000000007941 */ /* 0x000fea0003800000 */
.L_x_8488:
        /* <DEDUP_REMOVED lines=116> */
.L_x_8487:
[----:B------:R-:W-:Y:S05]  /*252b0*/  BSYNC B1 ;  /* 0x0000000000017941 */ /* 0x000fea0003800000 */
.L_x_8486:
[----:B------:R-:W2:Y:S01]  /*252c0*/  S2R R168, SR_TID.X ;  /* 0x0000000000a87919 */ /* 0x000ea20000002100 */
[----:B------:R-:W-:Y:S07]  /*252d0*/  ULDC.64 UR4, c[0x0][0x118] ;  /* 0x0000460000047ab9 */ /* 0x000fee0000000a00 */
[----:B------:R3:W4:Y:S01]  /*252e0*/  LD.E R165, [R164.64+0xdc] ;  /* 0x0000dc04a4a57980 */ /* 0x000722000c101900 */
[----:B--2---:R-:W-:Y:S04]  /*252f0*/  SHF.L.U32 R168, R168, 0x1, RZ ;  /* 0x00000001a8a87819 */ /* 0x004fe800000006ff */
[----:B------:R-:W-:Y:S05]  /*25300*/  LOP3.LUT R168, R168, 0x6, RZ, 0xc0, !PT ;  /* 0x00000006a8a87812 */ /* 0x000fea00078ec0ff */
[----:B------:R-:W-:Y:S05]  /*25310*/  IMAD R3, R239, 0x40, R168 ;  /* 0x00000040ef037824 */ /* 0x000fea00078e02a8 */
[----:B------:R-:W-:Y:S02]  /*25320*/  IADD3 R168, R249, -R3, RZ ;  /* 0x80000003f9a87210 */ /* 0x000fe40007ffe0ff */
[C---:B-1----:R-:W-:Y:S02]  /*25330*/  IADD3 R171, R3.reuse, 0x8, RZ ;  /* 0x0000000803ab7810 */ /* 0x042fe40007ffe0ff */
[----:B------:R-:W-:Y:S01]  /*25340*/  IABS R166, R168 ;  /* 0x000000a800a67213 */ /* 0x000fe20000000000 */
[----:B------:R-:W-:Y:S01]  /*25350*/  IMAD.IADD R168, R246, 0x1, -R3 ;  /* 0x00000001f6a87824 */ /* 0x000fe200078e0a03 */
[C---:B------:R-:W-:Y:S02]  /*25360*/  IADD3 R189, R3.reuse, 0x9, RZ ;  /* 0x0000000903bd7810 */ /* 0x040fe40007ffe0ff */
[C---:B------:R-:W-:Y:S02]  /*25370*/  IADD3 R186, R3.reuse, 0x10, RZ ;  /* 0x0000001003ba7810 */ /* 0x040fe40007ffe0ff */
[----:B------:R-:W-:Y:S01]  /*25380*/  IABS R169, R168 ;  /* 0x000000a800a97213 */ /* 0x000fe20000000000 */
[----:B------:R-:W1:Y:S01]  /*25390*/  I2F R166, R166 ;  /* 0x000000a600a67306 */ /* 0x000e620000201400 */
[C---:B------:R-:W-:Y:S02]  /*253a0*/  IADD3 R168, R3.reuse, 0x1, RZ ;  /* 0x0000000103a87810 */ /* 0x040fe40007ffe0ff */
[----:B------:R-:W-:Y:S02]  /*253b0*/  IADD3 R182, R3, 0x11, RZ ;  /* 0x0000001103b67810 */ /* 0x000fe40007ffe0ff */
[----:B------:R-:W-:Y:S02]  /*253c0*/  IADD3 R170, R249, -R168, RZ ;  /* 0x800000a8f9aa7210 */ /* 0x000fe40007ffe0ff */
[----:B------:R-:W-:Y:S02]  /*253d0*/  IADD3 R181, R3, 0x18, RZ ;  /* 0x0000001803b57810 */ /* 0x000fe40007ffe0ff */
[----:B------:R-:W-:Y:S01]  /*253e0*/  IABS R174, R170 ;  /* 0x000000aa00ae7213 */ /* 0x000fe20000000000 */
[----:B------:R-:W-:Y:S01]  /*253f0*/  IMAD.IADD R170, R249, 0x1, -R171 ;  /* 0x00000001f9aa7824 */ /* 0x000fe200078e0aab */
[C---:B------:R-:W-:Y:S01]  /*25400*/  IADD3 R179, R3.reuse, 0x19, RZ ;  /* 0x0000001903b37810 */ /* 0x040fe20007ffe0ff */
[----:B------:R-:W2:Y:S01]  /*25410*/  I2F R169, R169 ;  /* 0x000000a900a97306 */ /* 0x000ea20000201400 */
[----:B------:R-:W-:Y:S02]  /*25420*/  IADD3 R172, R3, 0x20, RZ ;  /* 0x0000002003ac7810 */ /* 0x000fe40007ffe0ff */
[----:B------:R-:W-:Y:S02]  /*25430*/  IABS R191, R170 ;  /* 0x000000aa00bf7213 */ /* 0x000fe40000000000 */
[C---:B------:R-:W-:Y:S02]  /*25440*/  IADD3 R170, R249.reuse, -R189, RZ ;  /* 0x800000bdf9aa7210 */ /* 0x040fe40007ffe0ff */
[C---:B------:R-:W-:Y:S02]  /*25450*/  ISETP.GE.AND P3, PT, R168.reuse, R248, PT ;  /* 0x000000f8a800720c */ /* 0x040fe40003f66270 */
[----:B------:R-:W-:Y:S01]  /*25460*/  IABS R192, R170 ;  /* 0x000000aa00c07213 */ /* 0x000fe20000000000 */
[----:B------:R-:W-:Y:S01]  /*25470*/  IMAD.IADD R170, R249, 0x1, -R186 ;  /* 0x00000001f9aa7824 */ /* 0x000fe200078e0aba */
[C---:B------:R-:W-:Y:S01]  /*25480*/  ISETP.GE.AND P0, PT, R168.reuse, R245, PT ;  /* 0x000000f5a800720c */ /* 0x040fe20003f06270 */
[----:B------:R-:W3:Y:S01]  /*25490*/  I2F R174, R174 ;  /* 0x000000ae00ae7306 */ /* 0x000ee20000201400 */
[C---:B------:R-:W-:Y:S01]  /*254a0*/  ISETP.GE.OR P3, PT, R168.reuse, R247, !P3 ;  /* 0x000000f7a800720c */ /* 0x040fe20005f66670 */
[----:B-1----:R-:W-:Y:S01]  /*254b0*/  FFMA.FTZ R4, -R243, R166, R4 ;  /* 0x000000a6f3047223 */ /* 0x002fe20000010104 */
[----:B------:R-:W-:Y:S02]  /*254c0*/  IABS R187, R170 ;  /* 0x000000aa00bb7213 */ /* 0x000fe40000000000 */
[C---:B------:R-:W-:Y:S02]  /*254d0*/  IADD3 R170, R249.reuse, -R182, RZ ;  /* 0x800000b6f9aa7210 */ /* 0x040fe40007ffe0ff */
[----:B------:R-:W-:Y:S02]  /*254e0*/  ISETP.GE.OR P0, PT, R168, R244, !P0 ;  /* 0x000000f4a800720c */ /* 0x000fe40004706670 */
[----:B------:R-:W-:Y:S01]  /*254f0*/  IABS R190, R170 ;  /* 0x000000aa00be7213 */ /* 0x000fe20000000000 */
[----:B------:R-:W-:Y:S01]  /*25500*/  IMAD.IADD R170, R249, 0x1, -R181 ;  /* 0x00000001f9aa7824 */ /* 0x000fe200078e0ab5 */
[----:B------:R-:W-:Y:S01]  /*25510*/  ISETP.GE.AND P4, PT, R3, R248, PT ;  /* 0x000000f80300720c */ /* 0x000fe20003f86270 */
[----:B--2---:R-:W-:Y:S01]  /*25520*/  FFMA.FTZ R6, -R243, R169, R6 ;  /* 0x000000a9f3067223 */ /* 0x004fe20000010106 */
[C---:B------:R-:W-:Y:S01]  /*25530*/  ISETP.GE.AND P6, PT, R3.reuse, R245, PT ;  /* 0x000000f50300720c */ /* 0x040fe20003fc6270 */
[----:B------:R-:W1:Y:S01]  /*25540*/  I2F R187, R187 ;  /* 0x000000bb00bb7306 */ /* 0x000e620000201400 */
[----:B------:R-:W-:Y:S02]  /*25550*/  IABS R183, R170 ;  /* 0x000000aa00b77213 */ /* 0x000fe40000000000 */
[C---:B------:R-:W-:Y:S02]  /*25560*/  IADD3 R170, R246.reuse, -R168, RZ ;  /* 0x800000a8f6aa7210 */ /* 0x040fe40007ffe0ff */
[----:B------:R-:W-:Y:S02]  /*25570*/  ISETP.GE.OR P4, PT, R3, R247, !P4 ;  /* 0x000000f70300720c */ /* 0x000fe40006786670 */
[----:B------:R-:W-:Y:S01]  /*25580*/  IABS R188, R170 ;  /* 0x000000aa00bc7213 */ /* 0x000fe20000000000 */
[----:B------:R-:W-:Y:S01]  /*25590*/  IMAD.IADD R170, R249, 0x1, -R179 ;  /* 0x00000001f9aa7824 */ /* 0x000fe200078e0ab3 */
[----:B------:R-:W-:Y:S01]  /*255a0*/  ISETP.GE.AND P1, PT, R171, R248, PT ;  /* 0x000000f8ab00720c */ /* 0x000fe20003f26270 */
[----:B---3--:R-:W-:Y:S01]  /*255b0*/  FFMA.FTZ R5, -R243, R174, R5 ;  /* 0x000000aef3057223 */ /* 0x008fe20000010105 */
[----:B------:R-:W-:Y:S01]  /*255c0*/  ISETP.GE.AND P5, PT, R171, R245, PT ;  /* 0x000000f5ab00720c */ /* 0x000fe20003fa6270 */
[----:B------:R-:W2:Y:S01]  /*255d0*/  I2F R191, R191 ;  /* 0x000000bf00bf7306 */ /* 0x000ea20000201400 */
[----:B------:R-:W-:Y:S02]  /*255e0*/  IABS R180, R170 ;  /* 0x000000aa00b47213 */ /* 0x000fe40000000000 */
[C---:B------:R-:W-:Y:S02]  /*255f0*/  IADD3 R170, R246.reuse, -R171, RZ ;  /* 0x800000abf6aa7210 */ /* 0x040fe40007ffe0ff */
[----:B------:R-:W-:Y:S02]  /*25600*/  ISETP.GE.OR P6, PT, R3, R244, !P6 ;  /* 0x000000f40300720c */ /* 0x000fe400077c6670 */
[----:B------:R-:W-:Y:S01]  /*25610*/  IABS R178, R170 ;  /* 0x000000aa00b27213 */ /* 0x000fe20000000000 */
[----:B------:R-:W-:Y:S01]  /*25620*/  IMAD.IADD R170, R249, 0x1, -R172 ;  /* 0x00000001f9aa7824 */ /* 0x000fe200078e0aac */
[C---:B------:R-:W-:Y:S01]  /*25630*/  ISETP.GE.OR P5, PT, R171.reuse, R244, !P5 ;  /* 0x000000f4ab00720c */ /* 0x040fe20006fa6670 */
[----:B------:R-:W3:Y:S01]  /*25640*/  I2F R183, R183 ;  /* 0x000000b700b77306 */ /* 0x000ee20000201400 */
[----:B------:R-:W-:Y:S01]  /*25650*/  ISETP.GE.OR P1, PT, R171, R247, !P1 ;  /* 0x000000f7ab00720c */ /* 0x000fe20004f26670 */
[----:B-1----:R-:W-:Y:S01]  /*25660*/  FFMA.FTZ R12, -R243, R187, R12 ;  /* 0x000000bbf30c7223 */ /* 0x002fe2000001010c */
[----:B------:R-:W-:Y:S02]  /*25670*/  IABS R177, R170 ;  /* 0x000000aa00b17213 */ /* 0x000fe40000000000 */
[----:B------:R-:W-:Y:S02]  /*25680*/  IADD3 R170, R246, -R189, RZ ;  /* 0x800000bdf6aa7210 */ /* 0x000fe40007ffe0ff */
[----:B------:R-:W-:Y:S02]  /*25690*/  FSEL R171, R4, -INF , !P4 ;  /* 0xff80000004ab7808 */ /* 0x000fe40006000000 */
[----:B------:R-:W-:Y:S01]  /*256a0*/  IABS R176, R170 ;  /* 0x000000aa00b07213 */ /* 0x000fe20000000000 */
[----:B------:R-:W1:Y:S01]  /*256b0*/  I2F R190, R190 ;  /* 0x000000be00be7306 */ /* 0x000e620000201400 */
[----:B------:R-:W-:Y:S02]  /*256c0*/  IADD3 R170, R3, 0x21, RZ ;  /* 0x0000002103aa7810 */ /* 0x000fe40007ffe0ff */
[----:B------:R-:W-:Y:S01]  /*256d0*/  FSEL R169, R6, -INF , !P6 ;  /* 0xff80000006a97808 */ /* 0x000fe20007000000 */
[----:B--2---:R-:W-:Y:S01]  /*256e0*/  FFMA.FTZ R8, -R243, R191, R8 ;  /* 0x000000bff3087223 */ /* 0x004fe20000010108 */
[----:B------:R-:W-:Y:S01]  /*256f0*/  FSEL R5, R5, -INF , !P3 ;  /* 0xff80000005057808 */ /* 0x000fe20005800000 */
[----:B------:R-:W-:Y:S01]  /*25700*/  IMAD.IADD R173, R249, 0x1, -R170 ;  /* 0x00000001f9ad7824 */ /* 0x000fe200078e0aaa */
[C---:B------:R-:W-:Y:S02]  /*25710*/  ISETP.GE.AND P6, PT, R186.reuse, R248, PT ;  /* 0x000000f8ba00720c */ /* 0x040fe40003fc6270 */
[----:B------:R-:W-:Y:S01]  /*25720*/  ISETP.GE.AND P3, PT, R186, R245, PT ;  /* 0x000000f5ba00720c */ /* 0x000fe20003f66270 */
[----:B------:R-:W2:Y:S01]  /*25730*/  I2F R180, R180 ;  /* 0x000000b400b47306 */ /* 0x000ea20000201400 */
[----:B------:R-:W-:Y:S02]  /*25740*/  IABS R164, R173 ;  /* 0x000000ad00a47213 */ /* 0x000fe40000000000 */
[----:B------:R-:W-:Y:S01]  /*25750*/  IADD3 R173, R246, -R186, RZ ;  /* 0x800000baf6ad7210 */ /* 0x000fe20007ffe0ff */
[----:B---3--:R-:W-:Y:S01]  /*25760*/  FFMA.FTZ R16, -R243, R183, R16 ;  /* 0x000000b7f3107223 */ /* 0x008fe20000010110 */
[C---:B------:R-:W-:Y:S02]  /*25770*/  ISETP.GE.OR P3, PT, R186.reuse, R244, !P3 ;  /* 0x000000f4ba00720c */ /* 0x040fe40005f66670 */
[-C--:B------:R-:W-:Y:S02]  /*25780*/  ISETP.GE.OR P6, PT, R186, R247.reuse, !P6 ;  /* 0x000000f7ba00720c */ /* 0x080fe400077c6670 */
[----:B------:R-:W-:Y:S01]  /*25790*/  IADD3 R166, R3, 0x28, RZ ;  /* 0x0000002803a67810 */ /* 0x000fe20007ffe0ff */
[----:B------:R-:W3:Y:S01]  /*257a0*/  I2F R168, R164 ;  /* 0x000000a400a87306 */ /* 0x000ee20000201400 */
[----:B------:R-:W-:Y:S02]  /*257b0*/  FSEL R194, R12, -INF , !P6 ;  /* 0xff8000000cc27808 */ /* 0x000fe40007000000 */
[----:B------:R-:W-:Y:S01]  /*257c0*/  ISETP.GE.AND P6, PT, R181, R248, PT ;  /* 0x000000f8b500720c */ /* 0x000fe20003fc6270 */
[----:B------:R-:W-:Y:S01]  /*257d0*/  IMAD.IADD R175, R249, 0x1, -R166 ;  /* 0x00000001f9af7824 */ /* 0x000fe200078e0aa6 */
[----:B------:R-:W-:Y:S01]  /*257e0*/  FSEL R8, R8, -INF , !P1 ;  /* 0xff80000008087808 */ /* 0x000fe20004800000 */
[----:B-1----:R-:W-:Y:S01]  /*257f0*/  FFMA.FTZ R13, -R243, R190, R13 ;  /* 0x000000bef30d7223 */ /* 0x002fe2000001010d */
[C---:B------:R-:W-:Y:S02]  /*25800*/  ISETP.GE.AND P1, PT, R182.reuse, R248, PT ;  /* 0x000000f8b600720c */ /* 0x040fe40003f26270 */
[----:B------:R-:W-:Y:S01]  /*25810*/  ISETP.GE.OR P6, PT, R181, R247, !P6 ;  /* 0x000000f7b500720c */ /* 0x000fe200077c6670 */
[----:B------:R-:W1:Y:S01]  /*25820*/  I2F R192, R192 ;  /* 0x000000c000c07306 */ /* 0x000e620000201400 */
[----:B------:R-:W-:Y:S02]  /*25830*/  IABS R175, R175 ;  /* 0x000000af00af7213 */ /* 0x000fe40000000000 */
[----:B------:R-:W-:Y:S01]  /*25840*/  ISETP.GE.OR P1, PT, R182, R247, !P1 ;  /* 0x000000f7b600720c */ /* 0x000fe20004f26670 */
[----:B--2---:R-:W-:Y:S01]  /*25850*/  FFMA.FTZ R17, -R243, R180, R17 ;  /* 0x000000b4f3117223 */ /* 0x004fe20000010111 */
[----:B------:R-:W-:Y:S02]  /*25860*/  FSEL R196, R16, -INF , !P6 ;  /* 0xff80000010c47808 */ /* 0x000fe40007000000 */
[----:B------:R-:W-:Y:S02]  /*25870*/  ISETP.GE.AND P6, PT, R179, R248, PT ;  /* 0x000000f8b300720c */ /* 0x000fe40003fc6270 */
[C---:B------:R-:W-:Y:S01]  /*25880*/  IADD3 R174, R246.reuse, -R182, RZ ;  /* 0x800000b6f6ae7210 */ /* 0x040fe20007ffe0ff */
[----:B------:R-:W2:Y:S01]  /*25890*/  I2F R177, R177 ;  /* 0x000000b100b17306 */ /* 0x000ea20000201400 */
[----:B------:R-:W-:Y:S02]  /*258a0*/  ISETP.GE.AND P2, PT, R189, R248, PT ;  /* 0x000000f8bd00720c */ /* 0x000fe40003f46270 */
[----:B------:R-:W-:Y:S01]  /*258b0*/  FSEL R195, R13, -INF , !P1 ;  /* 0xff8000000dc37808 */ /* 0x000fe20004800000 */
[----:B---3--:R-:W-:Y:S01]  /*258c0*/  FFMA.FTZ R21, -R243, R168, R21 ;  /* 0x000000a8f3157223 */ /* 0x008fe20000010115 */
[----:B------:R-:W-:Y:S02]  /*258d0*/  IABS R164, R173 ;  /* 0x000000ad00a47213 */ /* 0x000fe40000000000 */
[----:B------:R-:W-:Y:S02]  /*258e0*/  ISETP.GE.AND P4, PT, R189, R245, PT ;  /* 0x000000f5bd00720c */ /* 0x000fe40003f86270 */
[-C--:B------:R-:W-:Y:S01]  /*258f0*/  ISETP.GE.OR P6, PT, R179, R247.reuse, !P6 ;  /* 0x000000f7b300720c */ /* 0x080fe200077c6670 */
[----:B------:R-:W3:Y:S01]  /*25900*/  I2F R173, R164 ;  /* 0x000000a400ad7306 */ /* 0x000ee20000201400 */
[----:B------:R-:W-:Y:S02]  /*25910*/  IABS R174, R174 ;  /* 0x000000ae00ae7213 */ /* 0x000fe40000000000 */
[----:B------:R-:W-:Y:S01]  /*25920*/  IADD3 R6, R3, 0x30, RZ ;  /* 0x0000003003067810 */ /* 0x000fe20007ffe0ff */
[----:B-1----:R-:W-:Y:S01]  /*25930*/  FFMA.FTZ R9, -R243, R192, R9 ;  /* 0x000000c0f3097223 */ /* 0x002fe20000010109 */
[C---:B------:R-:W-:Y:S02]  /*25940*/  ISETP.GE.OR P2, PT, R189.reuse, R247, !P2 ;  /* 0x000000f7bd00720c */ /* 0x040fe40005746670 */
[----:B------:R-:W-:Y:S01]  /*25950*/  ISETP.GE.OR P4, PT, R189, R244, !P4 ;  /* 0x000000f4bd00720c */ /* 0x000fe20006786670 */
[----:B------:R-:W-:Y:S01]  /*25960*/  IMAD.IADD R191, R249, 0x1, -R6 ;  /* 0x00000001f9bf7824 */ /* 0x000fe200078e0a06 */
[----:B------:R-:W-:Y:S01]  /*25970*/  IADD3 R189, R246, -R181, RZ ;  /* 0x800000b5f6bd7210 */ /* 0x000fe20007ffe0ff */
[----:B------:R-:W1:Y:S01]  /*25980*/  I2F R188, R188 ;  /* 0x000000bc00bc7306 */ /* 0x000e620000201400 */
[----:B------:R-:W-:Y:S02]  /*25990*/  FSEL R197, R17, -INF , !P6 ;  /* 0xff80000011c57808 */ /* 0x000fe40007000000 */
[----:B------:R-:W-:Y:S01]  /*259a0*/  ISETP.GE.AND P6, PT, R172, R248, PT ;  /* 0x000000f8ac00720c */ /* 0x000fe20003fc6270 */
[----:B--2---:R-:W-:Y:S01]  /*259b0*/  FFMA.FTZ R20, -R243, R177, R20 ;  /* 0x000000b1f3147223 */ /* 0x004fe20000010114 */
[----:B------:R-:W-:Y:S02]  /*259c0*/  FSEL R9, R9, -INF , !P2 ;  /* 0xff80000009097808 */ /* 0x000fe40005000000 */
[----:B------:R-:W-:Y:S02]  /*259d0*/  ISETP.GE.AND P2, PT, R182, R245, PT ;  /* 0x000000f5b600720c */ /* 0x000fe40003f46270 */
[----:B------:R-:W-:Y:S01]  /*259e0*/  IABS R189, R189 ;  /* 0x000000bd00bd7213 */ /* 0x000fe20000000000 */
[----:B------:R-:W2:Y:S01]  /*259f0*/  I2F R175, R175 ;  /* 0x000000af00af7306 */ /* 0x000ea20000201400 */
[----:B------:R-:W-:Y:S02]  /*25a00*/  ISETP.GE.OR P6, PT, R172, R247, !P6 ;  /* 0x000000f7ac00720c */ /* 0x000fe400077c6670 */
[----:B------:R-:W-:Y:S01]  /*25a10*/  ISETP.GE.OR P2, PT, R182, R244, !P2 ;  /* 0x000000f4b600720c */ /* 0x000fe20005746670 */
[----:B---3--:R-:W-:Y:S01]  /*25a20*/  FFMA.FTZ R14, -R243, R173, R14 ;  /* 0x000000adf30e7223 */ /* 0x008fe2000001010e */
[C---:B------:R-:W-:Y:S02]  /*25a30*/  IADD3 R164, R3.reuse, 0x29, RZ ;  /* 0x0000002903a47810 */ /* 0x040fe40007ffe0ff */
[----:B------:R-:W-:Y:S02]  /*25a40*/  IADD3 R12, R3, 0x31, RZ ;  /* 0x00000031030c7810 */ /* 0x000fe40007ffe0ff */
[----:B------:R-:W-:Y:S01]  /*25a50*/  IABS R191, R191 ;  /* 0x000000bf00bf7213 */ /* 0x000fe20000000000 */
[----:B------:R-:W-:Y:S01]  /*25a60*/  IMAD.IADD R4, R249, 0x1, -R164 ;  /* 0x00000001f9047824 */ /* 0x000fe200078e0aa4 */
[----:B------:R-:W3:Y:S01]  /*25a70*/  I2F R174, R174 ;  /* 0x000000ae00ae7306 */ /* 0x000ee20000201400 */
[----:B------:R-:W-:Y:S01]  /*25a80*/  FSEL R187, R20, -INF , !P6 ;  /* 0xff80000014bb7808 */ /* 0x000fe20007000000 */
[----:B------:R-:W-:Y:S01]  /*25a90*/  IMAD.IADD R20, R246, 0x1, -R170 ;  /* 0x00000001f6147824 */ /* 0x000fe200078e0aaa */
[C---:B------:R-:W-:Y:S01]  /*25aa0*/  ISETP.GE.AND P6, PT, R170.reuse, R248, PT ;  /* 0x000000f8aa00720c */ /* 0x040fe20003fc6270 */
[----:B-1----:R-:W-:Y:S01]  /*25ab0*/  FFMA.FTZ R7, -R243, R188, R7 ;  /* 0x000000bcf3077223 */ /* 0x002fe20000010107 */
[----:B------:R-:W-:Y:S02]  /*25ac0*/  IABS R4, R4 ;  /* 0x0000000400047213 */ /* 0x000fe40000000000 */
[----:B------:R-:W-:Y:S02]  /*25ad0*/  ISETP.GE.OR P6, PT, R170, R247, !P6 ;  /* 0x000000f7aa00720c */ /* 0x000fe400077c6670 */
[----:B------:R-:W-:Y:S01]  /*25ae0*/  FSEL R7, R7, -INF , !P0 ;  /* 0xff80000007077808 */ /* 0x000fe20004000000 */
[----:B------:R-:W1:Y:S01]  /*25af0*/  I2F R186, R4 ;  /* 0x0000000400ba7306 */ /* 0x000e620000201400 */
[----:B------:R-:W-:Y:S02]  /*25b00*/  ISETP.GE.AND P0, PT, R179, R245, PT ;  /* 0x000000f5b300720c */ /* 0x000fe40003f06270 */
[----:B------:R-:W-:Y:S01]  /*25b10*/  FSEL R193, R21, -INF , !P6 ;  /* 0xff80000015c17808 */ /* 0x000fe20007000000 */
[----:B--2---:R-:W-:Y:S01]  /*25b20*/  FFMA.FTZ R24, -R243, R175, R24 ;  /* 0x000000aff3187223 */ /* 0x004fe20000010118 */
[C---:B------:R-:W-:Y:S02]  /*25b30*/  ISETP.GE.AND P6, PT, R166.reuse, R248, PT ;  /* 0x000000f8a600720c */ /* 0x040fe40003fc6270 */
[----:B------:R-:W-:Y:S02]  /*25b40*/  ISETP.GE.OR P0, PT, R179, R244, !P0 ;  /* 0x000000f4b300720c */ /* 0x000fe40004706670 */
[----:B------:R-:W-:Y:S01]  /*25b50*/  ISETP.GE.OR P6, PT, R166, R247, !P6 ;  /* 0x000000f7a600720c */ /* 0x000fe200077c6670 */
[----:B------:R-:W2:Y:S01]  /*25b60*/  I2F R182, R189 ;  /* 0x000000bd00b67306 */ /* 0x000ea20000201400 */
[----:B------:R-:W-:Y:S02]  /*25b70*/  FSEL R198, R14, -INF , !P3 ;  /* 0xff8000000ec67808 */ /* 0x000fe40005800000 */
[----:B------:R-:W-:Y:S01]  /*25b80*/  FSEL R192, R24, -INF , !P6 ;  /* 0xff80000018c07808 */ /* 0x000fe20007000000 */
[C---:B---3--:R-:W-:Y:S01]  /*25b90*/  FFMA.FTZ R15, -R243.reuse, R174, R15 ;  /* 0x000000aef30f7223 */ /* 0x048fe2000001010f */
[----:B------:R-:W-:Y:S02]  /*25ba0*/  ISETP.GE.AND P6, PT, R164, R248, PT ;  /* 0x000000f8a400720c */ /* 0x000fe40003fc6270 */
[----:B------:R-:W-:Y:S02]  /*25bb0*/  ISETP.GE.AND P3, PT, R166, R245, PT ;  /* 0x000000f5a600720c */ /* 0x000fe40003f66270 */
[----:B------:R-:W-:Y:S01]  /*25bc0*/  ISETP.GE.OR P6, PT, R164, R247, !P6 ;  /* 0x000000f7a400720c */ /* 0x000fe200077c6670 */
[----:B------:R-:W3:Y:S01]  /*25bd0*/  I2F R183, R191 ;  /* 0x000000bf00b77306 */ /* 0x000ee20000201400 */
[----:B------:R-:W-:Y:S02]  /*25be0*/  ISETP.GE.OR P3, PT, R166, R244, !P3 ;  /* 0x000000f4a600720c */ /* 0x000fe40005f66670 */
[C---:B------:R-:W-:Y:S01]  /*25bf0*/  IADD3 R166, R246.reuse, -R166, RZ ;  /* 0x800000a6f6a67210 */ /* 0x040fe20007ffe0ff */
[----:B-1----:R-:W-:Y:S01]  /*25c00*/  FFMA.FTZ R25, -R243, R186, R25 ;  /* 0x000000baf3197223 */ /* 0x002fe20000010119 */
[C---:B------:R-:W-:Y:S01]  /*25c10*/  IADD3 R4, R246.reuse, -R179, RZ ;  /* 0x800000b3f6047210 */ /* 0x040fe20007ffe0ff */
[----:B------:R-:W-:Y:S01]  /*25c20*/  IMAD.IADD R179, R246, 0x1, -R172 ;  /* 0x00000001f6b37824 */ /* 0x000fe200078e0aac */
[----:B------:R-:W-:Y:S02]  /*25c30*/  FSEL R199, R15, -INF , !P2 ;  /* 0xff8000000fc77808 */ /* 0x000fe40005000000 */
[----:B------:R-:W-:Y:S01]  /*25c40*/  IABS R4, R4 ;  /* 0x0000000400047213 */ /* 0x000fe20000000000 */
[----:B------:R-:W1:Y:S01]  /*25c50*/  I2F R178, R178 ;  /* 0x000000b200b27306 */ /* 0x000e620000201400 */
[----:B------:R-:W-:Y:S02]  /*25c60*/  IABS R166, R166 ;  /* 0x000000a600a67213 */ /* 0x000fe40000000000 */
[----:B------:R-:W-:Y:S01]  /*25c70*/  IABS R20, R20 ;  /* 0x0000001400147213 */ /* 0x000fe20000000000 */
[----:B------:R-:W-:Y:S01]  /*25c80*/  IMAD.MOV.U32 R13, RZ, RZ, R4 ;  /* 0x000000ffff0d7224 */ /* 0x000fe200078e0004 */
[----:B------:R-:W-:Y:S01]  /*25c90*/  IADD3 R4, R249, -R12, RZ ;  /* 0x8000000cf9047210 */ /* 0x000fe20007ffe0ff */
[----:B--2---:R-:W-:Y:S01]  /*25ca0*/  FFMA.FTZ R18, -R243, R182, R18 ;  /* 0x000000b6f3127223 */ /* 0x004fe20000010112 */
[----:B------:R-:W-:Y:S02]  /*25cb0*/  FSEL R189, R25, -INF , !P6 ;  /* 0xff80000019bd7808 */ /* 0x000fe40007000000 */
[----:B------:R-:W-:Y:S01]  /*25cc0*/  IABS R4, R4 ;  /* 0x0000000400047213 */ /* 0x000fe20000000000 */
[----:B------:R-:W2:Y:S01]  /*25cd0*/  I2F R16, R13 ;  /* 0x0000000d00107306 */ /* 0x000ea20000201400 */
[----:B------:R-:W-:Y:S02]  /*25ce0*/  ISETP.GE.AND P6, PT, R6, R248, PT ;  /* 0x000000f80600720c */ /* 0x000fe40003fc6270 */
[----:B------:R-:W-:Y:S01]  /*25cf0*/  ISETP.GE.AND P2, PT, R164, R245, PT ;  /* 0x000000f5a400720c */ /* 0x000fe20003f46270 */
[----:B---3--:R-:W-:Y:S01]  /*25d00*/  FFMA.FTZ R28, -R243, R183, R28 ;  /* 0x000000b7f31c7223 */ /* 0x008fe2000001011c */
[----:B------:R-:W-:Y:S02]  /*25d10*/  ISETP.GE.OR P6, PT, R6, R247, !P6 ;  /* 0x000000f70600720c */ /* 0x000fe400077c6670 */
[CC--:B------:R-:W-:Y:S02]  /*25d20*/  ISETP.GE.AND P1, PT, R181.reuse, R245.reuse, PT ;  /* 0x000000f5b500720c */ /* 0x0c0fe40003f26270 */
[-C--:B------:R-:W-:Y:S01]  /*25d30*/  ISETP.GE.OR P2, PT, R164, R244.reuse, !P2 ;  /* 0x000000f4a400720c */ /* 0x080fe20005746670 */
[----:B------:R-:W3:Y:S01]  /*25d40*/  I2F R180, R4 ;  /* 0x0000000400b47306 */ /* 0x000ee20000201400 */
[----:B------:R-:W-:Y:S01]  /*25d50*/  IMAD.IADD R164, R246, 0x1, -R164 ;  /* 0x00000001f6a47824 */ /* 0x000fe200078e0aa4 */
[----:B------:R-:W-:Y:S01]  /*25d60*/  ISETP.GE.OR P1, PT, R181, R244, !P1 ;  /* 0x000000f4b500720c */ /* 0x000fe20004f26670 */
[C---:B-1----:R-:W-:Y:S03]  /*25d70*/  FFMA.FTZ R10, -R243.reuse, R178, R10 ;  /* 0x000000b2f30a7223 */ /* 0x042fe6000001010a */
[----:B------:R-:W-:Y:S02]  /*25d80*/  IABS R164, R164 ;  /* 0x000000a400a47213 */ /* 0x000fe40000000000 */
[----:B------:R-:W-:Y:S02]  /*25d90*/  FSEL R252, R18, -INF , !P1 ;  /* 0xff80000012fc7808 */ /* 0x000fe40004800000 */
[----:B------:R-:W1:Y:S01]  /*25da0*/  I2F R176, R176 ;  /* 0x000000b000b07306 */ /* 0x000e620000201400 */
[----:B------:R-:W-:Y:S02]  /*25db0*/  ISETP.GE.AND P1, PT, R6, R245, PT ;  /* 0x000000f50600720c */ /* 0x000fe40003f26270 */
[----:B------:R-:W-:Y:S01]  /*25dc0*/  FSEL R10, R10, -INF , !P5 ;  /* 0xff8000000a0a7808 */ /* 0x000fe20006800000 */
[----:B--2---:R-:W-:Y:S01]  /*25dd0*/  FFMA.FTZ R19, -R243, R16, R19 ;  /* 0x00000010f3137223 */ /* 0x004fe20000010113 */
[----:B------:R-:W-:Y:S02]  /*25de0*/  IABS R13, R179 ;  /* 0x000000b3000d7213 */ /* 0x000fe40000000000 */
[----:B------:R-:W-:Y:S02]  /*25df0*/  FMNMX.FTZ R16, R171, R2, !PT ;  /* 0x00000002ab107209 */ /* 0x000fe40007810000 */
[----:B------:R-:W-:Y:S01]  /*25e00*/  FSEL R179, R28, -INF , !P6 ;  /* 0xff8000001cb37808 */ /* 0x000fe20007000000 */
[----:B------:R-:W2:Y:S01]  /*25e10*/  I2F R14, R166 ;  /* 0x000000a6000e7306 */ /* 0x000ea20000201400 */
[----:B------:R-:W-:Y:S01]  /*25e20*/  FMNMX.FTZ R15, R5, R16, !PT ;  /* 0x00000010050f7209 */ /* 0x000fe20007810000 */
[----:B------:R-:W-:Y:S01]  /*25e30*/  IMAD.MOV.U32 R28, RZ, RZ, R187 ;  /* 0x000000ffff1c7224 */ /* 0x000fe200078e00bb */
[----:B------:R-:W-:Y:S01]  /*25e40*/  FSEL R24, R19, -INF , !P0 ;  /* 0xff80000013187808 */ /* 0x000fe20004000000 */
[----:B---3--:R-:W-:Y:S01]  /*25e50*/  FFMA.FTZ R29, -R243, R180, R29 ;  /* 0x000000b4f31d7223 */ /* 0x008fe2000001011d */
[----:B------:R-:W-:Y:S02]  /*25e60*/  FMNMX.FTZ R16, R8, R15, !PT ;  /* 0x0000000f08107209 */ /* 0x000fe40007810000 */
[C---:B------:R-:W-:Y:S02]  /*25e70*/  ISETP.GE.AND P6, PT, R12.reuse, R248, PT ;  /* 0x000000f80c00720c */ /* 0x040fe40003fc6270 */
[C---:B------:R-:W-:Y:S01]  /*25e80*/  ISETP.GE.AND P0, PT, R12.reuse, R245, PT ;  /* 0x000000f50c00720c */ /* 0x040fe20003f06270 */
[----:B------:R-:W3:Y:S01]  /*25e90*/  I2F R13, R13 ;  /* 0x0000000d000d7306 */ /* 0x000ee20000201400 */
[----:B------:R-:W-:Y:S02]  /*25ea0*/  FMNMX.FTZ R15, R9, R16, !PT ;  /* 0x00000010090f7209 */ /* 0x000fe40007810000 */
[----:B------:R-:W-:Y:S01]  /*25eb0*/  IADD3 R4, R3, 0x38, RZ ;  /* 0x0000003803047810 */ /* 0x000fe20007ffe0ff */
[----:B-1----:R-:W-:Y:S01]  /*25ec0*/  FFMA.FTZ R11, -R243, R176, R11 ;  /* 0x000000b0f30b7223 */ /* 0x002fe2000001010b */
[C---:B------:R-:W-:Y:S02]  /*25ed0*/  ISETP.GE.OR P6, PT, R12.reuse, R247, !P6 ;  /* 0x000000f70c00720c */ /* 0x040fe400077c6670 */
[----:B------:R-:W-:Y:S02]  /*25ee0*/  ISETP.GE.OR P0, PT, R12, R244, !P0 ;  /* 0x000000f40c00720c */ /* 0x000fe40004706670 */
[----:B------:R-:W-:Y:S01]  /*25ef0*/  IADD3 R16, R246, -R12, RZ ;  /* 0x8000000cf6107210 */ /* 0x000fe20007ffe0ff */
[----:B------:R-:W1:Y:S01]  /*25f00*/  I2F R20, R20 ;  /* 0x0000001400147306 */ /* 0x000e620000201400 */
[----:B------:R-:W-:Y:S02]  /*25f10*/  FMNMX.FTZ R12, R194, R15, !PT ;  /* 0x0000000fc20c7209 */ /* 0x000fe40007810000 */
[----:B------:R-:W-:Y:S01]  /*25f20*/  IADD3 R17, R249, -R4, RZ ;  /* 0x80000004f9117210 */ /* 0x000fe20007ffe0ff */
[----:B--2---:R-:W-:Y:S01]  /*25f30*/  FFMA.FTZ R26, -R243, R14, R26 ;  /* 0x0000000ef31a7223 */ /* 0x004fe2000001011a */
[----:B------:R-:W-:Y:S02]  /*25f40*/  FMNMX.FTZ R15, R195, R12, !PT ;  /* 0x0000000cc30f7209 */ /* 0x000fe40007810000 */
[----:B------:R-:W-:Y:S02]  /*25f50*/  FMNMX.FTZ R12, R169, R0, !PT ;  /* 0x00000000a90c7209 */ /* 0x000fe40007810000 */
[----:B------:R-:W-:Y:S02]  /*25f60*/  IADD3 R3, R3, 0x39, RZ ;  /* 0x0000003903037810 */ /* 0x000fe40007ffe0ff */
[----:B------:R-:W-:Y:S02]  /*25f70*/  IABS R17, R17 ;  /* 0x0000001100117213 */ /* 0x000fe40000000000 */
[----:B------:R-:W-:Y:S01]  /*25f80*/  FMNMX.FTZ R18, R196, R15, !PT ;  /* 0x0000000fc4127209 */ /* 0x000fe20007810000 */
[----:B---3--:R-:W-:Y:S01]  /*25f90*/  FFMA.FTZ R22, -R243, R13, R22 ;  /* 0x0000000df3167223 */ /* 0x008fe20000010116 */
[----:B------:R-:W-:Y:S02]  /*25fa0*/  FMNMX.FTZ R15, R7, R12, !PT ;  /* 0x0000000c070f7209 */ /* 0x000fe40007810000 */
[----:B------:R-:W-:Y:S01]  /*25fb0*/  IADD3 R168, R249, -R3, RZ ;  /* 0x80000003f9a87210 */ /* 0x000fe20007ffe0ff */
[----:B------:R-:W2:Y:S01]  /*25fc0*/  I2F R17, R17 ;  /* 0x0000001100117306 */ /* 0x000ea20000201400 */
[----:B------:R-:W-:Y:S02]  /*25fd0*/  ISETP.GE.OR P1, PT, R6, R244, !P1 ;  /* 0x000000f40600720c */ /* 0x000fe40004f26670 */
[----:B------:R-:W-:Y:S02]  /*25fe0*/  IADD3 R13, R246, -R6, RZ ;  /* 0x80000006f60d7210 */ /* 0x000fe40007ffe0ff */
[----:B------:R-:W-:Y:S01]  /*25ff0*/  MOV R6, R164 ;  /* 0x000000a400067202 */ /* 0x000fe20000000f00 */
[----:B-1----:R-:W-:Y:S01]  /*26000*/  FFMA.FTZ R23, -R243, R20, R23 ;  /* 0x00000014f3177223 */ /* 0x002fe20000010117 */
[----:B------:R-:W-:Y:S02]  /*26010*/  FSEL R11, R11, -INF , !P4 ;  /* 0xff8000000b0b7808 */ /* 0x000fe40006000000 */
[----:B------:R-:W-:Y:S02]  /*26020*/  FMNMX.FTZ R18, R197, R18, !PT ;  /* 0x00000012c5127209 */ /* 0x000fe40007810000 */
[----:B------:R-:W-:Y:S01]  /*26030*/  FMNMX.FTZ R12, R10, R15, !PT ;  /* 0x0000000f0a0c7209 */ /* 0x000fe20007810000 */
[----:B------:R-:W1:Y:S01]  /*26040*/  I2F R6, R6 ;  /* 0x0000000600067306 */ /* 0x000e620000201400 */
[----:B------:R-:W-:Y:S02]  /*26050*/  IABS R13, R13 ;  /* 0x0000000d000d7213 */ /* 0x000fe40000000000 */
[----:B------:R-:W-:Y:S02]  /*26060*/  IABS R168, R168 ;  /* 0x000000a800a87213 */ /* 0x000fe40000000000 */
[----:B------:R-:W-:Y:S02]  /*26070*/  FMNMX.FTZ R18, R28, R18, !PT ;  /* 0x000000121c127209 */ /* 0x000fe40007810000 */
[----:B------:R-:W-:Y:S01]  /*26080*/  FMNMX.FTZ R15, R11, R12, !PT ;  /* 0x0000000c0b0f7209 */ /* 0x000fe20007810000 */
[C---:B------:R-:W-:Y:S01]  /*26090*/  IMAD.IADD R12, R246.reuse, 0x1, -R3 ;  /* 0x00000001f60c7824 */ /* 0x040fe200078e0a03 */
[----:B------:R-:W-:Y:S01]  /*260a0*/  IABS R16, R16 ;  /* 0x0000001000107213 */ /* 0x000fe20000000000 */
[----:B------:R-:W3:Y:S01]  /*260b0*/  I2F R13, R13 ;  /* 0x0000000d000d7306 */ /* 0x000ee20000201400 */
[----:B------:R-:W-:Y:S01]  /*260c0*/  IADD3 R14, R246, -R4, RZ ;  /* 0x80000004f60e7210 */ /* 0x000fe20007ffe0ff */
[----:B--2---:R-:W-:Y:S01]  /*260d0*/  FFMA.FTZ R32, -R243, R17, R32 ;  /* 0x00000011f3207223 */ /* 0x004fe20000010120 */
[----:B------:R-:W-:Y:S02]  /*260e0*/  FMNMX.FTZ R20, R198, R15, !PT ;  /* 0x0000000fc6147209 */ /* 0x000fe40007810000 */
[----:B------:R-:W-:Y:S02]  /*260f0*/  FMNMX.FTZ R18, R193, R18, !PT ;  /* 0x00000012c1127209 */ /* 0x000fe40007810000 */
[----:B------:R-:W-:Y:S02]  /*26100*/  IABS R14, R14 ;  /* 0x0000000e000e7213 */ /* 0x000fe40000000000 */
[----:B------:R-:W-:Y:S01]  /*26110*/  FMNMX.FTZ R15, R199, R20, !PT ;  /* 0x00000014c70f7209 */ /* 0x000fe20007810000 */
[----:B------:R-:W2:Y:S01]  /*26120*/  I2F R168, R168 ;  /* 0x000000a800a87306 */ /* 0x000ea20000201400 */
[-C--:B------:R-:W-:Y:S02]  /*26130*/  ISETP.GE.AND P5, PT, R172, R245.reuse, PT ;  /* 0x000000f5ac00720c */ /* 0x080fe40003fa6270 */
[----:B------:R-:W-:Y:S01]  /*26140*/  FMNMX.FTZ R18, R192, R18, !PT ;  /* 0x00000012c0127209 */ /* 0x000fe20007810000 */
[----:B-1----:R-:W-:Y:S01]  /*26150*/  FFMA.FTZ R27, -R243, R6, R27 ;  /* 0x00000006f31b7223 */ /* 0x002fe2000001011b */
[----:B------:R-:W-:Y:S02]  /*26160*/  IABS R12, R12 ;  /* 0x0000000c000c7213 */ /* 0x000fe40000000000 */
[----:B------:R-:W-:Y:S02]  /*26170*/  ISETP.GE.OR P5, PT, R172, R244, !P5 ;  /* 0x000000f4ac00720c */ /* 0x000fe40006fa6670 */
[----:B------:R-:W-:Y:S01]  /*26180*/  ISETP.GE.AND P4, PT, R170, R245, PT ;  /* 0x000000f5aa00720c */ /* 0x000fe20003f86270 */
[----:B------:R-:W1:Y:S01]  /*26190*/  I2F R16, R16 ;  /* 0x0000001000107306 */ /* 0x000e620000201400 */
[----:B------:R-:W-:Y:S02]  /*261a0*/  FMNMX.FTZ R18, R189, R18, !PT ;  /* 0x00000012bd127209 */ /* 0x000fe40007810000 */
[----:B------:R-:W-:Y:S01]  /*261b0*/  FMNMX.FTZ R15, R252, R15, !PT ;  /* 0x0000000ffc0f7209 */ /* 0x000fe20007810000 */
[----:B---3--:R-:W-:Y:S01]  /*261c0*/  FFMA.FTZ R30, -R243, R13, R30 ;  /* 0x0000000df31e7223 */ /* 0x008fe2000001011e */
[----:B------:R-:W-:Y:S02]  /*261d0*/  FSEL R177, R29, -INF , !P6 ;  /* 0xff8000001db17808 */ /* 0x000fe40007000000 */
[----:B------:R-:W-:Y:S02]  /*261e0*/  FSEL R25, R22, -INF , !P5 ;  /* 0xff80000016197808 */ /* 0x000fe40006800000 */
[----:B------:R-:W-:Y:S01]  /*261f0*/  ISETP.GE.OR P4, PT, R170, R244, !P4 ;  /* 0x000000f4aa00720c */ /* 0x000fe20006786670 */
[----:B------:R-:W3:Y:S01]  /*26200*/  I2F R14, R14 ;  /* 0x0000000e000e7306 */ /* 0x000ee20000201400 */
[----:B------:R-:W-:Y:S02]  /*26210*/  FMNMX.FTZ R15, R24, R15, !PT ;  /* 0x0000000f180f7209 */ /* 0x000fe40007810000 */
[----:B------:R-:W-:Y:S01]  /*26220*/  FMNMX.FTZ R18, R179, R18, !PT ;  /* 0x00000012b3127209 */ /* 0x000fe20007810000 */
[----:B--2---:R-:W-:Y:S01]  /*26230*/  FFMA.FTZ R33, -R243, R168, R33 ;  /* 0x000000a8f3217223 */ /* 0x004fe20000010121 */
[----:B------:R-:W-:Y:S02]  /*26240*/  FSEL R183, R23, -INF , !P4 ;  /* 0xff80000017b77808 */ /* 0x000fe40006000000 */
[----:B------:R-:W-:Y:S01]  /*26250*/  FMNMX.FTZ R17, R177, R18, !PT ;  /* 0x00000012b1117209 */ /* 0x000fe20007810000 */
[----:B------:R-:W-:Y:S01]  /*26260*/  LDSM.16.MT88.4 R20, [R217+0x10000] ;  /* 0x01000000d914783b */ /* 0x000fe20000004200 */
[----:B------:R-:W-:Y:S01]  /*26270*/  FMNMX.FTZ R18, R25, R15, !PT ;  /* 0x0000000f19127209 */ /* 0x000fe20007810000 */
[----:B------:R-:W2:Y:S01]  /*26280*/  I2F R12, R12 ;  /* 0x0000000c000c7306 */ /* 0x000ea20000201400 */
[CC--:B------:R-:W-:Y:S02]  /*26290*/  ISETP.GE.AND P6, PT, R4.reuse, R248.reuse, PT ;  /* 0x000000f80400720c */ /* 0x0c0fe40003fc6270 */
[----:B------:R-:W-:Y:S01]  /*262a0*/  ISETP.GE.AND P5, PT, R3, R248, PT ;  /* 0x000000f80300720c */ /* 0x000fe20003fa6270 */
[----:B-1----:R-:W-:Y:S01]  /*262b0*/  FFMA.FTZ R31, -R243, R16, R31 ;  /* 0x00000010f31f7223 */ /* 0x002fe2000001011f */
[----:B------:R-:W-:Y:S02]  /*262c0*/  FMNMX.FTZ R19, R183, R18, !PT ;  /* 0x00000012b7137209 */ /* 0x000fe40007810000 */
[-C--:B------:R-:W-:Y:S02]  /*262d0*/  ISETP.GE.OR P6, PT, R4, R247.reuse, !P6 ;  /* 0x000000f70400720c */ /* 0x080fe400077c6670 */
[----:B------:R-:W-:Y:S01]  /*262e0*/  FSEL R182, R26, -INF , !P3 ;  /* 0xff8000001ab67808 */ /* 0x000fe20005800000 */
[----:B------:R-:W-:Y:S01]  /*262f0*/  IMAD.MOV.U32 R26, RZ, RZ, R193 ;  /* 0x000000ffff1a7224 */ /* 0x000fe200078e00c1 */
[----:B------:R-:W-:Y:S02]  /*26300*/  ISETP.GE.OR P5, PT, R3, R247, !P5 ;  /* 0x000000f70300720c */ /* 0x000fe40006fa6670 */
[----:B------:R-:W-:Y:S01]  /*26310*/  FSEL R178, R32, -INF , !P6 ;  /* 0xff80000020b27808 */ /* 0x000fe20007000000 */
[----:B---3--:R-:W-:Y:S01]  /*26320*/  FFMA.FTZ R34, -R243, R14, R34 ;  /* 0x0000000ef3227223 */ /* 0x008fe20000010122 */
[----:B------:R-:W-:Y:S02]  /*26330*/  FSEL R181, R27, -INF , !P2 ;  /* 0xff8000001bb57808 */ /* 0x000fe40005000000 */
[----:B------:R-:W-:Y:S02]  /*26340*/  FMNMX.FTZ R6, R182, R19, !PT ;  /* 0x00000013b6067209 */ /* 0x000fe40007810000 */
[----:B------:R-:W-:Y:S02]  /*26350*/  FSEL R176, R33, -INF , !P5 ;  /* 0xff80000021b07808 */ /* 0x000fe40006800000 */
[----:B------:R-:W-:Y:S02]  /*26360*/  FSEL R175, R30, -INF , !P1 ;  /* 0xff8000001eaf7808 */ /* 0x000fe40004800000 */
[----:B------:R-:W-:Y:S01]  /*26370*/  FMNMX.FTZ R17, R178, R17, !PT ;  /* 0x00000011b2117209 */ /* 0x000fe20007810000 */
[----:B--2---:R-:W-:Y:S01]  /*26380*/  FFMA.FTZ R35, -R243, R12, R35 ;  /* 0x0000000cf3237223 */ /* 0x004fe20000010123 */
        /* <DEDUP_REMOVED lines=9> */
[----:B------:R-:W-:Y:S02]  /*26420*/  FMNMX.FTZ R12, R174, R13, !PT ;  /* 0x0000000dae0c7209 */ /* 0x000fe40007810000 */
[----:B------:R-:W-:Y:S02]  /*26430*/  ISETP.GE.OR P1, PT, R3, R244, !P1 ;  /* 0x000000f40300720c */ /* 0x000fe40004f26670 */
[----:B------:R-:W-:Y:S02]  /*26440*/  FMNMX.FTZ R3, R173, R12, !PT ;  /* 0x0000000cad037209 */ /* 0x000fe40007810000 */
[----:B------:R-:W-:Y:S02]  /*26450*/  FSEL R166, R35, -INF , !P1 ;  /* 0xff80000023a67808 */ /* 0x000fe40004800000 */
[----:B------:R-:W-:Y:S02]  /*26460*/  MOV R32, R189 ;  /* 0x000000bd00207202 */ /* 0x000fe40000000f00 */
[----:B------:R-:W-:Y:S02]  /*26470*/  FMNMX.FTZ R6, R166, R3, !PT ;  /* 0x00000003a6067209 */ /* 0x000fe40007810000 */
[----:B------:R-:W-:Y:S03]  /*26480*/  MOV R33, R192 ;  /* 0x000000c000217202 */ /* 0x000fe60000000f00 */
        /* <DEDUP_REMOVED lines=50> */
[C---:B------:R-:W-:Y:S01]  /*267b0*/  FMUL.FTZ R4, R2.reuse, R160 ;  /* 0x000000a002047220 */ /* 0x040fe20000410000 */
[----:B------:R-:W2:Y:S01]  /*267c0*/  LDSM.16.MT88.4 R28, [R216+0x10000] ;  /* 0x01000000d81c783b */ /* 0x000ea20000004200 */
[C---:B------:R-:W-:Y:S01]  /*267d0*/  FMUL.FTZ R8, R2.reuse, R156 ;  /* 0x0000009c02087220 */ /* 0x040fe20000410000 */
[----:B------:R-:W3:Y:S01]  /*267e0*/  MUFU.EX2 R192, R192 ;  /* 0x000000c000c07308 */ /* 0x000ee20000000800 */
[C---:B------:R-:W-:Y:S01]  /*267f0*/  FMUL.FTZ R9, R2.reuse, R157 ;  /* 0x0000009d02097220 */ /* 0x040fe20000410000 */
[----:B------:R-:W-:Y:S01]  /*26800*/  MOV R156, R26 ;  /* 0x0000001a009c7202 */ /* 0x000fe20000000f00 */
[----:B------:R-:W-:Y:S01]  /*26810*/  FMUL.FTZ R17, R2, R149 ;  /* 0x0000009502117220 */ /* 0x000fe20000410000 */
[----:B------:R-:W-:Y:S01]  /*26820*/  MOV R160, R25 ;  /* 0x0000001900a07202 */ /* 0x000fe20000000f00 */
[C---:B----4-:R-:W-:Y:S01]  /*26830*/  FMUL.FTZ R6, R0.reuse, R162 ;  /* 0x000000a200067220 */ /* 0x050fe20000410000 */
[----:B------:R-:W-:Y:S01]  /*26840*/  MOV R157, R32 ;  /* 0x00000020009d7202 */ /* 0x000fe20000000f00 */
        /* <DEDUP_REMOVED lines=12> */
[----:B------:R-:W-:Y:S02]  /*26910*/  IMAD.MOV.U32 R162, RZ, RZ, R24 ;  /* 0x000000ffffa27224 */ /* 0x000fe400078e0018 */
[C---:B------:R-:W-:Y:S02]  /*26920*/  FMUL.FTZ R24, R2.reuse, R140 ;  /* 0x0000008c02187220 */ /* 0x040fe40000410000 */
[----:B------:R-:W-:Y:S01]  /*26930*/  LDSM.16.MT88.4 R140, [R215+0x12000] ;  /* 0x01200000d78c783b */ /* 0x000fe20000004200 */
[----:B------:R-:W-:Y:S01]  /*26940*/  MUFU.EX2 R189, R189 ;  /* 0x000000bd00bd7308 */ /* 0x000fe20000000800 */
[----:B------:R-:W-:Y:S02]  /*26950*/  FMUL.FTZ R32, R2, R132 ;  /* 0x0000008402207220 */ /* 0x000fe40000410000 */
[C---:B------:R-:W-:Y:S02]  /*26960*/  FMUL.FTZ R34, R0.reuse, R134 ;  /* 0x0000008600227220 */ /* 0x040fe40000410000 */
[----:B------:R-:W-:Y:S02]  /*26970*/  FMUL.FTZ R35, R0, R135 ;  /* 0x0000008700237220 */ /* 0x000fe40000410000 */
[--C-:B------:R-:W-:Y:S01]  /*26980*/  FFMA.FTZ R148, R162, R165, -R172.reuse ;  /* 0x000000a5a2947223 */ /* 0x100fe200000108ac */
[----:B------:R-:W-:Y:S01]  /*26990*/  MOV R162, R160 ;  /* 0x000000a000a27202 */ /* 0x000fe20000000f00 */
[----:B------:R-:W-:Y:S01]  /*269a0*/  IMAD.MOV.U32 R163, RZ, RZ, R33 ;  /* 0x000000ffffa37224 */ /* 0x000fe200078e0021 */
[----:B------:R-:W3:Y:S01]  /*269b0*/  MUFU.EX2 R188, R188 ;  /* 0x000000bc00bc7308 */ /* 0x000ee20000000800 */
[----:B------:R-:W-:Y:S02]  /*269c0*/  FMUL.FTZ R33, R2, R133 ;  /* 0x0000008502217220 */ /* 0x000fe40000410000 */
[----:B------:R-:W-:Y:S01]  /*269d0*/  LDSM.16.MT88.4 R132, [R216+0x12000] ;  /* 0x01200000d884783b */ /* 0x000fe20000004200 */
[----:B----4-:R-:W-:Y:S01]  /*269e0*/  F2FP.BF16.PACK_AB R169, R190, R191 ;  /* 0x000000bfbea9723e */ /* 0x010fe200000010ff */
[C---:B-----5:R-:W-:Y:S02]  /*269f0*/  FMUL.FTZ R36, R2.reuse, R36 ;  /* 0x0000002402247220 */ /* 0x060fe40000410000 */
[----:B------:R-:W-:Y:S02]  /*26a00*/  FMUL.FTZ R37, R2, R37 ;  /* 0x0000002502257220 */ /* 0x000fe40000410000 */
[C---:B------:R-:W-:Y:S01]  /*26a10*/  FMUL.FTZ R38, R0.reuse, R38 ;  /* 0x0000002600267220 */ /* 0x040fe20000410000 */
[----:B------:R4:W-:Y:S01]  /*26a20*/  MUFU.EX2 R160, R148 ;  /* 0x0000009400a07308 */ /* 0x0009e20000000800 */
        /* <DEDUP_REMOVED lines=12> */
[----:B------:R-:W3:Y:S01]  /*26af0*/  MUFU.EX2 R195, R195 ;  /* 0x000000c300c37308 */ /* 0x000ee20000000800 */
[C---:B-1----:R-:W-:Y:S01]  /*26b00*/  HMMA.16816.F32.BF16 R4, R168.reuse, R12, R4 ;  /* 0x0000000ca804723c */ /* 0x042fe20000041804 */
[----:B----4-:R-:W-:Y:S04]  /*26b10*/  LDSM.16.MT88.4 R148, [R215+0x10800] ;  /* 0x01080000d794783b */ /* 0x010fe80000004200 */
        /* <DEDUP_REMOVED lines=18> */
[----:B------:R-:W-:Y:S01]  /*26c40*/  FMUL.FTZ R21, R2, R145 ;  /* 0x0000009102157220 */ /* 0x000fe20000410000 */
[----:B------:R-:W4:Y:S01]  /*26c50*/  MUFU.EX2 R199, R199 ;  /* 0x000000c700c77308 */ /* 0x000f220000000800 */
[C---:B------:R-:W-:Y:S02]  /*26c60*/  FMUL.FTZ R55, R0.reuse, R55 ;  /* 0x0000003700377220 */ /* 0x040fe40000410000 */
[C---:B------:R-:W-:Y:S04]  /*26c70*/  FMUL.FTZ R22, R0.reuse, R146 ;  /* 0x0000009200167220 */ /* 0x040fe80000410000 */
[----:B------:R-:W-:Y:S02]  /*26c80*/  FMUL.FTZ R23, R0, R147 ;  /* 0x0000009300177220 */ /* 0x000fe40000410000 */
[----:B------:R-:W3:Y:S01]  /*26c90*/  LDSM.16.MT88.4 R144, [R219+0x12000] ;  /* 0x01200000db90783b */ /* 0x000ee20000004200 */
[C---:B------:R-:W-:Y:S01]  /*26ca0*/  FMUL.FTZ R56, R2.reuse, R56 ;  /* 0x0000003802387220 */ /* 0x040fe20000410000 */
[----:B------:R-:W1:Y:S01]  /*26cb0*/  MUFU.EX2 R252, R252 ;  /* 0x000000fc00fc7308 */ /* 0x000e620000000800 */
[----:B------:R-:W-:Y:S02]  /*26cc0*/  FMUL.FTZ R57, R2, R57 ;  /* 0x0000003902397220 */ /* 0x000fe40000410000 */
[C---:B--2---:R-:W-:Y:S03]  /*26cd0*/  HMMA.16816.F32.BF16 R20, R168.reuse, R28, R20 ;  /* 0x0000001ca814723c */ /* 0x044fe60000041814 */
        /* <DEDUP_REMOVED lines=84> */
[C---:B------:R-:W-:Y:S04]  /*27220*/  FMUL.FTZ R108, R2.reuse, R108 ;  /* 0x0000006c026c7220 */ /* 0x040fe80000410000 */
[----:B------:R-:W-:Y:S01]  /*27230*/  FMUL.FTZ R109, R2, R109 ;  /* 0x0000006d026d7220 */ /* 0x000fe20000410000 */
        /* <DEDUP_REMOVED lines=20> */
[-C--:B------:R-:W-:Y:S02]  /*27380*/  FFMA.FTZ R181, R181, R165.reuse, -R172 ;  /* 0x000000a5b5b57223 */ /* 0x080fe400000108ac */
[----:B------:R-:W-:Y:S03]  /*27390*/  FFMA.FTZ R179, R179, R165, -R180 ;  /* 0x000000a5b3b37223 */ /* 0x000fe600000108b4 */
[C---:B------:R-:W-:Y:S01]  /*273a0*/  HMMA.16816.F32.BF16 R120, R168.reuse, R138, R120 ;  /* 0x0000008aa878723c */ /* 0x040fe20000041878 */
[----:B------:R-:W1:Y:S02]  /*273b0*/  LDSM.16.MT88.4 R136, [R217+0x10800] ;  /* 0x01080000d988783b */ /* 0x000e640000004200 */
[C---:B------:R-:W-:Y:S02]  /*273c0*/  FMUL.FTZ R124, R2.reuse, R124 ;  /* 0x0000007c027c7220 */ /* 0x040fe40000410000 */
[----:B------:R-:W-:Y:S02]  /*273d0*/  FMUL.FTZ R125, R2, R125 ;  /* 0x0000007d027d7220 */ /* 0x000fe40000410000 */
[C---:B------:R-:W-:Y:S02]  /*273e0*/  FMUL.FTZ R126, R0.reuse, R126 ;  /* 0x0000007e007e7220 */ /* 0x040fe40000410000 */
[----:B------:R-:W-:Y:S03]  /*273f0*/  FMUL.FTZ R127, R0, R127 ;  /* 0x0000007f007f7220 */ /* 0x000fe60000410000 */
[C---:B------:R-:W-:Y:S02]  /*27400*/  FMUL.FTZ R128, R2.reuse, R128 ;  /* 0x0000008002807220 */ /* 0x040fe40000410000 */
[----:B------:R-:W-:Y:S02]  /*27410*/  FMUL.FTZ R129, R2, R129 ;  /* 0x0000008102817220 */ /* 0x000fe40000410000 */
[C---:B--2---:R-:W-:Y:S03]  /*27420*/  HMMA.16816.F32.BF16 R124, R168.reuse, R132, R124 ;  /* 0x00000084a87c723c */ /* 0x044fe6000004187c */
[C---:B------:R-:W-:Y:S02]  /*27430*/  FMUL.FTZ R130, R0.reuse, R130 ;  /* 0x0000008200827220 */ /* 0x040fe40000410000 */
[----:B------:R-:W-:Y:S02]  /*27440*/  FMUL.FTZ R131, R0, R131 ;  /* 0x0000008300837220 */ /* 0x000fe40000410000 */
[----:B------:R-:W-:Y:S01]  /*27450*/  F2FP.BF16.PACK_AB R132, R195, R194 ;  /* 0x000000c2c384723e */ /* 0x000fe200000010ff */
[----:B------:R-:W-:Y:S01]  /*27460*/  FFMA.FTZ R187, R2, R250, R187 ;  /* 0x000000fa02bb7223 */ /* 0x000fe200000100bb */
[----:B----4-:R-:W-:Y:S03]  /*27470*/  F2FP.BF16.PACK_AB R133, R199, R198 ;  /* 0x000000c6c785723e */ /* 0x010fe600000010ff */
[----:B------:R-:W-:Y:S01]  /*27480*/  HMMA.16816.F32.BF16 R128, R168, R134, R128 ;  /* 0x00000086a880723c */ /* 0x000fe20000041880 */
[----:B------:R-:W-:Y:S02]  /*27490*/  MUFU.EX2 R168, R177 ;  /* 0x000000b100a87308 */ /* 0x000fe40000000800 */
[----:B------:R-:W-:Y:S02]  /*274a0*/  FFMA.FTZ R191, R0, R251, R191 ;  /* 0x000000fb00bf7223 */ /* 0x000fe400000100bf */
[----:B------:R-:W-:Y:S02]  /*274b0*/  FADD.FTZ R186, R186, R187 ;  /* 0x000000bbbaba7221 */ /* 0x000fe40000010000 */
[----:B------:R-:W-:Y:S01]  /*274c0*/  F2FP.BF16.PACK_AB R134, R197, R196 ;  /* 0x000000c4c586723e */ /* 0x000fe200000010ff */
[----:B------:R-:W-:Y:S01]  /*274d0*/  IMAD.MOV.U32 R170, RZ, RZ, R156 ;  /* 0x000000ffffaa7224 */ /* 0x000fe200078e009c */
[----:B------:R-:W-:Y:S03]  /*274e0*/  F2FP.BF16.PACK_AB R135, R160, R252 ;  /* 0x000000fca087723e */ /* 0x000fe600000010ff */
[----:B------:R-:W-:Y:S01]  /*274f0*/  MOV R171, R157 ;  /* 0x0000009d00ab7202 */ /* 0x000fe20000000f00 */
[----:B------:R-:W-:Y:S01]  /*27500*/  FADD.FTZ R190, R190, R191 ;  /* 0x000000bfbebe7221 */ /* 0x000fe20000010000 */
[----:B------:R-:W-:Y:S02]  /*27510*/  LDSM.16.MT88.4 R156, [R215+0x12800] ;  /* 0x01280000d79c783b */ /* 0x000fe40000004200 */
        /* <DEDUP_REMOVED lines=12> */
[C---:B------:R-:W-:Y:S07]  /*275e0*/  HMMA.16816.F32.BF16 R36, R132.reuse, R152, R36 ;  /* 0x000000988424723c */ /* 0x040fee0000041824 */
[-CC-:B------:R-:W-:Y:S01]  /*275f0*/  FFMA.FTZ R152, R161, R165.reuse, -R180.reuse ;  /* 0x000000a5a1987223 */ /* 0x180fe200000108b4 */
[C---:B------:R-:W-:Y:S03]  /*27600*/  HMMA.16816.F32.BF16 R40, R132.reuse, R154, R40 ;  /* 0x0000009a8428723c */ /* 0x040fe60000041828 */
[----:B------:R3:W-:Y:S01]  /*27610*/  MUFU.EX2 R161, R152 ;  /* 0x0000009800a17308 */ /* 0x0007e20000000800 */
[-CC-:B------:R-:W-:Y:S03]  /*27620*/  FFMA.FTZ R153, R163, R165.reuse, -R180.reuse ;  /* 0x000000a5a3997223 */ /* 0x180fe600000108b4 */
[-CC-:B------:R-:W-:Y:S01]  /*27630*/  FFMA.FTZ R154, R171, R165.reuse, -R180.reuse ;  /* 0x000000a5ab9a7223 */ /* 0x180fe200000108b4 */
[C---:B--2---:R-:W-:Y:S04]  /*27640*/  HMMA.16816.F32.BF16 R44, R132.reuse, R140, R44 ;  /* 0x0000008c842c723c */ /* 0x044fe8000004182c */
[-CC-:B------:R-:W-:Y:S01]  /*27650*/  FFMA.FTZ R155, R170, R165.reuse, -R180.reuse ;  /* 0x000000a5aa9b7223 */ /* 0x180fe200000108b4 */
[----:B------:R-:W-:Y:S01]  /*27660*/  MUFU.EX2 R163, R153 ;  /* 0x0000009900a37308 */ /* 0x000fe20000000800 */
[-C--:B------:R-:W-:Y:S02]  /*27670*/  FFMA.FTZ R180, R176, R165.reuse, -R180 ;  /* 0x000000a5b0b47223 */ /* 0x080fe400000108b4 */
[C---:B------:R-:W-:Y:S01]  /*27680*/  HMMA.16816.F32.BF16 R48, R132.reuse, R142, R48 ;  /* 0x0000008e8430723c */ /* 0x040fe20000041830 */
[----:B------:R-:W2:Y:S06]  /*27690*/  LDSM.16.MT88.4 R140, [R216+0x14800] ;  /* 0x01480000d88c783b */ /* 0x000eac0000004200 */
[----:B------:R-:W-:Y:S01]  /*276a0*/  MUFU.EX2 R169, R155 ;  /* 0x0000009b00a97308 */ /* 0x000fe20000000800 */
[C---:B-1----:R-:W-:Y:S04]  /*276b0*/  HMMA.16816.F32.BF16 R52, R132.reuse, R136, R52 ;  /* 0x000000888434723c */ /* 0x042fe80000041834 */
[----:B---3--:R-:W-:Y:S04]  /*276c0*/  FFMA.FTZ R152, R162, R165, -R172 ;  /* 0x000000a5a2987223 */ /* 0x008fe800000108ac */
[C---:B------:R-:W-:Y:S01]  /*276d0*/  HMMA.16816.F32.BF16 R56, R132.reuse, R138, R56 ;  /* 0x0000008a8438723c */ /* 0x040fe20000041838 */
[----:B------:R-:W1:Y:S01]  /*276e0*/  LDSM.16.MT88.4 R136, [R215+0x14800] ;  /* 0x01480000d788783b */ /* 0x000e620000004200 */
[----:B------:R-:W3:Y:S06]  /*276f0*/  MUFU.EX2 R155, R154 ;  /* 0x0000009a009b7308 */ /* 0x000eec0000000800 */
[C---:B------:R-:W-:Y:S04]  /*27700*/  HMMA.16816.F32.BF16 R60, R132.reuse, R156, R60 ;  /* 0x0000009c843c723c */ /* 0x040fe8000004183c */
[----:B------:R-:W1:Y:S04]  /*27710*/  MUFU.EX2 R153, R152 ;  /* 0x0000009800997308 */ /* 0x000e680000000800 */
[C---:B------:R-:W-:Y:S06]  /*27720*/  HMMA.16816.F32.BF16 R64, R132.reuse, R158, R64 ;  /* 0x0000009e8440723c */ /* 0x040fec0000041840 */
[----:B------:R3:W1:Y:S02]  /*27730*/  MUFU.EX2 R156, R183 ;  /* 0x000000b7009c7308 */ /* 0x0006640000000800 */
[C---:B------:R-:W-:Y:S08]  /*27740*/  HMMA.16816.F32.BF16 R68, R132.reuse, R144, R68 ;  /* 0x000000908444723c */ /* 0x040ff00000041844 */
[C---:B------:R-:W-:Y:S01]  /*27750*/  HMMA.16816.F32.BF16 R72, R132.reuse, R146, R72 ;  /* 0x000000928448723c */ /* 0x040fe20000041848 */
[----:B------:R-:W1:Y:S01]  /*27760*/  LDSM.16.MT88.4 R144, [R219+0x16800] ;  /* 0x01680000db90783b */ /* 0x000e620000004200 */
[----:B------:R1:W-:Y:S06]  /*27770*/  MUFU.EX2 R162, R182 ;  /* 0x000000b600a27308 */ /* 0x0003ec0000000800 */
[C---:B----4-:R-:W-:Y:S04]  /*27780*/  HMMA.16816.F32.BF16 R76, R132.reuse, R148, R76 ;  /* 0x00000094844c723c */ /* 0x050fe8000004184c */
[----:B------:R4:W1:Y:S01]  /*27790*/  MUFU.EX2 R170, R181 ;  /* 0x000000b500aa7308 */ /* 0x0008620000000800 */
[----:B---3--:R-:W-:Y:S03]  /*277a0*/  MOV R183, R155 ;  /* 0x0000009b00b77202 */ /* 0x008fe60000000f00 */
[C---:B------:R-:W-:Y:S01]  /*277b0*/  HMMA.16816.F32.BF16 R80, R132.reuse, R150, R80 ;  /* 0x000000968450723c */ /* 0x040fe20000041850 */
[----:B------:R-:W3:Y:S05]  /*277c0*/  LDSM.16.MT88.4 R148, [R217+0x16800] ;  /* 0x01680000d994783b */ /* 0x000eea0000004200 */
[----:B------:R-:W-:Y:S02]  /*277d0*/  MUFU.EX2 R171, R179 ;  /* 0x000000b300ab7308 */ /* 0x000fe40000000800 */
[C---:B--2---:R-:W-:Y:S04]  /*277e0*/  HMMA.16816.F32.BF16 R84, R132.reuse, R140, R84 ;  /* 0x0000008c8454723c */ /* 0x044fe80000041854 */
[----:B-1----:R-:W-:Y:S02]  /*277f0*/  MOV R182, R153 ;  /* 0x0000009900b67202 */ /* 0x002fe40000000f00 */
[----:B------:R-:W-:Y:S02]  /*27800*/  LDSM.16.MT88.4 R152, [R217+0x11000] ;  /* 0x01100000d998783b */ /* 0x000fe40000004200 */
[C---:B------:R-:W-:Y:S01]  /*27810*/  HMMA.16816.F32.BF16 R88, R132.reuse, R142, R88 ;  /* 0x0000008e8458723c */ /* 0x040fe20000041858 */
[----:B------:R-:W1:Y:S03]  /*27820*/  MUFU.EX2 R179, R180 ;  /* 0x000000b400b37308 */ /* 0x000e660000000800 */
[----:B----4-:R-:W-:Y:S02]  /*27830*/  IMAD.MOV.U32 R181, RZ, RZ, R156 ;  /* 0x000000ffffb57224 */ /* 0x010fe400078e009c */
[----:B------:R-:W2:Y:S02]  /*27840*/  LDSM.16.MT88.4 R140, [R216+0x16800] ;  /* 0x01680000d88c783b */ /* 0x000ea40000004200 */
[C---:B------:R-:W-:Y:S06]  /*27850*/  HMMA.16816.F32.BF16 R92, R132.reuse, R136, R92 ;  /* 0x00000088845c723c */ /* 0x040fec000004185c */
[----:B------:R-:W-:Y:S02]  /*27860*/  LDSM.16.MT88.4 R156, [R216+0x11000] ;  /* 0x01100000d89c783b */ /* 0x000fe40000004200 */
[C---:B------:R-:W-:Y:S06]  /*27870*/  HMMA.16816.F32.BF16 R96, R132.reuse, R138, R96 ;  /* 0x0000008a8460723c */ /* 0x040fec0000041860 */
[----:B------:R-:W4:Y:S02]  /*27880*/  LDSM.16.MT88.4 R136, [R215+0x16800] ;  /* 0x01680000d788783b */ /* 0x000f240000004200 */
        /* <DEDUP_REMOVED lines=10> */
[----:B------:R-:W-:Y:S01]  /*27930*/  HMMA.16816.F32.BF16 R128, R132, R138, R128 ;  /* 0x0000008a8480723c */ /* 0x000fe20000041880 */
[----:B------:R-:W2:Y:S06]  /*27940*/  LDSM.16.MT88.4 R136, [R219+0x13000] ;  /* 0x01300000db88783b */ /* 0x000eac0000004200 */
[----:B------:R-:W-:Y:S02]  /*27950*/  F2FP.BF16.PACK_AB R134, R183, R163 ;  /* 0x000000a3b786723e */ /* 0x000fe400000010ff */
        /* <DEDUP_REMOVED lines=20> */
[----:B------:R-:W2:Y:S07]  /*27aa0*/  LDSM.16.MT88.4 R140, [R215+0x15000] ;  /* 0x01500000d78c783b */ /* 0x000eae0000004200 */
[C---:B-1----:R-:W-:Y:S08]  /*27ab0*/  HMMA.16816.F32.BF16 R52, R132.reuse, R144, R52 ;  /* 0x000000908434723c */ /* 0x042ff00000041834 */
[C---:B------:R-:W-:Y:S01]  /*27ac0*/  HMMA.16816.F32.BF16 R56, R132.reuse, R146, R56 ;  /* 0x000000928438723c */ /* 0x040fe20000041838 */
[----:B------:R-:W1:Y:S07]  /*27ad0*/  LDSM.16.MT88.4 R144, [R219+0x17000] ;  /* 0x01700000db90783b */ /* 0x000e6e0000004200 */
[C---:B----4-:R-:W-:Y:S07]  /*27ae0*/  HMMA.16816.F32.BF16 R60, R132.reuse, R152, R60 ;  /* 0x00000098843c723c */ /* 0x050fee000004183c */
[----:B------:R-:W-:Y:S01]  /*27af0*/  MOV R152, R162 ;  /* 0x000000a200987202 */ /* 0x000fe20000000f00 */
[C---:B------:R-:W-:Y:S01]  /*27b00*/  HMMA.16816.F32.BF16 R64, R132.reuse, R154, R64 ;  /* 0x0000009a8440723c */ /* 0x040fe20000041840 */
[----:B------:R-:W4:Y:S03]  /*27b10*/  MUFU.EX2 R162, R174 ;  /* 0x000000ae00a27308 */ /* 0x000f260000000800 */
[----:B------:R-:W-:Y:S03]  /*27b20*/  MOV R153, R163 ;  /* 0x000000a300997202 */ /* 0x000fe60000000f00 */
[----:B------:R-:W-:Y:S01]  /*27b30*/  MOV R154, R160 ;  /* 0x000000a0009a7202 */ /* 0x000fe20000000f00 */
[C---:B------:R-:W-:Y:S03]  /*27b40*/  HMMA.16816.F32.BF16 R68, R132.reuse, R156, R68 ;  /* 0x0000009c8444723c */ /* 0x040fe60000041844 */
[----:B------:R1:W-:Y:S01]  /*27b50*/  MUFU.EX2 R160, R178 ;  /* 0x000000b200a07308 */ /* 0x0003e20000000800 */
[----:B------:R-:W-:Y:S04]  /*27b60*/  IMAD.MOV.U32 R155, RZ, RZ, R161 ;  /* 0x000000ffff9b7224 */ /* 0x000fe800078e00a1 */
[C---:B------:R-:W-:Y:S01]  /*27b70*/  HMMA.16816.F32.BF16 R72, R132.reuse, R158, R72 ;  /* 0x0000009e8448723c */ /* 0x040fe20000041848 */
[----:B------:R-:W-:Y:S04]  /*27b80*/  LDSM.16.MT88.4 R156, [R219+0x11800] ;  /* 0x01180000db9c783b */ /* 0x000fe80000004200 */
[----:B------:R-:W1:Y:S03]  /*27b90*/  MUFU.EX2 R163, R175 ;  /* 0x000000af00a37308 */ /* 0x000e660000000800 */
        /* <DEDUP_REMOVED lines=9> */
[C---:B-1----:R-:W-:Y:S07]  /*27c30*/  HMMA.16816.F32.BF16 R100, R132.reuse, R144, R100 ;  /* 0x000000908464723c */ /* 0x042fee0000041864 */
[-CC-:B------:R-:W-:Y:S01]  /*27c40*/  FFMA.FTZ R144, R173, R165.reuse, -R172.reuse ;  /* 0x000000a5ad907223 */ /* 0x180fe200000108ac */
[C---:B------:R-:W-:Y:S03]  /*27c50*/  HMMA.16816.F32.BF16 R104, R132.reuse, R146, R104 ;  /* 0x000000928468723c */ /* 0x040fe60000041868 */
[----:B------:R1:W1:Y:S01]  /*27c60*/  MUFU.EX2 R161, R144 ;  /* 0x0000009000a17308 */ /* 0x0002620000000800 */
[----:B------:R-:W-:Y:S01]  /*27c70*/  FFMA.FTZ R172, R166, R165, -R172 ;  /* 0x000000a5a6ac7223 */ /* 0x000fe200000108ac */
[----:B------:R-:W-:Y:S01]  /*27c80*/  MOV R166, R179 ;  /* 0x000000b300a67202 */ /* 0x000fe20000000f00 */
[----:B------:R-:W-:Y:S01]  /*27c90*/  IMAD.MOV.U32 R145, RZ, RZ, R154 ;  /* 0x000000ffff917224 */ /* 0x000fe200078e009a */
[----:B------:R-:W-:Y:S01]  /*27ca0*/  LDSM.16.MT88.4 R176, [R219+0x13800] ;  /* 0x01380000dbb0783b */ /* 0x000fe20000004200 */
[C---:B---3--:R-:W-:Y:S04]  /*27cb0*/  HMMA.16816.F32.BF16 R108, R132.reuse, R148, R108 ;  /* 0x00000094846c723c */ /* 0x048fe8000004186c */
[----:B------:R-:W-:Y:S01]  /*27cc0*/  MOV R146, R182 ;  /* 0x000000b600927202 */ /* 0x000fe20000000f00 */
[----:B------:R3:W3:Y:S01]  /*27cd0*/  MUFU.EX2 R165, R172 ;  /* 0x000000ac00a57308 */ /* 0x0006e20000000800 */
[----:B------:R-:W-:Y:S02]  /*27ce0*/  MOV R147, R155 ;  /* 0x0000009b00937202 */ /* 0x000fe40000000f00 */
[C---:B------:R-:W-:Y:S01]  /*27cf0*/  HMMA.16816.F32.BF16 R112, R132.reuse, R150, R112 ;  /* 0x000000968470723c */ /* 0x040fe20000041870 */
[----:B------:R-:W3:Y:S03]  /*27d00*/  LDSM.16.MT88.4 R148, [R217+0x11800] ;  /* 0x01180000d994783b */ /* 0x000ee60000004200 */
[----:B------:R-:W-:Y:S01]  /*27d10*/  MOV R155, R152 ;  /* 0x00000098009b7202 */ /* 0x000fe20000000f00 */
[----:B------:R-:W-:Y:S01]  /*27d20*/  IMAD.MOV.U32 R152, RZ, RZ, R153 ;  /* 0x000000ffff987224 */ /* 0x000fe200078e0099 */
[----:B------:R-:W-:Y:S02]  /*27d30*/  MOV R153, R181 ;  /* 0x000000b500997202 */ /* 0x000fe40000000f00 */
[C---:B--2---:R-:W-:Y:S04]  /*27d40*/  HMMA.16816.F32.BF16 R116, R132.reuse, R136, R116 ;  /* 0x000000888474723c */ /* 0x044fe80000041874 */
[----:B-1----:R-:W-:Y:S02]  /*27d50*/  IMAD.MOV.U32 R144, RZ, RZ, R183 ;  /* 0x000000ffff907224 */ /* 0x002fe400078e00b7 */
[----:B------:R-:W-:Y:S02]  /*27d60*/  LDSM.16.MT88.4 R180, [R217+0x13800] ;  /* 0x01380000d9b4783b */ /* 0x000fe40000004200 */
[C---:B------:R-:W-:Y:S06]  /*27d70*/  HMMA.16816.F32.BF16 R120, R132.reuse, R138, R120 ;  /* 0x0000008a8478723c */ /* 0x040fec0000041878 */
[----:B------:R-:W1:Y:S02]  /*27d80*/  LDSM.16.MT88.4 R136, [R216+0x11800] ;  /* 0x01180000d888783b */ /* 0x000e640000004200 */
[C---:B----4-:R-:W-:Y:S06]  /*27d90*/  HMMA.16816.F32.BF16 R124, R132.reuse, R140, R124 ;  /* 0x0000008c847c723c */ /* 0x050fec000004187c */
[----:B---3--:R-:W2:Y:S01]  /*27da0*/  LDSM.16.MT88.4 R172, [R215+0x11800] ;  /* 0x01180000d7ac783b */ /* 0x008ea20000004200 */
[----:B------:R-:W-:Y:S01]  /*27db0*/  MOV R140, R171 ;  /* 0x000000ab008c7202 */ /* 0x000fe20000000f00 */
[----:B------:R-:W-:Y:S04]  /*27dc0*/  HMMA.16816.F32.BF16 R128, R132, R142, R128 ;  /* 0x0000008e8480723c */ /* 0x000fe80000041880 */
[----:B------:R-:W-:Y:S03]  /*27dd0*/  MOV R141, R170 ;  /* 0x000000aa008d7202 */ /* 0x000fe60000000f00 */
[----:B------:R-:W-:Y:S01]  /*27de0*/  IMAD.MOV.U32 R133, RZ, RZ, R162 ;  /* 0x000000ffff857224 */ /* 0x000fe200078e00a2 */
[----:B------:R-:W-:Y:S01]  /*27df0*/  MOV R142, R168 ;  /* 0x000000a8008e7202 */ /* 0x000fe20000000f00 */
[----:B------:R-:W-:Y:S03]  /*27e00*/  IMAD.MOV.U32 R132, RZ, RZ, R169 ;  /* 0x000000ffff847224 */ /* 0x000fe600078e00a9 */
[----:B------:R-:W-:Y:S02]  /*27e10*/  MOV R143, R163 ;  /* 0x000000a3008f7202 */ /* 0x000fe40000000f00 */
[----:B------:R-:W-:Y:S02]  /*27e20*/  MOV R134, R161 ;  /* 0x000000a100867202 */ /* 0x000fe40000000f00 */
[----:B------:R-:W-:Y:S02]  /*27e30*/  MOV R135, R160 ;  /* 0x000000a000877202 */ /* 0x000fe40000000f00 */
[----:B------:R-:W-:Y:S02]  /*27e40*/  F2FP.BF16.PACK_AB R168, R142, R140 ;  /* 0x0000008c8ea8723e */ /* 0x000fe400000010ff */
[----:B------:R-:W-:Y:S02]  /*27e50*/  F2FP.BF16.PACK_AB R170, R166, R135 ;  /* 0x00000087a6aa723e */ /* 0x000fe400000010ff */
[----:B------:R-:W-:Y:S02]  /*27e60*/  F2FP.BF16.PACK_AB R169, R133, R143 ;  /* 0x0000008f85a9723e */ /* 0x000fe400000010ff */
[----:B------:R-:W-:Y:S07]  /*27e70*/  F2FP.BF16.PACK_AB R171, R165, R134 ;  /* 0x00000086a5ab723e */ /* 0x000fee00000010ff */
[C---:B------:R-:W-:Y:S01]  /*27e80*/  HMMA.16816.F32.BF16 R160, R168.reuse, R156, R4 ;  /* 0x0000009ca8a0723c */ /* 0x040fe20000041804 */
[----:B------:R-:W3:Y:S07]  /*27e90*/  LDSM.16.MT88.4 R4, [R216+0x13800] ;  /* 0x01380000d804783b */ /* 0x000eee0000004200 */
[C---:B------:R-:W-:Y:S07]  /*27ea0*/  HMMA.16816.F32.BF16 R156, R168.reuse, R158, R8 ;  /* 0x0000009ea89c723c */ /* 0x040fee0000041808 */
[----:B------:R-:W-:Y:S01]  /*27eb0*/  IMAD.MOV.U32 R9, RZ, RZ, R155 ;  /* 0x000000ffff097224 */ /* 0x000fe200078e009b */
[----:B------:R-:W-:Y:S04]  /*27ec0*/  MOV R10, R152 ;  /* 0x00000098000a7202 */ /* 0x000fe80000000f00 */
[----:B------:R-:W-:Y:S02]  /*27ed0*/  MOV R11, R153 ;  /* 0x00000099000b7202 */ /* 0x000fe40000000f00 */
[C---:B------:R-:W-:Y:S07]  /*27ee0*/  HMMA.16816.F32.BF16 R152, R168.reuse, R148, R12 ;  /* 0x00000094a898723c */ /* 0x040fee000004180c */
[----:B------:R-:W-:Y:S01]  /*27ef0*/  IMAD.MOV.U32 R15, RZ, RZ, R132 ;  /* 0x000000ffff0f7224 */ /* 0x000fe200078e0084 */
[C---:B------:R-:W-:Y:S04]  /*27f00*/  HMMA.16816.F32.BF16 R148, R168.reuse, R150, R16 ;  /* 0x00000096a894723c */ /* 0x040fe80000041810 */
[----:B------:R-:W-:Y:S01]  /*27f10*/  IMAD.MOV.U32 R12, RZ, RZ, R9 ;  /* 0x000000ffff0c7224 */ /* 0x000fe200078e0009 */
[----:B------:R-:W-:Y:S02]  /*27f20*/  MOV R13, R10 ;  /* 0x0000000a000d7202 */ /* 0x000fe40000000f00 */
[----:B------:R-:W-:Y:S01]  /*27f30*/  MOV R16, R144 ;  /* 0x0000009000107202 */ /* 0x000fe20000000f00 */
[----:B------:R-:W-:Y:S01]  /*27f40*/  IMAD.MOV.U32 R18, RZ, RZ, R147 ;  /* 0x000000ffff127224 */ /* 0x000fe200078e0093 */
[----:B------:R-:W-:Y:S03]  /*27f50*/  MOV R17, R146 ;  /* 0x0000009200117202 */ /* 0x000fe60000000f00 */
[----:B------:R-:W-:Y:S02]  /*27f60*/  MOV R19, R145 ;  /* 0x0000009100137202 */ /* 0x000fe40000000f00 */
[C---:B-1----:R-:W-:Y:S03]  /*27f70*/  HMMA.16816.F32.BF16 R144, R168.reuse, R136, R20 ;  /* 0x00000088a890723c */ /* 0x042fe60000041814 */
[----:B------:R-:W-:Y:S02]  /*27f80*/  MOV R14, R11 ;  /* 0x0000000b000e7202 */ /* 0x000fe40000000f00 */
[----:B------:R-:W1:Y:S02]  /*27f90*/  LDSM.16.MT88.4 R8, [R215+0x13800] ;  /* 0x01380000d708783b */ /* 0x000e640000004200 */
[----:B------:R-:W-:Y:S01]  /*27fa0*/  MOV R20, R142 ;  /* 0x0000008e00147202 */ /* 0x000fe20000000f00 */
[----:B------:R-:W-:Y:S01]  /*27fb0*/  IMAD.MOV.U32 R21, RZ, RZ, R143 ;  /* 0x000000ffff157224 */ /* 0x000fe200078e008f */
[----:B------:R-:W-:Y:S03]  /*27fc0*/  MOV R22, R140 ;  /* 0x0000008c00167202 */ /* 0x000fe60000000f00 */
[----:B------:R-:W-:Y:S02]  /*27fd0*/  MOV R23, R141 ;  /* 0x0000008d00177202 */ /* 0x000fe40000000f00 */
[C---:B------:R-:W-:Y:S07]  /*27fe0*/  HMMA.16816.F32.BF16 R140, R168.reuse, R138, R24 ;  /* 0x0000008aa88c723c */ /* 0x040fee0000041818 */
[----:B------:R-:W-:Y:S01]  /*27ff0*/  IMAD.MOV.U32 R27, RZ, RZ, R133 ;  /* 0x000000ffff1b7224 */ /* 0x000fe200078e0085 */
[C---:B--2---:R-:W-:Y:S01]  /*28000*/  HMMA.16816.F32.BF16 R136, R168.reuse, R172, R28 ;  /* 0x000000aca888723c */ /* 0x044fe2000004181c */
        /* <DEDUP_REMOVED lines=10> */
[C---:B------:R-:W-:Y:S04]  /*280b0*/  HMMA.16816.F32.BF16 R40, R168.reuse, R178, R40 ;  /* 0x000000b2a828723c */ /* 0x040fe80000041828 */
[----:B------:R-:W-:Y:S01]  /*280c0*/  MOV R176, R13 ;  /* 0x0000000d00b07202 */ /* 0x000fe20000000f00 */
[----:B------:R-:W-:Y:S01]  /*280d0*/  IMAD.MOV.U32 R35, RZ, RZ, R27 ;  /* 0x000000ffff237224 */ /* 0x000fe200078e001b */
[----:B------:R-:W-:Y:S01]  /*280e0*/  MOV R175, R23 ;  /* 0x0000001700af7202 */ /* 0x000fe20000000f00 */
[----:B------:R-:W-:Y:S01]  /*280f0*/  LDSM.16.MT88.4 R24, [R215+0x15800] ;  /* 0x01580000d718783b */ /* 0x000fe20000004200 */
[C---:B------:R-:W-:Y:S04]  /*28100*/  HMMA.16816.F32.BF16 R44, R168.reuse, R180, R44 ;  /* 0x000000b4a82c723c */ /* 0x040fe8000004182c */
[----:B------:R-:W-:Y:S01]  /*28110*/  MOV R179, R14 ;  /* 0x0000000e00b37202 */ /* 0x000fe20000000f00 */
[----:B------:R-:W-:Y:S02]  /*28120*/  IMAD.MOV.U32 R178, RZ, RZ, R15 ;  /* 0x000000ffffb27224 */ /* 0x000fe400078e000f */
[----:B------:R-:W2:Y:S01]  /*28130*/  LDSM.16.MT88.4 R12, [R219+0x15800] ;  /* 0x01580000db0c783b */ /* 0x000ea20000004200 */
[C---:B------:R-:W-:Y:S04]  /*28140*/  HMMA.16816.F32.BF16 R48, R168.reuse, R182, R48 ;  /* 0x000000b6a830723c */ /* 0x040fe80000041830 */
[----:B------:R-:W-:Y:S02]  /*28150*/  MOV R181, R17 ;  /* 0x0000001100b57202 */ /* 0x000fe40000000f00 */
[----:B------:R-:W-:Y:S01]  /*28160*/  MOV R180, R18 ;  /* 0x0000001200b47202 */ /* 0x000fe20000000f00 */
[----:B------:R-:W-:Y:S01]  /*28170*/  LDSM.16.MT88.4 R20, [R216+0x15800] ;  /* 0x01580000d814783b */ /* 0x000fe20000004200 */
[C---:B---3--:R-:W-:Y:S04]  /*28180*/  HMMA.16816.F32.BF16 R52, R168.reuse, R4, R52 ;  /* 0x00000004a834723c */ /* 0x048fe80000041834 */
[----:B------:R-:W-:Y:S03]  /*28190*/  IMAD.MOV.U32 R183, RZ, RZ, R19 ;  /* 0x000000ffffb77224 */ /* 0x000fe600078e0013 */
[----:B------:R-:W3:Y:S01]  /*281a0*/  LDSM.16.MT88.4 R16, [R217+0x15800] ;  /* 0x01580000d910783b */ /* 0x000ee20000004200 */
[C---:B------:R-:W-:Y:S07]  /*281b0*/  HMMA.16816.F32.BF16 R56, R168.reuse, R6, R56 ;  /* 0x00000006a838723c */ /* 0x040fee0000041838 */
[----:B------:R-:W4:Y:S01]  /*281c0*/  LDSM.16.MT88.4 R4, [R217+0x17800] ;  /* 0x01780000d904783b */ /* 0x000f220000004200 */
[C---:B-1----:R-:W-:Y:S08]  /*281d0*/  HMMA.16816.F32.BF16 R60, R168.reuse, R8, R60 ;  /* 0x00000008a83c723c */ /* 0x042ff0000004183c */
[C---:B------:R-:W-:Y:S01]  /*281e0*/  HMMA.16816.F32.BF16 R64, R168.reuse, R10, R64 ;  /* 0x0000000aa840723c */ /* 0x040fe20000041840 */
[----:B------:R-:W1:Y:S07]  /*281f0*/  LDSM.16.MT88.4 R8, [R216+0x17800] ;  /* 0x01780000d808783b */ /* 0x000e6e0000004200 */
[C---:B--2---:R-:W-:Y:S08]  /*28200*/  HMMA.16816.F32.BF16 R68, R168.reuse, R12, R68 ;  /* 0x0000000ca844723c */ /* 0x044ff00000041844 */
[C---:B------:R-:W-:Y:S01]  /*28210*/  HMMA.16816.F32.BF16 R72, R168.reuse, R14, R72 ;  /* 0x0000000ea848723c */ /* 0x040fe20000041848 */
[----:B------:R-:W2:Y:S07]  /*28220*/  LDSM.16.MT88.4 R12, [R215+0x17800] ;  /* 0x01780000d70c783b */ /* 0x000eae0000004200 */
[C---:B---3--:R-:W-:Y:S07]  /*28230*/  HMMA.16816.F32.BF16 R76, R168.reuse, R16, R76 ;  /* 0x00000010a84c723c */ /* 0x048fee000004184c */
[----:B------:R-:W-:Y:S01]  /*28240*/  FADD.FTZ R17, R189, R190 ;  /* 0x000000bebd117221 */ /* 0x000fe20000010000 */
        /* <DEDUP_REMOVED lines=14> */
[C---:B----4-:R-:W-:Y:S04]  /*28330*/  HMMA.16816.F32.BF16 R108, R168.reuse, R4, R108 ;  /* 0x00000004a86c723c */ /* 0x050fe8000004186c */
[----:B------:R-:W-:Y:S03]  /*28340*/  FADD.FTZ R2, R177, R2 ;  /* 0x00000002b1027221 */ /* 0x000fe60000010000 */
[----:B------:R-:W-:Y:S01]  /*28350*/  FADD.FTZ R5, R193, R186 ;  /* 0x000000bac1057221 */ /* 0x000fe20000010000 */
[C---:B------:R-:W-:Y:S04]  /*28360*/  HMMA.16816.F32.BF16 R112, R168.reuse, R6, R112 ;  /* 0x00000006a870723c */ /* 0x040fe80000041870 */
[----:B------:R-:W-:Y:S02]  /*28370*/  FADD.FTZ R5, R192, R5 ;  /* 0x00000005c0057221 */ /* 0x000fe40000010000 */
[----:B------:R-:W-:Y:S02]  /*28380*/  FADD.FTZ R2, R175, R2 ;  /* 0x00000002af027221 */ /* 0x000fe40000010000 */
[C---:B-1----:R-:W-:Y:S04]  /*28390*/  HMMA.16816.F32.BF16 R116, R168.reuse, R8, R116 ;  /* 0x00000008a874723c */ /* 0x042fe80000041874 */
[----:B------:R-:W-:Y:S02]  /*283a0*/  FADD.FTZ R194, R194, R5 ;  /* 0x00000005c2c27221 */ /* 0x000fe40000010000 */
[----:B------:R-:W-:Y:S02]  /*283b0*/  FADD.FTZ R2, R33, R2 ;  /* 0x0000000221027221 */ /* 0x000fe40000010000 */
[----:B------:R-:W-:Y:S01]  /*283c0*/  FADD.FTZ R195, R195, R194 ;  /* 0x000000c2c3c37221 */ /* 0x000fe20000010000 */
[C---:B------:R-:W-:Y:S03]  /*283d0*/  HMMA.16816.F32.BF16 R120, R168.reuse, R10, R120 ;  /* 0x0000000aa878723c */ /* 0x040fe60000041878 */
[----:B------:R-:W-:Y:S02]  /*283e0*/  FADD.FTZ R196, R196, R195 ;  /* 0x000000c3c4c47221 */ /* 0x000fe40000010000 */
[----:B------:R-:W-:Y:S02]  /*283f0*/  FADD.FTZ R2, R35, R2 ;  /* 0x0000000223027221 */ /* 0x000fe40000010000 */
[----:B------:R-:W-:Y:S01]  /*28400*/  FADD.FTZ R197, R197, R196 ;  /* 0x000000c4c5c57221 */ /* 0x000fe20000010000 */
[C---:B--2---:R-:W-:Y:S04]  /*28410*/  HMMA.16816.F32.BF16 R124, R168.reuse, R12, R124 ;  /* 0x0000000ca87c723c */ /* 0x044fe8000004187c */
[----:B------:R-:W-:Y:S02]  /*28420*/  FADD.FTZ R197, R180, R197 ;  /* 0x000000c5b4c57221 */ /* 0x000fe40000010000 */
[----:B------:R-:W-:Y:S02]  /*28430*/  FADD.FTZ R2, R173, R2 ;  /* 0x00000002ad027221 */ /* 0x000fe40000010000 */
[----:B------:R-:W-:Y:S01]  /*28440*/  FADD.FTZ R0, R178, R197 ;  /* 0x000000c5b2007221 */ /* 0x000fe20000010000 */
[----:B------:R-:W-:Y:S03]  /*28450*/  HMMA.16816.F32.BF16 R128, R168, R14, R128 ;  /* 0x0000000ea880723c */ /* 0x000fe60000041880 */
[----:B------:R-:W-:Y:S02]  /*28460*/  FADD.FTZ R0, R176, R0 ;  /* 0x00000000b0007221 */ /* 0x000fe40000010000 */
[----:B------:R-:W-:Y:S01]  /*28470*/  FADD.FTZ R251, R165, R2 ;  /* 0x00000002a5fb7221 */ /* 0x000fe20000010000 */
[----:B------:R-:W-:Y:S01]  /*28480*/  MOV R2, R164 ;  /* 0x000000a400027202 */ /* 0x000fe20000000f00 */
[----:B------:R-:W-:Y:S05]  /*28490*/  FADD.FTZ R0, R174, R0 ;  /* 0x00000000ae007221 */ /* 0x000fea0000010000 */
[----:B------:R-:W-:Y:S04]  /*284a0*/  FADD.FTZ R0, R32, R0 ;  /* 0x0000000020007221 */ /* 0x000fe80000010000 */
[----:B------:R-:W-:Y:S04]  /*284b0*/  FADD.FTZ R0, R34, R0 ;  /* 0x0000000022007221 */ /* 0x000fe80000010000 */
[----:B------:R-:W-:Y:S04]  /*284c0*/  FADD.FTZ R0, R172, R0 ;  /* 0x00000000ac007221 */ /* 0x000fe80000010000 */
[----:B------:R-:W-:Y:S01]  /*284d0*/  FADD.FTZ R250, R166, R0 ;  /* 0x00000000a6fa7221 */ /* 0x000fe20000010000 */
[----:B------:R-:W-:Y:S01]  /*284e0*/  MOV R0, R3 ;  /* 0x0000000300007202 */ /* 0x000fe20000000f00 */
[----:B------:R-:W-:-:S05]  /*284f0*/  @P0 BRA `(.L_x_8491) ;  /* 0xffffa59000000947 */ /* 0x000fca000383ffff */
.L_x_8482:
        /* <DEDUP_REMOVED lines=11> */
.L_x_8510:
[----:B---3--:R-:W-:Y:S01]  /*285b0*/  FADD.FTZ R11, R10, R250 ;  /* 0x000000fa0a0b7221 */ /* 0x008fe20000010000 */
[----:B------:R-:W-:Y:S05]  /*285c0*/  BRA.DIV ~URZ, `(.L_x_8493) ;  /* 0x00001e427f007947 */ /* 0x000fea000b800000 */
[----:B------:R-:W3:Y:S04]  /*285d0*/  SHFL.BFLY PT, R12, R251, 0x2, 0x1f ;  /* 0x0c401f00fb0c7f89 */ /* 0x000ee800000e0000 */
[----:B------:R-:W4:Y:S01]  /*285e0*/  SHFL.BFLY PT, R2, R11, 0x1, 0x1f ;  /* 0x0c201f000b027f89 */ /* 0x000f2200000e0000 */
[----:B---3--:R-:W-:Y:S02]  /*285f0*/  FADD.FTZ R12, R12, R251 ;  /* 0x000000fb0c0c7221 */ /* 0x008fe40000010000 */
[----:B----4-:R-:W-:-:S03]  /*28600*/  FADD.FTZ R2, R11, R2 ;  /* 0x000000020b027221 */ /* 0x010fc60000010000 */
[----:B------:R3:W4:Y:S04]  /*28610*/  SHFL.BFLY PT, R10, R12, 0x1, 0x1f ;  /* 0x0c201f000c0a7f89 */ /* 0x00072800000e0000 */
.L_x_8511:
        /* <DEDUP_REMOVED lines=234> */
[----:B-1----:R-:W2:Y:S04]  /*294c0*/  LD.E.64 R14, [R4.64+0xb0] ;  /* 0x0000b004040e7980 */ /* 0x002ea8000c101b00 */
        /* <DEDUP_REMOVED lines=8> */
[----:B----4-:R-:W-:Y:S01]  /*29550*/  LEA.HI R17, R144, R144, RZ, 0x1 ;  /* 0x0000009090117211 */ /* 0x010fe200078f08ff */
[----:B------:R-:W-:Y:S01]  /*29560*/  @P4 MUFU.LG2 R2, R2 ;  /* 0x0000000200024308 */ /* 0x000fe20000000c00 */
[----:B------:R-:W-:Y:S01]  /*29570*/  LOP3.LUT R12, R12, 0xffffffe0, RZ, 0xc0, !PT ;  /* 0xffffffe00c0c7812 */ /* 0x000fe200078ec0ff */
[----:B------:R-:W-:Y:S01]  /*29580*/  BSSY B0, `(.L_x_8494) ;  /* 0x0000055000007945 */ /* 0x000fe20003800000 */
[C---:B------:R-:W-:Y:S02]  /*29590*/  SHF.L.U32 R19, R17.reuse, 0x2, RZ ;  /* 0x0000000211137819 */ /* 0x040fe400000006ff */
[----:B------:R-:W-:Y:S02]  /*295a0*/  IADD3 R12, -R12, R9, RZ ;  /* 0x000000090c0c7210 */ /* 0x000fe40007ffe1ff */
        /* <DEDUP_REMOVED lines=24> */
[----:B------:R-:W-:Y:S02]  /*29730*/  IADD3 R146, R11, -R146, RZ ;  /* 0x800000920b927210 */ /* 0x000fe40007ffe0ff */
[----:B------:R-:W-:Y:S02]  /*29740*/  SHF.L.U32 R152, R144, 0x2, RZ ;  /* 0x0000000290987819 */ /* 0x000fe400000006ff */
[----:B------:R-:W-:Y:S02]  /*29750*/  MOV R9, 0xff800000 ;  /* 0xff80000000097802 */ /* 0x000fe40000000f00 */
[----:B------:R-:W-:Y:S01]  /*29760*/  MOV R11, 0xff800000 ;  /* 0xff800000000b7802 */ /* 0x000fe20000000f00 */
[----:B-----5:R-:W-:Y:S01]  /*29770*/  @P3 FFMA.FTZ R11, R3, R0, R6 ;  /* 0x00000000030b3223 */ /* 0x020fe20000010006 */
        /* <DEDUP_REMOVED lines=36> */
[----:B------:R-:W-:Y:S02]  /*299c0*/  IMAD R14, R14, R145, R238 ;  /* 0x000000910e0e7224 */ /* 0x000fe400078e02ee */
[----:B------:R-:W-:Y:S02]  /*299d0*/  @P4 FMUL.FTZ R145, R2, 0.69314718246459960938 ;  /* 0x3f31721802914820 */ /* 0x000fe40000410000 */
[----:B------:R-:W-:Y:S02]  /*299e0*/  IMAD R14, R15, R14, R7 ;  /* 0x0000000e0f0e7224 */ /* 0x000fe400078e0207 */
[----:B------:R-:W-:Y:S01]  /*299f0*/  @P4 FFMA.FTZ R9, R164, R0, R145 ;  /* 0x00000000a4094223 */ /* 0x000fe20000010091 */
[----:B------:R-:W-:Y:S05]  /*29a00*/  @P0 BRA `(.L_x_8495) ;  /* 0x000000c000000947 */ /* 0x000fea0003800000 */
[----:B-1--4-:R-:W-:Y:S01]  /*29a10*/  IMAD R3, R233, -0x40, R236 ;  /* 0xffffffc0e9037824 */ /* 0x012fe200078e02ec */
[----:B------:R-:W-:Y:S01]  /*29a20*/  IADD3 R2, R146, 0x8, RZ ;  /* 0x0000000892027810 */ /* 0x000fe20007ffe0ff */
[----:B------:R-:W-:Y:S01]  /*29a30*/  ULDC.64 UR4, c[0x0][0x118] ;  /* 0x0000460000047ab9 */ /* 0x000fe20000000a00 */
[----:B------:R-:W-:-:S02]  /*29a40*/  SHF.R.S32.HI R7, RZ, 0x1f, R14 ;  /* 0x0000001fff077819 */ /* 0x000fc4000001140e */
[----:B------:R-:W-:Y:S02]  /*29a50*/  IADD3 R0, P0, R14, R146, RZ ;  /* 0x000000920e007210 */ /* 0x000fe40007f1e0ff */
[-C--:B------:R-:W-:Y:S02]  /*29a60*/  ISETP.GE.AND P2, PT, R146, R3.reuse, PT ;  /* 0x000000039200720c */ /* 0x080fe40003f46270 */
[----:B------:R-:W-:Y:S02]  /*29a70*/  ISETP.GE.AND P1, PT, R2, R3, PT ;  /* 0x000000030200720c */ /* 0x000fe40003f26270 */
[----:B------:R-:W-:Y:S02]  /*29a80*/  LEA.HI.X.SX32 R7, R146, R7, 0x1, P0 ;  /* 0x0000000792077211 */ /* 0x000fe400000f0eff */
[----:B------:R-:W-:-:S04]  /*29a90*/  LEA R2, P0, R0, R150, 0x2 ;  /* 0x0000009600027211 */ /* 0x000fc800078010ff */
[----:B------:R-:W-:-:S05]  /*29aa0*/  LEA.HI.X R3, R0, R151, R7, 0x2, P0 ;  /* 0x0000009700037211 */ /* 0x000fca00000f1407 */
[----:B------:R1:W-:Y:S04]  /*29ab0*/  @!P2 ST.E [R2.64], R9 ;  /* 0x000000090200a985 */ /* 0x0003e8000c101904 */
[----:B------:R1:W-:Y:S02]  /*29ac0*/  @!P1 ST.E [R2.64+0x20], R11 ;  /* 0x0000200b02009985 */ /* 0x0003e4000c101904 */
.L_x_8495:
[----:B-1--4-:R-:W-:Y:S05]  /*29ad0*/  BSYNC B0 ;  /* 0x0000000000007941 */ /* 0x012fea0003800000 */
.L_x_8494:
        /* <DEDUP_REMOVED lines=25> */
.L_x_8497:
[----:B------:R-:W-:Y:S05]  /*29c70*/  BSYNC B0 ;  /* 0x0000000000007941 */ /* 0x000fea0003800000 */
.L_x_8496:
        /* <DEDUP_REMOVED lines=15> */
.L_x_8499:
[----:B------:R-:W-:Y:S05]  /*29d70*/  BSYNC B0 ;  /* 0x0000000000007941 */ /* 0x000fea0003800000 */
.L_x_8498:
        /* <DEDUP_REMOVED lines=15> */
.L_x_8501:
[----:B------:R-:W-:Y:S05]  /*29e70*/  BSYNC B0 ;  /* 0x0000000000007941 */ /* 0x000fea0003800000 */
.L_x_8500:
        /* <DEDUP_REMOVED lines=15> */
.L_x_8503:
[----:B------:R-:W-:Y:S05]  /*29f70*/  BSYNC B0 ;  /* 0x0000000000007941 */ /* 0x000fea0003800000 */
.L_x_8502:
        /* <DEDUP_REMOVED lines=15> */
.L_x_8505:
[----:B------:R-:W-:Y:S05]  /*2a070*/  BSYNC B0 ;  /* 0x0000000000007941 */ /* 0x000fea0003800000 */
.L_x_8504:
        /* <DEDUP_REMOVED lines=15> */
.L_x_8507:
[----:B------:R-:W-:Y:S05]  /*2a170*/  BSYNC B0 ;  /* 0x0000000000007941 */ /* 0x000fea0003800000 */
.L_x_8506:
        /* <DEDUP_REMOVED lines=15> */
.L_x_8509:
[----:B------:R-:W-:Y:S05]  /*2a270*/  BSYNC B0 ;  /* 0x0000000000007941 */ /* 0x000fea0003800000 */
.L_x_8508:
[----:B------:R-:W-:Y:S01]  /*2a280*/  IADD3 R10, R10, 0x38, RZ ;  /* 0x000000380a0a7810 */ /* 0x000fe20007ffe0ff */
[----:B------:R-:W-:-:S03]  /*2a290*/  IMAD.MOV.U32 R235, RZ, RZ, 0x0 ;  /* 0x00000000ffeb7424 */ /* 0x000fc600078e00ff */
[----:B------:R-:W-:-:S13]  /*2a2a0*/  ISETP.GE.AND P0, PT, R10, R233, PT ;  /* 0x000000e90a00720c */ /* 0x000fda0003f06270 */
[----:B------:R-:W-:Y:S05]  /*2a2b0*/  @P0 RET.REL.NODEC R234 `(_ZN5flash24flash_fwd_splitkv_kernelI23Flash_fwd_kernel_traitsILi256ELi64ELi64ELi4ELb0ELb0EN7cutlass10bfloat16_tE19Flash_kernel_traitsILi256ELi64ELi64ELi4ES3_EELb0ELb1ELb1ELb0ELb0ELb0ELb1ELb1EEEvNS_16Flash_fwd_paramsE) ;  /* 0xfffd5d40ea000950 */ /* 0x000fea0003c3ffff */
        /* <DEDUP_REMOVED lines=11> */
[----:B------:R-:W-:Y:S05]  /*2a370*/  @P0 RET.REL.NODEC R234 `(_ZN5flash24flash_fwd_splitkv_kernelI23Flash_fwd_kernel_traitsILi256ELi64ELi64ELi4ELb0ELb0EN7cutlass10bfloat16_tE19Flash_kernel_traitsILi256ELi64ELi64ELi4ES3_EELb0ELb1ELb1ELb0ELb0ELb0ELb1ELb1EEEvNS_16Flash_fwd_paramsE) ;  /* 0xfffd5c80ea000950 */ /* 0x000fea0003c3ffff */
[----:B------:R-:W-:Y:S01]  /*2a380*/  MOV R235, 0x0 ;  /* 0x0000000000eb7802 */ /* 0x000fe20000000f00 */
[----:B------:R-:W-:-:S02]  /*2a390*/  ULDC.64 UR4, c[0x0][0x118] ;  /* 0x0000460000047ab9 */ /* 0x000fc40000000a00 */
[----:B------:R2:W-:Y:S01]  /*2a3a0*/  ST.E.128 [R8.64+0xe300], R16 ;  /* 0x00e3001008007985 */ /* 0x0005e2000c101d04 */
[----:B------:R-:W-:Y:S05]  /*2a3b0*/  RET.REL.NODEC R234 `(_ZN5flash24flash_fwd_splitkv_kernelI23Flash_fwd_kernel_traitsILi256ELi64ELi64ELi4ELb0ELb0EN7cutlass10bfloat16_tE19Flash_kernel_traitsILi256ELi64ELi64ELi4ES3_EELb0ELb1ELb1ELb0ELb0ELb0ELb1ELb1EEEvNS_16Flash_fwd_paramsE) ;  /* 0xfffd5c40ea007950 */ /* 0x000fea0003c3ffff */
.L_x_8492:
[----:B------:R-:W-:Y:S01]  /*2a3c0*/  IMAD.MOV.U32 R12, RZ, RZ, R250 ;  /* 0x000000ffff0c7224 */ /* 0x000fe200078e00fa */
[----:B------:R-:W-:Y:S02]  /*2a3d0*/  MOV R9, 0x2 ;  /* 0x0000000200097802 */ /* 0x000fe40000000f00 */
[----:B------:R-:W-:Y:S02]  /*2a3e0*/  MOV R8, 0x2a400 ;  /* 0x0002a40000087802 */ /* 0x000fe40000000f00 */
[----:B-1---5:R-:W-:Y:S05]  /*2a3f0*/  CALL.REL.NOINC `($__internal_36_$__cuda_sm70_shflsync_bfly_p) ;  /* 0x000000f000007944 */ /* 0x022fea0003c00000 */
[----:B-12---:R-:W-:Y:S05]  /*2a400*/  BRA `(.L_x_8510) ;  /* 0xffffe1a000007947 */ /* 0x006fea000383ffff */
.L_x_8493:
[----:B------:R-:W-:Y:S01]  /*2a410*/  IMAD.MOV.U32 R12, RZ, RZ, R11 ;  /* 0x000000ffff0c7224 */ /* 0x000fe200078e000b */
[----:B------:R-:W-:Y:S02]  /*2a420*/  MOV R9, 0x1 ;  /* 0x0000000100097802 */ /* 0x000fe40000000f00 */
[----:B------:R-:W-:Y:S02]  /*2a430*/  MOV R8, 0x2a450 ;  /* 0x0002a45000087802 */ /* 0x000fe40000000f00 */
[----:B-12--5:R-:W-:Y:S05]  /*2a440*/  CALL.REL.NOINC `($__internal_36_$__cuda_sm70_shflsync_bfly_p) ;  /* 0x000000a000007944 */ /* 0x026fea0003c00000 */
[----:B--2---:R-:W-:Y:S01]  /*2a450*/  FADD.FTZ R2, R11, R10 ;  /* 0x0000000a0b027221 */ /* 0x004fe20000010000 */
[----:B-1----:R-:W-:Y:S02]  /*2a460*/  MOV R12, R251 ;  /* 0x000000fb000c7202 */ /* 0x002fe40000000f00 */
[----:B------:R-:W-:-:S02]  /*2a470*/  MOV R9, 0x2 ;  /* 0x0000000200097802 */ /* 0x000fc40000000f00 */
[----:B------:R-:W-:Y:S02]  /*2a480*/  MOV R8, 0x2a4a0 ;  /* 0x0002a4a000087802 */ /* 0x000fe40000000f00 */
[----:B------:R-:W-:Y:S05]  /*2a490*/  CALL.REL.NOINC `($__internal_36_$__cuda_sm70_shflsync_bfly_p) ;  /* 0x0000005000007944 */ /* 0x000fea0003c00000 */
[----:B-12---:R-:W-:Y:S01]  /*2a4a0*/  FADD.FTZ R12, R251, R10 ;  /* 0x0000000afb0c7221 */ /* 0x006fe20000010000 */
[----:B------:R-:W-:Y:S02]  /*2a4b0*/  MOV R9, 0x1 ;  /* 0x0000000100097802 */ /* 0x000fe40000000f00 */
[----:B------:R-:W-:Y:S02]  /*2a4c0*/  MOV R8, 0x2a4e0 ;  /* 0x0002a4e000087802 */ /* 0x000fe40000000f00 */
[----:B------:R-:W-:Y:S05]  /*2a4d0*/  CALL.REL.NOINC `($__internal_36_$__cuda_sm70_shflsync_bfly_p) ;  /* 0x0000001000007944 */ /* 0x000fea0003c00000 */
[----:B-12---:R-:W-:Y:S05]  /*2a4e0*/  BRA `(.L_x_8511) ;  /* 0xffffe13000007947 */ /* 0x006fea000383ffff */
        .weak           $__internal_36_$__cuda_sm70_shflsync_bfly_p
        .type           $__internal_36_$__cuda_sm70_shflsync_bfly_p,@function
        .size           $__internal_36_$__cuda_sm70_shflsync_bfly_p,(.L_x_8917 - $__internal_36_$__cuda_sm70_shflsync_bfly_p)
$__internal_36_$__cuda_sm70_shflsync_bfly_p:
[----:B------:R-:W-:Y:S01]  /*2a4f0*/  MOV R14, R8 ;  /* 0x00000008000e7202 */ /* 0x000fe20000000f00 */
[----:B------:R-:W-:Y:S04]  /*2a500*/  WARPSYNC R6 ;  /* 0x0000000600007348 */ /* 0x000fe80003800000 */
[----:B------:R-:W-:Y:S01]  /*2a510*/  MOV R15, 0x0 ;  /* 0x00000000000f7802 */ /* 0x000fe20000000f00 */
[----:B------:R1:W2:Y:S03]  /*2a520*/  SHFL.BFLY PT, R10, R12, R9, R7 ;  /* 0x0c0000090c0a7389 */ /* 0x0002a600000e0007 */
[----:B------:R-:W-:Y:S05]  /*2a530*/  RET.REL.NODEC R14 `(_ZN5flash24flash_fwd_splitkv_kernelI23Flash_fwd_kernel_traitsILi256ELi64ELi64ELi4ELb0ELb0EN7cutlass10bfloat16_tE19Flash_kernel_traitsILi256ELi64ELi64ELi4ES3_EELb0ELb1ELb1ELb0ELb0ELb0ELb1ELb1EEEvNS_16Flash_fwd_paramsE) ;  /* 0xfffd5ac00e007950 */ /* 0x000fea0003c3ffff */
.L_x_8512:
        /* <DEDUP_REMOVED lines=12> */
.L_x_8917:


//--------------------- .text._ZN5flash24flash_fwd_splitkv_kernelI23Flash_fwd_kernel_traitsILi256ELi64ELi64ELi4ELb0ELb0EN7cutlass10bfloat16_tE19Flash_kernel_traitsILi256ELi64ELi64ELi4ES3_EELb0ELb1ELb1ELb0ELb0ELb1ELb1ELb1EEEvNS_16Flash_fwd_paramsE --------------------------
	.section	.text._ZN5flash24flash_fwd_splitkv_kernelI23Flash_fwd_kernel_traitsILi256ELi64ELi64ELi4ELb0ELb0EN7cutlass10bfloat16_tE19Flash_kernel_traitsILi256ELi64ELi64ELi4ES3_EELb0ELb1ELb1ELb0ELb0ELb1ELb1ELb1EEEvNS_16Flash_fwd_paramsE,"ax",@progbits
	.sectioninfo	@"SHI_REGISTERS=255"
	.align	128
        .global         _ZN5flash24flash_fwd_splitkv_kernelI23Flash_fwd_kernel_traitsILi256ELi64ELi64ELi4ELb0ELb0EN7cutlass10bfloat16_tE19Flash_kernel_traitsILi256ELi64ELi64ELi4ES3_EELb0ELb1ELb1ELb0ELb0ELb1ELb1ELb1EEEvNS_16Flash_fwd_paramsE
        .type           _ZN5flash24flash_fwd_splitkv_kernelI23Flash_fwd_kernel_traitsILi256ELi64ELi64ELi4ELb0ELb0EN7cutlass10bfloat16_tE19Flash_kernel_traitsILi256ELi64ELi64ELi4ES3_EELb0ELb1ELb1ELb0ELb0ELb1ELb1ELb1EEEvNS_16Flash_fwd_paramsE,@function
        .size           _ZN5flash24flash_fwd_splitkv_kernelI23Flash_fwd_kernel_traitsILi256ELi64ELi64ELi4ELb0ELb0EN7cutlass10bfloat16_tE19Flash_kernel_traitsILi256ELi64ELi64ELi4ES3_EELb0ELb1ELb1ELb0ELb0ELb1ELb1ELb1EEEvNS_16Flash_fwd_paramsE,(.L_x_8919 - _ZN5flash24flash_fwd_splitkv_kernelI23Flash_fwd_kernel_traitsILi256ELi64ELi64ELi4ELb0ELb0EN7cutlass10bfloat16_tE19Flash_kernel_traitsILi256ELi64ELi64ELi4ES3_EELb0ELb1ELb1ELb0ELb0ELb1ELb1ELb1EEEvNS_16Flash_fwd_paramsE)
        .other          _ZN5flash24flash_fwd_splitkv_kernelI23Flash_fwd_kernel_traitsILi256ELi64ELi64ELi4ELb0ELb0EN7cutlass10bfloat16_tE19Flash_kernel_traitsILi256ELi64ELi64ELi4ES3_EELb0ELb1ELb1ELb0ELb0ELb1ELb1ELb1EEEvNS_16Flash_fwd_paramsE,@"STO_CUDA_ENTRY STV_DEFAULT"
_ZN5flash24flash_fwd_splitkv_kernelI23Flash_fwd_kernel_traitsILi256ELi64ELi64ELi4ELb0ELb0EN7cutlass10bfloat16_tE19Flash_kernel_traitsILi256ELi64ELi64ELi4ES3_EELb0ELb1ELb1ELb0ELb0ELb1ELb1ELb1EEEvNS_16Flash_fwd_paramsE:
.text._ZN5flash24flash_fwd_splitkv_kernelI23Flash_fwd_kernel_traitsILi256ELi64ELi64ELi4ELb0ELb0EN7cutlass10bfloat16_tE19Flash_kernel_traitsILi256ELi64ELi64ELi4ES3_EELb0ELb1ELb1ELb0ELb0ELb1ELb1ELb1EEEvNS_16Flash_fwd_paramsE:
        /* <DEDUP_REMOVED lines=30> */
[----:B---34-:R-:W-:Y:S05]  /*01e0*/  CALL.REL.NOINC `($_ZN5flash24flash_fwd_splitkv_kernelI23Flash_fwd_kernel_traitsILi256ELi64ELi64ELi4ELb0ELb0EN7cutlass10bfloat16_tE19Flash_kernel_traitsILi256ELi64ELi64ELi4ES3_EELb0ELb1ELb1ELb0ELb0ELb1ELb1ELb1EEEvNS_16Flash_fwd_paramsE$_ZN5flash30compute_attn_1rowblock_splitkvI23Flash_fwd_kernel_traitsILi256ELi64ELi64ELi4ELb0ELb0EN7cutlass10bfloat16_tE19Flash_kernel_traitsILi256ELi64ELi64ELi4ES3_EELb0ELb1ELb1ELb0ELb0ELb1ELb1ELb1ENS_16Flash_fwd_paramsEEEvRKT8_iiiii) ;  /* 0x0000002000007944 */ /* 0x018fea0003c00000 */
[----:B------:R-:W-:Y:S05]  /*01f0*/  BSYNC B4 ;  /* 0x0000000000047941 */ /* 0x000fea0003800000 */
.L_x_8513:
[----:B------:R-:W-:Y:S05]  /*0200*/  EXIT ;  /* 0x000000000000794d */ /* 0x000fea0003800000 */
        .type           $_ZN5flash24flash_fwd_splitkv_kernelI23Flash_fwd_kernel_traitsILi256ELi64ELi64ELi4ELb0ELb0EN7cutlass10bfloat16_tE19Flash_kernel_traitsILi256ELi64ELi64ELi4ES3_EELb0ELb1ELb1ELb0ELb0ELb1ELb1ELb1EEEvNS_16Flash_fwd_paramsE$_ZN5flash30compute_attn_1rowblock_splitkvI23Flash_fwd_kernel_traitsILi256ELi64ELi64ELi4ELb0ELb0EN7cutlass10bfloat16_tE19Flash_kernel_traitsILi256ELi64ELi64ELi4ES3_EELb0ELb1ELb1ELb0ELb0ELb1ELb1ELb1ENS_16Flash_fwd_paramsEEEvRKT8_iiiii,@function
        .size           $_ZN5flash24flash_fwd_splitkv_kernelI23Flash_fwd_kernel_traitsILi256ELi64ELi64ELi4ELb0ELb0EN7cutlass10bfloat16_tE19Flash_kernel_traitsILi256ELi64ELi64ELi4ES3_EELb0ELb1ELb1ELb0ELb0ELb1ELb1ELb1EEEvNS_16Flash_fwd_paramsE$_ZN5flash30compute_attn_1rowblock_splitkvI23Flash_fwd_kernel_traitsILi256ELi64ELi64ELi4ELb0ELb0EN7cutlass10bfloat16_tE19Flash_kernel_traitsILi256ELi64ELi64ELi4ES3_EELb0ELb1ELb1ELb0ELb0ELb1ELb1ELb1ENS_16Flash_fwd_paramsEEEvRKT8_iiiii,($__internal_37_$__cuda_sm70_shflsync_bfly_p - $_ZN5flash24flash_fwd_splitkv_kernelI23Flash_fwd_kernel_traitsILi256ELi64ELi64ELi4ELb0ELb0EN7cutlass10bfloat16_tE19Flash_kernel_traitsILi256ELi64ELi64ELi4ES3_EELb0ELb1ELb1ELb0ELb0ELb1ELb1ELb1EEEvNS_16Flash_fwd_paramsE$_ZN5flash30compute_attn_1rowblock_splitkvI23Flash_fwd_kernel_traitsILi256ELi64ELi64ELi4ELb0ELb0EN7cutlass10bfloat16_tE19Flash_kernel_traitsILi256ELi64ELi64ELi4ES3_EELb0ELb1ELb1ELb0ELb0ELb1ELb1ELb1ENS_16Flash_fwd_paramsEEEvRKT8_iiiii)
$_ZN5flash24flash_fwd_splitkv_kernelI23Flash_fwd_kernel_traitsILi256ELi64ELi64ELi4ELb0ELb0EN7cutlass10bfloat16_tE19Flash_kernel_traitsILi256ELi64ELi64ELi4ES3_EELb0ELb1ELb1ELb0ELb0ELb1ELb1ELb1EEEvNS_16Flash_fwd_paramsE$_ZN5flash30compute_attn_1rowblock_splitkvI23Flash_fwd_kernel_traitsILi256ELi64ELi64ELi4ELb0ELb0EN7cutlass10bfloat16_tE19Flash_kernel_traitsILi256ELi64ELi64ELi4ES3_EELb0ELb1ELb1ELb0ELb0ELb1ELb1ELb1ENS_16Flash_fwd_paramsEEEvRKT8_iiiii:
        /* <DEDUP_REMOVED lines=20> */
.L_x_8515:
[----:B------:R-:W-:Y:S05]  /*0350*/  BSYNC B0 ;  /* 0x0000000000007941 */ /* 0x000fea0003800000 */
.L_x_8514:
        /* <DEDUP_REMOVED lines=17> */
.L_x_8517:
[----:B------:R4:W5:Y:S02]  /*0470*/  LD.E R61, [R10.64+0xb8] ;  /* 0x0000b8060a3d7980 */ /* 0x000964000c101900 */
.L_x_8518:
[----:B------:R-:W-:Y:S05]  /*0480*/  BSYNC B0 ;  /* 0x0000000000007941 */ /* 0x000fea0003800000 */
.L_x_8516:
        /* <DEDUP_REMOVED lines=10> */
.L_x_8520:
[----:B------:R-:W2:Y:S01]  /*0530*/  LD.E.64 R2, [R10.64+0x108] ;  /* 0x000108060a027980 */ /* 0x000ea2000c101b00 */
[----:B------:R-:W-:Y:S01]  /*0540*/  BSSY B0, `(.L_x_8522) ;  /* 0x0000006000007945 */ /* 0x000fe20003800000 */
[----:B------:R-:W-:Y:S01]  /*0550*/  IMAD.MOV.U32 R52, RZ, RZ, RZ ;  /* 0x000000ffff347224 */ /* 0x000fe200078e00ff */
[----:B--2---:R-:W-:-:S04]  /*0560*/  ISETP.NE.U32.AND P0, PT, R2, RZ, PT ;  /* 0x000000ff0200720c */ /* 0x004fc80003f05070 */
[----:B------:R-:W-:-:S13]  /*0570*/  ISETP.NE.AND.EX P0, PT, R3, RZ, PT, P0 ;  /* 0x000000ff0300720c */ /* 0x000fda0003f05300 */
[----:B------:R-:W-:Y:S05]  /*0580*/  @!P0 BRA `(.L_x_8523) ;  /* 0x0000001000008947 */ /* 0x000fea0003800000 */
[----:B------:R2:W5:Y:S02]  /*0590*/  LD.E R52, [R10.64+0xbc] ;  /* 0x0000bc060a347980 */ /* 0x000564000c101900 */
.L_x_8523:
[----:B------:R-:W-:Y:S05]  /*05a0*/  BSYNC B0 ;  /* 0x0000000000007941 */ /* 0x000fea0003800000 */
.L_x_8522:
[----:B-----5:R-:W-:Y:S02]  /*05b0*/  IADD3 R52, R61, R52, RZ ;  /* 0x000000343d347210 */ /* 0x020fe40007ffe0ff */
.L_x_8521:
[----:B------:R-:W-:Y:S05]  /*05c0*/  BSYNC B1 ;  /* 0x0000000000017941 */ /* 0x000fea0003800000 */
.L_x_8519:
[----:B------:R-:W-:Y:S01]  /*05d0*/  IMAD.SHL.U32 R54, R234, 0x40, RZ ;  /* 0x00000040ea367824 */ /* 0x000fe200078e00ff */
[----:B------:R-:W-:Y:S01]  /*05e0*/  MOV R2, R233 ;  /* 0x000000e900027202 */ /* 0x000fe20000000f00 */
[----:B------:R-:W-:-:S03]  /*05f0*/  IMAD.MOV.U32 R3, RZ, RZ, 0x0 ;  /* 0x00000000ff037424 */ /* 0x000fc600078e00ff */
[----:B------:R-:W-:-:S13]  /*0600*/  ISETP.GT.AND P0, PT, R235, R54, PT ;  /* 0x00000036eb00720c */ /* 0x000fda0003f04270 */
[----:B------:R-:W-:Y:S05]  /*0610*/  @!P0 RET.REL.NODEC R2 `(_ZN5flash24flash_fwd_splitkv_kernelI23Flash_fwd_kernel_traitsILi256ELi64ELi64ELi4ELb0ELb0EN7cutlass10bfloat16_tE19Flash_kernel_traitsILi256ELi64ELi64ELi4ES3_EELb0ELb1ELb1ELb0ELb0ELb1ELb1ELb1EEEvNS_16Flash_fwd_paramsE) ;  /* 0xfffff9e002008950 */ /* 0x000fea0003c3ffff */
[----:B------:R-:W4:Y:S04]  /*0620*/  LD.E R0, [R10.64+0xb8] ;  /* 0x0000b8060a007980 */ /* 0x000f28000c101900 */
[----:B-1----:R-:W5:Y:S04]  /*0630*/  LD.E R7, [R10.64+0x184] ;  /* 0x000184060a077980 */ /* 0x002f68000c101900 */
[----:B--2---:R-:W2:Y:S01]  /*0640*/  LD.E R4, [R10.64+0x188] ;  /* 0x000188060a047980 */ /* 0x004ea2000c101900 */
        /* <DEDUP_REMOVED lines=89> */
.L_x_8526:
[----:B------:R-:W-:Y:S05]  /*0be0*/  BSYNC B0 ;  /* 0x0000000000007941 */ /* 0x000fea0003800000 */
.L_x_8525:
        /* <DEDUP_REMOVED lines=12> */
.L_x_8528:
[----:B------:R-:W-:Y:S05]  /*0cb0*/  BSYNC B0 ;  /* 0x0000000000007941 */ /* 0x000fea0003800000 */
.L_x_8527:
        /* <DEDUP_REMOVED lines=12> */
.L_x_8530:
[----:B------:R-:W-:Y:S05]  /*0d80*/  BSYNC B0 ;  /* 0x0000000000007941 */ /* 0x000fea0003800000 */
.L_x_8529:
        /* <DEDUP_REMOVED lines=12> */
.L_x_8532:
[----:B------:R-:W-:Y:S05]  /*0e50*/  BSYNC B0 ;  /* 0x0000000000007941 */ /* 0x000fea0003800000 */
.L_x_8531:
        /* <DEDUP_REMOVED lines=12> */
.L_x_8534:
[----:B------:R-:W-:Y:S05]  /*0f20*/  BSYNC B0 ;  /* 0x0000000000007941 */ /* 0x000fea0003800000 */
.L_x_8533:
        /* <DEDUP_REMOVED lines=12> */
.L_x_8536:
[----:B------:R-:W-:Y:S05]  /*0ff0*/  BSYNC B0 ;  /* 0x0000000000007941 */ /* 0x000fea0003800000 */
.L_x_8535:
        /* <DEDUP_REMOVED lines=12> */
.L_x_8538:
[----:B------:R-:W-:Y:S05]  /*10c0*/  BSYNC B0 ;  /* 0x0000000000007941 */ /* 0x000fea0003800000 */
.L_x_8537:
        /* <DEDUP_REMOVED lines=12> */
.L_x_8540:
[----:B------:R-:W-:Y:S05]  /*1190*/  BSYNC B0 ;  /* 0x0000000000007941 */ /* 0x000fea0003800000 */
.L_x_8539:
        /* <DEDUP_REMOVED lines=30> */
[----:B------:R-:W-:Y:S05]  /*1380*/  @P6 RET.REL.NODEC R4 `(_ZN5flash24flash_fwd_splitkv_kernelI23Flash_fwd_kernel_traitsILi256ELi64ELi64ELi4ELb0ELb0EN7cutlass10bfloat16_tE19Flash_kernel_traitsILi256ELi64ELi64ELi4ES3_EELb0ELb1ELb1ELb0ELb0ELb1ELb1ELb1EEEvNS_16Flash_fwd_paramsE) ;  /* 0xffffec7004006950 */ /* 0x000fea0003c3ffff */
[----:B-1----:R-:W-:-:S05]  /*1390*/  MOV R0, 0xff800000 ;  /* 0xff80000000007802 */ /* 0x002fca0000000f00 */
[----:B------:R1:W-:Y:S02]  /*13a0*/  ST.E [R2.64+0xe0], R0 ;  /* 0x0000e00002007985 */ /* 0x0003e4000c101906 */
[----:B-1----:R-:W-:Y:S02]  /*13b0*/  MOV R2, R233 ;  /* 0x000000e900027202 */ /* 0x002fe40000000f00 */
[----:B------:R-:W-:-:S04]  /*13c0*/  MOV R3, 0x0 ;  /* 0x0000000000037802 */ /* 0x000fc80000000f00 */
[----:B------:R-:W-:Y:S05]  /*13d0*/  RET.REL.NODEC R2 `(_ZN5flash24flash_fwd_splitkv_kernelI23Flash_fwd_kernel_traitsILi256ELi64ELi64ELi4ELb0ELb0EN7cutlass10bfloat16_tE19Flash_kernel_traitsILi256ELi64ELi64ELi4ES3_EELb0ELb1ELb1ELb0ELb0ELb1ELb1ELb1EEEvNS_16Flash_fwd_paramsE) ;  /* 0xffffec2002007950 */ /* 0x000fea0003c3ffff */
.L_x_8524:
        /* <DEDUP_REMOVED lines=60> */
[----:B------:R3:W2:Y:S02]  /*17a0*/  LD.E R3, [R6.64] ;  /* 0x0000000606037980 */ /* 0x0006a4000c101900 */
        /* <DEDUP_REMOVED lines=27> */
[----:B--2---:R-:W-:Y:S01]  /*1960*/  SHF.R.S32.HI R0, RZ, 0x1f, R3 ;  /* 0x0000001fff007819 */ /* 0x004fe20000011403 */
[----:B----4-:R-:W-:-:S04]  /*1970*/  IMAD R6, R15, R3, RZ ;  /* 0x000000030f067224 */ /* 0x010fc800078e02ff */
[C---:B------:R-:W-:Y:S02]  /*1980*/  IMAD R6, R14.reuse, R0, R6 ;  /* 0x000000000e067224 */ /* 0x040fe400078e0206 */
[----:B------:R-:W-:-:S04]  /*1990*/  IMAD.WIDE.U32 R14, R14, R3, RZ ;  /* 0x000000030e0e7225 */ /* 0x000fc800078e00ff */
[----:B------:R-:W-:Y:S02]  /*19a0*/  IMAD.IADD R15, R15, 0x1, R6 ;  /* 0x000000010f0f7824 */ /* 0x000fe400078e0206 */
[----:B------:R-:W-:Y:S02]  /*19b0*/  IMAD R6, R49, R13, RZ ;  /* 0x0000000d31067224 */ /* 0x000fe400078e02ff */
[----:B------:R-:W-:-:S04]  /*19c0*/  IMAD.WIDE.U32 R14, R13, R48, R14 ;  /* 0x000000300d0e7225 */ /* 0x000fc800078e000e */
[----:B------:R-:W-:Y:S02]  /*19d0*/  IMAD R4, R9, R3, RZ ;  /* 0x0000000309047224 */ /* 0x000fe400078e02ff */
[----:B------:R-:W-:Y:S02]  /*19e0*/  IMAD R6, R48, R7, R6 ;  /* 0x0000000730067224 */ /* 0x000fe400078e0206 */
[----:B------:R-:W-:-:S04]  /*19f0*/  IMAD.WIDE.U32 R22, R8, R3, RZ ;  /* 0x0000000308167225 */ /* 0x000fc800078e00ff */
[----:B------:R-:W-:Y:S01]  /*1a00*/  IMAD R4, R8, R0, R4 ;  /* 0x0000000008047224 */ /* 0x000fe200078e0204 */
[----:B------:R-:W-:Y:S01]  /*1a10*/  MOV R8, R14 ;  /* 0x0000000e00087202 */ /* 0x000fe20000000f00 */
[----:B------:R-:W-:Y:S01]  /*1a20*/  IMAD.IADD R9, R15, 0x1, R6 ;  /* 0x000000010f097824 */ /* 0x000fe200078e0206 */
[----:B------:R-:W-:Y:S01]  /*1a30*/  SHF.R.S32.HI R15, RZ, 0x1f, R16 ;  /* 0x0000001fff0f7819 */ /* 0x000fe20000011410 */
[----:B------:R-:W-:Y:S02]  /*1a40*/  IMAD R6, R19, R16, RZ ;  /* 0x0000001013067224 */ /* 0x000fe400078e02ff */
[----:B------:R-:W-:-:S04]  /*1a50*/  IMAD.WIDE.U32 R8, R16, R18, R8 ;  /* 0x0000001210087225 */ /* 0x000fc800078e0008 */
[----:B------:R-:W-:Y:S01]  /*1a60*/  IMAD R6, R18, R15, R6 ;  /* 0x0000000f12067224 */ /* 0x000fe200078e0206 */
[----:B------:R-:W-:Y:S01]  /*1a70*/  IADD3 R14, R23, R4, RZ ;  /* 0x00000004170e7210 */ /* 0x000fe20007ffe0ff */
[----:B------:R-:W-:Y:S01]  /*1a80*/  IMAD.MOV.U32 R19, RZ, RZ, R22 ;  /* 0x000000ffff137224 */ /* 0x000fe200078e0016 */
[----:B------:R-:W-:Y:S01]  /*1a90*/  MOV R3, R8 ;  /* 0x0000000800037202 */ /* 0x000fe20000000f00 */
[----:B------:R-:W-:Y:S01]  /*1aa0*/  IMAD.IADD R0, R9, 0x1, R6 ;  /* 0x0000000109007824 */ /* 0x000fe200078e0206 */
[----:B------:R-:W-:Y:S05]  /*1ab0*/  BRA `(.L_x_8543) ;  /* 0x0000054000007947 */ /* 0x000fea0003800000 */
.L_x_8542:
        /* <DEDUP_REMOVED lines=23> */
[-C--:B---3--:R-:W-:Y:S02]  /*1c30*/  @!P4 IMAD R2, R49, R15.reuse, RZ ;  /* 0x0000000f3102c224 */ /* 0x088fe400078e02ff */
[----:B------:R-:W-:Y:S01]  /*1c40*/  @!P4 IMAD.WIDE.U32 R30, R48, R15, RZ ;  /* 0x0000000f301ec225 */ /* 0x000fe200078e00ff */
[----:B------:R-:W-:-:S03]  /*1c50*/  ISETP.GT.U32.AND P0, PT, R3, R0, PT ;  /* 0x000000000300720c */ /* 0x000fc60003f04070 */
[----:B------:R-:W-:Y:S02]  /*1c60*/  @!P4 IMAD R2, R7, R48, R2 ;  /* 0x000000300702c224 */ /* 0x000fe400078e0202 */
[----:B------:R-:W-:Y:S01]  /*1c70*/  @P4 IMAD.IADD R8, R15, 0x1, R16 ;  /* 0x000000010f084824 */ /* 0x000fe200078e0210 */
[----:B-----5:R-:W-:Y:S02]  /*1c80*/  @!P4 SHF.R.S32.HI R7, RZ, 0x1f, R14 ;  /* 0x0000001fff07c819 */ /* 0x020fe4000001140e */
[----:B------:R-:W-:Y:S01]  /*1c90*/  @!P4 IADD3 R9, R31, R2, RZ ;  /* 0x000000021f09c210 */ /* 0x000fe20007ffe0ff */
[-C--:B------:R-:W-:Y:S02]  /*1ca0*/  @P4 IMAD R12, R49, R8.reuse, RZ ;  /* 0x00000008310c4224 */ /* 0x080fe400078e02ff */
[----:B------:R-:W-:-:S04]  /*1cb0*/  @P4 IMAD.WIDE.U32 R26, R48, R8, RZ ;  /* 0x00000008301a4225 */ /* 0x000fc800078e00ff */
[-C--:B------:R-:W-:Y:S02]  /*1cc0*/  @!P4 IMAD R2, R25, R14.reuse, RZ ;  /* 0x0000000e1902c224 */ /* 0x080fe400078e02ff */
[----:B------:R-:W-:Y:S02]  /*1cd0*/  @!P4 IMAD.MOV.U32 R8, RZ, RZ, R30 ;  /* 0x000000ffff08c224 */ /* 0x000fe400078e001e */
[C---:B------:R-:W-:Y:S02]  /*1ce0*/  @!P4 IMAD R2, R24.reuse, R7, R2 ;  /* 0x000000071802c224 */ /* 0x040fe400078e0202 */
[----:B------:R-:W-:Y:S01]  /*1cf0*/  @!P4 IMAD.WIDE.U32 R8, R24, R14, R8 ;  /* 0x0000000e1808c225 */ /* 0x000fe200078e0008 */
[----:B------:R-:W-:Y:S02]  /*1d00*/  @P4 IADD3 R12, R27, R12, RZ ;  /* 0x0000000c1b0c4210 */ /* 0x000fe40007ffe0ff */
[----:B------:R-:W-:Y:S01]  /*1d10*/  @!P0 IADD3 R0, R0, -R3, RZ ;  /* 0x8000000300008210 */ /* 0x000fe20007ffe0ff */
[----:B------:R-:W-:Y:S01]  /*1d20*/  @P4 IMAD.MOV.U32 R13, RZ, RZ, R26 ;  /* 0x000000ffff0d4224 */ /* 0x000fe200078e001a */
[----:B------:R-:W-:Y:S01]  /*1d30*/  @!P4 MOV R13, R8 ;  /* 0x00000008000dc202 */ /* 0x000fe20000000f00 */
[----:B------:R-:W-:Y:S01]  /*1d40*/  @!P4 IMAD.IADD R12, R9, 0x1, R2 ;  /* 0x00000001090cc824 */ /* 0x000fe200078e0202 */
[----:B------:R-:W-:-:S02]  /*1d50*/  ISETP.GE.U32.AND P3, PT, R0, R3, PT ;  /* 0x000000030000720c */ /* 0x000fc40003f66070 */
[----:B------:R-:W-:Y:S02]  /*1d60*/  LOP3.LUT R3, R236, R6, RZ, 0x3c, !PT ;  /* 0x00000006ec037212 */ /* 0x000fe400078e3cff */
[-C--:B------:R-:W-:Y:S02]  /*1d70*/  LOP3.LUT R13, R13, R12.reuse, RZ, 0x3c, !PT ;  /* 0x0000000c0d0d7212 */ /* 0x080fe400078e3cff */
[----:B------:R-:W-:Y:S02]  /*1d80*/  ISETP.GE.AND P1, PT, R3, RZ, PT ;  /* 0x000000ff0300720c */ /* 0x000fe40003f26270 */
[----:B------:R-:W-:Y:S02]  /*1d90*/  @!P0 IADD3 R4, R4, 0x1, RZ ;  /* 0x0000000104048810 */ /* 0x000fe40007ffe0ff */
[----:B------:R-:W-:Y:S02]  /*1da0*/  LOP3.LUT R12, R13, R12, RZ, 0x3c, !PT ;  /* 0x0000000c0d0c7212 */ /* 0x000fe400078e3cff */
[----:B------:R-:W-:-:S02]  /*1db0*/  ISETP.NE.AND P0, PT, R6, RZ, PT ;  /* 0x000000ff0600720c */ /* 0x000fc40003f05270 */
[----:B------:R-:W-:Y:S02]  /*1dc0*/  LEA R2, R165, 0xffffffc0, 0x6 ;  /* 0xffffffc0a5027811 */ /* 0x000fe400078e30ff */
[----:B------:R-:W-:Y:S01]  /*1dd0*/  LOP3.LUT R13, R13, R12, RZ, 0x3c, !PT ;  /* 0x0000000c0d0d7212 */ /* 0x000fe200078e3cff */
[----:B----4-:R-:W-:Y:S01]  /*1de0*/  @!P4 IMAD R8, R51, R15, RZ ;  /* 0x0000000f3308c224 */ /* 0x010fe200078e02ff */
[----:B------:R-:W-:Y:S01]  /*1df0*/  @!P4 SHF.R.S32.HI R0, RZ, 0x1f, R15 ;  /* 0x0000001fff00c819 */ /* 0x000fe2000001140f */
[-C--:B------:R-:W-:Y:S01]  /*1e00*/  IMAD R9, R49, R2.reuse, RZ ;  /* 0x0000000231097224 */ /* 0x080fe200078e02ff */
[----:B------:R-:W-:Y:S02]  /*1e10*/  SHF.R.S32.HI R7, RZ, 0x1f, R2 ;  /* 0x0000001fff077819 */ /* 0x000fe40000011402 */
[----:B------:R-:W-:Y:S01]  /*1e20*/  @P3 IADD3 R4, R4, 0x1, RZ ;  /* 0x0000000104043810 */ /* 0x000fe20007ffe0ff */
[----:B------:R-:W-:-:S04]  /*1e30*/  IMAD.WIDE.U32 R24, R48, R2, R12 ;  /* 0x0000000230187225 */ /* 0x000fc800078e000c */
[----:B------:R-:W-:Y:S02]  /*1e40*/  @!P4 IMAD R0, R0, R50, R8 ;  /* 0x000000320000c224 */ /* 0x000fe400078e0208 */
[----:B------:R-:W-:-:S04]  /*1e50*/  @!P4 IMAD.WIDE.U32 R12, R50, R15, RZ ;  /* 0x0000000f320cc225 */ /* 0x000fc800078e00ff */
[----:B------:R-:W-:Y:S02]  /*1e60*/  IMAD R9, R7, R48, R9 ;  /* 0x0000003007097224 */ /* 0x000fe400078e0209 */
[----:B------:R-:W-:Y:S02]  /*1e70*/  @P4 IMAD.IADD R15, R15, 0x1, R16 ;  /* 0x000000010f0f4824 */ /* 0x000fe400078e0210 */
[----:B------:R-:W-:Y:S01]  /*1e80*/  @!P1 IMAD.MOV R4, RZ, RZ, -R4 ;  /* 0x000000ffff049224 */ /* 0x000fe200078e0a04 */
[----:B------:R-:W-:Y:S01]  /*1e90*/  @!P0 LOP3.LUT R4, RZ, R6, RZ, 0x33, !PT ;  /* 0x00000006ff048212 */ /* 0x000fe200078e33ff */
[----:B------:R-:W-:Y:S01]  /*1ea0*/  IMAD.IADD R9, R25, 0x1, R9 ;  /* 0x0000000119097824 */ /* 0x000fe200078e0209 */
[----:B------:R-:W-:Y:S01]  /*1eb0*/  @!P4 IADD3 R17, R13, R0, RZ ;  /* 0x000000000d11c210 */ /* 0x000fe20007ffe0ff */
[-C--:B------:R-:W-:Y:S01]  /*1ec0*/  @P4 IMAD R3, R51, R15.reuse, RZ ;  /* 0x0000000f33034224 */ /* 0x080fe200078e02ff */
[----:B------:R-:W-:Y:S01]  /*1ed0*/  MOV R8, R24 ;  /* 0x0000001800087202 */ /* 0x000fe20000000f00 */
[----:B------:R-:W-:Y:S01]  /*1ee0*/  @P4 IMAD.WIDE.U32 R24, R50, R15, RZ ;  /* 0x0000000f32184225 */ /* 0x000fe200078e00ff */
[----:B------:R-:W-:-:S02]  /*1ef0*/  @!P4 MOV R16, R12 ;  /* 0x0000000c0010c202 */ /* 0x000fc40000000f00 */
[----:B------:R-:W-:Y:S01]  /*1f00*/  @!P4 SHF.R.S32.HI R0, RZ, 0x1f, R14 ;  /* 0x0000001fff00c819 */ /* 0x000fe2000001140e */
[----:B------:R-:W-:Y:S01]  /*1f10*/  @!P4 IMAD R12, R23, R14, RZ ;  /* 0x0000000e170cc224 */ /* 0x000fe200078e02ff */
[----:B------:R-:W-:Y:S01]  /*1f20*/  SHF.R.S32.HI R15, RZ, 0x1f, R4 ;  /* 0x0000001fff0f7819 */ /* 0x000fe20000011404 */
[----:B------:R-:W-:Y:S02]  /*1f30*/  IMAD R6, R19, R4, RZ ;  /* 0x0000000413067224 */ /* 0x000fe400078e02ff */
[----:B------:R-:W-:Y:S01]  /*1f40*/  @!P4 IMAD.WIDE.U32 R16, R22, R14, R16 ;  /* 0x0000000e1610c225 */ /* 0x000fe200078e0010 */
[----:B------:R-:W-:-:S03]  /*1f50*/  @P4 MOV R19, R24 ;  /* 0x0000001800134202 */ /* 0x000fc60000000f00 */
[----:B------:R-:W-:Y:S02]  /*1f60*/  @!P4 IMAD R0, R22, R0, R12 ;  /* 0x000000001600c224 */ /* 0x000fe400078e020c */
[----:B------:R-:W-:Y:S01]  /*1f70*/  IMAD.WIDE.U32 R8, R18, R4, R8 ;  /* 0x0000000412087225 */ /* 0x000fe200078e0008 */
[----:B------:R-:W-:-:S03]  /*1f80*/  @!P4 MOV R19, R16 ;  /* 0x000000100013c202 */ /* 0x000fc60000000f00 */
[----:B------:R-:W-:Y:S02]  /*1f90*/  IMAD R6, R18, R15, R6 ;  /* 0x0000000f12067224 */ /* 0x000fe400078e0206 */
[----:B------:R-:W-:Y:S01]  /*1fa0*/  @P4 IMAD.IADD R14, R25, 0x1, R3 ;  /* 0x00000001190e4824 */ /* 0x000fe200078e0203 */
[----:B------:R-:W-:Y:S01]  /*1fb0*/  MOV R3, R8 ;  /* 0x0000000800037202 */ /* 0x000fe20000000f00 */
[----:B------:R-:W-:Y:S01]  /*1fc0*/  @!P4 IMAD.IADD R14, R17, 0x1, R0 ;  /* 0x00000001110ec824 */ /* 0x000fe200078e0200 */
[----:B------:R-:W-:Y:S01]  /*1fd0*/  MOV R13, R2 ;  /* 0x00000002000d7202 */ /* 0x000fe20000000f00 */
[----:B------:R-:W-:Y:S01]  /*1fe0*/  IMAD.IADD R0, R9, 0x1, R6 ;  /* 0x0000000109007824 */ /* 0x000fe200078e0206 */
[----:B------:R-:W-:Y:S02]  /*1ff0*/  MOV R16, R4 ;  /* 0x0000000400107202 */ /* 0x000fe40000000f00 */
.L_x_8543:
[----:B-1----:R-:W-:Y:S05]  /*2000*/  BSYNC B0 ;  /* 0x0000000000007941 */ /* 0x002fea0003800000 */
.L_x_8541:
        /* <DEDUP_REMOVED lines=19> */
[----:B------:R-:W-:Y:S02]  /*2140*/  LEA.HI R4, R4, R6, RZ, 0x3 ;  /* 0x0000000604047211 */ /* 0x000fe400078f18ff */
[----:B------:R-:W-:Y:S02]  /*2150*/  IADD3 R30, P0, R18, R19, RZ ;  /* 0x00000013121e7210 */ /* 0x000fe40007f1e0ff */
[----:B------:R-:W-:Y:S02]  /*2160*/  SHF.R.S32.HI R19, RZ, 0x1f, R18 ;  /* 0x0000001fff137819 */ /* 0x000fe40000011412 */
[----:B------:R-:W-:-:S02]  /*2170*/  LEA.HI R12, R12, R56, RZ, 0x1 ;  /* 0x000000380c0c7211 */ /* 0x000fc400078f08ff */
[----:B------:R-:W-:Y:S01]  /*2180*/  LOP3.LUT R17, R4, 0xfffffff8, RZ, 0xc0, !PT ;  /* 0xfffffff804117812 */ /* 0x000fe200078ec0ff */
[-C--:B-----5:R-:W-:Y:S01]  /*2190*/  IMAD R7, R7, R50.reuse, RZ ;  /* 0x0000003207077224 */ /* 0x0a0fe200078e02ff */
[----:B------:R-:W-:Y:S01]  /*21a0*/  LOP3.LUT R12, R12, 0xfffffffe, RZ, 0xc0, !PT ;  /* 0xfffffffe0c0c7812 */ /* 0x000fe200078ec0ff */
[----:B------:R-:W-:Y:S02]  /*21b0*/  IMAD.X R31, R19, 0x1, R14, P0 ;  /* 0x00000001131f7824 */ /* 0x000fe400000e060e */
[----:B------:R-:W-:Y:S01]  /*21c0*/  IMAD.IADD R6, R6, 0x1, -R17 ;  /* 0x0000000106067824 */ /* 0x000fe200078e0a11 */
[----:B------:R-:W-:Y:S01]  /*21d0*/  SHF.R.S32.HI R160, RZ, 0x3, R160 ;  /* 0x00000003ffa07819 */ /* 0x000fe200000114a0 */
[C---:B------:R-:W-:Y:S02]  /*21e0*/  IMAD R7, R13.reuse, R51, R7 ;  /* 0x000000330d077224 */ /* 0x040fe400078e0207 */
[----:B------:R-:W-:-:S04]  /*21f0*/  IMAD.WIDE.U32 R30, R13, R50, R30 ;  /* 0x000000320d1e7225 */ /* 0x000fc800078e001e */
[----:B------:R-:W-:Y:S02]  /*2200*/  IMAD.IADD R56, R56, 0x1, -R12 ;  /* 0x0000000138387824 */ /* 0x000fe400078e0a0c */
[----:B------:R-:W-:Y:S02]  /*2210*/  IMAD.SHL.U32 R12, R6, 0x40, RZ ;  /* 0x00000040060c7824 */ /* 0x000fe400078e00ff */
[----:B------:R-:W-:Y:S02]  /*2220*/  IMAD.IADD R31, R31, 0x1, R7 ;  /* 0x000000011f1f7824 */ /* 0x000fe400078e0207 */
[----:B------:R-:W-:Y:S01]  /*2230*/  IMAD.SHL.U32 R17, R160, 0x40, RZ ;  /* 0x00000040a0117824 */ /* 0x000fe200078e00ff */
[----:B------:R-:W-:Y:S01]  /*2240*/  LOP3.LUT R12, R12, 0x1c0, RZ, 0xc0, !PT ;  /* 0x000001c00c0c7812 */ /* 0x000fe200078ec0ff */
[----:B------:R-:W-:Y:S02]  /*2250*/  IMAD R7, R29, R16, RZ ;  /* 0x000000101d077224 */ /* 0x000fe400078e02ff */
[----:B------:R-:W-:Y:S01]  /*2260*/  IMAD.SHL.U32 R13, R56, 0x8, RZ ;  /* 0x00000008380d7824 */ /* 0x000fe200078e00ff */
[----:B------:R-:W-:Y:S01]  /*2270*/  LOP3.LUT R17, R17, 0x1c0, RZ, 0xc0, !PT ;  /* 0x000001c011117812 */ /* 0x000fe200078ec0ff */
[-C--:B------:R-:W-:Y:S01]  /*2280*/  IMAD R7, R15, R28.reuse, R7 ;  /* 0x0000001c0f077224 */ /* 0x080fe200078e0207 */
[----:B------:R-:W-:Y:S01]  /*2290*/  SHF.R.U32.HI R41, RZ, 0x3, R12 ;  /* 0x00000003ff297819 */ /* 0x000fe2000001160c */
[----:B------:R-:W-:Y:S01]  /*22a0*/  IMAD.WIDE.U32 R28, R16, R28, R30 ;  /* 0x0000001c101c7225 */ /* 0x000fe200078e001e */
[----:B------:R-:W-:-:S02]  /*22b0*/  LOP3.LUT R13, R12, 0x8, R13, 0xf8, !PT ;  /* 0x000000080c0d7812 */ /* 0x000fc400078ef80d */
[C---:B------:R-:W-:Y:S02]  /*22c0*/  LOP3.LUT P4, RZ, R6.reuse, 0x4, RZ, 0xc0, !PT ;  /* 0x0000000406ff7812 */ /* 0x040fe4000788c0ff */
[----:B------:R-:W-:Y:S02]  /*22d0*/  LOP3.LUT P3, RZ, R6, 0x2, RZ, 0xc0, !PT ;  /* 0x0000000206ff7812 */ /* 0x000fe4000786c0ff */
[----:B------:R-:W-:Y:S01]  /*22e0*/  SHF.R.S32.HI R57, RZ, 0x1f, R237 ;  /* 0x0000001fff397819 */ /* 0x000fe200000114ed */
[----:B------:R-:W-:Y:S01]  /*22f0*/  IMAD.IADD R29, R29, 0x1, R7 ;  /* 0x000000011d1d7824 */ /* 0x000fe200078e0207 */
[----:B------:R-:W-:Y:S01]  /*2300*/  LEA.HI R14, R53, R58, RZ, 0x6 ;  /* 0x0000003a350e7211 */ /* 0x000fe200078f30ff */
[----:B------:R-:W-:Y:S01]  /*2310*/  IMAD R184, R51, R160, RZ ;  /* 0x000000a033b87224 */ /* 0x000fe200078e02ff */
[----:B------:R-:W-:Y:S02]  /*2320*/  SHF.R.S32.HI R161, RZ, 0x1f, R160 ;  /* 0x0000001fffa17819 */ /* 0x000fe400000114a0 */
[----:B-1----:R-:W-:-:S02]  /*2330*/  LOP3.LUT R21, R17, 0x38, R18, 0xf8, !PT ;  /* 0x0000003811157812 */ /* 0x002fc400078ef812 */
[----:B------:R-:W-:Y:S02]  /*2340*/  LOP3.LUT R41, R13, R41, RZ, 0x3c, !PT ;  /* 0x000000290d297212 */ /* 0x000fe400078e3cff */
[----:B------:R-:W-:Y:S01]  /*2350*/  SHF.R.U32.HI R17, RZ, 0x3, R17 ;  /* 0x00000003ff117819 */ /* 0x000fe20000011611 */
[----:B------:R-:W-:Y:S02]  /*2360*/  IMAD.SHL.U32 R14, R14, 0x8, RZ ;  /* 0x000000080e0e7824 */ /* 0x000fe400078e00ff */
[-C--:B------:R-:W-:Y:S01]  /*2370*/  IMAD R184, R161, R50.reuse, R184 ;  /* 0x00000032a1b87224 */ /* 0x080fe200078e02b8 */
[----:B------:R-:W-:Y:S01]  /*2380*/  LOP3.LUT R17, R21, R17, RZ, 0x3c, !PT ;  /* 0x0000001115117212 */ /* 0x000fe200078e3cff */
[----:B------:R-:W-:Y:S01]  /*2390*/  IMAD.WIDE.U32 R28, R160, R50, R28 ;  /* 0x00000032a01c7225 */ /* 0x000fe200078e001c */
[----:B------:R-:W-:Y:S02]  /*23a0*/  SHF.R.S32.HI R87, RZ, 0x1f, R61 ;  /* 0x0000001fff577819 */ /* 0x000fe4000001143d */
[----:B------:R-:W-:Y:S01]  /*23b0*/  LOP3.LUT R159, R17, 0xfffffe00, R14, 0xf8, !PT ;  /* 0xfffffe00119f7812 */ /* 0x000fe200078ef80e */
[----:B------:R-:W-:Y:S01]  /*23c0*/  IMAD.IADD R184, R29, 0x1, R184 ;  /* 0x000000011db87824 */ /* 0x000fe200078e02b8 */
[----:B------:R-:W-:Y:S01]  /*23d0*/  IADD3 R14, R18, 0x40, RZ ;  /* 0x00000040120e7810 */ /* 0x000fe20007ffe0ff */
[----:B------:R-:W-:Y:S01]  /*23e0*/  IMAD.SHL.U32 R4, R4, 0x40, RZ ;  /* 0x0000004004047824 */ /* 0x000fe200078e00ff */
[----:B------:R-:W-:-:S02]  /*23f0*/  SHF.R.S32.HI R167, RZ, 0x1f, R236 ;  /* 0x0000001fffa77819 */ /* 0x000fc400000114ec */
[----:B------:R-:W-:Y:S02]  /*2400*/  LEA.HI R87, R87, R61, RZ, 0x6 ;  /* 0x0000003d57577211 */ /* 0x000fe400078f30ff */
[----:B------:R-:W-:Y:S02]  /*2410*/  LOP3.LUT R41, R41, 0xfffffe00, R4, 0xf8, !PT ;  /* 0xfffffe0029297812 */ /* 0x000fe400078ef804 */
        /* <DEDUP_REMOVED lines=29> */
[----:B------:R-:W-:Y:S01]  /*25f0*/  LEA.HI.X R184, R28, R23, R184, 0x1, P0 ;  /* 0x000000171cb87211 */ /* 0x000fe200000f0cb8 */
[----:B----4-:R-:W-:Y:S01]  /*2600*/  IMAD R4, R9, R236, RZ ;  /* 0x000000ec09047224 */ /* 0x010fe200078e02ff */
[----:B------:R-:W-:Y:S01]  /*2610*/  ISETP.GE.AND P0, PT, R14, R63, PT ;  /* 0x0000003f0e00720c */ /* 0x000fe20003f06270 */
[----:B------:R-:W-:Y:S01]  /*2620*/  IMAD.X R7, R19, 0x1, R5, P1 ;  /* 0x0000000113077824 */ /* 0x000fe200008e0605 */
[----:B------:R-:W-:-:S02]  /*2630*/  IADD3 R12, R18, 0xc0, RZ ;  /* 0x000000c0120c7810 */ /* 0x000fc40007ffe0ff */
[----:B------:R-:W-:Y:S01]  /*2640*/  ISETP.GE.AND P1, PT, R18, R63, PT ;  /* 0x0000003f1200720c */ /* 0x000fe20003f26270 */
[----:B------:R-:W-:Y:S01]  /*2650*/  IMAD R4, R8, R167, R4 ;  /* 0x000000a708047224 */ /* 0x000fe200078e0204 */
[----:B------:R-:W-:Y:S02]  /*2660*/  SEL R5, RZ, 0xffffffff, P0 ;  /* 0xffffffffff057807 */ /* 0x000fe40000000000 */
[----:B------:R-:W-:Y:S01]  /*2670*/  IADD3 R13, R18, 0x80, RZ ;  /* 0x00000080120d7810 */ /* 0x000fe20007ffe0ff */
[----:B------:R-:W-:Y:S01]  /*2680*/  IMAD.WIDE.U32 R8, R236, R8, R6 ;  /* 0x00000008ec087225 */ /* 0x000fe200078e0006 */
[-C--:B------:R-:W-:Y:S02]  /*2690*/  ISETP.GE.AND P0, PT, R12, R63.reuse, PT ;  /* 0x0000003f0c00720c */ /* 0x080fe40003f06270 */
[----:B------:R-:W-:Y:S02]  /*26a0*/  SEL R6, RZ, 0x1, P1 ;  /* 0x00000001ff067807 */ /* 0x000fe40000800000 */
[----:B------:R-:W-:-:S02]  /*26b0*/  ISETP.GE.AND P1, PT, R13, R63, PT ;  /* 0x0000003f0d00720c */ /* 0x000fc40003f26270 */
[----:B------:R-:W-:Y:S01]  /*26c0*/  SEL R60, RZ, 0x8, P0 ;  /* 0x00000008ff3c7807 */ /* 0x000fe20000000000 */
[----:B------:R-:W-:Y:S01]  /*26d0*/  IMAD.IADD R9, R9, 0x1, R4 ;  /* 0x0000000109097824 */ /* 0x000fe200078e0204 */
[----:B------:R-:W-:Y:S02]  /*26e0*/  IADD3 R162, P0, R18, R3, RZ ;  /* 0x0000000312a27210 */ /* 0x000fe40007f1e0ff */
[----:B------:R-:W-:Y:S01]  /*26f0*/  SEL R4, RZ, 0x4, P1 ;  /* 0x00000004ff047807 */ /* 0x000fe20000800000 */
[--C-:B------:R-:W-:Y:S01]  /*2700*/  @P5 IMAD.MOV.U32 R176, RZ, RZ, R24.reuse ;  /* 0x000000ffffb05224 */ /* 0x100fe200078e0018 */
[----:B------:R-:W-:Y:S01]  /*2710*/  ISETP.GT.AND P1, PT, R165, R87, PT ;  /* 0x00000057a500720c */ /* 0x000fe20003f24270 */
[----:B------:R-:W-:Y:S02]  /*2720*/  @!P5 IMAD.MOV.U32 R176, RZ, RZ, R24 ;  /* 0x000000ffffb0d224 */ /* 0x000fe400078e0018 */
[----:B------:R-:W-:Y:S02]  /*2730*/  IMAD.X R163, R19, 0x1, R0, P0 ;  /* 0x0000000113a37824 */ /* 0x000fe400000e0600 */
[----:B------:R-:W-:-:S02]  /*2740*/  @P5 IMAD.MOV.U32 R177, RZ, RZ, R25 ;  /* 0x000000ffffb15224 */ /* 0x000fc400078e0019 */
[----:B------:R-:W-:Y:S02]  /*2750*/  @!P5 IMAD.MOV.U32 R177, RZ, RZ, R25 ;  /* 0x000000ffffb1d224 */ /* 0x000fe400078e0019 */
        /* <DEDUP_REMOVED lines=185> */
.L_x_8662:
        /* <DEDUP_REMOVED lines=30> */
.L_x_8546:
[----:B------:R-:W-:Y:S05]  /*34d0*/  BSYNC B0 ;  /* 0x0000000000007941 */ /* 0x000fea0003800000 */
.L_x_8545:
        /* <DEDUP_REMOVED lines=21> */
.L_x_8548:
[----:B------:R-:W-:Y:S05]  /*3630*/  BSYNC B0 ;  /* 0x0000000000007941 */ /* 0x000fea0003800000 */
.L_x_8547:
        /* <DEDUP_REMOVED lines=21> */
.L_x_8550:
[----:B------:R-:W-:Y:S05]  /*3790*/  BSYNC B0 ;  /* 0x0000000000007941 */ /* 0x000fea0003800000 */
.L_x_8549:
        /* <DEDUP_REMOVED lines=21> */
.L_x_8552:
[----:B------:R-:W-:Y:S05]  /*38f0*/  BSYNC B0 ;  /* 0x0000000000007941 */ /* 0x000fea0003800000 */
.L_x_8551:
        /* <DEDUP_REMOVED lines=66> */
.L_x_8559:
[----:B------:R-:W-:Y:S05]  /*3d20*/  BSYNC B0 ;  /* 0x0000000000007941 */ /* 0x000fea0003800000 */
.L_x_8558:
        /* <DEDUP_REMOVED lines=51> */
.L_x_8561:
[----:B------:R-:W-:Y:S05]  /*4060*/  BSYNC B0 ;  /* 0x0000000000007941 */ /* 0x000fea0003800000 */
.L_x_8560:
        /* <DEDUP_REMOVED lines=51> */
.L_x_8563:
[----:B------:R-:W-:Y:S05]  /*43a0*/  BSYNC B0 ;  /* 0x0000000000007941 */ /* 0x000fea0003800000 */
.L_x_8562:
        /* <DEDUP_REMOVED lines=50> */
.L_x_8557:
[----:B------:R-:W-:Y:S05]  /*46d0*/  BSYNC B1 ;  /* 0x0000000000017941 */ /* 0x000fea0003800000 */
.L_x_8556:
        /* <DEDUP_REMOVED lines=63> */
.L_x_8567:
[----:B------:R-:W-:Y:S05]  /*4ad0*/  BSYNC B0 ;  /* 0x0000000000007941 */ /* 0x000fea0003800000 */
.L_x_8566:
        /* <DEDUP_REMOVED lines=53> */
.L_x_8569:
[----:B------:R-:W-:Y:S05]  /*4e30*/  BSYNC B0 ;  /* 0x0000000000007941 */ /* 0x000fea0003800000 */
.L_x_8568:
        /* <DEDUP_REMOVED lines=53> */
.L_x_8571:
[----:B------:R-:W-:Y:S05]  /*5190*/  BSYNC B0 ;  /* 0x0000000000007941 */ /* 0x000fea0003800000 */
.L_x_8570:
        /* <DEDUP_REMOVED lines=52> */
.L_x_8565:
[----:B------:R-:W-:Y:S05]  /*54e0*/  BSYNC B1 ;  /* 0x0000000000017941 */ /* 0x000fea0003800000 */
.L_x_8564:
        /* <DEDUP_REMOVED lines=63> */
.L_x_8575:
[----:B------:R-:W-:Y:S05]  /*58e0*/  BSYNC B0 ;  /* 0x0000000000007941 */ /* 0x000fea0003800000 */
.L_x_8574:
        /* <DEDUP_REMOVED lines=53> */
.L_x_8577:
[----:B------:R-:W-:Y:S05]  /*5c40*/  BSYNC B0 ;  /* 0x0000000000007941 */ /* 0x000fea0003800000 */
.L_x_8576:
        /* <DEDUP_REMOVED lines=53> */
.L_x_8579:
[----:B------:R-:W-:Y:S05]  /*5fa0*/  BSYNC B0 ;  /* 0x0000000000007941 */ /* 0x000fea0003800000 */
.L_x_8578:
        /* <DEDUP_REMOVED lines=52> */
.L_x_8573:
[----:B------:R-:W-:Y:S05]  /*62f0*/  BSYNC B1 ;  /* 0x0000000000017941 */ /* 0x000fea0003800000 */
.L_x_8572:
        /* <DEDUP_REMOVED lines=67> */
.L_x_8583:
[----:B------:R-:W-:Y:S05]  /*6730*/  BSYNC B0 ;  /* 0x0000000000007941 */ /* 0x000fea0003800000 */
.L_x_8582:
        /* <DEDUP_REMOVED lines=53> */
.L_x_8585:
[----:B------:R-:W-:Y:S05]  /*6a90*/  BSYNC B0 ;  /* 0x0000000000007941 */ /* 0x000fea0003800000 */
.L_x_8584:
        /* <DEDUP_REMOVED lines=53> */
.L_x_8587:
[----:B------:R-:W-:Y:S05]  /*6df0*/  BSYNC B0 ;  /* 0x0000000000007941 */ /* 0x000fea0003800000 */
.L_x_8586:
        /* <DEDUP_REMOVED lines=52> */
.L_x_8581:
[----:B------:R-:W-:Y:S05]  /*7140*/  BSYNC B1 ;  /* 0x0000000000017941 */ /* 0x000fea0003800000 */
.L_x_8580:
[----:B------:R-:W2:Y:S02]  /*7150*/  LD.E R0, [R10.64+0xd0] ;  /* 0x0000d0060a007980 */ /* 0x000ea4000c101900 */
[----:B--2---:R-:W-:Y:S05]  /*7160*/  IMAD.U32 R0, R0, -0x20, RZ ;  /* 0xffffffe000007824 */ /* 0x004fea00078e00ff */
[C---:B------:R-:W-:Y:S02]  /*7170*/  LEA R20, P1, R0.reuse, R20, 0x1 ;  /* 0x0000001400147211 */ /* 0x040fe400078208ff */
[C---:B------:R-:W-:Y:S02]  /*7180*/  LEA R42, P0, R0.reuse, R42, 0x1 ;  /* 0x0000002a002a7211 */ /* 0x040fe400078008ff */
[C---:B------:R-:W-:Y:S02]  /*7190*/  LEA.HI.X.SX32 R21, R0.reuse, R21, 0x1, P1 ;  /* 0x0000001500157211 */ /* 0x040fe400008f0eff */
[----:B------:R-:W-:Y:S01]  /*71a0*/  LEA.HI.X.SX32 R43, R0, R43, 0x1, P0 ;  /* 0x0000002b002b7211 */ /* 0x000fe200000f0eff */
[----:B------:R-:W-:-:S05]  /*71b0*/  BRA `(.L_x_8588) ;  /* 0x00006a3000007947 */ /* 0x000fca0003800000 */
.L_x_8555:
        /* <DEDUP_REMOVED lines=94> */
.L_x_8594:
[----:B------:R-:W-:Y:S05]  /*77a0*/  BSYNC B0 ;  /* 0x0000000000007941 */ /* 0x000fea0003800000 */
.L_x_8593:
[----:B-----5:R2:W-:Y:S02]  /*77b0*/  ST.E.128 [R124.64], R24 ;  /* 0x000000187c007985 */ /* 0x0205e4000c101d06 */
.L_x_8592:
[----:B------:R-:W-:Y:S05]  /*77c0*/  BSYNC B1 ;  /* 0x0000000000017941 */ /* 0x000fea0003800000 */
.L_x_8591:
        /* <DEDUP_REMOVED lines=92> */
.L_x_8598:
[----:B------:R-:W-:Y:S05]  /*7d90*/  BSYNC B0 ;  /* 0x0000000000007941 */ /* 0x000fea0003800000 */
.L_x_8597:
[----:B-----5:R2:W-:Y:S02]  /*7da0*/  ST.E.128 [R124.64+0x80], R24 ;  /* 0x000080187c007985 */ /* 0x0205e4000c101d06 */
.L_x_8596:
[----:B------:R-:W-:Y:S05]  /*7db0*/  BSYNC B1 ;  /* 0x0000000000017941 */ /* 0x000fea0003800000 */
.L_x_8595:
        /* <DEDUP_REMOVED lines=92> */
.L_x_8602:
[----:B------:R-:W-:Y:S05]  /*8380*/  BSYNC B0 ;  /* 0x0000000000007941 */ /* 0x000fea0003800000 */
.L_x_8601:
[----:B-----5:R2:W-:Y:S02]  /*8390*/  ST.E.128 [R124.64+0x100], R24 ;  /* 0x000100187c007985 */ /* 0x0205e4000c101d06 */
.L_x_8600:
[----:B------:R-:W-:Y:S05]  /*83a0*/  BSYNC B1 ;  /* 0x0000000000017941 */ /* 0x000fea0003800000 */
.L_x_8599:
        /* <DEDUP_REMOVED lines=91> */
.L_x_8604:
[----:B------:R-:W-:Y:S05]  /*8960*/  BSYNC B0 ;  /* 0x0000000000007941 */ /* 0x000fea0003800000 */
.L_x_8603:
[----:B-----5:R2:W-:Y:S02]  /*8970*/  ST.E.128 [R124.64+0x180], R24 ;  /* 0x000180187c007985 */ /* 0x0205e4000c101d06 */
.L_x_8590:
[----:B------:R-:W-:Y:S05]  /*8980*/  BSYNC B2 ;  /* 0x0000000000027941 */ /* 0x000fea0003800000 */
.L_x_8589:
        /* <DEDUP_REMOVED lines=97> */
.L_x_8610:
[----:B------:R-:W-:Y:S05]  /*8fa0*/  BSYNC B0 ;  /* 0x0000000000007941 */ /* 0x000fea0003800000 */
.L_x_8609:
[C---:B------:R-:W-:Y:S04]  /*8fb0*/  LEA R2, P0, R228.reuse, R124, 0x1 ;  /* 0x0000007ce4027211 */ /* 0x040fe800078008ff */
[----:B------:R-:W-:Y:S05]  /*8fc0*/  LEA.HI.X R3, R228, R125, R229, 0x1, P0 ;  /* 0x0000007de4037211 */ /* 0x000fea00000f0ce5 */
[----:B-----5:R2:W-:Y:S04]  /*8fd0*/  ST.E.128 [R2.64], R24 ;  /* 0x0000001802007985 */ /* 0x0205e8000c101d06 */
.L_x_8608:
[----:B------:R-:W-:Y:S05]  /*8fe0*/  BSYNC B1 ;  /* 0x0000000000017941 */ /* 0x000fea0003800000 */
.L_x_8607:
        /* <DEDUP_REMOVED lines=92> */
.L_x_8614:
[----:B------:R-:W-:Y:S05]  /*95b0*/  BSYNC B0 ;  /* 0x0000000000007941 */ /* 0x000fea0003800000 */
.L_x_8613:
[C---:B------:R-:W-:Y:S04]  /*95c0*/  LEA R2, P0, R84.reuse, R124, 0x1 ;  /* 0x0000007c54027211 */ /* 0x040fe800078008ff */
[----:B------:R-:W-:Y:S05]  /*95d0*/  LEA.HI.X R3, R84, R125, R83, 0x1, P0 ;  /* 0x0000007d54037211 */ /* 0x000fea00000f0c53 */
[----:B-----5:R2:W-:Y:S04]  /*95e0*/  ST.E.128 [R2.64], R24 ;  /* 0x0000001802007985 */ /* 0x0205e8000c101d06 */
.L_x_8612:
[----:B------:R-:W-:Y:S05]  /*95f0*/  BSYNC B1 ;  /* 0x0000000000017941 */ /* 0x000fea0003800000 */
.L_x_8611:
        /* <DEDUP_REMOVED lines=92> */
.L_x_8618:
[----:B------:R-:W-:Y:S05]  /*9bc0*/  BSYNC B0 ;  /* 0x0000000000007941 */ /* 0x000fea0003800000 */
.L_x_8617:
[C---:B------:R-:W-:Y:S04]  /*9bd0*/  LEA R2, P0, R80.reuse, R124, 0x1 ;  /* 0x0000007c50027211 */ /* 0x040fe800078008ff */
[----:B------:R-:W-:Y:S05]  /*9be0*/  LEA.HI.X R3, R80, R125, R79, 0x1, P0 ;  /* 0x0000007d50037211 */ /* 0x000fea00000f0c4f */
[----:B-----5:R2:W-:Y:S04]  /*9bf0*/  ST.E.128 [R2.64], R24 ;  /* 0x0000001802007985 */ /* 0x0205e8000c101d06 */
.L_x_8616:
[----:B------:R-:W-:Y:S05]  /*9c00*/  BSYNC B1 ;  /* 0x0000000000017941 */ /* 0x000fea0003800000 */
.L_x_8615:
        /* <DEDUP_REMOVED lines=91> */
.L_x_8620:
[----:B------:R-:W-:Y:S05]  /*a1c0*/  BSYNC B0 ;  /* 0x0000000000007941 */ /* 0x000fea0003800000 */
.L_x_8619:
[C---:B------:R-:W-:Y:S04]  /*a1d0*/  LEA R2, P0, R74.reuse, R124, 0x1 ;  /* 0x0000007c4a027211 */ /* 0x040fe800078008ff */
[----:B------:R-:W-:Y:S05]  /*a1e0*/  LEA.HI.X R3, R74, R125, R73, 0x1, P0 ;  /* 0x0000007d4a037211 */ /* 0x000fea00000f0c49 */
[----:B-----5:R2:W-:Y:S04]  /*a1f0*/  ST.E.128 [R2.64], R24 ;  /* 0x0000001802007985 */ /* 0x0205e8000c101d06 */
.L_x_8606:
[----:B------:R-:W-:Y:S05]  /*a200*/  BSYNC B2 ;  /* 0x0000000000027941 */ /* 0x000fea0003800000 */
.L_x_8605:
        /* <DEDUP_REMOVED lines=97> */
.L_x_8626:
[----:B------:R-:W-:Y:S05]  /*a820*/  BSYNC B0 ;  /* 0x0000000000007941 */ /* 0x000fea0003800000 */
.L_x_8625:
[C---:B------:R-:W-:Y:S04]  /*a830*/  LEA R2, P0, R85.reuse, R124, 0x1 ;  /* 0x0000007c55027211 */ /* 0x040fe800078008ff */
[----:B------:R-:W-:Y:S05]  /*a840*/  LEA.HI.X R3, R85, R125, R86, 0x1, P0 ;  /* 0x0000007d55037211 */ /* 0x000fea00000f0c56 */
[----:B-----5:R2:W-:Y:S04]  /*a850*/  ST.E.128 [R2.64], R24 ;  /* 0x0000001802007985 */ /* 0x0205e8000c101d06 */
.L_x_8624:
[----:B------:R-:W-:Y:S05]  /*a860*/  BSYNC B1 ;  /* 0x0000000000017941 */ /* 0x000fea0003800000 */
.L_x_8623:
        /* <DEDUP_REMOVED lines=92> */
.L_x_8630:
[----:B------:R-:W-:Y:S05]  /*ae30*/  BSYNC B0 ;  /* 0x0000000000007941 */ /* 0x000fea0003800000 */
.L_x_8629:
[C---:B------:R-:W-:Y:S04]  /*ae40*/  LEA R2, P0, R82.reuse, R124, 0x1 ;  /* 0x0000007c52027211 */ /* 0x040fe800078008ff */
[----:B------:R-:W-:Y:S05]  /*ae50*/  LEA.HI.X R3, R82, R125, R81, 0x1, P0 ;  /* 0x0000007d52037211 */ /* 0x000fea00000f0c51 */
[----:B-----5:R2:W-:Y:S04]  /*ae60*/  ST.E.128 [R2.64], R24 ;  /* 0x0000001802007985 */ /* 0x0205e8000c101d06 */
.L_x_8628:
[----:B------:R-:W-:Y:S05]  /*ae70*/  BSYNC B1 ;  /* 0x0000000000017941 */ /* 0x000fea0003800000 */
.L_x_8627:
        /* <DEDUP_REMOVED lines=92> */
.L_x_8634:
[----:B------:R-:W-:Y:S05]  /*b440*/  BSYNC B0 ;  /* 0x0000000000007941 */ /* 0x000fea0003800000 */
.L_x_8633:
[C---:B------:R-:W-:Y:S04]  /*b450*/  LEA R2, P0, R78.reuse, R124, 0x1 ;  /* 0x0000007c4e027211 */ /* 0x040fe800078008ff */
[----:B------:R-:W-:Y:S05]  /*b460*/  LEA.HI.X R3, R78, R125, R77, 0x1, P0 ;  /* 0x0000007d4e037211 */ /* 0x000fea00000f0c4d */
[----:B-----5:R2:W-:Y:S04]  /*b470*/  ST.E.128 [R2.64], R24 ;  /* 0x0000001802007985 */ /* 0x0205e8000c101d06 */
.L_x_8632:
[----:B------:R-:W-:Y:S05]  /*b480*/  BSYNC B1 ;  /* 0x0000000000017941 */ /* 0x000fea0003800000 */
.L_x_8631:
        /* <DEDUP_REMOVED lines=91> */
.L_x_8636:
[----:B------:R-:W-:Y:S05]  /*ba40*/  BSYNC B0 ;  /* 0x0000000000007941 */ /* 0x000fea0003800000 */
.L_x_8635:
[C---:B------:R-:W-:Y:S04]  /*ba50*/  LEA R2, P0, R72.reuse, R124, 0x1 ;  /* 0x0000007c48027211 */ /* 0x040fe800078008ff */
[----:B------:R-:W-:Y:S05]  /*ba60*/  LEA.HI.X R3, R72, R125, R71, 0x1, P0 ;  /* 0x0000007d48037211 */ /* 0x000fea00000f0c47 */
[----:B-----5:R2:W-:Y:S04]  /*ba70*/  ST.E.128 [R2.64], R24 ;  /* 0x0000001802007985 */ /* 0x0205e8000c101d06 */
.L_x_8622:
[----:B------:R-:W-:Y:S05]  /*ba80*/  BSYNC B2 ;  /* 0x0000000000027941 */ /* 0x000fea0003800000 */
.L_x_8621:
        /* <DEDUP_REMOVED lines=100> */
.L_x_8642:
[----:B------:R-:W-:Y:S05]  /*c0d0*/  BSYNC B0 ;  /* 0x0000000000007941 */ /* 0x000fea0003800000 */
.L_x_8641:
[----:B------:R-:W-:Y:S02]  /*c0e0*/  IMAD R0, R49, 0x60, RZ ;  /* 0x0000006031007824 */ /* 0x000fe400078e02ff */
[----:B------:R-:W-:Y:S05]  /*c0f0*/  IMAD.WIDE.U32 R2, R48, 0x60, R124 ;  /* 0x0000006030027825 */ /* 0x000fea00078e007c */
[----:B------:R-:W-:Y:S05]  /*c100*/  IADD3 R3, R3, R0, RZ ;  /* 0x0000000003037210 */ /* 0x000fea0007ffe0ff */
[----:B-----5:R2:W-:Y:S02]  /*c110*/  ST.E.128 [R2.64], R24 ;  /* 0x0000001802007985 */ /* 0x0205e4000c101d06 */
.L_x_8640:
[----:B------:R-:W-:Y:S05]  /*c120*/  BSYNC B1 ;  /* 0x0000000000017941 */ /* 0x000fea0003800000 */
.L_x_8639:
        /* <DEDUP_REMOVED lines=92> */
.L_x_8646:
[----:B------:R-:W-:Y:S05]  /*c6f0*/  BSYNC B0 ;  /* 0x0000000000007941 */ /* 0x000fea0003800000 */
.L_x_8645:
[C---:B------:R-:W-:Y:S04]  /*c700*/  LEA R2, P0, R76.reuse, R124, 0x1 ;  /* 0x0000007c4c027211 */ /* 0x040fe800078008ff */
[----:B------:R-:W-:Y:S05]  /*c710*/  LEA.HI.X R3, R76, R125, R75, 0x1, P0 ;  /* 0x0000007d4c037211 */ /* 0x000fea00000f0c4b */
[----:B-----5:R2:W-:Y:S04]  /*c720*/  ST.E.128 [R2.64], R24 ;  /* 0x0000001802007985 */ /* 0x0205e8000c101d06 */
.L_x_8644:
[----:B------:R-:W-:Y:S05]  /*c730*/  BSYNC B1 ;  /* 0x0000000000017941 */ /* 0x000fea0003800000 */
.L_x_8643:
        /* <DEDUP_REMOVED lines=92> */
.L_x_8650:
[----:B------:R-:W-:Y:S05]  /*cd00*/  BSYNC B0 ;  /* 0x0000000000007941 */ /* 0x000fea0003800000 */
.L_x_8649:
[C---:B------:R-:W-:Y:S04]  /*cd10*/  LEA R2, P0, R70.reuse, R124, 0x1 ;  /* 0x0000007c46027211 */ /* 0x040fe800078008ff */
[----:B------:R-:W-:Y:S05]  /*cd20*/  LEA.HI.X R3, R70, R125, R69, 0x1, P0 ;  /* 0x0000007d46037211 */ /* 0x000fea00000f0c45 */
[----:B-----5:R2:W-:Y:S04]  /*cd30*/  ST.E.128 [R2.64], R24 ;  /* 0x0000001802007985 */ /* 0x0205e8000c101d06 */
.L_x_8648:
[----:B------:R-:W-:Y:S05]  /*cd40*/  BSYNC B1 ;  /* 0x0000000000017941 */ /* 0x000fea0003800000 */
.L_x_8647:
        /* <DEDUP_REMOVED lines=91> */
.L_x_8652:
[----:B------:R-:W-:Y:S05]  /*d300*/  BSYNC B0 ;  /* 0x0000000000007941 */ /* 0x000fea0003800000 */
.L_x_8651:
[C---:B------:R-:W-:Y:S04]  /*d310*/  LEA R2, P0, R68.reuse, R124, 0x1 ;  /* 0x0000007c44027211 */ /* 0x040fe800078008ff */
[----:B------:R-:W-:Y:S05]  /*d320*/  LEA.HI.X R3, R68, R125, R67, 0x1, P0 ;  /* 0x0000007d44037211 */ /* 0x000fea00000f0c43 */
[----:B-----5:R2:W-:Y:S04]  /*d330*/  ST.E.128 [R2.64], R24 ;  /* 0x0000001802007985 */ /* 0x0205e8000c101d06 */
.L_x_8638:
[----:B------:R-:W-:Y:S05]  /*d340*/  BSYNC B2 ;  /* 0x0000000000027941 */ /* 0x000fea0003800000 */
.L_x_8637:
        /* <DEDUP_REMOVED lines=11> */
.L_x_8554:
        /* <DEDUP_REMOVED lines=22> */
.L_x_8654:
[----:B------:R-:W-:Y:S05]  /*d560*/  BSYNC B0 ;  /* 0x0000000000007941 */ /* 0x000fea0003800000 */
.L_x_8653:
        /* <DEDUP_REMOVED lines=33> */
.L_x_8656:
[----:B------:R-:W-:Y:S05]  /*d780*/  BSYNC B0 ;  /* 0x0000000000007941 */ /* 0x000fea0003800000 */
.L_x_8655:
        /* <DEDUP_REMOVED lines=33> */
.L_x_8658:
[----:B------:R-:W-:Y:S05]  /*d9a0*/  BSYNC B0 ;  /* 0x0000000000007941 */ /* 0x000fea0003800000 */
.L_x_8657:
        /* <DEDUP_REMOVED lines=36> */
.L_x_8588:
[----:B------:R-:W-:Y:S05]  /*dbf0*/  BSYNC B3 ;  /* 0x0000000000037941 */ /* 0x000fea0003800000 */
.L_x_8553:
        /* <DEDUP_REMOVED lines=91> */
.L_x_8660:
        /* <DEDUP_REMOVED lines=10> */
.L_x_8661:
[----:B------:R-:W-:Y:S05]  /*e250*/  BSYNC B0 ;  /* 0x0000000000007941 */ /* 0x000fea0003800000 */
.L_x_8659:
[----:B------:R-:W-:Y:S04]  /*e260*/  IADD3 R9, R9, -0x1, RZ ;  /* 0xffffffff09097810 */ /* 0x000fe80007ffe0ff */
[----:B------:R-:W-:Y:S11]  /*e270*/  ISETP.GT.AND P0, PT, R9, R87, PT ;  /* 0x000000570900720c */ /* 0x000ff60003f04270 */
[----:B------:R-:W-:Y:S02]  /*e280*/  @!UPT UIADD3 URZ, URZ, URZ, URZ ;  /* 0x0000003f3f3ff290 */ /* 0x000fe4000fffe03f */
[----:B------:R-:W-:-:S05]  /*e290*/  @P0 BRA `(.L_x_8662) ;  /* 0xffff505000000947 */ /* 0x000fca000383ffff */
.L_x_8544:
        /* <DEDUP_REMOVED lines=111> */
.L_x_8671:
[----:B------:R-:W-:Y:S05]  /*e990*/  BSYNC B0 ;  /* 0x0000000000007941 */ /* 0x000fea0003800000 */
.L_x_8670:
[----:B-----5:R3:W-:Y:S02]  /*e9a0*/  STS.128 [R240], R24 ;  /* 0x00000018f0007388 */ /* 0x0207e40000000c00 */
.L_x_8669:
[----:B------:R-:W-:Y:S05]  /*e9b0*/  BSYNC B1 ;  /* 0x0000000000017941 */ /* 0x000fea0003800000 */
.L_x_8668:
        /* <DEDUP_REMOVED lines=50> */
.L_x_8675:
[----:B------:R-:W-:Y:S05]  /*ece0*/  BSYNC B0 ;  /* 0x0000000000007941 */ /* 0x000fea0003800000 */
.L_x_8674:
[----:B-----5:R1:W-:Y:S02]  /*ecf0*/  STS.128 [R240+0x2000], R24 ;  /* 0x00200018f0007388 */ /* 0x0203e40000000c00 */
.L_x_8673:
[----:B------:R-:W-:Y:S05]  /*ed00*/  BSYNC B1 ;  /* 0x0000000000017941 */ /* 0x000fea0003800000 */
.L_x_8672:
        /* <DEDUP_REMOVED lines=50> */
.L_x_8679:
[----:B------:R-:W-:Y:S05]  /*f030*/  BSYNC B0 ;  /* 0x0000000000007941 */ /* 0x000fea0003800000 */
.L_x_8678:
[----:B-----5:R3:W-:Y:S02]  /*f040*/  STS.128 [R240+0x4000], R24 ;  /* 0x00400018f0007388 */ /* 0x0207e40000000c00 */
.L_x_8677:
[----:B------:R-:W-:Y:S05]  /*f050*/  BSYNC B1 ;  /* 0x0000000000017941 */ /* 0x000fea0003800000 */
.L_x_8676:
        /* <DEDUP_REMOVED lines=49> */
.L_x_8681:
[----:B------:R-:W-:Y:S05]  /*f370*/  BSYNC B0 ;  /* 0x0000000000007941 */ /* 0x000fea0003800000 */
.L_x_8680:
[----:B-----5:R3:W-:Y:S02]  /*f380*/  STS.128 [R240+0x6000], R24 ;  /* 0x00600018f0007388 */ /* 0x0207e40000000c00 */
.L_x_8667:
[----:B------:R-:W-:Y:S05]  /*f390*/  BSYNC B2 ;  /* 0x0000000000027941 */ /* 0x000fea0003800000 */
.L_x_8666:
        /* <DEDUP_REMOVED lines=63> */
.L_x_8687:
[----:B------:R-:W-:Y:S05]  /*f790*/  BSYNC B0 ;  /* 0x0000000000007941 */ /* 0x000fea0003800000 */
.L_x_8686:
[----:B-----5:R3:W-:Y:S02]  /*f7a0*/  STS.128 [R240+0x800], R24 ;  /* 0x00080018f0007388 */ /* 0x0207e40000000c00 */
.L_x_8685:
[----:B------:R-:W-:Y:S05]  /*f7b0*/  BSYNC B1 ;  /* 0x0000000000017941 */ /* 0x000fea0003800000 */
.L_x_8684:
        /* <DEDUP_REMOVED lines=50> */
.L_x_8691:
[----:B------:R-:W-:Y:S05]  /*fae0*/  BSYNC B0 ;  /* 0x0000000000007941 */ /* 0x000fea0003800000 */
.L_x_8690:
[----:B-----5:R3:W-:Y:S02]  /*faf0*/  STS.128 [R240+0x2800], R24 ;  /* 0x00280018f0007388 */ /* 0x0207e40000000c00 */
.L_x_8689:
[----:B------:R-:W-:Y:S05]  /*fb00*/  BSYNC B1 ;  /* 0x0000000000017941 */ /* 0x000fea0003800000 */
.L_x_8688:
        /* <DEDUP_REMOVED lines=50> */
.L_x_8695:
[----:B------:R-:W-:Y:S05]  /*fe30*/  BSYNC B0 ;  /* 0x0000000000007941 */ /* 0x000fea0003800000 */
.L_x_8694:
[----:B-----5:R3:W-:Y:S02]  /*fe40*/  STS.128 [R240+0x4800], R24 ;  /* 0x00480018f0007388 */ /* 0x0207e40000000c00 */
.L_x_8693:
[----:B------:R-:W-:Y:S05]  /*fe50*/  BSYNC B1 ;  /* 0x0000000000017941 */ /* 0x000fea0003800000 */
.L_x_8692:
        /* <DEDUP_REMOVED lines=49> */
.L_x_8697:
[----:B------:R-:W-:Y:S05]  /*10170*/  BSYNC B0 ;  /* 0x0000000000007941 */ /* 0x000fea0003800000 */
.L_x_8696:
[----:B-----5:R3:W-:Y:S02]  /*10180*/  STS.128 [R240+0x6800], R24 ;  /* 0x00680018f0007388 */ /* 0x0207e40000000c00 */
.L_x_8683:
[----:B------:R-:W-:Y:S05]  /*10190*/  BSYNC B2 ;  /* 0x0000000000027941 */ /* 0x000fea0003800000 */
.L_x_8682:
        /* <DEDUP_REMOVED lines=64> */
.L_x_8703:
[----:B------:R-:W-:Y:S05]  /*105a0*/  BSYNC B0 ;  /* 0x0000000000007941 */ /* 0x000fea0003800000 */
.L_x_8702:
[----:B-----5:R3:W-:Y:S02]  /*105b0*/  STS.128 [R240+0x1000], R24 ;  /* 0x00100018f0007388 */ /* 0x0207e40000000c00 */
.L_x_8701:
[----:B------:R-:W-:Y:S05]  /*105c0*/  BSYNC B1 ;  /* 0x0000000000017941 */ /* 0x000fea0003800000 */
.L_x_8700:
        /* <DEDUP_REMOVED lines=50> */
.L_x_8707:
[----:B------:R-:W-:Y:S05]  /*108f0*/  BSYNC B0 ;  /* 0x0000000000007941 */ /* 0x000fea0003800000 */
.L_x_8706:
[----:B-----5:R3:W-:Y:S02]  /*10900*/  STS.128 [R240+0x3000], R24 ;  /* 0x00300018f0007388 */ /* 0x0207e40000000c00 */
.L_x_8705:
[----:B------:R-:W-:Y:S05]  /*10910*/  BSYNC B1 ;  /* 0x0000000000017941 */ /* 0x000fea0003800000 */
.L_x_8704:
        /* <DEDUP_REMOVED lines=50> */
.L_x_8711:
[----:B------:R-:W-:Y:S05]  /*10c40*/  BSYNC B0 ;  /* 0x0000000000007941 */ /* 0x000fea0003800000 */
.L_x_8710:
[----:B-----5:R3:W-:Y:S02]  /*10c50*/  STS.128 [R240+0x5000], R24 ;  /* 0x00500018f0007388 */ /* 0x0207e40000000c00 */
.L_x_8709:
[----:B------:R-:W-:Y:S05]  /*10c60*/  BSYNC B1 ;  /* 0x0000000000017941 */ /* 0x000fea0003800000 */
.L_x_8708:
        /* <DEDUP_REMOVED lines=47> */
.L_x_8713:
[----:B------:R-:W-:Y:S05]  /*10f60*/  BSYNC B0 ;  /* 0x0000000000007941 */ /* 0x000fea0003800000 */
.L_x_8712:
[----:B-----5:R1:W-:Y:S02]  /*10f70*/  STS.128 [R240+0x7000], R44 ;  /* 0x0070002cf0007388 */ /* 0x0203e40000000c00 */
.L_x_8699:
[----:B------:R-:W-:Y:S05]  /*10f80*/  BSYNC B2 ;  /* 0x0000000000027941 */ /* 0x000fea0003800000 */
.L_x_8698:
        /* <DEDUP_REMOVED lines=63> */
.L_x_8718:
[----:B------:R-:W-:Y:S05]  /*11380*/  BSYNC B0 ;  /* 0x0000000000007941 */ /* 0x000fea0003800000 */
.L_x_8717:
[----:B-----5:R1:W-:Y:S02]  /*11390*/  STS.128 [R240+0x1800], R20 ;  /* 0x00180014f0007388 */ /* 0x0203e40000000c00 */
.L_x_8716:
[----:B------:R-:W-:Y:S05]  /*113a0*/  BSYNC B1 ;  /* 0x0000000000017941 */ /* 0x000fea0003800000 */
.L_x_8715:
        /* <DEDUP_REMOVED lines=50> */
.L_x_8722:
[----:B------:R-:W-:Y:S05]  /*116d0*/  BSYNC B0 ;  /* 0x0000000000007941 */ /* 0x000fea0003800000 */
.L_x_8721:
[----:B-----5:R1:W-:Y:S02]  /*116e0*/  STS.128 [R240+0x3800], R16 ;  /* 0x00380010f0007388 */ /* 0x0203e40000000c00 */
.L_x_8720:
[----:B------:R-:W-:Y:S05]  /*116f0*/  BSYNC B1 ;  /* 0x0000000000017941 */ /* 0x000fea0003800000 */
.L_x_8719:
        /* <DEDUP_REMOVED lines=50> */
.L_x_8726:
[----:B------:R-:W-:Y:S05]  /*11a20*/  BSYNC B0 ;  /* 0x0000000000007941 */ /* 0x000fea0003800000 */
.L_x_8725:
[----:B-----5:R1:W-:Y:S02]  /*11a30*/  STS.128 [R240+0x5800], R16 ;  /* 0x00580010f0007388 */ /* 0x0203e40000000c00 */
.L_x_8724:
[----:B------:R-:W-:Y:S05]  /*11a40*/  BSYNC B1 ;  /* 0x0000000000017941 */ /* 0x000fea0003800000 */
.L_x_8723:
        /* <DEDUP_REMOVED lines=49> */
.L_x_8728:
[----:B------:R-:W-:Y:S05]  /*11d60*/  BSYNC B0 ;  /* 0x0000000000007941 */ /* 0x000fea0003800000 */
.L_x_8727:
[----:B-----5:R1:W-:Y:S01]  /*11d70*/  STS.128 [R240+0x7800], R16 ;  /* 0x00780010f0007388 */ /* 0x0203e20000000c00 */
[----:B------:R-:W-:Y:S05]  /*11d80*/  BRA `(.L_x_8714) ;  /* 0x00006a7000007947 */ /* 0x000fea0003800000 */
.L_x_8665:
        /* <DEDUP_REMOVED lines=93> */
.L_x_8734:
[----:B------:R-:W-:Y:S05]  /*12360*/  BSYNC B0 ;  /* 0x0000000000007941 */ /* 0x000fea0003800000 */
.L_x_8733:
[----:B-----5:R3:W-:Y:S02]  /*12370*/  STS.128 [R240], R32 ;  /* 0x00000020f0007388 */ /* 0x0207e40000000c00 */
.L_x_8732:
[----:B------:R-:W-:Y:S05]  /*12380*/  BSYNC B1 ;  /* 0x0000000000017941 */ /* 0x000fea0003800000 */
.L_x_8731:
        /* <DEDUP_REMOVED lines=91> */
.L_x_8738:
[----:B------:R-:W-:Y:S05]  /*12940*/  BSYNC B0 ;  /* 0x0000000000007941 */ /* 0x000fea0003800000 */
.L_x_8737:
[----:B-----5:R1:W-:Y:S02]  /*12950*/  STS.128 [R240+0x2000], R32 ;  /* 0x00200020f0007388 */ /* 0x0203e40000000c00 */
.L_x_8736:
[----:B------:R-:W-:Y:S05]  /*12960*/  BSYNC B1 ;  /* 0x0000000000017941 */ /* 0x000fea0003800000 */
.L_x_8735:
        /* <DEDUP_REMOVED lines=91> */
.L_x_8742:
[----:B------:R-:W-:Y:S05]  /*12f20*/  BSYNC B0 ;  /* 0x0000000000007941 */ /* 0x000fea0003800000 */
.L_x_8741:
[----:B-----5:R3:W-:Y:S02]  /*12f30*/  STS.128 [R240+0x4000], R32 ;  /* 0x00400020f0007388 */ /* 0x0207e40000000c00 */
.L_x_8740:
[----:B------:R-:W-:Y:S05]  /*12f40*/  BSYNC B1 ;  /* 0x0000000000017941 */ /* 0x000fea0003800000 */
.L_x_8739:
        /* <DEDUP_REMOVED lines=90> */
.L_x_8744:
[----:B------:R-:W-:Y:S05]  /*134f0*/  BSYNC B0 ;  /* 0x0000000000007941 */ /* 0x000fea0003800000 */
.L_x_8743:
[----:B-----5:R3:W-:Y:S02]  /*13500*/  STS.128 [R240+0x6000], R32 ;  /* 0x00600020f0007388 */ /* 0x0207e40000000c00 */
.L_x_8730:
[----:B------:R-:W-:Y:S05]  /*13510*/  BSYNC B2 ;  /* 0x0000000000027941 */ /* 0x000fea0003800000 */
.L_x_8729:
        /* <DEDUP_REMOVED lines=98> */
.L_x_8750:
[----:B------:R-:W-:Y:S05]  /*13b40*/  BSYNC B0 ;  /* 0x0000000000007941 */ /* 0x000fea0003800000 */
.L_x_8749:
[----:B-----5:R3:W-:Y:S02]  /*13b50*/  STS.128 [R240+0x800], R32 ;  /* 0x00080020f0007388 */ /* 0x0207e40000000c00 */
.L_x_8748:
[----:B------:R-:W-:Y:S05]  /*13b60*/  BSYNC B1 ;  /* 0x0000000000017941 */ /* 0x000fea0003800000 */
.L_x_8747:
        /* <DEDUP_REMOVED lines=94> */
.L_x_8754:
[----:B------:R-:W-:Y:S05]  /*14150*/  BSYNC B0 ;  /* 0x0000000000007941 */ /* 0x000fea0003800000 */
.L_x_8753:
[----:B-----5:R3:W-:Y:S02]  /*14160*/  STS.128 [R240+0x2800], R32 ;  /* 0x00280020f0007388 */ /* 0x0207e40000000c00 */
.L_x_8752:
[----:B------:R-:W-:Y:S05]  /*14170*/  BSYNC B1 ;  /* 0x0000000000017941 */ /* 0x000fea0003800000 */
.L_x_8751:
        /* <DEDUP_REMOVED lines=94> */
.L_x_8758:
[----:B------:R-:W-:Y:S05]  /*14760*/  BSYNC B0 ;  /* 0x0000000000007941 */ /* 0x000fea0003800000 */
.L_x_8757:
[----:B-----5:R3:W-:Y:S02]  /*14770*/  STS.128 [R240+0x4800], R32 ;  /* 0x00480020f0007388 */ /* 0x0207e40000000c00 */
.L_x_8756:
[----:B------:R-:W-:Y:S05]  /*14780*/  BSYNC B1 ;  /* 0x0000000000017941 */ /* 0x000fea0003800000 */
.L_x_8755:
        /* <DEDUP_REMOVED lines=93> */
.L_x_8760:
[----:B------:R-:W-:Y:S05]  /*14d60*/  BSYNC B0 ;  /* 0x0000000000007941 */ /* 0x000fea0003800000 */
.L_x_8759:
[----:B-----5:R1:W-:Y:S02]  /*14d70*/  STS.128 [R240+0x6800], R20 ;  /* 0x00680014f0007388 */ /* 0x0203e40000000c00 */
.L_x_8746:
[----:B------:R-:W-:Y:S05]  /*14d80*/  BSYNC B2 ;  /* 0x0000000000027941 */ /* 0x000fea0003800000 */
.L_x_8745:
        /* <DEDUP_REMOVED lines=99> */
.L_x_8766:
[----:B------:R-:W-:Y:S05]  /*153c0*/  BSYNC B0 ;  /* 0x0000000000007941 */ /* 0x000fea0003800000 */
.L_x_8765:
[----:B-----5:R3:W-:Y:S02]  /*153d0*/  STS.128 [R240+0x1000], R32 ;  /* 0x00100020f0007388 */ /* 0x0207e40000000c00 */
.L_x_8764:
[----:B------:R-:W-:Y:S05]  /*153e0*/  BSYNC B1 ;  /* 0x0000000000017941 */ /* 0x000fea0003800000 */
.L_x_8763:
        /* <DEDUP_REMOVED lines=94> */
.L_x_8770:
[----:B------:R-:W-:Y:S05]  /*159d0*/  BSYNC B0 ;  /* 0x0000000000007941 */ /* 0x000fea0003800000 */
.L_x_8769:
[----:B-----5:R3:W-:Y:S02]  /*159e0*/  STS.128 [R240+0x3000], R32 ;  /* 0x00300020f0007388 */ /* 0x0207e40000000c00 */
.L_x_8768:
[----:B------:R-:W-:Y:S05]  /*159f0*/  BSYNC B1 ;  /* 0x0000000000017941 */ /* 0x000fea0003800000 */
.L_x_8767:
        /* <DEDUP_REMOVED lines=94> */
.L_x_8774:
[----:B------:R-:W-:Y:S05]  /*15fe0*/  BSYNC B0 ;  /* 0x0000000000007941 */ /* 0x000fea0003800000 */
.L_x_8773:
[----:B-----5:R3:W-:Y:S02]  /*15ff0*/  STS.128 [R240+0x5000], R32 ;  /* 0x00500020f0007388 */ /* 0x0207e40000000c00 */
.L_x_8772:
[----:B------:R-:W-:Y:S05]  /*16000*/  BSYNC B1 ;  /* 0x0000000000017941 */ /* 0x000fea0003800000 */
.L_x_8771:
        /* <DEDUP_REMOVED lines=93> */
.L_x_8776:
[----:B------:R-:W-:Y:S05]  /*165e0*/  BSYNC B0 ;  /* 0x0000000000007941 */ /* 0x000fea0003800000 */
.L_x_8775:
[----:B-----5:R1:W-:Y:S02]  /*165f0*/  STS.128 [R240+0x7000], R24 ;  /* 0x00700018f0007388 */ /* 0x0203e40000000c00 */
.L_x_8762:
[----:B------:R-:W-:Y:S05]  /*16600*/  BSYNC B2 ;  /* 0x0000000000027941 */ /* 0x000fea0003800000 */
.L_x_8761:
        /* <DEDUP_REMOVED lines=97> */
.L_x_8780:
[----:B------:R-:W-:Y:S05]  /*16c20*/  BSYNC B0 ;  /* 0x0000000000007941 */ /* 0x000fea0003800000 */
.L_x_8779:
[----:B-----5:R1:W-:Y:S02]  /*16c30*/  STS.128 [R240+0x1800], R20 ;  /* 0x00180014f0007388 */ /* 0x0203e40000000c00 */
.L_x_8778:
[----:B------:R-:W-:Y:S05]  /*16c40*/  BSYNC B1 ;  /* 0x0000000000017941 */ /* 0x000fea0003800000 */
.L_x_8777:
        /* <DEDUP_REMOVED lines=95> */
.L_x_8784:
[----:B------:R-:W-:Y:S05]  /*17240*/  BSYNC B0 ;  /* 0x0000000000007941 */ /* 0x000fea0003800000 */
.L_x_8783:
[----:B-----5:R1:W-:Y:S02]  /*17250*/  STS.128 [R240+0x3800], R20 ;  /* 0x00380014f0007388 */ /* 0x0203e40000000c00 */
.L_x_8782:
[----:B------:R-:W-:Y:S05]  /*17260*/  BSYNC B1 ;  /* 0x0000000000017941 */ /* 0x000fea0003800000 */
.L_x_8781:
        /* <DEDUP_REMOVED lines=94> */
.L_x_8788:
[----:B------:R-:W-:Y:S05]  /*17850*/  BSYNC B0 ;  /* 0x0000000000007941 */ /* 0x000fea0003800000 */
.L_x_8787:
[----:B-----5:R1:W-:Y:S02]  /*17860*/  STS.128 [R240+0x5800], R20 ;  /* 0x00580014f0007388 */ /* 0x0203e40000000c00 */
.L_x_8786:
[----:B------:R-:W-:Y:S05]  /*17870*/  BSYNC B1 ;  /* 0x0000000000017941 */ /* 0x000fea0003800000 */
.L_x_8785:
        /* <DEDUP_REMOVED lines=96> */
.L_x_8790:
[----:B------:R-:W-:Y:S05]  /*17e80*/  BSYNC B0 ;  /* 0x0000000000007941 */ /* 0x000fea0003800000 */
.L_x_8789:
[----:B-----5:R1:W-:Y:S01]  /*17e90*/  STS.128 [R240+0x7800], R20 ;  /* 0x00780014f0007388 */ /* 0x0203e20000000c00 */
[----:B------:R-:W-:Y:S05]  /*17ea0*/  BRA `(.L_x_8714) ;  /* 0x0000095000007947 */ /* 0x000fea0003800000 */
.L_x_8664:
        /* <DEDUP_REMOVED lines=37> */
.L_x_8792:
[----:B------:R-:W-:Y:S05]  /*18100*/  BSYNC B0 ;  /* 0x0000000000007941 */ /* 0x000fea0003800000 */
.L_x_8791:
        /* <DEDUP_REMOVED lines=36> */
.L_x_8794:
[----:B------:R-:W-:Y:S05]  /*18350*/  BSYNC B0 ;  /* 0x0000000000007941 */ /* 0x000fea0003800000 */
.L_x_8793:
        /* <DEDUP_REMOVED lines=36> */
.L_x_8796:
[----:B------:R-:W-:Y:S05]  /*185a0*/  BSYNC B0 ;  /* 0x0000000000007941 */ /* 0x000fea0003800000 */
.L_x_8795:
        /* <DEDUP_REMOVED lines=37> */
.L_x_8714:
[----:B------:R-:W-:Y:S05]  /*18800*/  BSYNC B3 ;  /* 0x0000000000037941 */ /* 0x000fea0003800000 */
.L_x_8663:
        /* <DEDUP_REMOVED lines=38> */
.L_x_8798:
[----:B------:R-:W-:Y:S05]  /*18a70*/  BSYNC B0 ;  /* 0x0000000000007941 */ /* 0x000fea0003800000 */
.L_x_8797:
        /* <DEDUP_REMOVED lines=38> */
.L_x_8800:
[----:B------:R-:W-:Y:S05]  /*18ce0*/  BSYNC B0 ;  /* 0x0000000000007941 */ /* 0x000fea0003800000 */
.L_x_8799:
        /* <DEDUP_REMOVED lines=40> */
.L_x_8802:
[----:B------:R-:W-:Y:S05]  /*18f70*/  BSYNC B0 ;  /* 0x0000000000007941 */ /* 0x000fea0003800000 */
.L_x_8801:
        /* <DEDUP_REMOVED lines=43> */
.L_x_8804:
[----:B------:R-:W-:Y:S05]  /*19230*/  BSYNC B0 ;  /* 0x0000000000007941 */ /* 0x000fea0003800000 */
.L_x_8803:
[----:B-12---:R-:W2:Y:S04]  /*19240*/  LD.E.64 R12, [R10.64+0x1c0] ;  /* 0x0001c0060a0c7980 */ /* 0x006ea8000c101b00 */
[----:B---3-5:R-:W3:Y:S01]  /*19250*/  LD.E.64 R6, [R10.64+0x1b8] ;  /* 0x0001b8060a067980 */ /* 0x028ee2000c101b00 */
[----:B------:R-:W-:-:S03]  /*19260*/  IMAD.MOV.U32 R166, RZ, RZ, R236 ;  /* 0x000000ffffa67224 */ /* 0x000fc600078e00ec */
[----:B----4-:R-:W4:Y:S04]  /*19270*/  LD.E R3, [R10.64+0xd8] ;  /* 0x0000d8060a037980 */ /* 0x010f28000c101900 */
[----:B------:R-:W0:Y:S01]  /*19280*/  LDGDEPBAR ;  /* 0x00000000000079af */ /* 0x000e220000000000 */
[----:B--2---:R-:W-:Y:S02]  /*19290*/  IMAD R5, R13, R237, RZ ;  /* 0x000000ed0d057224 */ /* 0x004fe400078e02ff */
[----:B------:R-:W-:-:S04]  /*192a0*/  IMAD.WIDE.U32 R8, R237, R12, R166 ;  /* 0x0000000ced087225 */ /* 0x000fc800078e00a6 */
[----:B------:R-:W-:Y:S01]  /*192b0*/  IMAD R5, R12, R57, R5 ;  /* 0x000000390c057224 */ /* 0x000fe200078e0205 */
[----:B---3--:R-:W-:-:S03]  /*192c0*/  LEA R6, P0, R8, R6, 0x2 ;  /* 0x0000000608067211 */ /* 0x008fc600078010ff */
[----:B------:R-:W-:Y:S02]  /*192d0*/  IMAD.IADD R5, R9, 0x1, R5 ;  /* 0x0000000109057824 */ /* 0x000fe400078e0205 */
[----:B------:R1:W5:Y:S03]  /*192e0*/  LD.E R9, [R10.64+0x188] ;  /* 0x000188060a097980 */ /* 0x000366000c101900 */
[----:B------:R-:W-:Y:S02]  /*192f0*/  LEA.HI.X R7, R8, R7, R5, 0x2, P0 ;  /* 0x0000000708077211 */ /* 0x000fe400000f1405 */
[----:B------:R1:W5:Y:S04]  /*19300*/  LD.E R8, [R10.64+0x184] ;  /* 0x000184060a087980 */ /* 0x000368000c101900 */
        /* <DEDUP_REMOVED lines=12> */
[----:B------:R-:W-:Y:S03]  /*193d0*/  BSSY B0, `(.L_x_8805) ;  /* 0x0000024000007945 */ /* 0x000fe60003800000 */
[----:B------:R-:W-:Y:S01]  /*193e0*/  SHF.R.S32.HI R36, RZ, 0x2, R36 ;  /* 0x00000002ff247819 */ /* 0x000fe20000011424 */
[----:B--2---:R-:W-:Y:S01]  /*193f0*/  FMUL.FTZ R243, R243, R3 ;  /* 0x00000003f3f37220 */ /* 0x004fe20000410000 */
[----:B------:R-:W-:Y:S01]  /*19400*/  LOP3.LUT R3, R58, 0x6, RZ, 0xc0, !PT ;  /* 0x000000063a037812 */ /* 0x000fe200078ec0ff */
        /* <DEDUP_REMOVED lines=32> */
.L_x_8806:
[----:B-1----:R-:W-:Y:S05]  /*19610*/  BSYNC B0 ;  /* 0x0000000000007941 */ /* 0x002fea0003800000 */
.L_x_8805:
        /* <DEDUP_REMOVED lines=13> */
[CC--:B--2---:R-:W-:Y:S02]  /*196f0*/  @!P6 LEA R16, P0, R226.reuse, R185.reuse, 0x1 ;  /* 0x000000b9e210e211 */ /* 0x0c4fe400078008ff */
        /* <DEDUP_REMOVED lines=26> */
.L_x_8808:
[----:B------:R-:W-:Y:S05]  /*198a0*/  BSYNC B0 ;  /* 0x0000000000007941 */ /* 0x000fea0003800000 */
.L_x_8807:
        /* <DEDUP_REMOVED lines=42> */
.L_x_8810:
[----:B------:R-:W-:Y:S05]  /*19b50*/  BSYNC B0 ;  /* 0x0000000000007941 */ /* 0x000fea0003800000 */
.L_x_8809:
        /* <DEDUP_REMOVED lines=54> */
.L_x_8812:
[----:B------:R-:W-:Y:S05]  /*19ec0*/  BSYNC B0 ;  /* 0x0000000000007941 */ /* 0x000fea0003800000 */
.L_x_8811:
        /* <DEDUP_REMOVED lines=20> */
[----:B------:R-:W-:Y:S01]  /*1a010*/  IADD3 R222, R224, 0x8020, RZ ;  /* 0x00008020e0de7810 */ /* 0x000fe20007ffe0ff */
        /* <DEDUP_REMOVED lines=193> */
[C---:B------:R-:W-:Y:S02]  /*1ac30*/  HMMA.16816.F32.BF16 R48, R76.reuse, R70, R48 ;  /* 0x000000464c30723c */ /* 0x040fe40000041830 */
[----:B------:R1:W1:Y:S02]  /*1ac40*/  MUFU.TANH R21, R19 ;  /* 0x0000001300157308 */ /* 0x0002640000002400 */
[----:B-1----:R-:W1:Y:S04]  /*1ac50*/  LDSM.16.M88.4 R16, [R222+0x7800] ;  /* 0x00780000de10783b */ /* 0x002e680000000200 */
[----:B------:R-:W-:Y:S01]  /*1ac60*/  HMMA.16816.F32.BF16 R84, R76, R22, R84 ;  /* 0x000000164c54723c */ /* 0x000fe20000041854 */
[----:B------:R-:W-:-:S02]  /*1ac70*/  FMUL.FTZ R28, R28, R0 ;  /* 0x000000001c1c7220 */ /* 0x000fc40000410000 */
[-C--:B------:R-:W-:Y:S02]  /*1ac80*/  FMUL.FTZ R29, R29, R0.reuse ;  /* 0x000000001d1d7220 */ /* 0x080fe40000410000 */
[-C--:B------:R-:W-:Y:S02]  /*1ac90*/  FMUL.FTZ R30, R30, R0.reuse ;  /* 0x000000001e1e7220 */ /* 0x080fe40000410000 */
[----:B------:R-:W-:Y:S01]  /*1aca0*/  FMUL.FTZ R31, R31, R0 ;  /* 0x000000001f1f7220 */ /* 0x000fe20000410000 */
[----:B--2---:R-:W-:Y:S01]  /*1acb0*/  HMMA.16816.F32.BF16 R64, R24, R56, R64 ;  /* 0x000000381840723c */ /* 0x004fe20000041840 */
[----:B------:R-:W2:Y:S07]  /*1acc0*/  MUFU.TANH R42, R28 ;  /* 0x0000001c002a7308 */ /* 0x000eae0000002400 */
[C---:B------:R-:W-:Y:S01]  /*1acd0*/  HMMA.16816.F32.BF16 R72, R32.reuse, R88, R72 ;  /* 0x000000582048723c */ /* 0x040fe20000041848 */
[----:B------:R-:W1:Y:S07]  /*1ace0*/  MUFU.TANH R43, R29 ;  /* 0x0000001d002b7308 */ /* 0x000e6e0000002400 */
[C---:B------:R-:W-:Y:S01]  /*1acf0*/  HMMA.16816.F32.BF16 R88, R32.reuse, R90, R48 ;  /* 0x0000005a2058723c */ /* 0x040fe20000041830 */
[----:B------:R-:W1:Y:S01]  /*1ad00*/  MUFU.TANH R55, R30 ;  /* 0x0000001e00377308 */ /* 0x000e620000002400 */
[----:B------:R-:W-:Y:S07]  /*1ad10*/  LDSM.16.M88.4 R48, [R211+0x7000] ;  /* 0x00700000d330783b */ /* 0x000fee0000000200 */
        /* <DEDUP_REMOVED lines=15> */
[C---:B------:R-:W-:Y:S08]  /*1ae10*/  HMMA.16816.F32.BF16 R80, R12.reuse, R62, R80 ;  /* 0x0000003e0c50723c */ /* 0x040ff00000041850 */
[C---:B---3--:R-:W-:Y:S08]  /*1ae20*/  HMMA.16816.F32.BF16 R44, R12.reuse, R4, R44 ;  /* 0x000000040c2c723c */ /* 0x048ff0000004182c */
[C---:B------:R-:W-:Y:S08]  /*1ae30*/  HMMA.16816.F32.BF16 R72, R12.reuse, R48, R72 ;  /* 0x000000300c48723c */ /* 0x040ff00000041848 */
[C---:B------:R-:W-:Y:S08]  /*1ae40*/  HMMA.16816.F32.BF16 R88, R12.reuse, R50, R88 ;  /* 0x000000320c58723c */ /* 0x040ff00000041858 */
[----:B------:R-:W-:Y:S01]  /*1ae50*/  HMMA.16816.F32.BF16 R84, R12, R6, R84 ;  /* 0x000000060c54723c */ /* 0x000fe20000041854 */
[----:B------:R-:W-:Y:S01]  /*1ae60*/  IMAD.IADD R54, R54, 0x1, R36 ;  /* 0x0000000136367824 */ /* 0x000fe200078e0224 */
[----:B------:R-:W-:-:S04]  /*1ae70*/  IADD3 R4, R52, 0x1, -R235 ;  /* 0x0000000134047810 */ /* 0x000fc80007ffe8eb */
[----:B-----5:R-:W-:Y:S01]  /*1ae80*/  IADD3 R9, R9, R4, RZ ;  /* 0x0000000409097210 */ /* 0x020fe20007ffe0ff */
[----:B------:R-:W-:Y:S01]  /*1ae90*/  IMAD.IADD R4, R52, 0x1, -R235 ;  /* 0x0000000134047824 */ /* 0x000fe200078e0aeb */
[----:B------:R-:W-:Y:S01]  /*1aea0*/  IADD3 R246, R54, 0x8, RZ ;  /* 0x0000000836f67810 */ /* 0x000fe20007ffe0ff */
[-C--:B------:R-:W-:Y:S02]  /*1aeb0*/  FMUL.FTZ R34, R44, R0.reuse ;  /* 0x000000002c227220 */ /* 0x080fe40000410000 */
[----:B------:R-:W-:Y:S01]  /*1aec0*/  FMUL.FTZ R35, R45, R0 ;  /* 0x000000002d237220 */ /* 0x000fe20000410000 */
[----:B------:R-:W-:Y:S01]  /*1aed0*/  IADD3 R244, R9, R246, RZ ;  /* 0x000000f609f47210 */ /* 0x000fe20007ffe0ff */
        /* <DEDUP_REMOVED lines=18> */
[----:B------:R-:W-:Y:S02]  /*1b000*/  IMAD.IADD R249, R54, 0x1, R4 ;  /* 0x0000000136f97824 */ /* 0x000fe400078e0204 */
[----:B------:R-:W-:Y:S02]  /*1b010*/  FMUL.FTZ R44, R84, R0 ;  /* 0x00000000542c7220 */ /* 0x000fe40000410000 */
[----:B------:R-:W-:-:S02]  /*1b020*/  IMAD.IADD R246, R4, 0x1, R246 ;  /* 0x0000000104f67824 */ /* 0x000fc400078e02f6 */
[-C--:B------:R-:W-:Y:S02]  /*1b030*/  FMUL.FTZ R45, R85, R0.reuse ;  /* 0x00000000552d7220 */ /* 0x080fe40000410000 */
[----:B------:R-:W-:Y:S01]  /*1b040*/  FMUL.FTZ R33, R86, R0 ;  /* 0x0000000056217220 */ /* 0x000fe20000410000 */
[----:B------:R-:W-:Y:S01]  /*1b050*/  ISETP.GT.AND P6, PT, R241, R230, PT ;  /* 0x000000e6f100720c */ /* 0x000fe20003fc4270 */
[----:B------:R-:W-:Y:S01]  /*1b060*/  FMUL.FTZ R87, R87, R0 ;  /* 0x0000000057577220 */ /* 0x000fe20000410000 */
[C---:B------:R-:W-:Y:S01]  /*1b070*/  IADD3 R248, -R8.reuse, R249, RZ ;  /* 0x000000f908f87210 */ /* 0x040fe20007ffe1ff */
[----:B------:R-:W1:Y:S01]  /*1b080*/  MUFU.TANH R57, R57 ;  /* 0x0000003900397308 */ /* 0x000e620000002400 */
[----:B------:R-:W-:-:S07]  /*1b090*/  IADD3 R245, -R8, R246, RZ ;  /* 0x000000f608f57210 */ /* 0x000fce0007ffe1ff */
[----:B------:R-:W2:Y:S08]  /*1b0a0*/  MUFU.TANH R22, R22 ;  /* 0x0000001600167308 */ /* 0x000eb00000002400 */
[----:B------:R-:W3:Y:S08]  /*1b0b0*/  MUFU.TANH R16, R16 ;  /* 0x0000001000107308 */ /* 0x000ef00000002400 */
        /* <DEDUP_REMOVED lines=20> */
[----:B------:R1:W1:Y:S01]  /*1b200*/  MUFU.TANH R8, R87 ;  /* 0x0000005700087308 */ /* 0x0002620000002400 */
        /* <DEDUP_REMOVED lines=54> */
[-C--:B------:R-:W-:Y:S02]  /*1b570*/  @!P3 IADD3 R4, R4, -R9.reuse, RZ ;  /* 0x800000090404b210 */ /* 0x080fe40007ffe0ff */
        /* <DEDUP_REMOVED lines=9> */
[----:B------:R-:W-:Y:S01]  /*1b610*/  @!P1 IMAD.MOV R4, RZ, RZ, -R4 ;  /* 0x000000ffff049224 */ /* 0x000fe200078e0a04 */
[----:B------:R-:W-:-:S04]  /*1b620*/  @!P3 IADD3 R14, -R14, RZ, RZ ;  /* 0x000000ff0e0eb210 */ /* 0x000fc80007ffe1ff */
[C---:B------:R-:W-:Y:S02]  /*1b630*/  SEL R4, R0.reuse, R4, !P2 ;  /* 0x0000000400047207 */ /* 0x040fe40005000000 */
[----:B------:R-:W-:-:S03]  /*1b640*/  SEL R0, R0, R14, !P2 ;  /* 0x0000000e00007207 */ /* 0x000fc60005000000 */
[----:B------:R-:W-:-:S04]  /*1b650*/  IMAD.WIDE R46, R4, 0x4, R238 ;  /* 0x00000004042e7825 */ /* 0x000fc800078e02ee */
[C---:B------:R-:W-:Y:S01]  /*1b660*/  IMAD.WIDE R14, R0.reuse, 0x4, R238 ;  /* 0x00000004000e7825 */ /* 0x040fe200078e02ee */
        /* <DEDUP_REMOVED lines=17> */
.L_x_8816:
[----:B------:R-:W2:Y:S02]  /*1b780*/  LD.E R6, [R10.64+0x38] ;  /* 0x000038060a067980 */ /* 0x000ea4000c101900 */
[----:B--2---:R-:W-:-:S04]  /*1b790*/  LEA R6, -R6, RZ, 0x6 ;  /* 0x000000ff06067211 */ /* 0x004fc800078e31ff */
[----:B------:R-:W-:Y:S02]  /*1b7a0*/  SHF.R.S32.HI R0, RZ, 0x1f, R6 ;  /* 0x0000001fff007819 */ /* 0x000fe40000011406 */
.L_x_8817:
[----:B------:R-:W-:Y:S05]  /*1b7b0*/  BSYNC B0 ;  /* 0x0000000000007941 */ /* 0x000fea0003800000 */
.L_x_8815:
        /* <DEDUP_REMOVED lines=15> */
[----:B------:R-:W-:-:S03]  /*1b8b0*/  @P4 LEA R52, P1, R4, R232, 0x1 ;  /* 0x000000e804344211 */ /* 0x000fc600078208ff */
[----:B------:R-:W-:Y:S01]  /*1b8c0*/  @!PT LDS RZ, [RZ] ;  /* 0x00000000fffff984 */ /* 0x000fe20000000800 */
[----:B------:R-:W-:Y:S01]  /*1b8d0*/  @!PT LDS RZ, [RZ] ;  /* 0x00000000fffff984 */ /* 0x000fe20000000800 */
[----:B------:R-:W-:Y:S01]  /*1b8e0*/  @!PT LDS RZ, [RZ] ;  /* 0x00000000fffff984 */ /* 0x000fe20000000800 */
[----:B------:R1:W-:Y:S01]  /*1b8f0*/  @P4 LDGSTS.E.BYPASS.LTC128B.128 [R240+0xa000], [R62.64+0x80] ;  /* 0x0a0000803ef04fae */ /* 0x0003e2000b901d46 */
[CCC-:B------:R-:W-:Y:S02]  /*1b900*/  @P4 LEA.HI.X R53, R4.reuse, R231.reuse, R0.reuse, 0x1, P1 ;  /* 0x000000e704354211 */ /* 0x1c0fe400008f0c00 */
[CC--:B------:R-:W-:Y:S01]  /*1b910*/  @P3 LEA R50, P1, R4.reuse, R232.reuse, 0x1 ;  /* 0x000000e804323211 */ /* 0x0c0fe200078208ff */
[----:B------:R1:W-:Y:S03]  /*1b920*/  @!P4 STS.128 [R240+0xa000], RZ ;  /* 0x00a000fff000c388 */ /* 0x0003e60000000c00 */
[C---:B------:R-:W-:Y:S01]  /*1b930*/  @P3 LEA.HI.X R51, R4.reuse, R231, R0, 0x1, P1 ;  /* 0x000000e704333211 */ /* 0x040fe200008f0c00 */
[----:B------:R-:W-:Y:S01]  /*1b940*/  @!PT LDS RZ, [RZ] ;  /* 0x00000000fffff984 */ /* 0x000fe20000000800 */
[----:B------:R-:W-:Y:S01]  /*1b950*/  @!PT LDS RZ, [RZ] ;  /* 0x00000000fffff984 */ /* 0x000fe20000000800 */
[----:B------:R-:W-:Y:S01]  /*1b960*/  @!PT LDS RZ, [RZ] ;  /* 0x00000000fffff984 */ /* 0x000fe20000000800 */
[----:B------:R1:W-:Y:S01]  /*1b970*/  @P3 LDGSTS.E.BYPASS.LTC128B.128 [R240+0xc000], [R62.64+0x100] ;  /* 0x0c0001003ef03fae */ /* 0x0003e2000b901d46 */
[----:B------:R-:W-:-:S03]  /*1b980*/  @P2 LEA R46, P1, R4, R232, 0x1 ;  /* 0x000000e8042e2211 */ /* 0x000fc600078208ff */
[----:B------:R1:W-:Y:S01]  /*1b990*/  @!P3 STS.128 [R240+0xc000], RZ ;  /* 0x00c000fff000b388 */ /* 0x0003e20000000c00 */
[CC--:B------:R-:W-:Y:S02]  /*1b9a0*/  @P2 LEA.HI.X R47, R4.reuse, R231.reuse, R0, 0x1, P1 ;  /* 0x000000e7042f2211 */ /* 0x0c0fe400008f0c00 */
[----:B------:R-:W-:Y:S01]  /*1b9b0*/  IADD3 R4, P1, R4, R228, RZ ;  /* 0x000000e404047210 */ /* 0x000fe20007f3e0ff */
[----:B------:R-:W-:Y:S01]  /*1b9c0*/  @!PT LDS RZ, [RZ] ;  /* 0x00000000fffff984 */ /* 0x000fe20000000800 */
[----:B------:R-:W-:Y:S01]  /*1b9d0*/  @!PT LDS RZ, [RZ] ;  /* 0x00000000fffff984 */ /* 0x000fe20000000800 */
[----:B------:R-:W-:Y:S01]  /*1b9e0*/  @!PT LDS RZ, [RZ] ;  /* 0x00000000fffff984 */ /* 0x000fe20000000800 */
[----:B------:R1:W-:Y:S04]  /*1b9f0*/  @P2 LDGSTS.E.BYPASS.LTC128B.128 [R240+0xe000], [R62.64+0x180] ;  /* 0x0e0001803ef02fae */ /* 0x0003e8000b901d46 */
        /* <DEDUP_REMOVED lines=8> */
[----:B------:R-:W-:-:S03]  /*1ba80*/  @P4 LEA R14, P1, R4, R232, 0x1 ;  /* 0x000000e8040e4211 */ /* 0x000fc600078208ff */
[----:B------:R1:W-:Y:S01]  /*1ba90*/  @!P5 STS.128 [R240+0x8800], RZ ;  /* 0x008800fff000d388 */ /* 0x0003e20000000c00 */
[CCC-:B------:R-:W-:Y:S02]  /*1baa0*/  @P4 LEA.HI.X R15, R4.reuse, R231.reuse, R0.reuse, 0x1, P1 ;  /* 0x000000e7040f4211 */ /* 0x1c0fe400008f0c00 */
[CC--:B------:R-:W-:Y:S01]  /*1bab0*/  @P3 LEA R12, P1, R4.reuse, R232.reuse, 0x1 ;  /* 0x000000e8040c3211 */ /* 0x0c0fe200078208ff */
[----:B------:R-:W-:Y:S01]  /*1bac0*/  @!PT LDS RZ, [RZ] ;  /* 0x00000000fffff984 */ /* 0x000fe20000000800 */
[----:B------:R-:W-:Y:S01]  /*1bad0*/  @!PT LDS RZ, [RZ] ;  /* 0x00000000fffff984 */ /* 0x000fe20000000800 */
[----:B------:R-:W-:Y:S01]  /*1bae0*/  @!PT LDS RZ, [RZ] ;  /* 0x00000000fffff984 */ /* 0x000fe20000000800 */
[----:B------:R1:W-:Y:S03]  /*1baf0*/  @P4 LDGSTS.E.BYPASS.LTC128B.128 [R240+0xa800], [R52.64+0x80] ;  /* 0x0a80008034f04fae */ /* 0x0003e6000b901d46 */
[C---:B------:R-:W-:Y:S01]  /*1bb00*/  @P3 LEA.HI.X R13, R4.reuse, R231, R0, 0x1, P1 ;  /* 0x000000e7040d3211 */ /* 0x040fe200008f0c00 */
[----:B------:R1:W-:Y:S01]  /*1bb10*/  @!P4 STS.128 [R240+0xa800], RZ ;  /* 0x00a800fff000c388 */ /* 0x0003e20000000c00 */
[----:B------:R-:W-:-:S03]  /*1bb20*/  @P2 LEA R6, P1, R4, R232, 0x1 ;  /* 0x000000e804062211 */ /* 0x000fc600078208ff */
[----:B------:R-:W-:Y:S01]  /*1bb30*/  @!PT LDS RZ, [RZ] ;  /* 0x00000000fffff984 */ /* 0x000fe20000000800 */
[----:B------:R-:W-:Y:S01]  /*1bb40*/  @!PT LDS RZ, [RZ] ;  /* 0x00000000fffff984 */ /* 0x000fe20000000800 */
[----:B------:R-:W-:Y:S01]  /*1bb50*/  @!PT LDS RZ, [RZ] ;  /* 0x00000000fffff984 */ /* 0x000fe20000000800 */
[----:B------:R1:W-:Y:S01]  /*1bb60*/  @P3 LDGSTS.E.BYPASS.LTC128B.128 [R240+0xc800], [R50.64+0x100] ;  /* 0x0c80010032f03fae */ /* 0x0003e2000b901d46 */
[CC--:B------:R-:W-:Y:S02]  /*1bb70*/  @P2 LEA.HI.X R7, R4.reuse, R231.reuse, R0, 0x1, P1 ;  /* 0x000000e704072211 */ /* 0x0c0fe400008f0c00 */
[----:B------:R-:W-:Y:S01]  /*1bb80*/  IADD3 R4, P1, R4, R228, RZ ;  /* 0x000000e404047210 */ /* 0x000fe20007f3e0ff */
[----:B------:R1:W-:Y:S04]  /*1bb90*/  @!P3 STS.128 [R240+0xc800], RZ ;  /* 0x00c800fff000b388 */ /* 0x0003e80000000c00 */
        /* <DEDUP_REMOVED lines=12> */
[----:B------:R1:W-:Y:S01]  /*1bc60*/  @P5 LDGSTS.E.BYPASS.LTC128B.128 [R240+0x9000], [R58.64] ;  /* 0x090000003af05fae */ /* 0x0003e2000b901d46 */
        /* <DEDUP_REMOVED lines=8> */
[----:B------:R-:W-:Y:S01]  /*1bcf0*/  @P2 LEA R70, P1, R4, R232, 0x1 ;  /* 0x000000e804462211 */ /* 0x000fe200078208ff */
[----:B------:R-:W-:-:S02]  /*1bd00*/  IMAD.MOV.U32 R232, RZ, RZ, R62 ;  /* 0x000000ffffe87224 */ /* 0x000fc400078e003e */
        /* <DEDUP_REMOVED lines=34> */
.L_x_8814:
[----:B-1234-:R-:W-:Y:S05]  /*1bf30*/  BSYNC B1 ;  /* 0x0000000000017941 */ /* 0x01efea0003800000 */
.L_x_8813:
[----:B------:R-:W2:Y:S01]  /*1bf40*/  LD.E R186, [R10.64+0xdc] ;  /* 0x0000dc060aba7980 */ /* 0x000ea2000c101900 */
        /* <DEDUP_REMOVED lines=9> */
[----:B------:R-:W-:Y:S01]  /*1bfe0*/  ISETP.GE.AND P4, PT, R6, R248, PT ;  /* 0x000000f80600720c */ /* 0x000fe20003f86270 */
[--C-:B------:R-:W-:Y:S01]  /*1bff0*/  IMAD.IADD R12, R246, 0x1, -R13.reuse ;  /* 0x00000001f60c7824 */ /* 0x100fe200078e0a0d */
[----:B------:R-:W1:Y:S01]  /*1c000*/  I2F R14, R14 ;  /* 0x0000000e000e7306 */ /* 0x000e620000201400 */
[----:B------:R-:W-:Y:S01]  /*1c010*/  IABS R3, R3 ;  /* 0x0000000300037213 */ /* 0x000fe20000000000 */
[----:B------:R-:W-:Y:S01]  /*1c020*/  IMAD.IADD R50, R249, 0x1, -R13 ;  /* 0x00000001f9327824 */ /* 0x000fe200078e0a0d */
[----:B------:R-:W-:-:S02]  /*1c030*/  IABS R49, R49 ;  /* 0x0000003100317213 */ /* 0x000fc40000000000 */
[----:B------:R-:W-:Y:S02]  /*1c040*/  IABS R12, R12 ;  /* 0x0000000c000c7213 */ /* 0x000fe40000000000 */
[C---:B------:R-:W-:Y:S01]  /*1c050*/  IADD3 R2, R6.reuse, 0x9, RZ ;  /* 0x0000000906027810 */ /* 0x040fe20007ffe0ff */
[----:B------:R-:W3:Y:S01]  /*1c060*/  I2F R15, R15 ;  /* 0x0000000f000f7306 */ /* 0x000ee20000201400 */
[C---:B------:R-:W-:Y:S02]  /*1c070*/  ISETP.GE.OR P4, PT, R6.reuse, R247, !P4 ;  /* 0x000000f70600720c */ /* 0x040fe40006786670 */
[----:B------:R-:W-:Y:S01]  /*1c080*/  IADD3 R9, R6, 0x10, RZ ;  /* 0x0000001006097810 */ /* 0x000fe20007ffe0ff */
[--C-:B------:R-:W-:Y:S01]  /*1c090*/  IMAD.IADD R0, R246, 0x1, -R2.reuse ;  /* 0x00000001f6007824 */ /* 0x100fe200078e0a02 */
[----:B------:R-:W-:Y:S01]  /*1c0a0*/  ISETP.GE.AND P2, PT, R4, R248, PT ;  /* 0x000000f80400720c */ /* 0x000fe20003f46270 */
[----:B------:R-:W-:Y:S01]  /*1c0b0*/  IMAD.IADD R36, R249, 0x1, -R2 ;  /* 0x00000001f9247824 */ /* 0x000fe200078e0a02 */
[----:B------:R-:W-:Y:S01]  /*1c0c0*/  IABS R50, R50 ;  /* 0x0000003200327213 */ /* 0x000fe20000000000 */
[----:B------:R-:W4:Y:S01]  /*1c0d0*/  I2F R3, R3 ;  /* 0x0000000300037306 */ /* 0x000f220000201400 */
[----:B-1----:R-:W-:-:S02]  /*1c0e0*/  FFMA.FTZ R37, -R243, R14, R37 ;  /* 0x0000000ef3257223 */ /* 0x002fc40000010125 */
[----:B------:R-:W-:-:S05]  /*1c0f0*/  IMAD.IADD R46, R249, 0x1, -R9 ;  /* 0x00000001f92e7824 */ /* 0x000fca00078e0a09 */
[----:B------:R-:W1:Y:S01]  /*1c100*/  I2F R49, R49 ;  /* 0x0000003100317306 */ /* 0x000e620000201400 */
[----:B---3--:R-:W-:Y:S01]  /*1c110*/  FFMA.FTZ R15, -R243, R15, R20 ;  /* 0x0000000ff30f7223 */ /* 0x008fe20000010114 */
[----:B------:R-:W-:Y:S02]  /*1c120*/  FSEL R20, R37, -INF , !P4 ;  /* 0xff80000025147808 */ /* 0x000fe40006000000 */
[----:B------:R-:W-:-:S04]  /*1c130*/  ISETP.GE.AND P4, PT, R6, R245, PT ;  /* 0x000000f50600720c */ /* 0x000fc80003f86270 */
[----:B------:R-:W3:Y:S01]  /*1c140*/  I2F R12, R12 ;  /* 0x0000000c000c7306 */ /* 0x000ee20000201400 */
[----:B----4-:R-:W-:Y:S01]  /*1c150*/  FFMA.FTZ R3, -R243, R3, R38 ;  /* 0x00000003f3037223 */ /* 0x010fe20000010126 */
[----:B------:R-:W-:Y:S02]  /*1c160*/  ISETP.GE.OR P2, PT, R4, R247, !P2 ;  /* 0x000000f70400720c */ /* 0x000fe40005746670 */
[----:B------:R-:W-:Y:S02]  /*1c170*/  ISETP.GE.OR P4, PT, R6, R244, !P4 ;  /* 0x000000f40600720c */ /* 0x000fe40006786670 */
[----:B------:R-:W-:Y:S02]  /*1c180*/  IABS R0, R0 ;  /* 0x0000000000007213 */ /* 0x000fe40000000000 */
[----:B------:R-:W-:Y:S01]  /*1c190*/  IABS R46, R46 ;  /* 0x0000002e002e7213 */ /* 0x000fe20000000000 */
[----:B------:R-:W4:Y:S01]  /*1c1a0*/  I2F R50, R50 ;  /* 0x0000003200327306 */ /* 0x000f220000201400 */
[----:B------:R-:W-:-:S02]  /*1c1b0*/  FSEL R15, R15, -INF , !P4 ;  /* 0xff8000000f0f7808 */ /* 0x000fc40006000000 */
[----:B------:R-:W-:Y:S02]  /*1c1c0*/  FSEL R3, R3, -INF , !P2 ;  /* 0xff80000003037808 */ /* 0x000fe40005000000 */
[----:B------:R-:W-:Y:S02]  /*1c1d0*/  IADD3 R47, R6, 0x11, RZ ;  /* 0x00000011062f7810 */ /* 0x000fe40007ffe0ff */
[C---:B------:R-:W-:Y:S01]  /*1c1e0*/  ISETP.GE.AND P4, PT, R2.reuse, R248, PT ;  /* 0x000000f80200720c */ /* 0x040fe20003f86270 */
[----:B------:R-:W5:Y:S01]  /*1c1f0*/  I2F R0, R0 ;  /* 0x0000000000007306 */ /* 0x000f620000201400 */
[-C--:B------:R-:W-:Y:S02]  /*1c200*/  ISETP.GE.AND P2, PT, R2, R245.reuse, PT ;  /* 0x000000f50200720c */ /* 0x080fe40003f46270 */
[----:B------:R-:W-:Y:S01]  /*1c210*/  ISETP.GE.AND P1, PT, R4, R245, PT ;  /* 0x000000f50400720c */ /* 0x000fe20003f26270 */
[----:B------:R-:W-:Y:S01]  /*1c220*/  IMAD.IADD R59, R246, 0x1, -R9 ;  /* 0x00000001f63b7824 */ /* 0x000fe200078e0a09 */
[C---:B------:R-:W-:Y:S01]  /*1c230*/  ISETP.GE.OR P4, PT, R2.reuse, R247, !P4 ;  /* 0x000000f70200720c */ /* 0x040fe20006786670 */
[----:B-1----:R-:W-:Y:S01]  /*1c240*/  FFMA.FTZ R21, -R243, R49, R21 ;  /* 0x00000031f3157223 */ /* 0x002fe20000010115 */
[-C--:B------:R-:W-:Y:S01]  /*1c250*/  ISETP.GE.OR P2, PT, R2, R244.reuse, !P2 ;  /* 0x000000f40200720c */ /* 0x080fe20005746670 */
[----:B------:R-:W1:Y:S01]  /*1c260*/  I2F R46, R46 ;  /* 0x0000002e002e7306 */ /* 0x000e620000201400 */
[----:B------:R-:W-:Y:S01]  /*1c270*/  IMAD.IADD R7, R249, 0x1, -R47 ;  /* 0x00000001f9077824 */ /* 0x000fe200078e0a2f */
[----:B------:R-:W-:-:S02]  /*1c280*/  ISETP.GE.OR P1, PT, R4, R244, !P1 ;  /* 0x000000f40400720c */ /* 0x000fc40004f26670 */
[----:B------:R-:W-:Y:S01]  /*1c290*/  IADD3 R2, R6, 0x20, RZ ;  /* 0x0000002006027810 */ /* 0x000fe20007ffe0ff */
[----:B---3--:R-:W-:Y:S01]  /*1c2a0*/  FFMA.FTZ R55, -R243, R12, R55 ;  /* 0x0000000cf3377223 */ /* 0x008fe20000010137 */
[----:B------:R-:W-:Y:S02]  /*1c2b0*/  IABS R36, R36 ;  /* 0x0000002400247213 */ /* 0x000fe40000000000 */
[----:B------:R-:W-:Y:S02]  /*1c2c0*/  IABS R59, R59 ;  /* 0x0000003b003b7213 */ /* 0x000fe40000000000 */
[----:B------:R-:W-:Y:S01]  /*1c2d0*/  FSEL R12, R21, -INF , !P1 ;  /* 0xff800000150c7808 */ /* 0x000fe20004800000 */
[--C-:B------:R-:W-:Y:S01]  /*1c2e0*/  IMAD.IADD R21, R246, 0x1, -R2.reuse ;  /* 0x00000001f6157824 */ /* 0x100fe200078e0a02 */
[----:B------:R-:W-:Y:S01]  /*1c2f0*/  IABS R7, R7 ;  /* 0x0000000700077213 */ /* 0x000fe20000000000 */
[----:B------:R-:W3:Y:S01]  /*1c300*/  I2F R36, R36 ;  /* 0x0000002400247306 */ /* 0x000ee20000201400 */
[C---:B------:R-:W-:Y:S01]  /*1c310*/  IADD3 R58, R6.reuse, 0x19, RZ ;  /* 0x00000019063a7810 */ /* 0x040fe20007ffe0ff */
[----:B------:R-:W-:Y:S01]  /*1c320*/  IMAD.IADD R38, R249, 0x1, -R2 ;  /* 0x00000001f9267824 */ /* 0x000fe200078e0a02 */
[----:B------:R-:W-:-:S02]  /*1c330*/  IADD3 R60, R6, 0x18, RZ ;  /* 0x00000018063c7810 */ /* 0x000fc40007ffe0ff */
[----:B------:R-:W-:Y:S01]  /*1c340*/  IABS R21, R21 ;  /* 0x0000001500157213 */ /* 0x000fe20000000000 */
[C---:B------:R-:W-:Y:S02]  /*1c350*/  IMAD.IADD R37, R246.reuse, 0x1, -R58 ;  /* 0x00000001f6257824 */ /* 0x040fe400078e0a3a */
[----:B------:R-:W1:Y:S01]  /*1c360*/  I2F R59, R59 ;  /* 0x0000003b003b7306 */ /* 0x000e620000201400 */
[-C--:B------:R-:W-:Y:S01]  /*1c370*/  ISETP.GE.AND P1, PT, R9, R248.reuse, PT ;  /* 0x000000f80900720c */ /* 0x080fe20003f26270 */
[C---:B------:R-:W-:Y:S01]  /*1c380*/  IMAD.IADD R4, R246.reuse, 0x1, -R47 ;  /* 0x00000001f6047824 */ /* 0x040fe200078e0a2f */
[----:B------:R-:W-:Y:S01]  /*1c390*/  ISETP.GE.AND P5, PT, R13, R248, PT ;  /* 0x000000f80d00720c */ /* 0x000fe20003fa6270 */
[----:B------:R-:W-:-:S04]  /*1c3a0*/  IMAD.IADD R14, R246, 0x1, -R60 ;  /* 0x00000001f60e7824 */ /* 0x000fc800078e0a3c */
[----:B------:R-:W1:Y:S01]  /*1c3b0*/  I2F R7, R7 ;  /* 0x0000000700077306 */ /* 0x000e620000201400 */
[C---:B----4-:R-:W-:Y:S01]  /*1c3c0*/  FFMA.FTZ R42, -R243.reuse, R50, R42 ;  /* 0x00000032f32a7223 */ /* 0x050fe2000001012a */
[----:B------:R-:W-:Y:S01]  /*1c3d0*/  IADD3 R50, R6, 0x21, RZ ;  /* 0x0000002106327810 */ /* 0x000fe20007ffe0ff */
[----:B-----5:R-:W-:Y:S01]  /*1c3e0*/  FFMA.FTZ R0, -R243, R0, R56 ;  /* 0x00000000f3007223 */ /* 0x020fe20000010138 */
[----:B------:R-:W-:Y:S02]  /*1c3f0*/  IABS R38, R38 ;  /* 0x0000002600267213 */ /* 0x000fe40000000000 */
[----:B------:R-:W-:Y:S02]  /*1c400*/  ISETP.GE.OR P1, PT, R9, R247, !P1 ;  /* 0x000000f70900720c */ /* 0x000fe40004f26670 */
[----:B------:R1:W-:Y:S01]  /*1c410*/  I2F R52, R21 ;  /* 0x0000001500347306 */ /* 0x0003e20000201400 */
[----:B------:R-:W-:Y:S02]  /*1c420*/  IABS R37, R37 ;  /* 0x0000002500257213 */ /* 0x000fe40000000000 */
[----:B------:R-:W-:-:S02]  /*1c430*/  ISETP.GE.OR P5, PT, R13, R247, !P5 ;  /* 0x000000f70d00720c */ /* 0x000fc40006fa6670 */
[----:B------:R-:W-:Y:S02]  /*1c440*/  IABS R4, R4 ;  /* 0x0000000400047213 */ /* 0x000fe40000000000 */
[----:B------:R-:W-:Y:S01]  /*1c450*/  IABS R14, R14 ;  /* 0x0000000e000e7213 */ /* 0x000fe20000000000 */
[----:B------:R4:W-:Y:S01]  /*1c460*/  I2F R51, R38 ;  /* 0x0000002600337306 */ /* 0x0009e20000201400 */
[----:B------:R-:W-:Y:S02]  /*1c470*/  ISETP.GE.AND P3, PT, R13, R245, PT ;  /* 0x000000f50d00720c */ /* 0x000fe40003f66270 */
[----:B------:R-:W-:Y:S01]  /*1c480*/  FSEL R0, R0, -INF , !P2 ;  /* 0xff80000000007808 */ /* 0x000fe20005000000 */
[----:B-1----:R-:W-:-:S04]  /*1c490*/  FFMA.FTZ R21, -R243, R46, R57 ;  /* 0x0000002ef3157223 */ /* 0x002fc80000010139 */
[----:B------:R1:W-:Y:S01]  /*1c4a0*/  I2F R49, R37 ;  /* 0x0000002500317306 */ /* 0x0003e20000201400 */
[C---:B------:R-:W-:Y:S02]  /*1c4b0*/  ISETP.GE.AND P2, PT, R60.reuse, R248, PT ;  /* 0x000000f83c00720c */ /* 0x040fe40003f46270 */
[----:B------:R-:W-:Y:S02]  /*1c4c0*/  FSEL R21, R21, -INF , !P1 ;  /* 0xff80000015157808 */ /* 0x000fe40004800000 */
[----:B------:R-:W-:Y:S01]  /*1c4d0*/  ISETP.GE.AND P1, PT, R60, R245, PT ;  /* 0x000000f53c00720c */ /* 0x000fe20003f26270 */
[--C-:B----4-:R-:W-:Y:S01]  /*1c4e0*/  IMAD.IADD R38, R246, 0x1, -R50.reuse ;  /* 0x00000001f6267824 */ /* 0x110fe200078e0a32 */
[----:B------:R-:W-:Y:S01]  /*1c4f0*/  ISETP.GE.OR P3, PT, R13, R244, !P3 ;  /* 0x000000f40d00720c */ /* 0x000fe20005f66670 */
[----:B------:R-:W-:Y:S01]  /*1c500*/  IMAD.IADD R53, R249, 0x1, -R50 ;  /* 0x00000001f9357824 */ /* 0x000fe200078e0a32 */
[----:B------:R-:W4:Y:S01]  /*1c510*/  I2F R4, R4 ;  /* 0x0000000400047306 */ /* 0x000f220000201400 */
[----:B---3--:R-:W-:Y:S01]  /*1c520*/  FFMA.FTZ R36, -R243, R36, R43 ;  /* 0x00000024f3247223 */ /* 0x008fe2000001012b */
[----:B------:R-:W-:Y:S01]  /*1c530*/  IABS R38, R38 ;  /* 0x0000002600267213 */ /* 0x000fe20000000000 */
[----:B------:R-:W-:Y:S01]  /*1c540*/  IMAD.IADD R13, R249, 0x1, -R60 ;  /* 0x00000001f90d7824 */ /* 0x000fe200078e0a3c */
[----:B-1----:R-:W-:-:S02]  /*1c550*/  FSEL R37, R42, -INF , !P5 ;  /* 0xff8000002a257808 */ /* 0x002fc40006800000 */
[----:B------:R-:W-:Y:S02]  /*1c560*/  ISETP.GE.AND P5, PT, R9, R245, PT ;  /* 0x000000f50900720c */ /* 0x000fe40003fa6270 */
[C---:B------:R-:W-:Y:S01]  /*1c570*/  IADD3 R42, R6.reuse, 0x31, RZ ;  /* 0x00000031062a7810 */ /* 0x040fe20007ffe0ff */
[----:B------:R-:W1:Y:S01]  /*1c580*/  I2F R14, R14 ;  /* 0x0000000e000e7306 */ /* 0x000e620000201400 */
[----:B------:R-:W-:Y:S02]  /*1c590*/  IADD3 R43, R6, 0x30, RZ ;  /* 0x00000030062b7810 */ /* 0x000fe40007ffe0ff */
[C---:B------:R-:W-:Y:S02]  /*1c5a0*/  ISETP.GE.OR P2, PT, R60.reuse, R247, !P2 ;  /* 0x000000f73c00720c */ /* 0x040fe40005746670 */
[-C--:B------:R-:W-:Y:S01]  /*1c5b0*/  ISETP.GE.OR P1, PT, R60, R244.reuse, !P1 ;  /* 0x000000f43c00720c */ /* 0x080fe20004f26670 */
[----:B------:R-:W-:Y:S01]  /*1c5c0*/  FFMA.FTZ R60, -R243, R59, R16 ;  /* 0x0000003bf33c7223 */ /* 0x000fe20000010110 */
[----:B------:R-:W-:Y:S01]  /*1c5d0*/  ISETP.GE.OR P5, PT, R9, R244, !P5 ;  /* 0x000000f40900720c */ /* 0x000fe20006fa6670 */
[----:B------:R-:W-:Y:S01]  /*1c5e0*/  FFMA.FTZ R16, -R243, R7, R22 ;  /* 0x00000007f3107223 */ /* 0x000fe20000010116 */
[----:B------:R-:W-:Y:S01]  /*1c5f0*/  FSEL R9, R55, -INF , !P3 ;  /* 0xff80000037097808 */ /* 0x000fe20005800000 */
[----:B------:R-:W-:Y:S01]  /*1c600*/  IMAD.IADD R22, R249, 0x1, -R42 ;  /* 0x00000001f9167824 */ /* 0x000fe200078e0a2a */
[----:B------:R-:W-:Y:S01]  /*1c610*/  IABS R53, R53 ;  /* 0x0000003500357213 */ /* 0x000fe20000000000 */
[----:B------:R3:W-:Y:S01]  /*1c620*/  I2F R55, R38 ;  /* 0x0000002600377306 */ /* 0x0007e20000201400 */
[----:B------:R-:W-:-:S02]  /*1c630*/  IABS R13, R13 ;  /* 0x0000000d000d7213 */ /* 0x000fc40000000000 */
[----:B------:R-:W-:Y:S02]  /*1c640*/  FSEL R36, R36, -INF , !P4 ;  /* 0xff80000024247808 */ /* 0x000fe40006000000 */
[----:B------:R-:W-:Y:S02]  /*1c650*/  FSEL R7, R60, -INF , !P5 ;  /* 0xff8000003c077808 */ /* 0x000fe40006800000 */
[C---:B------:R-:W-:Y:S01]  /*1c660*/  ISETP.GE.AND P3, PT, R47.reuse, R248, PT ;  /* 0x000000f82f00720c */ /* 0x040fe20003f66270 */
[----:B------:R-:W5:Y:S01]  /*1c670*/  I2F R53, R53 ;  /* 0x0000003500357306 */ /* 0x000f620000201400 */
[----:B------:R-:W-:Y:S02]  /*1c680*/  ISETP.GE.AND P4, PT, R47, R245, PT ;  /* 0x000000f52f00720c */ /* 0x000fe40003f86270 */
[----:B------:R-:W-:Y:S01]  /*1c690*/  IABS R60, R22 ;  /* 0x00000016003c7213 */ /* 0x000fe20000000000 */
[----:B---3--:R-:W-:Y:S01]  /*1c6a0*/  IMAD.IADD R38, R249, 0x1, -R43 ;  /* 0x00000001f9267824 */ /* 0x008fe200078e0a2b */
[----:B------:R-:W-:-:S03]  /*1c6b0*/  IADD3 R22, R6, 0x39, RZ ;  /* 0x0000003906167810 */ /* 0x000fc60007ffe0ff */
[----:B------:R-:W3:Y:S01]  /*1c6c0*/  I2F R13, R13 ;  /* 0x0000000d000d7306 */ /* 0x000ee20000201400 */
[C---:B------:R-:W-:Y:S02]  /*1c6d0*/  ISETP.GE.OR P3, PT, R47.reuse, R247, !P3 ;  /* 0x000000f72f00720c */ /* 0x040fe40005f66670 */
[----:B------:R-:W-:Y:S02]  /*1c6e0*/  IABS R59, R38 ;  /* 0x00000026003b7213 */ /* 0x000fe40000000000 */
[C---:B------:R-:W-:Y:S02]  /*1c6f0*/  IADD3 R38, R6.reuse, 0x38, RZ ;  /* 0x0000003806267810 */ /* 0x040fe40007ffe0ff */
[----:B------:R-:W-:Y:S02]  /*1c700*/  ISETP.GE.OR P4, PT, R47, R244, !P4 ;  /* 0x000000f42f00720c */ /* 0x000fe40006786670 */
[C---:B------:R-:W-:Y:S02]  /*1c710*/  IADD3 R47, R6.reuse, 0x28, RZ ;  /* 0x00000028062f7810 */ /* 0x040fe40007ffe0ff */
[----:B------:R-:W-:Y:S01]  /*1c720*/  IADD3 R46, R6, 0x29, RZ ;  /* 0x00000029062e7810 */ /* 0x000fe20007ffe0ff */
[----:B------:R-:W-:-:S02]  /*1c730*/  IMAD.IADD R6, R249, 0x1, -R22 ;  /* 0x00000001f9067824 */ /* 0x000fc400078e0a16 */
[----:B----4-:R-:W-:Y:S02]  /*1c740*/  FFMA.FTZ R4, -R243, R4, R17 ;  /* 0x00000004f3047223 */ /* 0x010fe40000010111 */
[----:B------:R-:W-:Y:S02]  /*1c750*/  IMAD.IADD R61, R249, 0x1, -R38 ;  /* 0x00000001f93d7824 */ /* 0x000fe400078e0a26 */
[----:B-1----:R-:W-:Y:S01]  /*1c760*/  FFMA.FTZ R18, -R243, R14, R18 ;  /* 0x0000000ef3127223 */ /* 0x002fe20000010112 */
[----:B------:R-:W1:Y:S01]  /*1c770*/  I2F R59, R59 ;  /* 0x0000003b003b7306 */ /* 0x000e620000201400 */
[----:B------:R-:W-:Y:S01]  /*1c780*/  IMAD.IADD R54, R249, 0x1, -R58 ;  /* 0x00000001f9367824 */ /* 0x000fe200078e0a3a */
[----:B------:R-:W-:Y:S02]  /*1c790*/  IABS R14, R6 ;  /* 0x00000006000e7213 */ /* 0x000fe40000000000 */
[----:B------:R-:W-:Y:S02]  /*1c7a0*/  FSEL R6, R4, -INF , !P4 ;  /* 0xff80000004067808 */ /* 0x000fe40006000000 */
[----:B------:R-:W-:-:S02]  /*1c7b0*/  IABS R61, R61 ;  /* 0x0000003d003d7213 */ /* 0x000fc40000000000 */
[----:B------:R-:W-:Y:S02]  /*1c7c0*/  FSEL R4, R18, -INF , !P1 ;  /* 0xff80000012047808 */ /* 0x000fe40004800000 */
[C---:B------:R-:W-:Y:S02]  /*1c7d0*/  ISETP.GE.AND P1, PT, R50.reuse, R248, PT ;  /* 0x000000f83200720c */ /* 0x040fe40003f26270 */
[----:B------:R-:W-:Y:S01]  /*1c7e0*/  IABS R54, R54 ;  /* 0x0000003600367213 */ /* 0x000fe20000000000 */
[----:B------:R-:W-:Y:S01]  /*1c7f0*/  IMAD.IADD R56, R249, 0x1, -R47 ;  /* 0x00000001f9387824 */ /* 0x000fe200078e0a2f */
[----:B------:R-:W-:Y:S01]  /*1c800*/  ISETP.GE.OR P1, PT, R50, R247, !P1 ;  /* 0x000000f73200720c */ /* 0x000fe20004f26670 */
[C---:B-----5:R-:W-:Y:S01]  /*1c810*/  FFMA.FTZ R29, -R243.reuse, R53, R29 ;  /* 0x00000035f31d7223 */ /* 0x060fe2000001011d */
[----:B------:R-:W4:Y:S01]  /*1c820*/  I2F R61, R61 ;  /* 0x0000003d003d7306 */ /* 0x000f220000201400 */
[----:B---3--:R-:W-:Y:S01]  /*1c830*/  FFMA.FTZ R13, -R243, R13, R23 ;  /* 0x0000000df30d7223 */ /* 0x008fe20000010117 */
[----:B------:R-:W-:Y:S01]  /*1c840*/  IABS R56, R56 ;  /* 0x0000003800387213 */ /* 0x000fe20000000000 */
[----:B------:R-:W-:Y:S01]  /*1c850*/  IMAD.MOV.U32 R17, RZ, RZ, R14 ;  /* 0x000000ffff117224 */ /* 0x000fe200078e000e */
[----:B------:R-:W-:-:S02]  /*1c860*/  FSEL R252, R29, -INF , !P1 ;  /* 0xff8000001dfc7808 */ /* 0x000fc40004800000 */
[----:B------:R-:W-:Y:S02]  /*1c870*/  FMNMX.FTZ R18, R20, R3, !PT ;  /* 0x0000000314127209 */ /* 0x000fe40007810000 */
[----:B------:R-:W3:Y:S01]  /*1c880*/  I2F R54, R54 ;  /* 0x0000003600367306 */ /* 0x000ee20000201400 */
[-C--:B------:R-:W-:Y:S01]  /*1c890*/  ISETP.GE.AND P1, PT, R43, R248.reuse, PT ;  /* 0x000000f82b00720c */ /* 0x080fe20003f26270 */
[----:B-1----:R-:W-:Y:S01]  /*1c8a0*/  FFMA.FTZ R34, -R243, R59, R34 ;  /* 0x0000003bf3227223 */ /* 0x002fe20000010122 */
[----:B------:R-:W-:Y:S01]  /*1c8b0*/  FSEL R14, R13, -INF , !P2 ;  /* 0xff8000000d0e7808 */ /* 0x000fe20005000000 */
[----:B------:R-:W-:Y:S01]  /*1c8c0*/  IMAD.IADD R57, R249, 0x1, -R46 ;  /* 0x00000001f9397824 */ /* 0x000fe200078e0a2e */
[C---:B------:R-:W-:Y:S02]  /*1c8d0*/  ISETP.GE.AND P4, PT, R2.reuse, R248, PT ;  /* 0x000000f80200720c */ /* 0x040fe40003f86270 */
[----:B------:R-:W-:Y:S02]  /*1c8e0*/  ISETP.GE.AND P2, PT, R2, R245, PT ;  /* 0x000000f50200720c */ /* 0x000fe40003f46270 */
[----:B------:R-:W-:Y:S01]  /*1c8f0*/  FMNMX.FTZ R18, R37, R18, !PT ;  /* 0x0000001225127209 */ /* 0x000fe20007810000 */
[----:B------:R-:W1:Y:S01]  /*1c900*/  I2F R56, R56 ;  /* 0x0000003800387306 */ /* 0x000e620000201400 */
[----:B------:R-:W-:-:S02]  /*1c910*/  FSEL R16, R16, -INF , !P3 ;  /* 0xff80000010107808 */ /* 0x000fc40005800000 */
[----:B------:R-:W-:Y:S02]  /*1c920*/  ISETP.GE.OR P1, PT, R43, R247, !P1 ;  /* 0x000000f72b00720c */ /* 0x000fe40004f26670 */
[----:B------:R-:W-:-:S03]  /*1c930*/  ISETP.GE.AND P3, PT, R58, R245, PT ;  /* 0x000000f53a00720c */ /* 0x000fc60003f66270 */
[----:B------:R-:W5:Y:S01]  /*1c940*/  I2F R17, R17 ;  /* 0x0000001100117306 */ /* 0x000f620000201400 */
[C---:B------:R-:W-:Y:S01]  /*1c950*/  ISETP.GE.OR P4, PT, R2.reuse, R247, !P4 ;  /* 0x000000f70200720c */ /* 0x040fe20006786670 */
[C---:B------:R-:W-:Y:S01]  /*1c960*/  FFMA.FTZ R28, -R243.reuse, R51, R28 ;  /* 0x00000033f31c7223 */ /* 0x040fe2000001011c */
[----:B------:R-:W-:Y:S01]  /*1c970*/  ISETP.GE.OR P2, PT, R2, R244, !P2 ;  /* 0x000000f40200720c */ /* 0x000fe20005746670 */
[----:B------:R-:W-:Y:S01]  /*1c980*/  FFMA.FTZ R2, -R243, R49, R19 ;  /* 0x00000031f3027223 */ /* 0x000fe20000010113 */
[----:B------:R-:W-:Y:S02]  /*1c990*/  FMNMX.FTZ R18, R36, R18, !PT ;  /* 0x0000001224127209 */ /* 0x000fe40007810000 */
[----:B------:R-:W-:Y:S02]  /*1c9a0*/  FSEL R195, R34, -INF , !P1 ;  /* 0xff80000022c37808 */ /* 0x000fe40004800000 */
[----:B------:R-:W-:Y:S02]  /*1c9b0*/  IABS R57, R57 ;  /* 0x0000003900397213 */ /* 0x000fe40000000000 */
[----:B------:R-:W-:-:S02]  /*1c9c0*/  ISETP.GE.OR P3, PT, R58, R244, !P3 ;  /* 0x000000f43a00720c */ /* 0x000fc40005f66670 */
[-C--:B------:R-:W-:Y:S01]  /*1c9d0*/  ISETP.GE.AND P1, PT, R38, R248.reuse, PT ;  /* 0x000000f82600720c */ /* 0x080fe20003f26270 */
[----:B----4-:R-:W-:Y:S01]  /*1c9e0*/  FFMA.FTZ R44, -R243, R61, R44 ;  /* 0x0000003df32c7223 */ /* 0x010fe2000001012c */
[----:B------:R-:W-:Y:S02]  /*1c9f0*/  ISETP.GE.AND P5, PT, R58, R248, PT ;  /* 0x000000f83a00720c */ /* 0x000fe40003fa6270 */
[----:B------:R-:W-:Y:S01]  /*1ca00*/  FMNMX.FTZ R18, R21, R18, !PT ;  /* 0x0000001215127209 */ /* 0x000fe20007810000 */
[----:B---3--:R-:W-:Y:S01]  /*1ca10*/  FFMA.FTZ R48, -R243, R54, R48 ;  /* 0x00000036f3307223 */ /* 0x008fe20000010130 */
[----:B------:R-:W-:Y:S02]  /*1ca20*/  FSEL R2, R2, -INF , !P3 ;  /* 0xff80000002027808 */ /* 0x000fe40005800000 */
[----:B------:R-:W-:Y:S02]  /*1ca30*/  FSEL R233, R28, -INF , !P4 ;  /* 0xff8000001ce97808 */ /* 0x000fe40006000000 */
[----:B------:R-:W-:Y:S01]  /*1ca40*/  ISETP.GE.OR P1, PT, R38, R247, !P1 ;  /* 0x000000f72600720c */ /* 0x000fe20004f26670 */
[----:B------:R-:W3:Y:S01]  /*1ca50*/  I2F R57, R57 ;  /* 0x0000003900397306 */ /* 0x000ee20000201400 */
[----:B------:R-:W-:-:S02]  /*1ca60*/  ISETP.GE.AND P3, PT, R47, R248, PT ;  /* 0x000000f82f00720c */ /* 0x000fc40003f66270 */
[C---:B------:R-:W-:Y:S02]  /*1ca70*/  ISETP.GE.AND P4, PT, R47.reuse, R245, PT ;  /* 0x000000f52f00720c */ /* 0x040fe40003f86270 */
[-C--:B------:R-:W-:Y:S02]  /*1ca80*/  ISETP.GE.OR P5, PT, R58, R247.reuse, !P5 ;  /* 0x000000f73a00720c */ /* 0x080fe40006fa6670 */
[----:B------:R-:W-:Y:S02]  /*1ca90*/  FMNMX.FTZ R18, R16, R18, !PT ;  /* 0x0000001210127209 */ /* 0x000fe40007810000 */
[----:B------:R-:W-:Y:S02]  /*1caa0*/  FSEL R193, R44, -INF , !P1 ;  /* 0xff8000002cc17808 */ /* 0x000fe40004800000 */
[C---:B------:R-:W-:Y:S02]  /*1cab0*/  ISETP.GE.OR P3, PT, R47.reuse, R247, !P3 ;  /* 0x000000f72f00720c */ /* 0x040fe40005f66670 */
[----:B------:R-:W-:Y:S01]  /*1cac0*/  ISETP.GE.OR P4, PT, R47, R244, !P4 ;  /* 0x000000f42f00720c */ /* 0x000fe20006786670 */
[----:B------:R-:W-:Y:S01]  /*1cad0*/  IMAD.IADD R47, R246, 0x1, -R47 ;  /* 0x00000001f62f7824 */ /* 0x000fe200078e0a2f */
[----:B------:R-:W-:-:S02]  /*1cae0*/  ISETP.GE.AND P1, PT, R22, R248, PT ;  /* 0x000000f81600720c */ /* 0x000fc40003f26270 */
[----:B------:R-:W-:Y:S02]  /*1caf0*/  FSEL R13, R48, -INF , !P5 ;  /* 0xff800000300d7808 */ /* 0x000fe40006800000 */
[----:B------:R-:W-:Y:S01]  /*1cb00*/  FMNMX.FTZ R18, R14, R18, !PT ;  /* 0x000000120e127209 */ /* 0x000fe20007810000 */
[C---:B------:R-:W-:Y:S01]  /*1cb10*/  FFMA.FTZ R32, -R243.reuse, R52, R32 ;  /* 0x00000034f3207223 */ /* 0x040fe20000010120 */
[----:B------:R-:W-:Y:S01]  /*1cb20*/  ISETP.GE.OR P1, PT, R22, R247, !P1 ;  /* 0x000000f71600720c */ /* 0x000fe20004f26670 */
[C---:B-1----:R-:W-:Y:S02]  /*1cb30*/  FFMA.FTZ R26, -R243.reuse, R56, R26 ;  /* 0x00000038f31a7223 */ /* 0x042fe4000001011a */
[----:B-----5:R-:W-:Y:S01]  /*1cb40*/  FFMA.FTZ R17, -R243, R17, R45 ;  /* 0x00000011f3117223 */ /* 0x020fe2000001012d */
[----:B------:R-:W-:Y:S02]  /*1cb50*/  FMNMX.FTZ R18, R13, R18, !PT ;  /* 0x000000120d127209 */ /* 0x000fe40007810000 */
[----:B------:R-:W-:-:S02]  /*1cb60*/  IABS R47, R47 ;  /* 0x0000002f002f7213 */ /* 0x000fc40000000000 */
[----:B------:R-:W-:Y:S02]  /*1cb70*/  FSEL R199, R32, -INF , !P2 ;  /* 0xff80000020c77808 */ /* 0x000fe40005000000 */
[----:B------:R-:W-:Y:S02]  /*1cb80*/  FSEL R251, R26, -INF , !P3 ;  /* 0xff8000001afb7808 */ /* 0x000fe40005800000 */
[----:B------:R-:W-:Y:S02]  /*1cb90*/  FSEL R192, R17, -INF , !P1 ;  /* 0xff80000011c07808 */ /* 0x000fe40004800000 */
[C---:B------:R-:W-:Y:S02]  /*1cba0*/  ISETP.GE.AND P2, PT, R46.reuse, R248, PT ;  /* 0x000000f82e00720c */ /* 0x040fe40003f46270 */
[C---:B------:R-:W-:Y:S02]  /*1cbb0*/  ISETP.GE.AND P3, PT, R46.reuse, R245, PT ;  /* 0x000000f52e00720c */ /* 0x040fe40003f66270 */
[----:B------:R-:W-:Y:S01]  /*1cbc0*/  FMNMX.FTZ R17, R233, R18, !PT ;  /* 0x00000012e9117209 */ /* 0x000fe20007810000 */
[----:B------:R-:W-:Y:S01]  /*1cbd0*/  IMAD.MOV.U32 R197, RZ, RZ, R47 ;  /* 0x000000ffffc57224 */ /* 0x000fe200078e002f */
[----:B------:R-:W-:Y:S01]  /*1cbe0*/  FMNMX.FTZ R18, R15, R12, !PT ;  /* 0x0000000c0f127209 */ /* 0x000fe20007810000 */
[----:B---3--:R-:W-:Y:S01]  /*1cbf0*/  FFMA.FTZ R27, -R243, R57, R27 ;  /* 0x00000039f31b7223 */ /* 0x008fe2000001011b */
[----:B------:R-:W-:-:S02]  /*1cc00*/  ISETP.GE.OR P2, PT, R46, R247, !P2 ;  /* 0x000000f72e00720c */ /* 0x000fc40005746670 */
[----:B------:R-:W-:Y:S01]  /*1cc10*/  ISETP.GE.OR P3, PT, R46, R244, !P3 ;  /* 0x000000f42e00720c */ /* 0x000fe20005f66670 */
[C---:B------:R-:W-:Y:S01]  /*1cc20*/  IMAD.IADD R46, R246.reuse, 0x1, -R46 ;  /* 0x00000001f62e7824 */ /* 0x040fe200078e0a2e */
[----:B------:R-:W-:Y:S01]  /*1cc30*/  FMNMX.FTZ R18, R9, R18, !PT ;  /* 0x0000001209127209 */ /* 0x000fe20007810000 */
[----:B------:R-:W1:Y:S01]  /*1cc40*/  I2F R58, R60 ;  /* 0x0000003c003a7306 */ /* 0x000e620000201400 */
[----:B------:R-:W-:Y:S01]  /*1cc50*/  FSEL R250, R27, -INF , !P2 ;  /* 0xff8000001bfa7808 */ /* 0x000fe20005000000 */
[----:B------:R-:W-:Y:S01]  /*1cc60*/  IMAD.IADD R26, R246, 0x1, -R43 ;  /* 0x00000001f61a7824 */ /* 0x000fe200078e0a2b */
[----:B------:R-:W-:Y:S02]  /*1cc70*/  FMNMX.FTZ R18, R0, R18, !PT ;  /* 0x0000001200127209 */ /* 0x000fe40007810000 */
[----:B------:R-:W-:-:S03]  /*1cc80*/  IABS R27, R46 ;  /* 0x0000002e001b7213 */ /* 0x000fc60000000000 */
[----:B------:R-:W3:Y:S01]  /*1cc90*/  I2F R197, R197 ;  /* 0x000000c500c57306 */ /* 0x000ee20000201400 */
[C---:B------:R-:W-:Y:S01]  /*1cca0*/  IMAD.IADD R23, R246.reuse, 0x1, -R42 ;  /* 0x00000001f6177824 */ /* 0x040fe200078e0a2a */
[----:B------:R-:W-:Y:S02]  /*1ccb0*/  FMNMX.FTZ R18, R7, R18, !PT ;  /* 0x0000001207127209 */ /* 0x000fe40007810000 */
[----:B------:R-:W-:Y:S01]  /*1ccc0*/  IABS R26, R26 ;  /* 0x0000001a001a7213 */ /* 0x000fe20000000000 */
[----:B------:R-:W-:Y:S01]  /*1ccd0*/  IMAD.IADD R19, R246, 0x1, -R38 ;  /* 0x00000001f6137824 */ /* 0x000fe200078e0a26 */
[----:B------:R-:W-:Y:S02]  /*1cce0*/  FMNMX.FTZ R17, R252, R17, !PT ;  /* 0x00000011fc117209 */ /* 0x000fe40007810000 */
[----:B------:R-:W4:Y:S01]  /*1ccf0*/  I2F R27, R27 ;  /* 0x0000001b001b7306 */ /* 0x000f220000201400 */
[----:B------:R-:W-:Y:S02]  /*1cd00*/  FMNMX.FTZ R18, R6, R18, !PT ;  /* 0x0000001206127209 */ /* 0x000fe40007810000 */
[----:B------:R-:W-:Y:S01]  /*1cd10*/  IABS R23, R23 ;  /* 0x0000001700177213 */ /* 0x000fe20000000000 */
[----:B------:R-:W-:Y:S01]  /*1cd20*/  IMAD.IADD R28, R246, 0x1, -R22 ;  /* 0x00000001f61c7824 */ /* 0x000fe200078e0a16 */
[----:B------:R-:W-:-:S02]  /*1cd30*/  ISETP.GE.AND P5, PT, R50, R245, PT ;  /* 0x000000f53200720c */ /* 0x000fc40003fa6270 */
[----:B------:R-:W-:Y:S01]  /*1cd40*/  ISETP.GE.AND P2, PT, R42, R248, PT ;  /* 0x000000f82a00720c */ /* 0x000fe20003f46270 */
[----:B------:R-:W5:Y:S01]  /*1cd50*/  I2F R26, R26 ;  /* 0x0000001a001a7306 */ /* 0x000f620000201400 */
[----:B------:R-:W-:Y:S02]  /*1cd60*/  FMNMX.FTZ R17, R251, R17, !PT ;  /* 0x00000011fb117209 */ /* 0x000fe40007810000 */
[----:B------:R-:W-:Y:S02]  /*1cd70*/  FMNMX.FTZ R18, R4, R18, !PT ;  /* 0x0000001204127209 */ /* 0x000fe40007810000 */
[----:B------:R-:W-:Y:S01]  /*1cd80*/  IABS R19, R19 ;  /* 0x0000001300137213 */ /* 0x000fe20000000000 */
[C---:B------:R-:W-:Y:S01]  /*1cd90*/  FFMA.FTZ R5, -R243.reuse, R55, R5 ;  /* 0x00000037f3057223 */ /* 0x040fe20000010105 */
[----:B------:R-:W-:Y:S01]  /*1cda0*/  ISETP.GE.OR P5, PT, R50, R244, !P5 ;  /* 0x000000f43200720c */ /* 0x000fe20006fa6670 */
[C---:B-1----:R-:W-:Y:S01]  /*1cdb0*/  FFMA.FTZ R35, -R243.reuse, R58, R35 ;  /* 0x0000003af3237223 */ /* 0x042fe20000010123 */
[----:B------:R-:W1:Y:S01]  /*1cdc0*/  I2F R23, R23 ;  /* 0x0000001700177306 */ /* 0x000e620000201400 */
[----:B---3--:R-:W-:Y:S01]  /*1cdd0*/  FFMA.FTZ R197, -R243, R197, R25 ;  /* 0x000000c5f3c57223 */ /* 0x008fe20000010119 */
[----:B------:R-:W-:-:S02]  /*1cde0*/  ISETP.GE.OR P2, PT, R42, R247, !P2 ;  /* 0x000000f72a00720c */ /* 0x000fc40005746670 */
[----:B------:R-:W-:Y:S02]  /*1cdf0*/  FMNMX.FTZ R17, R250, R17, !PT ;  /* 0x00000011fa117209 */ /* 0x000fe40007810000 */
[----:B------:R-:W-:Y:S02]  /*1ce00*/  FMNMX.FTZ R25, R2, R18, !PT ;  /* 0x0000001202197209 */ /* 0x000fe40007810000 */
[----:B------:R-:W-:Y:S01]  /*1ce10*/  IABS R28, R28 ;  /* 0x0000001c001c7213 */ /* 0x000fe20000000000 */
[----:B------:R-:W3:Y:S01]  /*1ce20*/  I2F R19, R19 ;  /* 0x0000001300137306 */ /* 0x000ee20000201400 */
[----:B------:R-:W-:Y:S02]  /*1ce30*/  FSEL R194, R35, -INF , !P2 ;  /* 0xff80000023c27808 */ /* 0x000fe40005000000 */
[----:B------:R-:W-:Y:S02]  /*1ce40*/  FMNMX.FTZ R17, R195, R17, !PT ;  /* 0x00000011c3117209 */ /* 0x000fe40007810000 */
[----:B------:R-:W-:-:S02]  /*1ce50*/  FSEL R198, R5, -INF , !P5 ;  /* 0xff80000005c67808 */ /* 0x000fc40006800000 */
[----:B------:R-:W-:Y:S01]  /*1ce60*/  FMNMX.FTZ R25, R199, R25, !PT ;  /* 0x00000019c7197209 */ /* 0x000fe20007810000 */
[----:B------:R-:W1:Y:S01]  /*1ce70*/  I2F R5, R28 ;  /* 0x0000001c00057306 */ /* 0x000e620000201400 */
[----:B----4-:R-:W-:Y:S01]  /*1ce80*/  FFMA.FTZ R24, -R243, R27, R24 ;  /* 0x0000001bf3187223 */ /* 0x010fe20000010118 */
[----:B------:R-:W-:Y:S02]  /*1ce90*/  ISETP.GE.AND P2, PT, R43, R245, PT ;  /* 0x000000f52b00720c */ /* 0x000fe40003f46270 */
[----:B------:R-:W-:Y:S02]  /*1cea0*/  FMNMX.FTZ R17, R194, R17, !PT ;  /* 0x00000011c2117209 */ /* 0x000fe40007810000 */
[----:B------:R-:W-:Y:S02]  /*1ceb0*/  FSEL R197, R197, -INF , !P4 ;  /* 0xff800000c5c57808 */ /* 0x000fe40006000000 */
[----:B------:R-:W-:Y:S01]  /*1cec0*/  FMNMX.FTZ R25, R198, R25, !PT ;  /* 0x00000019c6197209 */ /* 0x000fe20007810000 */
[----:B-----5:R-:W-:Y:S01]  /*1ced0*/  FFMA.FTZ R26, -R243, R26, R30 ;  /* 0x0000001af31a7223 */ /* 0x020fe2000001011e */
[----:B------:R-:W-:-:S02]  /*1cee0*/  ISETP.GE.OR P2, PT, R43, R244, !P2 ;  /* 0x000000f42b00720c */ /* 0x000fc40005746670 */
[----:B------:R-:W-:Y:S02]  /*1cef0*/  ISETP.GE.AND P1, PT, R42, R245, PT ;  /* 0x000000f52a00720c */ /* 0x000fe40003f26270 */
[----:B------:R-:W-:Y:S02]  /*1cf00*/  FMNMX.FTZ R17, R193, R17, !PT ;  /* 0x00000011c1117209 */ /* 0x000fe40007810000 */
[----:B------:R-:W-:Y:S02]  /*1cf10*/  FSEL R196, R24, -INF , !P3 ;  /* 0xff80000018c47808 */ /* 0x000fe40005800000 */
[----:B------:R-:W-:Y:S01]  /*1cf20*/  FMNMX.FTZ R25, R197, R25, !PT ;  /* 0x00000019c5197209 */ /* 0x000fe20007810000 */
[----:B-1----:R-:W-:Y:S01]  /*1cf30*/  FFMA.FTZ R23, -R243, R23, R31 ;  /* 0x00000017f3177223 */ /* 0x002fe2000001011f */
[----:B------:R-:W-:Y:S02]  /*1cf40*/  ISETP.GE.OR P1, PT, R42, R244, !P1 ;  /* 0x000000f42a00720c */ /* 0x000fe40004f26670 */
[----:B------:R-:W-:-:S02]  /*1cf50*/  FMNMX.FTZ R17, R192, R17, !PT ;  /* 0x00000011c0117209 */ /* 0x000fc40007810000 */
[----:B------:R-:W-:Y:S02]  /*1cf60*/  ISETP.GE.AND P4, PT, R38, R245, PT ;  /* 0x000000f52600720c */ /* 0x000fe40003f86270 */
[----:B------:R-:W-:Y:S02]  /*1cf70*/  FSEL R191, R26, -INF , !P2 ;  /* 0xff8000001abf7808 */ /* 0x000fe40005000000 */
[----:B------:R-:W-:Y:S01]  /*1cf80*/  FMNMX.FTZ R25, R196, R25, !PT ;  /* 0x00000019c4197209 */ /* 0x000fe20007810000 */
[----:B---3--:R-:W-:Y:S01]  /*1cf90*/  FFMA.FTZ R19, -R243, R19, R33 ;  /* 0x00000013f3137223 */ /* 0x008fe20000010121 */
[----:B------:R-:W-:Y:S01]  /*1cfa0*/  ISETP.GE.AND P2, PT, R22, R245, PT ;  /* 0x000000f51600720c */ /* 0x000fe20003f46270 */
[----:B------:R-:W1:Y:S01]  /*1cfb0*/  SHFL.BFLY PT, R18, R17, 0x2, 0x1f ;  /* 0x0c401f0011127f89 */ /* 0x000e6200000e0000 */
[----:B------:R-:W-:Y:S02]  /*1cfc0*/  ISETP.GE.OR P4, PT, R38, R244, !P4 ;  /* 0x000000f42600720c */ /* 0x000fe40006786670 */
[----:B------:R-:W-:-:S02]  /*1cfd0*/  FSEL R189, R23, -INF , !P1 ;  /* 0xff80000017bd7808 */ /* 0x000fc40004800000 */
[----:B------:R-:W-:Y:S01]  /*1cfe0*/  FMNMX.FTZ R25, R191, R25, !PT ;  /* 0x00000019bf197209 */ /* 0x000fe20007810000 */
[----:B------:R-:W-:Y:S01]  /*1cff0*/  FFMA.FTZ R5, -R243, R5, R8 ;  /* 0x00000005f3057223 */ /* 0x000fe20000010108 */
[----:B------:R-:W-:Y:S02]  /*1d000*/  ISETP.GE.OR P2, PT, R22, R244, !P2 ;  /* 0x000000f41600720c */ /* 0x000fe40005746670 */
[----:B------:R-:W-:Y:S02]  /*1d010*/  FSEL R188, R19, -INF , !P4 ;  /* 0xff80000013bc7808 */ /* 0x000fe40006000000 */
        /* <DEDUP_REMOVED lines=11> */
[----:B--2---:R-:W-:Y:S02]  /*1d0d0*/  FMUL.FTZ R190, R186, R164 ;  /* 0x000000a4babe7220 */ /* 0x004fe40000410000 */
[----:B------:R-:W-:-:S03]  /*1d0e0*/  IMAD.SHL.U32 R219, R41, 0x2, RZ ;  /* 0x0000000229db7824 */ /* 0x000fc600078e00ff */
[----:B------:R-:W-:Y:S01]  /*1d0f0*/  FSEL R190, R190, RZ, P1 ;  /* 0x000000ffbebe7208 */ /* 0x000fe20000800000 */
[----:B------:R-:W-:Y:S01]  /*1d100*/  IMAD R217, R40, 0x2, R219 ;  /* 0x0000000228d97824 */ /* 0x000fe200078e02db */
[----:B------:R-:W-:Y:S03]  /*1d110*/  LDSM.16.MT88.4 R156, [R219+0x10000] ;  /* 0x01000000db9c783b */ /* 0x000fe60000004200 */
[-CC-:B------:R-:W-:Y:S01]  /*1d120*/  FFMA.FTZ R178, R3, R186.reuse, -R190.reuse ;  /* 0x000000ba03b27223 */ /* 0x180fe200000108be */
[----:B------:R-:W1:Y:S01]  /*1d130*/  LDSM.16.MT88.4 R148, [R217+0x10000] ;  /* 0x01000000d994783b */ /* 0x000e620000004200 */
[-CC-:B------:R-:W-:Y:S02]  /*1d140*/  FFMA.FTZ R179, R20, R186.reuse, -R190.reuse ;  /* 0x000000ba14b37223 */ /* 0x180fe400000108be */
[-CC-:B------:R-:W-:Y:S01]  /*1d150*/  FFMA.FTZ R177, R37, R186.reuse, -R190.reuse ;  /* 0x000000ba25b17223 */ /* 0x180fe200000108be */
[----:B------:R-:W2:Y:S01]  /*1d160*/  LDSM.16.MT88.4 R48, [R217+0x12000] ;  /* 0x01200000d930783b */ /* 0x000ea20000004200 */
[----:B---3--:R-:W-:Y:S01]  /*1d170*/  FMNMX.FTZ R3, R8, R5, !PT ;  /* 0x0000000508037209 */ /* 0x008fe20007810000 */
[----:B------:R-:W-:-:S02]  /*1d180*/  FFMA.FTZ R174, R36, R186, -R190 ;  /* 0x000000ba24ae7223 */ /* 0x000fc400000108be */
[----:B------:R-:W-:Y:S01]  /*1d190*/  LDSM.16.MT88.4 R104, [R219+0x16000] ;  /* 0x01600000db68783b */ /* 0x000fe20000004200 */
[----:B------:R-:W-:Y:S01]  /*1d1a0*/  FSETP.NEU.FTZ.AND P1, PT, R3, -INF , PT ;  /* 0xff8000000300780b */ /* 0x000fe20003f3d000 */
[----:B------:R-:W-:Y:S02]  /*1d1b0*/  FMUL.FTZ R183, R186, R3 ;  /* 0x00000003bab77220 */ /* 0x000fe40000410000 */
[----:B------:R-:W-:Y:S03]  /*1d1c0*/  LDSM.16.MT88.4 R40, [R219+0x12000] ;  /* 0x01200000db28783b */ /* 0x000fe60000004200 */
[----:B------:R-:W-:Y:S01]  /*1d1d0*/  FSEL R183, R183, RZ, P1 ;  /* 0x000000ffb7b77208 */ /* 0x000fe20000800000 */
[-C--:B------:R-:W-:Y:S01]  /*1d1e0*/  FFMA.FTZ R166, R14, R186.reuse, -R190 ;  /* 0x000000ba0ea67223 */ /* 0x080fe200000108be */
[----:B------:R-:W-:Y:S03]  /*1d1f0*/  LDSM.16.MT88.4 R72, [R219+0x14000] ;  /* 0x01400000db48783b */ /* 0x000fe60000004200 */
[-CC-:B------:R-:W-:Y:S01]  /*1d200*/  FFMA.FTZ R181, R15, R186.reuse, -R183.reuse ;  /* 0x000000ba0fb57223 */ /* 0x180fe200000108b7 */
[----:B------:R-:W-:Y:S01]  /*1d210*/  LDSM.16.MT88.4 R80, [R217+0x14000] ;  /* 0x01400000d950783b */ /* 0x000fe20000004200 */
[----:B------:R-:W-:-:S02]  /*1d220*/  FFMA.FTZ R180, R12, R186, -R183 ;  /* 0x000000ba0cb47223 */ /* 0x000fc400000108b7 */
[-CC-:B------:R-:W-:Y:S01]  /*1d230*/  FFMA.FTZ R182, R9, R186.reuse, -R183.reuse ;  /* 0x000000ba09b67223 */ /* 0x180fe200000108b7 */
[----:B------:R-:W-:Y:S01]  /*1d240*/  LDSM.16.MT88.4 R112, [R217+0x16000] ;  /* 0x01600000d970783b */ /* 0x000fe20000004200 */
[-C--:B------:R-:W-:Y:S01]  /*1d250*/  FFMA.FTZ R176, R0, R186.reuse, -R183 ;  /* 0x000000ba00b07223 */ /* 0x080fe200000108b7 */
[----:B------:R-:W-:Y:S01]  /*1d260*/  MUFU.EX2 R179, R179 ;  /* 0x000000b300b37308 */ /* 0x000fe20000000800 */
[----:B------:R-:W-:Y:S01]  /*1d270*/  FFMA.FTZ R0, R13, R186, -R190 ;  /* 0x000000ba0d007223 */ /* 0x000fe200000108be */
[----:B------:R-:W-:Y:S04]  /*1d280*/  LDSM.16.MT88.4 R24, [R219+0x12800] ;  /* 0x01280000db18783b */ /* 0x000fe80000004200 */
[----:B------:R-:W-:Y:S02]  /*1d290*/  LDSM.16.MT88.4 R12, [R217+0x10800] ;  /* 0x01080000d90c783b */ /* 0x000fe40000004200 */
[----:B------:R-:W3:Y:S08]  /*1d2a0*/  MUFU.EX2 R178, R178 ;  /* 0x000000b200b27308 */ /* 0x000ef00000000800 */
[----:B------:R-:W-:Y:S08]  /*1d2b0*/  MUFU.EX2 R177, R177 ;  /* 0x000000b100b17308 */ /* 0x000ff00000000800 */
[----:B------:R-:W4:Y:S08]  /*1d2c0*/  MUFU.EX2 R174, R174 ;  /* 0x000000ae00ae7308 */ /* 0x000f300000000800 */
[----:B------:R-:W-:Y:S08]  /*1d2d0*/  MUFU.EX2 R181, R181 ;  /* 0x000000b500b57308 */ /* 0x000ff00000000800 */
[----:B------:R-:W5:Y:S08]  /*1d2e0*/  MUFU.EX2 R180, R180 ;  /* 0x000000b400b47308 */ /* 0x000f700000000800 */
[----:B------:R-:W-:Y:S08]  /*1d2f0*/  MUFU.EX2 R182, R182 ;  /* 0x000000b600b67308 */ /* 0x000ff00000000800 */
[----:B------:R-:W1:Y:S01]  /*1d300*/  MUFU.EX2 R176, R176 ;  /* 0x000000b000b07308 */ /* 0x000e620000000800 */
[----:B---3--:R-:W-:-:S02]  /*1d310*/  F2FP.BF16.PACK_AB R128, R178, R179 ;  /* 0x000000b3b280723e */ /* 0x008fc400000010ff */
[----:B----4-:R-:W-:Y:S02]  /*1d320*/  F2FP.BF16.PACK_AB R130, R174, R177 ;  /* 0x000000b1ae82723e */ /* 0x010fe400000010ff */
[----:B-----5:R-:W-:Y:S01]  /*1d330*/  F2FP.BF16.PACK_AB R129, R180, R181 ;  /* 0x000000b5b481723e */ /* 0x020fe200000010ff */
[-CC-:B------:R-:W-:Y:S02]  /*1d340*/  FFMA.FTZ R173, R21, R186.reuse, -R190.reuse ;  /* 0x000000ba15ad7223 */ /* 0x180fe400000108be */
[-C--:B------:R-:W-:Y:S02]  /*1d350*/  FFMA.FTZ R8, R16, R186.reuse, -R190 ;  /* 0x000000ba10087223 */ /* 0x080fe400000108be */
[-CC-:B------:R-:W-:Y:S02]  /*1d360*/  FFMA.FTZ R175, R7, R186.reuse, -R183.reuse ;  /* 0x000000ba07af7223 */ /* 0x180fe400000108b7 */
[--C-:B------:R-:W-:Y:S01]  /*1d370*/  FFMA.FTZ R9, R6, R186, -R183.reuse ;  /* 0x000000ba06097223 */ /* 0x100fe200000108b7 */
[----:B-1----:R-:W-:Y:S01]  /*1d380*/  F2FP.BF16.PACK_AB R131, R176, R182 ;  /* 0x000000b6b083723e */ /* 0x002fe200000010ff */
[----:B------:R-:W-:-:S02]  /*1d390*/  FFMA.FTZ R172, R4, R186, -R183 ;  /* 0x000000ba04ac7223 */ /* 0x000fc400000108b7 */
[C---:B------:R-:W-:Y:S02]  /*1d3a0*/  IMAD R215, R39.reuse, 0x2, R217 ;  /* 0x0000000227d77824 */ /* 0x040fe400078e02d9 */
[----:B------:R-:W-:Y:S01]  /*1d3b0*/  FFMA.FTZ R2, R2, R186, -R183 ;  /* 0x000000ba02027223 */ /* 0x000fe200000108b7 */
[----:B------:R-:W-:Y:S01]  /*1d3c0*/  MUFU.EX2 R173, R173 ;  /* 0x000000ad00ad7308 */ /* 0x000fe20000000800 */
[C---:B------:R-:W-:Y:S01]  /*1d3d0*/  HMMA.16816.F32.BF16 R152, R128.reuse, R148, RZ ;  /* 0x000000948098723c */ /* 0x040fe200000418ff */
[----:B------:R-:W1:Y:S04]  /*1d3e0*/  LDSM.16.MT88.4 R64, [R215+0x12000] ;  /* 0x01200000d740783b */ /* 0x000e680000004200 */
[----:B------:R-:W3:Y:S02]  /*1d3f0*/  LDSM.16.MT88.4 R16, [R219+0x10800] ;  /* 0x01080000db10783b */ /* 0x000ee40000004200 */
[----:B------:R-:W4:Y:S01]  /*1d400*/  MUFU.EX2 R8, R8 ;  /* 0x0000000800087308 */ /* 0x000f220000000800 */
[C---:B------:R-:W-:Y:S01]  /*1d410*/  HMMA.16816.F32.BF16 R148, R128.reuse, R150, RZ ;  /* 0x000000968094723c */ /* 0x040fe200000418ff */
[----:B------:R-:W-:Y:S01]  /*1d420*/  IMAD R216, R39, 0x2, R219 ;  /* 0x0000000227d87824 */ /* 0x000fe200078e02db */
[----:B------:R-:W-:Y:S04]  /*1d430*/  LDSM.16.MT88.4 R132, [R215+0x10000] ;  /* 0x01000000d784783b */ /* 0x000fe80000004200 */
[----:B------:R-:W-:Y:S01]  /*1d440*/  LDSM.16.MT88.4 R56, [R216+0x12000] ;  /* 0x01200000d838783b */ /* 0x000fe20000004200 */
[----:B------:R-:W-:Y:S03]  /*1d450*/  MUFU.EX2 R166, R166 ;  /* 0x000000a600a67308 */ /* 0x000fe60000000800 */
[----:B------:R-:W-:Y:S05]  /*1d460*/  LDSM.16.MT88.4 R20, [R217+0x12800] ;  /* 0x01280000d914783b */ /* 0x000fea0000004200 */
[----:B------:R-:W5:Y:S08]  /*1d470*/  MUFU.EX2 R0, R0 ;  /* 0x0000000000007308 */ /* 0x000f700000000800 */
[----:B------:R-:W-:Y:S08]  /*1d480*/  MUFU.EX2 R175, R175 ;  /* 0x000000af00af7308 */ /* 0x000ff00000000800 */
[----:B------:R-:W1:Y:S01]  /*1d490*/  MUFU.EX2 R9, R9 ;  /* 0x0000000900097308 */ /* 0x000e620000000800 */
[C---:B------:R-:W-:Y:S01]  /*1d4a0*/  HMMA.16816.F32.BF16 R160, R128.reuse, R156, RZ ;  /* 0x0000009c80a0723c */ /* 0x040fe200000418ff */
[----:B------:R-:W-:Y:S04]  /*1d4b0*/  LDSM.16.MT88.4 R96, [R215+0x14000] ;  /* 0x01400000d760783b */ /* 0x000fe80000004200 */
[----:B------:R-:W-:Y:S02]  /*1d4c0*/  LDSM.16.MT88.4 R28, [R215+0x10800] ;  /* 0x01080000d71c783b */ /* 0x000fe40000004200 */
[----:B------:R-:W-:Y:S01]  /*1d4d0*/  MUFU.EX2 R172, R172 ;  /* 0x000000ac00ac7308 */ /* 0x000fe20000000800 */
[C---:B--2---:R-:W-:Y:S01]  /*1d4e0*/  HMMA.16816.F32.BF16 R44, R128.reuse, R48, RZ ;  /* 0x00000030802c723c */ /* 0x044fe200000418ff */
[----:B------:R-:W-:Y:S06]  /*1d4f0*/  LDSM.16.MT88.4 R168, [R215+0x16000] ;  /* 0x01600000d7a8783b */ /* 0x000fec0000004200 */
[----:B------:R-:W2:Y:S01]  /*1d500*/  MUFU.EX2 R2, R2 ;  /* 0x0000000200027308 */ /* 0x000ea20000000800 */
[----:B----4-:R-:W-:Y:S01]  /*1d510*/  F2FP.BF16.PACK_AB R4, R8, R173 ;  /* 0x000000ad0804723e */ /* 0x010fe200000010ff */
[----:B-1----:R-:W-:Y:S01]  /*1d520*/  HMMA.16816.F32.BF16 R60, R128, R64, RZ ;  /* 0x00000040803c723c */ /* 0x002fe200000418ff */
[----:B-----5:R-:W-:Y:S01]  /*1d530*/  F2FP.BF16.PACK_AB R6, R0, R166 ;  /* 0x000000a60006723e */ /* 0x020fe200000010ff */
[----:B------:R-:W-:Y:S01]  /*1d540*/  LDSM.16.MT88.4 R88, [R216+0x14000] ;  /* 0x01400000d858783b */ /* 0x000fe20000004200 */
[----:B------:R-:W-:-:S03]  /*1d550*/  F2FP.BF16.PACK_AB R5, R9, R175 ;  /* 0x000000af0905723e */ /* 0x000fc600000010ff */
[----:B------:R-:W-:Y:S02]  /*1d560*/  LDSM.16.MT88.4 R140, [R216+0x10000] ;  /* 0x01000000d88c783b */ /* 0x000fe40000004200 */
[----:B------:R-:W-:Y:S02]  /*1d570*/  HMMA.16816.F32.BF16 R100, R128, R104, RZ ;  /* 0x000000688064723c */ /* 0x000fe400000418ff */
[----:B------:R-:W-:Y:S01]  /*1d580*/  LDSM.16.MT88.4 R120, [R216+0x16000] ;  /* 0x01600000d878783b */ /* 0x000fe20000004200 */
[----:B--2---:R-:W-:-:S03]  /*1d590*/  F2FP.BF16.PACK_AB R7, R2, R172 ;  /* 0x000000ac0207723e */ /* 0x004fc600000010ff */
[----:B------:R-:W-:Y:S04]  /*1d5a0*/  LDSM.16.MT88.4 R32, [R216+0x10800] ;  /* 0x01080000d820783b */ /* 0x000fe80000004200 */
[C---:B------:R-:W-:Y:S08]  /*1d5b0*/  HMMA.16816.F32.BF16 R152, R4.reuse, R12, R152 ;  /* 0x0000000c0498723c */ /* 0x040ff00000041898 */
[----:B------:R-:W-:Y:S01]  /*1d5c0*/  HMMA.16816.F32.BF16 R148, R4, R14, R148 ;  /* 0x0000000e0494723c */ /* 0x000fe20000041894 */
[----:B------:R-:W1:Y:S07]  /*1d5d0*/  LDSM.16.MT88.4 R12, [R215+0x12800] ;  /* 0x01280000d70c783b */ /* 0x000e6e0000004200 */
[C---:B------:R-:W-:Y:S08]  /*1d5e0*/  HMMA.16816.F32.BF16 R156, R128.reuse, R158, RZ ;  /* 0x0000009e809c723c */ /* 0x040ff000000418ff */
[----:B------:R-:W-:Y:S08]  /*1d5f0*/  HMMA.16816.F32.BF16 R64, R128, R66, RZ ;  /* 0x000000428040723c */ /* 0x000ff000000418ff */
[C---:B---3--:R-:W-:Y:S08]  /*1d600*/  HMMA.16816.F32.BF16 R160, R4.reuse, R16, R160 ;  /* 0x0000001004a0723c */ /* 0x048ff000000418a0 */
        /* <DEDUP_REMOVED lines=218> */
[----:B------:R-:W-:Y:S01]  /*1e3b0*/  FADD.FTZ R34, R188, R34 ;  /* 0x00000022bc227221 */ /* 0x000fe20000010000 */
[----:B------:R-:W-:Y:S01]  /*1e3c0*/  MOV R233, 0x1f0 ;  /* 0x000001f000e97802 */ /* 0x000fe20000000f00 */
        /* <DEDUP_REMOVED lines=79> */
.L_x_8820:
[----:B------:R-:W-:Y:S02]  /*1e8c0*/  ULDC.64 UR4, c[0x0][0x118] ;  /* 0x0000460000047ab9 */ /* 0x000fe40000000a00 */
[----:B------:R-:W2:Y:S02]  /*1e8d0*/  LD.E R4, [R10.64+0x40] ;  /* 0x000040040a047980 */ /* 0x000ea4000c101900 */
[----:B--2---:R-:W-:-:S04]  /*1e8e0*/  LEA R4, -R4, RZ, 0x6 ;  /* 0x000000ff04047211 */ /* 0x004fc800078e31ff */
[----:B------:R-:W-:Y:S02]  /*1e8f0*/  SHF.R.S32.HI R2, RZ, 0x1f, R4 ;  /* 0x0000001fff027819 */ /* 0x000fe40000011404 */
.L_x_8821:
[----:B------:R-:W-:Y:S05]  /*1e900*/  BSYNC B0 ;  /* 0x0000000000007941 */ /* 0x000fea0003800000 */
.L_x_8819:
[C---:B------:R-:W-:Y:S01]  /*1e910*/  LOP3.LUT P6, RZ, R242.reuse, 0x1, RZ, 0xc0, !PT ;  /* 0x00000001f2ff7812 */ /* 0x040fe200078cc0ff */
[----:B------:R-:W-:Y:S01]  /*1e920*/  ULDC.64 UR4, c[0x0][0x118] ;  /* 0x0000460000047ab9 */ /* 0x000fe20000000a00 */
[C---:B------:R-:W-:Y:S02]  /*1e930*/  LOP3.LUT P5, RZ, R242.reuse, 0x2, RZ, 0xc0, !PT ;  /* 0x00000002f2ff7812 */ /* 0x040fe400078ac0ff */
        /* <DEDUP_REMOVED lines=115> */
[----:B-----5:R-:W1:Y:S04]  /*1f070*/  LDSM.16.M88.4 R24, [R224+0x8000] ;  /* 0x00800000e018783b */ /* 0x020e680000000200 */
[----:B--2---:R-:W2:Y:S04]  /*1f080*/  LDSM.16.M88.4 R16, [R224+0x8800] ;  /* 0x00880000e010783b */ /* 0x004ea80000000200 */
[----:B----4-:R-:W3:Y:S04]  /*1f090*/  LDSM.16.M88.4 R4, [R224+0x9000] ;  /* 0x00900000e004783b */ /* 0x010ee80000000200 */
[----:B------:R-:W4:Y:S04]  /*1f0a0*/  LDSM.16.M88.4 R192, [R224+0x9800] ;  /* 0x00980000e0c0783b */ /* 0x000f280000000200 */
[----:B------:R-:W-:Y:S04]  /*1f0b0*/  LDSM.16.M88.4 R32, [R223] ;  /* 0x00000000df20783b */ /* 0x000fe80000000200 */
[----:B------:R-:W4:Y:S04]  /*1f0c0*/  LDSM.16.M88.4 R180, [R222] ;  /* 0x00000000deb4783b */ /* 0x000f280000000200 */
[----:B------:R-:W4:Y:S04]  /*1f0d0*/  LDSM.16.M88.4 R176, [R214] ;  /* 0x00000000d6b0783b */ /* 0x000f280000000200 */
[----:B------:R-:W4:Y:S04]  /*1f0e0*/  LDSM.16.M88.4 R168, [R213] ;  /* 0x00000000d5a8783b */ /* 0x000f280000000200 */
[----:B------:R-:W4:Y:S04]  /*1f0f0*/  LDSM.16.M88.4 R172, [R212] ;  /* 0x00000000d4ac783b */ /* 0x000f280000000200 */
[----:B------:R-:W5:Y:S01]  /*1f100*/  LD.E R0, [R10.64+0x18c] ;  /* 0x00018c040a007980 */ /* 0x000f62000c101900 */
[C---:B-1----:R-:W-:Y:S03]  /*1f110*/  HMMA.16816.F32.BF16 R28, R184.reuse, R24, RZ ;  /* 0x00000018b81c723c */ /* 0x042fe600000418ff */
[----:B------:R-:W-:Y:S04]  /*1f120*/  LDSM.16.M88.4 R196, [R223+0x6000] ;  /* 0x00600000dfc4783b */ /* 0x000fe80000000200 */
[----:B------:R-:W1:Y:S01]  /*1f130*/  S2R R2, SR_TID.X ;  /* 0x0000000000027919 */ /* 0x000e620000002100 */
[C---:B--2---:R-:W-:Y:S03]  /*1f140*/  HMMA.16816.F32.BF16 R20, R184.reuse, R16, RZ ;  /* 0x00000010b814723c */ /* 0x044fe600000418ff */
[----:B------:R-:W0:Y:S05]  /*1f150*/  LDGDEPBAR ;  /* 0x00000000000079af */ /* 0x000e2a0000000000 */
        /* <DEDUP_REMOVED lines=15> */
[----:B------:R-:W2:Y:S07]  /*1f250*/  LDSM.16.M88.4 R168, [R221] ;  /* 0x00000000dda8783b */ /* 0x000eae0000000200 */
[C---:B------:R-:W-:Y:S08]  /*1f260*/  HMMA.16816.F32.BF16 R188, R32.reuse, R172, R188 ;  /* 0x000000ac20bc723c */ /* 0x040ff000000418bc */
[----:B------:R-:W-:Y:S01]  /*1f270*/  HMMA.16816.F32.BF16 R184, R32, R174, R184 ;  /* 0x000000ae20b8723c */ /* 0x000fe200000418b8 */
[----:B------:R-:W3:Y:S04]  /*1f280*/  LDSM.16.M88.4 R32, [R218+0x9000] ;  /* 0x00900000da20783b */ /* 0x000ee80000000200 */
[----:B------:R-:W4:Y:S03]  /*1f290*/  LDSM.16.M88.4 R172, [R218+0x9800] ;  /* 0x00980000daac783b */ /* 0x000f260000000200 */
[C---:B--2---:R-:W-:Y:S08]  /*1f2a0*/  HMMA.16816.F32.BF16 R28, R168.reuse, R180, R28 ;  /* 0x000000b4a81c723c */ /* 0x044ff0000004181c */
[C---:B------:R-:W-:Y:S01]  /*1f2b0*/  HMMA.16816.F32.BF16 R24, R168.reuse, R182, R24 ;  /* 0x000000b6a818723c */ /* 0x040fe20000041818 */
[----:B------:R-:W-:Y:S07]  /*1f2c0*/  LDSM.16.M88.4 R180, [R211] ;  /* 0x00000000d3b4783b */ /* 0x000fee0000000200 */
[C---:B------:R-:W-:Y:S08]  /*1f2d0*/  HMMA.16816.F32.BF16 R20, R168.reuse, R176, R20 ;  /* 0x000000b0a814723c */ /* 0x040ff00000041814 */
[C---:B------:R-:W-:Y:S01]  /*1f2e0*/  HMMA.16816.F32.BF16 R16, R168.reuse, R178, R16 ;  /* 0x000000b2a810723c */ /* 0x040fe20000041810 */
[----:B------:R-:W-:Y:S07]  /*1f2f0*/  LDSM.16.M88.4 R176, [R211+0x800] ;  /* 0x00080000d3b0783b */ /* 0x000fee0000000200 */
[C---:B---3--:R-:W-:Y:S08]  /*1f300*/  HMMA.16816.F32.BF16 R12, R168.reuse, R32, R12 ;  /* 0x00000020a80c723c */ /* 0x048ff0000004180c */
[C---:B------:R-:W-:Y:S01]  /*1f310*/  HMMA.16816.F32.BF16 R4, R168.reuse, R34, R4 ;  /* 0x00000022a804723c */ /* 0x040fe20000041804 */
[----:B------:R-:W2:Y:S07]  /*1f320*/  LDSM.16.M88.4 R32, [R220] ;  /* 0x00000000dc20783b */ /* 0x000eae0000000200 */
[C---:B----4-:R-:W-:Y:S08]  /*1f330*/  HMMA.16816.F32.BF16 R188, R168.reuse, R172, R188 ;  /* 0x000000aca8bc723c */ /* 0x050ff000000418bc */
[----:B------:R-:W-:Y:S01]  /*1f340*/  HMMA.16816.F32.BF16 R184, R168, R174, R184 ;  /* 0x000000aea8b8723c */ /* 0x000fe200000418b8 */
[----:B------:R-:W3:Y:S04]  /*1f350*/  LDSM.16.M88.4 R168, [R211+0x1000] ;  /* 0x00100000d3a8783b */ /* 0x000ee80000000200 */
[----:B------:R-:W4:Y:S03]  /*1f360*/  LDSM.16.M88.4 R172, [R211+0x1800] ;  /* 0x00180000d3ac783b */ /* 0x000f260000000200 */
        /* <DEDUP_REMOVED lines=18> */
[----:B------:R-:W-:Y:S07]  /*1f490*/  LDSM.16.M88.4 R176, [R209] ;  /* 0x00000000d1b0783b */ /* 0x000fee0000000200 */
[C---:B---3--:R-:W-:Y:S08]  /*1f4a0*/  HMMA.16816.F32.BF16 R12, R168.reuse, R32, R12 ;  /* 0x00000020a80c723c */ /* 0x048ff0000004180c */
[C---:B------:R-:W-:Y:S01]  /*1f4b0*/  HMMA.16816.F32.BF16 R4, R168.reuse, R34, R4 ;  /* 0x00000022a804723c */ /* 0x040fe20000041804 */
[----:B------:R-:W2:Y:S07]  /*1f4c0*/  LDSM.16.M88.4 R32, [R223+0x2000] ;  /* 0x00200000df20783b */ /* 0x000eae0000000200 */
[C---:B----4-:R-:W-:Y:S08]  /*1f4d0*/  HMMA.16816.F32.BF16 R188, R168.reuse, R172, R188 ;  /* 0x000000aca8bc723c */ /* 0x050ff000000418bc */
[----:B------:R-:W-:Y:S01]  /*1f4e0*/  HMMA.16816.F32.BF16 R184, R168, R174, R184 ;  /* 0x000000aea8b8723c */ /* 0x000fe200000418b8 */
[----:B------:R-:W3:Y:S04]  /*1f4f0*/  LDSM.16.M88.4 R168, [R208] ;  /* 0x00000000d0a8783b */ /* 0x000ee80000000200 */
[----:B------:R-:W4:Y:S03]  /*1f500*/  LDSM.16.M88.4 R172, [R207] ;  /* 0x00000000cfac783b */ /* 0x000f260000000200 */
        /* <DEDUP_REMOVED lines=86> */
[----:B------:R-:W-:Y:S07]  /*1fa70*/  LDSM.16.M88.4 R172, [R224+0xf000] ;  /* 0x00f00000e0ac783b */ /* 0x000fee0000000200 */
[C---:B----4-:R-:W-:Y:S08]  /*1fa80*/  HMMA.16816.F32.BF16 R188, R32.reuse, R168, R188 ;  /* 0x000000a820bc723c */ /* 0x050ff000000418bc */
[----:B------:R-:W-:Y:S01]  /*1fa90*/  HMMA.16816.F32.BF16 R184, R32, R170, R184 ;  /* 0x000000aa20b8723c */ /* 0x000fe200000418b8 */
[----:B------:R-:W2:Y:S04]  /*1faa0*/  LDSM.16.M88.4 R32, [R225+0x6000] ;  /* 0x00600000e120783b */ /* 0x000ea80000000200 */
[----:B------:R-:W3:Y:S03]  /*1fab0*/  LDSM.16.M88.4 R168, [R224+0xf800] ;  /* 0x00f80000e0a8783b */ /* 0x000ee60000000200 */
[C---:B--2---:R-:W-:Y:S08]  /*1fac0*/  HMMA.16816.F32.BF16 R12, R32.reuse, R172, R12 ;  /* 0x000000ac200c723c */ /* 0x044ff0000004180c */
[C---:B------:R-:W-:Y:S01]  /*1fad0*/  HMMA.16816.F32.BF16 R4, R32.reuse, R174, R4 ;  /* 0x000000ae2004723c */ /* 0x040fe20000041804 */
[----:B------:R-:W2:Y:S07]  /*1fae0*/  LDSM.16.M88.4 R172, [R202] ;  /* 0x00000000caac783b */ /* 0x000eae0000000200 */
        /* <DEDUP_REMOVED lines=8> */
[----:B------:R-:W4:Y:S04]  /*1fb70*/  LDSM.16.M88.4 R32, [R200] ;  /* 0x00000000c820783b */ /* 0x000f280000000200 */
        /* <DEDUP_REMOVED lines=11> */
[----:B------:R-:W-:Y:S08]  /*1fc30*/  HMMA.16816.F32.BF16 R184, R196, R194, R184 ;  /* 0x000000c2c4b8723c */ /* 0x000ff000000418b8 */
        /* <DEDUP_REMOVED lines=8> */
[----:B------:R-:W2:Y:S01]  /*1fcc0*/  LDSM.16.M88.4 R32, [R211+0x7000] ;  /* 0x00700000d320783b */ /* 0x000ea20000000200 */
[----:B------:R-:W-:-:S06]  /*1fcd0*/  IMAD.SHL.U32 R2, R2, 0x2, RZ ;  /* 0x0000000202027824 */ /* 0x000fcc00078e00ff */
[C---:B------:R-:W-:Y:S08]  /*1fce0*/  HMMA.16816.F32.BF16 R12, R180.reuse, R168, R12 ;  /* 0x000000a8b40c723c */ /* 0x040ff0000004180c */
[----:B------:R-:W-:Y:S01]  /*1fcf0*/  HMMA.16816.F32.BF16 R4, R180, R170, R4 ;  /* 0x000000aab404723c */ /* 0x000fe20000041804 */
[----:B------:R-:W3:Y:S01]  /*1fd00*/  LDSM.16.M88.4 R168, [R211+0x6800] ;  /* 0x00680000d3a8783b */ /* 0x000ee20000000200 */
[----:B------:R-:W-:-:S06]  /*1fd10*/  LOP3.LUT R2, R2, 0x6, RZ, 0xc0, !PT ;  /* 0x0000000602027812 */ /* 0x000fcc00078ec0ff */
[----:B-1----:R-:W-:Y:S01]  /*1fd20*/  HMMA.16816.F32.BF16 R28, R176, R172, R28 ;  /* 0x000000acb01c723c */ /* 0x002fe2000004181c */
[----:B------:R-:W-:-:S07]  /*1fd30*/  IMAD R2, R241, 0x40, R2 ;  /* 0x00000040f1027824 */ /* 0x000fce00078e0202 */
[----:B------:R-:W-:Y:S01]  /*1fd40*/  HMMA.16816.F32.BF16 R24, R176, R174, R24 ;  /* 0x000000aeb018723c */ /* 0x000fe20000041818 */
[----:B------:R-:W1:Y:S01]  /*1fd50*/  LDSM.16.M88.4 R172, [R211+0x7800] ;  /* 0x00780000d3ac783b */ /* 0x000e620000000200 */
[----:B------:R-:W-:-:S06]  /*1fd60*/  IMAD.IADD R165, R249, 0x1, -R2 ;  /* 0x00000001f9a57824 */ /* 0x000fcc00078e0a02 */
[----:B--2---:R-:W-:Y:S01]  /*1fd70*/  HMMA.16816.F32.BF16 R12, R176, R32, R12 ;  /* 0x00000020b00c723c */ /* 0x004fe2000004180c */
[----:B------:R-:W-:Y:S01]  /*1fd80*/  IABS R165, R165 ;  /* 0x000000a500a57213 */ /* 0x000fe20000000000 */
[----:B------:R-:W-:-:S06]  /*1fd90*/  IMAD.IADD R166, R246, 0x1, -R2 ;  /* 0x00000001f6a67824 */ /* 0x000fcc00078e0a02 */
[----:B------:R-:W-:Y:S01]  /*1fda0*/  HMMA.16816.F32.BF16 R4, R176, R34, R4 ;  /* 0x00000022b004723c */ /* 0x000fe20000041804 */
[----:B------:R-:W-:Y:S01]  /*1fdb0*/  IMAD.MOV.U32 R33, RZ, RZ, R165 ;  /* 0x000000ffff217224 */ /* 0x000fe200078e00a5 */
[----:B------:R-:W-:-:S06]  /*1fdc0*/  IABS R165, R166 ;  /* 0x000000a600a57213 */ /* 0x000fcc0000000000 */
[----:B---3--:R-:W-:Y:S01]  /*1fdd0*/  HMMA.16816.F32.BF16 R20, R176, R168, R20 ;  /* 0x000000a8b014723c */ /* 0x008fe20000041814 */
[C---:B------:R-:W-:Y:S01]  /*1fde0*/  IADD3 R32, R2.reuse, 0x1, RZ ;  /* 0x0000000102207810 */ /* 0x040fe20007ffe0ff */
[----:B------:R-:W-:Y:S01]  /*1fdf0*/  IMAD.MOV.U32 R35, RZ, RZ, R165 ;  /* 0x000000ffff237224 */ /* 0x000fe200078e00a5 */
[----:B------:R-:W-:-:S05]  /*1fe00*/  IADD3 R34, R2, 0x8, RZ ;  /* 0x0000000802227810 */ /* 0x000fca0007ffe0ff */
[C---:B------:R-:W-:Y:S01]  /*1fe10*/  HMMA.16816.F32.BF16 R16, R176.reuse, R170, R16 ;  /* 0x000000aab010723c */ /* 0x040fe20000041810 */
[----:B------:R-:W-:Y:S02]  /*1fe20*/  IMAD.IADD R165, R246, 0x1, -R32 ;  /* 0x00000001f6a57824 */ /* 0x000fe400078e0a20 */
[-C--:B-----5:R-:W-:Y:S02]  /*1fe30*/  FMUL.FTZ R28, R28, R0.reuse ;  /* 0x000000001c1c7220 */ /* 0x0a0fe40000410000 */
[-C--:B------:R-:W-:Y:S01]  /*1fe40*/  FMUL.FTZ R31, R31, R0.reuse ;  /* 0x000000001f1f7220 */ /* 0x080fe20000410000 */
[----:B------:R-:W-:Y:S01]  /*1fe50*/  IABS R165, R165 ;  /* 0x000000a500a57213 */ /* 0x000fe20000000000 */
[C---:B------:R-:W-:Y:S01]  /*1fe60*/  IMAD.IADD R168, R249.reuse, 0x1, -R34 ;  /* 0x00000001f9a87824 */ /* 0x040fe200078e0a22 */
[----:B------:R-:W-:Y:S01]  /*1fe70*/  IADD3 R171, R2, 0x11, RZ ;  /* 0x0000001102ab7810 */ /* 0x000fe20007ffe0ff */
[----:B------:R-:W-:Y:S01]  /*1fe80*/  FMUL.FTZ R24, R24, R0 ;  /* 0x0000000018187220 */ /* 0x000fe20000410000 */
[C---:B------:R-:W-:Y:S01]  /*1fe90*/  ISETP.GE.AND P1, PT, R2.reuse, R248, PT ;  /* 0x000000f80200720c */ /* 0x040fe20003f26270 */
[----:B------:R-:W-:Y:S01]  /*1fea0*/  IMAD.MOV.U32 R169, RZ, RZ, R165 ;  /* 0x000000ffffa97224 */ /* 0x000fe200078e00a5 */
[----:B------:R-:W-:Y:S01]  /*1feb0*/  IABS R165, R168 ;  /* 0x000000a800a57213 */ /* 0x000fe20000000000 */
[----:B-1----:R-:W-:Y:S01]  /*1fec0*/  HMMA.16816.F32.BF16 R188, R176, R172, R188 ;  /* 0x000000acb0bc723c */ /* 0x002fe200000418bc */
[----:B------:R-:W-:Y:S01]  /*1fed0*/  IMAD.IADD R166, R249, 0x1, -R32 ;  /* 0x00000001f9a67824 */ /* 0x000fe200078e0a20 */
[----:B------:R-:W-:Y:S01]  /*1fee0*/  I2F R33, R33 ;  /* 0x0000002100217306 */ /* 0x000fe20000201400 */
[----:B------:R-:W-:Y:S01]  /*1fef0*/  FMUL.FTZ R27, R27, R0 ;  /* 0x000000001b1b7220 */ /* 0x000fe20000410000 */
[----:B------:R-:W-:Y:S01]  /*1ff00*/  IADD3 R198, R2, 0x19, RZ ;  /* 0x0000001902c67810 */ /* 0x000fe20007ffe0ff */
[----:B------:R-:W-:-:S04]  /*1ff10*/  DEPBAR.LE SB0, 0x0 ;  /* 0x000080000000791a */ /* 0x000fc80000000000 */
[----:B------:R-:W-:Y:S01]  /*1ff20*/  HMMA.16816.F32.BF16 R184, R176, R174, R184 ;  /* 0x000000aeb0b8723c */ /* 0x000fe200000418b8 */
[----:B------:R1:W-:Y:S01]  /*1ff30*/  I2F R179, R165 ;  /* 0x000000a500b37306 */ /* 0x0003e20000201400 */
[----:B------:R-:W-:-:S07]  /*1ff40*/  IABS R166, R166 ;  /* 0x000000a600a67213 */ /* 0x000fce0000000000 */
[----:B------:R2:W3:Y:S01]  /*1ff50*/  MUFU.TANH R180, R28 ;  /* 0x0000001c00b47308 */ /* 0x0004e20000002400 */
[----:B------:R-:W-:Y:S01]  /*1ff60*/  IADD3 R178, R2, 0x9, RZ ;  /* 0x0000000902b27810 */ /* 0x000fe20007ffe0ff */
[----:B-1----:R-:W-:-:S05]  /*1ff70*/  IMAD.IADD R165, R246, 0x1, -R171 ;  /* 0x00000001f6a57824 */ /* 0x002fca00078e0aab */
[----:B------:R-:W-:Y:S01]  /*1ff80*/  IABS R165, R165 ;  /* 0x000000a500a57213 */ /* 0x000fe20000000000 */
[-C--:B--2---:R-:W-:Y:S02]  /*1ff90*/  FMUL.FTZ R28, R29, R0.reuse ;  /* 0x000000001d1c7220 */ /* 0x084fe40000410000 */
[----:B------:R-:W-:Y:S01]  /*1ffa0*/  FMUL.FTZ R29, R30, R0 ;  /* 0x000000001e1d7220 */ /* 0x000fe20000410000 */
[----:B------:R1:W-:Y:S01]  /*1ffb0*/  I2F R173, R165 ;  /* 0x000000a500ad7306 */ /* 0x0003e20000201400 */
[C---:B------:R-:W-:Y:S01]  /*1ffc0*/  ISETP.GE.AND P6, PT, R32.reuse, R248, PT ;  /* 0x000000f82000720c */ /* 0x040fe20003fc6270 */
[----:B------:R-:W-:Y:S01]  /*1ffd0*/  IMAD.IADD R177, R249, 0x1, -R178 ;  /* 0x00000001f9b17824 */ /* 0x000fe200078e0ab2 */
[----:B------:R-:W-:Y:S01]  /*1ffe0*/  ISETP.GE.AND P2, PT, R32, R245, PT ;  /* 0x000000f52000720c */ /* 0x000fe20003f46270 */
[----:B------:R-:W-:Y:S01]  /*1fff0*/  IMAD.IADD R176, R246, 0x1, -R34 ;  /* 0x00000001f6b07824 */ /* 0x000fe200078e0a22 */
[----:B------:R-:W-:-:S03]  /*20000*/  ISETP.GE.OR P6, PT, R32, R247, !P6 ;  /* 0x000000f72000720c */ /* 0x000fc600077c6670 */
[----:B------:R-:W-:Y:S01]  /*20010*/  I2F R35, R35 ;  /* 0x0000002300237306 */ /* 0x000fe20000201400 */
[----:B------:R-:W-:Y:S02]  /*20020*/  ISETP.GE.OR P2, PT, R32, R244, !P2 ;  /* 0x000000f42000720c */ /* 0x000fe40005746670 */
[----:B-1----:R-:W-:-:S05]  /*20030*/  IADD3 R165, R2, 0x18, RZ ;  /* 0x0000001802a57810 */ /* 0x002fca0007ffe0ff */
[----:B------:R-:W1:Y:S01]  /*20040*/  MUFU.TANH R29, R29 ;  /* 0x0000001d001d7308 */ /* 0x000e620000002400 */
[----:B------:R-:W-:Y:S01]  /*20050*/  IABS R177, R177 ;  /* 0x000000b100b17213 */ /* 0x000fe20000000000 */
[----:B------:R-:W-:-:S06]  /*20060*/  IMAD.IADD R30, R246, 0x1, -R165 ;  /* 0x00000001f61e7824 */ /* 0x000fcc00078e0aa5 */
[----:B------:R-:W-:Y:S01]  /*20070*/  I2F R166, R166 ;  /* 0x000000a600a67306 */ /* 0x000fe20000201400 */
[----:B------:R-:W-:Y:S01]  /*20080*/  IADD3 R175, R2, 0x10, RZ ;  /* 0x0000001002af7810 */ /* 0x000fe20007ffe0ff */
[----:B---3--:R-:W-:-:S06]  /*20090*/  FFMA.FTZ R33, -R243, R33, R180 ;  /* 0x00000021f3217223 */ /* 0x008fcc00000101b4 */
[----:B------:R-:W2:Y:S01]  /*200a0*/  MUFU.TANH R28, R28 ;  /* 0x0000001c001c7308 */ /* 0x000ea20000002400 */
[----:B------:R-:W-:Y:S02]  /*200b0*/  IABS R30, R30 ;  /* 0x0000001e001e7213 */ /* 0x000fe40000000000 */
[----:B------:R-:W-:-:S05]  /*200c0*/  IABS R176, R176 ;  /* 0x000000b000b07213 */ /* 0x000fca0000000000 */
[----:B------:R3:W-:Y:S01]  /*200d0*/  MUFU.TANH R32, R24 ;  /* 0x0000001800207308 */ /* 0x0007e20000002400 */
[----:B------:R-:W-:-:S07]  /*200e0*/  ISETP.GE.OR P1, PT, R2, R247, !P1 ;  /* 0x000000f70200720c */ /* 0x000fce0004f26670 */
[----:B------:R-:W-:Y:S08]  /*200f0*/  I2F R169, R169 ;  /* 0x000000a900a97306 */ /* 0x000ff00000201400 */
[----:B------:R-:W4:Y:S01]  /*20100*/  MUFU.TANH R31, R31 ;  /* 0x0000001f001f7308 */ /* 0x000f220000002400 */
[-C--:B---3--:R-:W-:Y:S02]  /*20110*/  FMUL.FTZ R24, R25, R0.reuse ;  /* 0x0000000019187220 */ /* 0x088fe40000410000 */
[----:B------:R-:W-:-:S02]  /*20120*/  FMUL.FTZ R25, R26, R0 ;  /* 0x000000001a197220 */ /* 0x000fc40000410000 */
[----:B------:R-:W-:-:S03]  /*20130*/  IMAD.IADD R172, R246, 0x1, -R178 ;  /* 0x00000001f6ac7824 */ /* 0x000fc600078e0ab2 */
[----:B------:R-:W-:Y:S01]  /*20140*/  I2F R177, R177 ;  /* 0x000000b100b17306 */ /* 0x000fe20000201400 */
[----:B------:R-:W-:-:S07]  /*20150*/  IMAD.IADD R174, R249, 0x1, -R175 ;  /* 0x00000001f9ae7824 */ /* 0x000fce00078e0aaf */
[----:B------:R-:W-:Y:S01]  /*20160*/  MUFU.TANH R24, R24 ;  /* 0x0000001800187308 */ /* 0x000fe20000002400 */
[----:B-1----:R-:W-:Y:S01]  /*20170*/  FFMA.FTZ R29, -R243, R35, R29 ;  /* 0x00000023f31d7223 */ /* 0x002fe2000001011d */
[----:B------:R-:W-:-:S06]  /*20180*/  IABS R172, R172 ;  /* 0x000000ac00ac7213 */ /* 0x000fcc0000000000 */
[----:B------:R1:W-:Y:S01]  /*20190*/  I2F R180, R30 ;  /* 0x0000001e00b47306 */ /* 0x0003e20000201400 */
[----:B------:R-:W-:Y:S01]  /*201a0*/  IABS R174, R174 ;  /* 0x000000ae00ae7213 */ /* 0x000fe20000000000 */
[----:B--2---:R-:W-:Y:S02]  /*201b0*/  FFMA.FTZ R166, -R243, R166, R28 ;  /* 0x000000a6f3a67223 */ /* 0x004fe4000001011c */
[----:B------:R-:W-:-:S04]  /*201c0*/  FMUL.FTZ R20, R20, R0 ;  /* 0x0000000014147220 */ /* 0x000fc80000410000 */
[----:B------:R-:W-:Y:S01]  /*201d0*/  I2F R176, R176 ;  /* 0x000000b000b07306 */ /* 0x000fe20000201400 */
[----:B-1----:R-:W-:-:S07]  /*201e0*/  FSEL R30, R33, -INF , !P1 ;  /* 0xff800000211e7808 */ /* 0x002fce0004800000 */
[----:B------:R-:W1:Y:S01]  /*201f0*/  MUFU.TANH R25, R25 ;  /* 0x0000001900197308 */ /* 0x000e620000002400 */
[----:B------:R-:W-:Y:S01]  /*20200*/  ISETP.GE.AND P1, PT, R2, R245, PT ;  /* 0x000000f50200720c */ /* 0x000fe20003f26270 */
[----:B----4-:R-:W-:-:S03]  /*20210*/  FFMA.FTZ R31, -R243, R169, R31 ;  /* 0x000000a9f31f7223 */ /* 0x010fc6000001011f */
[----:B------:R-:W-:Y:S01]  /*20220*/  ISETP.GE.OR P1, PT, R2, R244, !P1 ;  /* 0x000000f40200720c */ /* 0x000fe20004f26670 */
[----:B------:R-:W-:-:S03]  /*20230*/  IMAD.IADD R168, R246, 0x1, -R175 ;  /* 0x00000001f6a87824 */ /* 0x000fc600078e0aaf */
[----:B------:R-:W-:Y:S01]  /*20240*/  FSEL R28, R29, -INF , !P1 ;  /* 0xff8000001d1c7808 */ /* 0x000fe20004800000 */
[----:B------:R-:W-:Y:S01]  /*20250*/  I2F R172, R172 ;  /* 0x000000ac00ac7306 */ /* 0x000fe20000201400 */
[----:B------:R-:W-:Y:S02]  /*20260*/  FSEL R29, R166, -INF , !P6 ;  /* 0xff800000a61d7808 */ /* 0x000fe40007000000 */
[C---:B------:R-:W-:Y:S02]  /*20270*/  ISETP.GE.AND P1, PT, R34.reuse, R248, PT ;  /* 0x000000f82200720c */ /* 0x040fe40003f26270 */
[----:B------:R-:W-:-:S03]  /*20280*/  ISETP.GE.AND P6, PT, R34, R245, PT ;  /* 0x000000f52200720c */ /* 0x000fc60003fc6270 */
[----:B------:R-:W-:Y:S01]  /*20290*/  I2F R174, R174 ;  /* 0x000000ae00ae7306 */ /* 0x000fe20000201400 */
[C---:B------:R-:W-:Y:S02]  /*202a0*/  ISETP.GE.OR P1, PT, R34.reuse, R247, !P1 ;  /* 0x000000f72200720c */ /* 0x040fe40004f26670 */
[----:B------:R-:W-:-:S05]  /*202b0*/  ISETP.GE.OR P6, PT, R34, R244, !P6 ;  /* 0x000000f42200720c */ /* 0x000fca00077c6670 */
[----:B------:R2:W3:Y:S01]  /*202c0*/  MUFU.TANH R33, R27 ;  /* 0x0000001b00217308 */ /* 0x0004e20000002400 */
[----:B------:R-:W-:Y:S01]  /*202d0*/  IABS R168, R168 ;  /* 0x000000a800a87213 */ /* 0x000fe20000000000 */
[----:B------:R-:W-:-:S06]  /*202e0*/  FMUL.FTZ R34, R22, R0 ;  /* 0x0000000016227220 */ /* 0x000fcc0000410000 */
[----:B------:R-:W4:Y:S01]  /*202f0*/  MUFU.TANH R20, R20 ;  /* 0x0000001400147308 */ /* 0x000f220000002400 */
[----:B-1----:R-:W-:Y:S01]  /*20300*/  FFMA.FTZ R25, -R243, R176, R25 ;  /* 0x000000b0f3197223 */ /* 0x002fe20000010119 */
[----:B--2---:R-:W-:Y:S01]  /*20310*/  FSEL R27, R31, -INF , !P2 ;  /* 0xff8000001f1b7808 */ /* 0x004fe20005000000 */
[----:B------:R-:W-:Y:S02]  /*20320*/  FFMA.FTZ R31, -R243, R177, R24 ;  /* 0x000000b1f31f7223 */ /* 0x000fe40000010118 */
[--C-:B------:R-:W-:Y:S02]  /*20330*/  IMAD.IADD R24, R249, 0x1, -R198.reuse ;  /* 0x00000001f9187824 */ /* 0x100fe400078e0ac6 */
[----:B------:R-:W-:Y:S02]  /*20340*/  FMUL.FTZ R23, R23, R0 ;  /* 0x0000000017177220 */ /* 0x000fe40000410000 */
[C---:B------:R-:W-:Y:S01]  /*20350*/  IMAD.IADD R170, R249.reuse, 0x1, -R171 ;  /* 0x00000001f9aa7824 */ /* 0x040fe200078e0aab */
[----:B------:R-:W-:Y:S01]  /*20360*/  IABS R22, R24 ;  /* 0x0000001800167213 */ /* 0x000fe20000000000 */
[----:B------:R-:W-:Y:S01]  /*20370*/  IMAD.IADD R183, R249, 0x1, -R165 ;  /* 0x00000001f9b77824 */ /* 0x000fe200078e0aa5 */
[----:B------:R-:W-:Y:S01]  /*20380*/  I2F R168, R168 ;  /* 0x000000a800a87306 */ /* 0x000fe20000201400 */
[----:B------:R-:W-:Y:S01]  /*20390*/  IMAD.IADD R24, R246, 0x1, -R198 ;  /* 0x00000001f6187824 */ /* 0x000fe200078e0ac6 */
[----:B------:R-:W-:Y:S01]  /*203a0*/  FSEL R26, R25, -INF , !P6 ;  /* 0xff800000191a7808 */ /* 0x000fe20007000000 */
[-C--:B------:R-:W-:Y:S01]  /*203b0*/  FMUL.FTZ R18, R18, R0.reuse ;  /* 0x0000000012127220 */ /* 0x080fe20000410000 */
[----:B------:R-:W-:Y:S01]  /*203c0*/  IADD3 R197, R2, 0x20, RZ ;  /* 0x0000002002c57810 */ /* 0x000fe20007ffe0ff */
[----:B------:R-:W-:Y:S01]  /*203d0*/  FMUL.FTZ R21, R21, R0 ;  /* 0x0000000015157220 */ /* 0x000fe20000410000 */
[----:B------:R-:W-:-:S02]  /*203e0*/  ISETP.GE.AND P6, PT, R175, R248, PT ;  /* 0x000000f8af00720c */ /* 0x000fc40003fc6270 */
[----:B------:R-:W1:Y:S01]  /*203f0*/  MUFU.TANH R34, R34 ;  /* 0x0000002200227308 */ /* 0x000e620000002400 */
[----:B------:R-:W-:Y:S02]  /*20400*/  IABS R170, R170 ;  /* 0x000000aa00aa7213 */ /* 0x000fe40000000000 */
[----:B------:R-:W-:Y:S01]  /*20410*/  IABS R183, R183 ;  /* 0x000000b700b77213 */ /* 0x000fe20000000000 */
[C---:B---3--:R-:W-:Y:S01]  /*20420*/  FFMA.FTZ R25, -R243.reuse, R172, R33 ;  /* 0x000000acf3197223 */ /* 0x048fe20000010121 */
[----:B------:R-:W-:Y:S01]  /*20430*/  ISETP.GE.AND P2, PT, R178, R248, PT ;  /* 0x000000f8b200720c */ /* 0x000fe20003f46270 */
[----:B----4-:R-:W-:Y:S01]  /*20440*/  FFMA.FTZ R20, -R243, R174, R20 ;  /* 0x000000aef3147223 */ /* 0x010fe20000010114 */
[----:B------:R-:W-:Y:S01]  /*20450*/  IABS R24, R24 ;  /* 0x0000001800187213 */ /* 0x000fe20000000000 */
[----:B------:R-:W2:Y:S01]  /*20460*/  MUFU.TANH R23, R23 ;  /* 0x0000001700177308 */ /* 0x000ea20000002400 */
[----:B------:R-:W-:Y:S01]  /*20470*/  FMUL.FTZ R16, R16, R0 ;  /* 0x0000000010107220 */ /* 0x000fe20000410000 */
[----:B------:R-:W-:Y:S01]  /*20480*/  ISETP.GE.OR P6, PT, R175, R247, !P6 ;  /* 0x000000f7af00720c */ /* 0x000fe200077c6670 */
[----:B------:R-:W-:-:S02]  /*20490*/  IMAD.IADD R33, R249, 0x1, -R197 ;  /* 0x00000001f9217824 */ /* 0x000fc400078e0ac5 */
[----:B------:R-:W-:Y:S01]  /*204a0*/  FMUL.FTZ R17, R17, R0 ;  /* 0x0000000011117220 */ /* 0x000fe20000410000 */
[----:B------:R-:W-:Y:S01]  /*204b0*/  ISETP.GE.OR P2, PT, R178, R247, !P2 ;  /* 0x000000f7b200720c */ /* 0x000fe20005746670 */
[----:B------:R-:W-:Y:S01]  /*204c0*/  FFMA.FTZ R32, -R243, R179, R32 ;  /* 0x000000b3f3207223 */ /* 0x000fe20000010120 */
[----:B------:R-:W3:Y:S01]  /*204d0*/  MUFU.TANH R18, R18 ;  /* 0x0000001200127308 */ /* 0x000ee20000002400 */
[----:B------:R-:W-:Y:S01]  /*204e0*/  IMAD.MOV.U32 R194, RZ, RZ, R24 ;  /* 0x000000ffffc27224 */ /* 0x000fe200078e0018 */
[----:B------:R-:W-:Y:S02]  /*204f0*/  FSEL R24, R20, -INF , !P6 ;  /* 0xff80000014187808 */ /* 0x000fe40007000000 */
[----:B------:R-:W-:Y:S01]  /*20500*/  IABS R20, R33 ;  /* 0x0000002100147213 */ /* 0x000fe20000000000 */
[----:B------:R-:W-:Y:S01]  /*20510*/  IMAD.IADD R33, R246, 0x1, -R197 ;  /* 0x00000001f6217824 */ /* 0x000fe200078e0ac5 */
[----:B------:R-:W-:Y:S02]  /*20520*/  IADD3 R192, R2, 0x21, RZ ;  /* 0x0000002102c07810 */ /* 0x000fe40007ffe0ff */
[----:B------:R-:W-:Y:S01]  /*20530*/  I2F R170, R170 ;  /* 0x000000aa00aa7306 */ /* 0x000fe20000201400 */
[----:B------:R-:W-:-:S02]  /*20540*/  FSEL R32, R32, -INF , !P1 ;  /* 0xff80000020207808 */ /* 0x000fc40004800000 */
[----:B------:R-:W-:-:S05]  /*20550*/  FSEL R31, R31, -INF , !P2 ;  /* 0xff8000001f1f7808 */ /* 0x000fca0005000000 */
[----:B------:R-:W-:Y:S01]  /*20560*/  I2F R183, R183 ;  /* 0x000000b700b77306 */ /* 0x000fe20000201400 */
[-C--:B------:R-:W-:Y:S02]  /*20570*/  ISETP.GE.AND P1, PT, R178, R245.reuse, PT ;  /* 0x000000f5b200720c */ /* 0x080fe40003f26270 */
[----:B------:R-:W-:-:S05]  /*20580*/  ISETP.GE.AND P2, PT, R175, R245, PT ;  /* 0x000000f5af00720c */ /* 0x000fca0003f46270 */
[----:B------:R-:W4:Y:S01]  /*20590*/  MUFU.TANH R21, R21 ;  /* 0x0000001500157308 */ /* 0x000f220000002400 */
[----:B------:R-:W-:-:S07]  /*205a0*/  IADD3 R182, R2, 0x28, RZ ;  /* 0x0000002802b67810 */ /* 0x000fce0007ffe0ff */
[----:B------:R5:W2:Y:S01]  /*205b0*/  MUFU.TANH R199, R16 ;  /* 0x0000001000c77308 */ /* 0x000aa20000002400 */
[----:B------:R-:W-:Y:S01]  /*205c0*/  ISETP.GE.AND P6, PT, R171, R245, PT ;  /* 0x000000f5ab00720c */ /* 0x000fe20003fc6270 */
[----:B-1----:R-:W-:Y:S01]  /*205d0*/  FFMA.FTZ R34, -R243, R168, R34 ;  /* 0x000000a8f3227223 */ /* 0x002fe20000010122 */
[----:B------:R-:W-:Y:S01]  /*205e0*/  ISETP.GE.OR P1, PT, R178, R244, !P1 ;  /* 0x000000f4b200720c */ /* 0x000fe20004f26670 */
[----:B------:R-:W-:-:S04]  /*205f0*/  IMAD.IADD R195, R249, 0x1, -R192 ;  /* 0x00000001f9c37824 */ /* 0x000fc800078e0ac0 */
[----:B------:R-:W-:Y:S01]  /*20600*/  I2F R22, R22 ;  /* 0x0000001600167306 */ /* 0x000fe20000201400 */
[----:B------:R-:W-:Y:S01]  /*20610*/  ISETP.GE.OR P2, PT, R175, R244, !P2 ;  /* 0x000000f4af00720c */ /* 0x000fe20005746670 */
[----:B------:R-:W-:Y:S01]  /*20620*/  FMUL.FTZ R14, R14, R0 ;  /* 0x000000000e0e7220 */ /* 0x000fe20000410000 */
[----:B------:R-:W-:-:S05]  /*20630*/  IABS R33, R33 ;  /* 0x0000002100217213 */ /* 0x000fca0000000000 */
[----:B------:R-:W1:Y:S01]  /*20640*/  MUFU.TANH R17, R17 ;  /* 0x0000001100117308 */ /* 0x000e620000002400 */
[----:B-----5:R-:W-:Y:S01]  /*20650*/  FMUL.FTZ R16, R19, R0 ;  /* 0x0000000013107220 */ /* 0x020fe20000410000 */
[----:B------:R-:W-:Y:S01]  /*20660*/  ISETP.GE.OR P6, PT, R171, R244, !P6 ;  /* 0x000000f4ab00720c */ /* 0x000fe200077c6670 */
[----:B------:R-:W-:Y:S02]  /*20670*/  IMAD.IADD R181, R249, 0x1, -R182 ;  /* 0x00000001f9b57824 */ /* 0x000fe400078e0ab6 */
[----:B--2---:R-:W-:-:S03]  /*20680*/  FFMA.FTZ R23, -R243, R173, R23 ;  /* 0x000000adf3177223 */ /* 0x004fc60000010117 */
[----:B------:R-:W-:Y:S01]  /*20690*/  I2F R194, R194 ;  /* 0x000000c200c27306 */ /* 0x000fe20000201400 */
[----:B------:R-:W-:Y:S01]  /*206a0*/  FSEL R25, R25, -INF , !P1 ;  /* 0xff80000019197808 */ /* 0x000fe20004800000 */
[-C--:B------:R-:W-:Y:S01]  /*206b0*/  FMUL.FTZ R12, R12, R0.reuse ;  /* 0x000000000c0c7220 */ /* 0x080fe20000410000 */
[----:B------:R-:W-:Y:S01]  /*206c0*/  IABS R195, R195 ;  /* 0x000000c300c37213 */ /* 0x000fe20000000000 */
[----:B------:R-:W-:-:S04]  /*206d0*/  FMUL.FTZ R13, R13, R0 ;  /* 0x000000000d0d7220 */ /* 0x000fc80000410000 */
[----:B------:R-:W2:Y:S01]  /*206e0*/  MUFU.TANH R16, R16 ;  /* 0x0000001000107308 */ /* 0x000ea20000002400 */
[----:B------:R-:W-:Y:S01]  /*206f0*/  ISETP.GE.AND P1, PT, R171, R248, PT ;  /* 0x000000f8ab00720c */ /* 0x000fe20003f26270 */
[----:B---3--:R-:W-:Y:S01]  /*20700*/  FFMA.FTZ R180, -R243, R180, R18 ;  /* 0x000000b4f3b47223 */ /* 0x008fe20000010112 */
[----:B------:R-:W-:Y:S01]  /*20710*/  IADD3 R178, R2, 0x29, RZ ;  /* 0x0000002902b27810 */ /* 0x000fe20007ffe0ff */
[----:B------:R-:W-:-:S04]  /*20720*/  FMUL.FTZ R4, R4, R0 ;  /* 0x0000000004047220 */ /* 0x000fc80000410000 */
[----:B------:R3:W-:Y:S01]  /*20730*/  I2F R196, R20 ;  /* 0x0000001400c47306 */ /* 0x0007e20000201400 */
[----:B------:R-:W-:Y:S01]  /*20740*/  IABS R181, R181 ;  /* 0x000000b500b57213 */ /* 0x000fe20000000000 */
[----:B----4-:R-:W-:Y:S01]  /*20750*/  FFMA.FTZ R21, -R243, R170, R21 ;  /* 0x000000aaf3157223 */ /* 0x010fe20000010115 */
[----:B------:R-:W-:Y:S01]  /*20760*/  FSEL R18, R23, -INF , !P6 ;  /* 0xff80000017127808 */ /* 0x000fe20007000000 */
[----:B------:R-:W-:-:S04]  /*20770*/  IMAD.IADD R179, R246, 0x1, -R192 ;  /* 0x00000001f6b37824 */ /* 0x000fc800078e0ac0 */
[----:B------:R-:W-:Y:S01]  /*20780*/  I2F R193, R33 ;  /* 0x0000002100c17306 */ /* 0x000fe20000201400 */
[----:B------:R-:W-:Y:S01]  /*20790*/  FFMA.FTZ R183, -R243, R183, R199 ;  /* 0x000000b7f3b77223 */ /* 0x000fe200000101c7 */
[----:B------:R-:W-:Y:S02]  /*207a0*/  ISETP.GE.AND P6, PT, R198, R248, PT ;  /* 0x000000f8c600720c */ /* 0x000fe40003fc6270 */
[----:B---3--:R-:W-:-:S04]  /*207b0*/  FSEL R20, R34, -INF , !P2 ;  /* 0xff80000022147808 */ /* 0x008fc80005000000 */
[----:B------:R3:W4:Y:S01]  /*207c0*/  MUFU.TANH R173, R14 ;  /* 0x0000000e00ad7308 */ /* 0x0007220000002400 */
[----:B------:R-:W-:Y:S02]  /*207d0*/  ISETP.GE.AND P2, PT, R165, R248, PT ;  /* 0x000000f8a500720c */ /* 0x000fe40003f46270 */
[-C--:B------:R-:W-:Y:S02]  /*207e0*/  ISETP.GE.OR P1, PT, R171, R247.reuse, !P1 ;  /* 0x000000f7ab00720c */ /* 0x080fe40004f26670 */
[-C--:B------:R-:W-:Y:S01]  /*207f0*/  ISETP.GE.OR P2, PT, R165, R247.reuse, !P2 ;  /* 0x000000f7a500720c */ /* 0x080fe20005746670 */
[--C-:B------:R-:W-:Y:S02]  /*20800*/  IMAD.IADD R174, R246, 0x1, -R178.reuse ;  /* 0x00000001f6ae7824 */ /* 0x100fe400078e0ab2 */
[----:B------:R-:W-:Y:S01]  /*20810*/  I2F R195, R195 ;  /* 0x000000c300c37306 */ /* 0x000fe20000201400 */
[----:B-1----:R-:W-:Y:S01]  /*20820*/  FFMA.FTZ R19, -R243, R22, R17 ;  /* 0x00000016f3137223 */ /* 0x002fe20000010111 */
[----:B------:R-:W-:Y:S01]  /*20830*/  ISETP.GE.OR P6, PT, R198, R247, !P6 ;  /* 0x000000f7c600720c */ /* 0x000fe200077c6670 */
[----:B------:R-:W-:Y:S01]  /*20840*/  IMAD.IADD R177, R249, 0x1, -R178 ;  /* 0x00000001f9b17824 */ /* 0x000fe200078e0ab2 */
[----:B------:R-:W-:-:S04]  /*20850*/  FSEL R21, R21, -INF , !P1 ;  /* 0xff80000015157808 */ /* 0x000fc80004800000 */
[----:B------:R-:W1:Y:S01]  /*20860*/  MUFU.TANH R12, R12 ;  /* 0x0000000c000c7308 */ /* 0x000e620000002400 */
[----:B------:R-:W-:Y:S01]  /*20870*/  IABS R179, R179 ;  /* 0x000000b300b37213 */ /* 0x000fe20000000000 */
[----:B---3--:R-:W-:Y:S01]  /*20880*/  FMUL.FTZ R14, R15, R0 ;  /* 0x000000000f0e7220 */ /* 0x008fe20000410000 */
[----:B------:R-:W-:-:S05]  /*20890*/  FSEL R22, R183, -INF , !P2 ;  /* 0xff800000b7167808 */ /* 0x000fca0005000000 */
[----:B------:R-:W3:Y:S01]  /*208a0*/  MUFU.TANH R13, R13 ;  /* 0x0000000d000d7308 */ /* 0x000ee20000002400 */
[-C--:B------:R-:W-:Y:S02]  /*208b0*/  ISETP.GE.AND P1, PT, R165, R245.reuse, PT ;  /* 0x000000f5a500720c */ /* 0x080fe40003f26270 */
[----:B------:R-:W-:Y:S01]  /*208c0*/  ISETP.GE.AND P2, PT, R198, R245, PT ;  /* 0x000000f5c600720c */ /* 0x000fe20003f46270 */
[----:B------:R-:W-:Y:S01]  /*208d0*/  FMUL.FTZ R7, R7, R0 ;  /* 0x0000000007077220 */ /* 0x000fe20000410000 */
[----:B------:R-:W-:-:S03]  /*208e0*/  IADD3 R171, R2, 0x31, RZ ;  /* 0x0000003102ab7810 */ /* 0x000fc60007ffe0ff */
[----:B------:R-:W-:Y:S01]  /*208f0*/  I2F R181, R181 ;  /* 0x000000b500b57306 */ /* 0x000fe20000201400 */
[----:B------:R-:W-:Y:S01]  /*20900*/  IABS R174, R174 ;  /* 0x000000ae00ae7213 */ /* 0x000fe20000000000 */
[----:B------:R-:W-:Y:S01]  /*20910*/  IMAD.IADD R175, R246, 0x1, -R182 ;  /* 0x00000001f6af7824 */ /* 0x000fe200078e0ab6 */
[----:B------:R-:W-:Y:S01]  /*20920*/  FSEL R19, R19, -INF , !P6 ;  /* 0xff80000013137808 */ /* 0x000fe20007000000 */
[----:B--2---:R-:W-:-:S04]  /*20930*/  FFMA.FTZ R16, -R243, R194, R16 ;  /* 0x000000c2f3107223 */ /* 0x004fc80000010110 */
[----:B------:R-:W2:Y:S01]  /*20940*/  MUFU.TANH R4, R4 ;  /* 0x0000000400047308 */ /* 0x000ea20000002400 */
[----:B------:R-:W-:Y:S01]  /*20950*/  ISETP.GE.AND P6, PT, R197, R245, PT ;  /* 0x000000f5c500720c */ /* 0x000fe20003fc6270 */
[----:B------:R-:W-:Y:S01]  /*20960*/  FMUL.FTZ R5, R5, R0 ;  /* 0x0000000005057220 */ /* 0x000fe20000410000 */
[-C--:B------:R-:W-:Y:S02]  /*20970*/  ISETP.GE.OR P1, PT, R165, R244.reuse, !P1 ;  /* 0x000000f4a500720c */ /* 0x080fe40004f26670 */
[-C--:B------:R-:W-:Y:S01]  /*20980*/  ISETP.GE.OR P2, PT, R198, R244.reuse, !P2 ;  /* 0x000000f4c600720c */ /* 0x080fe20005746670 */
[----:B------:R-:W-:Y:S01]  /*20990*/  IMAD.IADD R170, R249, 0x1, -R171 ;  /* 0x00000001f9aa7824 */ /* 0x000fe200078e0aab */
[----:B------:R-:W-:Y:S01]  /*209a0*/  IABS R177, R177 ;  /* 0x000000b100b17213 */ /* 0x000fe20000000000 */
[----:B------:R-:W-:Y:S01]  /*209b0*/  I2F R179, R179 ;  /* 0x000000b300b37306 */ /* 0x000fe20000201400 */
[----:B----4-:R-:W-:Y:S01]  /*209c0*/  FFMA.FTZ R173, -R243, R193, R173 ;  /* 0x000000c1f3ad7223 */ /* 0x010fe200000101ad */
[----:B------:R-:W-:Y:S01]  /*209d0*/  ISETP.GE.OR P6, PT, R197, R244, !P6 ;  /* 0x000000f4c500720c */ /* 0x000fe200077c6670 */
[----:B------:R-:W-:Y:S01]  /*209e0*/  FMUL.FTZ R6, R6, R0 ;  /* 0x0000000006067220 */ /* 0x000fe20000410000 */
[----:B------:R-:W-:-:S04]  /*209f0*/  IABS R175, R175 ;  /* 0x000000af00af7213 */ /* 0x000fc80000000000 */
[----:B------:R-:W4:Y:S01]  /*20a00*/  MUFU.TANH R14, R14 ;  /* 0x0000000e000e7308 */ /* 0x000f220000002400 */
[----:B------:R-:W-:Y:S02]  /*20a10*/  IADD3 R172, R2, 0x30, RZ ;  /* 0x0000003002ac7810 */ /* 0x000fe40007ffe0ff */
[----:B------:R-:W-:Y:S02]  /*20a20*/  FSEL R17, R180, -INF , !P1 ;  /* 0xff800000b4117808 */ /* 0x000fe40004800000 */
[----:B------:R-:W-:Y:S02]  /*20a30*/  FSEL R16, R16, -INF , !P2 ;  /* 0xff80000010107808 */ /* 0x000fe40005000000 */
[-C--:B------:R-:W-:Y:S01]  /*20a40*/  ISETP.GE.AND P1, PT, R197, R248.reuse, PT ;  /* 0x000000f8c500720c */ /* 0x080fe20003f26270 */
[----:B------:R-:W-:Y:S01]  /*20a50*/  I2F R174, R174 ;  /* 0x000000ae00ae7306 */ /* 0x000fe20000201400 */
[----:B------:R-:W-:Y:S02]  /*20a60*/  ISETP.GE.AND P2, PT, R192, R248, PT ;  /* 0x000000f8c000720c */ /* 0x000fe40003f46270 */
[----:B------:R-:W-:Y:S01]  /*20a70*/  IADD3 R33, R2, 0x38, RZ ;  /* 0x0000003802217810 */ /* 0x000fe20007ffe0ff */
[----:B-1----:R-:W-:Y:S01]  /*20a80*/  FFMA.FTZ R12, -R243, R196, R12 ;  /* 0x000000c4f30c7223 */ /* 0x002fe2000001010c */
[----:B------:R-:W-:-:S03]  /*20a90*/  IABS R170, R170 ;  /* 0x000000aa00aa7213 */ /* 0x000fc60000000000 */
[----:B------:R-:W1:Y:S01]  /*20aa0*/  MUFU.TANH R7, R7 ;  /* 0x0000000700077308 */ /* 0x000e620000002400 */
[----:B------:R-:W-:Y:S01]  /*20ab0*/  FSEL R194, R173, -INF , !P6 ;  /* 0xff800000adc27808 */ /* 0x000fe20007000000 */
[----:B---3--:R-:W-:Y:S01]  /*20ac0*/  FFMA.FTZ R13, -R243, R195, R13 ;  /* 0x000000c3f30d7223 */ /* 0x008fe2000001010d */
[----:B------:R-:W-:Y:S01]  /*20ad0*/  ISETP.GE.AND P6, PT, R182, R248, PT ;  /* 0x000000f8b600720c */ /* 0x000fe20003fc6270 */
[--C-:B------:R-:W-:Y:S01]  /*20ae0*/  IMAD.IADD R176, R249, 0x1, -R172.reuse ;  /* 0x00000001f9b07824 */ /* 0x100fe200078e0aac */
[-C--:B------:R-:W-:Y:S01]  /*20af0*/  ISETP.GE.OR P1, PT, R197, R247.reuse, !P1 ;  /* 0x000000f7c500720c */ /* 0x080fe20004f26670 */
[----:B------:R-:W-:Y:S02]  /*20b00*/  IMAD.IADD R168, R246, 0x1, -R172 ;  /* 0x00000001f6a87824 */ /* 0x000fe400078e0aac */
[----:B------:R-:W-:Y:S01]  /*20b10*/  I2F R177, R177 ;  /* 0x000000b100b17306 */ /* 0x000fe20000201400 */
[-C--:B------:R-:W-:Y:S01]  /*20b20*/  ISETP.GE.OR P2, PT, R192, R247.reuse, !P2 ;  /* 0x000000f7c000720c */ /* 0x080fe20005746670 */
[----:B------:R-:W-:Y:S01]  /*20b30*/  FMUL.FTZ R189, R189, R0 ;  /* 0x00000000bdbd7220 */ /* 0x000fe20000410000 */
[----:B------:R-:W-:Y:S01]  /*20b40*/  ISETP.GE.OR P6, PT, R182, R247, !P6 ;  /* 0x000000f7b600720c */ /* 0x000fe200077c6670 */
[----:B------:R-:W-:-:S04]  /*20b50*/  IMAD.IADD R34, R246, 0x1, -R33 ;  /* 0x00000001f6227824 */ /* 0x000fc800078e0a21 */
[----:B------:R-:W3:Y:S01]  /*20b60*/  MUFU.TANH R5, R5 ;  /* 0x0000000500057308 */ /* 0x000ee20000002400 */
[----:B--2---:R-:W-:Y:S01]  /*20b70*/  FFMA.FTZ R181, -R243, R181, R4 ;  /* 0x000000b5f3b57223 */ /* 0x004fe20000010104 */
[----:B------:R-:W-:Y:S01]  /*20b80*/  FSEL R195, R12, -INF , !P1 ;  /* 0xff8000000cc37808 */ /* 0x000fe20004800000 */
[----:B------:R-:W-:Y:S01]  /*20b90*/  FMUL.FTZ R12, R188, R0 ;  /* 0x00000000bc0c7220 */ /* 0x000fe20000410000 */
[----:B------:R-:W-:-:S04]  /*20ba0*/  FSEL R196, R13, -INF , !P2 ;  /* 0xff8000000dc47808 */ /* 0x000fc80005000000 */
[----:B------:R-:W-:Y:S01]  /*20bb0*/  I2F R175, R175 ;  /* 0x000000af00af7306 */ /* 0x000fe20000201400 */
[----:B------:R-:W-:Y:S01]  /*20bc0*/  IABS R176, R176 ;  /* 0x000000b000b07213 */ /* 0x000fe20000000000 */
[----:B------:R-:W-:Y:S01]  /*20bd0*/  FMUL.FTZ R13, R190, R0 ;  /* 0x00000000be0d7220 */ /* 0x000fe20000410000 */
[----:B------:R-:W-:-:S05]  /*20be0*/  IABS R168, R168 ;  /* 0x000000a800a87213 */ /* 0x000fca0000000000 */
[----:B------:R-:W2:Y:S01]  /*20bf0*/  MUFU.TANH R6, R6 ;  /* 0x0000000600067308 */ /* 0x000ea20000002400 */
[----:B------:R-:W-:Y:S01]  /*20c00*/  ISETP.GE.AND P1, PT, R192, R245, PT ;  /* 0x000000f5c000720c */ /* 0x000fe20003f26270 */
[----:B------:R-:W-:Y:S01]  /*20c10*/  FMUL.FTZ R186, R186, R0 ;  /* 0x00000000baba7220 */ /* 0x000fe20000410000 */
[----:B------:R-:W-:Y:S01]  /*20c20*/  IABS R34, R34 ;  /* 0x0000002200227213 */ /* 0x000fe20000000000 */
[----:B----4-:R-:W-:Y:S01]  /*20c30*/  FFMA.FTZ R14, -R243, R179, R14 ;  /* 0x000000b3f30e7223 */ /* 0x010fe2000001010e */
[----:B------:R-:W-:-:S03]  /*20c40*/  FSEL R198, R181, -INF , !P6 ;  /* 0xff800000b5c67808 */ /* 0x000fc60007000000 */
[----:B------:R-:W-:Y:S01]  /*20c50*/  I2F R170, R170 ;  /* 0x000000aa00aa7306 */ /* 0x000fe20000201400 */
[----:B------:R-:W-:Y:S01]  /*20c60*/  ISETP.GE.AND P6, PT, R178, R245, PT ;  /* 0x000000f5b200720c */ /* 0x000fe20003fc6270 */
[----:B------:R-:W-:Y:S01]  /*20c70*/  IMAD.IADD R166, R246, 0x1, -R171 ;  /* 0x00000001f6a67824 */ /* 0x000fe200078e0aab */
[----:B------:R-:W-:-:S05]  /*20c80*/  ISETP.GE.OR P1, PT, R192, R244, !P1 ;  /* 0x000000f4c000720c */ /* 0x000fca0004f26670 */
[----:B------:R-:W4:Y:S01]  /*20c90*/  MUFU.TANH R4, R189 ;  /* 0x000000bd00047308 */ /* 0x000f220000002400 */
[----:B------:R-:W-:Y:S01]  /*20ca0*/  IMAD.IADD R169, R249, 0x1, -R33 ;  /* 0x00000001f9a97824 */ /* 0x000fe200078e0a21 */
[----:B------:R-:W-:Y:S01]  /*20cb0*/  ISETP.GE.OR P6, PT, R178, R244, !P6 ;  /* 0x000000f4b200720c */ /* 0x000fe200077c6670 */
[----:B------:R-:W-:Y:S02]  /*20cc0*/  FMUL.FTZ R191, R191, R0 ;  /* 0x00000000bfbf7220 */ /* 0x000fe40000410000 */
[C---:B-1----:R-:W-:Y:S01]  /*20cd0*/  FFMA.FTZ R7, -R243.reuse, R174, R7 ;  /* 0x000000aef3077223 */ /* 0x042fe20000010107 */
[----:B------:R-:W-:Y:S02]  /*20ce0*/  IADD3 R165, R2, 0x39, RZ ;  /* 0x0000003902a57810 */ /* 0x000fe40007ffe0ff */
[----:B------:R-:W-:Y:S01]  /*20cf0*/  I2F R176, R176 ;  /* 0x000000b000b07306 */ /* 0x000fe20000201400 */
[----:B------:R-:W-:Y:S01]  /*20d00*/  FSEL R192, R14, -INF , !P1 ;  /* 0xff8000000ec07808 */ /* 0x000fe20004800000 */
[----:B---3--:R-:W-:Y:S01]  /*20d10*/  FFMA.FTZ R177, -R243, R177, R5 ;  /* 0x000000b1f3b17223 */ /* 0x008fe20000010105 */
[----:B------:R-:W-:Y:S01]  /*20d20*/  IABS R166, R166 ;  /* 0x000000a600a67213 */ /* 0x000fe20000000000 */
[----:B------:R-:W-:Y:S01]  /*20d30*/  FMUL.FTZ R14, R184, R0 ;  /* 0x00000000b80e7220 */ /* 0x000fe20000410000 */
[----:B------:R-:W-:-:S03]  /*20d40*/  IABS R169, R169 ;  /* 0x000000a900a97213 */ /* 0x000fc60000000000 */
[----:B------:R-:W-:Y:S01]  /*20d50*/  I2F R168, R168 ;  /* 0x000000a800a87306 */ /* 0x000fe20000201400 */
[----:B------:R-:W-:Y:S02]  /*20d60*/  ISETP.GE.AND P2, PT, R182, R245, PT ;  /* 0x000000f5b600720c */ /* 0x000fe40003f46270 */
[----:B------:R-:W-:-:S05]  /*20d70*/  ISETP.GE.AND P1, PT, R178, R248, PT ;  /* 0x000000f8b200720c */ /* 0x000fca0003f26270 */
[----:B------:R-:W1:Y:S01]  /*20d80*/  MUFU.TANH R12, R12 ;  /* 0x0000000c000c7308 */ /* 0x000e620000002400 */
[----:B--2---:R-:W-:-:S07]  /*20d90*/  FFMA.FTZ R6, -R243, R175, R6 ;  /* 0x000000aff3067223 */ /* 0x004fce0000010106 */
[----:B------:R-:W2:Y:S01]  /*20da0*/  MUFU.TANH R13, R13 ;  /* 0x0000000d000d7308 */ /* 0x000ea20000002400 */
[--C-:B------:R-:W-:Y:S01]  /*20db0*/  IMAD.IADD R35, R249, 0x1, -R165.reuse ;  /* 0x00000001f9237824 */ /* 0x100fe200078e0aa5 */
[----:B------:R-:W-:Y:S01]  /*20dc0*/  ISETP.GE.OR P2, PT, R182, R244, !P2 ;  /* 0x000000f4b600720c */ /* 0x000fe20005746670 */
[----:B------:R-:W-:-:S05]  /*20dd0*/  IMAD.IADD R2, R246, 0x1, -R165 ;  /* 0x00000001f6027824 */ /* 0x000fca00078e0aa5 */
[----:B------:R-:W-:Y:S01]  /*20de0*/  I2F R34, R34 ;  /* 0x0000002200227306 */ /* 0x000fe20000201400 */
[----:B------:R-:W-:-:S07]  /*20df0*/  ISETP.GE.OR P1, PT, R178, R247, !P1 ;  /* 0x000000f7b200720c */ /* 0x000fce0004f26670 */
[----:B------:R-:W3:Y:S01]  /*20e00*/  MUFU.TANH R186, R186 ;  /* 0x000000ba00ba7308 */ /* 0x000ee20000002400 */
[----:B----4-:R-:W-:-:S07]  /*20e10*/  FFMA.FTZ R4, -R243, R170, R4 ;  /* 0x000000aaf3047223 */ /* 0x010fce0000010104 */
[----:B------:R4:W-:Y:S01]  /*20e20*/  MUFU.TANH R5, R191 ;  /* 0x000000bf00057308 */ /* 0x0009e20000002400 */
[----:B------:R-:W-:Y:S01]  /*20e30*/  FSEL R193, R6, -INF , !P2 ;  /* 0xff80000006c17808 */ /* 0x000fe20005000000 */
[-C--:B------:R-:W-:Y:S01]  /*20e40*/  FMUL.FTZ R6, R185, R0.reuse ;  /* 0x00000000b9067220 */ /* 0x080fe20000410000 */
[----:B------:R-:W-:Y:S01]  /*20e50*/  IABS R35, R35 ;  /* 0x0000002300237213 */ /* 0x000fe20000000000 */
[----:B------:R-:W-:Y:S01]  /*20e60*/  FMUL.FTZ R187, R187, R0 ;  /* 0x00000000bbbb7220 */ /* 0x000fe20000410000 */
[----:B------:R-:W-:-:S03]  /*20e70*/  IABS R2, R2 ;  /* 0x0000000200027213 */ /* 0x000fc60000000000 */
[----:B------:R-:W5:Y:S01]  /*20e80*/  I2F R166, R166 ;  /* 0x000000a600a67306 */ /* 0x000f620000201400 */
[----:B------:R-:W-:Y:S02]  /*20e90*/  FSEL R197, R177, -INF , !P1 ;  /* 0xff800000b1c57808 */ /* 0x000fe40004800000 */
[----:B----4-:R-:W-:Y:S02]  /*20ea0*/  FSEL R191, R7, -INF , !P6 ;  /* 0xff80000007bf7808 */ /* 0x010fe40007000000 */
[----:B------:R-:W-:-:S03]  /*20eb0*/  ISETP.GE.AND P6, PT, R171, R248, PT ;  /* 0x000000f8ab00720c */ /* 0x000fc60003fc6270 */
[----:B------:R-:W-:Y:S01]  /*20ec0*/  I2F R169, R169 ;  /* 0x000000a900a97306 */ /* 0x000fe20000201400 */
[----:B------:R-:W-:-:S07]  /*20ed0*/  ISETP.GE.OR P6, PT, R171, R247, !P6 ;  /* 0x000000f7ab00720c */ /* 0x000fce00077c6670 */
[----:B------:R-:W4:Y:S01]  /*20ee0*/  MUFU.TANH R14, R14 ;  /* 0x0000000e000e7308 */ /* 0x000f220000002400 */
[C---:B------:R-:W-:Y:S02]  /*20ef0*/  ISETP.GE.AND P2, PT, R172.reuse, R248, PT ;  /* 0x000000f8ac00720c */ /* 0x040fe40003f46270 */
[-C--:B------:R-:W-:Y:S02]  /*20f00*/  ISETP.GE.AND P1, PT, R172, R245.reuse, PT ;  /* 0x000000f5ac00720c */ /* 0x080fe40003f26270 */
[----:B------:R-:W-:Y:S01]  /*20f10*/  FSEL R180, R4, -INF , !P6 ;  /* 0xff80000004b47808 */ /* 0x000fe20007000000 */
[----:B-1----:R-:W-:Y:S01]  /*20f20*/  FFMA.FTZ R12, -R243, R176, R12 ;  /* 0x000000b0f30c7223 */ /* 0x002fe2000001010c */
[----:B------:R-:W-:Y:S01]  /*20f30*/  ISETP.GE.AND P6, PT, R33, R245, PT ;  /* 0x000000f52100720c */ /* 0x000fe20003fc6270 */
[C---:B--2---:R-:W-:Y:S01]  /*20f40*/  FFMA.FTZ R13, -R243.reuse, R168, R13 ;  /* 0x000000a8f30d7223 */ /* 0x044fe2000001010d */
[C---:B------:R-:W-:Y:S01]  /*20f50*/  ISETP.GE.OR P2, PT, R172.reuse, R247, !P2 ;  /* 0x000000f7ac00720c */ /* 0x040fe20005746670 */
[----:B------:R-:W-:Y:S01]  /*20f60*/  I2F R35, R35 ;  /* 0x0000002300237306 */ /* 0x000fe20000201400 */
[----:B------:R-:W-:Y:S01]  /*20f70*/  ISETP.GE.OR P1, PT, R172, R244, !P1 ;  /* 0x000000f4ac00720c */ /* 0x000fe20004f26670 */
[----:B---3--:R-:W-:Y:S01]  /*20f80*/  FFMA.FTZ R34, -R243, R34, R186 ;  /* 0x00000022f3227223 */ /* 0x008fe200000101ba */
[----:B------:R-:W-:-:S02]  /*20f90*/  ISETP.GE.OR P6, PT, R33, R244, !P6 ;  /* 0x000000f42100720c */ /* 0x000fc400077c6670 */
[----:B------:R-:W-:-:S03]  /*20fa0*/  FSEL R178, R12, -INF , !P2 ;  /* 0xff8000000cb27808 */ /* 0x000fc60005000000 */
[----:B------:R-:W-:Y:S01]  /*20fb0*/  I2F R2, R2 ;  /* 0x0000000200027306 */ /* 0x000fe20000201400 */
[----:B------:R-:W-:Y:S02]  /*20fc0*/  FSEL R175, R13, -INF , !P1 ;  /* 0xff8000000daf7808 */ /* 0x000fe40004800000 */
[----:B------:R-:W-:-:S05]  /*20fd0*/  ISETP.GE.AND P2, PT, R171, R245, PT ;  /* 0x000000f5ab00720c */ /* 0x000fca0003f46270 */
[----:B------:R-:W1:Y:S01]  /*20fe0*/  MUFU.TANH R6, R6 ;  /* 0x0000000600067308 */ /* 0x000e620000002400 */
[----:B------:R-:W-:Y:S02]  /*20ff0*/  ISETP.GE.AND P1, PT, R33, R248, PT ;  /* 0x000000f82100720c */ /* 0x000fe40003f26270 */
[----:B------:R-:W-:-:S05]  /*21000*/  FSEL R170, R34, -INF , !P6 ;  /* 0xff80000022aa7808 */ /* 0x000fca0007000000 */
[----:B------:R-:W2:Y:S01]  /*21010*/  MUFU.TANH R187, R187 ;  /* 0x000000bb00bb7308 */ /* 0x000ea20000002400 */
[----:B------:R-:W-:Y:S01]  /*21020*/  ISETP.GT.AND P6, PT, R241, R230, PT ;  /* 0x000000e6f100720c */ /* 0x000fe20003fc4270 */
[----:B-----5:R-:W-:Y:S01]  /*21030*/  FFMA.FTZ R5, -R243, R166, R5 ;  /* 0x000000a6f3057223 */ /* 0x020fe20000010105 */
[----:B------:R-:W-:Y:S01]  /*21040*/  ISETP.GE.OR P2, PT, R171, R244, !P2 ;  /* 0x000000f4ab00720c */ /* 0x000fe20005746670 */
[----:B----4-:R-:W-:Y:S01]  /*21050*/  FFMA.FTZ R14, -R243, R169, R14 ;  /* 0x000000a9f30e7223 */ /* 0x010fe2000001010e */
[----:B------:R-:W-:Y:S01]  /*21060*/  BAR.SYNC.DEFER_BLOCKING 0x0 ;  /* 0x0000000000007b1d */ /* 0x000fe20000010000 */
[----:B------:R-:W-:Y:S02]  /*21070*/  ISETP.GE.OR P1, PT, R33, R247, !P1 ;  /* 0x000000f72100720c */ /* 0x000fe40004f26670 */
[----:B------:R-:W-:Y:S02]  /*21080*/  FSEL R171, R5, -INF , !P2 ;  /* 0xff80000005ab7808 */ /* 0x000fe40005000000 */
[----:B------:R-:W-:-:S02]  /*21090*/  FSEL R179, R14, -INF , !P1 ;  /* 0xff8000000eb37808 */ /* 0x000fc40004800000 */
[C---:B------:R-:W-:Y:S02]  /*210a0*/  ISETP.GE.AND P2, PT, R165.reuse, R248, PT ;  /* 0x000000f8a500720c */ /* 0x040fe40003f46270 */
[----:B------:R-:W-:Y:S01]  /*210b0*/  ISETP.GE.AND P1, PT, R165, R245, PT ;  /* 0x000000f5a500720c */ /* 0x000fe20003f26270 */
[----:B-1----:R-:W-:Y:S01]  /*210c0*/  FFMA.FTZ R6, -R243, R35, R6 ;  /* 0x00000023f3067223 */ /* 0x002fe20000010106 */
[----:B------:R-:W-:Y:S01]  /*210d0*/  ISETP.GE.OR P2, PT, R165, R247, !P2 ;  /* 0x000000f7a500720c */ /* 0x000fe20005746670 */
        /* <DEDUP_REMOVED lines=74> */
.L_x_8825:
[----:B------:R-:W-:Y:S02]  /*21580*/  ULDC.64 UR4, c[0x0][0x118] ;  /* 0x0000460000047ab9 */ /* 0x000fe40000000a00 */
[----:B------:R-:W2:Y:S02]  /*21590*/  LD.E R7, [R10.64+0x38] ;  /* 0x000038040a077980 */ /* 0x000ea4000c101900 */
[----:B--2---:R-:W-:-:S04]  /*215a0*/  LEA R7, -R7, RZ, 0x6 ;  /* 0x000000ff07077211 */ /* 0x004fc800078e31ff */
[----:B------:R-:W-:Y:S02]  /*215b0*/  SHF.R.S32.HI R6, RZ, 0x1f, R7 ;  /* 0x0000001fff067819 */ /* 0x000fe40000011407 */
.L_x_8826:
[----:B------:R-:W-:Y:S05]  /*215c0*/  BSYNC B0 ;  /* 0x0000000000007941 */ /* 0x000fea0003800000 */
.L_x_8824:
[C---:B------:R-:W-:Y:S01]  /*215d0*/  @P5 IADD3 R2, P0, R7.reuse, R228, RZ ;  /* 0x000000e407025210 */ /* 0x040fe20007f1e0ff */
[----:B------:R-:W-:Y:S01]  /*215e0*/  STL [R1+0x20], R22 ;  /* 0x0000201601007387 */ /* 0x000fe20000100800 */
[CC--:B------:R-:W-:Y:S02]  /*215f0*/  LEA R168, P1, R7.reuse, R232.reuse, 0x1 ;  /* 0x000000e807a87211 */ /* 0x0c0fe400078208ff */
[----:B------:R-:W-:Y:S01]  /*21600*/  LOP3.LUT R5, R242, 0x1, RZ, 0xc0, !PT ;  /* 0x00000001f2057812 */ /* 0x000fe200078ec0ff */
[----:B------:R-:W-:Y:S01]  /*21610*/  @P5 IMAD.X R0, R6, 0x1, R229, P0 ;  /* 0x0000000106005824 */ /* 0x000fe200000e06e5 */
[CC--:B------:R-:W-:Y:S01]  /*21620*/  LEA.HI.X R169, R7.reuse, R231.reuse, R6, 0x1, P1 ;  /* 0x000000e707a97211 */ /* 0x0c0fe200008f0c06 */
[----:B------:R-:W-:Y:S01]  /*21630*/  STL.64 [R1+0x18], R20 ;  /* 0x0000181401007387 */ /* 0x000fe20000100a00 */
[C---:B------:R-:W-:Y:S02]  /*21640*/  @P5 LEA R14, P1, R2.reuse, R232, 0x1 ;  /* 0x000000e8020e5211 */ /* 0x040fe400078208ff */
[----:B------:R-:W-:Y:S01]  /*21650*/  @P4 IADD3 R4, P0, R7, R228, RZ ;  /* 0x000000e407044210 */ /* 0x000fe20007f1e0ff */
[----:B------:R-:W-:Y:S01]  /*21660*/  STL.64 [R1+0x10], R18 ;  /* 0x0000101201007387 */ /* 0x000fe20000100a00 */
[----:B------:R-:W-:-:S02]  /*21670*/  @P5 LEA.HI.X R15, R2, R231, R0, 0x1, P1 ;  /* 0x000000e7020f5211 */ /* 0x000fc400008f0c00 */
[----:B------:R-:W-:Y:S01]  /*21680*/  @P4 LEA R12, P1, R4, R232, 0x1 ;  /* 0x000000e8040c4211 */ /* 0x000fe200078208ff */
[--C-:B------:R-:W-:Y:S01]  /*21690*/  @P4 IMAD.X R0, R6, 0x1, R229.reuse, P0 ;  /* 0x0000000106004824 */ /* 0x100fe200000e06e5 */
[-C--:B------:R-:W-:Y:S01]  /*216a0*/  @P3 IADD3 R2, P0, R7, R228.reuse, RZ ;  /* 0x000000e407023210 */ /* 0x080fe20007f1e0ff */
[----:B------:R-:W-:Y:S01]  /*216b0*/  STL.64 [R1+0x8], R16 ;  /* 0x0000081001007387 */ /* 0x000fe20000100a00 */
[----:B------:R-:W-:Y:S02]  /*216c0*/  ISETP.NE.U32.AND P2, PT, R5, 0x1, PT ;  /* 0x000000010500780c */ /* 0x000fe40003f45070 */
[----:B------:R-:W-:Y:S01]  /*216d0*/  @P4 LEA.HI.X R13, R4, R231, R0, 0x1, P1 ;  /* 0x000000e7040d4211 */ /* 0x000fe200008f0c00 */
[----:B------:R-:W-:Y:S01]  /*216e0*/  @P3 IMAD.X R0, R6, 0x1, R229, P0 ;  /* 0x0000000106003824 */ /* 0x000fe200000e06e5 */
[----:B------:R-:W-:Y:S01]  /*216f0*/  IADD3 R5, P1, P0, R228, R228, R7 ;  /* 0x000000e4e4057210 */ /* 0x000fe2000783e007 */
[----:B------:R1:W-:Y:S03]  /*21700*/  STL.64 [R1], R10 ;  /* 0x0000000a01007387 */ /* 0x0003e60000100a00 */
[----:B------:R-:W-:-:S02]  /*21710*/  IADD3.X R4, R229, R229, R6, P1, P0 ;  /* 0x000000e5e5047210 */ /* 0x000fc40000fe0406 */
[----:B------:R-:W-:-:S03]  /*21720*/  @P3 LEA R8, P0, R2, R232, 0x1 ;  /* 0x000000e802083211 */ /* 0x000fc600078008ff */
[CC--:B------:R-:W-:Y:S02]  /*21730*/  @!P2 LEA R34, P1, R5.reuse, R232.reuse, 0x1 ;  /* 0x000000e80522a211 */ /* 0x0c0fe400078208ff */
[-C--:B------:R-:W-:Y:S02]  /*21740*/  @P3 LEA.HI.X R9, R2, R231.reuse, R0, 0x1, P0 ;  /* 0x000000e702093211 */ /* 0x080fe400000f0c00 */
[CC--:B------:R-:W-:Y:S02]  /*21750*/  @P5 LEA R188, P0, R5.reuse, R232.reuse, 0x1 ;  /* 0x000000e805bc5211 */ /* 0x0c0fe400078008ff */
        /* <DEDUP_REMOVED lines=9> */
[-C--:B-1----:R-:W-:Y:S01]  /*217f0*/  @!P2 LEA R10, P1, R0, R232.reuse, 0x1 ;  /* 0x000000e8000aa211 */ /* 0x082fe200078208ff */
[----:B------:R-:W-:Y:S01]  /*21800*/  @!P2 IMAD.X R6, R6, 0x1, R229, P0 ;  /* 0x000000010606a824 */ /* 0x000fe200000e06e5 */
[CC--:B------:R-:W-:Y:S02]  /*21810*/  @P5 LEA R16, P0, R0.reuse, R232.reuse, 0x1 ;  /* 0x000000e800105211 */ /* 0x0c0fe400078008ff */
[CCC-:B------:R-:W-:Y:S02]  /*21820*/  @!P2 LEA.HI.X R11, R0.reuse, R231.reuse, R4.reuse, 0x1, P1 ;  /* 0x000000e7000ba211 */ /* 0x1c0fe400008f0c04 */
[C---:B------:R-:W-:Y:S02]  /*21830*/  @P5 LEA.HI.X R17, R0.reuse, R231, R4, 0x1, P0 ;  /* 0x000000e700115211 */ /* 0x040fe400000f0c04 */
[CC--:B------:R-:W-:Y:S02]  /*21840*/  @P3 LEA R22, P0, R0.reuse, R232.reuse, 0x1 ;  /* 0x000000e800163211 */ /* 0x0c0fe400078008ff */
[----:B------:R-:W-:-:S02]  /*21850*/  @P4 LEA R20, P1, R0, R232, 0x1 ;  /* 0x000000e800144211 */ /* 0x000fc400078208ff */
[CCC-:B------:R-:W-:Y:S02]  /*21860*/  @P3 LEA.HI.X R23, R0.reuse, R231.reuse, R4.reuse, 0x1, P0 ;  /* 0x000000e700173211 */ /* 0x1c0fe400000f0c04 */
[-C--:B------:R-:W-:Y:S01]  /*21870*/  @P4 LEA.HI.X R21, R0, R231.reuse, R4, 0x1, P1 ;  /* 0x000000e700154211 */ /* 0x080fe200008f0c04 */
[----:B------:R-:W-:Y:S01]  /*21880*/  IMAD.MOV.U32 R4, RZ, RZ, R22 ;  /* 0x000000ffff047224 */ /* 0x000fe200078e0016 */
[C---:B------:R-:W-:Y:S01]  /*21890*/  @!P2 LEA R18, P1, R7.reuse, R232, 0x1 ;  /* 0x000000e80712a211 */ /* 0x040fe200078208ff */
[----:B------:R-:W-:Y:S01]  /*218a0*/  IMAD.MOV.U32 R5, RZ, RZ, R23 ;  /* 0x000000ffff057224 */ /* 0x000fe200078e0017 */
[----:B------:R-:W-:Y:S01]  /*218b0*/  ULDC.64 UR4, c[0x0][0x118] ;  /* 0x0000460000047ab9 */ /* 0x000fe20000000a00 */
[----:B------:R1:W5:Y:S01]  /*218c0*/  LDL.LU R22, [R1+0x20] ;  /* 0x0000200001167983 */ /* 0x0003620000300800 */
[----:B------:R-:W-:Y:S01]  /*218d0*/  @!P2 LEA.HI.X R19, R7, R231, R6, 0x1, P1 ;  /* 0x000000e70713a211 */ /* 0x000fe200008f0c06 */
[----:B------:R-:W-:Y:S02]  /*218e0*/  IMAD.MOV.U32 R6, RZ, RZ, R4 ;  /* 0x000000ffff067224 */ /* 0x000fe400078e0004 */
        /* <DEDUP_REMOVED lines=12> */
[----:B------:R1:W-:Y:S01]  /*219b0*/  @!P5 STS.128 [R240+0xa000], RZ ;  /* 0x00a000fff000d388 */ /* 0x0003e20000000c00 */
        /* <DEDUP_REMOVED lines=27> */
[----:B------:R1:W-:Y:S01]  /*21b70*/  @P4 LDGSTS.E.BYPASS.LTC128B.128 [R240+0xc800], [R12.64+0x100] ;  /* 0x0c8001000cf04fae */ /* 0x0003e2000b901d44 */
[----:B--2---:R-:W-:-:S02]  /*21b80*/  IMAD.MOV.U32 R4, RZ, RZ, R20 ;  /* 0x000000ffff047224 */ /* 0x004fc400078e0014 */
[----:B------:R-:W-:Y:S02]  /*21b90*/  IMAD.MOV.U32 R5, RZ, RZ, R21 ;  /* 0x000000ffff057224 */ /* 0x000fe400078e0015 */
[----:B------:R2:W5:Y:S04]  /*21ba0*/  LDL.LU.64 R20, [R1+0x18] ;  /* 0x0000180001147983 */ /* 0x0005680000300a00 */
[----:B---3--:R2:W5:Y:S01]  /*21bb0*/  LDL.LU.64 R18, [R1+0x10] ;  /* 0x0000100001127983 */ /* 0x0085620000300a00 */
[----:B----4-:R-:W-:Y:S02]  /*21bc0*/  IMAD.MOV.U32 R14, RZ, RZ, R16 ;  /* 0x000000ffff0e7224 */ /* 0x010fe400078e0010 */
[----:B------:R-:W-:Y:S02]  /*21bd0*/  IMAD.MOV.U32 R15, RZ, RZ, R17 ;  /* 0x000000ffff0f7224 */ /* 0x000fe400078e0011 */
[----:B------:R2:W5:Y:S01]  /*21be0*/  LDL.LU.64 R16, [R1+0x8] ;  /* 0x0000080001107983 */ /* 0x0005620000300a00 */
[----:B-1----:R-:W-:-:S02]  /*21bf0*/  IMAD.MOV.U32 R12, RZ, RZ, R10 ;  /* 0x000000ffff0c7224 */ /* 0x002fc400078e000a */
[----:B------:R-:W-:Y:S02]  /*21c00*/  IMAD.MOV.U32 R13, RZ, RZ, R11 ;  /* 0x000000ffff0d7224 */ /* 0x000fe400078e000b */
[----:B------:R2:W5:Y:S01]  /*21c10*/  LDL.LU.64 R10, [R1] ;  /* 0x00000000010a7983 */ /* 0x0005620000300a00 */
[----:B------:R-:W-:Y:S02]  /*21c20*/  IMAD.MOV.U32 R232, RZ, RZ, R168 ;  /* 0x000000ffffe87224 */ /* 0x000fe400078e00a8 */
[----:B------:R-:W-:Y:S01]  /*21c30*/  IMAD.MOV.U32 R231, RZ, RZ, R169 ;  /* 0x000000ffffe77224 */ /* 0x000fe200078e00a9 */
        /* <DEDUP_REMOVED lines=47> */
.L_x_8823:
[----:B------:R-:W-:Y:S05]  /*21f30*/  BSYNC B1 ;  /* 0x0000000000017941 */ /* 0x000fea0003800000 */
.L_x_8822:
[----:B------:R-:W-:Y:S01]  /*21f40*/  ULDC.64 UR4, c[0x0][0x118] ;  /* 0x0000460000047ab9 */ /* 0x000fe20000000a00 */
[----:B--2---:R-:W-:Y:S01]  /*21f50*/  FMNMX.FTZ R4, R3, R28, !PT ;  /* 0x0000001c03047209 */ /* 0x004fe20007810000 */
[----:B-----5:R1:W2:Y:S01]  /*21f60*/  LD.E R174, [R10.64+0xdc] ;  /* 0x0000dc040aae7980 */ /* 0x0202a2000c101900 */
        /* <DEDUP_REMOVED lines=56> */
[-CC-:B------:R-:W-:Y:S02]  /*222f0*/  FFMA.FTZ R35, R29, R174.reuse, -R177.reuse ;  /* 0x000000ae1d237223 */ /* 0x180fe400000108b1 */
[-C--:B------:R-:W-:Y:S02]  /*22300*/  FFMA.FTZ R33, R31, R174.reuse, -R177 ;  /* 0x000000ae1f217223 */ /* 0x080fe400000108b1 */
[-CC-:B------:R-:W-:Y:S01]  /*22310*/  FFMA.FTZ R32, R28, R174.reuse, -R173.reuse ;  /* 0x000000ae1c207223 */ /* 0x180fe200000108ad */
[----:B------:R-:W-:Y:S01]  /*22320*/  MUFU.EX2 R168, R168 ;  /* 0x000000a800a87308 */ /* 0x000fe20000000800 */
[-CC-:B------:R-:W-:Y:S01]  /*22330*/  FFMA.FTZ R2, R27, R174.reuse, -R173.reuse ;  /* 0x000000ae1b027223 */ /* 0x180fe200000108ad */
[----:B------:R-:W-:Y:S01]  /*22340*/  LDSM.16.MT88.4 R28, [R217+0x10800] ;  /* 0x01080000d91c783b */ /* 0x000fe20000004200 */
[----:B------:R-:W-:-:S02]  /*22350*/  FFMA.FTZ R0, R26, R174, -R173 ;  /* 0x000000ae1a007223 */ /* 0x000fc400000108ad */
[-C--:B------:R-:W-:Y:S02]  /*22360*/  FFMA.FTZ R164, R25, R174.reuse, -R173 ;  /* 0x000000ae19a47223 */ /* 0x080fe400000108ad */
[----:B------:R-:W-:Y:S01]  /*22370*/  FFMA.FTZ R186, R19, R174, -R177 ;  /* 0x000000ae13ba7223 */ /* 0x000fe200000108b1 */
[----:B------:R-:W2:Y:S01]  /*22380*/  MUFU.EX2 R35, R35 ;  /* 0x0000002300237308 */ /* 0x000ea20000000800 */
[-C--:B-1----:R-:W-:Y:S02]  /*22390*/  FMUL.FTZ R152, R152, R169.reuse ;  /* 0x000000a998987220 */ /* 0x082fe40000410000 */
[-C--:B------:R-:W-:Y:S02]  /*223a0*/  FMUL.FTZ R153, R153, R169.reuse ;  /* 0x000000a999997220 */ /* 0x080fe40000410000 */
[-C--:B------:R-:W-:Y:S02]  /*223b0*/  FMUL.FTZ R148, R148, R169.reuse ;  /* 0x000000a994947220 */ /* 0x080fe40000410000 */
[-C--:B------:R-:W-:Y:S01]  /*223c0*/  FMUL.FTZ R149, R149, R169.reuse ;  /* 0x000000a995957220 */ /* 0x080fe20000410000 */
[----:B------:R-:W-:Y:S01]  /*223d0*/  MUFU.EX2 R34, R34 ;  /* 0x0000002200227308 */ /* 0x000fe20000000800 */
[----:B------:R-:W-:-:S02]  /*223e0*/  FMUL.FTZ R160, R160, R169 ;  /* 0x000000a9a0a07220 */ /* 0x000fc40000410000 */
[-C--:B------:R-:W-:Y:S02]  /*223f0*/  FMUL.FTZ R161, R161, R169.reuse ;  /* 0x000000a9a1a17220 */ /* 0x080fe40000410000 */
[-C--:B------:R-:W-:Y:S02]  /*22400*/  FMUL.FTZ R156, R156, R169.reuse ;  /* 0x000000a99c9c7220 */ /* 0x080fe40000410000 */
[-C--:B------:R-:W-:Y:S01]  /*22410*/  FMUL.FTZ R157, R157, R169.reuse ;  /* 0x000000a99d9d7220 */ /* 0x080fe20000410000 */
[----:B------:R-:W1:Y:S01]  /*22420*/  MUFU.EX2 R33, R33 ;  /* 0x0000002100217308 */ /* 0x000e620000000800 */
[----:B--2---:R-:W-:Y:S01]  /*22430*/  F2FP.BF16.PACK_AB R4, R35, R168 ;  /* 0x000000a82304723e */ /* 0x004fe200000010ff */
[-C--:B------:R-:W-:Y:S02]  /*22440*/  FMUL.FTZ R136, R136, R169.reuse ;  /* 0x000000a988887220 */ /* 0x080fe40000410000 */
[-C--:B------:R-:W-:Y:S02]  /*22450*/  FMUL.FTZ R137, R137, R169.reuse ;  /* 0x000000a989897220 */ /* 0x080fe40000410000 */
[----:B------:R-:W-:-:S02]  /*22460*/  FMUL.FTZ R132, R132, R169 ;  /* 0x000000a984847220 */ /* 0x000fc40000410000 */
[----:B------:R-:W-:Y:S01]  /*22470*/  MUFU.EX2 R32, R32 ;  /* 0x0000002000207308 */ /* 0x000fe20000000800 */
[-C--:B------:R-:W-:Y:S02]  /*22480*/  FMUL.FTZ R133, R133, R169.reuse ;  /* 0x000000a985857220 */ /* 0x080fe40000410000 */
[-C--:B------:R-:W-:Y:S02]  /*22490*/  FMUL.FTZ R144, R144, R169.reuse ;  /* 0x000000a990907220 */ /* 0x080fe40000410000 */
[-C--:B------:R-:W-:Y:S02]  /*224a0*/  FMUL.FTZ R145, R145, R169.reuse ;  /* 0x000000a991917220 */ /* 0x080fe40000410000 */
[-C--:B------:R-:W-:Y:S01]  /*224b0*/  FMUL.FTZ R140, R140, R169.reuse ;  /* 0x000000a98c8c7220 */ /* 0x080fe20000410000 */
[----:B------:R-:W2:Y:S01]  /*224c0*/  MUFU.EX2 R2, R2 ;  /* 0x0000000200027308 */ /* 0x000ea20000000800 */
        /* <DEDUP_REMOVED lines=8> */
[-C--:B------:R-:W-:Y:S01]  /*22550*/  FMUL.FTZ R37, R37, R169.reuse ;  /* 0x000000a925257220 */ /* 0x080fe20000410000 */
[----:B------:R-:W1:Y:S01]  /*22560*/  MUFU.EX2 R164, R164 ;  /* 0x000000a400a47308 */ /* 0x000e620000000800 */
[----:B--2---:R-:W-:Y:S01]  /*22570*/  F2FP.BF16.PACK_AB R5, R2, R32 ;  /* 0x000000200205723e */ /* 0x004fe200000010ff */
[----:B------:R-:W-:-:S02]  /*22580*/  FMUL.FTZ R40, R40, R169 ;  /* 0x000000a928287220 */ /* 0x000fc40000410000 */
[-C--:B------:R-:W-:Y:S02]  /*22590*/  FMUL.FTZ R41, R41, R169.reuse ;  /* 0x000000a929297220 */ /* 0x080fe40000410000 */
[-C--:B------:R-:W-:Y:S02]  /*225a0*/  FMUL.FTZ R60, R60, R169.reuse ;  /* 0x000000a93c3c7220 */ /* 0x080fe40000410000 */
[----:B------:R-:W2:Y:S01]  /*225b0*/  MUFU.EX2 R3, R3 ;  /* 0x0000000300037308 */ /* 0x000ea20000000800 */
[-C--:B------:R-:W-:Y:S02]  /*225c0*/  FMUL.FTZ R61, R61, R169.reuse ;  /* 0x000000a93d3d7220 */ /* 0x080fe40000410000 */
[-C--:B------:R-:W-:Y:S02]  /*225d0*/  FMUL.FTZ R64, R64, R169.reuse ;  /* 0x000000a940407220 */ /* 0x080fe40000410000 */
[-C--:B------:R-:W-:Y:S02]  /*225e0*/  FMUL.FTZ R65, R65, R169.reuse ;  /* 0x000000a941417220 */ /* 0x080fe40000410000 */
[-C--:B------:R-:W-:Y:S01]  /*225f0*/  FMUL.FTZ R52, R52, R169.reuse ;  /* 0x000000a934347220 */ /* 0x080fe20000410000 */
[----:B-1----:R-:W-:Y:S01]  /*22600*/  F2FP.BF16.PACK_AB R7, R164, R0 ;  /* 0x00000000a407723e */ /* 0x002fe200000010ff */
[-C--:B------:R-:W-:Y:S01]  /*22610*/  FMUL.FTZ R53, R53, R169.reuse ;  /* 0x000000a935357220 */ /* 0x080fe20000410000 */
[----:B------:R-:W-:Y:S01]  /*22620*/  MUFU.EX2 R186, R186 ;  /* 0x000000ba00ba7308 */ /* 0x000fe20000000800 */
[----:B------:R-:W-:-:S02]  /*22630*/  FMUL.FTZ R56, R56, R169 ;  /* 0x000000a938387220 */ /* 0x000fc40000410000 */
[-C--:B------:R-:W-:Y:S02]  /*22640*/  FMUL.FTZ R57, R57, R169.reuse ;  /* 0x000000a939397220 */ /* 0x080fe40000410000 */
[----:B------:R-:W-:Y:S02]  /*22650*/  FMUL.FTZ R76, R76, R169 ;  /* 0x000000a94c4c7220 */ /* 0x000fe40000410000 */
[-C--:B--2---:R-:W-:Y:S02]  /*22660*/  FMUL.FTZ R154, R154, R3.reuse ;  /* 0x000000039a9a7220 */ /* 0x084fe40000410000 */
[-C--:B------:R-:W-:Y:S02]  /*22670*/  FMUL.FTZ R155, R155, R3.reuse ;  /* 0x000000039b9b7220 */ /* 0x080fe40000410000 */
[-C--:B------:R-:W-:Y:S02]  /*22680*/  FMUL.FTZ R150, R150, R3.reuse ;  /* 0x0000000396967220 */ /* 0x080fe40000410000 */
[----:B------:R-:W-:-:S02]  /*22690*/  FMUL.FTZ R151, R151, R3 ;  /* 0x0000000397977220 */ /* 0x000fc40000410000 */
        /* <DEDUP_REMOVED lines=29> */
[-C--:B------:R-:W-:Y:S01]  /*22870*/  FMUL.FTZ R67, R67, R3.reuse ;  /* 0x0000000343437220 */ /* 0x080fe20000410000 */
[----:B-1----:R-:W-:Y:S01]  /*22880*/  HMMA.16816.F32.BF16 R136, R4, R12, R136 ;  /* 0x0000000c0488723c */ /* 0x002fe20000041888 */
[----:B------:R-:W-:-:S02]  /*22890*/  FMUL.FTZ R54, R54, R3 ;  /* 0x0000000336367220 */ /* 0x000fc40000410000 */
[-C--:B------:R-:W-:Y:S02]  /*228a0*/  FMUL.FTZ R55, R55, R3.reuse ;  /* 0x0000000337377220 */ /* 0x080fe40000410000 */
[-C--:B------:R-:W-:Y:S02]  /*228b0*/  FMUL.FTZ R58, R58, R3.reuse ;  /* 0x000000033a3a7220 */ /* 0x080fe40000410000 */
[----:B------:R-:W-:Y:S01]  /*228c0*/  FMUL.FTZ R59, R59, R3 ;  /* 0x000000033b3b7220 */ /* 0x000fe20000410000 */
[----:B------:R-:W-:Y:S01]  /*228d0*/  HMMA.16816.F32.BF16 R132, R4, R14, R132 ;  /* 0x0000000e0484723c */ /* 0x000fe20000041884 */
[----:B------:R-:W1:Y:S01]  /*228e0*/  LDSM.16.MT88.4 R12, [R217+0x12000] ;  /* 0x01200000d90c783b */ /* 0x000e620000004200 */
[----:B------:R-:W-:Y:S02]  /*228f0*/  FMUL.FTZ R77, R77, R169 ;  /* 0x000000a94d4d7220 */ /* 0x000fe40000410000 */
[-C--:B------:R-:W-:Y:S02]  /*22900*/  FMUL.FTZ R78, R78, R3.reuse ;  /* 0x000000034e4e7220 */ /* 0x080fe40000410000 */
[----:B------:R-:W-:-:S02]  /*22910*/  FMUL.FTZ R79, R79, R3 ;  /* 0x000000034f4f7220 */ /* 0x000fc40000410000 */
        /* <DEDUP_REMOVED lines=16> */
[----:B------:R-:W-:Y:S02]  /*22a20*/  FMUL.FTZ R93, R93, R169 ;  /* 0x000000a95d5d7220 */ /* 0x000fe40000410000 */
[-C--:B------:R-:W-:Y:S02]  /*22a30*/  FMUL.FTZ R94, R94, R3.reuse ;  /* 0x000000035e5e7220 */ /* 0x080fe40000410000 */
[----:B------:R-:W-:Y:S01]  /*22a40*/  FMUL.FTZ R95, R95, R3 ;  /* 0x000000035f5f7220 */ /* 0x000fe20000410000 */
[----:B-1----:R-:W-:Y:S01]  /*22a50*/  HMMA.16816.F32.BF16 R44, R4, R12, R44 ;  /* 0x0000000c042c723c */ /* 0x002fe2000004182c */
[----:B------:R-:W-:-:S02]  /*22a60*/  FMUL.FTZ R96, R96, R169 ;  /* 0x000000a960607220 */ /* 0x000fc40000410000 */
[----:B------:R-:W-:Y:S02]  /*22a70*/  FMUL.FTZ R97, R97, R169 ;  /* 0x000000a961617220 */ /* 0x000fe40000410000 */
[-C--:B------:R-:W-:Y:S02]  /*22a80*/  FMUL.FTZ R98, R98, R3.reuse ;  /* 0x0000000362627220 */ /* 0x080fe40000410000 */
[----:B------:R-:W-:Y:S01]  /*22a90*/  FMUL.FTZ R99, R99, R3 ;  /* 0x0000000363637220 */ /* 0x000fe20000410000 */
[----:B------:R-:W-:Y:S01]  /*22aa0*/  HMMA.16816.F32.BF16 R48, R4, R14, R48 ;  /* 0x0000000e0430723c */ /* 0x000fe20000041830 */
[----:B------:R-:W1:Y:S01]  /*22ab0*/  LDSM.16.MT88.4 R12, [R215+0x12000] ;  /* 0x01200000d70c783b */ /* 0x000e620000004200 */
[-C--:B------:R-:W-:Y:S02]  /*22ac0*/  FMUL.FTZ R84, R84, R169.reuse ;  /* 0x000000a954547220 */ /* 0x080fe40000410000 */
[----:B------:R-:W-:Y:S02]  /*22ad0*/  FMUL.FTZ R85, R85, R169 ;  /* 0x000000a955557220 */ /* 0x000fe40000410000 */
[----:B------:R-:W-:-:S02]  /*22ae0*/  FMUL.FTZ R86, R86, R3 ;  /* 0x0000000356567220 */ /* 0x000fc40000410000 */
[C---:B--2---:R-:W-:Y:S01]  /*22af0*/  HMMA.16816.F32.BF16 R36, R4.reuse, R8, R36 ;  /* 0x000000080424723c */ /* 0x044fe20000041824 */
[----:B------:R-:W-:Y:S02]  /*22b00*/  FMUL.FTZ R87, R87, R3 ;  /* 0x0000000357577220 */ /* 0x000fe40000410000 */
[-C--:B------:R-:W-:Y:S02]  /*22b10*/  FMUL.FTZ R88, R88, R169.reuse ;  /* 0x000000a958587220 */ /* 0x080fe40000410000 */
[----:B------:R-:W-:Y:S02]  /*22b20*/  FMUL.FTZ R89, R89, R169 ;  /* 0x000000a959597220 */ /* 0x000fe40000410000 */
[-C--:B------:R-:W-:Y:S01]  /*22b30*/  FMUL.FTZ R90, R90, R3.reuse ;  /* 0x000000035a5a7220 */ /* 0x080fe20000410000 */
[----:B------:R-:W-:Y:S01]  /*22b40*/  HMMA.16816.F32.BF16 R40, R4, R10, R40 ;  /* 0x0000000a0428723c */ /* 0x000fe20000041828 */
[----:B------:R-:W2:Y:S01]  /*22b50*/  LDSM.16.MT88.4 R8, [R216+0x12000] ;  /* 0x01200000d808783b */ /* 0x000ea20000004200 */
        /* <DEDUP_REMOVED lines=9> */
[-C--:B------:R-:W-:Y:S02]  /*22bf0*/  FMUL.FTZ R100, R100, R169.reuse ;  /* 0x000000a964647220 */ /* 0x080fe40000410000 */
[----:B------:R-:W-:Y:S02]  /*22c00*/  FMUL.FTZ R101, R101, R169 ;  /* 0x000000a965657220 */ /* 0x000fe40000410000 */
[-C--:B------:R-:W-:Y:S01]  /*22c10*/  FMUL.FTZ R102, R102, R3.reuse ;  /* 0x0000000366667220 */ /* 0x080fe20000410000 */
[----:B-1----:R-:W-:Y:S01]  /*22c20*/  HMMA.16816.F32.BF16 R60, R4, R12, R60 ;  /* 0x0000000c043c723c */ /* 0x002fe2000004183c */
[----:B------:R-:W-:-:S02]  /*22c30*/  FMUL.FTZ R103, R103, R3 ;  /* 0x0000000367677220 */ /* 0x000fc40000410000 */
[-C--:B------:R-:W-:Y:S02]  /*22c40*/  FMUL.FTZ R104, R104, R169.reuse ;  /* 0x000000a968687220 */ /* 0x080fe40000410000 */
[----:B------:R-:W-:Y:S02]  /*22c50*/  FMUL.FTZ R105, R105, R169 ;  /* 0x000000a969697220 */ /* 0x000fe40000410000 */
        /* <DEDUP_REMOVED lines=15> */
[-CC-:B------:R-:W-:Y:S02]  /*22d50*/  FFMA.FTZ R190, R18, R174.reuse, -R173.reuse ;  /* 0x000000ae12be7223 */ /* 0x180fe400000108ad */
[-CC-:B------:R-:W-:Y:S02]  /*22d60*/  FFMA.FTZ R188, R17, R174.reuse, -R173.reuse ;  /* 0x000000ae11bc7223 */ /* 0x180fe400000108ad */
[-C--:B------:R-:W-:Y:S02]  /*22d70*/  FFMA.FTZ R189, R16, R174.reuse, -R173 ;  /* 0x000000ae10bd7223 */ /* 0x080fe400000108ad */
[----:B------:R-:W-:Y:S01]  /*22d80*/  LDSM.16.MT88.4 R16, [R219+0x12800] ;  /* 0x01280000db10783b */ /* 0x000fe20000004200 */
[-CC-:B------:R-:W-:Y:S01]  /*22d90*/  FFMA.FTZ R181, R24, R174.reuse, -R177.reuse ;  /* 0x000000ae18b57223 */ /* 0x180fe200000108b1 */
[----:B------:R-:W-:Y:S01]  /*22da0*/  MUFU.EX2 R190, R190 ;  /* 0x000000be00be7308 */ /* 0x000fe20000000800 */
[-CC-:B------:R-:W-:Y:S01]  /*22db0*/  FFMA.FTZ R183, R21, R174.reuse, -R177.reuse ;  /* 0x000000ae15b77223 */ /* 0x180fe200000108b1 */
[----:B------:R-:W-:Y:S01]  /*22dc0*/  LDSM.16.MT88.4 R24, [R216+0x10800] ;  /* 0x01080000d818783b */ /* 0x000fe20000004200 */
[----:B------:R-:W-:-:S02]  /*22dd0*/  FFMA.FTZ R182, R22, R174, -R177 ;  /* 0x000000ae16b67223 */ /* 0x000fc400000108b1 */
[----:B------:R-:W-:Y:S02]  /*22de0*/  FFMA.FTZ R187, R20, R174, -R173 ;  /* 0x000000ae14bb7223 */ /* 0x000fe400000108ad */
[-C--:B------:R-:W-:Y:S01]  /*22df0*/  FMUL.FTZ R116, R116, R169.reuse ;  /* 0x000000a974747220 */ /* 0x080fe20000410000 */
[----:B------:R-:W3:Y:S01]  /*22e00*/  MUFU.EX2 R181, R181 ;  /* 0x000000b500b57308 */ /* 0x000ee20000000800 */
[----:B------:R-:W-:Y:S01]  /*22e10*/  FMUL.FTZ R117, R117, R169 ;  /* 0x000000a975757220 */ /* 0x000fe20000410000 */
[----:B------:R-:W-:Y:S01]  /*22e20*/  LDSM.16.MT88.4 R20, [R215+0x10800] ;  /* 0x01080000d714783b */ /* 0x000fe20000004200 */
[----:B-1----:R-:W-:Y:S01]  /*22e30*/  HMMA.16816.F32.BF16 R76, R4, R12, R76 ;  /* 0x0000000c044c723c */ /* 0x002fe2000004184c */
[-C--:B------:R-:W-:Y:S02]  /*22e40*/  FMUL.FTZ R118, R118, R3.reuse ;  /* 0x0000000376767220 */ /* 0x080fe40000410000 */
[----:B------:R-:W-:Y:S02]  /*22e50*/  FMUL.FTZ R119, R119, R3 ;  /* 0x0000000377777220 */ /* 0x000fe40000410000 */
[----:B------:R-:W-:Y:S01]  /*22e60*/  MUFU.EX2 R183, R183 ;  /* 0x000000b700b77308 */ /* 0x000fe20000000800 */
[----:B------:R-:W-:-:S02]  /*22e70*/  FMUL.FTZ R120, R120, R169 ;  /* 0x000000a978787220 */ /* 0x000fc40000410000 */
[C---:B------:R-:W-:Y:S01]  /*22e80*/  HMMA.16816.F32.BF16 R80, R4.reuse, R14, R80 ;  /* 0x0000000e0450723c */ /* 0x040fe20000041850 */
[----:B------:R-:W1:Y:S01]  /*22e90*/  LDSM.16.MT88.4 R12, [R215+0x14000] ;  /* 0x01400000d70c783b */ /* 0x000e620000004200 */
[----:B------:R-:W-:Y:S02]  /*22ea0*/  FMUL.FTZ R121, R121, R169 ;  /* 0x000000a979797220 */ /* 0x000fe40000410000 */
[-C--:B------:R-:W-:Y:S01]  /*22eb0*/  FMUL.FTZ R122, R122, R3.reuse ;  /* 0x000000037a7a7220 */ /* 0x080fe20000410000 */
[----:B------:R-:W-:Y:S01]  /*22ec0*/  MUFU.EX2 R182, R182 ;  /* 0x000000b600b67308 */ /* 0x000fe20000000800 */
[----:B------:R-:W-:Y:S02]  /*22ed0*/  FMUL.FTZ R123, R123, R3 ;  /* 0x000000037b7b7220 */ /* 0x000fe40000410000 */
[----:B--2---:R-:W-:Y:S01]  /*22ee0*/  HMMA.16816.F32.BF16 R68, R4, R8, R68 ;  /* 0x000000080444723c */ /* 0x004fe20000041844 */
[-CC-:B------:R-:W-:Y:S02]  /*22ef0*/  FFMA.FTZ R199, R195, R174.reuse, -R177.reuse ;  /* 0x000000aec3c77223 */ /* 0x180fe400000108b1 */
[----:B------:R-:W-:-:S02]  /*22f00*/  FFMA.FTZ R196, R196, R174, -R177 ;  /* 0x000000aec4c47223 */ /* 0x000fc400000108b1 */
[----:B------:R-:W2:Y:S01]  /*22f10*/  MUFU.EX2 R187, R187 ;  /* 0x000000bb00bb7308 */ /* 0x000ea20000000800 */
[-CC-:B------:R-:W-:Y:S02]  /*22f20*/  FFMA.FTZ R195, R198, R174.reuse, -R177.reuse ;  /* 0x000000aec6c37223 */ /* 0x180fe400000108b1 */
[----:B------:R-:W-:Y:S01]  /*22f30*/  HMMA.16816.F32.BF16 R72, R4, R10, R72 ;  /* 0x0000000a0448723c */ /* 0x000fe20000041848 */
[----:B------:R-:W4:Y:S01]  /*22f40*/  LDSM.16.MT88.4 R8, [R216+0x14000] ;  /* 0x01400000d808783b */ /* 0x000f220000004200 */
[-C--:B------:R-:W-:Y:S02]  /*22f50*/  FFMA.FTZ R197, R197, R174.reuse, -R177 ;  /* 0x000000aec5c57223 */ /* 0x080fe400000108b1 */
[-CC-:B------:R-:W-:Y:S01]  /*22f60*/  FFMA.FTZ R194, R194, R174.reuse, -R173.reuse ;  /* 0x000000aec2c27223 */ /* 0x180fe200000108ad */
[----:B------:R-:W-:Y:S01]  /*22f70*/  MUFU.EX2 R188, R188 ;  /* 0x000000bc00bc7308 */ /* 0x000fe20000000800 */
[-CC-:B------:R-:W-:Y:S02]  /*22f80*/  FFMA.FTZ R192, R192, R174.reuse, -R173.reuse ;  /* 0x000000aec0c07223 */ /* 0x180fe400000108ad */
[----:B------:R-:W-:-:S02]  /*22f90*/  FFMA.FTZ R193, R193, R174, -R173 ;  /* 0x000000aec1c17223 */ /* 0x000fc400000108ad */
[----:B------:R-:W-:Y:S02]  /*22fa0*/  FFMA.FTZ R191, R191, R174, -R173 ;  /* 0x000000aebfbf7223 */ /* 0x000fe400000108ad */
[----:B------:R-:W-:Y:S01]  /*22fb0*/  FFMA.FTZ R168, R251, R169, R168 ;  /* 0x000000a9fba87223 */ /* 0x000fe200000100a8 */
[----:B------:R-:W2:Y:S01]  /*22fc0*/  MUFU.EX2 R189, R189 ;  /* 0x000000bd00bd7308 */ /* 0x000ea20000000800 */
[----:B------:R-:W-:Y:S02]  /*22fd0*/  FFMA.FTZ R3, R250, R3, R32 ;  /* 0x00000003fa037223 */ /* 0x000fe40000010020 */
[----:B------:R-:W-:Y:S02]  /*22fe0*/  FADD.FTZ R168, R35, R168 ;  /* 0x000000a823a87221 */ /* 0x000fe40000010000 */
[----:B------:R-:W-:Y:S01]  /*22ff0*/  FADD.FTZ R2, R2, R3 ;  /* 0x0000000302027221 */ /* 0x000fe20000010000 */
[----:B------:R-:W-:Y:S01]  /*23000*/  MOV R3, R165 ;  /* 0x000000a500037202 */ /* 0x000fe20000000f00 */
[----:B------:R-:W-:Y:S01]  /*23010*/  FADD.FTZ R168, R34, R168 ;  /* 0x000000a822a87221 */ /* 0x000fe20000010000 */
[----:B------:R-:W4:Y:S01]  /*23020*/  MUFU.EX2 R199, R199 ;  /* 0x000000c700c77308 */ /* 0x000f220000000800 */
[----:B------:R-:W-:-:S02]  /*23030*/  FADD.FTZ R2, R0, R2 ;  /* 0x0000000200027221 */ /* 0x000fc40000010000 */
[----:B------:R-:W-:Y:S01]  /*23040*/  FADD.FTZ R33, R33, R168 ;  /* 0x000000a821217221 */ /* 0x000fe20000010000 */
[----:B-1----:R-:W-:Y:S01]  /*23050*/  HMMA.16816.F32.BF16 R92, R4, R12, R92 ;  /* 0x0000000c045c723c */ /* 0x002fe2000004185c */
[----:B------:R-:W-:Y:S02]  /*23060*/  FADD.FTZ R164, R164, R2 ;  /* 0x00000002a4a47221 */ /* 0x000fe40000010000 */
[----:B---3--:R-:W-:Y:S01]  /*23070*/  FADD.FTZ R33, R181, R33 ;  /* 0x00000021b5217221 */ /* 0x008fe20000010000 */
[----:B------:R-:W-:Y:S01]  /*23080*/  MUFU.EX2 R196, R196 ;  /* 0x000000c400c47308 */ /* 0x000fe20000000800 */
[----:B--2---:R-:W-:-:S03]  /*23090*/  FADD.FTZ R164, R187, R164 ;  /* 0x000000a4bba47221 */ /* 0x004fc60000010000 */
[C---:B------:R-:W-:Y:S01]  /*230a0*/  HMMA.16816.F32.BF16 R96, R4.reuse, R14, R96 ;  /* 0x0000000e0460723c */ /* 0x040fe20000041860 */
[----:B------:R-:W1:Y:S03]  /*230b0*/  LDSM.16.MT88.4 R12, [R217+0x16000] ;  /* 0x01600000d90c783b */ /* 0x000e660000004200 */
[----:B------:R-:W-:Y:S04]  /*230c0*/  MUFU.EX2 R195, R195 ;  /* 0x000000c300c37308 */ /* 0x000fe80000000800 */
[C---:B----4-:R-:W-:Y:S04]  /*230d0*/  HMMA.16816.F32.BF16 R84, R4.reuse, R8, R84 ;  /* 0x000000080454723c */ /* 0x050fe80000041854 */
[----:B------:R-:W-:Y:S04]  /*230e0*/  MUFU.EX2 R197, R197 ;  /* 0x000000c500c57308 */ /* 0x000fe80000000800 */
[C---:B------:R-:W-:Y:S01]  /*230f0*/  HMMA.16816.F32.BF16 R88, R4.reuse, R10, R88 ;  /* 0x0000000a0458723c */ /* 0x040fe20000041858 */
[----:B------:R-:W2:Y:S03]  /*23100*/  LDSM.16.MT88.4 R8, [R219+0x16000] ;  /* 0x01600000db08783b */ /* 0x000ea60000004200 */
[----:B------:R-:W3:Y:S08]  /*23110*/  MUFU.EX2 R194, R194 ;  /* 0x000000c200c27308 */ /* 0x000ef00000000800 */
[----:B------:R-:W4:Y:S08]  /*23120*/  MUFU.EX2 R192, R192 ;  /* 0x000000c000c07308 */ /* 0x000f300000000800 */
[----:B------:R-:W-:Y:S01]  /*23130*/  MUFU.EX2 R193, R193 ;  /* 0x000000c100c17308 */ /* 0x000fe20000000800 */
[C---:B-1----:R-:W-:Y:S07]  /*23140*/  HMMA.16816.F32.BF16 R108, R4.reuse, R12, R108 ;  /* 0x0000000c046c723c */ /* 0x042fee000004186c */
[----:B------:R-:W1:Y:S01]  /*23150*/  MUFU.EX2 R191, R191 ;  /* 0x000000bf00bf7308 */ /* 0x000e620000000800 */
        /* <DEDUP_REMOVED lines=24> */
[----:B---3--:R-:W-:-:S05]  /*232e0*/  FADD.FTZ R189, R194, R189 ;  /* 0x000000bdc2bd7221 */ /* 0x008fca0000010000 */
        /* <DEDUP_REMOVED lines=45> */
[----:B------:R-:W-:Y:S01]  /*235c0*/  HMMA.16816.F32.BF16 R128, R4, R22, R128 ;  /* 0x000000160480723c */ /* 0x000fe20000041880 */
[----:B------:R-:W2:Y:S06]  /*235d0*/  LDSM.16.MT88.4 R20, [R217+0x13000] ;  /* 0x01300000d914783b */ /* 0x000eac0000004200 */
        /* <DEDUP_REMOVED lines=49> */
[C---:B------:R-:W-:Y:S07]  /*238f0*/  HMMA.16816.F32.BF16 R136, R4.reuse, R28, R136 ;  /* 0x0000001c0488723c */ /* 0x040fee0000041888 */
[-CC-:B------:R-:W-:Y:S01]  /*23900*/  FFMA.FTZ R28, R175, R174.reuse, -R173.reuse ;  /* 0x000000aeaf1c7223 */ /* 0x180fe200000108ad */
[----:B------:R-:W-:Y:S01]  /*23910*/  HMMA.16816.F32.BF16 R132, R4, R30, R132 ;  /* 0x0000001e0484723c */ /* 0x000fe20000041884 */
[----:B------:R-:W-:-:S04]  /*23920*/  FFMA.FTZ R29, R171, R174, -R173 ;  /* 0x000000aeab1d7223 */ /* 0x000fc800000108ad */
[----:B------:R-:W2:Y:S02]  /*23930*/  MUFU.EX2 R28, R28 ;  /* 0x0000001c001c7308 */ /* 0x000ea40000000800 */
[-CC-:B------:R-:W-:Y:S01]  /*23940*/  FFMA.FTZ R30, R170, R174.reuse, -R173.reuse ;  /* 0x000000aeaa1e7223 */ /* 0x180fe200000108ad */
[----:B------:R-:W-:Y:S01]  /*23950*/  HMMA.16816.F32.BF16 R36, R4, R24, R36 ;  /* 0x000000180424723c */ /* 0x000fe20000041824 */
[----:B------:R-:W-:-:S04]  /*23960*/  FFMA.FTZ R31, R172, R174, -R173 ;  /* 0x000000aeac1f7223 */ /* 0x000fc800000108ad */
[----:B------:R-:W1:Y:S02]  /*23970*/  MUFU.EX2 R29, R29 ;  /* 0x0000001d001d7308 */ /* 0x000e640000000800 */
[-CC-:B------:R-:W-:Y:S01]  /*23980*/  FFMA.FTZ R24, R178, R174.reuse, -R177.reuse ;  /* 0x000000aeb2187223 */ /* 0x180fe200000108b1 */
[----:B------:R-:W-:Y:S01]  /*23990*/  HMMA.16816.F32.BF16 R40, R4, R26, R40 ;  /* 0x0000001a0428723c */ /* 0x000fe20000041828 */
[----:B------:R-:W-:-:S04]  /*239a0*/  FFMA.FTZ R25, R180, R174, -R177 ;  /* 0x000000aeb4197223 */ /* 0x000fc800000108b1 */
[----:B------:R-:W3:Y:S01]  /*239b0*/  MUFU.EX2 R24, R24 ;  /* 0x0000001800187308 */ /* 0x000ee20000000800 */
[----:B--2---:R-:W-:Y:S02]  /*239c0*/  FADD.FTZ R191, R28, R191 ;  /* 0x000000bf1cbf7221 */ /* 0x004fe40000010000 */
[-CC-:B------:R-:W-:Y:S01]  /*239d0*/  FFMA.FTZ R26, R179, R174.reuse, -R177.reuse ;  /* 0x000000aeb31a7223 */ /* 0x180fe200000108b1 */
[----:B----4-:R-:W-:Y:S01]  /*239e0*/  HMMA.16816.F32.BF16 R108, R4, R20, R108 ;  /* 0x00000014046c723c */ /* 0x010fe2000004186c */
[----:B------:R-:W-:-:S03]  /*239f0*/  FFMA.FTZ R27, R176, R174, -R177 ;  /* 0x000000aeb01b7223 */ /* 0x000fc600000108b1 */
[----:B------:R-:W2:Y:S01]  /*23a00*/  MUFU.EX2 R25, R25 ;  /* 0x0000001900197308 */ /* 0x000ea20000000800 */
[----:B-1----:R-:W-:-:S03]  /*23a10*/  FADD.FTZ R191, R29, R191 ;  /* 0x000000bf1dbf7221 */ /* 0x002fc60000010000 */
[----:B------:R-:W-:Y:S01]  /*23a20*/  HMMA.16816.F32.BF16 R112, R4, R22, R112 ;  /* 0x000000160470723c */ /* 0x000fe20000041870 */
[----:B------:R-:W1:Y:S03]  /*23a30*/  LDSM.16.MT88.4 R20, [R216+0x15800] ;  /* 0x01580000d814783b */ /* 0x000e660000004200 */
[----:B------:R-:W4:Y:S01]  /*23a40*/  MUFU.EX2 R26, R26 ;  /* 0x0000001a001a7308 */ /* 0x000f220000000800 */
[----:B---3--:R-:W-:Y:S02]  /*23a50*/  FADD.FTZ R197, R24, R197 ;  /* 0x000000c518c57221 */ /* 0x008fe40000010000 */
[----:B------:R-:W-:-:S05]  /*23a60*/  F2FP.BF16.PACK_AB R5, R29, R28 ;  /* 0x0000001c1d05723e */ /* 0x000fca00000010ff */
[----:B------:R-:W3:Y:S01]  /*23a70*/  MUFU.EX2 R27, R27 ;  /* 0x0000001b001b7308 */ /* 0x000ee20000000800 */
[C---:B--2---:R-:W-:Y:S01]  /*23a80*/  F2FP.BF16.PACK_AB R4, R25.reuse, R24 ;  /* 0x000000181904723e */ /* 0x044fe200000010ff */
[----:B------:R-:W-:-:S06]  /*23a90*/  FADD.FTZ R197, R25, R197 ;  /* 0x000000c519c57221 */ /* 0x000fcc0000010000 */
[----:B------:R-:W2:Y:S01]  /*23aa0*/  MUFU.EX2 R30, R30 ;  /* 0x0000001e001e7308 */ /* 0x000ea20000000800 */
[----:B----4-:R-:W-:-:S07]  /*23ab0*/  FADD.FTZ R197, R26, R197 ;  /* 0x000000c51ac57221 */ /* 0x010fce0000010000 */
[----:B------:R-:W4:Y:S01]  /*23ac0*/  MUFU.EX2 R31, R31 ;  /* 0x0000001f001f7308 */ /* 0x000f220000000800 */
[C---:B---3--:R-:W-:Y:S01]  /*23ad0*/  F2FP.BF16.PACK_AB R6, R27.reuse, R26 ;  /* 0x0000001a1b06723e */ /* 0x048fe200000010ff */
[----:B------:R-:W-:Y:S02]  /*23ae0*/  FADD.FTZ R251, R27, R197 ;  /* 0x000000c51bfb7221 */ /* 0x000fe40000010000 */
[----:B--2---:R-:W-:Y:S01]  /*23af0*/  FADD.FTZ R191, R30, R191 ;  /* 0x000000bf1ebf7221 */ /* 0x004fe20000010000 */
[----:B----4-:R-:W-:-:S03]  /*23b00*/  F2FP.BF16.PACK_AB R7, R31, R30 ;  /* 0x0000001e1f07723e */ /* 0x010fc600000010ff */
[----:B------:R-:W-:-:S04]  /*23b10*/  FADD.FTZ R250, R31, R191 ;  /* 0x000000bf1ffa7221 */ /* 0x000fc80000010000 */
[C---:B------:R-:W-:Y:S08]  /*23b20*/  HMMA.16816.F32.BF16 R160, R4.reuse, R8, R160 ;  /* 0x0000000804a0723c */ /* 0x040ff000000418a0 */
        /* <DEDUP_REMOVED lines=44> */
.L_x_8818:
[----:B------:R-:W-:Y:S05]  /*23df0*/  @!P6 BRA `(.L_x_8827) ;  /* 0x00005fc00000e947 */ /* 0x000fea0003800000 */
[----:B------:R-:W-:Y:S02]  /*23e00*/  MOV R0, R3 ;  /* 0x0000000300007202 */ /* 0x000fe40000000f00 */
[----:B------:R-:W-:-:S02]  /*23e10*/  MOV R2, R164 ;  /* 0x000000a400027202 */ /* 0x000fc40000000f00 */
.L_x_8836:
        /* <DEDUP_REMOVED lines=77> */
.L_x_8829:
[----:B------:R-:W-:Y:S02]  /*242f0*/  ULDC.64 UR4, c[0x0][0x118] ;  /* 0x0000460000047ab9 */ /* 0x000fe40000000a00 */
[----:B------:R-:W2:Y:S02]  /*24300*/  LD.E R7, [R164.64+0x40] ;  /* 0x00004004a4077980 */ /* 0x000ea4000c101900 */
[----:B--2---:R-:W-:Y:S04]  /*24310*/  LEA R7, -R7, RZ, 0x6 ;  /* 0x000000ff07077211 */ /* 0x004fe800078e31ff */
[----:B------:R-:W-:Y:S02]  /*24320*/  SHF.R.S32.HI R3, RZ, 0x1f, R7 ;  /* 0x0000001fff037819 */ /* 0x000fe40000011407 */
.L_x_8830:
[----:B------:R-:W-:Y:S05]  /*24330*/  BSYNC B0 ;  /* 0x0000000000007941 */ /* 0x000fea0003800000 */
.L_x_8828:
        /* <DEDUP_REMOVED lines=9> */
[----:B------:R-:W-:Y:S01]  /*243d0*/  IMAD.X R5, R3, 0x1, R227, P1 ;  /* 0x0000000103057824 */ /* 0x000fe200008e06e3 */
[CC--:B------:R-:W-:Y:S04]  /*243e0*/  @P6 LEA R16, P1, R6.reuse, R185.reuse, 0x1 ;  /* 0x000000b906106211 */ /* 0x0c0fe800078208ff */
[CCC-:B------:R-:W-:Y:S02]  /*243f0*/  @P6 LEA.HI.X R17, R6.reuse, R184.reuse, R5.reuse, 0x1, P1 ;  /* 0x000000b806116211 */ /* 0x1c0fe400008f0c05 */
[CC--:B------:R-:W-:Y:S04]  /*24400*/  @P3 LEA R8, P1, R6.reuse, R185.reuse, 0x1 ;  /* 0x000000b906083211 */ /* 0x0c0fe800078208ff */
[-C--:B------:R-:W-:Y:S02]  /*24410*/  @P3 LEA.HI.X R9, R6, R184.reuse, R5, 0x1, P1 ;  /* 0x000000b806093211 */ /* 0x080fe400008f0c05 */
[CC--:B-1----:R-:W-:Y:S02]  /*24420*/  LEA R36, P0, R7.reuse, R185.reuse, 0x1 ;  /* 0x000000b907247211 */ /* 0x0c2fe400078008ff */
[-C--:B------:R-:W-:Y:S02]  /*24430*/  @P4 LEA R18, P1, R4, R185.reuse, 0x1 ;  /* 0x000000b904124211 */ /* 0x080fe400078208ff */
[----:B------:R-:W-:Y:S02]  /*24440*/  LEA.HI.X R37, R7, R184, R3, 0x1, P0 ;  /* 0x000000b807257211 */ /* 0x000fe400000f0c03 */
[----:B------:R-:W-:Y:S02]  /*24450*/  @P5 MOV R28, R36 ;  /* 0x00000024001c5202 */ /* 0x000fe40000000f00 */
[C---:B------:R-:W-:Y:S01]  /*24460*/  @P5 LEA R12, P0, R6.reuse, R185, 0x1 ;  /* 0x000000b9060c5211 */ /* 0x040fe200078008ff */
[----:B------:R-:W-:Y:S01]  /*24470*/  @!PT LDS RZ, [RZ] ;  /* 0x00000000fffff984 */ /* 0x000fe20000000800 */
[----:B------:R-:W-:Y:S01]  /*24480*/  @!PT LDS RZ, [RZ] ;  /* 0x00000000fffff984 */ /* 0x000fe20000000800 */
[----:B------:R-:W-:Y:S01]  /*24490*/  @!PT LDS RZ, [RZ] ;  /* 0x00000000fffff984 */ /* 0x000fe20000000800 */
[----:B------:R1:W-:Y:S01]  /*244a0*/  @P6 LDGSTS.E.BYPASS.LTC128B.128 [R240+0x10000], [R36.64] ;  /* 0x1000000024f06fae */ /* 0x0003e2000b901d44 */
[----:B------:R-:W-:Y:S01]  /*244b0*/  @P5 IMAD.MOV.U32 R29, RZ, RZ, R37 ;  /* 0x000000ffff1d5224 */ /* 0x000fe200078e0025 */
[----:B------:R-:W-:Y:S02]  /*244c0*/  IADD3.X R3, R5, R227, RZ, P2, !PT ;  /* 0x000000e305037210 */ /* 0x000fe400017fe4ff */
[CCC-:B------:R-:W-:Y:S01]  /*244d0*/  @P5 LEA.HI.X R13, R6.reuse, R184.reuse, R5.reuse, 0x1, P0 ;  /* 0x000000b8060d5211 */ /* 0x1c0fe200000f0c05 */
[----:B------:R-:W-:Y:S01]  /*244e0*/  @!P6 STS.128 [R240+0x10000], RZ ;  /* 0x010000fff000e388 */ /* 0x000fe20000000c00 */
[-C--:B------:R-:W-:Y:S02]  /*244f0*/  @P4 LEA R10, P2, R6, R185.reuse, 0x1 ;  /* 0x000000b9060a4211 */ /* 0x080fe400078408ff */
[-C--:B------:R-:W-:Y:S02]  /*24500*/  @P6 LEA R14, P0, R4, R185.reuse, 0x1 ;  /* 0x000000b9040e6211 */ /* 0x080fe400078008ff */
[----:B------:R-:W-:Y:S01]  /*24510*/  @!PT LDS RZ, [RZ] ;  /* 0x00000000fffff984 */ /* 0x000fe20000000800 */
[----:B------:R-:W-:Y:S01]  /*24520*/  @!PT LDS RZ, [RZ] ;  /* 0x00000000fffff984 */ /* 0x000fe20000000800 */
[----:B------:R-:W-:Y:S01]  /*24530*/  @!PT LDS RZ, [RZ] ;  /* 0x00000000fffff984 */ /* 0x000fe20000000800 */
[----:B------:R2:W-:Y:S01]  /*24540*/  @P5 LDGSTS.E.BYPASS.LTC128B.128 [R240+0x12000], [R28.64+0x80] ;  /* 0x120000801cf05fae */ /* 0x0005e2000b901d44 */
[-C--:B------:R-:W-:Y:S02]  /*24550*/  @P4 LEA.HI.X R11, R6, R184.reuse, R5, 0x1, P2 ;  /* 0x000000b8060b4211 */ /* 0x080fe400010f0c05 */
[CCC-:B------:R-:W-:Y:S02]  /*24560*/  @P6 LEA.HI.X R15, R4.reuse, R184.reuse, R3.reuse, 0x1, P0 ;  /* 0x000000b8040f6211 */ /* 0x1c0fe400000f0c03 */
[----:B------:R-:W-:Y:S01]  /*24570*/  @!P5 STS.128 [R240+0x12000], RZ ;  /* 0x012000fff000d388 */ /* 0x000fe20000000c00 */
[CC--:B------:R-:W-:Y:S02]  /*24580*/  @P5 LEA R20, P2, R4.reuse, R185.reuse, 0x1 ;  /* 0x000000b904145211 */ /* 0x0c0fe400078408ff */
[CCC-:B------:R-:W-:Y:S02]  /*24590*/  @P4 LEA.HI.X R19, R4.reuse, R184.reuse, R3.reuse, 0x1, P1 ;  /* 0x000000b804134211 */ /* 0x1c0fe400008f0c03 */
[C-C-:B------:R-:W-:Y:S02]  /*245a0*/  @P5 LEA.HI.X R21, R4.reuse, R184, R3.reuse, 0x1, P2 ;  /* 0x000000b804155211 */ /* 0x140fe400010f0c03 */
[CC--:B------:R-:W-:Y:S02]  /*245b0*/  @P3 LEA R6, P0, R4.reuse, R185.reuse, 0x1 ;  /* 0x000000b904063211 */ /* 0x0c0fe400078008ff */
[C---:B------:R-:W-:Y:S02]  /*245c0*/  IADD3 R5, P2, R4.reuse, R226, RZ ;  /* 0x000000e204057210 */ /* 0x040fe40007f5e0ff */
[-C--:B------:R-:W-:Y:S02]  /*245d0*/  @P3 LEA.HI.X R7, R4, R184.reuse, R3, 0x1, P0 ;  /* 0x000000b804073211 */ /* 0x080fe400000f0c03 */
[-C--:B------:R-:W-:Y:S01]  /*245e0*/  @P6 LEA R26, P0, R5, R185.reuse, 0x1 ;  /* 0x000000b9051a6211 */ /* 0x080fe200078008ff */
[----:B------:R-:W-:Y:S01]  /*245f0*/  IMAD.X R3, R3, 0x1, R227, P2 ;  /* 0x0000000103037824 */ /* 0x000fe200010e06e3 */
[CC--:B------:R-:W-:Y:S02]  /*24600*/  @P5 LEA R24, P2, R5.reuse, R185.reuse, 0x1 ;  /* 0x000000b905185211 */ /* 0x0c0fe400078408ff */
[CC--:B------:R-:W-:Y:S02]  /*24610*/  @P4 LEA R22, P1, R5.reuse, R185.reuse, 0x1 ;  /* 0x000000b905164211 */ /* 0x0c0fe400078208ff */
[CCC-:B------:R-:W-:Y:S02]  /*24620*/  @P6 LEA.HI.X R27, R5.reuse, R184.reuse, R3.reuse, 0x1, P0 ;  /* 0x000000b8051b6211 */ /* 0x1c0fe400000f0c03 */
[C---:B------:R-:W-:Y:S01]  /*24630*/  @P5 LEA.HI.X R25, R5.reuse, R184, R3, 0x1, P2 ;  /* 0x000000b805195211 */ /* 0x040fe200010f0c03 */
[----:B--2---:R-:W-:Y:S01]  /*24640*/  @P4 IMAD.MOV.U32 R29, RZ, RZ, R37 ;  /* 0x000000ffff1d4224 */ /* 0x004fe200078e0025 */
[----:B------:R-:W-:Y:S02]  /*24650*/  @P4 MOV R28, R36 ;  /* 0x00000024001c4202 */ /* 0x000fe40000000f00 */
[CCC-:B------:R-:W-:Y:S02]  /*24660*/  @P4 LEA.HI.X R23, R5.reuse, R184.reuse, R3.reuse, 0x1, P1 ;  /* 0x000000b805174211 */ /* 0x1c0fe400008f0c03 */
[C---:B------:R-:W-:Y:S01]  /*24670*/  @P3 LEA R4, P0, R5.reuse, R185, 0x1 ;  /* 0x000000b905043211 */ /* 0x040fe200078008ff */
[----:B------:R-:W-:Y:S01]  /*24680*/  @!PT LDS RZ, [RZ] ;  /* 0x00000000fffff984 */ /* 0x000fe20000000800 */
[----:B------:R-:W-:Y:S01]  /*24690*/  @!PT LDS RZ, [RZ] ;  /* 0x00000000fffff984 */ /* 0x000fe20000000800 */
[----:B------:R-:W-:Y:S01]  /*246a0*/  @!PT LDS RZ, [RZ] ;  /* 0x00000000fffff984 */ /* 0x000fe20000000800 */
[----:B------:R2:W-:Y:S03]  /*246b0*/  @P4 LDGSTS.E.BYPASS.LTC128B.128 [R240+0x14000], [R28.64+0x100] ;  /* 0x140001001cf04fae */ /* 0x0005e6000b901d44 */
[----:B------:R-:W-:Y:S02]  /*246c0*/  @P3 LEA.HI.X R5, R5, R184, R3, 0x1, P0 ;  /* 0x000000b805053211 */ /* 0x000fe400000f0c03 */
[----:B------:R-:W-:Y:S01]  /*246d0*/  @!P4 STS.128 [R240+0x14000], RZ ;  /* 0x014000fff000c388 */ /* 0x000fe20000000c00 */
[----:B------:R-:W-:Y:S02]  /*246e0*/  ISETP.GT.AND P0, PT, R241, R230, PT ;  /* 0x000000e6f100720c */ /* 0x000fe40003f04270 */
        /* <DEDUP_REMOVED lines=68> */
[----:B-1----:R-:W2:Y:S05]  /*24b30*/  LDSM.16.M88.4 R8, [R224+0x8000] ;  /* 0x00800000e008783b */ /* 0x002eaa0000000200 */
[----:B---3--:R-:W4:Y:S05]  /*24b40*/  LDSM.16.M88.4 R16, [R224+0x8800] ;  /* 0x00880000e010783b */ /* 0x008f2a0000000200 */
[----:B------:R-:W1:Y:S05]  /*24b50*/  LDSM.16.M88.4 R24, [R224+0x9000] ;  /* 0x00900000e018783b */ /* 0x000e6a0000000200 */
[----:B------:R-:W0:Y:S05]  /*24b60*/  LDGDEPBAR ;  /* 0x00000000000079af */ /* 0x000e2a0000000000 */
[----:B------:R-:W3:Y:S05]  /*24b70*/  LDSM.16.M88.4 R168, [R224+0x9800] ;  /* 0x00980000e0a8783b */ /* 0x000eea0000000200 */
[----:B------:R-:W-:Y:S05]  /*24b80*/  LDSM.16.M88.4 R172, [R223] ;  /* 0x00000000dfac783b */ /* 0x000fea0000000200 */
[----:B------:R-:W1:Y:S05]  /*24b90*/  LDSM.16.M88.4 R176, [R222] ;  /* 0x00000000deb0783b */ /* 0x000e6a0000000200 */
[----:B------:R-:W3:Y:S01]  /*24ba0*/  LDSM.16.M88.4 R180, [R214] ;  /* 0x00000000d6b4783b */ /* 0x000ee20000000200 */
[C---:B--2---:R-:W-:Y:S04]  /*24bb0*/  HMMA.16816.F32.BF16 R4, R32.reuse, R8, RZ ;  /* 0x000000082004723c */ /* 0x044fe800000418ff */
[----:B------:R-:W2:Y:S05]  /*24bc0*/  LDSM.16.M88.4 R184, [R213] ;  /* 0x00000000d5b8783b */ /* 0x000eaa0000000200 */
[----:B------:R-:W2:Y:S01]  /*24bd0*/  LDSM.16.M88.4 R188, [R212] ;  /* 0x00000000d4bc783b */ /* 0x000ea20000000200 */
[C---:B------:R-:W-:Y:S04]  /*24be0*/  HMMA.16816.F32.BF16 R8, R32.reuse, R10, RZ ;  /* 0x0000000a2008723c */ /* 0x040fe800000418ff */
[----:B------:R-:W-:Y:S04]  /*24bf0*/  LDSM.16.M88.4 R192, [R218+0x8800] ;  /* 0x00880000dac0783b */ /* 0x000fe80000000200 */
[C---:B----4-:R-:W-:Y:S01]  /*24c00*/  HMMA.16816.F32.BF16 R12, R32.reuse, R16, RZ ;  /* 0x00000010200c723c */ /* 0x050fe200000418ff */
[----:B------:R-:W-:Y:S05]  /*24c10*/  LDSM.16.M88.4 R196, [R211+0x800] ;  /* 0x00080000d3c4783b */ /* 0x000fea0000000200 */
[----:B------:R-:W4:Y:S02]  /*24c20*/  LD.E R3, [R164.64+0x18c] ;  /* 0x00018c04a4037980 */ /* 0x000f24000c101900 */
[C---:B------:R-:W-:Y:S08]  /*24c30*/  HMMA.16816.F32.BF16 R16, R32.reuse, R18, RZ ;  /* 0x000000122010723c */ /* 0x040ff000000418ff */
[C---:B-1----:R-:W-:Y:S08]  /*24c40*/  HMMA.16816.F32.BF16 R20, R32.reuse, R24, RZ ;  /* 0x000000182014723c */ /* 0x042ff000000418ff */
[C---:B------:R-:W-:Y:S08]  /*24c50*/  HMMA.16816.F32.BF16 R24, R32.reuse, R26, RZ ;  /* 0x0000001a2018723c */ /* 0x040ff000000418ff */
[C---:B---3--:R-:W-:Y:S08]  /*24c60*/  HMMA.16816.F32.BF16 R28, R32.reuse, R168, RZ ;  /* 0x000000a8201c723c */ /* 0x048ff000000418ff */
[----:B------:R-:W-:Y:S01]  /*24c70*/  HMMA.16816.F32.BF16 R32, R32, R170, RZ ;  /* 0x000000aa2020723c */ /* 0x000fe200000418ff */
[----:B------:R-:W-:Y:S07]  /*24c80*/  LDSM.16.M88.4 R168, [R221] ;  /* 0x00000000dda8783b */ /* 0x000fee0000000200 */
        /* <DEDUP_REMOVED lines=11> */
[----:B------:R-:W-:Y:S05]  /*24d40*/  LDSM.16.M88.4 R172, [R220] ;  /* 0x00000000dcac783b */ /* 0x000fea0000000200 */
[----:B------:R-:W2:Y:S02]  /*24d50*/  LDSM.16.M88.4 R188, [R211] ;  /* 0x00000000d3bc783b */ /* 0x000ea40000000200 */
[C---:B-1----:R-:W-:Y:S07]  /*24d60*/  HMMA.16816.F32.BF16 R4, R168.reuse, R176, R4 ;  /* 0x000000b0a804723c */ /* 0x042fee0000041804 */
[----:B------:R-:W-:Y:S01]  /*24d70*/  MOV R176, R36 ;  /* 0x0000002400b07202 */ /* 0x000fe20000000f00 */
[C---:B------:R-:W-:Y:S04]  /*24d80*/  HMMA.16816.F32.BF16 R8, R168.reuse, R178, R8 ;  /* 0x000000b2a808723c */ /* 0x040fe80000041808 */
[----:B------:R-:W-:Y:S02]  /*24d90*/  IMAD.MOV.U32 R177, RZ, RZ, R37 ;  /* 0x000000ffffb17224 */ /* 0x000fe400078e0025 */
[----:B------:R1:W5:Y:S02]  /*24da0*/  LDL.LU.64 R36, [R1] ;  /* 0x0000000001247983 */ /* 0x0003640000300a00 */
[C---:B------:R-:W-:Y:S07]  /*24db0*/  HMMA.16816.F32.BF16 R12, R168.reuse, R192, R12 ;  /* 0x000000c0a80c723c */ /* 0x040fee000004180c */
        /* <DEDUP_REMOVED lines=9> */
[C---:B--2---:R-:W-:Y:S07]  /*24e50*/  HMMA.16816.F32.BF16 R28, R168.reuse, R184, R28 ;  /* 0x000000b8a81c723c */ /* 0x044fee000004181c */
[----:B------:R-:W-:Y:S01]  /*24e60*/  MOV R184, R180 ;  /* 0x000000b400b87202 */ /* 0x000fe20000000f00 */
[----:B------:R-:W-:Y:S01]  /*24e70*/  HMMA.16816.F32.BF16 R32, R168, R186, R32 ;  /* 0x000000baa820723c */ /* 0x000fe20000041820 */
[----:B------:R-:W-:Y:S03]  /*24e80*/  LDSM.16.M88.4 R168, [R225+0x2000] ;  /* 0x00200000e1a8783b */ /* 0x000fe60000000200 */
[----:B------:R-:W-:Y:S02]  /*24e90*/  IMAD.MOV.U32 R185, RZ, RZ, R181 ;  /* 0x000000ffffb97224 */ /* 0x000fe400078e00b5 */
[----:B------:R-:W2:Y:S02]  /*24ea0*/  LDSM.16.M88.4 R180, [R224+0xa000] ;  /* 0x00a00000e0b4783b */ /* 0x000ea40000000200 */
        /* <DEDUP_REMOVED lines=9> */
[----:B------:R-:W2:Y:S02]  /*24f40*/  LDSM.16.M88.4 R188, [R224+0xb000] ;  /* 0x00b00000e0bc783b */ /* 0x000ea40000000200 */
[C---:B-1----:R-:W-:Y:S08]  /*24f50*/  HMMA.16816.F32.BF16 R20, R172.reuse, R176, R20 ;  /* 0x000000b0ac14723c */ /* 0x042ff00000041814 */
[C---:B------:R-:W-:Y:S01]  /*24f60*/  HMMA.16816.F32.BF16 R24, R172.reuse, R178, R24 ;  /* 0x000000b2ac18723c */ /* 0x040fe20000041818 */
[----:B------:R-:W-:Y:S07]  /*24f70*/  LDSM.16.M88.4 R176, [R223+0x2000] ;  /* 0x00200000dfb0783b */ /* 0x000fee0000000200 */
[C---:B---3--:R-:W-:Y:S08]  /*24f80*/  HMMA.16816.F32.BF16 R28, R172.reuse, R192, R28 ;  /* 0x000000c0ac1c723c */ /* 0x048ff0000004181c */
[----:B------:R-:W-:Y:S01]  /*24f90*/  HMMA.16816.F32.BF16 R32, R172, R194, R32 ;  /* 0x000000c2ac20723c */ /* 0x000fe20000041820 */
[----:B------:R-:W1:Y:S05]  /*24fa0*/  LDSM.16.M88.4 R172, [R224+0xb800] ;  /* 0x00b80000e0ac783b */ /* 0x000e6a0000000200 */
[----:B------:R-:W3:Y:S02]  /*24fb0*/  LDSM.16.M88.4 R192, [R210] ;  /* 0x00000000d2c0783b */ /* 0x000ee40000000200 */
[C---:B--2---:R-:W-:Y:S08]  /*24fc0*/  HMMA.16816.F32.BF16 R4, R168.reuse, R180, R4 ;  /* 0x000000b4a804723c */ /* 0x044ff00000041804 */
[C---:B------:R-:W-:Y:S01]  /*24fd0*/  HMMA.16816.F32.BF16 R8, R168.reuse, R182, R8 ;  /* 0x000000b6a808723c */ /* 0x040fe20000041808 */
[----:B------:R-:W2:Y:S07]  /*24fe0*/  LDSM.16.M88.4 R180, [R209] ;  /* 0x00000000d1b4783b */ /* 0x000eae0000000200 */
[C---:B------:R-:W-:Y:S07]  /*24ff0*/  HMMA.16816.F32.BF16 R12, R168.reuse, R184, R12 ;  /* 0x000000b8a80c723c */ /* 0x040fee000004180c */
[----:B------:R-:W-:Y:S01]  /*25000*/  MOV R184, R196 ;  /* 0x000000c400b87202 */ /* 0x000fe20000000f00 */
[C---:B------:R-:W-:Y:S04]  /*25010*/  HMMA.16816.F32.BF16 R16, R168.reuse, R186, R16 ;  /* 0x000000baa810723c */ /* 0x040fe80000041810 */
[----:B------:R-:W-:Y:S02]  /*25020*/  IMAD.MOV.U32 R185, RZ, RZ, R197 ;  /* 0x000000ffffb97224 */ /* 0x000fe400078e00c5 */
[----:B------:R-:W2:Y:S02]  /*25030*/  LDSM.16.M88.4 R196, [R208] ;  /* 0x00000000d0c4783b */ /* 0x000ea40000000200 */
[C---:B------:R-:W-:Y:S07]  /*25040*/  HMMA.16816.F32.BF16 R20, R168.reuse, R188, R20 ;  /* 0x000000bca814723c */ /* 0x040fee0000041814 */
[----:B------:R-:W-:Y:S01]  /*25050*/  MOV R188, R184 ;  /* 0x000000b800bc7202 */ /* 0x000fe20000000f00 */
[C---:B------:R-:W-:Y:S04]  /*25060*/  HMMA.16816.F32.BF16 R24, R168.reuse, R190, R24 ;  /* 0x000000bea818723c */ /* 0x040fe80000041818 */
[----:B------:R-:W-:Y:S02]  /*25070*/  IMAD.MOV.U32 R189, RZ, RZ, R185 ;  /* 0x000000ffffbd7224 */ /* 0x000fe400078e00b9 */
[----:B------:R-:W4:Y:S02]  /*25080*/  LDSM.16.M88.4 R184, [R207] ;  /* 0x00000000cfb8783b */ /* 0x000f240000000200 */
[C---:B-1----:R-:W-:Y:S08]  /*25090*/  HMMA.16816.F32.BF16 R28, R168.reuse, R172, R28 ;  /* 0x000000aca81c723c */ /* 0x042ff0000004181c */
[----:B------:R-:W-:Y:S01]  /*250a0*/  HMMA.16816.F32.BF16 R32, R168, R174, R32 ;  /* 0x000000aea820723c */ /* 0x000fe20000041820 */
[----:B------:R-:W-:Y:S05]  /*250b0*/  LDSM.16.M88.4 R168, [R221+0x2000] ;  /* 0x00200000dda8783b */ /* 0x000fea0000000200 */
[----:B------:R-:W1:Y:S02]  /*250c0*/  LDSM.16.M88.4 R172, [R218+0xa000] ;  /* 0x00a00000daac783b */ /* 0x000e640000000200 */
[C---:B---3--:R-:W-:Y:S08]  /*250d0*/  HMMA.16816.F32.BF16 R4, R176.reuse, R192, R4 ;  /* 0x000000c0b004723c */ /* 0x048ff00000041804 */
[C---:B------:R-:W-:Y:S01]  /*250e0*/  HMMA.16816.F32.BF16 R8, R176.reuse, R194, R8 ;  /* 0x000000c2b008723c */ /* 0x040fe20000041808 */
[----:B------:R-:W-:Y:S07]  /*250f0*/  LDSM.16.M88.4 R192, [R218+0xb800] ;  /* 0x00b80000dac0783b */ /* 0x000fee0000000200 */
[C---:B--2---:R-:W-:Y:S08]  /*25100*/  HMMA.16816.F32.BF16 R12, R176.reuse, R180, R12 ;  /* 0x000000b4b00c723c */ /* 0x044ff0000004180c */
[C---:B------:R-:W-:Y:S01]  /*25110*/  HMMA.16816.F32.BF16 R16, R176.reuse, R182, R16 ;  /* 0x000000b6b010723c */ /* 0x040fe20000041810 */
[----:B------:R-:W2:Y:S07]  /*25120*/  LDSM.16.M88.4 R180, [R218+0xa800] ;  /* 0x00a80000dab4783b */ /* 0x000eae0000000200 */
[C---:B------:R-:W-:Y:S07]  /*25130*/  HMMA.16816.F32.BF16 R20, R176.reuse, R196, R20 ;  /* 0x000000c4b014723c */ /* 0x040fee0000041814 */
[----:B------:R-:W-:Y:S01]  /*25140*/  MOV R196, R188 ;  /* 0x000000bc00c47202 */ /* 0x000fe20000000f00 */
[C---:B------:R-:W-:Y:S04]  /*25150*/  HMMA.16816.F32.BF16 R24, R176.reuse, R198, R24 ;  /* 0x000000c6b018723c */ /* 0x040fe80000041818 */
[----:B------:R-:W-:Y:S02]  /*25160*/  IMAD.MOV.U32 R197, RZ, RZ, R189 ;  /* 0x000000ffffc57224 */ /* 0x000fe400078e00bd */
[----:B------:R-:W3:Y:S02]  /*25170*/  LDSM.16.M88.4 R188, [R218+0xb000] ;  /* 0x00b00000dabc783b */ /* 0x000ee40000000200 */
[C---:B----4-:R-:W-:Y:S08]  /*25180*/  HMMA.16816.F32.BF16 R28, R176.reuse, R184, R28 ;  /* 0x000000b8b01c723c */ /* 0x050ff0000004181c */
[----:B------:R-:W-:Y:S01]  /*25190*/  HMMA.16816.F32.BF16 R32, R176, R186, R32 ;  /* 0x000000bab020723c */ /* 0x000fe20000041820 */
[----:B------:R-:W-:Y:S05]  /*251a0*/  LDSM.16.M88.4 R176, [R220+0x2000] ;  /* 0x00200000dcb0783b */ /* 0x000fea0000000200 */
[----:B------:R-:W4:Y:S02]  /*251b0*/  LDSM.16.M88.4 R184, [R211+0x2000] ;  /* 0x00200000d3b8783b */ /* 0x000f240000000200 */
        /* <DEDUP_REMOVED lines=12> */
[----:B------:R-:W3:Y:S02]  /*25280*/  LDSM.16.M88.4 R192, [R224+0xc000] ;  /* 0x00c00000e0c0783b */ /* 0x000ee40000000200 */
[C---:B----4-:R-:W-:Y:S07]  /*25290*/  HMMA.16816.F32.BF16 R4, R176.reuse, R184, R4 ;  /* 0x000000b8b004723c */ /* 0x050fee0000041804 */
[----:B------:R-:W-:Y:S01]  /*252a0*/  MOV R184, R196 ;  /* 0x000000c400b87202 */ /* 0x000fe20000000f00 */
[C---:B------:R-:W-:Y:S04]  /*252b0*/  HMMA.16816.F32.BF16 R8, R176.reuse, R186, R8 ;  /* 0x000000bab008723c */ /* 0x040fe80000041808 */
[----:B------:R-:W-:Y:S02]  /*252c0*/  IMAD.MOV.U32 R185, RZ, RZ, R197 ;  /* 0x000000ffffb97224 */ /* 0x000fe400078e00c5 */
[----:B------:R-:W4:Y:S02]  /*252d0*/  LDSM.16.M88.4 R196, [R224+0xc800] ;  /* 0x00c80000e0c4783b */ /* 0x000f240000000200 */
[C---:B-1----:R-:W-:Y:S07]  /*252e0*/  HMMA.16816.F32.BF16 R12, R176.reuse, R172, R12 ;  /* 0x000000acb00c723c */ /* 0x042fee000004180c */
[----:B------:R-:W-:Y:S01]  /*252f0*/  MOV R172, R184 ;  /* 0x000000b800ac7202 */ /* 0x000fe20000000f00 */
[C---:B------:R-:W-:Y:S04]  /*25300*/  HMMA.16816.F32.BF16 R16, R176.reuse, R174, R16 ;  /* 0x000000aeb010723c */ /* 0x040fe80000041810 */
[----:B------:R-:W-:Y:S02]  /*25310*/  IMAD.MOV.U32 R173, RZ, RZ, R185 ;  /* 0x000000ffffad7224 */ /* 0x000fe400078e00b9 */
[----:B------:R-:W1:Y:S02]  /*25320*/  LDSM.16.M88.4 R184, [R224+0xd000] ;  /* 0x00d00000e0b8783b */ /* 0x000e640000000200 */
[C---:B--2---:R-:W-:Y:S07]  /*25330*/  HMMA.16816.F32.BF16 R20, R176.reuse, R180, R20 ;  /* 0x000000b4b014723c */ /* 0x044fee0000041814 */
[----:B------:R-:W-:Y:S01]  /*25340*/  MOV R180, R172 ;  /* 0x000000ac00b47202 */ /* 0x000fe20000000f00 */
[C---:B------:R-:W-:Y:S04]  /*25350*/  HMMA.16816.F32.BF16 R24, R176.reuse, R182, R24 ;  /* 0x000000b6b018723c */ /* 0x040fe80000041818 */
[----:B------:R-:W-:Y:S02]  /*25360*/  IMAD.MOV.U32 R181, RZ, RZ, R173 ;  /* 0x000000ffffb57224 */ /* 0x000fe400078e00ad */
[----:B------:R-:W2:Y:S02]  /*25370*/  LDSM.16.M88.4 R172, [R224+0xd800] ;  /* 0x00d80000e0ac783b */ /* 0x000ea40000000200 */
[C---:B---3--:R-:W-:Y:S08]  /*25380*/  HMMA.16816.F32.BF16 R28, R176.reuse, R168, R28 ;  /* 0x000000a8b01c723c */ /* 0x048ff0000004181c */
[----:B------:R-:W-:Y:S01]  /*25390*/  HMMA.16816.F32.BF16 R32, R176, R170, R32 ;  /* 0x000000aab020723c */ /* 0x000fe20000041820 */
[----:B------:R-:W-:Y:S05]  /*253a0*/  LDSM.16.M88.4 R168, [R223+0x4000] ;  /* 0x00400000dfa8783b */ /* 0x000fea0000000200 */
[----:B------:R-:W3:Y:S02]  /*253b0*/  LDSM.16.M88.4 R176, [R206] ;  /* 0x00000000ceb0783b */ /* 0x000ee40000000200 */
[C---:B------:R-:W-:Y:S07]  /*253c0*/  HMMA.16816.F32.BF16 R4, R188.reuse, R192, R4 ;  /* 0x000000c0bc04723c */ /* 0x040fee0000041804 */
[----:B------:R-:W-:Y:S01]  /*253d0*/  MOV R192, R180 ;  /* 0x000000b400c07202 */ /* 0x000fe20000000f00 */
[C---:B------:R-:W-:Y:S04]  /*253e0*/  HMMA.16816.F32.BF16 R8, R188.reuse, R194, R8 ;  /* 0x000000c2bc08723c */ /* 0x040fe80000041808 */
[----:B------:R-:W-:Y:S02]  /*253f0*/  IMAD.MOV.U32 R193, RZ, RZ, R181 ;  /* 0x000000ffffc17224 */ /* 0x000fe400078e00b5 */
[----:B------:R-:W3:Y:S02]  /*25400*/  LDSM.16.M88.4 R180, [R205] ;  /* 0x00000000cdb4783b */ /* 0x000ee40000000200 */
[C---:B----4-:R-:W-:Y:S07]  /*25410*/  HMMA.16816.F32.BF16 R12, R188.reuse, R196, R12 ;  /* 0x000000c4bc0c723c */ /* 0x050fee000004180c */
[----:B------:R-:W-:Y:S01]  /*25420*/  MOV R196, R192 ;  /* 0x000000c000c47202 */ /* 0x000fe20000000f00 */
[C---:B------:R-:W-:Y:S04]  /*25430*/  HMMA.16816.F32.BF16 R16, R188.reuse, R198, R16 ;  /* 0x000000c6bc10723c */ /* 0x040fe80000041810 */
[----:B------:R-:W-:Y:S02]  /*25440*/  IMAD.MOV.U32 R197, RZ, RZ, R193 ;  /* 0x000000ffffc57224 */ /* 0x000fe400078e00c1 */
[----:B------:R-:W4:Y:S02]  /*25450*/  LDSM.16.M88.4 R192, [R204] ;  /* 0x00000000ccc0783b */ /* 0x000f240000000200 */
[C---:B-1----:R-:W-:Y:S07]  /*25460*/  HMMA.16816.F32.BF16 R20, R188.reuse, R184, R20 ;  /* 0x000000b8bc14723c */ /* 0x042fee0000041814 */
[----:B------:R-:W-:Y:S01]  /*25470*/  MOV R184, R196 ;  /* 0x000000c400b87202 */ /* 0x000fe20000000f00 */
[C---:B------:R-:W-:Y:S04]  /*25480*/  HMMA.16816.F32.BF16 R24, R188.reuse, R186, R24 ;  /* 0x000000babc18723c */ /* 0x040fe80000041818 */
[----:B------:R-:W-:Y:S02]  /*25490*/  IMAD.MOV.U32 R185, RZ, RZ, R197 ;  /* 0x000000ffffb97224 */ /* 0x000fe400078e00c5 */
[----:B------:R-:W1:Y:S02]  /*254a0*/  LDSM.16.M88.4 R196, [R203] ;  /* 0x00000000cbc4783b */ /* 0x000e640000000200 */
[C---:B--2---:R-:W-:Y:S08]  /*254b0*/  HMMA.16816.F32.BF16 R28, R188.reuse, R172, R28 ;  /* 0x000000acbc1c723c */ /* 0x044ff0000004181c */
[----:B------:R-:W-:Y:S01]  /*254c0*/  HMMA.16816.F32.BF16 R32, R188, R174, R32 ;  /* 0x000000aebc20723c */ /* 0x000fe20000041820 */
[----:B------:R-:W-:Y:S06]  /*254d0*/  LDSM.16.M88.4 R172, [R221+0x4000] ;  /* 0x00400000ddac783b */ /* 0x000fec0000000200 */
[----:B------:R-:W-:Y:S01]  /*254e0*/  MOV R190, R184 ;  /* 0x000000b800be7202 */ /* 0x000fe20000000f00 */
[C---:B---3--:R-:W-:Y:S05]  /*254f0*/  HMMA.16816.F32.BF16 R4, R168.reuse, R176, R4 ;  /* 0x000000b0a804723c */ /* 0x048fea0000041804 */
[----:B------:R-:W-:Y:S02]  /*25500*/  IMAD.MOV.U32 R191, RZ, RZ, R185 ;  /* 0x000000ffffbf7224 */ /* 0x000fe400078e00b9 */
[----:B------:R-:W2:Y:S01]  /*25510*/  LDSM.16.M88.4 R184, [R218+0xc000] ;  /* 0x00c00000dab8783b */ /* 0x000ea20000000200 */
[C---:B------:R-:W-:Y:S04]  /*25520*/  HMMA.16816.F32.BF16 R8, R168.reuse, R178, R8 ;  /* 0x000000b2a808723c */ /* 0x040fe80000041808 */
[----:B------:R-:W3:Y:S04]  /*25530*/  LDSM.16.M88.4 R176, [R218+0xc800] ;  /* 0x00c80000dab0783b */ /* 0x000ee80000000200 */
[C---:B------:R-:W-:Y:S08]  /*25540*/  HMMA.16816.F32.BF16 R12, R168.reuse, R180, R12 ;  /* 0x000000b4a80c723c */ /* 0x040ff0000004180c */
[C---:B------:R-:W-:Y:S01]  /*25550*/  HMMA.16816.F32.BF16 R16, R168.reuse, R182, R16 ;  /* 0x000000b6a810723c */ /* 0x040fe20000041810 */
[----:B------:R-:W3:Y:S07]  /*25560*/  LDSM.16.M88.4 R180, [R218+0xd000] ;  /* 0x00d00000dab4783b */ /* 0x000eee0000000200 */
[C---:B----4-:R-:W-:Y:S08]  /*25570*/  HMMA.16816.F32.BF16 R20, R168.reuse, R192, R20 ;  /* 0x000000c0a814723c */ /* 0x050ff00000041814 */
[C---:B------:R-:W-:Y:S01]  /*25580*/  HMMA.16816.F32.BF16 R24, R168.reuse, R194, R24 ;  /* 0x000000c2a818723c */ /* 0x040fe20000041818 */
[----:B------:R-:W-:Y:S07]  /*25590*/  LDSM.16.M88.4 R192, [R211+0x4000] ;  /* 0x00400000d3c0783b */ /* 0x000fee0000000200 */
[C---:B-1----:R-:W-:Y:S07]  /*255a0*/  HMMA.16816.F32.BF16 R28, R168.reuse, R196, R28 ;  /* 0x000000c4a81c723c */ /* 0x042fee000004181c */
[----:B------:R-:W-:Y:S01]  /*255b0*/  MOV R196, R190 ;  /* 0x000000be00c47202 */ /* 0x000fe20000000f00 */
[----:B------:R-:W-:Y:S01]  /*255c0*/  HMMA.16816.F32.BF16 R32, R168, R198, R32 ;  /* 0x000000c6a820723c */ /* 0x000fe20000041820 */
[----:B------:R-:W1:Y:S03]  /*255d0*/  LDSM.16.M88.4 R168, [R218+0xd800] ;  /* 0x00d80000daa8783b */ /* 0x000e660000000200 */
[----:B------:R-:W-:Y:S02]  /*255e0*/  IMAD.MOV.U32 R197, RZ, RZ, R191 ;  /* 0x000000ffffc57224 */ /* 0x000fe400078e00bf */
[----:B------:R-:W4:Y:S02]  /*255f0*/  LDSM.16.M88.4 R188, [R220+0x4000] ;  /* 0x00400000dcbc783b */ /* 0x000f240000000200 */
[C---:B--2---:R-:W-:Y:S07]  /*25600*/  HMMA.16816.F32.BF16 R4, R172.reuse, R184, R4 ;  /* 0x000000b8ac04723c */ /* 0x044fee0000041804 */
[----:B------:R-:W-:Y:S01]  /*25610*/  MOV R184, R196 ;  /* 0x000000c400b87202 */ /* 0x000fe20000000f00 */
[C---:B------:R-:W-:Y:S04]  /*25620*/  HMMA.16816.F32.BF16 R8, R172.reuse, R186, R8 ;  /* 0x000000baac08723c */ /* 0x040fe80000041808 */
[----:B------:R-:W-:Y:S02]  /*25630*/  IMAD.MOV.U32 R185, RZ, RZ, R197 ;  /* 0x000000ffffb97224 */ /* 0x000fe400078e00c5 */
[----:B------:R-:W2:Y:S02]  /*25640*/  LDSM.16.M88.4 R196, [R211+0x4800] ;  /* 0x00480000d3c4783b */ /* 0x000ea40000000200 */
        /* <DEDUP_REMOVED lines=8> */
[----:B------:R-:W1:Y:S05]  /*256d0*/  LDSM.16.M88.4 R168, [R211+0x5800] ;  /* 0x00580000d3a8783b */ /* 0x000e6a0000000200 */
[----:B------:R-:W1:Y:S02]  /*256e0*/  LDSM.16.M88.4 R172, [R225+0x6000] ;  /* 0x00600000e1ac783b */ /* 0x000e640000000200 */
[C---:B----4-:R-:W-:Y:S07]  /*256f0*/  HMMA.16816.F32.BF16 R4, R188.reuse, R192, R4 ;  /* 0x000000c0bc04723c */ /* 0x050fee0000041804 */
[----:B------:R-:W-:Y:S01]  /*25700*/  MOV R192, R184 ;  /* 0x000000b800c07202 */ /* 0x000fe20000000f00 */
[C---:B------:R-:W-:Y:S04]  /*25710*/  HMMA.16816.F32.BF16 R8, R188.reuse, R194, R8 ;  /* 0x000000c2bc08723c */ /* 0x040fe80000041808 */
[----:B------:R-:W-:Y:S02]  /*25720*/  IMAD.MOV.U32 R193, RZ, RZ, R185 ;  /* 0x000000ffffc17224 */ /* 0x000fe400078e00b9 */
[----:B------:R-:W4:Y:S02]  /*25730*/  LDSM.16.M88.4 R184, [R224+0xe800] ;  /* 0x00e80000e0b8783b */ /* 0x000f240000000200 */
[C---:B--2---:R-:W-:Y:S07]  /*25740*/  HMMA.16816.F32.BF16 R12, R188.reuse, R196, R12 ;  /* 0x000000c4bc0c723c */ /* 0x044fee000004180c */
[----:B------:R-:W-:Y:S01]  /*25750*/  MOV R196, R192 ;  /* 0x000000c000c47202 */ /* 0x000fe20000000f00 */
[C---:B------:R-:W-:Y:S04]  /*25760*/  HMMA.16816.F32.BF16 R16, R188.reuse, R198, R16 ;  /* 0x000000c6bc10723c */ /* 0x040fe80000041810 */
[----:B------:R-:W-:Y:S02]  /*25770*/  IMAD.MOV.U32 R197, RZ, RZ, R193 ;  /* 0x000000ffffc57224 */ /* 0x000fe400078e00c1 */
[----:B------:R-:W2:Y:S02]  /*25780*/  LDSM.16.M88.4 R192, [R224+0xf000] ;  /* 0x00f00000e0c0783b */ /* 0x000ea40000000200 */
[C---:B---3--:R-:W-:Y:S07]  /*25790*/  HMMA.16816.F32.BF16 R20, R188.reuse, R176, R20 ;  /* 0x000000b0bc14723c */ /* 0x048fee0000041814 */
[----:B------:R-:W-:Y:S01]  /*257a0*/  MOV R176, R196 ;  /* 0x000000c400b07202 */ /* 0x000fe20000000f00 */
[C---:B------:R-:W-:Y:S04]  /*257b0*/  HMMA.16816.F32.BF16 R24, R188.reuse, R178, R24 ;  /* 0x000000b2bc18723c */ /* 0x040fe80000041818 */
[----:B------:R-:W-:Y:S02]  /*257c0*/  IMAD.MOV.U32 R177, RZ, RZ, R197 ;  /* 0x000000ffffb17224 */ /* 0x000fe400078e00c5 */
[----:B------:R-:W3:Y:S02]  /*257d0*/  LDSM.16.M88.4 R196, [R224+0xf800] ;  /* 0x00f80000e0c4783b */ /* 0x000ee40000000200 */
[C---:B-1----:R-:W-:Y:S08]  /*257e0*/  HMMA.16816.F32.BF16 R28, R188.reuse, R168, R28 ;  /* 0x000000a8bc1c723c */ /* 0x042ff0000004181c */
[----:B------:R-:W-:Y:S01]  /*257f0*/  HMMA.16816.F32.BF16 R32, R188, R170, R32 ;  /* 0x000000aabc20723c */ /* 0x000fe20000041820 */
[----:B------:R-:W-:Y:S06]  /*25800*/  LDSM.16.M88.4 R168, [R223+0x6000] ;  /* 0x00600000dfa8783b */ /* 0x000fec0000000200 */
[----:B------:R-:W-:Y:S01]  /*25810*/  MOV R190, R176 ;  /* 0x000000b000be7202 */ /* 0x000fe20000000f00 */
[C---:B------:R-:W-:Y:S05]  /*25820*/  HMMA.16816.F32.BF16 R4, R172.reuse, R180, R4 ;  /* 0x000000b4ac04723c */ /* 0x040fea0000041804 */
[----:B------:R-:W-:Y:S02]  /*25830*/  IMAD.MOV.U32 R191, RZ, RZ, R177 ;  /* 0x000000ffffbf7224 */ /* 0x000fe400078e00b1 */
[----:B------:R-:W1:Y:S01]  /*25840*/  LDSM.16.M88.4 R176, [R202] ;  /* 0x00000000cab0783b */ /* 0x000e620000000200 */
[C---:B------:R-:W-:Y:S04]  /*25850*/  HMMA.16816.F32.BF16 R8, R172.reuse, R182, R8 ;  /* 0x000000b6ac08723c */ /* 0x040fe80000041808 */
[----:B------:R-:W1:Y:S04]  /*25860*/  LDSM.16.M88.4 R180, [R201] ;  /* 0x00000000c9b4783b */ /* 0x000e680000000200 */
[C---:B----4-:R-:W-:Y:S08]  /*25870*/  HMMA.16816.F32.BF16 R12, R172.reuse, R184, R12 ;  /* 0x000000b8ac0c723c */ /* 0x050ff0000004180c */
[C---:B------:R-:W-:Y:S01]  /*25880*/  HMMA.16816.F32.BF16 R16, R172.reuse, R186, R16 ;  /* 0x000000baac10723c */ /* 0x040fe20000041810 */
[----:B------:R-:W4:Y:S07]  /*25890*/  LDSM.16.M88.4 R184, [R200] ;  /* 0x00000000c8b8783b */ /* 0x000f2e0000000200 */
[C---:B--2---:R-:W-:Y:S07]  /*258a0*/  HMMA.16816.F32.BF16 R20, R172.reuse, R192, R20 ;  /* 0x000000c0ac14723c */ /* 0x044fee0000041814 */
[----:B------:R-:W-:Y:S01]  /*258b0*/  MOV R192, R190 ;  /* 0x000000be00c07202 */ /* 0x000fe20000000f00 */
[C---:B------:R-:W-:Y:S04]  /*258c0*/  HMMA.16816.F32.BF16 R24, R172.reuse, R194, R24 ;  /* 0x000000c2ac18723c */ /* 0x040fe80000041818 */
[----:B------:R-:W-:Y:S02]  /*258d0*/  IMAD.MOV.U32 R193, RZ, RZ, R191 ;  /* 0x000000ffffc17224 */ /* 0x000fe400078e00bf */
[----:B------:R-:W2:Y:S02]  /*258e0*/  LDSM.16.M88.4 R188, [R167] ;  /* 0x00000000a7bc783b */ /* 0x000ea40000000200 */
[C---:B---3--:R-:W-:Y:S07]  /*258f0*/  HMMA.16816.F32.BF16 R28, R172.reuse, R196, R28 ;  /* 0x000000c4ac1c723c */ /* 0x048fee000004181c */
        /* <DEDUP_REMOVED lines=14> */
[C---:B--2---:R-:W-:Y:S08]  /*259e0*/  HMMA.16816.F32.BF16 R28, R168.reuse, R188, R28 ;  /* 0x000000bca81c723c */ /* 0x044ff0000004181c */
[----:B------:R-:W-:Y:S01]  /*259f0*/  HMMA.16816.F32.BF16 R32, R168, R190, R32 ;  /* 0x000000bea820723c */ /* 0x000fe20000041820 */
[----:B------:R-:W2:Y:S05]  /*25a00*/  LDSM.16.M88.4 R168, [R218+0xf800] ;  /* 0x00f80000daa8783b */ /* 0x000eaa0000000200 */
[----:B------:R-:W4:Y:S02]  /*25a10*/  LDSM.16.M88.4 R188, [R211+0x6000] ;  /* 0x00600000d3bc783b */ /* 0x000f240000000200 */
[C---:B---3--:R-:W-:Y:S08]  /*25a20*/  HMMA.16816.F32.BF16 R4, R172.reuse, R192, R4 ;  /* 0x000000c0ac04723c */ /* 0x048ff00000041804 */
[C---:B------:R-:W-:Y:S08]  /*25a30*/  HMMA.16816.F32.BF16 R8, R172.reuse, R194, R8 ;  /* 0x000000c2ac08723c */ /* 0x040ff00000041808 */
[C---:B-1----:R-:W-:Y:S08]  /*25a40*/  HMMA.16816.F32.BF16 R12, R172.reuse, R176, R12 ;  /* 0x000000b0ac0c723c */ /* 0x042ff0000004180c */
[C---:B------:R-:W-:Y:S08]  /*25a50*/  HMMA.16816.F32.BF16 R16, R172.reuse, R178, R16 ;  /* 0x000000b2ac10723c */ /* 0x040ff00000041810 */
[C---:B------:R-:W-:Y:S08]  /*25a60*/  HMMA.16816.F32.BF16 R20, R172.reuse, R180, R20 ;  /* 0x000000b4ac14723c */ /* 0x040ff00000041814 */
[C---:B------:R-:W-:Y:S08]  /*25a70*/  HMMA.16816.F32.BF16 R24, R172.reuse, R182, R24 ;  /* 0x000000b6ac18723c */ /* 0x040ff00000041818 */
[C---:B--2---:R-:W-:Y:S08]  /*25a80*/  HMMA.16816.F32.BF16 R28, R172.reuse, R168, R28 ;  /* 0x000000a8ac1c723c */ /* 0x044ff0000004181c */
[----:B------:R-:W-:Y:S01]  /*25a90*/  HMMA.16816.F32.BF16 R32, R172, R170, R32 ;  /* 0x000000aaac20723c */ /* 0x000fe20000041820 */
[----:B------:R-:W1:Y:S07]  /*25aa0*/  LDSM.16.M88.4 R168, [R211+0x6800] ;  /* 0x00680000d3a8783b */ /* 0x000e6e0000000200 */
[C---:B----4-:R-:W-:Y:S08]  /*25ab0*/  HMMA.16816.F32.BF16 R4, R184.reuse, R188, R4 ;  /* 0x000000bcb804723c */ /* 0x050ff00000041804 */
        /* <DEDUP_REMOVED lines=23> */
[----:B------:R2:W2:Y:S10]  /*25c30*/  MUFU.TANH R170, R12 ;  /* 0x0000000c00aa7308 */ /* 0x0004b40000002400 */
[----:B------:R3:W3:Y:S01]  /*25c40*/  MUFU.TANH R171, R13 ;  /* 0x0000000d00ab7308 */ /* 0x0006e20000002400 */
[----:B-1----:R-:W1:Y:S01]  /*25c50*/  LDSM.16.M88.4 R8, [R211+0x7800] ;  /* 0x00780000d308783b */ /* 0x002e620000000200 */
[----:B------:R-:W-:Y:S04]  /*25c60*/  DEPBAR.LE SB0, 0x0 ;  /* 0x000080000000791a */ /* 0x000fe80000000000 */
[----:B------:R-:W-:Y:S01]  /*25c70*/  BAR.SYNC.DEFER_BLOCKING 0x0 ;  /* 0x0000000000007b1d */ /* 0x000fe20000010000 */
[C---:B----4-:R-:W-:Y:S05]  /*25c80*/  HMMA.16816.F32.BF16 R20, R184.reuse, R4, R20 ;  /* 0x00000004b814723c */ /* 0x050fea0000041814 */
[-C--:B--2---:R-:W-:Y:S02]  /*25c90*/  FMUL.FTZ R12, R14, R3.reuse ;  /* 0x000000030e0c7220 */ /* 0x084fe40000410000 */
[-C--:B------:R-:W-:Y:S01]  /*25ca0*/  FMUL.FTZ R14, R16, R3.reuse ;  /* 0x00000003100e7220 */ /* 0x080fe20000410000 */
[C---:B------:R-:W-:Y:S03]  /*25cb0*/  HMMA.16816.F32.BF16 R24, R184.reuse, R6, R24 ;  /* 0x00000006b818723c */ /* 0x040fe60000041818 */
[----:B------:R-:W2:Y:S01]  /*25cc0*/  MUFU.TANH R12, R12 ;  /* 0x0000000c000c7308 */ /* 0x000ea20000002400 */
[-C--:B------:R-:W-:Y:S02]  /*25cd0*/  FMUL.FTZ R4, R18, R3.reuse ;  /* 0x0000000312047220 */ /* 0x080fe40000410000 */
[-C--:B---3--:R-:W-:Y:S02]  /*25ce0*/  FMUL.FTZ R13, R15, R3.reuse ;  /* 0x000000030f0d7220 */ /* 0x088fe40000410000 */
[-C--:B------:R-:W-:Y:S04]  /*25cf0*/  FMUL.FTZ R15, R17, R3.reuse ;  /* 0x00000003110f7220 */ /* 0x080fe80000410000 */
[-C--:B------:R-:W-:Y:S01]  /*25d00*/  FMUL.FTZ R5, R19, R3.reuse ;  /* 0x0000000313057220 */ /* 0x080fe20000410000 */
[----:B------:R-:W3:Y:S03]  /*25d10*/  MUFU.TANH R13, R13 ;  /* 0x0000000d000d7308 */ /* 0x000ee60000002400 */
[-C--:B------:R-:W-:Y:S02]  /*25d20*/  FMUL.FTZ R16, R20, R3.reuse ;  /* 0x0000000314107220 */ /* 0x080fe40000410000 */
[-C--:B------:R-:W-:Y:S02]  /*25d30*/  FMUL.FTZ R18, R21, R3.reuse ;  /* 0x0000000315127220 */ /* 0x080fe40000410000 */
[-C--:B------:R-:W-:Y:S02]  /*25d40*/  FMUL.FTZ R17, R22, R3.reuse ;  /* 0x0000000316117220 */ /* 0x080fe40000410000 */
[-C--:B------:R-:W-:Y:S01]  /*25d50*/  FMUL.FTZ R6, R23, R3.reuse ;  /* 0x0000000317067220 */ /* 0x080fe20000410000 */
[----:B------:R-:W4:Y:S01]  /*25d60*/  MUFU.TANH R14, R14 ;  /* 0x0000000e000e7308 */ /* 0x000f220000002400 */
[-C--:B------:R-:W-:Y:S01]  /*25d70*/  FMUL.FTZ R19, R24, R3.reuse ;  /* 0x0000000318137220 */ /* 0x080fe20000410000 */
[C---:B-1----:R-:W-:Y:S03]  /*25d80*/  HMMA.16816.F32.BF16 R28, R184.reuse, R8, R28 ;  /* 0x00000008b81c723c */ /* 0x042fe6000004181c */
[-C--:B------:R-:W-:Y:S02]  /*25d90*/  FMUL.FTZ R20, R25, R3.reuse ;  /* 0x0000000319147220 */ /* 0x080fe40000410000 */
[-C--:B------:R-:W-:Y:S03]  /*25da0*/  FMUL.FTZ R7, R27, R3.reuse ;  /* 0x000000031b077220 */ /* 0x080fe60000410000 */
[----:B------:R-:W1:Y:S01]  /*25db0*/  MUFU.TANH R15, R15 ;  /* 0x0000000f000f7308 */ /* 0x000e620000002400 */
[----:B------:R-:W-:Y:S03]  /*25dc0*/  HMMA.16816.F32.BF16 R32, R184, R10, R32 ;  /* 0x0000000ab820723c */ /* 0x000fe60000041820 */
[-C--:B------:R-:W-:Y:S04]  /*25dd0*/  FMUL.FTZ R8, R26, R3.reuse ;  /* 0x000000031a087220 */ /* 0x080fe80000410000 */
[----:B------:R-:W-:Y:S01]  /*25de0*/  MOV R185, R196 ;  /* 0x000000c400b97202 */ /* 0x000fe20000000f00 */
[----:B------:R-:W-:Y:S01]  /*25df0*/  IMAD.MOV.U32 R184, RZ, RZ, R197 ;  /* 0x000000ffffb87224 */ /* 0x000fe200078e00c5 */
[----:B------:R-:W1:Y:S06]  /*25e00*/  MUFU.TANH R4, R4 ;  /* 0x0000000400047308 */ /* 0x000e6c0000002400 */
        /* <DEDUP_REMOVED lines=91> */
[----:B------:R-:W-:Y:S02]  /*263c0*/  IMAD R10, R34, R22, R10 ;  /* 0x00000016220a7224 */ /* 0x000fe400078e020a */
[----:B------:R-:W-:Y:S02]  /*263d0*/  IMAD.MOV.U32 R29, RZ, RZ, R32 ;  /* 0x000000ffff1d7224 */ /* 0x000fe400078e0020 */
[----:B------:R-:W-:Y:S01]  /*263e0*/  IMAD.IADD R9, R33, 0x1, R10 ;  /* 0x0000000121097824 */ /* 0x000fe200078e020a */
[----:B------:R-:W-:-:S05]  /*263f0*/  BRA `(.L_x_8835) ;  /* 0x0000004000007947 */ /* 0x000fca0003800000 */
.L_x_8834:
[----:B------:R-:W-:Y:S02]  /*26400*/  ULDC.64 UR4, c[0x0][0x118] ;  /* 0x0000460000047ab9 */ /* 0x000fe40000000a00 */
[----:B------:R-:W2:Y:S02]  /*26410*/  LD.E R29, [R164.64+0x38] ;  /* 0x00003804a41d7980 */ /* 0x000ea4000c101900 */
[----:B--2---:R-:W-:Y:S04]  /*26420*/  LEA R29, -R29, RZ, 0x6 ;  /* 0x000000ff1d1d7211 */ /* 0x004fe800078e31ff */
[----:B------:R-:W-:Y:S02]  /*26430*/  SHF.R.S32.HI R9, RZ, 0x1f, R29 ;  /* 0x0000001fff097819 */ /* 0x000fe4000001141d */
.L_x_8835:
[----:B------:R-:W-:Y:S05]  /*26440*/  BSYNC B0 ;  /* 0x0000000000007941 */ /* 0x000fea0003800000 */
.L_x_8833:
        /* <DEDUP_REMOVED lines=116> */
.L_x_8832:
[----:B--234-:R-:W-:Y:S05]  /*26b90*/  BSYNC B1 ;  /* 0x0000000000017941 */ /* 0x01cfea0003800000 */
.L_x_8831:
[----:B------:R-:W2:Y:S01]  /*26ba0*/  S2R R33, SR_TID.X ;  /* 0x0000000000217919 */ /* 0x000ea20000002100 */
[----:B------:R-:W-:Y:S07]  /*26bb0*/  ULDC.64 UR4, c[0x0][0x118] ;  /* 0x0000460000047ab9 */ /* 0x000fee0000000a00 */
[----:B------:R3:W4:Y:S01]  /*26bc0*/  LD.E R165, [R164.64+0xdc] ;  /* 0x0000dc04a4a57980 */ /* 0x000722000c101900 */
[----:B--2---:R-:W-:Y:S04]  /*26bd0*/  SHF.L.U32 R33, R33, 0x1, RZ ;  /* 0x0000000121217819 */ /* 0x004fe800000006ff */
[----:B------:R-:W-:Y:S05]  /*26be0*/  LOP3.LUT R33, R33, 0x6, RZ, 0xc0, !PT ;  /* 0x0000000621217812 */ /* 0x000fea00078ec0ff */
[----:B------:R-:W-:Y:S04]  /*26bf0*/  IMAD R33, R241, 0x40, R33 ;  /* 0x00000040f1217824 */ /* 0x000fe800078e0221 */
[----:B------:R-:W-:Y:S01]  /*26c00*/  IMAD.IADD R23, R246, 0x1, -R33 ;  /* 0x00000001f6177824 */ /* 0x000fe200078e0a21 */
[C---:B------:R-:W-:Y:S02]  /*26c10*/  IADD3 R177, R33.reuse, 0x20, RZ ;  /* 0x0000002021b17810 */ /* 0x040fe40007ffe0ff */
[C---:B------:R-:W-:Y:S02]  /*26c20*/  IADD3 R34, R33.reuse, 0x1, RZ ;  /* 0x0000000121227810 */ /* 0x040fe40007ffe0ff */
[----:B------:R-:W-:Y:S01]  /*26c30*/  IADD3 R31, R33, 0x8, RZ ;  /* 0x00000008211f7810 */ /* 0x000fe20007ffe0ff */
[----:B------:R-:W-:Y:S01]  /*26c40*/  IMAD.IADD R35, R249, 0x1, -R177 ;  /* 0x00000001f9237824 */ /* 0x000fe200078e0ab1 */
[----:B------:R-:W-:Y:S02]  /*26c50*/  IADD3 R10, R33, 0x10, RZ ;  /* 0x00000010210a7810 */ /* 0x000fe40007ffe0ff */
[C---:B------:R-:W-:Y:S01]  /*26c60*/  IADD3 R32, R249.reuse, -R33, RZ ;  /* 0x80000021f9207210 */ /* 0x040fe20007ffe0ff */
[C---:B------:R-:W-:Y:S01]  /*26c70*/  IMAD.IADD R187, R249.reuse, 0x1, -R31 ;  /* 0x00000001f9bb7824 */ /* 0x040fe200078e0a1f */
[----:B------:R-:W-:Y:S01]  /*26c80*/  IABS R181, R35 ;  /* 0x0000002300b57213 */ /* 0x000fe20000000000 */
[----:B------:R-:W-:Y:S01]  /*26c90*/  IMAD.IADD R191, R249, 0x1, -R10 ;  /* 0x00000001f9bf7824 */ /* 0x000fe200078e0a0a */
[----:B------:R-:W-:Y:S02]  /*26ca0*/  IADD3 R35, R33, 0x21, RZ ;  /* 0x0000002121237810 */ /* 0x000fe40007ffe0ff */
[CC--:B------:R-:W-:Y:S02]  /*26cb0*/  ISETP.GE.AND P0, PT, R34.reuse, R245.reuse, PT ;  /* 0x000000f52200720c */ /* 0x0c0fe40003f06270 */
[-C--:B------:R-:W-:Y:S01]  /*26cc0*/  ISETP.GE.AND P3, PT, R34, R248.reuse, PT ;  /* 0x000000f82200720c */ /* 0x080fe20003f66270 */
[----:B---3--:R-:W-:Y:S01]  /*26cd0*/  IMAD.IADD R164, R249, 0x1, -R35 ;  /* 0x00000001f9a47824 */ /* 0x008fe200078e0a23 */
[C---:B------:R-:W-:Y:S01]  /*26ce0*/  ISETP.GE.AND P1, PT, R31.reuse, R248, PT ;  /* 0x000000f81f00720c */ /* 0x040fe20003f26270 */
[----:B------:R-:W2:Y:S01]  /*26cf0*/  I2F R181, R181 ;  /* 0x000000b500b57306 */ /* 0x000ea20000201400 */
[----:B------:R-:W-:Y:S02]  /*26d00*/  IADD3 R178, R246, -R10, RZ ;  /* 0x8000000af6b27210 */ /* 0x000fe40007ffe0ff */
[----:B------:R-:W-:Y:S02]  /*26d10*/  IABS R164, R164 ;  /* 0x000000a400a47213 */ /* 0x000fe40000000000 */
[----:B------:R-:W-:Y:S02]  /*26d20*/  ISETP.GE.AND P5, PT, R31, R245, PT ;  /* 0x000000f51f00720c */ /* 0x000fe40003fa6270 */
[----:B------:R-:W-:Y:S02]  /*26d30*/  ISETP.GE.OR P0, PT, R34, R244, !P0 ;  /* 0x000000f42200720c */ /* 0x000fe40004706670 */
[----:B------:R-:W-:Y:S02]  /*26d40*/  IABS R32, R32 ;  /* 0x0000002000207213 */ /* 0x000fe40000000000 */
[-C--:B------:R-:W-:Y:S02]  /*26d50*/  IADD3 R9, R249, -R34.reuse, RZ ;  /* 0x80000022f9097210 */ /* 0x080fe40007ffe0ff */
[----:B------:R-:W-:Y:S02]  /*26d60*/  IADD3 R188, R246, -R34, RZ ;  /* 0x80000022f6bc7210 */ /* 0x000fe40007ffe0ff */
[-C--:B------:R-:W-:Y:S01]  /*26d70*/  ISETP.GE.OR P3, PT, R34, R247.reuse, !P3 ;  /* 0x000000f72200720c */ /* 0x080fe20005f66670 */
[----:B------:R-:W3:Y:S01]  /*26d80*/  I2F R32, R32 ;  /* 0x0000002000207306 */ /* 0x000ee20000201400 */
[C---:B------:R-:W-:Y:S02]  /*26d90*/  ISETP.GE.OR P1, PT, R31.reuse, R247, !P1 ;  /* 0x000000f71f00720c */ /* 0x040fe40004f26670 */
[C---:B------:R-:W-:Y:S02]  /*26da0*/  IADD3 R29, R246.reuse, -R31, RZ ;  /* 0x8000001ff61d7210 */ /* 0x040fe40007ffe0ff */
[----:B------:R-:W-:Y:S02]  /*26db0*/  ISETP.GE.OR P5, PT, R31, R244, !P5 ;  /* 0x000000f41f00720c */ /* 0x000fe40006fa6670 */
[----:B------:R-:W-:Y:S01]  /*26dc0*/  IABS R31, R178 ;  /* 0x000000b2001f7213 */ /* 0x000fe20000000000 */
[----:B-12---:R-:W-:Y:S01]  /*26dd0*/  FFMA.FTZ R16, -R243, R181, R16 ;  /* 0x000000b5f3107223 */ /* 0x006fe20000010110 */
[----:B------:R-:W-:Y:S01]  /*26de0*/  IABS R23, R23 ;  /* 0x0000001700177213 */ /* 0x000fe20000000000 */
[----:B------:R-:W1:Y:S01]  /*26df0*/  I2F R34, R164 ;  /* 0x000000a400227306 */ /* 0x000e620000201400 */
[----:B------:R-:W-:Y:S02]  /*26e00*/  IABS R187, R187 ;  /* 0x000000bb00bb7213 */ /* 0x000fe40000000000 */
[C---:B------:R-:W-:Y:S02]  /*26e10*/  IADD3 R192, R33.reuse, 0x11, RZ ;  /* 0x0000001121c07810 */ /* 0x040fe40007ffe0ff */
[----:B------:R-:W-:Y:S02]  /*26e20*/  IABS R9, R9 ;  /* 0x0000000900097213 */ /* 0x000fe40000000000 */
[C---:B------:R-:W-:Y:S02]  /*26e30*/  ISETP.GE.AND P4, PT, R33.reuse, R248, PT ;  /* 0x000000f82100720c */ /* 0x040fe40003f86270 */
[C---:B------:R-:W-:Y:S01]  /*26e40*/  IADD3 R186, R33.reuse, 0x18, RZ ;  /* 0x0000001821ba7810 */ /* 0x040fe20007ffe0ff */
[----:B------:R-:W2:Y:S01]  /*26e50*/  I2F R178, R31 ;  /* 0x0000001f00b27306 */ /* 0x000ea20000201400 */
[----:B------:R-:W-:Y:S02]  /*26e60*/  ISETP.GE.OR P4, PT, R33, R247, !P4 ;  /* 0x000000f72100720c */ /* 0x000fe40006786670 */
[----:B------:R-:W-:Y:S01]  /*26e70*/  IABS R191, R191 ;  /* 0x000000bf00bf7213 */ /* 0x000fe20000000000 */
[----:B---3--:R-:W-:Y:S01]  /*26e80*/  FFMA.FTZ R166, -R243, R32, R166 ;  /* 0x00000020f3a67223 */ /* 0x008fe200000101a6 */
[----:B------:R-:W-:Y:S01]  /*26e90*/  IADD3 R183, R33, 0x19, RZ ;  /* 0x0000001921b77810 */ /* 0x000fe20007ffe0ff */
[----:B------:R-:W-:Y:S01]  /*26ea0*/  IMAD.IADD R189, R249, 0x1, -R186 ;  /* 0x00000001f9bd7824 */ /* 0x000fe200078e0aba */
[C---:B------:R-:W-:Y:S02]  /*26eb0*/  ISETP.GE.AND P6, PT, R33.reuse, R245, PT ;  /* 0x000000f52100720c */ /* 0x040fe40003fc6270 */
[----:B------:R-:W-:Y:S01]  /*26ec0*/  IADD3 R30, R33, 0x9, RZ ;  /* 0x00000009211e7810 */ /* 0x000fe20007ffe0ff */
[----:B------:R-:W3:Y:S01]  /*26ed0*/  I2F R23, R23 ;  /* 0x0000001700177306 */ /* 0x000ee20000201400 */
[----:B------:R-:W-:Y:S01]  /*26ee0*/  IABS R189, R189 ;  /* 0x000000bd00bd7213 */ /* 0x000fe20000000000 */
[----:B------:R-:W-:Y:S01]  /*26ef0*/  IMAD.IADD R182, R249, 0x1, -R183 ;  /* 0x00000001f9b67824 */ /* 0x000fe200078e0ab7 */
[----:B------:R-:W-:Y:S01]  /*26f00*/  ISETP.GE.OR P6, PT, R33, R244, !P6 ;  /* 0x000000f42100720c */ /* 0x000fe200077c6670 */
[----:B-1----:R-:W-:Y:S01]  /*26f10*/  FFMA.FTZ R18, -R243, R34, R18 ;  /* 0x00000022f3127223 */ /* 0x002fe20000010112 */
[----:B------:R-:W-:Y:S02]  /*26f20*/  IADD3 R164, R246, -R192, RZ ;  /* 0x800000c0f6a47210 */ /* 0x000fe40007ffe0ff */
[----:B------:R-:W-:Y:S02]  /*26f30*/  IABS R182, R182 ;  /* 0x000000b600b67213 */ /* 0x000fe40000000000 */
[----:B------:R-:W-:Y:S01]  /*26f40*/  IABS R164, R164 ;  /* 0x000000a400a47213 */ /* 0x000fe20000000000 */
[----:B------:R-:W1:Y:S01]  /*26f50*/  I2F R187, R187 ;  /* 0x000000bb00bb7306 */ /* 0x000e620000201400 */
[----:B------:R-:W-:Y:S02]  /*26f60*/  IADD3 R22, R249, -R30, RZ ;  /* 0x8000001ef9167210 */ /* 0x000fe40007ffe0ff */
[----:B------:R-:W-:Y:S01]  /*26f70*/  IABS R29, R29 ;  /* 0x0000001d001d7213 */ /* 0x000fe20000000000 */
[----:B--2---:R-:W-:Y:S01]  /*26f80*/  FFMA.FTZ R12, -R243, R178, R12 ;  /* 0x000000b2f30c7223 */ /* 0x004fe2000001010c */
[----:B------:R-:W-:Y:S02]  /*26f90*/  IADD3 R31, R33, 0x29, RZ ;  /* 0x00000029211f7810 */ /* 0x000fe40007ffe0ff */
[----:B------:R-:W-:Y:S02]  /*26fa0*/  IADD3 R190, R249, -R192, RZ ;  /* 0x800000c0f9be7210 */ /* 0x000fe40007ffe0ff */
[----:B------:R-:W-:Y:S01]  /*26fb0*/  IABS R22, R22 ;  /* 0x0000001600167213 */ /* 0x000fe20000000000 */
[----:B------:R-:W2:Y:S01]  /*26fc0*/  I2F R9, R9 ;  /* 0x0000000900097306 */ /* 0x000ea20000201400 */
[----:B------:R-:W-:Y:S02]  /*26fd0*/  IABS R190, R190 ;  /* 0x000000be00be7213 */ /* 0x000fe40000000000 */
[----:B------:R-:W-:Y:S01]  /*26fe0*/  IABS R188, R188 ;  /* 0x000000bc00bc7213 */ /* 0x000fe20000000000 */
[----:B---3--:R-:W-:Y:S01]  /*26ff0*/  FFMA.FTZ R173, -R243, R23, R173 ;  /* 0x00000017f3ad7223 */ /* 0x008fe200000101ad */
[----:B------:R-:W-:Y:S01]  /*27000*/  FSEL R23, R166, -INF , !P4 ;  /* 0xff800000a6177808 */ /* 0x000fe20006000000 */
[----:B------:R-:W-:Y:S01]  /*27010*/  IMAD.MOV.U32 R166, RZ, RZ, R164 ;  /* 0x000000ffffa67224 */ /* 0x000fe200078e00a4 */
[----:B------:R-:W-:Y:S02]  /*27020*/  IADD3 R164, R249, -R31, RZ ;  /* 0x8000001ff9a47210 */ /* 0x000fe40007ffe0ff */
[C---:B------:R-:W-:Y:S01]  /*27030*/  ISETP.GE.AND P2, PT, R30.reuse, R248, PT ;  /* 0x000000f81e00720c */ /* 0x040fe20003f46270 */
[----:B------:R-:W3:Y:S01]  /*27040*/  I2F R191, R191 ;  /* 0x000000bf00bf7306 */ /* 0x000ee20000201400 */
[----:B------:R-:W-:Y:S02]  /*27050*/  IABS R164, R164 ;  /* 0x000000a400a47213 */ /* 0x000fe40000000000 */
[----:B------:R-:W-:Y:S01]  /*27060*/  ISETP.GE.OR P2, PT, R30, R247, !P2 ;  /* 0x000000f71e00720c */ /* 0x000fe20005746670 */
[----:B-1----:R-:W-:Y:S01]  /*27070*/  FFMA.FTZ R175, -R243, R187, R175 ;  /* 0x000000bbf3af7223 */ /* 0x002fe200000101af */
[----:B------:R-:W-:Y:S02]  /*27080*/  IADD3 R179, R246, -R30, RZ ;  /* 0x8000001ef6b37210 */ /* 0x000fe40007ffe0ff */
[----:B------:R-:W-:Y:S02]  /*27090*/  IADD3 R32, R33, 0x28, RZ ;  /* 0x0000002821207810 */ /* 0x000fe40007ffe0ff */
[----:B------:R-:W-:Y:S01]  /*270a0*/  IABS R179, R179 ;  /* 0x000000b300b37213 */ /* 0x000fe20000000000 */
[----:B------:R-:W1:Y:S01]  /*270b0*/  I2F R187, R164 ;  /* 0x000000a400bb7306 */ /* 0x000e620000201400 */
[----:B------:R-:W-:Y:S01]  /*270c0*/  ISETP.GE.AND P4, PT, R30, R245, PT ;  /* 0x000000f51e00720c */ /* 0x000fe20003f86270 */
[----:B------:R-:W-:Y:S02]  /*270d0*/  IMAD.IADD R180, R249, 0x1, -R32 ;  /* 0x00000001f9b47824 */ /* 0x000fe400078e0a20 */
[----:B--2---:R-:W-:Y:S01]  /*270e0*/  FFMA.FTZ R172, -R243, R9, R172 ;  /* 0x00000009f3ac7223 */ /* 0x004fe200000101ac */
[----:B------:R-:W-:Y:S02]  /*270f0*/  FSEL R9, R173, -INF , !P6 ;  /* 0xff800000ad097808 */ /* 0x000fe40007000000 */
[----:B------:R-:W-:Y:S02]  /*27100*/  ISETP.GE.AND P6, PT, R10, R248, PT ;  /* 0x000000f80a00720c */ /* 0x000fe40003fc6270 */
[----:B------:R-:W-:Y:S01]  /*27110*/  FSEL R172, R172, -INF , !P3 ;  /* 0xff800000acac7808 */ /* 0x000fe20005800000 */
[----:B------:R-:W2:Y:S01]  /*27120*/  I2F R189, R189 ;  /* 0x000000bd00bd7306 */ /* 0x000ea20000201400 */
[C---:B------:R-:W-:Y:S02]  /*27130*/  ISETP.GE.AND P3, PT, R10.reuse, R245, PT ;  /* 0x000000f50a00720c */ /* 0x040fe40003f66270 */
[C---:B------:R-:W-:Y:S01]  /*27140*/  ISETP.GE.OR P6, PT, R10.reuse, R247, !P6 ;  /* 0x000000f70a00720c */ /* 0x040fe200077c6670 */
[C---:B---3--:R-:W-:Y:S01]  /*27150*/  FFMA.FTZ R170, -R243.reuse, R191, R170 ;  /* 0x000000bff3aa7223 */ /* 0x048fe200000101aa */
[----:B------:R-:W-:Y:S01]  /*27160*/  ISETP.GE.OR P3, PT, R10, R244, !P3 ;  /* 0x000000f40a00720c */ /* 0x000fe20005f66670 */
[----:B------:R-:W-:Y:S01]  /*27170*/  IMAD.IADD R10, R246, 0x1, -R186 ;  /* 0x00000001f60a7824 */ /* 0x000fe200078e0aba */
[----:B------:R-:W-:Y:S02]  /*27180*/  IABS R180, R180 ;  /* 0x000000b400b47213 */ /* 0x000fe40000000000 */
[----:B------:R-:W-:Y:S01]  /*27190*/  FSEL R194, R170, -INF , !P6 ;  /* 0xff800000aac27808 */ /* 0x000fe20007000000 */
[----:B------:R-:W3:Y:S01]  /*271a0*/  I2F R182, R182 ;  /* 0x000000b600b67306 */ /* 0x000ee20000201400 */
[----:B------:R-:W-:Y:S02]  /*271b0*/  ISETP.GE.AND P6, PT, R186, R248, PT ;  /* 0x000000f8ba00720c */ /* 0x000fe40003fc6270 */
[----:B------:R-:W-:Y:S01]  /*271c0*/  FSEL R198, R12, -INF , !P3 ;  /* 0xff8000000cc67808 */ /* 0x000fe20005800000 */
[----:B-1----:R-:W-:Y:S01]  /*271d0*/  FFMA.FTZ R20, -R243, R187, R20 ;  /* 0x000000bbf3147223 */ /* 0x002fe20000010114 */
[----:B------:R-:W-:Y:S02]  /*271e0*/  IABS R164, R10 ;  /* 0x0000000a00a47213 */ /* 0x000fe40000000000 */
[----:B------:R-:W-:Y:S02]  /*271f0*/  ISETP.GE.OR P6, PT, R186, R247, !P6 ;  /* 0x000000f7ba00720c */ /* 0x000fe400077c6670 */
[----:B------:R-:W-:Y:S01]  /*27200*/  ISETP.GE.AND P3, PT, R32, R245, PT ;  /* 0x000000f52000720c */ /* 0x000fe20003f66270 */
[----:B------:R-:W1:Y:S01]  /*27210*/  I2F R29, R29 ;  /* 0x0000001d001d7306 */ /* 0x000e620000201400 */
[-C--:B------:R-:W-:Y:S02]  /*27220*/  ISETP.GE.OR P4, PT, R30, R244.reuse, !P4 ;  /* 0x000000f41e00720c */ /* 0x080fe40006786670 */
[----:B------:R-:W-:Y:S01]  /*27230*/  IADD3 R30, R33, 0x30, RZ ;  /* 0x00000030211e7810 */ /* 0x000fe20007ffe0ff */
[----:B--2---:R-:W-:Y:S01]  /*27240*/  FFMA.FTZ R14, -R243, R189, R14 ;  /* 0x000000bdf30e7223 */ /* 0x004fe2000001010e */
[----:B------:R-:W-:Y:S03]  /*27250*/  ISETP.GE.OR P3, PT, R32, R244, !P3 ;  /* 0x000000f42000720c */ /* 0x000fe60005f66670 */
[----:B------:R-:W-:Y:S01]  /*27260*/  IMAD.IADD R12, R246, 0x1, -R30 ;  /* 0x00000001f60c7824 */ /* 0x000fe200078e0a1e */
[----:B------:R-:W-:Y:S01]  /*27270*/  FSEL R196, R14, -INF , !P6 ;  /* 0xff8000000ec47808 */ /* 0x000fe20007000000 */
[----:B------:R-:W2:Y:S01]  /*27280*/  I2F R22, R22 ;  /* 0x0000001600167306 */ /* 0x000ea20000201400 */
[----:B------:R-:W-:Y:S02]  /*27290*/  ISETP.GE.AND P6, PT, R183, R248, PT ;  /* 0x000000f8b700720c */ /* 0x000fe40003fc6270 */
[----:B------:R-:W-:Y:S01]  /*272a0*/  IABS R12, R12 ;  /* 0x0000000c000c7213 */ /* 0x000fe20000000000 */
[----:B---3--:R-:W-:Y:S01]  /*272b0*/  FFMA.FTZ R15, -R243, R182, R15 ;  /* 0x000000b6f30f7223 */ /* 0x008fe2000001010f */
[----:B------:R-:W-:Y:S04]  /*272c0*/  ISETP.GE.OR P6, PT, R183, R247, !P6 ;  /* 0x000000f7b700720c */ /* 0x000fe800077c6670 */
[----:B------:R-:W-:Y:S01]  /*272d0*/  FSEL R197, R15, -INF , !P6 ;  /* 0xff8000000fc57808 */ /* 0x000fe20007000000 */
[----:B------:R-:W3:Y:S01]  /*272e0*/  I2F R190, R190 ;  /* 0x000000be00be7306 */ /* 0x000ee20000201400 */
[----:B------:R-:W-:Y:S01]  /*272f0*/  ISETP.GE.AND P6, PT, R177, R248, PT ;  /* 0x000000f8b100720c */ /* 0x000fe20003fc6270 */
[----:B-1----:R-:W-:Y:S01]  /*27300*/  FFMA.FTZ R169, -R243, R29, R169 ;  /* 0x0000001df3a97223 */ /* 0x002fe200000101a9 */
[----:B------:R-:W-:Y:S02]  /*27310*/  IADD3 R29, R33, 0x38, RZ ;  /* 0x00000038211d7810 */ /* 0x000fe40007ffe0ff */
[----:B------:R-:W-:Y:S02]  /*27320*/  ISETP.GE.OR P6, PT, R177, R247, !P6 ;  /* 0x000000f7b100720c */ /* 0x000fe400077c6670 */
[----:B------:R-:W-:Y:S03]  /*27330*/  IADD3 R15, R249, -R29, RZ ;  /* 0x8000001df90f7210 */ /* 0x000fe60007ffe0ff */
[----:B------:R-:W1:Y:S01]  /*27340*/  I2F R173, R164 ;  /* 0x000000a400ad7306 */ /* 0x000e620000201400 */
[----:B------:R-:W-:Y:S02]  /*27350*/  FSEL R193, R16, -INF , !P6 ;  /* 0xff80000010c17808 */ /* 0x000fe40007000000 */
[----:B------:R-:W-:Y:S01]  /*27360*/  IABS R15, R15 ;  /* 0x0000000f000f7213 */ /* 0x000fe20000000000 */
[----:B--2---:R-:W-:Y:S01]  /*27370*/  FFMA.FTZ R176, -R243, R22, R176 ;  /* 0x00000016f3b07223 */ /* 0x004fe200000101b0 */
[----:B------:R-:W-:Y:S02]  /*27380*/  FSEL R22, R175, -INF , !P1 ;  /* 0xff800000af167808 */ /* 0x000fe40004800000 */
[-C--:B------:R-:W-:Y:S02]  /*27390*/  ISETP.GE.AND P1, PT, R192, R248.reuse, PT ;  /* 0x000000f8c000720c */ /* 0x080fe40003f26270 */
[----:B------:R-:W-:Y:S01]  /*273a0*/  FSEL R10, R176, -INF , !P2 ;  /* 0xff800000b00a7808 */ /* 0x000fe20005000000 */
[----:B------:R-:W2:Y:S01]  /*273b0*/  I2F R188, R188 ;  /* 0x000000bc00bc7306 */ /* 0x000ea20000201400 */
[----:B------:R-:W-:Y:S01]  /*273c0*/  ISETP.GE.OR P1, PT, R192, R247, !P1 ;  /* 0x000000f7c000720c */ /* 0x000fe20004f26670 */
[----:B------:R-:W-:Y:S01]  /*273d0*/  IMAD.IADD R176, R246, 0x1, -R183 ;  /* 0x00000001f6b07824 */ /* 0x000fe200078e0ab7 */
[----:B------:R-:W-:Y:S01]  /*273e0*/  ISETP.GE.AND P6, PT, R35, R248, PT ;  /* 0x000000f82300720c */ /* 0x000fe20003fc6270 */
[----:B---3--:R-:W-:Y:S01]  /*273f0*/  FFMA.FTZ R171, -R243, R190, R171 ;  /* 0x000000bef3ab7223 */ /* 0x008fe200000101ab */
[----:B------:R-:W-:Y:S02]  /*27400*/  ISETP.GE.AND P2, PT, R192, R245, PT ;  /* 0x000000f5c000720c */ /* 0x000fe40003f46270 */
[----:B------:R-:W-:Y:S01]  /*27410*/  IABS R170, R176 ;  /* 0x000000b000aa7213 */ /* 0x000fe20000000000 */
[----:B------:R-:W-:Y:S01]  /*27420*/  IMAD.IADD R176, R246, 0x1, -R177 ;  /* 0x00000001f6b07824 */ /* 0x000fe200078e0ab1 */
[----:B------:R-:W-:Y:S01]  /*27430*/  FSEL R195, R171, -INF , !P1 ;  /* 0xff800000abc37808 */ /* 0x000fe20004800000 */
[----:B------:R-:W3:Y:S01]  /*27440*/  I2F R16, R15 ;  /* 0x0000000f00107306 */ /* 0x000ee20000201400 */
[----:B------:R-:W-:Y:S02]  /*27450*/  ISETP.GE.OR P6, PT, R35, R247, !P6 ;  /* 0x000000f72300720c */ /* 0x000fe400077c6670 */
[----:B------:R-:W-:Y:S01]  /*27460*/  ISETP.GE.OR P2, PT, R192, R244, !P2 ;  /* 0x000000f4c000720c */ /* 0x000fe20005746670 */
[----:B-1----:R-:W-:Y:S01]  /*27470*/  FFMA.FTZ R4, -R243, R173, R4 ;  /* 0x000000adf3047223 */ /* 0x002fe20000010104 */
[----:B------:R-:W-:Y:S02]  /*27480*/  IADD3 R164, R33, 0x31, RZ ;  /* 0x0000003121a47810 */ /* 0x000fe40007ffe0ff */
[----:B------:R-:W-:Y:S02]  /*27490*/  FSEL R192, R18, -INF , !P6 ;  /* 0xff80000012c07808 */ /* 0x000fe40007000000 */
[----:B------:R-:W-:Y:S01]  /*274a0*/  IADD3 R171, R249, -R164, RZ ;  /* 0x800000a4f9ab7210 */ /* 0x000fe20007ffe0ff */
[----:B------:R-:W1:Y:S01]  /*274b0*/  I2F R166, R166 ;  /* 0x000000a600a67306 */ /* 0x000e620000201400 */
[C---:B------:R-:W-:Y:S02]  /*274c0*/  ISETP.GE.AND P6, PT, R32.reuse, R248, PT ;  /* 0x000000f82000720c */ /* 0x040fe40003fc6270 */
[----:B------:R-:W-:Y:S01]  /*274d0*/  IABS R171, R171 ;  /* 0x000000ab00ab7213 */ /* 0x000fe20000000000 */
[----:B--2---:R-:W-:Y:S01]  /*274e0*/  FFMA.FTZ R174, -R243, R188, R174 ;  /* 0x000000bcf3ae7223 */ /* 0x004fe200000101ae */
[----:B------:R-:W-:Y:S02]  /*274f0*/  ISETP.GE.OR P6, PT, R32, R247, !P6 ;  /* 0x000000f72000720c */ /* 0x000fe400077c6670 */
[----:B------:R-:W-:Y:S02]  /*27500*/  IADD3 R32, R246, -R32, RZ ;  /* 0x80000020f6207210 */ /* 0x000fe40007ffe0ff */
[----:B------:R-:W-:Y:S01]  /*27510*/  FSEL R14, R174, -INF , !P0 ;  /* 0xff800000ae0e7808 */ /* 0x000fe20004000000 */
[----:B------:R-:W2:Y:S01]  /*27520*/  I2F R179, R179 ;  /* 0x000000b300b37306 */ /* 0x000ea20000201400 */
[----:B------:R-:W-:Y:S02]  /*27530*/  IADD3 R175, R249, -R30, RZ ;  /* 0x8000001ef9af7210 */ /* 0x000fe40007ffe0ff */
[----:B------:R-:W-:Y:S01]  /*27540*/  IABS R32, R32 ;  /* 0x0000002000207213 */ /* 0x000fe20000000000 */
[----:B---3--:R-:W-:Y:S01]  /*27550*/  FFMA.FTZ R28, -R243, R16, R28 ;  /* 0x00000010f31c7223 */ /* 0x008fe2000001011c */
[----:B------:R-:W-:Y:S02]  /*27560*/  IADD3 R15, R33, 0x39, RZ ;  /* 0x00000039210f7810 */ /* 0x000fe40007ffe0ff */
[----:B------:R-:W-:Y:S02]  /*27570*/  FMNMX.FTZ R16, R23, R2, !PT ;  /* 0x0000000217107209 */ /* 0x000fe40007810000 */
[----:B------:R-:W-:Y:S01]  /*27580*/  ISETP.GE.AND P0, PT, R183, R245, PT ;  /* 0x000000f5b700720c */ /* 0x000fe20003f06270 */
[----:B------:R-:W3:Y:S01]  /*27590*/  I2F R174, R171 ;  /* 0x000000ab00ae7306 */ /* 0x000ee20000201400 */
[----:B------:R-:W-:Y:S01]  /*275a0*/  IMAD.IADD R33, R249, 0x1, -R15 ;  /* 0x00000001f9217824 */ /* 0x000fe200078e0a0f */
[----:B------:R-:W-:Y:S01]  /*275b0*/  IABS R175, R175 ;  /* 0x000000af00af7213 */ /* 0x000fe20000000000 */
[----:B-1----:R-:W-:Y:S01]  /*275c0*/  FFMA.FTZ R13, -R243, R166, R13 ;  /* 0x000000a6f30d7223 */ /* 0x002fe2000001010d */
[----:B------:R-:W-:Y:S02]  /*275d0*/  FMNMX.FTZ R16, R172, R16, !PT ;  /* 0x00000010ac107209 */ /* 0x000fe40007810000 */
[----:B------:R-:W-:Y:S02]  /*275e0*/  IABS R33, R33 ;  /* 0x0000002100217213 */ /* 0x000fe40000000000 */
[----:B------:R-:W-:Y:S02]  /*275f0*/  FSEL R199, R13, -INF , !P2 ;  /* 0xff8000000dc77808 */ /* 0x000fe40005000000 */
[----:B------:R-:W1:Y:S01]  /*27600*/  I2F R170, R170 ;  /* 0x000000aa00aa7306 */ /* 0x000e620000201400 */
[-C--:B------:R-:W-:Y:S02]  /*27610*/  ISETP.GE.OR P0, PT, R183, R244.reuse, !P0 ;  /* 0x000000f4b700720c */ /* 0x080fe40004706670 */
[C---:B------:R-:W-:Y:S01]  /*27620*/  ISETP.GE.AND P1, PT, R186.reuse, R245, PT ;  /* 0x000000f5ba00720c */ /* 0x040fe20003f26270 */
[----:B--2---:R-:W-:Y:S01]  /*27630*/  FFMA.FTZ R168, -R243, R179, R168 ;  /* 0x000000b3f3a87223 */ /* 0x004fe200000101a8 */
[-C--:B------:R-:W-:Y:S02]  /*27640*/  ISETP.GE.AND P2, PT, R31, R245.reuse, PT ;  /* 0x000000f51f00720c */ /* 0x080fe40003f46270 */
[-C--:B------:R-:W-:Y:S02]  /*27650*/  ISETP.GE.OR P1, PT, R186, R244.reuse, !P1 ;  /* 0x000000f4ba00720c */ /* 0x080fe40004f26670 */
[----:B------:R-:W-:Y:S01]  /*27660*/  FSEL R168, R168, -INF , !P4 ;  /* 0xff800000a8a87808 */ /* 0x000fe20006000000 */
[----:B------:R-:W2:Y:S01]  /*27670*/  I2F R180, R180 ;  /* 0x000000b400b47306 */ /* 0x000ea20000201400 */
[----:B------:R-:W-:Y:S02]  /*27680*/  ISETP.GE.AND P4, PT, R35, R245, PT ;  /* 0x000000f52300720c */ /* 0x000fe40003f86270 */
[----:B------:R-:W-:Y:S01]  /*27690*/  ISETP.GE.OR P2, PT, R31, R244, !P2 ;  /* 0x000000f41f00720c */ /* 0x000fe20005746670 */
[----:B---3--:R-:W-:Y:S01]  /*276a0*/  FFMA.FTZ R27, -R243, R174, R27 ;  /* 0x000000aef31b7223 */ /* 0x008fe2000001011b */
[----:B------:R-:W-:Y:S02]  /*276b0*/  IABS R171, R176 ;  /* 0x000000b000ab7213 */ /* 0x000fe40000000000 */
[----:B------:R-:W-:Y:S02]  /*276c0*/  IADD3 R176, R246, -R35, RZ ;  /* 0x80000023f6b07210 */ /* 0x000fe40007ffe0ff */
[----:B------:R-:W-:Y:S01]  /*276d0*/  ISETP.GE.OR P4, PT, R35, R244, !P4 ;  /* 0x000000f42300720c */ /* 0x000fe20006786670 */
[----:B------:R-:W3:Y:S01]  /*276e0*/  I2F R13, R32 ;  /* 0x00000020000d7306 */ /* 0x000ee20000201400 */
[----:B------:R-:W-:Y:S02]  /*276f0*/  IABS R176, R176 ;  /* 0x000000b000b07213 */ /* 0x000fe40000000000 */
[----:B------:R-:W-:Y:S01]  /*27700*/  FSEL R169, R169, -INF , !P5 ;  /* 0xff800000a9a97808 */ /* 0x000fe20006800000 */
[----:B-1----:R-:W-:Y:S01]  /*27710*/  FFMA.FTZ R5, -R243, R170, R5 ;  /* 0x000000aaf3057223 */ /* 0x002fe20000010105 */
[----:B------:R-:W-:Y:S04]  /*27720*/  ISETP.GE.AND P5, PT, R177, R245, PT ;  /* 0x000000f5b100720c */ /* 0x000fe80003fa6270 */
[----:B------:R-:W-:Y:S01]  /*27730*/  FSEL R35, R5, -INF , !P0 ;  /* 0xff80000005237808 */ /* 0x000fe20004000000 */
[----:B------:R-:W1:Y:S01]  /*27740*/  I2F R171, R171 ;  /* 0x000000ab00ab7306 */ /* 0x000e620000201400 */
[----:B------:R-:W-:Y:S02]  /*27750*/  FMNMX.FTZ R5, R22, R16, !PT ;  /* 0x0000001016057209 */ /* 0x000fe40007810000 */
[----:B------:R-:W-:Y:S01]  /*27760*/  ISETP.GE.OR P5, PT, R177, R244, !P5 ;  /* 0x000000f4b100720c */ /* 0x000fe20006fa6670 */
[----:B--2---:R-:W-:Y:S01]  /*27770*/  FFMA.FTZ R19, -R243, R180, R19 ;  /* 0x000000b4f3137223 */ /* 0x004fe20000010113 */
[----:B------:R-:W-:Y:S02]  /*27780*/  FMNMX.FTZ R5, R10, R5, !PT ;  /* 0x000000050a057209 */ /* 0x000fe40007810000 */
[----:B------:R-:W-:Y:S02]  /*27790*/  IADD3 R16, R246, -R164, RZ ;  /* 0x800000a4f6107210 */ /* 0x000fe40007ffe0ff */
[----:B------:R-:W-:Y:S01]  /*277a0*/  FMNMX.FTZ R5, R194, R5, !PT ;  /* 0x00000005c2057209 */ /* 0x000fe20007810000 */
[----:B------:R-:W2:Y:S01]  /*277b0*/  I2F R175, R175 ;  /* 0x000000af00af7306 */ /* 0x000ea20000201400 */
[----:B------:R-:W-:Y:S02]  /*277c0*/  FSEL R252, R19, -INF , !P6 ;  /* 0xff80000013fc7808 */ /* 0x000fe40007000000 */
[----:B------:R-:W-:Y:S01]  /*277d0*/  ISETP.GE.AND P6, PT, R31, R248, PT ;  /* 0x000000f81f00720c */ /* 0x000fe20003fc6270 */
[----:B---3--:R-:W-:Y:S01]  /*277e0*/  FFMA.FTZ R8, -R243, R13, R8 ;  /* 0x0000000df3087223 */ /* 0x008fe20000010108 */
[----:B------:R-:W-:Y:S01]  /*277f0*/  FMNMX.FTZ R18, R195, R5, !PT ;  /* 0x00000005c3127209 */ /* 0x000fe20007810000 */
[----:B------:R-:W-:Y:S01]  /*27800*/  IMAD.MOV.U32 R32, RZ, RZ, R252 ;  /* 0x000000ffff207224 */ /* 0x000fe200078e00fc */
[----:B------:R-:W-:Y:S02]  /*27810*/  ISETP.GE.OR P6, PT, R31, R247, !P6 ;  /* 0x000000f71f00720c */ /* 0x000fe400077c6670 */
[----:B------:R-:W-:Y:S01]  /*27820*/  IADD3 R31, R246, -R31, RZ ;  /* 0x8000001ff61f7210 */ /* 0x000fe20007ffe0ff */
[----:B------:R-:W3:Y:S01]  /*27830*/  I2F R33, R33 ;  /* 0x0000002100217306 */ /* 0x000ee20000201400 */
[----:B------:R-:W-:Y:S02]  /*27840*/  FMNMX.FTZ R18, R196, R18, !PT ;  /* 0x00000012c4127209 */ /* 0x000fe40007810000 */
[----:B------:R-:W-:Y:S01]  /*27850*/  FMNMX.FTZ R5, R9, R0, !PT ;  /* 0x0000000009057209 */ /* 0x000fe20007810000 */
[C---:B-1----:R-:W-:Y:S01]  /*27860*/  FFMA.FTZ R17, -R243.reuse, R171, R17 ;  /* 0x000000abf3117223 */ /* 0x042fe20000010111 */
[----:B------:R-:W-:Y:S02]  /*27870*/  FSEL R19, R20, -INF , !P6 ;  /* 0xff80000014137808 */ /* 0x000fe40007000000 */
[----:B------:R-:W-:Y:S02]  /*27880*/  ISETP.GE.AND P6, PT, R30, R248, PT ;  /* 0x000000f81e00720c */ /* 0x000fe40003fc6270 */
[----:B------:R-:W-:Y:S01]  /*27890*/  FSEL R252, R4, -INF , !P1 ;  /* 0xff80000004fc7808 */ /* 0x000fe20004800000 */
[----:B------:R-:W1:Y:S01]  /*278a0*/  I2F R176, R176 ;  /* 0x000000b000b07306 */ /* 0x000e620000201400 */
[----:B------:R-:W-:Y:S02]  /*278b0*/  IABS R4, R31 ;  /* 0x0000001f00047213 */ /* 0x000fe40000000000 */
[----:B------:R-:W-:Y:S01]  /*278c0*/  MOV R31, R193 ;  /* 0x000000c1001f7202 */ /* 0x000fe20000000f00 */
[----:B--2---:R-:W-:Y:S01]  /*278d0*/  FFMA.FTZ R25, -R243, R175, R25 ;  /* 0x000000aff3197223 */ /* 0x004fe20000010119 */
[----:B------:R-:W-:Y:S02]  /*278e0*/  FMNMX.FTZ R18, R197, R18, !PT ;  /* 0x00000012c5127209 */ /* 0x000fe40007810000 */
[----:B------:R-:W-:Y:S02]  /*278f0*/  FMNMX.FTZ R5, R14, R5, !PT ;  /* 0x000000050e057209 */ /* 0x000fe40007810000 */
[----:B------:R-:W-:Y:S01]  /*27900*/  ISETP.GE.OR P6, PT, R30, R247, !P6 ;  /* 0x000000f71e00720c */ /* 0x000fe200077c6670 */
[----:B------:R-:W2:Y:S01]  /*27910*/  I2F R4, R4 ;  /* 0x0000000400047306 */ /* 0x000ea20000201400 */
[----:B------:R-:W-:Y:S02]  /*27920*/  FMNMX.FTZ R18, R31, R18, !PT ;  /* 0x000000121f127209 */ /* 0x000fe40007810000 */
[----:B------:R-:W-:Y:S01]  /*27930*/  FSEL R34, R17, -INF , !P5 ;  /* 0xff80000011227808 */ /* 0x000fe20006800000 */
[----:B---3--:R-:W-:Y:S01]  /*27940*/  FFMA.FTZ R26, -R243, R33, R26 ;  /* 0x00000021f31a7223 */ /* 0x008fe2000001011a */
[----:B------:R-:W-:Y:S02]  /*27950*/  MOV R33, R192 ;  /* 0x000000c000217202 */ /* 0x000fe40000000f00 */
[----:B------:R-:W-:Y:S01]  /*27960*/  FMNMX.FTZ R17, R169, R5, !PT ;  /* 0x00000005a9117209 */ /* 0x000fe20007810000 */
[----:B------:R-:W-:Y:S01]  /*27970*/  IMAD.IADD R5, R246, 0x1, -R15 ;  /* 0x00000001f6057824 */ /* 0x000fe200078e0a0f */
[----:B------:R-:W-:Y:S01]  /*27980*/  FSEL R180, R25, -INF , !P6 ;  /* 0xff80000019b47808 */ /* 0x000fe20007000000 */
[----:B------:R-:W3:Y:S01]  /*27990*/  I2F R12, R12 ;  /* 0x0000000c000c7306 */ /* 0x000ee20000201400 */
[----:B------:R-:W-:Y:S02]  /*279a0*/  FMNMX.FTZ R18, R33, R18, !PT ;  /* 0x0000001221127209 */ /* 0x000fe40007810000 */
[----:B------:R-:W-:Y:S01]  /*279b0*/  ISETP.GE.AND P6, PT, R164, R248, PT ;  /* 0x000000f8a400720c */ /* 0x000fe20003fc6270 */
[C---:B-1----:R-:W-:Y:S01]  /*279c0*/  FFMA.FTZ R6, -R243.reuse, R176, R6 ;  /* 0x000000b0f3067223 */ /* 0x042fe20000010106 */
[----:B------:R-:W-:Y:S02]  /*279d0*/  FMNMX.FTZ R17, R168, R17, !PT ;  /* 0x00000011a8117209 */ /* 0x000fe40007810000 */
[----:B------:R-:W-:Y:S02]  /*279e0*/  IADD3 R13, R246, -R29, RZ ;  /* 0x8000001df60d7210 */ /* 0x000fe40007ffe0ff */
[----:B------:R-:W-:Y:S02]  /*279f0*/  IABS R16, R16 ;  /* 0x0000001000107213 */ /* 0x000fe40000000000 */
[----:B------:R-:W-:Y:S02]  /*27a00*/  ISETP.GE.OR P6, PT, R164, R247, !P6 ;  /* 0x000000f7a400720c */ /* 0x000fe400077c6670 */
[----:B------:R-:W-:Y:S01]  /*27a10*/  FMNMX.FTZ R18, R32, R18, !PT ;  /* 0x0000001220127209 */ /* 0x000fe20007810000 */
[----:B--2---:R-:W-:Y:S01]  /*27a20*/  FFMA.FTZ R7, -R243, R4, R7 ;  /* 0x00000004f3077223 */ /* 0x004fe20000010107 */
[----:B------:R-:W-:Y:S01]  /*27a30*/  FMNMX.FTZ R17, R198, R17, !PT ;  /* 0x00000011c6117209 */ /* 0x000fe20007810000 */
[----:B------:R-:W1:Y:S01]  /*27a40*/  I2F R16, R16 ;  /* 0x0000001000107306 */ /* 0x000e620000201400 */
[----:B------:R-:W-:Y:S02]  /*27a50*/  IABS R13, R13 ;  /* 0x0000000d000d7213 */ /* 0x000fe40000000000 */
[----:B------:R-:W-:Y:S02]  /*27a60*/  FSEL R179, R27, -INF , !P6 ;  /* 0xff8000001bb37808 */ /* 0x000fe40007000000 */
[----:B------:R-:W-:Y:S02]  /*27a70*/  ISETP.GE.AND P6, PT, R29, R248, PT ;  /* 0x000000f81d00720c */ /* 0x000fe40003fc6270 */
[----:B------:R-:W-:Y:S01]  /*27a80*/  FMNMX.FTZ R18, R19, R18, !PT ;  /* 0x0000001213127209 */ /* 0x000fe20007810000 */
[----:B---3--:R-:W-:Y:S01]  /*27a90*/  FFMA.FTZ R21, -R243, R12, R21 ;  /* 0x0000000cf3157223 */ /* 0x008fe20000010115 */
[----:B------:R-:W-:Y:S01]  /*27aa0*/  FMNMX.FTZ R17, R199, R17, !PT ;  /* 0x00000011c7117209 */ /* 0x000fe20007810000 */
[----:B------:R-:W2:Y:S01]  /*27ab0*/  I2F R13, R13 ;  /* 0x0000000d000d7306 */ /* 0x000ea20000201400 */
[----:B------:R-:W-:Y:S02]  /*27ac0*/  IABS R5, R5 ;  /* 0x0000000500057213 */ /* 0x000fe40000000000 */
[----:B------:R-:W-:Y:S02]  /*27ad0*/  ISETP.GE.AND P5, PT, R15, R248, PT ;  /* 0x000000f80f00720c */ /* 0x000fe40003fa6270 */
[----:B------:R-:W-:Y:S02]  /*27ae0*/  ISETP.GE.OR P6, PT, R29, R247, !P6 ;  /* 0x000000f71d00720c */ /* 0x000fe400077c6670 */
[----:B------:R-:W-:Y:S02]  /*27af0*/  FMNMX.FTZ R18, R180, R18, !PT ;  /* 0x00000012b4127209 */ /* 0x000fe40007810000 */
[----:B------:R-:W-:Y:S01]  /*27b00*/  FMNMX.FTZ R17, R252, R17, !PT ;  /* 0x00000011fc117209 */ /* 0x000fe20007810000 */
[----:B------:R-:W3:Y:S01]  /*27b10*/  I2F R5, R5 ;  /* 0x0000000500057306 */ /* 0x000ee20000201400 */
[----:B------:R-:W-:Y:S02]  /*27b20*/  ISETP.GE.OR P5, PT, R15, R247, !P5 ;  /* 0x000000f70f00720c */ /* 0x000fe40006fa6670 */
[----:B------:R-:W-:Y:S01]  /*27b30*/  FSEL R178, R28, -INF , !P6 ;  /* 0xff8000001cb27808 */ /* 0x000fe20007000000 */
[----:B-1----:R-:W-:Y:S01]  /*27b40*/  FFMA.FTZ R11, -R243, R16, R11 ;  /* 0x00000010f30b7223 */ /* 0x002fe2000001010b */
[----:B------:R-:W-:Y:S02]  /*27b50*/  FMNMX.FTZ R18, R179, R18, !PT ;  /* 0x00000012b3127209 */ /* 0x000fe40007810000 */
[----:B------:R-:W-:Y:S02]  /*27b60*/  FMNMX.FTZ R17, R35, R17, !PT ;  /* 0x0000001123117209 */ /* 0x000fe40007810000 */
[----:B------:R-:W-:Y:S02]  /*27b70*/  FSEL R176, R26, -INF , !P5 ;  /* 0xff8000001ab07808 */ /* 0x000fe40006800000 */
[----:B------:R-:W-:Y:S02]  /*27b80*/  FMNMX.FTZ R18, R178, R18, !PT ;  /* 0x00000012b2127209 */ /* 0x000fe40007810000 */
[----:B------:R-:W-:Y:S01]  /*27b90*/  FMNMX.FTZ R17, R34, R17, !PT ;  /* 0x0000001122117209 */ /* 0x000fe20007810000 */
[----:B--2---:R-:W-:Y:S01]  /*27ba0*/  FFMA.FTZ R24, -R243, R13, R24 ;  /* 0x0000000df3187223 */ /* 0x004fe20000010118 */
[----:B------:R-:W-:Y:S02]  /*27bb0*/  FSEL R183, R6, -INF , !P4 ;  /* 0xff80000006b77808 */ /* 0x000fe40006000000 */
[----:B------:R-:W-:Y:S02]  /*27bc0*/  FMNMX.FTZ R4, R176, R18, !PT ;  /* 0x00000012b0047209 */ /* 0x000fe40007810000 */
[----:B------:R-:W-:Y:S02]  /*27bd0*/  ISETP.GE.AND P1, PT, R30, R245, PT ;  /* 0x000000f51e00720c */ /* 0x000fe40003f26270 */
[----:B------:R-:W-:Y:S01]  /*27be0*/  FSEL R182, R8, -INF , !P3 ;  /* 0xff80000008b67808 */ /* 0x000fe20005800000 */
[----:B------:R-:W1:Y:S01]  /*27bf0*/  SHFL.BFLY PT, R6, R4, 0x2, 0x1f ;  /* 0x0c401f0004067f89 */ /* 0x000e6200000e0000 */
[----:B------:R-:W-:Y:S01]  /*27c00*/  FMNMX.FTZ R17, R183, R17, !PT ;  /* 0x00000011b7117209 */ /* 0x000fe20007810000 */
[----:B---3--:R-:W-:Y:S01]  /*27c10*/  FFMA.FTZ R3, -R243, R5, R3 ;  /* 0x00000005f3037223 */ /* 0x008fe20000010103 */
[-C--:B------:R-:W-:Y:S02]  /*27c20*/  ISETP.GE.OR P1, PT, R30, R244.reuse, !P1 ;  /* 0x000000f41e00720c */ /* 0x080fe40004f26670 */
[----:B------:R-:W-:Y:S02]  /*27c30*/  FSEL R181, R7, -INF , !P2 ;  /* 0xff80000007b57808 */ /* 0x000fe40005000000 */
[----:B------:R-:W-:Y:S02]  /*27c40*/  FMNMX.FTZ R17, R182, R17, !PT ;  /* 0x00000011b6117209 */ /* 0x000fe40007810000 */
[CC--:B------:R-:W-:Y:S02]  /*27c50*/  ISETP.GE.AND P0, PT, R164.reuse, R245.reuse, PT ;  /* 0x000000f5a400720c */ /* 0x0c0fe40003f06270 */
[----:B------:R-:W-:Y:S02]  /*27c60*/  ISETP.GE.AND P3, PT, R29, R245, PT ;  /* 0x000000f51d00720c */ /* 0x000fe40003f66270 */
[----:B------:R-:W-:Y:S02]  /*27c70*/  FSEL R175, R21, -INF , !P1 ;  /* 0xff80000015af7808 */ /* 0x000fe40004800000 */
[-C--:B------:R-:W-:Y:S02]  /*27c80*/  ISETP.GE.OR P0, PT, R164, R244.reuse, !P0 ;  /* 0x000000f4a400720c */ /* 0x080fe40004706670 */
[----:B------:R-:W-:Y:S02]  /*27c90*/  FMNMX.FTZ R17, R181, R17, !PT ;  /* 0x00000011b5117209 */ /* 0x000fe40007810000 */
[-C--:B------:R-:W-:Y:S02]  /*27ca0*/  ISETP.GE.OR P3, PT, R29, R244.reuse, !P3 ;  /* 0x000000f41d00720c */ /* 0x080fe40005f66670 */
[----:B------:R-:W-:Y:S02]  /*27cb0*/  ISETP.GE.AND P1, PT, R15, R245, PT ;  /* 0x000000f50f00720c */ /* 0x000fe40003f26270 */
[----:B------:R-:W-:Y:S02]  /*27cc0*/  FSEL R174, R11, -INF , !P0 ;  /* 0xff8000000bae7808 */ /* 0x000fe40004000000 */
[----:B------:R-:W-:Y:S02]  /*27cd0*/  FMNMX.FTZ R17, R175, R17, !PT ;  /* 0x00000011af117209 */ /* 0x000fe40007810000 */
[----:B------:R-:W-:Y:S02]  /*27ce0*/  ISETP.GE.OR P1, PT, R15, R244, !P1 ;  /* 0x000000f40f00720c */ /* 0x000fe40004f26670 */
[----:B------:R-:W-:Y:S02]  /*27cf0*/  FSEL R173, R24, -INF , !P3 ;  /* 0xff80000018ad7808 */ /* 0x000fe40005800000 */
        /* <DEDUP_REMOVED lines=9> */
[----:B----4-:R-:W-:Y:S01]  /*27d90*/  FMUL.FTZ R177, R165, R164 ;  /* 0x000000a4a5b17220 */ /* 0x010fe20000410000 */
        /* <DEDUP_REMOVED lines=17> */
[----:B------:R-:W-:Y:S01]  /*27eb0*/  FFMA.FTZ R180, R180, R165, -R177 ;  /* 0x000000a5b4b47223 */ /* 0x000fe200000108b1 */
[----:B------:R-:W-:Y:S02]  /*27ec0*/  FSEL R4, R164, RZ, P1 ;  /* 0x000000ffa4047208 */ /* 0x000fe40000800000 */
[----:B------:R-:W-:Y:S01]  /*27ed0*/  FSETP.NEU.FTZ.AND P0, PT, R3, -INF , PT ;  /* 0xff8000000300780b */ /* 0x000fe20003f1d000 */
[----:B------:R-:W-:Y:S01]  /*27ee0*/  FMUL.FTZ R172, R165, R3 ;  /* 0x00000003a5ac7220 */ /* 0x000fe20000410000 */
[----:B------:R-:W-:Y:S01]  /*27ef0*/  MUFU.EX2 R193, R193 ;  /* 0x000000c100c17308 */ /* 0x000fe20000000800 */
[----:B------:R-:W-:Y:S01]  /*27f00*/  FADD.FTZ R2, -R4, R2 ;  /* 0x0000000204027221 */ /* 0x000fe20000010100 */
[----:B------:R-:W-:Y:S02]  /*27f10*/  FSEL R4, R3, RZ, P0 ;  /* 0x000000ff03047208 */ /* 0x000fe40000000000 */
        /* <DEDUP_REMOVED lines=22> */
[-CC-:B------:R-:W-:Y:S02]  /*28080*/  FFMA.FTZ R182, R182, R165.reuse, -R172.reuse ;  /* 0x000000a5b6b67223 */ /* 0x180fe400000108ac */
[----:B------:R-:W-:Y:S03]  /*28090*/  FFMA.FTZ R181, R181, R165, -R172 ;  /* 0x000000a5b5b57223 */ /* 0x000fe600000108ac */
[----:B------:R-:W-:Y:S01]  /*280a0*/  MUFU.EX2 R191, R191 ;  /* 0x000000bf00bf7308 */ /* 0x000fe20000000800 */
[C---:B--2---:R-:W-:Y:S01]  /*280b0*/  FMUL.FTZ R5, R2.reuse, R161 ;  /* 0x000000a102057220 */ /* 0x044fe20000410000 */
[----:B------:R-:W-:Y:S01]  /*280c0*/  MOV R161, R31 ;  /* 0x0000001f00a17202 */ /* 0x000fe20000000f00 */
[C---:B------:R-:W-:Y:S01]  /*280d0*/  FMUL.FTZ R4, R2.reuse, R160 ;  /* 0x000000a002047220 */ /* 0x040fe20000410000 */
[----:B------:R-:W1:Y:S01]  /*280e0*/  LDSM.16.MT88.4 R28, [R216+0x10000] ;  /* 0x01000000d81c783b */ /* 0x000e620000004200 */
[C---:B------:R-:W-:Y:S01]  /*280f0*/  FMUL.FTZ R8, R2.reuse, R156 ;  /* 0x0000009c02087220 */ /* 0x040fe20000410000 */
[----:B------:R-:W-:Y:S04]  /*28100*/  MOV R156, R33 ;  /* 0x00000021009c7202 */ /* 0x000fe80000000f00 */
[----:B------:R-:W2:Y:S01]  /*28110*/  MUFU.EX2 R190, R190 ;  /* 0x000000be00be7308 */ /* 0x000ea20000000800 */
[C---:B------:R-:W-:Y:S01]  /*28120*/  FMUL.FTZ R9, R2.reuse, R157 ;  /* 0x0000009d02097220 */ /* 0x040fe20000410000 */
[----:B------:R-:W-:Y:S01]  /*28130*/  MOV R157, R19 ;  /* 0x00000013009d7202 */ /* 0x000fe20000000f00 */
[----:B------:R-:W-:Y:S01]  /*28140*/  FMUL.FTZ R16, R2, R148 ;  /* 0x0000009402107220 */ /* 0x000fe20000410000 */
[----:B------:R-:W-:Y:S01]  /*28150*/  MOV R160, R34 ;  /* 0x0000002200a07202 */ /* 0x000fe20000000f00 */
        /* <DEDUP_REMOVED lines=9> */
[----:B------:R-:W4:Y:S01]  /*281f0*/  MUFU.EX2 R188, R188 ;  /* 0x000000bc00bc7308 */ /* 0x000f220000000800 */
[----:B------:R-:W-:Y:S01]  /*28200*/  FMUL.FTZ R25, R2, R141 ;  /* 0x0000008d02197220 */ /* 0x000fe20000410000 */
[----:B------:R-:W-:Y:S01]  /*28210*/  LDSM.16.MT88.4 R148, [R215+0x10800] ;  /* 0x01080000d794783b */ /* 0x000fe20000004200 */
[----:B------:R-:W-:Y:S01]  /*28220*/  FMUL.FTZ R26, R0, R142 ;  /* 0x0000008e001a7220 */ /* 0x000fe20000410000 */
[----:B--2---:R-:W-:Y:S01]  /*28230*/  F2FP.BF16.PACK_AB R169, R190, R191 ;  /* 0x000000bfbea9723e */ /* 0x004fe200000010ff */
[----:B------:R-:W-:Y:S02]  /*28240*/  FMUL.FTZ R27, R0, R143 ;  /* 0x0000008f001b7220 */ /* 0x000fe40000410000 */
[----:B------:R-:W-:Y:S02]  /*28250*/  FMUL.FTZ R33, R2, R133 ;  /* 0x0000008502217220 */ /* 0x000fe40000410000 */
[----:B------:R-:W-:Y:S01]  /*28260*/  FMUL.FTZ R34, R0, R134 ;  /* 0x0000008600227220 */ /* 0x000fe20000410000 */
[----:B------:R-:W-:Y:S01]  /*28270*/  LDSM.16.MT88.4 R140, [R215+0x12000] ;  /* 0x01200000d78c783b */ /* 0x000fe20000004200 */
[----:B------:R-:W-:Y:S01]  /*28280*/  IMAD.MOV.U32 R163, RZ, RZ, R32 ;  /* 0x000000ffffa37224 */ /* 0x000fe200078e0020 */
[----:B------:R-:W-:Y:S01]  /*28290*/  MUFU.EX2 R194, R194 ;  /* 0x000000c200c27308 */ /* 0x000fe20000000800 */
[----:B------:R-:W-:Y:S02]  /*282a0*/  FMUL.FTZ R32, R2, R132 ;  /* 0x0000008402207220 */ /* 0x000fe40000410000 */
[----:B------:R-:W-:Y:S02]  /*282b0*/  IMAD.MOV.U32 R162, RZ, RZ, R35 ;  /* 0x000000ffffa27224 */ /* 0x000fe400078e0023 */
[----:B------:R-:W-:Y:S02]  /*282c0*/  FMUL.FTZ R35, R0, R135 ;  /* 0x0000008700237220 */ /* 0x000fe40000410000 */
[----:B------:R-:W-:Y:S01]  /*282d0*/  LDSM.16.MT88.4 R132, [R216+0x12000] ;  /* 0x01200000d884783b */ /* 0x000fe20000004200 */
[C---:B-----5:R-:W-:Y:S02]  /*282e0*/  FMUL.FTZ R36, R2.reuse, R36 ;  /* 0x0000002402247220 */ /* 0x060fe40000410000 */
[----:B------:R-:W-:Y:S01]  /*282f0*/  FMUL.FTZ R37, R2, R37 ;  /* 0x0000002502257220 */ /* 0x000fe20000410000 */
[----:B------:R-:W2:Y:S01]  /*28300*/  MUFU.EX2 R195, R195 ;  /* 0x000000c300c37308 */ /* 0x000ea20000000800 */
[----:B----4-:R-:W-:Y:S01]  /*28310*/  F2FP.BF16.PACK_AB R171, R188, R189 ;  /* 0x000000bdbcab723e */ /* 0x010fe200000010ff */
[C---:B------:R-:W-:Y:S02]  /*28320*/  FMUL.FTZ R38, R0.reuse, R38 ;  /* 0x0000002600267220 */ /* 0x040fe40000410000 */
[----:B------:R-:W-:Y:S02]  /*28330*/  FMUL.FTZ R39, R0, R39 ;  /* 0x0000002700277220 */ /* 0x000fe40000410000 */
[C---:B------:R-:W-:Y:S02]  /*28340*/  FMUL.FTZ R40, R2.reuse, R40 ;  /* 0x0000002802287220 */ /* 0x040fe40000410000 */
[C---:B---3--:R-:W-:Y:S02]  /*28350*/  HMMA.16816.F32.BF16 R4, R168.reuse, R12, R4 ;  /* 0x0000000ca804723c */ /* 0x048fe40000041804 */
[----:B------:R-:W-:Y:S03]  /*28360*/  MUFU.EX2 R196, R196 ;  /* 0x000000c400c47308 */ /* 0x000fe60000000800 */
        /* <DEDUP_REMOVED lines=8> */
[----:B------:R-:W3:Y:S01]  /*283f0*/  LDSM.16.MT88.4 R152, [R215+0x10000] ;  /* 0x01000000d798783b */ /* 0x000ee20000004200 */
[----:B------:R-:W-:Y:S01]  /*28400*/  FMUL.FTZ R43, R0, R43 ;  /* 0x0000002b002b7220 */ /* 0x000fe20000410000 */
[----:B------:R-:W-:Y:S01]  /*28410*/  MUFU.EX2 R198, R198 ;  /* 0x000000c600c67308 */ /* 0x000fe20000000800 */
[C---:B------:R-:W-:Y:S02]  /*28420*/  FMUL.FTZ R44, R2.reuse, R44 ;  /* 0x0000002c022c7220 */ /* 0x040fe40000410000 */
[C---:B------:R-:W-:Y:S03]  /*28430*/  HMMA.16816.F32.BF16 R12, R168.reuse, R20, R12 ;  /* 0x00000014a80c723c */ /* 0x040fe6000004180c */
[----:B------:R-:W-:Y:S02]  /*28440*/  FMUL.FTZ R45, R2, R45 ;  /* 0x0000002d022d7220 */ /* 0x000fe40000410000 */
[----:B------:R-:W-:Y:S02]  /*28450*/  FMUL.FTZ R46, R0, R46 ;  /* 0x0000002e002e7220 */ /* 0x000fe40000410000 */
[C---:B------:R-:W-:Y:S01]  /*28460*/  FMUL.FTZ R20, R2.reuse, R144 ;  /* 0x0000009002147220 */ /* 0x040fe20000410000 */
[C---:B------:R-:W-:Y:S01]  /*28470*/  HMMA.16816.F32.BF16 R16, R168.reuse, R22, R16 ;  /* 0x00000016a810723c */ /* 0x040fe20000041810 */
[----:B------:R-:W4:Y:S03]  /*28480*/  MUFU.EX2 R199, R199 ;  /* 0x000000c700c77308 */ /* 0x000f260000000800 */
[----:B------:R-:W-:Y:S02]  /*28490*/  FMUL.FTZ R21, R2, R145 ;  /* 0x0000009102157220 */ /* 0x000fe40000410000 */
[C---:B------:R-:W-:Y:S02]  /*284a0*/  FMUL.FTZ R47, R0.reuse, R47 ;  /* 0x0000002f002f7220 */ /* 0x040fe40000410000 */
[C---:B------:R-:W-:Y:S03]  /*284b0*/  FMUL.FTZ R22, R0.reuse, R146 ;  /* 0x0000009200167220 */ /* 0x040fe60000410000 */
[----:B------:R-:W-:Y:S01]  /*284c0*/  MUFU.EX2 R252, R252 ;  /* 0x000000fc00fc7308 */ /* 0x000fe20000000800 */
        /* <DEDUP_REMOVED lines=27> */
[C---:B------:R-:W-:Y:S04]  /*28680*/  HMMA.16816.F32.BF16 R40, R168.reuse, R146, R40 ;  /* 0x00000092a828723c */ /* 0x040fe80000041828 */
[----:B------:R-:W-:Y:S01]  /*28690*/  FFMA.FTZ R144, R162, R165, -R172 ;  /* 0x000000a5a2907223 */ /* 0x000fe200000108ac */
[----:B------:R-:W-:Y:S01]  /*286a0*/  MOV R162, R160 ;  /* 0x000000a000a27202 */ /* 0x000fe20000000f00 */
[C---:B------:R-:W-:Y:S02]  /*286b0*/  FMUL.FTZ R62, R0.reuse, R62 ;  /* 0x0000003e003e7220 */ /* 0x040fe40000410000 */
[----:B------:R2:W3:Y:S01]  /*286c0*/  MUFU.EX2 R160, R144 ;  /* 0x0000009000a07308 */ /* 0x0004e20000000800 */
        /* <DEDUP_REMOVED lines=10> */
[----:B------:R-:W-:Y:S01]  /*28770*/  FMUL.FTZ R69, R2, R69 ;  /* 0x0000004502457220 */ /* 0x000fe20000410000 */
[----:B--2---:R-:W-:Y:S01]  /*28780*/  LDSM.16.MT88.4 R144, [R216+0x10800] ;  /* 0x01080000d890783b */ /* 0x004fe20000004200 */
[C---:B------:R-:W-:Y:S02]  /*28790*/  FMUL.FTZ R70, R0.reuse, R70 ;  /* 0x0000004600467220 */ /* 0x040fe40000410000 */
[C---:B------:R-:W-:Y:S04]  /*287a0*/  HMMA.16816.F32.BF16 R56, R168.reuse, R134, R56 ;  /* 0x00000086a838723c */ /* 0x040fe80000041838 */
[----:B------:R-:W-:Y:S01]  /*287b0*/  FMUL.FTZ R71, R0, R71 ;  /* 0x0000004700477220 */ /* 0x000fe20000410000 */
[----:B------:R-:W2:Y:S01]  /*287c0*/  LDSM.16.MT88.4 R132, [R217+0x14000] ;  /* 0x01400000d984783b */ /* 0x000ea20000004200 */
        /* <DEDUP_REMOVED lines=97> */
[----:B------:R-:W-:Y:S01]  /*28de0*/  LDSM.16.MT88.4 R156, [R215+0x12800] ;  /* 0x01280000d79c783b */ /* 0x000fe20000004200 */
[----:B------:R-:W-:Y:S01]  /*28df0*/  FADD.FTZ R187, R193, R187 ;  /* 0x000000bbc1bb7221 */ /* 0x000fe20000010000 */
[C---:B---3--:R-:W-:Y:S05]  /*28e00*/  HMMA.16816.F32.BF16 R4, R132.reuse, R140, R4 ;  /* 0x0000008c8404723c */ /* 0x048fea0000041804 */
        /* <DEDUP_REMOVED lines=29> */
[C---:B------:R-:W-:Y:S01]  /*28fe0*/  HMMA.16816.F32.BF16 R60, R132.reuse, R156, R60 ;  /* 0x0000009c843c723c */ /* 0x040fe2000004183c */
[----:B------:R-:W1:Y:S07]  /*28ff0*/  MUFU.EX2 R156, R183 ;  /* 0x000000b7009c7308 */ /* 0x000e6e0000000800 */
[C---:B------:R-:W-:Y:S08]  /*29000*/  HMMA.16816.F32.BF16 R64, R132.reuse, R158, R64 ;  /* 0x0000009e8440723c */ /* 0x040ff00000041840 */
[C---:B---3--:R-:W-:Y:S07]  /*29010*/  HMMA.16816.F32.BF16 R68, R132.reuse, R144, R68 ;  /* 0x000000908444723c */ /* 0x048fee0000041844 */
[-CC-:B------:R-:W-:Y:S01]  /*29020*/  FFMA.FTZ R144, R161, R165.reuse, -R177.reuse ;  /* 0x000000a5a1907223 */ /* 0x180fe200000108b1 */
[C---:B------:R-:W-:Y:S03]  /*29030*/  HMMA.16816.F32.BF16 R72, R132.reuse, R146, R72 ;  /* 0x000000928448723c */ /* 0x040fe60000041848 */
[----:B------:R3:W-:Y:S05]  /*29040*/  MUFU.EX2 R161, R144 ;  /* 0x0000009000a17308 */ /* 0x0007ea0000000800 */
[C---:B----4-:R-:W-:Y:S07]  /*29050*/  HMMA.16816.F32.BF16 R76, R132.reuse, R148, R76 ;  /* 0x00000094844c723c */ /* 0x050fee000004184c */
[-CC-:B------:R-:W-:Y:S01]  /*29060*/  FFMA.FTZ R148, R170, R165.reuse, -R177.reuse ;  /* 0x000000a5aa947223 */ /* 0x180fe200000108b1 */
[C---:B------:R-:W-:Y:S01]  /*29070*/  HMMA.16816.F32.BF16 R80, R132.reuse, R150, R80 ;  /* 0x000000968450723c */ /* 0x040fe20000041850 */
[----:B------:R4:W-:Y:S07]  /*29080*/  MUFU.EX2 R170, R181 ;  /* 0x000000b500aa7308 */ /* 0x0009ee0000000800 */
[C---:B--2---:R-:W-:Y:S03]  /*29090*/  HMMA.16816.F32.BF16 R84, R132.reuse, R140, R84 ;  /* 0x0000008c8454723c */ /* 0x044fe60000041854 */
[----:B------:R2:W-:Y:S01]  /*290a0*/  MUFU.EX2 R169, R148 ;  /* 0x0000009400a97308 */ /* 0x0005e20000000800 */
[----:B---3--:R-:W3:Y:S03]  /*290b0*/  LDSM.16.MT88.4 R144, [R219+0x16800] ;  /* 0x01680000db90783b */ /* 0x008ee60000004200 */
[-CC-:B------:R-:W-:Y:S01]  /*290c0*/  FFMA.FTZ R140, R163, R165.reuse, -R177.reuse ;  /* 0x000000a5a38c7223 */ /* 0x180fe200000108b1 */
[C---:B------:R-:W-:Y:S05]  /*290d0*/  HMMA.16816.F32.BF16 R88, R132.reuse, R142, R88 ;  /* 0x0000008e8458723c */ /* 0x040fea0000041858 */
[----:B------:R2:W-:Y:S03]  /*290e0*/  MUFU.EX2 R163, R140 ;  /* 0x0000008c00a37308 */ /* 0x0005e60000000800 */
[C---:B-1----:R-:W-:Y:S04]  /*290f0*/  HMMA.16816.F32.BF16 R92, R132.reuse, R136, R92 ;  /* 0x00000088845c723c */ /* 0x042fe8000004185c */
[----:B----4-:R-:W-:Y:S02]  /*29100*/  IMAD.MOV.U32 R181, RZ, RZ, R156 ;  /* 0x000000ffffb57224 */ /* 0x010fe400078e009c */
[----:B------:R-:W-:Y:S01]  /*29110*/  LDSM.16.MT88.4 R156, [R216+0x11000] ;  /* 0x01100000d89c783b */ /* 0x000fe20000004200 */
[-CC-:B------:R-:W-:Y:S01]  /*29120*/  FFMA.FTZ R136, R162, R165.reuse, -R172.reuse ;  /* 0x000000a5a2887223 */ /* 0x180fe200000108ac */
[C---:B------:R-:W-:Y:S01]  /*29130*/  HMMA.16816.F32.BF16 R96, R132.reuse, R138, R96 ;  /* 0x0000008a8460723c */ /* 0x040fe20000041860 */
[----:B------:R-:W-:Y:S03]  /*29140*/  MUFU.EX2 R162, R182 ;  /* 0x000000b600a27308 */ /* 0x000fe60000000800 */
[-C--:B------:R-:W-:Y:S02]  /*29150*/  FFMA.FTZ R172, R166, R165.reuse, -R172 ;  /* 0x000000a5a6ac7223 */ /* 0x080fe400000108ac */
[----:B--2---:R-:W1:Y:S05]  /*29160*/  LDSM.16.MT88.4 R148, [R217+0x16800] ;  /* 0x01680000d994783b */ /* 0x004e6a0000004200 */
[----:B------:R-:W2:Y:S01]  /*29170*/  MUFU.EX2 R152, R136 ;  /* 0x0000008800987308 */ /* 0x000ea20000000800 */
[-CC-:B------:R-:W-:Y:S02]  /*29180*/  FFMA.FTZ R140, R171, R165.reuse, -R177.reuse ;  /* 0x000000a5ab8c7223 */ /* 0x180fe400000108b1 */
[----:B------:R-:W-:Y:S01]  /*29190*/  FFMA.FTZ R177, R176, R165, -R177 ;  /* 0x000000a5b0b17223 */ /* 0x000fe200000108b1 */
[C---:B---3--:R-:W-:Y:S06]  /*291a0*/  HMMA.16816.F32.BF16 R100, R132.reuse, R144, R100 ;  /* 0x000000908464723c */ /* 0x048fec0000041864 */
[----:B------:R3:W4:Y:S02]  /*291b0*/  MUFU.EX2 R153, R140 ;  /* 0x0000008c00997308 */ /* 0x0007240000000800 */
[C---:B------:R-:W-:Y:S01]  /*291c0*/  HMMA.16816.F32.BF16 R104, R132.reuse, R146, R104 ;  /* 0x000000928468723c */ /* 0x040fe20000041868 */
[----:B------:R-:W-:Y:S07]  /*291d0*/  LDSM.16.MT88.4 R144, [R219+0x11000] ;  /* 0x01100000db90783b */ /* 0x000fee0000004200 */
[----:B------:R-:W-:Y:S01]  /*291e0*/  MUFU.EX2 R165, R172 ;  /* 0x000000ac00a57308 */ /* 0x000fe20000000800 */
[----:B--2---:R-:W-:Y:S01]  /*291f0*/  MOV R182, R152 ;  /* 0x0000009800b67202 */ /* 0x004fe20000000f00 */
[----:B------:R-:W-:Y:S08]  /*29200*/  LDSM.16.MT88.4 R136, [R215+0x16800] ;  /* 0x01680000d788783b */ /* 0x000ff00000004200 */
[----:B------:R-:W-:Y:S01]  /*29210*/  MUFU.EX2 R171, R180 ;  /* 0x000000b400ab7308 */ /* 0x000fe20000000800 */
[----:B---3--:R-:W2:Y:S01]  /*29220*/  LDSM.16.MT88.4 R140, [R216+0x16800] ;  /* 0x01680000d88c783b */ /* 0x008ea20000004200 */
[C---:B-1----:R-:W-:Y:S03]  /*29230*/  HMMA.16816.F32.BF16 R108, R132.reuse, R148, R108 ;  /* 0x00000094846c723c */ /* 0x042fe6000004186c */
[----:B----4-:R-:W-:Y:S05]  /*29240*/  MOV R183, R153 ;  /* 0x0000009900b77202 */ /* 0x010fea0000000f00 */
[----:B------:R-:W1:Y:S01]  /*29250*/  MUFU.EX2 R180, R177 ;  /* 0x000000b100b47308 */ /* 0x000e620000000800 */
[----:B------:R-:W3:Y:S01]  /*29260*/  LDSM.16.MT88.4 R152, [R217+0x11000] ;  /* 0x01100000d998783b */ /* 0x000ee20000004200 */
[C---:B------:R-:W-:Y:S07]  /*29270*/  HMMA.16816.F32.BF16 R112, R132.reuse, R150, R112 ;  /* 0x000000968470723c */ /* 0x040fee0000041870 */
[----:B------:R-:W4:Y:S01]  /*29280*/  LDSM.16.MT88.4 R148, [R215+0x11000] ;  /* 0x01100000d794783b */ /* 0x000f220000004200 */
[----:B-1----:R-:W-:Y:S01]  /*29290*/  MOV R166, R180 ;  /* 0x000000b400a67202 */ /* 0x002fe20000000f00 */
[C---:B--2---:R-:W-:Y:S08]  /*292a0*/  HMMA.16816.F32.BF16 R116, R132.reuse, R140, R116 ;  /* 0x0000008c8474723c */ /* 0x044ff00000041874 */
        /* <DEDUP_REMOVED lines=30> */
[C---:B---3--:R-:W-:Y:S07]  /*29490*/  HMMA.16816.F32.BF16 R60, R132.reuse, R152, R60 ;  /* 0x00000098843c723c */ /* 0x048fee000004183c */
[----:B------:R-:W-:Y:S01]  /*294a0*/  MOV R152, R162 ;  /* 0x000000a200987202 */ /* 0x000fe20000000f00 */
[C---:B------:R-:W-:Y:S01]  /*294b0*/  HMMA.16816.F32.BF16 R64, R132.reuse, R154, R64 ;  /* 0x0000009a8440723c */ /* 0x040fe20000041840 */
[----:B------:R-:W3:Y:S03]  /*294c0*/  MUFU.EX2 R162, R174 ;  /* 0x000000ae00a27308 */ /* 0x000ee60000000800 */
[----:B------:R-:W-:Y:S03]  /*294d0*/  MOV R153, R163 ;  /* 0x000000a300997202 */ /* 0x000fe60000000f00 */
[----:B------:R-:W-:Y:S01]  /*294e0*/  IMAD.MOV.U32 R155, RZ, RZ, R161 ;  /* 0x000000ffff9b7224 */ /* 0x000fe200078e00a1 */
[C---:B------:R-:W-:Y:S03]  /*294f0*/  HMMA.16816.F32.BF16 R68, R132.reuse, R156, R68 ;  /* 0x0000009c8444723c */ /* 0x040fe60000041844 */
[----:B------:R-:W1:Y:S01]  /*29500*/  MUFU.EX2 R163, R175 ;  /* 0x000000af00a37308 */ /* 0x000e620000000800 */
[----:B------:R-:W-:Y:S04]  /*29510*/  MOV R154, R160 ;  /* 0x000000a0009a7202 */ /* 0x000fe80000000f00 */
[C---:B------:R-:W-:Y:S01]  /*29520*/  HMMA.16816.F32.BF16 R72, R132.reuse, R158, R72 ;  /* 0x0000009e8448723c */ /* 0x040fe20000041848 */
[----:B------:R-:W-:Y:S04]  /*29530*/  LDSM.16.MT88.4 R156, [R219+0x11800] ;  /* 0x01180000db9c783b */ /* 0x000fe80000004200 */
[----:B------:R2:W-:Y:S03]  /*29540*/  MUFU.EX2 R160, R178 ;  /* 0x000000b200a07308 */ /* 0x0005e60000000800 */
[C---:B----4-:R-:W-:Y:S07]  /*29550*/  HMMA.16816.F32.BF16 R76, R132.reuse, R148, R76 ;  /* 0x00000094844c723c */ /* 0x050fee000004184c */
[----:B------:R4:W3:Y:S01]  /*29560*/  MUFU.EX2 R161, R173 ;  /* 0x000000ad00a17308 */ /* 0x0008e20000000800 */
[C---:B------:R-:W-:Y:S01]  /*29570*/  HMMA.16816.F32.BF16 R80, R132.reuse, R150, R80 ;  /* 0x000000968450723c */ /* 0x040fe20000041850 */
[----:B------:R-:W3:Y:S07]  /*29580*/  LDSM.16.MT88.4 R148, [R217+0x17000] ;  /* 0x01700000d994783b */ /* 0x000eee0000004200 */
[C---:B-1----:R-:W-:Y:S01]  /*29590*/  HMMA.16816.F32.BF16 R84, R132.reuse, R136, R84 ;  /* 0x000000888454723c */ /* 0x042fe20000041854 */
[----:B--2---:R-:W-:Y:S07]  /*295a0*/  LDSM.16.MT88.4 R176, [R219+0x13800] ;  /* 0x01380000dbb0783b */ /* 0x004fee0000004200 */
        /* <DEDUP_REMOVED lines=9> */
[----:B------:R-:W-:Y:S01]  /*29640*/  MOV R155, R152 ;  /* 0x00000098009b7202 */ /* 0x000fe20000000f00 */
[----:B------:R-:W-:Y:S01]  /*29650*/  IMAD.MOV.U32 R152, RZ, RZ, R153 ;  /* 0x000000ffff987224 */ /* 0x000fe200078e0099 */
[----:B------:R-:W-:Y:S01]  /*29660*/  MOV R153, R181 ;  /* 0x000000b500997202 */ /* 0x000fe20000000f00 */
[----:B------:R-:W-:Y:S01]  /*29670*/  IMAD.MOV.U32 R146, RZ, RZ, R183 ;  /* 0x000000ffff927224 */ /* 0x000fe200078e00b7 */
[C---:B---3--:R-:W-:Y:S04]  /*29680*/  HMMA.16816.F32.BF16 R108, R132.reuse, R148, R108 ;  /* 0x00000094846c723c */ /* 0x048fe8000004186c */
[----:B------:R-:W-:Y:S01]  /*29690*/  MOV R147, R182 ;  /* 0x000000b600937202 */ /* 0x000fe20000000f00 */
[----:B------:R-:W-:Y:S01]  /*296a0*/  IMAD.MOV.U32 R145, RZ, RZ, R154 ;  /* 0x000000ffff917224 */ /* 0x000fe200078e009a */
[----:B------:R-:W-:Y:S02]  /*296b0*/  LDSM.16.MT88.4 R180, [R217+0x13800] ;  /* 0x01380000d9b4783b */ /* 0x000fe40000004200 */
[C---:B------:R-:W-:Y:S06]  /*296c0*/  HMMA.16816.F32.BF16 R112, R132.reuse, R150, R112 ;  /* 0x000000968470723c */ /* 0x040fec0000041870 */
[----:B------:R-:W3:Y:S02]  /*296d0*/  LDSM.16.MT88.4 R148, [R217+0x11800] ;  /* 0x01180000d994783b */ /* 0x000ee40000004200 */
[C---:B-1----:R-:W-:Y:S08]  /*296e0*/  HMMA.16816.F32.BF16 R116, R132.reuse, R136, R116 ;  /* 0x000000888474723c */ /* 0x042ff00000041874 */
[C---:B------:R-:W-:Y:S01]  /*296f0*/  HMMA.16816.F32.BF16 R120, R132.reuse, R138, R120 ;  /* 0x0000008a8478723c */ /* 0x040fe20000041878 */
[----:B------:R-:W1:Y:S07]  /*29700*/  LDSM.16.MT88.4 R136, [R216+0x11800] ;  /* 0x01180000d888783b */ /* 0x000e6e0000004200 */
[C---:B--2---:R-:W-:Y:S07]  /*29710*/  HMMA.16816.F32.BF16 R124, R132.reuse, R140, R124 ;  /* 0x0000008c847c723c */ /* 0x044fee000004187c */
        /* <DEDUP_REMOVED lines=14> */
[----:B------:R-:W2:Y:S07]  /*29800*/  LDSM.16.MT88.4 R4, [R216+0x13800] ;  /* 0x01380000d804783b */ /* 0x000eae0000004200 */
[C---:B------:R-:W-:Y:S07]  /*29810*/  HMMA.16816.F32.BF16 R156, R168.reuse, R158, R8 ;  /* 0x0000009ea89c723c */ /* 0x040fee0000041808 */
[----:B------:R-:W-:Y:S01]  /*29820*/  IMAD.MOV.U32 R9, RZ, RZ, R155 ;  /* 0x000000ffff097224 */ /* 0x000fe200078e009b */
[----:B------:R-:W-:Y:S04]  /*29830*/  MOV R10, R152 ;  /* 0x00000098000a7202 */ /* 0x000fe80000000f00 */
[----:B------:R-:W-:Y:S02]  /*29840*/  MOV R11, R153 ;  /* 0x00000099000b7202 */ /* 0x000fe40000000f00 */
[C---:B---3--:R-:W-:Y:S07]  /*29850*/  HMMA.16816.F32.BF16 R152, R168.reuse, R148, R12 ;  /* 0x00000094a898723c */ /* 0x048fee000004180c */
        /* <DEDUP_REMOVED lines=36> */
[----:B------:R-:W3:Y:S01]  /*29aa0*/  LDSM.16.MT88.4 R12, [R219+0x15800] ;  /* 0x01580000db0c783b */ /* 0x000ee20000004200 */
[C---:B------:R-:W-:Y:S04]  /*29ab0*/  HMMA.16816.F32.BF16 R48, R168.reuse, R182, R48 ;  /* 0x000000b6a830723c */ /* 0x040fe80000041830 */
[----:B------:R-:W-:Y:S02]  /*29ac0*/  MOV R181, R17 ;  /* 0x0000001100b57202 */ /* 0x000fe40000000f00 */
[----:B------:R-:W-:Y:S01]  /*29ad0*/  MOV R180, R18 ;  /* 0x0000001200b47202 */ /* 0x000fe20000000f00 */
[----:B------:R-:W-:Y:S01]  /*29ae0*/  LDSM.16.MT88.4 R20, [R216+0x15800] ;  /* 0x01580000d814783b */ /* 0x000fe20000004200 */
[C---:B--2---:R-:W-:Y:S04]  /*29af0*/  HMMA.16816.F32.BF16 R52, R168.reuse, R4, R52 ;  /* 0x00000004a834723c */ /* 0x044fe80000041834 */
[----:B------:R-:W-:Y:S02]  /*29b00*/  IMAD.MOV.U32 R183, RZ, RZ, R19 ;  /* 0x000000ffffb77224 */ /* 0x000fe400078e0013 */
[----:B------:R-:W-:Y:S01]  /*29b10*/  FADD.FTZ R197, R180, R197 ;  /* 0x000000c5b4c57221 */ /* 0x000fe20000010000 */
[----:B------:R-:W2:Y:S01]  /*29b20*/  LDSM.16.MT88.4 R16, [R217+0x15800] ;  /* 0x01580000d910783b */ /* 0x000ea20000004200 */
[C---:B------:R-:W-:Y:S04]  /*29b30*/  HMMA.16816.F32.BF16 R56, R168.reuse, R6, R56 ;  /* 0x00000006a838723c */ /* 0x040fe80000041838 */
[----:B------:R-:W-:Y:S03]  /*29b40*/  FADD.FTZ R0, R183, R0 ;  /* 0x00000000b7007221 */ /* 0x000fe60000010000 */
[----:B------:R-:W4:Y:S01]  /*29b50*/  LDSM.16.MT88.4 R4, [R217+0x17800] ;  /* 0x01780000d904783b */ /* 0x000f220000004200 */
[C---:B-1----:R-:W-:Y:S04]  /*29b60*/  HMMA.16816.F32.BF16 R60, R168.reuse, R8, R60 ;  /* 0x00000008a83c723c */ /* 0x042fe8000004183c */
[----:B------:R-:W-:Y:S02]  /*29b70*/  FADD.FTZ R2, R181, R0 ;  /* 0x00000000b5027221 */ /* 0x000fe40000010000 */
[----:B------:R-:W-:Y:S02]  /*29b80*/  FADD.FTZ R0, R178, R197 ;  /* 0x000000c5b2007221 */ /* 0x000fe40000010000 */
[C---:B------:R-:W-:Y:S01]  /*29b90*/  HMMA.16816.F32.BF16 R64, R168.reuse, R10, R64 ;  /* 0x0000000aa840723c */ /* 0x040fe20000041840 */
[----:B------:R-:W1:Y:S03]  /*29ba0*/  LDSM.16.MT88.4 R8, [R216+0x17800] ;  /* 0x01780000d808783b */ /* 0x000e660000004200 */
        /* <DEDUP_REMOVED lines=26> */
[C---:B----4-:R-:W-:Y:S08]  /*29d50*/  HMMA.16816.F32.BF16 R108, R168.reuse, R4, R108 ;  /* 0x00000004a86c723c */ /* 0x050ff0000004186c */
[C---:B------:R-:W-:Y:S08]  /*29d60*/  HMMA.16816.F32.BF16 R112, R168.reuse, R6, R112 ;  /* 0x00000006a870723c */ /* 0x040ff00000041870 */
[C---:B-1----:R-:W-:Y:S08]  /*29d70*/  HMMA.16816.F32.BF16 R116, R168.reuse, R8, R116 ;  /* 0x00000008a874723c */ /* 0x042ff00000041874 */
[C---:B------:R-:W-:Y:S08]  /*29d80*/  HMMA.16816.F32.BF16 R120, R168.reuse, R10, R120 ;  /* 0x0000000aa878723c */ /* 0x040ff00000041878 */
[C---:B---3--:R-:W-:Y:S08]  /*29d90*/  HMMA.16816.F32.BF16 R124, R168.reuse, R12, R124 ;  /* 0x0000000ca87c723c */ /* 0x048ff0000004187c */
[----:B------:R-:W-:Y:S01]  /*29da0*/  HMMA.16816.F32.BF16 R128, R168, R14, R128 ;  /* 0x0000000ea880723c */ /* 0x000fe20000041880 */
[----:B------:R-:W-:-:S07]  /*29db0*/  @P0 BRA `(.L_x_8836) ;  /* 0xffffa06000000947 */ /* 0x000fce000383ffff */
.L_x_8827:
        /* <DEDUP_REMOVED lines=11> */
.L_x_8855:
[----:B---3--:R-:W-:Y:S01]  /*29e70*/  FADD.FTZ R2, R2, R251 ;  /* 0x000000fb02027221 */ /* 0x008fe20000010000 */
[----:B------:R-:W-:Y:S05]  /*29e80*/  BRA.DIV ~URZ, `(.L_x_8838) ;  /* 0x00001e827f007947 */ /* 0x000fea000b800000 */
[----:B------:R-:W3:Y:S04]  /*29e90*/  SHFL.BFLY PT, R6, R250, 0x2, 0x1f ;  /* 0x0c401f00fa067f89 */ /* 0x000ee800000e0000 */
[----:B------:R-:W4:Y:S01]  /*29ea0*/  SHFL.BFLY PT, R7, R2, 0x1, 0x1f ;  /* 0x0c201f0002077f89 */ /* 0x000f2200000e0000 */
[----:B---3--:R-:W-:Y:S02]  /*29eb0*/  FADD.FTZ R250, R6, R250 ;  /* 0x000000fa06fa7221 */ /* 0x008fe40000010000 */
[----:B----4-:R-:W-:-:S03]  /*29ec0*/  FADD.FTZ R2, R2, R7 ;  /* 0x0000000702027221 */ /* 0x010fc60000010000 */
[----:B------:R3:W4:Y:S04]  /*29ed0*/  SHFL.BFLY PT, R6, R250, 0x1, 0x1f ;  /* 0x0c201f00fa067f89 */ /* 0x00072800000e0000 */
.L_x_8856:
        /* <DEDUP_REMOVED lines=331> */
.L_x_8840:
[----:B-12-4-:R-:W-:Y:S05]  /*2b390*/  BSYNC B0 ;  /* 0x0000000000007941 */ /* 0x016fea0003800000 */
.L_x_8839:
        /* <DEDUP_REMOVED lines=25> */
.L_x_8842:
[----:B------:R-:W-:Y:S05]  /*2b530*/  BSYNC B0 ;  /* 0x0000000000007941 */ /* 0x000fea0003800000 */
.L_x_8841:
        /* <DEDUP_REMOVED lines=15> */
.L_x_8844:
[----:B------:R-:W-:Y:S05]  /*2b630*/  BSYNC B0 ;  /* 0x0000000000007941 */ /* 0x000fea0003800000 */
.L_x_8843:
        /* <DEDUP_REMOVED lines=15> */
.L_x_8846:
[----:B------:R-:W-:Y:S05]  /*2b730*/  BSYNC B0 ;  /* 0x0000000000007941 */ /* 0x000fea0003800000 */
.L_x_8845:
        /* <DEDUP_REMOVED lines=15> */
.L_x_8848:
[----:B------:R-:W-:Y:S05]  /*2b830*/  BSYNC B0 ;  /* 0x0000000000007941 */ /* 0x000fea0003800000 */
.L_x_8847:
        /* <DEDUP_REMOVED lines=15> */
.L_x_8850:
[----:B------:R-:W-:Y:S05]  /*2b930*/  BSYNC B0 ;  /* 0x0000000000007941 */ /* 0x000fea0003800000 */
.L_x_8849:
        /* <DEDUP_REMOVED lines=15> */
.L_x_8852:
[----:B------:R-:W-:Y:S05]  /*2ba30*/  BSYNC B0 ;  /* 0x0000000000007941 */ /* 0x000fea0003800000 */
.L_x_8851:
        /* <DEDUP_REMOVED lines=15> */
.L_x_8854:
[----:B------:R-:W-:Y:S05]  /*2bb30*/  BSYNC B0 ;  /* 0x0000000000007941 */ /* 0x000fea0003800000 */
.L_x_8853:
[----:B------:R-:W-:Y:S01]  /*2bb40*/  IADD3 R10, R10, 0x38, RZ ;  /* 0x000000380a0a7810 */ /* 0x000fe20007ffe0ff */
[----:B------:R-:W-:-:S02]  /*2bb50*/  IMAD.MOV.U32 R2, RZ, RZ, R233 ;  /* 0x000000ffff027224 */ /* 0x000fc400078e00e9 */
[----:B------:R-:W-:Y:S01]  /*2bb60*/  IMAD.MOV.U32 R3, RZ, RZ, 0x0 ;  /* 0x00000000ff037424 */ /* 0x000fe200078e00ff */
[----:B------:R-:W-:-:S13]  /*2bb70*/  ISETP.GE.AND P0, PT, R10, R234, PT ;  /* 0x000000ea0a00720c */ /* 0x000fda0003f06270 */
[----:B------:R-:W-:Y:S05]  /*2bb80*/  @P0 RET.REL.NODEC R2 `(_ZN5flash24flash_fwd_splitkv_kernelI23Flash_fwd_kernel_traitsILi256ELi64ELi64ELi4ELb0ELb0EN7cutlass10bfloat16_tE19Flash_kernel_traitsILi256ELi64ELi64ELi4ES3_EELb0ELb1ELb1ELb0ELb0ELb1ELb1ELb1EEEvNS_16Flash_fwd_paramsE) ;  /* 0xfffd447002000950 */ /* 0x000fea0003c3ffff */
        /* <DEDUP_REMOVED lines=12> */
[----:B------:R-:W-:Y:S05]  /*2bc50*/  @P0 RET.REL.NODEC R2 `(_ZN5flash24flash_fwd_splitkv_kernelI23Flash_fwd_kernel_traitsILi256ELi64ELi64ELi4ELb0ELb0EN7cutlass10bfloat16_tE19Flash_kernel_traitsILi256ELi64ELi64ELi4ES3_EELb0ELb1ELb1ELb0ELb0ELb1ELb1ELb1EEEvNS_16Flash_fwd_paramsE) ;  /* 0xfffd43a002000950 */ /* 0x000fea0003c3ffff */
[----:B------:R-:W-:Y:S01]  /*2bc60*/  MOV R2, R233 ;  /* 0x000000e900027202 */ /* 0x000fe20000000f00 */
[----:B------:R-:W-:Y:S01]  /*2bc70*/  ULDC.64 UR4, c[0x0][0x118] ;  /* 0x0000460000047ab9 */ /* 0x000fe20000000a00 */
[----:B------:R-:W-:Y:S01]  /*2bc80*/  MOV R3, 0x0 ;  /* 0x0000000000037802 */ /* 0x000fe20000000f00 */
[----:B------:R1:W-:Y:S03]  /*2bc90*/  ST.E.128 [R6.64+0xe300], R16 ;  /* 0x00e3001006007985 */ /* 0x0003e6000c101d04 */
[----:B------:R-:W-:Y:S05]  /*2bca0*/  RET.REL.NODEC R2 `(_ZN5flash24flash_fwd_splitkv_kernelI23Flash_fwd_kernel_traitsILi256ELi64ELi64ELi4ELb0ELb0EN7cutlass10bfloat16_tE19Flash_kernel_traitsILi256ELi64ELi64ELi4ES3_EELb0ELb1ELb1ELb0ELb0ELb1ELb1ELb1EEEvNS_16Flash_fwd_paramsE) ;  /* 0xfffd435002007950 */ /* 0x000fea0003c3ffff */
.L_x_8837:
[----:B------:R-:W-:Y:S01]  /*2bcb0*/  IMAD.MOV.U32 R10, RZ, RZ, R251 ;  /* 0x000000ffff0a7224 */ /* 0x000fe200078e00fb */
[----:B------:R-:W-:-:S02]  /*2bcc0*/  MOV R9, 0x2 ;  /* 0x0000000200097802 */ /* 0x000fc40000000f00 */
[----:B------:R-:W-:Y:S02]  /*2bcd0*/  MOV R7, 0x2bcf0 ;  /* 0x0002bcf000077802 */ /* 0x000fe40000000f00 */
[----:B-1---5:R-:W-:Y:S05]  /*2bce0*/  CALL.REL.NOINC `($__internal_37_$__cuda_sm70_shflsync_bfly_p) ;  /* 0x0000012000007944 */ /* 0x022fea0003c00000 */
[----:B------:R-:W-:Y:S01]  /*2bcf0*/  MOV R2, R9 ;  /* 0x0000000900027202 */ /* 0x000fe20000000f00 */
[----:B------:R-:W-:Y:S05]  /*2bd00*/  BRA `(.L_x_8855) ;  /* 0xffffe16000007947 */ /* 0x000fea000383ffff */
.L_x_8838:
[----:B------:R-:W-:Y:S01]  /*2bd10*/  IMAD.MOV.U32 R10, RZ, RZ, R2 ;  /* 0x000000ffff0a7224 */ /* 0x000fe200078e0002 */
[----:B------:R-:W-:Y:S02]  /*2bd20*/  MOV R9, 0x1 ;  /* 0x0000000100097802 */ /* 0x000fe40000000f00 */
[----:B------:R-:W-:Y:S02]  /*2bd30*/  MOV R7, 0x2bd50 ;  /* 0x0002bd5000077802 */ /* 0x000fe40000000f00 */
[----:B-12--5:R-:W-:Y:S05]  /*2bd40*/  CALL.REL.NOINC `($__internal_37_$__cuda_sm70_shflsync_bfly_p) ;  /* 0x000000c000007944 */ /* 0x026fea0003c00000 */
[----:B------:R-:W-:Y:S01]  /*2bd50*/  FADD.FTZ R2, R2, R9 ;  /* 0x0000000902027221 */ /* 0x000fe20000010000 */
[----:B------:R-:W-:Y:S02]  /*2bd60*/  MOV R10, R250 ;  /* 0x000000fa000a7202 */ /* 0x000fe40000000f00 */
[----:B------:R-:W-:Y:S02]  /*2bd70*/  MOV R9, 0x2 ;  /* 0x0000000200097802 */ /* 0x000fe40000000f00 */
[----:B------:R-:W-:Y:S02]  /*2bd80*/  MOV R7, 0x2bda0 ;  /* 0x0002bda000077802 */ /* 0x000fe40000000f00 */
[----:B------:R-:W-:Y:S05]  /*2bd90*/  CALL.REL.NOINC `($__internal_37_$__cuda_sm70_shflsync_bfly_p) ;  /* 0x0000007000007944 */ /* 0x000fea0003c00000 */
[----:B------:R-:W-:Y:S01]  /*2bda0*/  FADD.FTZ R250, R250, R9 ;  /* 0x00000009fafa7221 */ /* 0x000fe20000010000 */
[----:B------:R-:W-:-:S02]  /*2bdb0*/  MOV R9, 0x1 ;  /* 0x0000000100097802 */ /* 0x000fc40000000f00 */
[----:B------:R-:W-:Y:S02]  /*2bdc0*/  MOV R7, 0x2bdf0 ;  /* 0x0002bdf000077802 */ /* 0x000fe40000000f00 */
[----:B------:R-:W-:Y:S02]  /*2bdd0*/  MOV R10, R250 ;  /* 0x000000fa000a7202 */ /* 0x000fe40000000f00 */
[----:B------:R-:W-:Y:S05]  /*2bde0*/  CALL.REL.NOINC `($__internal_37_$__cuda_sm70_shflsync_bfly_p) ;  /* 0x0000002000007944 */ /* 0x000fea0003c00000 */
[----:B------:R-:W-:Y:S01]  /*2bdf0*/  MOV R6, R9 ;  /* 0x0000000900067202 */ /* 0x000fe20000000f00 */
[----:B------:R-:W-:Y:S05]  /*2be00*/  BRA `(.L_x_8856) ;  /* 0xffffe0d000007947 */ /* 0x000fea000383ffff */
        .weak           $__internal_37_$__cuda_sm70_shflsync_bfly_p
        .type           $__internal_37_$__cuda_sm70_shflsync_bfly_p,@function
        .size           $__internal_37_$__cuda_sm70_shflsync_bfly_p,(.L_x_8919 - $__internal_37_$__cuda_sm70_shflsync_bfly_p)
$__internal_37_$__cuda_sm70_shflsync_bfly_p:
[----:B------:R-:W-:Y:S04]  /*2be10*/  WARPSYNC R6 ;  /* 0x0000000600007348 */ /* 0x000fe80003800000 */
[----:B------:R1:W2:Y:S01]  /*2be20*/  SHFL.BFLY PT, R9, R10, R9, R8 ;  /* 0x0c0000090a097389 */ /* 0x0002a200000e0008 */
[----:B------:R-:W-:Y:S02]  /*2be30*/  MOV R11, 0x0 ;  /* 0x00000000000b7802 */ /* 0x000fe40000000f00 */
[----:B-1----:R-:W-:-:S04]  /*2be40*/  MOV R10, R7 ;  /* 0x00000007000a7202 */ /* 0x002fc80000000f00 */
[----:B--2---:R-:W-:Y:S05]  /*2be50*/  RET.REL.NODEC R10 `(_ZN5flash24flash_fwd_splitkv_kernelI23Flash_fwd_kernel_traitsILi256ELi64ELi64ELi4ELb0ELb0EN7cutlass10bfloat16_tE19Flash_kernel_traitsILi256ELi64ELi64ELi4ES3_EELb0ELb1ELb1ELb0ELb0ELb1ELb1ELb1EEEvNS_16Flash_fwd_paramsE) ;  /* 0xfffd41a00a007950 */ /* 0x004fea0003c3ffff */
.L_x_8857:
        /* <DEDUP_REMOVED lines=10> */
.L_x_8919:


//--------------------- .nv.shared._ZN5flash32flash_fwd_splitkv_combine_kernelI23Flash_fwd_kernel_traitsILi256ELi64ELi64ELi4ELb0ELb0EN7cutlass10bfloat16_tE19Flash_kernel_traitsILi256ELi64ELi64ELi4ES3_EELi4ELi7ELb0EEEvNS_16Flash_fwd_paramsE --------------------------
	.section	.nv.shared._ZN5flash32flash_fwd_splitkv_combine_kernelI23Flash_fwd_kernel_traitsILi256ELi64ELi64ELi4ELb0ELb0EN7cutlass10bfloat16_tE19Flash_kernel_traitsILi256ELi64ELi64ELi4ES3_EELi4ELi7ELb0EEEvNS_16Flash_fwd_paramsE,"aw",@nobits
	.sectionflags	@""
	.align	16
.nv.shared._ZN5flash32flash_fwd_splitkv_combine_kernelI23Flash_fwd_kernel_traitsILi256ELi64ELi64ELi4ELb0ELb0EN7cutlass10bfloat16_tE19Flash_kernel_traitsILi256ELi64ELi64ELi4ES3_EELi4ELi7ELb0EEEvNS_16Flash_fwd_paramsE:
	.zero		2560


//--------------------- .nv.global                --------------------------
	.section	.nv.global,"aw",@nobits
.nv.global:
	.type		_ZN72_INTERNAL_056383cb_36_flash_fwd_split_hdim256_bf16_sm80_cu_6987f922_28534cute1_E,@object
	.size		_ZN72_INTERNAL_056383cb_36_flash_fwd_split_hdim256_bf16_sm80_cu_6987f922_28534cute1_E,(_ZN72_INTERNAL_056383cb_36_flash_fwd_split_hdim256_bf16_sm80_cu_6987f922_28534cuda3std3__45__cpo6cbeginE - _ZN72_INTERNAL_056383cb_36_flash_fwd_split_hdim256_bf16_sm80_cu_6987f922_28534cute1_E)
_ZN72_INTERNAL_056383cb_36_flash_fwd_split_hdim256_bf16_sm80_cu_6987f922_28534cute1_E:
	.zero		1
	.type		_ZN72_INTERNAL_056383cb_36_flash_fwd_split_hdim256_bf16_sm80_cu_6987f922_28534cuda3std3__45__cpo6cbeginE,@object
	.size		_ZN72_INTERNAL_056383cb_36_flash_fwd_split_hdim256_bf16_sm80_cu_6987f922_28534cuda3std3__45__cpo6cbeginE,(_ZN72_INTERNAL_056383cb_36_flash_fwd_split_hdim256_bf16_sm80_cu_6987f922_28534cuda3std3__48in_placeE - _ZN72_INTERNAL_056383cb_36_flash_fwd_split_hdim256_bf16_sm80_cu_6987f922_28534cuda3std3__45__cpo6cbeginE)
_ZN72_INTERNAL_056383cb_36_flash_fwd_split_hdim256_bf16_sm80_cu_6987f922_28534cuda3std3__45__cpo6cbeginE:
	.zero		1
	.type		_ZN72_INTERNAL_056383cb_36_flash_fwd_split_hdim256_bf16_sm80_cu_6987f922_28534cuda3std3__48in_placeE,@object
	.size		_ZN72_INTERNAL_056383cb_36_flash_fwd_split_hdim256_bf16_sm80_cu_6987f922_28534cuda3std3__48in_placeE,(_ZN72_INTERNAL_056383cb_36_flash_fwd_split_hdim256_bf16_sm80_cu_6987f922_28534cuda3std6ranges3__45__cpo9iter_moveE - _ZN72_INTERNAL_056383cb_36_flash_fwd_split_hdim256_bf16_sm80_cu_6987f922_28534cuda3std3__48in_placeE)
_ZN72_INTERNAL_056383cb_36_flash_fwd_split_hdim256_bf16_sm80_cu_6987f922_28534cuda3std3__48in_placeE:
	.zero		1
	.type		_ZN72_INTERNAL_056383cb_36_flash_fwd_split_hdim256_bf16_sm80_cu_6987f922_28534cuda3std6ranges3__45__cpo9iter_moveE,@object
	.size		_ZN72_INTERNAL_056383cb_36_flash_fwd_split_hdim256_bf16_sm80_cu_6987f922_28534cuda3std6ranges3__45__cpo9iter_moveE,(_ZN72_INTERNAL_056383cb_36_flash_fwd_split_hdim256_bf16_sm80_cu_6987f922_28534cuda3std3__45__cpo5beginE - _ZN72_INTERNAL_056383cb_36_flash_fwd_split_hdim256_bf16_sm80_cu_6987f922_28534cuda3std6ranges3__45__cpo9iter_moveE)
_ZN72_INTERNAL_056383cb_36_flash_fwd_split_hdim256_bf16_sm80_cu_6987f922_28534cuda3std6ranges3__45__cpo9iter_moveE:
	.zero		1
	.type		_ZN72_INTERNAL_056383cb_36_flash_fwd_split_hdim256_bf16_sm80_cu_6987f922_28534cuda3std3__45__cpo5beginE,@object
	.size		_ZN72_INTERNAL_056383cb_36_flash_fwd_split_hdim256_bf16_sm80_cu_6987f922_28534cuda3std3__45__cpo5beginE,(_ZN72_INTERNAL_056383cb_36_flash_fwd_split_hdim256_bf16_sm80_cu_6987f922_28534cuda3std3__474_GLOBAL__N__056383cb_36_flash_fwd_split_hdim256_bf16_sm80_cu_6987f922_28536ignoreE - _ZN72_INTERNAL_056383cb_36_flash_fwd_split_hdim256_bf16_sm80_cu_6987f922_28534cuda3std3__45__cpo5beginE)
_ZN72_INTERNAL_056383cb_36_flash_fwd_split_hdim256_bf16_sm80_cu_6987f922_28534cuda3std3__45__cpo5beginE:
	.zero		1
	.type		_ZN72_INTERNAL_056383cb_36_flash_fwd_split_hdim256_bf16_sm80_cu_6987f922_28534cuda3std3__474_GLOBAL__N__056383cb_36_flash_fwd_split_hdim256_bf16_sm80_cu_6987f922_28536ignoreE,@object
	.size		_ZN72_INTERNAL_056383cb_36_flash_fwd_split_hdim256_bf16_sm80_cu_6987f922_28534cuda3std3__474_GLOBAL__N__056383cb_36_flash_fwd_split_hdim256_bf16_sm80_cu_6987f922_28536ignoreE,(_ZN72_INTERNAL_056383cb_36_flash_fwd_split_hdim256_bf16_sm80_cu_6987f922_28534cute7productE - _ZN72_INTERNAL_056383cb_36_flash_fwd_split_hdim256_bf16_sm80_cu_6987f922_28534cuda3std3__474_GLOBAL__N__056383cb_36_flash_fwd_split_hdim256_bf16_sm80_cu_6987f922_28536ignoreE)
_ZN72_INTERNAL_056383cb_36_flash_fwd_split_hdim256_bf16_sm80_cu_6987f922_28534cuda3std3__474_GLOBAL__N__056383cb_36_flash_fwd_split_hdim256_bf16_sm80_cu_6987f922_28536ignoreE:
	.zero		1
	.type		_ZN72_INTERNAL_056383cb_36_flash_fwd_split_hdim256_bf16_sm80_cu_6987f922_28534cute7productE,@object
	.size		_ZN72_INTERNAL_056383cb_36_flash_fwd_split_hdim256_bf16_sm80_cu_6987f922_28534cute7productE,(_ZN72_INTERNAL_056383cb_36_flash_fwd_split_hdim256_bf16_sm80_cu_6987f922_28534cuda3std3__45__cpo3endE - _ZN72_INTERNAL_056383cb_36_flash_fwd_split_hdim256_bf16_sm80_cu_6987f922_28534cute7productE)
_ZN72_INTERNAL_056383cb_36_flash_fwd_split_hdim256_bf16_sm80_cu_6987f922_28534cute7productE:
	.zero		1
	.type		_ZN72_INTERNAL_056383cb_36_flash_fwd_split_hdim256_bf16_sm80_cu_6987f922_28534cuda3std3__45__cpo3endE,@object
	.size		_ZN72_INTERNAL_056383cb_36_flash_fwd_split_hdim256_bf16_sm80_cu_6987f922_28534cuda3std3__45__cpo3endE,(_ZN72_INTERNAL_056383cb_36_flash_fwd_split_hdim256_bf16_sm80_cu_6987f922_28534cuda3std3__419piecewise_constructE - _ZN72_INTERNAL_056383cb_36_flash_fwd_split_hdim256_bf16_sm80_cu_6987f922_28534cuda3std3__45__cpo3endE)
_ZN72_INTERNAL_056383cb_36_flash_fwd_split_hdim256_bf16_sm80_cu_6987f922_28534cuda3std3__45__cpo3endE:
	.zero		1
	.type		_ZN72_INTERNAL_056383cb_36_flash_fwd_split_hdim256_bf16_sm80_cu_6987f922_28534cuda3std3__419piecewise_constructE,@object
	.size		_ZN72_INTERNAL_056383cb_36_flash_fwd_split_hdim256_bf16_sm80_cu_6987f922_28534cuda3std3__419piecewise_constructE,(_ZN72_INTERNAL_056383cb_36_flash_fwd_split_hdim256_bf16_sm80_cu_6987f922_28534cuda3std3__45__cpo4cendE - _ZN72_INTERNAL_056383cb_36_flash_fwd_split_hdim256_bf16_sm80_cu_6987f922_28534cuda3std3__419piecewise_constructE)
_ZN72_INTERNAL_056383cb_36_flash_fwd_split_hdim256_bf16_sm80_cu_6987f922_28534cuda3std3__419piecewise_constructE:
	.zero		1
	.type		_ZN72_INTERNAL_056383cb_36_flash_fwd_split_hdim256_bf16_sm80_cu_6987f922_28534cuda3std3__45__cpo4cendE,@object
	.size		_ZN72_INTERNAL_056383cb_36_flash_fwd_split_hdim256_bf16_sm80_cu_6987f922_28534cuda3std3__45__cpo4cendE,(_ZN72_INTERNAL_056383cb_36_flash_fwd_split_hdim256_bf16_sm80_cu_6987f922_28534cuda3std6ranges3__45__cpo4swapE - _ZN72_INTERNAL_056383cb_36_flash_fwd_split_hdim256_bf16_sm80_cu_6987f922_28534cuda3std3__45__cpo4cendE)
_ZN72_INTERNAL_056383cb_36_flash_fwd_split_hdim256_bf16_sm80_cu_6987f922_28534cuda3std3__45__cpo4cendE:
	.zero		1
	.type		_ZN72_INTERNAL_056383cb_36_flash_fwd_split_hdim256_bf16_sm80_cu_6987f922_28534cuda3std6ranges3__45__cpo4swapE,@object
	.size		_ZN72_INTERNAL_056383cb_36_flash_fwd_split_hdim256_bf16_sm80_cu_6987f922_28534cuda3std6ranges3__45__cpo4swapE,(.L_7 - _ZN72_INTERNAL_056383cb_36_flash_fwd_split_hdim256_bf16_sm80_cu_6987f922_28534cuda3std6ranges3__45__cpo4swapE)
_ZN72_INTERNAL_056383cb_36_flash_fwd_split_hdim256_bf16_sm80_cu_6987f922_28534cuda3std6ranges3__45__cpo4swapE:
	.zero		1
.L_7:


//--------------------- .nv.shared._ZN5flash32flash_fwd_splitkv_combine_kernelI23Flash_fwd_kernel_traitsILi256ELi64ELi64ELi4ELb0ELb0EN7cutlass10bfloat16_tE19Flash_kernel_traitsILi256ELi64ELi64ELi4ES3_EELi4ELi6ELb0EEEvNS_16Flash_fwd_paramsE --------------------------
	.section	.nv.shared._ZN5flash32flash_fwd_splitkv_combine_kernelI23Flash_fwd_kernel_traitsILi256ELi64ELi64ELi4ELb0ELb0EN7cutlass10bfloat16_tE19Flash_kernel_traitsILi256ELi64ELi64ELi4ES3_EELi4ELi6ELb0EEEvNS_16Flash_fwd_paramsE,"aw",@nobits
	.sectionflags	@""
	.align	16
.nv.shared._ZN5flash32flash_fwd_splitkv_combine_kernelI23Flash_fwd_kernel_traitsILi256ELi64ELi64ELi4ELb0ELb0EN7cutlass10bfloat16_tE19Flash_kernel_traitsILi256ELi64ELi64ELi4ES3_EELi4ELi6ELb0EEEvNS_16Flash_fwd_paramsE:
	.zero		1280


//--------------------- .nv.shared._ZN5flash32flash_fwd_splitkv_combine_kernelI23Flash_fwd_kernel_traitsILi256ELi64ELi64ELi4ELb0ELb0EN7cutlass10bfloat16_tE19Flash_kernel_traitsILi256ELi64ELi64ELi4ES3_EELi4ELi5ELb0EEEvNS_16Flash_fwd_paramsE --------------------------
	.section	.nv.shared._ZN5flash32flash_fwd_splitkv_combine_kernelI23Flash_fwd_kernel_traitsILi256ELi64ELi64ELi4ELb0ELb0EN7cutlass10bfloat16_tE19Flash_kernel_traitsILi256ELi64ELi64ELi4ES3_EELi4ELi5ELb0EEEvNS_16Flash_fwd_paramsE,"aw",@nobits
	.sectionflags	@""
	.align	16
.nv.shared._ZN5flash32flash_fwd_splitkv_combine_kernelI23Flash_fwd_kernel_traitsILi256ELi64ELi64ELi4ELb0ELb0EN7cutlass10bfloat16_tE19Flash_kernel_traitsILi256ELi64ELi64ELi4ES3_EELi4ELi5ELb0EEEvNS_16Flash_fwd_paramsE:
	.zero		640


//--------------------- .nv.shared._ZN5flash32flash_fwd_splitkv_combine_kernelI23Flash_fwd_kernel_traitsILi256ELi64ELi64ELi4ELb0ELb0EN7cutlass10bfloat16_tE19Flash_kernel_traitsILi256ELi64ELi64ELi4ES3_EELi4ELi4ELb0EEEvNS_16Flash_fwd_paramsE --------------------------
	.section	.nv.shared._ZN5flash32flash_fwd_splitkv_combine_kernelI23Flash_fwd_kernel_traitsILi256ELi64ELi64ELi4ELb0ELb0EN7cutlass10bfloat16_tE19Flash_kernel_traitsILi256ELi64ELi64ELi4ES3_EELi4ELi4ELb0EEEvNS_16Flash_fwd_paramsE,"aw",@nobits
	.sectionflags	@""
	.align	16
.nv.shared._ZN5flash32flash_fwd_splitkv_combine_kernelI23Flash_fwd_kernel_traitsILi256ELi64ELi64ELi4ELb0ELb0EN7cutlass10bfloat16_tE19Flash_kernel_traitsILi256ELi64ELi64ELi4ES3_EELi4ELi4ELb0EEEvNS_16Flash_fwd_paramsE:
	.zero		320


//--------------------- .nv.shared._ZN5flash32flash_fwd_splitkv_combine_kernelI23Flash_fwd_kernel_traitsILi256ELi64ELi64ELi4ELb0ELb0EN7cutlass10bfloat16_tE19Flash_kernel_traitsILi256ELi64ELi64ELi4ES3_EELi4ELi3ELb0EEEvNS_16Flash_fwd_paramsE --------------------------
	.section	.nv.shared._ZN5flash32flash_fwd_splitkv_combine_kernelI23Flash_fwd_kernel_traitsILi256ELi64ELi64ELi4ELb0ELb0EN7cutlass10bfloat16_tE19Flash_kernel_traitsILi256ELi64ELi64ELi4ES3_EELi4ELi3ELb0EEEvNS_16Flash_fwd_paramsE,"aw",@nobits
	.sectionflags	@""
	.align	16
.nv.shared._ZN5flash32flash_fwd_splitkv_combine_kernelI23Flash_fwd_kernel_traitsILi256ELi64ELi64ELi4ELb0ELb0EN7cutlass10bfloat16_tE19Flash_kernel_traitsILi256ELi64ELi64ELi4ES3_EELi4ELi3ELb0EEEvNS_16Flash_fwd_paramsE:
	.zero		160


//--------------------- .nv.shared._ZN5flash32flash_fwd_splitkv_combine_kernelI23Flash_fwd_kernel_traitsILi256ELi64ELi64ELi4ELb0ELb0EN7cutlass10bfloat16_tE19Flash_kernel_traitsILi256ELi64ELi64ELi4ES3_EELi4ELi2ELb0EEEvNS_16Flash_fwd_paramsE --------------------------
	.section	.nv.shared._ZN5flash32flash_fwd_splitkv_combine_kernelI23Flash_fwd_kernel_traitsILi256ELi64ELi64ELi4ELb0ELb0EN7cutlass10bfloat16_tE19Flash_kernel_traitsILi256ELi64ELi64ELi4ES3_EELi4ELi2ELb0EEEvNS_16Flash_fwd_paramsE,"aw",@nobits
	.sectionflags	@""
	.align	16
.nv.shared._ZN5flash32flash_fwd_splitkv_combine_kernelI23Flash_fwd_kernel_traitsILi256ELi64ELi64ELi4ELb0ELb0EN7cutlass10bfloat16_tE19Flash_kernel_traitsILi256ELi64ELi64ELi4ES3_EELi4ELi2ELb0EEEvNS_16Flash_fwd_paramsE:
	.zero		80


//--------------------- .nv.shared._ZN5flash32flash_fwd_splitkv_combine_kernelI23Flash_fwd_kernel_traitsILi256ELi64ELi64ELi4ELb0ELb0EN7cutlass10bfloat16_tE19Flash_kernel_traitsILi256ELi64ELi64ELi4ES3_EELi4ELi1ELb0EEEvNS_16Flash_fwd_paramsE --------------------------
	.section	.nv.shared._ZN5flash32flash_fwd_splitkv_combine_kernelI23Flash_fwd_kernel_traitsILi256ELi64ELi64ELi4ELb0ELb0EN7cutlass10bfloat16_tE19Flash_kernel_traitsILi256ELi64ELi64ELi4ES3_EELi4ELi1ELb0EEEvNS_16Flash_fwd_paramsE,"aw",@nobits
	.sectionflags	@""
	.align	16
.nv.shared._ZN5flash32flash_fwd_splitkv_combine_kernelI23Flash_fwd_kernel_traitsILi256ELi64ELi64ELi4ELb0ELb0EN7cutlass10bfloat16_tE19Flash_kernel_traitsILi256ELi64ELi64ELi4ES3_EELi4ELi1ELb0EEEvNS_16Flash_fwd_paramsE:
	.zero		48


//--------------------- .nv.shared._ZN5flash32flash_fwd_splitkv_combine_kernelI23Flash_fwd_kernel_traitsILi256ELi64ELi64ELi4ELb0ELb0EN7cutlass10bfloat16_tE19Flash_kernel_traitsILi256ELi64ELi64ELi4ES3_EELi4ELi7ELb1EEEvNS_16Flash_fwd_paramsE --------------------------
	.section	.nv.shared._ZN5flash32flash_fwd_splitkv_combine_kernelI23Flash_fwd_kernel_traitsILi256ELi64ELi64ELi4ELb0ELb0EN7cutlass10bfloat16_tE19Flash_kernel_traitsILi256ELi64ELi64ELi4ES3_EELi4ELi7ELb1EEEvNS_16Flash_fwd_paramsE,"aw",@nobits
	.sectionflags	@""
	.align	16
.nv.shared._ZN5flash32flash_fwd_splitkv_combine_kernelI23Flash_fwd_kernel_traitsILi256ELi64ELi64ELi4ELb0ELb0EN7cutlass10bfloat16_tE19Flash_kernel_traitsILi256ELi64ELi64ELi4ES3_EELi4ELi7ELb1EEEvNS_16Flash_fwd_paramsE:
	.zero		2560


//--------------------- .nv.shared._ZN5flash32flash_fwd_splitkv_combine_kernelI23Flash_fwd_kernel_traitsILi256ELi64ELi64ELi4ELb0ELb0EN7cutlass10bfloat16_tE19Flash_kernel_traitsILi256ELi64ELi64ELi4ES3_EELi4ELi6ELb1EEEvNS_16Flash_fwd_paramsE --------------------------
	.section	.nv.shared._ZN5flash32flash_fwd_splitkv_combine_kernelI23Flash_fwd_kernel_traitsILi256ELi64ELi64ELi4ELb0ELb0EN7cutlass10bfloat16_tE19Flash_kernel_traitsILi256ELi64ELi64ELi4ES3_EELi4ELi6ELb1EEEvNS_16Flash_fwd_paramsE,"aw",@nobits
	.sectionflags	@""
	.align	16
.nv.shared._ZN5flash32flash_fwd_splitkv_combine_kernelI23Flash_fwd_kernel_traitsILi256ELi64ELi64ELi4ELb0ELb0EN7cutlass10bfloat16_tE19Flash_kernel_traitsILi256ELi64ELi64ELi4ES3_EELi4ELi6ELb1EEEvNS_16Flash_fwd_paramsE:
	.zero		1280


//--------------------- .nv.shared._ZN5flash32flash_fwd_splitkv_combine_kernelI23Flash_fwd_kernel_traitsILi256ELi64ELi64ELi4ELb0ELb0EN7cutlass10bfloat16_tE19Flash_kernel_traitsILi256ELi64ELi64ELi4ES3_EELi4ELi5ELb1EEEvNS_16Flash_fwd_paramsE --------------------------
	.section	.nv.shared._ZN5flash32flash_fwd_splitkv_combine_kernelI23Flash_fwd_kernel_traitsILi256ELi64ELi64ELi4ELb0ELb0EN7cutlass10bfloat16_tE19Flash_kernel_traitsILi256ELi64ELi64ELi4ES3_EELi4ELi5ELb1EEEvNS_16Flash_fwd_paramsE,"aw",@nobits
	.sectionflags	@""
	.align	16
.nv.shared._ZN5flash32flash_fwd_splitkv_combine_kernelI23Flash_fwd_kernel_traitsILi256ELi64ELi64ELi4ELb0ELb0EN7cutlass10bfloat16_tE19Flash_kernel_traitsILi256ELi64ELi64ELi4ES3_EELi4ELi5ELb1EEEvNS_16Flash_fwd_paramsE:
	.zero		640


//--------------------- .nv.shared._ZN5flash32flash_fwd_splitkv_combine_kernelI23Flash_fwd_kernel_traitsILi256ELi64ELi64ELi4ELb0ELb0EN7cutlass10bfloat16_tE19Flash_kernel_traitsILi256ELi64ELi64ELi4ES3_EELi4ELi4ELb1EEEvNS_16Flash_fwd_paramsE --------------------------
	.section	.nv.shared._ZN5flash32flash_fwd_splitkv_combine_kernelI23Flash_fwd_kernel_traitsILi256ELi64ELi64ELi4ELb0ELb0EN7cutlass10bfloat16_tE19Flash_kernel_traitsILi256ELi64ELi64ELi4ES3_EELi4ELi4ELb1EEEvNS_16Flash_fwd_paramsE,"aw",@nobits
	.sectionflags	@""
	.align	16
.nv.shared._ZN5flash32flash_fwd_splitkv_combine_kernelI23Flash_fwd_kernel_traitsILi256ELi64ELi64ELi4ELb0ELb0EN7cutlass10bfloat16_tE19Flash_kernel_traitsILi256ELi64ELi64ELi4ES3_EELi4ELi4ELb1EEEvNS_16Flash_fwd_paramsE:
	.zero		320


//--------------------- .nv.shared._ZN5flash32flash_fwd_splitkv_combine_kernelI23Flash_fwd_kernel_traitsILi256ELi64ELi64ELi4ELb0ELb0EN7cutlass10bfloat16_tE19Flash_kernel_traitsILi256ELi64ELi64ELi4ES3_EELi4ELi3ELb1EEEvNS_16Flash_fwd_paramsE --------------------------
	.section	.nv.shared._ZN5flash32flash_fwd_splitkv_combine_kernelI23Flash_fwd_kernel_traitsILi256ELi64ELi64ELi4ELb0ELb0EN7cutlass10bfloat16_tE19Flash_kernel_traitsILi256ELi64ELi64ELi4ES3_EELi4ELi3ELb1EEEvNS_16Flash_fwd_paramsE,"aw",@nobits
	.sectionflags	@""
	.align	16
.nv.shared._ZN5flash32flash_fwd_splitkv_combine_kernelI23Flash_fwd_kernel_traitsILi256ELi64ELi64ELi4ELb0ELb0EN7cutlass10bfloat16_tE19Flash_kernel_traitsILi256ELi64ELi64ELi4ES3_EELi4ELi3ELb1EEEvNS_16Flash_fwd_paramsE:
	.zero		160


//--------------------- .nv.shared._ZN5flash32flash_fwd_splitkv_combine_kernelI23Flash_fwd_kernel_traitsILi256ELi64ELi64ELi4ELb0ELb0EN7cutlass10bfloat16_tE19Flash_kernel_traitsILi256ELi64ELi64ELi4ES3_EELi4ELi2ELb1EEEvNS_16Flash_fwd_paramsE --------------------------
	.section	.nv.shared._ZN5flash32flash_fwd_splitkv_combine_kernelI23Flash_fwd_kernel_traitsILi256ELi64ELi64ELi4ELb0ELb0EN7cutlass10bfloat16_tE19Flash_kernel_traitsILi256ELi64ELi64ELi4ES3_EELi4ELi2ELb1EEEvNS_16Flash_fwd_paramsE,"aw",@nobits
	.sectionflags	@""
	.align	16
.nv.shared._ZN5flash32flash_fwd_splitkv_combine_kernelI23Flash_fwd_kernel_traitsILi256ELi64ELi64ELi4ELb0ELb0EN7cutlass10bfloat16_tE19Flash_kernel_traitsILi256ELi64ELi64ELi4ES3_EELi4ELi2ELb1EEEvNS_16Flash_fwd_paramsE:
	.zero		80


//--------------------- .nv.shared._ZN5flash32flash_fwd_splitkv_combine_kernelI23Flash_fwd_kernel_traitsILi256ELi64ELi64ELi4ELb0ELb0EN7cutlass10bfloat16_tE19Flash_kernel_traitsILi256ELi64ELi64ELi4ES3_EELi4ELi1ELb1EEEvNS_16Flash_fwd_paramsE --------------------------
	.section	.nv.shared._ZN5flash32flash_fwd_splitkv_combine_kernelI23Flash_fwd_kernel_traitsILi256ELi64ELi64ELi4ELb0ELb0EN7cutlass10bfloat16_tE19Flash_kernel_traitsILi256ELi64ELi64ELi4ES3_EELi4ELi1ELb1EEEvNS_16Flash_fwd_paramsE,"aw",@nobits
	.sectionflags	@""
	.align	16
.nv.shared._ZN5flash32flash_fwd_splitkv_combine_kernelI23Flash_fwd_kernel_traitsILi256ELi64ELi64ELi4ELb0ELb0EN7cutlass10bfloat16_tE19Flash_kernel_traitsILi256ELi64ELi64ELi4ES3_EELi4ELi1ELb1EEEvNS_16Flash_fwd_paramsE:
	.zero		48


//--------------------- .nv.shared._ZN5flash24flash_fwd_splitkv_kernelI23Flash_fwd_kernel_traitsILi256ELi64ELi64ELi4ELb0ELb0EN7cutlass10bfloat16_tE19Flash_kernel_traitsILi256ELi64ELi64ELi4ES3_EELb0ELb0ELb0ELb0ELb0ELb0ELb0ELb0EEEvNS_16Flash_fwd_paramsE --------------------------
	.section	.nv.shared._ZN5flash24flash_fwd_splitkv_kernelI23Flash_fwd_kernel_traitsILi256ELi64ELi64ELi4ELb0ELb0EN7cutlass10bfloat16_tE19Flash_kernel_traitsILi256ELi64ELi64ELi4ES3_EELb0ELb0ELb0ELb0ELb0ELb0ELb0ELb0EEEvNS_16Flash_fwd_paramsE,"aw",@nobits
	.sectionflags	@""
	.align	16


//--------------------- .nv.shared._ZN5flash24flash_fwd_splitkv_kernelI23Flash_fwd_kernel_traitsILi256ELi64ELi64ELi4ELb0ELb0EN7cutlass10bfloat16_tE19Flash_kernel_traitsILi256ELi64ELi64ELi4ES3_EELb0ELb0ELb0ELb0ELb0ELb1ELb0ELb0EEEvNS_16Flash_fwd_paramsE --------------------------
	.section	.nv.shared._ZN5flash24flash_fwd_splitkv_kernelI23Flash_fwd_kernel_traitsILi256ELi64ELi64ELi4ELb0ELb0EN7cutlass10bfloat16_tE19Flash_kernel_traitsILi256ELi64ELi64ELi4ES3_EELb0ELb0ELb0ELb0ELb0ELb1ELb0ELb0EEEvNS_16Flash_fwd_paramsE,"aw",@nobits
	.sectionflags	@""
	.align	16


//--------------------- .nv.shared._ZN5flash24flash_fwd_splitkv_kernelI23Flash_fwd_kernel_traitsILi256ELi64ELi64ELi4ELb0ELb0EN7cutlass10bfloat16_tE19Flash_kernel_traitsILi256ELi64ELi64ELi4ES3_EELb0ELb0ELb0ELb0ELb0ELb0ELb0ELb1EEEvNS_16Flash_fwd_paramsE --------------------------
	.section	.nv.shared._ZN5flash24flash_fwd_splitkv_kernelI23Flash_fwd_kernel_traitsILi256ELi64ELi64ELi4ELb0ELb0EN7cutlass10bfloat16_tE19Flash_kernel_traitsILi256ELi64ELi64ELi4ES3_EELb0ELb0ELb0ELb0ELb0ELb0ELb0ELb1EEEvNS_16Flash_fwd_paramsE,"aw",@nobits
	.sectionflags	@""
	.align	16


//--------------------- .nv.shared._ZN5flash24flash_fwd_splitkv_kernelI23Flash_fwd_kernel_traitsILi256ELi64ELi64ELi4ELb0ELb0EN7cutlass10bfloat16_tE19Flash_kernel_traitsILi256ELi64ELi64ELi4ES3_EELb0ELb0ELb0ELb0ELb0ELb1ELb0ELb1EEEvNS_16Flash_fwd_paramsE --------------------------
	.section	.nv.shared._ZN5flash24flash_fwd_splitkv_kernelI23Flash_fwd_kernel_traitsILi256ELi64ELi64ELi4ELb0ELb0EN7cutlass10bfloat16_tE19Flash_kernel_traitsILi256ELi64ELi64ELi4ES3_EELb0ELb0ELb0ELb0ELb0ELb1ELb0ELb1EEEvNS_16Flash_fwd_paramsE,"aw",@nobits
	.sectionflags	@""
	.align	16


//--------------------- .nv.shared._ZN5flash24flash_fwd_splitkv_kernelI23Flash_fwd_kernel_traitsILi256ELi64ELi64ELi4ELb0ELb0EN7cutlass10bfloat16_tE19Flash_kernel_traitsILi256ELi64ELi64ELi4ES3_EELb0ELb0ELb0ELb0ELb0ELb0ELb1ELb0EEEvNS_16Flash_fwd_paramsE --------------------------
	.section	.nv.shared._ZN5flash24flash_fwd_splitkv_kernelI23Flash_fwd_kernel_traitsILi256ELi64ELi64ELi4ELb0ELb0EN7cutlass10bfloat16_tE19Flash_kernel_traitsILi256ELi64ELi64ELi4ES3_EELb0ELb0ELb0ELb0ELb0ELb0ELb1ELb0EEEvNS_16Flash_fwd_paramsE,"aw",@nobits
	.sectionflags	@""
	.align	16


//--------------------- .nv.shared._ZN5flash24flash_fwd_splitkv_kernelI23Flash_fwd_kernel_traitsILi256ELi64ELi64ELi4ELb0ELb0EN7cutlass10bfloat16_tE19Flash_kernel_traitsILi256ELi64ELi64ELi4ES3_EELb0ELb0ELb0ELb0ELb0ELb1ELb1ELb0EEEvNS_16Flash_fwd_paramsE --------------------------
	.section	.nv.shared._ZN5flash24flash_fwd_splitkv_kernelI23Flash_fwd_kernel_traitsILi256ELi64ELi64ELi4ELb0ELb0EN7cutlass10bfloat16_tE19Flash_kernel_traitsILi256ELi64ELi64ELi4ES3_EELb0ELb0ELb0ELb0ELb0ELb1ELb1ELb0EEEvNS_16Flash_fwd_paramsE,"aw",@nobits
	.sectionflags	@""
	.align	16


//--------------------- .nv.shared._ZN5flash24flash_fwd_splitkv_kernelI23Flash_fwd_kernel_traitsILi256ELi64ELi64ELi4ELb0ELb0EN7cutlass10bfloat16_tE19Flash_kernel_traitsILi256ELi64ELi64ELi4ES3_EELb0ELb0ELb0ELb0ELb0ELb0ELb1ELb1EEEvNS_16Flash_fwd_paramsE --------------------------
	.section	.nv.shared._ZN5flash24flash_fwd_splitkv_kernelI23Flash_fwd_kernel_traitsILi256ELi64ELi64ELi4ELb0ELb0EN7cutlass10bfloat16_tE19Flash_kernel_traitsILi256ELi64ELi64ELi4ES3_EELb0ELb0ELb0ELb0ELb0ELb0ELb1ELb1EEEvNS_16Flash_fwd_paramsE,"aw",@nobits
	.sectionflags	@""
	.align	16


//--------------------- .nv.shared._ZN5flash24flash_fwd_splitkv_kernelI23Flash_fwd_kernel_traitsILi256ELi64ELi64ELi4ELb0ELb0EN7cutlass10bfloat16_tE19Flash_kernel_traitsILi256ELi64ELi64ELi4ES3_EELb0ELb0ELb0ELb0ELb0ELb1ELb1ELb1EEEvNS_16Flash_fwd_paramsE --------------------------
	.section	.nv.shared._ZN5flash24flash_fwd_splitkv_kernelI23Flash_fwd_kernel_traitsILi256ELi64ELi64ELi4ELb0ELb0EN7cutlass10bfloat16_tE19Flash_kernel_traitsILi256ELi64ELi64ELi4ES3_EELb0ELb0ELb0ELb0ELb0ELb1ELb1ELb1EEEvNS_16Flash_fwd_paramsE,"aw",@nobits
	.sectionflags	@""
	.align	16


//--------------------- .nv.shared._ZN5flash24flash_fwd_splitkv_kernelI23Flash_fwd_kernel_traitsILi256ELi64ELi64ELi4ELb0ELb0EN7cutlass10bfloat16_tE19Flash_kernel_traitsILi256ELi64ELi64ELi4ES3_EELb0ELb1ELb0ELb0ELb0ELb0ELb0ELb0EEEvNS_16Flash_fwd_paramsE --------------------------
	.section	.nv.shared._ZN5flash24flash_fwd_splitkv_kernelI23Flash_fwd_kernel_traitsILi256ELi64ELi64ELi4ELb0ELb0EN7cutlass10bfloat16_tE19Flash_kernel_traitsILi256ELi64ELi64ELi4ES3_EELb0ELb1ELb0ELb0ELb0ELb0ELb0ELb0EEEvNS_16Flash_fwd_paramsE,"aw",@nobits
	.sectionflags	@""
	.align	16


//--------------------- .nv.shared._ZN5flash24flash_fwd_splitkv_kernelI23Flash_fwd_kernel_traitsILi256ELi64ELi64ELi4ELb0ELb0EN7cutlass10bfloat16_tE19Flash_kernel_traitsILi256ELi64ELi64ELi4ES3_EELb0ELb1ELb0ELb0ELb0ELb1ELb0ELb0EEEvNS_16Flash_fwd_paramsE --------------------------
	.section	.nv.shared._ZN5flash24flash_fwd_splitkv_kernelI23Flash_fwd_kernel_traitsILi256ELi64ELi64ELi4ELb0ELb0EN7cutlass10bfloat16_tE19Flash_kernel_traitsILi256ELi64ELi64ELi4ES3_EELb0ELb1ELb0ELb0ELb0ELb1ELb0ELb0EEEvNS_16Flash_fwd_paramsE,"aw",@nobits
	.sectionflags	@""
	.align	16


//--------------------- .nv.shared._ZN5flash24flash_fwd_splitkv_kernelI23Flash_fwd_kernel_traitsILi256ELi64ELi64ELi4ELb0ELb0EN7cutlass10bfloat16_tE19Flash_kernel_traitsILi256ELi64ELi64ELi4ES3_EELb0ELb1ELb0ELb0ELb0ELb0ELb0ELb1EEEvNS_16Flash_fwd_paramsE --------------------------
	.section	.nv.shared._ZN5flash24flash_fwd_splitkv_kernelI23Flash_fwd_kernel_traitsILi256ELi64ELi64ELi4ELb0ELb0EN7cutlass10bfloat16_tE19Flash_kernel_traitsILi256ELi64ELi64ELi4ES3_EELb0ELb1ELb0ELb0ELb0ELb0ELb0ELb1EEEvNS_16Flash_fwd_paramsE,"aw",@nobits
	.sectionflags	@""
	.align	16


//--------------------- .nv.shared._ZN5flash24flash_fwd_splitkv_kernelI23Flash_fwd_kernel_traitsILi256ELi64ELi64ELi4ELb0ELb0EN7cutlass10bfloat16_tE19Flash_kernel_traitsILi256ELi64ELi64ELi4ES3_EELb0ELb1ELb0ELb0ELb0ELb1ELb0ELb1EEEvNS_16Flash_fwd_paramsE --------------------------
	.section	.nv.shared._ZN5flash24flash_fwd_splitkv_kernelI23Flash_fwd_kernel_traitsILi256ELi64ELi64ELi4ELb0ELb0EN7cutlass10bfloat16_tE19Flash_kernel_traitsILi256ELi64ELi64ELi4ES3_EELb0ELb1ELb0ELb0ELb0ELb1ELb0ELb1EEEvNS_16Flash_fwd_paramsE,"aw",@nobits
	.sectionflags	@""
	.align	16


//--------------------- .nv.shared._ZN5flash24flash_fwd_splitkv_kernelI23Flash_fwd_kernel_traitsILi256ELi64ELi64ELi4ELb0ELb0EN7cutlass10bfloat16_tE19Flash_kernel_traitsILi256ELi64ELi64ELi4ES3_EELb0ELb1ELb0ELb0ELb0ELb0ELb1ELb0EEEvNS_16Flash_fwd_paramsE --------------------------
	.section	.nv.shared._ZN5flash24flash_fwd_splitkv_kernelI23Flash_fwd_kernel_traitsILi256ELi64ELi64ELi4ELb0ELb0EN7cutlass10bfloat16_tE19Flash_kernel_traitsILi256ELi64ELi64ELi4ES3_EELb0ELb1ELb0ELb0ELb0ELb0ELb1ELb0EEEvNS_16Flash_fwd_paramsE,"aw",@nobits
	.sectionflags	@""
	.align	16


//--------------------- .nv.shared._ZN5flash24flash_fwd_splitkv_kernelI23Flash_fwd_kernel_traitsILi256ELi64ELi64ELi4ELb0ELb0EN7cutlass10bfloat16_tE19Flash_kernel_traitsILi256ELi64ELi64ELi4ES3_EELb0ELb1ELb0ELb0ELb0ELb1ELb1ELb0EEEvNS_16Flash_fwd_paramsE --------------------------
	.section	.nv.shared._ZN5flash24flash_fwd_splitkv_kernelI23Flash_fwd_kernel_traitsILi256ELi64ELi64ELi4ELb0ELb0EN7cutlass10bfloat16_tE19Flash_kernel_traitsILi256ELi64ELi64ELi4ES3_EELb0ELb1ELb0ELb0ELb0ELb1ELb1ELb0EEEvNS_16Flash_fwd_paramsE,"aw",@nobits
	.sectionflags	@""
	.align	16


//--------------------- .nv.shared._ZN5flash24flash_fwd_splitkv_kernelI23Flash_fwd_kernel_traitsILi256ELi64ELi64ELi4ELb0ELb0EN7cutlass10bfloat16_tE19Flash_kernel_traitsILi256ELi64ELi64ELi4ES3_EELb0ELb1ELb0ELb0ELb0ELb0ELb1ELb1EEEvNS_16Flash_fwd_paramsE --------------------------
	.section	.nv.shared._ZN5flash24flash_fwd_splitkv_kernelI23Flash_fwd_kernel_traitsILi256ELi64ELi64ELi4ELb0ELb0EN7cutlass10bfloat16_tE19Flash_kernel_traitsILi256ELi64ELi64ELi4ES3_EELb0ELb1ELb0ELb0ELb0ELb0ELb1ELb1EEEvNS_16Flash_fwd_paramsE,"aw",@nobits
	.sectionflags	@""
	.align	16


//--------------------- .nv.shared._ZN5flash24flash_fwd_splitkv_kernelI23Flash_fwd_kernel_traitsILi256ELi64ELi64ELi4ELb0ELb0EN7cutlass10bfloat16_tE19Flash_kernel_traitsILi256ELi64ELi64ELi4ES3_EELb0ELb1ELb0ELb0ELb0ELb1ELb1ELb1EEEvNS_16Flash_fwd_paramsE --------------------------
	.section	.nv.shared._ZN5flash24flash_fwd_splitkv_kernelI23Flash_fwd_kernel_traitsILi256ELi64ELi64ELi4ELb0ELb0EN7cutlass10bfloat16_tE19Flash_kernel_traitsILi256ELi64ELi64ELi4ES3_EELb0ELb1ELb0ELb0ELb0ELb1ELb1ELb1EEEvNS_16Flash_fwd_paramsE,"aw",@nobits
	.sectionflags	@""
	.align	16


//--------------------- .nv.shared._ZN5flash24flash_fwd_splitkv_kernelI23Flash_fwd_kernel_traitsILi256ELi64ELi64ELi4ELb0ELb0EN7cutlass10bfloat16_tE19Flash_kernel_traitsILi256ELi64ELi64ELi4ES3_EELb0ELb0ELb0ELb0ELb1ELb0ELb0ELb0EEEvNS_16Flash_fwd_paramsE --------------------------
	.section	.nv.shared._ZN5flash24flash_fwd_splitkv_kernelI23Flash_fwd_kernel_traitsILi256ELi64ELi64ELi4ELb0ELb0EN7cutlass10bfloat16_tE19Flash_kernel_traitsILi256ELi64ELi64ELi4ES3_EELb0ELb0ELb0ELb0ELb1ELb0ELb0ELb0EEEvNS_16Flash_fwd_paramsE,"aw",@nobits
	.sectionflags	@""
	.align	16


//--------------------- .nv.shared._ZN5flash24flash_fwd_splitkv_kernelI23Flash_fwd_kernel_traitsILi256ELi64ELi64ELi4ELb0ELb0EN7cutlass10bfloat16_tE19Flash_kernel_traitsILi256ELi64ELi64ELi4ES3_EELb0ELb0ELb0ELb0ELb1ELb1ELb0ELb0EEEvNS_16Flash_fwd_paramsE --------------------------
	.section	.nv.shared._ZN5flash24flash_fwd_splitkv_kernelI23Flash_fwd_kernel_traitsILi256ELi64ELi64ELi4ELb0ELb0EN7cutlass10bfloat16_tE19Flash_kernel_traitsILi256ELi64ELi64ELi4ES3_EELb0ELb0ELb0ELb0ELb1ELb1ELb0ELb0EEEvNS_16Flash_fwd_paramsE,"aw",@nobits
	.sectionflags	@""
	.align	16


//--------------------- .nv.shared._ZN5flash24flash_fwd_splitkv_kernelI23Flash_fwd_kernel_traitsILi256ELi64ELi64ELi4ELb0ELb0EN7cutlass10bfloat16_tE19Flash_kernel_traitsILi256ELi64ELi64ELi4ES3_EELb0ELb0ELb1ELb0ELb0ELb0ELb0ELb0EEEvNS_16Flash_fwd_paramsE --------------------------
	.section	.nv.shared._ZN5flash24flash_fwd_splitkv_kernelI23Flash_fwd_kernel_traitsILi256ELi64ELi64ELi4ELb0ELb0EN7cutlass10bfloat16_tE19Flash_kernel_traitsILi256ELi64ELi64ELi4ES3_EELb0ELb0ELb1ELb0ELb0ELb0ELb0ELb0EEEvNS_16Flash_fwd_paramsE,"aw",@nobits
	.sectionflags	@""
	.align	16


//--------------------- .nv.shared._ZN5flash24flash_fwd_splitkv_kernelI23Flash_fwd_kernel_traitsILi256ELi64ELi64ELi4ELb0ELb0EN7cutlass10bfloat16_tE19Flash_kernel_traitsILi256ELi64ELi64ELi4ES3_EELb0ELb0ELb1ELb0ELb0ELb1ELb0ELb0EEEvNS_16Flash_fwd_paramsE --------------------------
	.section	.nv.shared._ZN5flash24flash_fwd_splitkv_kernelI23Flash_fwd_kernel_traitsILi256ELi64ELi64ELi4ELb0ELb0EN7cutlass10bfloat16_tE19Flash_kernel_traitsILi256ELi64ELi64ELi4ES3_EELb0ELb0ELb1ELb0ELb0ELb1ELb0ELb0EEEvNS_16Flash_fwd_paramsE,"aw",@nobits
	.sectionflags	@""
	.align	16


//--------------------- .nv.shared._ZN5flash24flash_fwd_splitkv_kernelI23Flash_fwd_kernel_traitsILi256ELi64ELi64ELi4ELb0ELb0EN7cutlass10bfloat16_tE19Flash_kernel_traitsILi256ELi64ELi64ELi4ES3_EELb0ELb0ELb0ELb0ELb1ELb0ELb0ELb1EEEvNS_16Flash_fwd_paramsE --------------------------
	.section	.nv.shared._ZN5flash24flash_fwd_splitkv_kernelI23Flash_fwd_kernel_traitsILi256ELi64ELi64ELi4ELb0ELb0EN7cutlass10bfloat16_tE19Flash_kernel_traitsILi256ELi64ELi64ELi4ES3_EELb0ELb0ELb0ELb0ELb1ELb0ELb0ELb1EEEvNS_16Flash_fwd_paramsE,"aw",@nobits
	.sectionflags	@""
	.align	16


//--------------------- .nv.shared._ZN5flash24flash_fwd_splitkv_kernelI23Flash_fwd_kernel_traitsILi256ELi64ELi64ELi4ELb0ELb0EN7cutlass10bfloat16_tE19Flash_kernel_traitsILi256ELi64ELi64ELi4ES3_EELb0ELb0ELb0ELb0ELb1ELb1ELb0ELb1EEEvNS_16Flash_fwd_paramsE --------------------------
	.section	.nv.shared._ZN5flash24flash_fwd_splitkv_kernelI23Flash_fwd_kernel_traitsILi256ELi64ELi64ELi4ELb0ELb0EN7cutlass10bfloat16_tE19Flash_kernel_traitsILi256ELi64ELi64ELi4ES3_EELb0ELb0ELb0ELb0ELb1ELb1ELb0ELb1EEEvNS_16Flash_fwd_paramsE,"aw",@nobits
	.sectionflags	@""
	.align	16


//--------------------- .nv.shared._ZN5flash24flash_fwd_splitkv_kernelI23Flash_fwd_kernel_traitsILi256ELi64ELi64ELi4ELb0ELb0EN7cutlass10bfloat16_tE19Flash_kernel_traitsILi256ELi64ELi64ELi4ES3_EELb0ELb0ELb1ELb0ELb0ELb0ELb0ELb1EEEvNS_16Flash_fwd_paramsE --------------------------
	.section	.nv.shared._ZN5flash24flash_fwd_splitkv_kernelI23Flash_fwd_kernel_traitsILi256ELi64ELi64ELi4ELb0ELb0EN7cutlass10bfloat16_tE19Flash_kernel_traitsILi256ELi64ELi64ELi4ES3_EELb0ELb0ELb1ELb0ELb0ELb0ELb0ELb1EEEvNS_16Flash_fwd_paramsE,"aw",@nobits
	.sectionflags	@""
	.align	16


//--------------------- .nv.shared._ZN5flash24flash_fwd_splitkv_kernelI23Flash_fwd_kernel_traitsILi256ELi64ELi64ELi4ELb0ELb0EN7cutlass10bfloat16_tE19Flash_kernel_traitsILi256ELi64ELi64ELi4ES3_EELb0ELb0ELb1ELb0ELb0ELb1ELb0ELb1EEEvNS_16Flash_fwd_paramsE --------------------------
	.section	.nv.shared._ZN5flash24flash_fwd_splitkv_kernelI23Flash_fwd_kernel_traitsILi256ELi64ELi64ELi4ELb0ELb0EN7cutlass10bfloat16_tE19Flash_kernel_traitsILi256ELi64ELi64ELi4ES3_EELb0ELb0ELb1ELb0ELb0ELb1ELb0ELb1EEEvNS_16Flash_fwd_paramsE,"aw",@nobits
	.sectionflags	@""
	.align	16


//--------------------- .nv.shared._ZN5flash24flash_fwd_splitkv_kernelI23Flash_fwd_kernel_traitsILi256ELi64ELi64ELi4ELb0ELb0EN7cutlass10bfloat16_tE19Flash_kernel_traitsILi256ELi64ELi64ELi4ES3_EELb0ELb0ELb0ELb0ELb1ELb0ELb1ELb0EEEvNS_16Flash_fwd_paramsE --------------------------
	.section	.nv.shared._ZN5flash24flash_fwd_splitkv_kernelI23Flash_fwd_kernel_traitsILi256ELi64ELi64ELi4ELb0ELb0EN7cutlass10bfloat16_tE19Flash_kernel_traitsILi256ELi64ELi64ELi4ES3_EELb0ELb0ELb0ELb0ELb1ELb0ELb1ELb0EEEvNS_16Flash_fwd_paramsE,"aw",@nobits
	.sectionflags	@""
	.align	16


//--------------------- .nv.shared._ZN5flash24flash_fwd_splitkv_kernelI23Flash_fwd_kernel_traitsILi256ELi64ELi64ELi4ELb0ELb0EN7cutlass10bfloat16_tE19Flash_kernel_traitsILi256ELi64ELi64ELi4ES3_EELb0ELb0ELb0ELb0ELb1ELb1ELb1ELb0EEEvNS_16Flash_fwd_paramsE --------------------------
	.section	.nv.shared._ZN5flash24flash_fwd_splitkv_kernelI23Flash_fwd_kernel_traitsILi256ELi64ELi64ELi4ELb0ELb0EN7cutlass10bfloat16_tE19Flash_kernel_traitsILi256ELi64ELi64ELi4ES3_EELb0ELb0ELb0ELb0ELb1ELb1ELb1ELb0EEEvNS_16Flash_fwd_paramsE,"aw",@nobits
	.sectionflags	@""
	.align	16


//--------------------- .nv.shared._ZN5flash24flash_fwd_splitkv_kernelI23Flash_fwd_kernel_traitsILi256ELi64ELi64ELi4ELb0ELb0EN7cutlass10bfloat16_tE19Flash_kernel_traitsILi256ELi64ELi64ELi4ES3_EELb0ELb0ELb1ELb0ELb0ELb0ELb1ELb0EEEvNS_16Flash_fwd_paramsE --------------------------
	.section	.nv.shared._ZN5flash24flash_fwd_splitkv_kernelI23Flash_fwd_kernel_traitsILi256ELi64ELi64ELi4ELb0ELb0EN7cutlass10bfloat16_tE19Flash_kernel_traitsILi256ELi64ELi64ELi4ES3_EELb0ELb0ELb1ELb0ELb0ELb0ELb1ELb0EEEvNS_16Flash_fwd_paramsE,"aw",@nobits
	.sectionflags	@""
	.align	16


//--------------------- .nv.shared._ZN5flash24flash_fwd_splitkv_kernelI23Flash_fwd_kernel_traitsILi256ELi64ELi64ELi4ELb0ELb0EN7cutlass10bfloat16_tE19Flash_kernel_traitsILi256ELi64ELi64ELi4ES3_EELb0ELb0ELb1ELb0ELb0ELb1ELb1ELb0EEEvNS_16Flash_fwd_paramsE --------------------------
	.section	.nv.shared._ZN5flash24flash_fwd_splitkv_kernelI23Flash_fwd_kernel_traitsILi256ELi64ELi64ELi4ELb0ELb0EN7cutlass10bfloat16_tE19Flash_kernel_traitsILi256ELi64ELi64ELi4ES3_EELb0ELb0ELb1ELb0ELb0ELb1ELb1ELb0EEEvNS_16Flash_fwd_paramsE,"aw",@nobits
	.sectionflags	@""
	.align	16


//--------------------- .nv.shared._ZN5flash24flash_fwd_splitkv_kernelI23Flash_fwd_kernel_traitsILi256ELi64ELi64ELi4ELb0ELb0EN7cutlass10bfloat16_tE19Flash_kernel_traitsILi256ELi64ELi64ELi4ES3_EELb0ELb0ELb0ELb0ELb1ELb0ELb1ELb1EEEvNS_16Flash_fwd_paramsE --------------------------
	.section	.nv.shared._ZN5flash24flash_fwd_splitkv_kernelI23Flash_fwd_kernel_traitsILi256ELi64ELi64ELi4ELb0ELb0EN7cutlass10bfloat16_tE19Flash_kernel_traitsILi256ELi64ELi64ELi4ES3_EELb0ELb0ELb0ELb0ELb1ELb0ELb1ELb1EEEvNS_16Flash_fwd_paramsE,"aw",@nobits
	.sectionflags	@""
	.align	16


//--------------------- .nv.shared._ZN5flash24flash_fwd_splitkv_kernelI23Flash_fwd_kernel_traitsILi256ELi64ELi64ELi4ELb0ELb0EN7cutlass10bfloat16_tE19Flash_kernel_traitsILi256ELi64ELi64ELi4ES3_EELb0ELb0ELb0ELb0ELb1ELb1ELb1ELb1EEEvNS_16Flash_fwd_paramsE --------------------------
	.section	.nv.shared._ZN5flash24flash_fwd_splitkv_kernelI23Flash_fwd_kernel_traitsILi256ELi64ELi64ELi4ELb0ELb0EN7cutlass10bfloat16_tE19Flash_kernel_traitsILi256ELi64ELi64ELi4ES3_EELb0ELb0ELb0ELb0ELb1ELb1ELb1ELb1EEEvNS_16Flash_fwd_paramsE,"aw",@nobits
	.sectionflags	@""
	.align	16


//--------------------- .nv.shared._ZN5flash24flash_fwd_splitkv_kernelI23Flash_fwd_kernel_traitsILi256ELi64ELi64ELi4ELb0ELb0EN7cutlass10bfloat16_tE19Flash_kernel_traitsILi256ELi64ELi64ELi4ES3_EELb0ELb0ELb1ELb0ELb0ELb0ELb1ELb1EEEvNS_16Flash_fwd_paramsE --------------------------
	.section	.nv.shared._ZN5flash24flash_fwd_splitkv_kernelI23Flash_fwd_kernel_traitsILi256ELi64ELi64ELi4ELb0ELb0EN7cutlass10bfloat16_tE19Flash_kernel_traitsILi256ELi64ELi64ELi4ES3_EELb0ELb0ELb1ELb0ELb0ELb0ELb1ELb1EEEvNS_16Flash_fwd_paramsE,"aw",@nobits
	.sectionflags	@""
	.align	16


//--------------------- .nv.shared._ZN5flash24flash_fwd_splitkv_kernelI23Flash_fwd_kernel_traitsILi256ELi64ELi64ELi4ELb0ELb0EN7cutlass10bfloat16_tE19Flash_kernel_traitsILi256ELi64ELi64ELi4ES3_EELb0ELb0ELb1ELb0ELb0ELb1ELb1ELb1EEEvNS_16Flash_fwd_paramsE --------------------------
	.section	.nv.shared._ZN5flash24flash_fwd_splitkv_kernelI23Flash_fwd_kernel_traitsILi256ELi64ELi64ELi4ELb0ELb0EN7cutlass10bfloat16_tE19Flash_kernel_traitsILi256ELi64ELi64ELi4ES3_EELb0ELb0ELb1ELb0ELb0ELb1ELb1ELb1EEEvNS_16Flash_fwd_paramsE,"aw",@nobits
	.sectionflags	@""
	.align	16


//--------------------- .nv.shared._ZN5flash24flash_fwd_splitkv_kernelI23Flash_fwd_kernel_traitsILi256ELi64ELi64ELi4ELb0ELb0EN7cutlass10bfloat16_tE19Flash_kernel_traitsILi256ELi64ELi64ELi4ES3_EELb0ELb1ELb0ELb0ELb1ELb0ELb0ELb0EEEvNS_16Flash_fwd_paramsE --------------------------
	.section	.nv.shared._ZN5flash24flash_fwd_splitkv_kernelI23Flash_fwd_kernel_traitsILi256ELi64ELi64ELi4ELb0ELb0EN7cutlass10bfloat16_tE19Flash_kernel_traitsILi256ELi64ELi64ELi4ES3_EELb0ELb1ELb0ELb0ELb1ELb0ELb0ELb0EEEvNS_16Flash_fwd_paramsE,"aw",@nobits
	.sectionflags	@""
	.align	16


//--------------------- .nv.shared._ZN5flash24flash_fwd_splitkv_kernelI23Flash_fwd_kernel_traitsILi256ELi64ELi64ELi4ELb0ELb0EN7cutlass10bfloat16_tE19Flash_kernel_traitsILi256ELi64ELi64ELi4ES3_EELb0ELb1ELb0ELb0ELb1ELb1ELb0ELb0EEEvNS_16Flash_fwd_paramsE --------------------------
	.section	.nv.shared._ZN5flash24flash_fwd_splitkv_kernelI23Flash_fwd_kernel_traitsILi256ELi64ELi64ELi4ELb0ELb0EN7cutlass10bfloat16_tE19Flash_kernel_traitsILi256ELi64ELi64ELi4ES3_EELb0ELb1ELb0ELb0ELb1ELb1ELb0ELb0EEEvNS_16Flash_fwd_paramsE,"aw",@nobits
	.sectionflags	@""
	.align	16


//--------------------- .nv.shared._ZN5flash24flash_fwd_splitkv_kernelI23Flash_fwd_kernel_traitsILi256ELi64ELi64ELi4ELb0ELb0EN7cutlass10bfloat16_tE19Flash_kernel_traitsILi256ELi64ELi64ELi4ES3_EELb0ELb1ELb1ELb0ELb0ELb0ELb0ELb0EEEvNS_16Flash_fwd_paramsE --------------------------
	.section	.nv.shared._ZN5flash24flash_fwd_splitkv_kernelI23Flash_fwd_kernel_traitsILi256ELi64ELi64ELi4ELb0ELb0EN7cutlass10bfloat16_tE19Flash_kernel_traitsILi256ELi64ELi64ELi4ES3_EELb0ELb1ELb1ELb0ELb0ELb0ELb0ELb0EEEvNS_16Flash_fwd_paramsE,"aw",@nobits
	.sectionflags	@""
	.align	16


//--------------------- .nv.shared._ZN5flash24flash_fwd_splitkv_kernelI23Flash_fwd_kernel_traitsILi256ELi64ELi64ELi4ELb0ELb0EN7cutlass10bfloat16_tE19Flash_kernel_traitsILi256ELi64ELi64ELi4ES3_EELb0ELb1ELb1ELb0ELb0ELb1ELb0ELb0EEEvNS_16Flash_fwd_paramsE --------------------------
	.section	.nv.shared._ZN5flash24flash_fwd_splitkv_kernelI23Flash_fwd_kernel_traitsILi256ELi64ELi64ELi4ELb0ELb0EN7cutlass10bfloat16_tE19Flash_kernel_traitsILi256ELi64ELi64ELi4ES3_EELb0ELb1ELb1ELb0ELb0ELb1ELb0ELb0EEEvNS_16Flash_fwd_paramsE,"aw",@nobits
	.sectionflags	@""
	.align	16


//--------------------- .nv.shared._ZN5flash24flash_fwd_splitkv_kernelI23Flash_fwd_kernel_traitsILi256ELi64ELi64ELi4ELb0ELb0EN7cutlass10bfloat16_tE19Flash_kernel_traitsILi256ELi64ELi64ELi4ES3_EELb0ELb1ELb0ELb0ELb1ELb0ELb0ELb1EEEvNS_16Flash_fwd_paramsE --------------------------
	.section	.nv.shared._ZN5flash24flash_fwd_splitkv_kernelI23Flash_fwd_kernel_traitsILi256ELi64ELi64ELi4ELb0ELb0EN7cutlass10bfloat16_tE19Flash_kernel_traitsILi256ELi64ELi64ELi4ES3_EELb0ELb1ELb0ELb0ELb1ELb0ELb0ELb1EEEvNS_16Flash_fwd_paramsE,"aw",@nobits
	.sectionflags	@""
	.align	16


//--------------------- .nv.shared._ZN5flash24flash_fwd_splitkv_kernelI23Flash_fwd_kernel_traitsILi256ELi64ELi64ELi4ELb0ELb0EN7cutlass10bfloat16_tE19Flash_kernel_traitsILi256ELi64ELi64ELi4ES3_EELb0ELb1ELb0ELb0ELb1ELb1ELb0ELb1EEEvNS_16Flash_fwd_paramsE --------------------------
	.section	.nv.shared._ZN5flash24flash_fwd_splitkv_kernelI23Flash_fwd_kernel_traitsILi256ELi64ELi64ELi4ELb0ELb0EN7cutlass10bfloat16_tE19Flash_kernel_traitsILi256ELi64ELi64ELi4ES3_EELb0ELb1ELb0ELb0ELb1ELb1ELb0ELb1EEEvNS_16Flash_fwd_paramsE,"aw",@nobits
	.sectionflags	@""
	.align	16


//--------------------- .nv.shared._ZN5flash24flash_fwd_splitkv_kernelI23Flash_fwd_kernel_traitsILi256ELi64ELi64ELi4ELb0ELb0EN7cutlass10bfloat16_tE19Flash_kernel_traitsILi256ELi64ELi64ELi4ES3_EELb0ELb1ELb1ELb0ELb0ELb0ELb0ELb1EEEvNS_16Flash_fwd_paramsE --------------------------
	.section	.nv.shared._ZN5flash24flash_fwd_splitkv_kernelI23Flash_fwd_kernel_traitsILi256ELi64ELi64ELi4ELb0ELb0EN7cutlass10bfloat16_tE19Flash_kernel_traitsILi256ELi64ELi64ELi4ES3_EELb0ELb1ELb1ELb0ELb0ELb0ELb0ELb1EEEvNS_16Flash_fwd_paramsE,"aw",@nobits
	.sectionflags	@""
	.align	16


//--------------------- .nv.shared._ZN5flash24flash_fwd_splitkv_kernelI23Flash_fwd_kernel_traitsILi256ELi64ELi64ELi4ELb0ELb0EN7cutlass10bfloat16_tE19Flash_kernel_traitsILi256ELi64ELi64ELi4ES3_EELb0ELb1ELb1ELb0ELb0ELb1ELb0ELb1EEEvNS_16Flash_fwd_paramsE --------------------------
	.section	.nv.shared._ZN5flash24flash_fwd_splitkv_kernelI23Flash_fwd_kernel_traitsILi256ELi64ELi64ELi4ELb0ELb0EN7cutlass10bfloat16_tE19Flash_kernel_traitsILi256ELi64ELi64ELi4ES3_EELb0ELb1ELb1ELb0ELb0ELb1ELb0ELb1EEEvNS_16Flash_fwd_paramsE,"aw",@nobits
	.sectionflags	@""
	.align	16


//--------------------- .nv.shared._ZN5flash24flash_fwd_splitkv_kernelI23Flash_fwd_kernel_traitsILi256ELi64ELi64ELi4ELb0ELb0EN7cutlass10bfloat16_tE19Flash_kernel_traitsILi256ELi64ELi64ELi4ES3_EELb0ELb1ELb0ELb0ELb1ELb0ELb1ELb0EEEvNS_16Flash_fwd_paramsE --------------------------
	.section	.nv.shared._ZN5flash24flash_fwd_splitkv_kernelI23Flash_fwd_kernel_traitsILi256ELi64ELi64ELi4ELb0ELb0EN7cutlass10bfloat16_tE19Flash_kernel_traitsILi256ELi64ELi64ELi4ES3_EELb0ELb1ELb0ELb0ELb1ELb0ELb1ELb0EEEvNS_16Flash_fwd_paramsE,"aw",@nobits
	.sectionflags	@""
	.align	16


//--------------------- .nv.shared._ZN5flash24flash_fwd_splitkv_kernelI23Flash_fwd_kernel_traitsILi256ELi64ELi64ELi4ELb0ELb0EN7cutlass10bfloat16_tE19Flash_kernel_traitsILi256ELi64ELi64ELi4ES3_EELb0ELb1ELb0ELb0ELb1ELb1ELb1ELb0EEEvNS_16Flash_fwd_paramsE --------------------------
	.section	.nv.shared._ZN5flash24flash_fwd_splitkv_kernelI23Flash_fwd_kernel_traitsILi256ELi64ELi64ELi4ELb0ELb0EN7cutlass10bfloat16_tE19Flash_kernel_traitsILi256ELi64ELi64ELi4ES3_EELb0ELb1ELb0ELb0ELb1ELb1ELb1ELb0EEEvNS_16Flash_fwd_paramsE,"aw",@nobits
	.sectionflags	@""
	.align	16


//--------------------- .nv.shared._ZN5flash24flash_fwd_splitkv_kernelI23Flash_fwd_kernel_traitsILi256ELi64ELi64ELi4ELb0ELb0EN7cutlass10bfloat16_tE19Flash_kernel_traitsILi256ELi64ELi64ELi4ES3_EELb0ELb1ELb1ELb0ELb0ELb0ELb1ELb0EEEvNS_16Flash_fwd_paramsE --------------------------
	.section	.nv.shared._ZN5flash24flash_fwd_splitkv_kernelI23Flash_fwd_kernel_traitsILi256ELi64ELi64ELi4ELb0ELb0EN7cutlass10bfloat16_tE19Flash_kernel_traitsILi256ELi64ELi64ELi4ES3_EELb0ELb1ELb1ELb0ELb0ELb0ELb1ELb0EEEvNS_16Flash_fwd_paramsE,"aw",@nobits
	.sectionflags	@""
	.align	16


//--------------------- .nv.shared._ZN5flash24flash_fwd_splitkv_kernelI23Flash_fwd_kernel_traitsILi256ELi64ELi64ELi4ELb0ELb0EN7cutlass10bfloat16_tE19Flash_kernel_traitsILi256ELi64ELi64ELi4ES3_EELb0ELb1ELb1ELb0ELb0ELb1ELb1ELb0EEEvNS_16Flash_fwd_paramsE --------------------------
	.section	.nv.shared._ZN5flash24flash_fwd_splitkv_kernelI23Flash_fwd_kernel_traitsILi256ELi64ELi64ELi4ELb0ELb0EN7cutlass10bfloat16_tE19Flash_kernel_traitsILi256ELi64ELi64ELi4ES3_EELb0ELb1ELb1ELb0ELb0ELb1ELb1ELb0EEEvNS_16Flash_fwd_paramsE,"aw",@nobits
	.sectionflags	@""
	.align	16


//--------------------- .nv.shared._ZN5flash24flash_fwd_splitkv_kernelI23Flash_fwd_kernel_traitsILi256ELi64ELi64ELi4ELb0ELb0EN7cutlass10bfloat16_tE19Flash_kernel_traitsILi256ELi64ELi64ELi4ES3_EELb0ELb1ELb0ELb0ELb1ELb0ELb1ELb1EEEvNS_16Flash_fwd_paramsE --------------------------
	.section	.nv.shared._ZN5flash24flash_fwd_splitkv_kernelI23Flash_fwd_kernel_traitsILi256ELi64ELi64ELi4ELb0ELb0EN7cutlass10bfloat16_tE19Flash_kernel_traitsILi256ELi64ELi64ELi4ES3_EELb0ELb1ELb0ELb0ELb1ELb0ELb1ELb1EEEvNS_16Flash_fwd_paramsE,"aw",@nobits
	.sectionflags	@""
	.align	16


//--------------------- .nv.shared._ZN5flash24flash_fwd_splitkv_kernelI23Flash_fwd_kernel_traitsILi256ELi64ELi64ELi4ELb0ELb0EN7cutlass10bfloat16_tE19Flash_kernel_traitsILi256ELi64ELi64ELi4ES3_EELb0ELb1ELb0ELb0ELb1ELb1ELb1ELb1EEEvNS_16Flash_fwd_paramsE --------------------------
	.section	.nv.shared._ZN5flash24flash_fwd_splitkv_kernelI23Flash_fwd_kernel_traitsILi256ELi64ELi64ELi4ELb0ELb0EN7cutlass10bfloat16_tE19Flash_kernel_traitsILi256ELi64ELi64ELi4ES3_EELb0ELb1ELb0ELb0ELb1ELb1ELb1ELb1EEEvNS_16Flash_fwd_paramsE,"aw",@nobits
	.sectionflags	@""
	.align	16


//--------------------- .nv.shared._ZN5flash24flash_fwd_splitkv_kernelI23Flash_fwd_kernel_traitsILi256ELi64ELi64ELi4ELb0ELb0EN7cutlass10bfloat16_tE19Flash_kernel_traitsILi256ELi64ELi64ELi4ES3_EELb0ELb1ELb1ELb0ELb0ELb0ELb1ELb1EEEvNS_16Flash_fwd_paramsE --------------------------
	.section	.nv.shared._ZN5flash24flash_fwd_splitkv_kernelI23Flash_fwd_kernel_traitsILi256ELi64ELi64ELi4ELb0ELb0EN7cutlass10bfloat16_tE19Flash_kernel_traitsILi256ELi64ELi64ELi4ES3_EELb0ELb1ELb1ELb0ELb0ELb0ELb1ELb1EEEvNS_16Flash_fwd_paramsE,"aw",@nobits
	.sectionflags	@""
	.align	16


//--------------------- .nv.shared._ZN5flash24flash_fwd_splitkv_kernelI23Flash_fwd_kernel_traitsILi256ELi64ELi64ELi4ELb0ELb0EN7cutlass10bfloat16_tE19Flash_kernel_traitsILi256ELi64ELi64ELi4ES3_EELb0ELb1ELb1ELb0ELb0ELb1ELb1ELb1EEEvNS_16Flash_fwd_paramsE --------------------------
	.section	.nv.shared._ZN5flash24flash_fwd_splitkv_kernelI23Flash_fwd_kernel_traitsILi256ELi64ELi64ELi4ELb0ELb0EN7cutlass10bfloat16_tE19Flash_kernel_traitsILi256ELi64ELi64ELi4ES3_EELb0ELb1ELb1ELb0ELb0ELb1ELb1ELb1EEEvNS_16Flash_fwd_paramsE,"aw",@nobits
	.sectionflags	@""
	.align	16
